//
// Generated by NVIDIA NVVM Compiler
//
// Compiler Build ID: CL-36424714
// Cuda compilation tools, release 13.0, V13.0.88
// Based on NVVM 20.0.0
//

.version 9.0
.target sm_100
.address_size 64

	// .globl	contiguous_sum_square_bool
.func  (.param .b64 func_retval0) __internal_accurate_pow
(
	.param .b64 __internal_accurate_pow_param_0
)
;
.extern .shared .align 16 .b8 sum_squaresdata_bool[];
.extern .shared .align 16 .b8 sum_squaresdata_i8[];
.extern .shared .align 16 .b8 sum_squaresdata_i16[];
.extern .shared .align 16 .b8 sum_squaresdata_i32[];
.extern .shared .align 16 .b8 sum_squaresdata_i64[];
.extern .shared .align 16 .b8 sum_squaresdata_u8[];
.extern .shared .align 16 .b8 sum_squaresdata_u16[];
.extern .shared .align 16 .b8 sum_squaresdata_u32[];
.extern .shared .align 16 .b8 sum_squaresdata_u64[];
.extern .shared .align 16 .b8 sum_squaresdata_f32[];
.extern .shared .align 16 .b8 sum_squaresdata_f64[];
.extern .shared .align 16 .b8 sum_squaresdata_f16[];
.extern .shared .align 16 .b8 sum_squaresdata_bf16[];
.extern .shared .align 16 .b8 reducel3sdata_bool[];
.extern .shared .align 16 .b8 reducel3sdata_i8[];
.extern .shared .align 16 .b8 reducel3sdata_i16[];
.extern .shared .align 16 .b8 reducel3sdata_i32[];
.extern .shared .align 16 .b8 reducel3sdata_i64[];
.extern .shared .align 16 .b8 reducel3sdata_u8[];
.extern .shared .align 16 .b8 reducel3sdata_u16[];
.extern .shared .align 16 .b8 reducel3sdata_u32[];
.extern .shared .align 16 .b8 reducel3sdata_u64[];
.extern .shared .align 16 .b8 reducel3sdata_f32[];
.extern .shared .align 16 .b8 reducel3sdata_f64[];
.extern .shared .align 16 .b8 reducel3sdata_f16[];
.extern .shared .align 16 .b8 reducel3sdata_bf16[];

.visible .entry contiguous_sum_square_bool(
	.param .u64 .ptr .align 1 contiguous_sum_square_bool_param_0,
	.param .u64 .ptr .align 1 contiguous_sum_square_bool_param_1,
	.param .u64 contiguous_sum_square_bool_param_2
)
{
	.reg .pred 	%p<8>;
	.reg .b16 	%rs<29>;
	.reg .b32 	%r<17>;
	.reg .b32 	%f<7>;
	.reg .b64 	%rd<14>;

	ld.param.u64 	%rd4, [contiguous_sum_square_bool_param_0];
	ld.param.u64 	%rd6, [contiguous_sum_square_bool_param_1];
	ld.param.u64 	%rd5, [contiguous_sum_square_bool_param_2];
	cvta.to.global.u64 	%rd1, %rd6;
	mov.u32 	%r1, %tid.x;
	mov.u32 	%r2, %ctaid.x;
	mov.u32 	%r16, %ntid.x;
	mul.lo.s32 	%r9, %r2, %r16;
	shl.b32 	%r10, %r9, 1;
	add.s32 	%r4, %r10, %r1;
	shl.b32 	%r11, %r1, 1;
	mov.u32 	%r12, sum_squaresdata_bool;
	add.s32 	%r5, %r12, %r11;
	mov.b32 	%r8, 0;
	// begin inline asm
	cvt.rn.f16.s32 %rs1, %r8;
	// end inline asm
	st.shared.u16 	[%r5], %rs1;
	add.s32 	%r13, %r4, %r16;
	cvt.u64.u32 	%rd2, %r13;
	setp.le.u64 	%p1, %rd5, %rd2;
	@%p1 bra 	$L__BB0_2;
	cvt.u64.u32 	%rd8, %r4;
	add.s64 	%rd9, %rd1, %rd8;
	ld.global.s8 	%rs5, [%rd9];
	cvt.rn.f32.s16 	%f4, %rs5;
	add.s64 	%rd10, %rd1, %rd2;
	ld.global.s8 	%rs6, [%rd10];
	cvt.rn.f32.s16 	%f5, %rs6;
	mul.f32 	%f6, %f5, %f5;
	fma.rn.f32 	%f3, %f4, %f4, %f6;
	// begin inline asm
	{  cvt.rn.f16.f32 %rs4, %f3;}

	// end inline asm
	st.shared.u16 	[%r5], %rs4;
	bra.uni 	$L__BB0_4;
$L__BB0_2:
	cvt.u64.u32 	%rd3, %r4;
	setp.le.u64 	%p2, %rd5, %rd3;
	@%p2 bra 	$L__BB0_4;
	add.s64 	%rd7, %rd1, %rd3;
	ld.global.s8 	%rs3, [%rd7];
	cvt.rn.f32.s16 	%f2, %rs3;
	mul.f32 	%f1, %f2, %f2;
	// begin inline asm
	{  cvt.rn.f16.f32 %rs2, %f1;}

	// end inline asm
	st.shared.u16 	[%r5], %rs2;
$L__BB0_4:
	bar.sync 	0;
	setp.lt.u32 	%p3, %r16, 66;
	@%p3 bra 	$L__BB0_8;
$L__BB0_5:
	shr.u32 	%r7, %r16, 1;
	setp.ge.u32 	%p4, %r1, %r7;
	@%p4 bra 	$L__BB0_7;
	ld.shared.u16 	%rs8, [%r5];
	and.b32  	%r14, %r16, 2046;
	add.s32 	%r15, %r5, %r14;
	ld.shared.u16 	%rs9, [%r15];
	// begin inline asm
	{add.f16 %rs7,%rs8,%rs9;
}
	// end inline asm
	st.shared.u16 	[%r5], %rs7;
$L__BB0_7:
	bar.sync 	0;
	setp.gt.u32 	%p5, %r16, 131;
	mov.u32 	%r16, %r7;
	@%p5 bra 	$L__BB0_5;
$L__BB0_8:
	setp.gt.u32 	%p6, %r1, 31;
	@%p6 bra 	$L__BB0_11;
	ld.shared.u16 	%rs11, [%r5];
	ld.shared.u16 	%rs12, [%r5+64];
	// begin inline asm
	{add.f16 %rs10,%rs11,%rs12;
}
	// end inline asm
	st.volatile.shared.u16 	[%r5], %rs10;
	ld.shared.u16 	%rs15, [%r5+32];
	// begin inline asm
	{add.f16 %rs13,%rs10,%rs15;
}
	// end inline asm
	st.volatile.shared.u16 	[%r5], %rs13;
	ld.shared.u16 	%rs18, [%r5+16];
	// begin inline asm
	{add.f16 %rs16,%rs13,%rs18;
}
	// end inline asm
	st.volatile.shared.u16 	[%r5], %rs16;
	ld.shared.u16 	%rs21, [%r5+8];
	// begin inline asm
	{add.f16 %rs19,%rs16,%rs21;
}
	// end inline asm
	st.volatile.shared.u16 	[%r5], %rs19;
	ld.shared.u16 	%rs24, [%r5+4];
	// begin inline asm
	{add.f16 %rs22,%rs19,%rs24;
}
	// end inline asm
	st.volatile.shared.u16 	[%r5], %rs22;
	ld.shared.u16 	%rs27, [%r5+2];
	// begin inline asm
	{add.f16 %rs25,%rs22,%rs27;
}
	// end inline asm
	st.volatile.shared.u16 	[%r5], %rs25;
	setp.ne.s32 	%p7, %r1, 0;
	@%p7 bra 	$L__BB0_11;
	cvta.to.global.u64 	%rd11, %rd4;
	mul.wide.u32 	%rd12, %r2, 2;
	add.s64 	%rd13, %rd11, %rd12;
	ld.shared.u16 	%rs28, [sum_squaresdata_bool];
	st.global.u16 	[%rd13], %rs28;
$L__BB0_11:
	ret;

}
	// .globl	contiguous_cumulate_sum_square_bool
.visible .entry contiguous_cumulate_sum_square_bool(
	.param .u64 .ptr .align 1 contiguous_cumulate_sum_square_bool_param_0,
	.param .u64 .ptr .align 1 contiguous_cumulate_sum_square_bool_param_1,
	.param .u64 contiguous_cumulate_sum_square_bool_param_2
)
{
	.reg .pred 	%p<8>;
	.reg .b16 	%rs<26>;
	.reg .b32 	%r<22>;
	.reg .b64 	%rd<14>;

	ld.param.u64 	%rd4, [contiguous_cumulate_sum_square_bool_param_0];
	ld.param.u64 	%rd6, [contiguous_cumulate_sum_square_bool_param_1];
	ld.param.u64 	%rd5, [contiguous_cumulate_sum_square_bool_param_2];
	cvta.to.global.u64 	%rd1, %rd6;
	mov.u32 	%r1, %tid.x;
	mov.u32 	%r2, %ctaid.x;
	mov.u32 	%r21, %ntid.x;
	mul.lo.s32 	%r9, %r2, %r21;
	shl.b32 	%r10, %r9, 1;
	add.s32 	%r4, %r10, %r1;
	shl.b32 	%r11, %r1, 1;
	mov.u32 	%r12, sum_squaresdata_bool;
	add.s32 	%r5, %r12, %r11;
	mov.b32 	%r8, 0;
	// begin inline asm
	cvt.rn.f16.s32 %rs1, %r8;
	// end inline asm
	st.shared.u16 	[%r5], %rs1;
	add.s32 	%r13, %r4, %r21;
	cvt.u64.u32 	%rd2, %r13;
	setp.le.u64 	%p1, %rd5, %rd2;
	@%p1 bra 	$L__BB1_2;
	cvt.u64.u32 	%rd8, %r4;
	add.s64 	%rd9, %rd1, %rd8;
	ld.global.s8 	%r16, [%rd9];
	add.s64 	%rd10, %rd1, %rd2;
	ld.global.s8 	%r17, [%rd10];
	add.s32 	%r18, %r17, %r16;
	shr.s32 	%r15, %r18, 1;
	// begin inline asm
	cvt.rn.f16.s32 %rs3, %r15;
	// end inline asm
	st.shared.u16 	[%r5], %rs3;
	bra.uni 	$L__BB1_4;
$L__BB1_2:
	cvt.u64.u32 	%rd3, %r4;
	setp.le.u64 	%p2, %rd5, %rd3;
	@%p2 bra 	$L__BB1_4;
	add.s64 	%rd7, %rd1, %rd3;
	ld.global.s8 	%r14, [%rd7];
	// begin inline asm
	cvt.rn.f16.s32 %rs2, %r14;
	// end inline asm
	st.shared.u16 	[%r5], %rs2;
$L__BB1_4:
	bar.sync 	0;
	setp.lt.u32 	%p3, %r21, 66;
	@%p3 bra 	$L__BB1_8;
$L__BB1_5:
	shr.u32 	%r7, %r21, 1;
	setp.ge.u32 	%p4, %r1, %r7;
	@%p4 bra 	$L__BB1_7;
	ld.shared.u16 	%rs5, [%r5];
	and.b32  	%r19, %r21, 2046;
	add.s32 	%r20, %r5, %r19;
	ld.shared.u16 	%rs6, [%r20];
	// begin inline asm
	{add.f16 %rs4,%rs5,%rs6;
}
	// end inline asm
	st.shared.u16 	[%r5], %rs4;
$L__BB1_7:
	bar.sync 	0;
	setp.gt.u32 	%p5, %r21, 131;
	mov.u32 	%r21, %r7;
	@%p5 bra 	$L__BB1_5;
$L__BB1_8:
	setp.gt.u32 	%p6, %r1, 31;
	@%p6 bra 	$L__BB1_11;
	ld.shared.u16 	%rs8, [%r5];
	ld.shared.u16 	%rs9, [%r5+64];
	// begin inline asm
	{add.f16 %rs7,%rs8,%rs9;
}
	// end inline asm
	st.volatile.shared.u16 	[%r5], %rs7;
	ld.shared.u16 	%rs12, [%r5+32];
	// begin inline asm
	{add.f16 %rs10,%rs7,%rs12;
}
	// end inline asm
	st.volatile.shared.u16 	[%r5], %rs10;
	ld.shared.u16 	%rs15, [%r5+16];
	// begin inline asm
	{add.f16 %rs13,%rs10,%rs15;
}
	// end inline asm
	st.volatile.shared.u16 	[%r5], %rs13;
	ld.shared.u16 	%rs18, [%r5+8];
	// begin inline asm
	{add.f16 %rs16,%rs13,%rs18;
}
	// end inline asm
	st.volatile.shared.u16 	[%r5], %rs16;
	ld.shared.u16 	%rs21, [%r5+4];
	// begin inline asm
	{add.f16 %rs19,%rs16,%rs21;
}
	// end inline asm
	st.volatile.shared.u16 	[%r5], %rs19;
	ld.shared.u16 	%rs24, [%r5+2];
	// begin inline asm
	{add.f16 %rs22,%rs19,%rs24;
}
	// end inline asm
	st.volatile.shared.u16 	[%r5], %rs22;
	setp.ne.s32 	%p7, %r1, 0;
	@%p7 bra 	$L__BB1_11;
	cvta.to.global.u64 	%rd11, %rd4;
	mul.wide.u32 	%rd12, %r2, 2;
	add.s64 	%rd13, %rd11, %rd12;
	ld.shared.u16 	%rs25, [sum_squaresdata_bool];
	st.global.u16 	[%rd13], %rs25;
$L__BB1_11:
	ret;

}
	// .globl	uncontiguous_sum_square_bool
.visible .entry uncontiguous_sum_square_bool(
	.param .u64 .ptr .align 1 uncontiguous_sum_square_bool_param_0,
	.param .u64 .ptr .align 1 uncontiguous_sum_square_bool_param_1,
	.param .u64 .ptr .align 1 uncontiguous_sum_square_bool_param_2,
	.param .u64 .ptr .align 1 uncontiguous_sum_square_bool_param_3,
	.param .u64 uncontiguous_sum_square_bool_param_4,
	.param .u64 uncontiguous_sum_square_bool_param_5
)
{
	.reg .pred 	%p<53>;
	.reg .b16 	%rs<29>;
	.reg .b32 	%r<213>;
	.reg .b32 	%f<7>;
	.reg .b64 	%rd<555>;

	ld.param.u64 	%rd260, [uncontiguous_sum_square_bool_param_0];
	ld.param.u64 	%rd263, [uncontiguous_sum_square_bool_param_1];
	ld.param.u64 	%rd264, [uncontiguous_sum_square_bool_param_2];
	ld.param.u64 	%rd265, [uncontiguous_sum_square_bool_param_3];
	ld.param.u64 	%rd261, [uncontiguous_sum_square_bool_param_4];
	ld.param.u64 	%rd262, [uncontiguous_sum_square_bool_param_5];
	cvta.to.global.u64 	%rd1, %rd265;
	cvta.to.global.u64 	%rd2, %rd264;
	cvta.to.global.u64 	%rd3, %rd263;
	mov.u32 	%r1, %tid.x;
	mov.u32 	%r2, %ctaid.x;
	mov.u32 	%r212, %ntid.x;
	mul.lo.s32 	%r53, %r2, %r212;
	shl.b32 	%r54, %r53, 1;
	add.s32 	%r4, %r54, %r1;
	shl.b32 	%r55, %r1, 1;
	mov.u32 	%r56, sum_squaresdata_bool;
	add.s32 	%r5, %r56, %r55;
	mov.b32 	%r52, 0;
	// begin inline asm
	cvt.rn.f16.s32 %rs1, %r52;
	// end inline asm
	st.shared.u16 	[%r5], %rs1;
	add.s32 	%r57, %r4, %r212;
	cvt.u64.u32 	%rd508, %r57;
	setp.le.u64 	%p1, %rd262, %rd508;
	@%p1 bra 	$L__BB2_54;
	cvt.u32.u64 	%r6, %rd261;
	add.s32 	%r206, %r6, -1;
	setp.lt.s32 	%p27, %r206, 0;
	mov.b64 	%rd512, 0;
	mov.u64 	%rd513, %rd512;
	@%p27 bra 	$L__BB2_53;
	cvt.u64.u32 	%rd509, %r4;
	setp.lt.u32 	%p28, %r206, 3;
	mov.b64 	%rd513, 0;
	mov.u64 	%rd512, %rd513;
	@%p28 bra 	$L__BB2_30;
	add.s32 	%r204, %r6, -2;
	and.b32  	%r133, %r6, -4;
	neg.s32 	%r203, %r133;
	mov.b64 	%rd513, 0;
$L__BB2_4:
	.pragma "nounroll";
	add.s32 	%r12, %r204, 1;
	mul.wide.u32 	%rd396, %r12, 8;
	add.s64 	%rd397, %rd2, %rd396;
	ld.global.u64 	%rd10, [%rd397];
	or.b64  	%rd398, %rd509, %rd10;
	and.b64  	%rd399, %rd398, -4294967296;
	setp.ne.s64 	%p29, %rd399, 0;
	@%p29 bra 	$L__BB2_6;
	cvt.u32.u64 	%r134, %rd10;
	cvt.u32.u64 	%r135, %rd509;
	div.u32 	%r136, %r135, %r134;
	mul.lo.s32 	%r137, %r136, %r134;
	sub.s32 	%r138, %r135, %r137;
	cvt.u64.u32 	%rd474, %r136;
	cvt.u64.u32 	%rd475, %r138;
	bra.uni 	$L__BB2_7;
$L__BB2_6:
	div.s64 	%rd474, %rd509, %rd10;
	mul.lo.s64 	%rd400, %rd474, %rd10;
	sub.s64 	%rd475, %rd509, %rd400;
$L__BB2_7:
	mul.wide.u32 	%rd401, %r12, 8;
	add.s64 	%rd402, %rd1, %rd401;
	ld.global.u64 	%rd17, [%rd402];
	mad.lo.s64 	%rd18, %rd17, %rd475, %rd512;
	or.b64  	%rd403, %rd508, %rd10;
	and.b64  	%rd404, %rd403, -4294967296;
	setp.ne.s64 	%p30, %rd404, 0;
	@%p30 bra 	$L__BB2_9;
	cvt.u32.u64 	%r139, %rd10;
	cvt.u32.u64 	%r140, %rd508;
	div.u32 	%r141, %r140, %r139;
	mul.lo.s32 	%r142, %r141, %r139;
	sub.s32 	%r143, %r140, %r142;
	cvt.u64.u32 	%rd476, %r141;
	cvt.u64.u32 	%rd477, %r143;
	bra.uni 	$L__BB2_10;
$L__BB2_9:
	div.s64 	%rd476, %rd508, %rd10;
	mul.lo.s64 	%rd405, %rd476, %rd10;
	sub.s64 	%rd477, %rd508, %rd405;
$L__BB2_10:
	mad.lo.s64 	%rd25, %rd477, %rd17, %rd513;
	add.s32 	%r13, %r204, -2;
	mul.wide.u32 	%rd406, %r204, 8;
	add.s64 	%rd407, %rd2, %rd406;
	ld.global.u64 	%rd26, [%rd407];
	or.b64  	%rd408, %rd474, %rd26;
	and.b64  	%rd409, %rd408, -4294967296;
	setp.ne.s64 	%p31, %rd409, 0;
	@%p31 bra 	$L__BB2_12;
	cvt.u32.u64 	%r144, %rd26;
	cvt.u32.u64 	%r145, %rd474;
	div.u32 	%r146, %r145, %r144;
	mul.lo.s32 	%r147, %r146, %r144;
	sub.s32 	%r148, %r145, %r147;
	cvt.u64.u32 	%rd478, %r146;
	cvt.u64.u32 	%rd479, %r148;
	bra.uni 	$L__BB2_13;
$L__BB2_12:
	div.s64 	%rd478, %rd474, %rd26;
	mul.lo.s64 	%rd410, %rd478, %rd26;
	sub.s64 	%rd479, %rd474, %rd410;
$L__BB2_13:
	mul.wide.u32 	%rd411, %r204, 8;
	add.s64 	%rd412, %rd1, %rd411;
	ld.global.u64 	%rd33, [%rd412];
	mad.lo.s64 	%rd34, %rd33, %rd479, %rd18;
	or.b64  	%rd413, %rd476, %rd26;
	and.b64  	%rd414, %rd413, -4294967296;
	setp.ne.s64 	%p32, %rd414, 0;
	@%p32 bra 	$L__BB2_15;
	cvt.u32.u64 	%r149, %rd26;
	cvt.u32.u64 	%r150, %rd476;
	div.u32 	%r151, %r150, %r149;
	mul.lo.s32 	%r152, %r151, %r149;
	sub.s32 	%r153, %r150, %r152;
	cvt.u64.u32 	%rd480, %r151;
	cvt.u64.u32 	%rd481, %r153;
	bra.uni 	$L__BB2_16;
$L__BB2_15:
	div.s64 	%rd480, %rd476, %rd26;
	mul.lo.s64 	%rd415, %rd480, %rd26;
	sub.s64 	%rd481, %rd476, %rd415;
$L__BB2_16:
	mad.lo.s64 	%rd41, %rd481, %rd33, %rd25;
	add.s32 	%r14, %r204, -1;
	mul.wide.u32 	%rd416, %r14, 8;
	add.s64 	%rd417, %rd2, %rd416;
	ld.global.u64 	%rd42, [%rd417];
	or.b64  	%rd418, %rd478, %rd42;
	and.b64  	%rd419, %rd418, -4294967296;
	setp.ne.s64 	%p33, %rd419, 0;
	@%p33 bra 	$L__BB2_18;
	cvt.u32.u64 	%r154, %rd42;
	cvt.u32.u64 	%r155, %rd478;
	div.u32 	%r156, %r155, %r154;
	mul.lo.s32 	%r157, %r156, %r154;
	sub.s32 	%r158, %r155, %r157;
	cvt.u64.u32 	%rd482, %r156;
	cvt.u64.u32 	%rd483, %r158;
	bra.uni 	$L__BB2_19;
$L__BB2_18:
	div.s64 	%rd482, %rd478, %rd42;
	mul.lo.s64 	%rd420, %rd482, %rd42;
	sub.s64 	%rd483, %rd478, %rd420;
$L__BB2_19:
	mul.wide.u32 	%rd421, %r14, 8;
	add.s64 	%rd422, %rd1, %rd421;
	ld.global.u64 	%rd49, [%rd422];
	mad.lo.s64 	%rd50, %rd49, %rd483, %rd34;
	or.b64  	%rd423, %rd480, %rd42;
	and.b64  	%rd424, %rd423, -4294967296;
	setp.ne.s64 	%p34, %rd424, 0;
	@%p34 bra 	$L__BB2_21;
	cvt.u32.u64 	%r159, %rd42;
	cvt.u32.u64 	%r160, %rd480;
	div.u32 	%r161, %r160, %r159;
	mul.lo.s32 	%r162, %r161, %r159;
	sub.s32 	%r163, %r160, %r162;
	cvt.u64.u32 	%rd484, %r161;
	cvt.u64.u32 	%rd485, %r163;
	bra.uni 	$L__BB2_22;
$L__BB2_21:
	div.s64 	%rd484, %rd480, %rd42;
	mul.lo.s64 	%rd425, %rd484, %rd42;
	sub.s64 	%rd485, %rd480, %rd425;
$L__BB2_22:
	mad.lo.s64 	%rd57, %rd485, %rd49, %rd41;
	mul.wide.u32 	%rd426, %r13, 8;
	add.s64 	%rd427, %rd2, %rd426;
	ld.global.u64 	%rd58, [%rd427];
	or.b64  	%rd428, %rd482, %rd58;
	and.b64  	%rd429, %rd428, -4294967296;
	setp.ne.s64 	%p35, %rd429, 0;
	@%p35 bra 	$L__BB2_24;
	cvt.u32.u64 	%r164, %rd58;
	cvt.u32.u64 	%r165, %rd482;
	div.u32 	%r166, %r165, %r164;
	mul.lo.s32 	%r167, %r166, %r164;
	sub.s32 	%r168, %r165, %r167;
	cvt.u64.u32 	%rd509, %r166;
	cvt.u64.u32 	%rd487, %r168;
	bra.uni 	$L__BB2_25;
$L__BB2_24:
	div.s64 	%rd509, %rd482, %rd58;
	mul.lo.s64 	%rd430, %rd509, %rd58;
	sub.s64 	%rd487, %rd482, %rd430;
$L__BB2_25:
	mul.wide.u32 	%rd431, %r13, 8;
	add.s64 	%rd432, %rd1, %rd431;
	ld.global.u64 	%rd65, [%rd432];
	mad.lo.s64 	%rd512, %rd65, %rd487, %rd50;
	or.b64  	%rd433, %rd484, %rd58;
	and.b64  	%rd434, %rd433, -4294967296;
	setp.ne.s64 	%p36, %rd434, 0;
	@%p36 bra 	$L__BB2_27;
	cvt.u32.u64 	%r169, %rd58;
	cvt.u32.u64 	%r170, %rd484;
	div.u32 	%r171, %r170, %r169;
	mul.lo.s32 	%r172, %r171, %r169;
	sub.s32 	%r173, %r170, %r172;
	cvt.u64.u32 	%rd508, %r171;
	cvt.u64.u32 	%rd489, %r173;
	bra.uni 	$L__BB2_28;
$L__BB2_27:
	div.s64 	%rd508, %rd484, %rd58;
	mul.lo.s64 	%rd435, %rd508, %rd58;
	sub.s64 	%rd489, %rd484, %rd435;
$L__BB2_28:
	mad.lo.s64 	%rd513, %rd489, %rd65, %rd57;
	add.s32 	%r204, %r204, -4;
	add.s32 	%r203, %r203, 4;
	setp.ne.s32 	%p37, %r203, 0;
	@%p37 bra 	$L__BB2_4;
	add.s32 	%r206, %r204, 1;
$L__BB2_30:
	and.b32  	%r19, %r6, 3;
	setp.eq.s32 	%p38, %r19, 0;
	@%p38 bra 	$L__BB2_53;
	setp.eq.s32 	%p39, %r19, 1;
	@%p39 bra 	$L__BB2_45;
	mul.wide.u32 	%rd437, %r206, 8;
	add.s64 	%rd438, %rd2, %rd437;
	ld.global.u64 	%rd80, [%rd438];
	or.b64  	%rd439, %rd509, %rd80;
	and.b64  	%rd440, %rd439, -4294967296;
	setp.ne.s64 	%p40, %rd440, 0;
	@%p40 bra 	$L__BB2_34;
	cvt.u32.u64 	%r174, %rd80;
	cvt.u32.u64 	%r175, %rd509;
	div.u32 	%r176, %r175, %r174;
	mul.lo.s32 	%r177, %r176, %r174;
	sub.s32 	%r178, %r175, %r177;
	cvt.u64.u32 	%rd496, %r176;
	cvt.u64.u32 	%rd497, %r178;
	bra.uni 	$L__BB2_35;
$L__BB2_34:
	div.s64 	%rd496, %rd509, %rd80;
	mul.lo.s64 	%rd441, %rd496, %rd80;
	sub.s64 	%rd497, %rd509, %rd441;
$L__BB2_35:
	add.s64 	%rd443, %rd1, %rd437;
	ld.global.u64 	%rd87, [%rd443];
	mad.lo.s64 	%rd88, %rd87, %rd497, %rd512;
	or.b64  	%rd444, %rd508, %rd80;
	and.b64  	%rd445, %rd444, -4294967296;
	setp.ne.s64 	%p41, %rd445, 0;
	@%p41 bra 	$L__BB2_37;
	cvt.u32.u64 	%r179, %rd80;
	cvt.u32.u64 	%r180, %rd508;
	div.u32 	%r181, %r180, %r179;
	mul.lo.s32 	%r182, %r181, %r179;
	sub.s32 	%r183, %r180, %r182;
	cvt.u64.u32 	%rd498, %r181;
	cvt.u64.u32 	%rd499, %r183;
	bra.uni 	$L__BB2_38;
$L__BB2_37:
	div.s64 	%rd498, %rd508, %rd80;
	mul.lo.s64 	%rd446, %rd498, %rd80;
	sub.s64 	%rd499, %rd508, %rd446;
$L__BB2_38:
	mad.lo.s64 	%rd95, %rd499, %rd87, %rd513;
	add.s32 	%r20, %r206, -1;
	mul.wide.u32 	%rd447, %r20, 8;
	add.s64 	%rd448, %rd2, %rd447;
	ld.global.u64 	%rd96, [%rd448];
	or.b64  	%rd449, %rd496, %rd96;
	and.b64  	%rd450, %rd449, -4294967296;
	setp.ne.s64 	%p42, %rd450, 0;
	@%p42 bra 	$L__BB2_40;
	cvt.u32.u64 	%r184, %rd96;
	cvt.u32.u64 	%r185, %rd496;
	div.u32 	%r186, %r185, %r184;
	mul.lo.s32 	%r187, %r186, %r184;
	sub.s32 	%r188, %r185, %r187;
	cvt.u64.u32 	%rd509, %r186;
	cvt.u64.u32 	%rd501, %r188;
	bra.uni 	$L__BB2_41;
$L__BB2_40:
	div.s64 	%rd509, %rd496, %rd96;
	mul.lo.s64 	%rd451, %rd509, %rd96;
	sub.s64 	%rd501, %rd496, %rd451;
$L__BB2_41:
	add.s64 	%rd453, %rd1, %rd447;
	ld.global.u64 	%rd103, [%rd453];
	mad.lo.s64 	%rd512, %rd103, %rd501, %rd88;
	or.b64  	%rd454, %rd498, %rd96;
	and.b64  	%rd455, %rd454, -4294967296;
	setp.ne.s64 	%p43, %rd455, 0;
	@%p43 bra 	$L__BB2_43;
	cvt.u32.u64 	%r189, %rd96;
	cvt.u32.u64 	%r190, %rd498;
	div.u32 	%r191, %r190, %r189;
	mul.lo.s32 	%r192, %r191, %r189;
	sub.s32 	%r193, %r190, %r192;
	cvt.u64.u32 	%rd508, %r191;
	cvt.u64.u32 	%rd503, %r193;
	bra.uni 	$L__BB2_44;
$L__BB2_43:
	div.s64 	%rd508, %rd498, %rd96;
	mul.lo.s64 	%rd456, %rd508, %rd96;
	sub.s64 	%rd503, %rd498, %rd456;
$L__BB2_44:
	mad.lo.s64 	%rd513, %rd503, %rd103, %rd95;
	add.s32 	%r206, %r206, -2;
$L__BB2_45:
	and.b32  	%r194, %r6, 1;
	setp.eq.b32 	%p44, %r194, 1;
	not.pred 	%p45, %p44;
	@%p45 bra 	$L__BB2_53;
	mul.wide.u32 	%rd457, %r206, 8;
	add.s64 	%rd458, %rd2, %rd457;
	ld.global.u64 	%rd118, [%rd458];
	or.b64  	%rd459, %rd509, %rd118;
	and.b64  	%rd460, %rd459, -4294967296;
	setp.ne.s64 	%p46, %rd460, 0;
	@%p46 bra 	$L__BB2_48;
	cvt.u32.u64 	%r195, %rd118;
	cvt.u32.u64 	%r196, %rd509;
	rem.u32 	%r197, %r196, %r195;
	cvt.u64.u32 	%rd510, %r197;
	bra.uni 	$L__BB2_49;
$L__BB2_48:
	rem.s64 	%rd510, %rd509, %rd118;
$L__BB2_49:
	add.s64 	%rd462, %rd1, %rd457;
	ld.global.u64 	%rd122, [%rd462];
	mad.lo.s64 	%rd512, %rd122, %rd510, %rd512;
	or.b64  	%rd463, %rd508, %rd118;
	and.b64  	%rd464, %rd463, -4294967296;
	setp.ne.s64 	%p47, %rd464, 0;
	@%p47 bra 	$L__BB2_51;
	cvt.u32.u64 	%r198, %rd118;
	cvt.u32.u64 	%r199, %rd508;
	rem.u32 	%r200, %r199, %r198;
	cvt.u64.u32 	%rd511, %r200;
	bra.uni 	$L__BB2_52;
$L__BB2_51:
	rem.s64 	%rd511, %rd508, %rd118;
$L__BB2_52:
	mad.lo.s64 	%rd513, %rd511, %rd122, %rd513;
$L__BB2_53:
	add.s64 	%rd465, %rd3, %rd512;
	ld.global.s8 	%rs5, [%rd465];
	cvt.rn.f32.s16 	%f4, %rs5;
	add.s64 	%rd466, %rd3, %rd513;
	ld.global.s8 	%rs6, [%rd466];
	cvt.rn.f32.s16 	%f5, %rs6;
	mul.f32 	%f6, %f5, %f5;
	fma.rn.f32 	%f3, %f4, %f4, %f6;
	// begin inline asm
	{  cvt.rn.f16.f32 %rs4, %f3;}

	// end inline asm
	st.shared.u16 	[%r5], %rs4;
	bra.uni 	$L__BB2_114;
$L__BB2_54:
	cvt.u64.u32 	%rd545, %r4;
	setp.le.u64 	%p2, %rd262, %rd545;
	@%p2 bra 	$L__BB2_114;
	cvt.u32.u64 	%r23, %rd261;
	add.s32 	%r210, %r23, -1;
	setp.lt.s32 	%p3, %r210, 0;
	mov.b64 	%rd554, 0;
	@%p3 bra 	$L__BB2_113;
	and.b32  	%r25, %r23, 7;
	setp.lt.u32 	%p4, %r210, 7;
	mov.b64 	%rd554, 0;
	@%p4 bra 	$L__BB2_84;
	add.s32 	%r208, %r23, -4;
	and.b32  	%r58, %r23, -8;
	neg.s32 	%r207, %r58;
	mov.b64 	%rd554, 0;
$L__BB2_58:
	.pragma "nounroll";
	add.s32 	%r30, %r208, 3;
	mul.wide.u32 	%rd270, %r30, 8;
	add.s64 	%rd271, %rd2, %rd270;
	ld.global.u64 	%rd133, [%rd271];
	or.b64  	%rd272, %rd545, %rd133;
	and.b64  	%rd273, %rd272, -4294967296;
	setp.ne.s64 	%p5, %rd273, 0;
	@%p5 bra 	$L__BB2_60;
	cvt.u32.u64 	%r59, %rd133;
	cvt.u32.u64 	%r60, %rd545;
	div.u32 	%r61, %r60, %r59;
	mul.lo.s32 	%r62, %r61, %r59;
	sub.s32 	%r63, %r60, %r62;
	cvt.u64.u32 	%rd516, %r61;
	cvt.u64.u32 	%rd517, %r63;
	bra.uni 	$L__BB2_61;
$L__BB2_60:
	div.s64 	%rd516, %rd545, %rd133;
	mul.lo.s64 	%rd274, %rd516, %rd133;
	sub.s64 	%rd517, %rd545, %rd274;
$L__BB2_61:
	add.s64 	%rd276, %rd1, %rd270;
	ld.global.u64 	%rd277, [%rd276];
	mad.lo.s64 	%rd140, %rd277, %rd517, %rd554;
	add.s32 	%r31, %r208, 2;
	mul.wide.u32 	%rd278, %r31, 8;
	add.s64 	%rd279, %rd2, %rd278;
	ld.global.u64 	%rd141, [%rd279];
	or.b64  	%rd280, %rd516, %rd141;
	and.b64  	%rd281, %rd280, -4294967296;
	setp.ne.s64 	%p6, %rd281, 0;
	@%p6 bra 	$L__BB2_63;
	cvt.u32.u64 	%r64, %rd141;
	cvt.u32.u64 	%r65, %rd516;
	div.u32 	%r66, %r65, %r64;
	mul.lo.s32 	%r67, %r66, %r64;
	sub.s32 	%r68, %r65, %r67;
	cvt.u64.u32 	%rd518, %r66;
	cvt.u64.u32 	%rd519, %r68;
	bra.uni 	$L__BB2_64;
$L__BB2_63:
	div.s64 	%rd518, %rd516, %rd141;
	mul.lo.s64 	%rd282, %rd518, %rd141;
	sub.s64 	%rd519, %rd516, %rd282;
$L__BB2_64:
	add.s64 	%rd284, %rd1, %rd278;
	ld.global.u64 	%rd285, [%rd284];
	mad.lo.s64 	%rd148, %rd285, %rd519, %rd140;
	add.s32 	%r32, %r208, 1;
	mul.wide.u32 	%rd286, %r32, 8;
	add.s64 	%rd287, %rd2, %rd286;
	ld.global.u64 	%rd149, [%rd287];
	or.b64  	%rd288, %rd518, %rd149;
	and.b64  	%rd289, %rd288, -4294967296;
	setp.ne.s64 	%p7, %rd289, 0;
	@%p7 bra 	$L__BB2_66;
	cvt.u32.u64 	%r69, %rd149;
	cvt.u32.u64 	%r70, %rd518;
	div.u32 	%r71, %r70, %r69;
	mul.lo.s32 	%r72, %r71, %r69;
	sub.s32 	%r73, %r70, %r72;
	cvt.u64.u32 	%rd520, %r71;
	cvt.u64.u32 	%rd521, %r73;
	bra.uni 	$L__BB2_67;
$L__BB2_66:
	div.s64 	%rd520, %rd518, %rd149;
	mul.lo.s64 	%rd290, %rd520, %rd149;
	sub.s64 	%rd521, %rd518, %rd290;
$L__BB2_67:
	add.s64 	%rd292, %rd1, %rd286;
	ld.global.u64 	%rd293, [%rd292];
	mad.lo.s64 	%rd156, %rd293, %rd521, %rd148;
	add.s32 	%r33, %r208, -4;
	mul.wide.u32 	%rd294, %r208, 8;
	add.s64 	%rd295, %rd2, %rd294;
	ld.global.u64 	%rd157, [%rd295];
	or.b64  	%rd296, %rd520, %rd157;
	and.b64  	%rd297, %rd296, -4294967296;
	setp.ne.s64 	%p8, %rd297, 0;
	@%p8 bra 	$L__BB2_69;
	cvt.u32.u64 	%r74, %rd157;
	cvt.u32.u64 	%r75, %rd520;
	div.u32 	%r76, %r75, %r74;
	mul.lo.s32 	%r77, %r76, %r74;
	sub.s32 	%r78, %r75, %r77;
	cvt.u64.u32 	%rd522, %r76;
	cvt.u64.u32 	%rd523, %r78;
	bra.uni 	$L__BB2_70;
$L__BB2_69:
	div.s64 	%rd522, %rd520, %rd157;
	mul.lo.s64 	%rd298, %rd522, %rd157;
	sub.s64 	%rd523, %rd520, %rd298;
$L__BB2_70:
	add.s64 	%rd300, %rd1, %rd294;
	ld.global.u64 	%rd301, [%rd300];
	mad.lo.s64 	%rd164, %rd301, %rd523, %rd156;
	add.s32 	%r34, %r208, -1;
	mul.wide.u32 	%rd302, %r34, 8;
	add.s64 	%rd303, %rd2, %rd302;
	ld.global.u64 	%rd165, [%rd303];
	or.b64  	%rd304, %rd522, %rd165;
	and.b64  	%rd305, %rd304, -4294967296;
	setp.ne.s64 	%p9, %rd305, 0;
	@%p9 bra 	$L__BB2_72;
	cvt.u32.u64 	%r79, %rd165;
	cvt.u32.u64 	%r80, %rd522;
	div.u32 	%r81, %r80, %r79;
	mul.lo.s32 	%r82, %r81, %r79;
	sub.s32 	%r83, %r80, %r82;
	cvt.u64.u32 	%rd524, %r81;
	cvt.u64.u32 	%rd525, %r83;
	bra.uni 	$L__BB2_73;
$L__BB2_72:
	div.s64 	%rd524, %rd522, %rd165;
	mul.lo.s64 	%rd306, %rd524, %rd165;
	sub.s64 	%rd525, %rd522, %rd306;
$L__BB2_73:
	add.s64 	%rd308, %rd1, %rd302;
	ld.global.u64 	%rd309, [%rd308];
	mad.lo.s64 	%rd172, %rd309, %rd525, %rd164;
	add.s32 	%r35, %r208, -2;
	mul.wide.u32 	%rd310, %r35, 8;
	add.s64 	%rd311, %rd2, %rd310;
	ld.global.u64 	%rd173, [%rd311];
	or.b64  	%rd312, %rd524, %rd173;
	and.b64  	%rd313, %rd312, -4294967296;
	setp.ne.s64 	%p10, %rd313, 0;
	@%p10 bra 	$L__BB2_75;
	cvt.u32.u64 	%r84, %rd173;
	cvt.u32.u64 	%r85, %rd524;
	div.u32 	%r86, %r85, %r84;
	mul.lo.s32 	%r87, %r86, %r84;
	sub.s32 	%r88, %r85, %r87;
	cvt.u64.u32 	%rd526, %r86;
	cvt.u64.u32 	%rd527, %r88;
	bra.uni 	$L__BB2_76;
$L__BB2_75:
	div.s64 	%rd526, %rd524, %rd173;
	mul.lo.s64 	%rd314, %rd526, %rd173;
	sub.s64 	%rd527, %rd524, %rd314;
$L__BB2_76:
	add.s64 	%rd316, %rd1, %rd310;
	ld.global.u64 	%rd317, [%rd316];
	mad.lo.s64 	%rd180, %rd317, %rd527, %rd172;
	add.s32 	%r36, %r208, -3;
	mul.wide.u32 	%rd318, %r36, 8;
	add.s64 	%rd319, %rd2, %rd318;
	ld.global.u64 	%rd181, [%rd319];
	or.b64  	%rd320, %rd526, %rd181;
	and.b64  	%rd321, %rd320, -4294967296;
	setp.ne.s64 	%p11, %rd321, 0;
	@%p11 bra 	$L__BB2_78;
	cvt.u32.u64 	%r89, %rd181;
	cvt.u32.u64 	%r90, %rd526;
	div.u32 	%r91, %r90, %r89;
	mul.lo.s32 	%r92, %r91, %r89;
	sub.s32 	%r93, %r90, %r92;
	cvt.u64.u32 	%rd528, %r91;
	cvt.u64.u32 	%rd529, %r93;
	bra.uni 	$L__BB2_79;
$L__BB2_78:
	div.s64 	%rd528, %rd526, %rd181;
	mul.lo.s64 	%rd322, %rd528, %rd181;
	sub.s64 	%rd529, %rd526, %rd322;
$L__BB2_79:
	add.s64 	%rd324, %rd1, %rd318;
	ld.global.u64 	%rd325, [%rd324];
	mad.lo.s64 	%rd188, %rd325, %rd529, %rd180;
	mul.wide.u32 	%rd326, %r33, 8;
	add.s64 	%rd327, %rd2, %rd326;
	ld.global.u64 	%rd189, [%rd327];
	or.b64  	%rd328, %rd528, %rd189;
	and.b64  	%rd329, %rd328, -4294967296;
	setp.ne.s64 	%p12, %rd329, 0;
	@%p12 bra 	$L__BB2_81;
	cvt.u32.u64 	%r94, %rd189;
	cvt.u32.u64 	%r95, %rd528;
	div.u32 	%r96, %r95, %r94;
	mul.lo.s32 	%r97, %r96, %r94;
	sub.s32 	%r98, %r95, %r97;
	cvt.u64.u32 	%rd545, %r96;
	cvt.u64.u32 	%rd531, %r98;
	bra.uni 	$L__BB2_82;
$L__BB2_81:
	div.s64 	%rd545, %rd528, %rd189;
	mul.lo.s64 	%rd330, %rd545, %rd189;
	sub.s64 	%rd531, %rd528, %rd330;
$L__BB2_82:
	add.s64 	%rd332, %rd1, %rd326;
	ld.global.u64 	%rd333, [%rd332];
	mad.lo.s64 	%rd554, %rd333, %rd531, %rd188;
	add.s32 	%r208, %r208, -8;
	add.s32 	%r207, %r207, 8;
	setp.ne.s32 	%p13, %r207, 0;
	@%p13 bra 	$L__BB2_58;
	add.s32 	%r210, %r208, 3;
$L__BB2_84:
	setp.eq.s32 	%p14, %r25, 0;
	@%p14 bra 	$L__BB2_113;
	and.b32  	%r41, %r23, 3;
	setp.lt.u32 	%p15, %r25, 4;
	@%p15 bra 	$L__BB2_99;
	mul.wide.u32 	%rd335, %r210, 8;
	add.s64 	%rd336, %rd2, %rd335;
	ld.global.u64 	%rd200, [%rd336];
	or.b64  	%rd337, %rd545, %rd200;
	and.b64  	%rd338, %rd337, -4294967296;
	setp.ne.s64 	%p16, %rd338, 0;
	@%p16 bra 	$L__BB2_88;
	cvt.u32.u64 	%r99, %rd200;
	cvt.u32.u64 	%r100, %rd545;
	div.u32 	%r101, %r100, %r99;
	mul.lo.s32 	%r102, %r101, %r99;
	sub.s32 	%r103, %r100, %r102;
	cvt.u64.u32 	%rd535, %r101;
	cvt.u64.u32 	%rd536, %r103;
	bra.uni 	$L__BB2_89;
$L__BB2_88:
	div.s64 	%rd535, %rd545, %rd200;
	mul.lo.s64 	%rd339, %rd535, %rd200;
	sub.s64 	%rd536, %rd545, %rd339;
$L__BB2_89:
	add.s64 	%rd341, %rd1, %rd335;
	ld.global.u64 	%rd342, [%rd341];
	mad.lo.s64 	%rd207, %rd342, %rd536, %rd554;
	add.s32 	%r42, %r210, -1;
	mul.wide.u32 	%rd343, %r42, 8;
	add.s64 	%rd344, %rd2, %rd343;
	ld.global.u64 	%rd208, [%rd344];
	or.b64  	%rd345, %rd535, %rd208;
	and.b64  	%rd346, %rd345, -4294967296;
	setp.ne.s64 	%p17, %rd346, 0;
	@%p17 bra 	$L__BB2_91;
	cvt.u32.u64 	%r104, %rd208;
	cvt.u32.u64 	%r105, %rd535;
	div.u32 	%r106, %r105, %r104;
	mul.lo.s32 	%r107, %r106, %r104;
	sub.s32 	%r108, %r105, %r107;
	cvt.u64.u32 	%rd537, %r106;
	cvt.u64.u32 	%rd538, %r108;
	bra.uni 	$L__BB2_92;
$L__BB2_91:
	div.s64 	%rd537, %rd535, %rd208;
	mul.lo.s64 	%rd347, %rd537, %rd208;
	sub.s64 	%rd538, %rd535, %rd347;
$L__BB2_92:
	add.s64 	%rd349, %rd1, %rd343;
	ld.global.u64 	%rd350, [%rd349];
	mad.lo.s64 	%rd215, %rd350, %rd538, %rd207;
	add.s32 	%r43, %r210, -2;
	mul.wide.u32 	%rd351, %r43, 8;
	add.s64 	%rd352, %rd2, %rd351;
	ld.global.u64 	%rd216, [%rd352];
	or.b64  	%rd353, %rd537, %rd216;
	and.b64  	%rd354, %rd353, -4294967296;
	setp.ne.s64 	%p18, %rd354, 0;
	@%p18 bra 	$L__BB2_94;
	cvt.u32.u64 	%r109, %rd216;
	cvt.u32.u64 	%r110, %rd537;
	div.u32 	%r111, %r110, %r109;
	mul.lo.s32 	%r112, %r111, %r109;
	sub.s32 	%r113, %r110, %r112;
	cvt.u64.u32 	%rd539, %r111;
	cvt.u64.u32 	%rd540, %r113;
	bra.uni 	$L__BB2_95;
$L__BB2_94:
	div.s64 	%rd539, %rd537, %rd216;
	mul.lo.s64 	%rd355, %rd539, %rd216;
	sub.s64 	%rd540, %rd537, %rd355;
$L__BB2_95:
	add.s64 	%rd357, %rd1, %rd351;
	ld.global.u64 	%rd358, [%rd357];
	mad.lo.s64 	%rd223, %rd358, %rd540, %rd215;
	add.s32 	%r44, %r210, -3;
	mul.wide.u32 	%rd359, %r44, 8;
	add.s64 	%rd360, %rd2, %rd359;
	ld.global.u64 	%rd224, [%rd360];
	or.b64  	%rd361, %rd539, %rd224;
	and.b64  	%rd362, %rd361, -4294967296;
	setp.ne.s64 	%p19, %rd362, 0;
	@%p19 bra 	$L__BB2_97;
	cvt.u32.u64 	%r114, %rd224;
	cvt.u32.u64 	%r115, %rd539;
	div.u32 	%r116, %r115, %r114;
	mul.lo.s32 	%r117, %r116, %r114;
	sub.s32 	%r118, %r115, %r117;
	cvt.u64.u32 	%rd545, %r116;
	cvt.u64.u32 	%rd542, %r118;
	bra.uni 	$L__BB2_98;
$L__BB2_97:
	div.s64 	%rd545, %rd539, %rd224;
	mul.lo.s64 	%rd363, %rd545, %rd224;
	sub.s64 	%rd542, %rd539, %rd363;
$L__BB2_98:
	add.s64 	%rd365, %rd1, %rd359;
	ld.global.u64 	%rd366, [%rd365];
	mad.lo.s64 	%rd554, %rd366, %rd542, %rd223;
	add.s32 	%r210, %r210, -4;
$L__BB2_99:
	setp.eq.s32 	%p20, %r41, 0;
	@%p20 bra 	$L__BB2_113;
	setp.eq.s32 	%p21, %r41, 1;
	@%p21 bra 	$L__BB2_108;
	mul.wide.u32 	%rd368, %r210, 8;
	add.s64 	%rd369, %rd2, %rd368;
	ld.global.u64 	%rd235, [%rd369];
	or.b64  	%rd370, %rd545, %rd235;
	and.b64  	%rd371, %rd370, -4294967296;
	setp.ne.s64 	%p22, %rd371, 0;
	@%p22 bra 	$L__BB2_103;
	cvt.u32.u64 	%r119, %rd235;
	cvt.u32.u64 	%r120, %rd545;
	div.u32 	%r121, %r120, %r119;
	mul.lo.s32 	%r122, %r121, %r119;
	sub.s32 	%r123, %r120, %r122;
	cvt.u64.u32 	%rd546, %r121;
	cvt.u64.u32 	%rd547, %r123;
	bra.uni 	$L__BB2_104;
$L__BB2_103:
	div.s64 	%rd546, %rd545, %rd235;
	mul.lo.s64 	%rd372, %rd546, %rd235;
	sub.s64 	%rd547, %rd545, %rd372;
$L__BB2_104:
	add.s64 	%rd374, %rd1, %rd368;
	ld.global.u64 	%rd375, [%rd374];
	mad.lo.s64 	%rd242, %rd375, %rd547, %rd554;
	add.s32 	%r47, %r210, -1;
	mul.wide.u32 	%rd376, %r47, 8;
	add.s64 	%rd377, %rd2, %rd376;
	ld.global.u64 	%rd243, [%rd377];
	or.b64  	%rd378, %rd546, %rd243;
	and.b64  	%rd379, %rd378, -4294967296;
	setp.ne.s64 	%p23, %rd379, 0;
	@%p23 bra 	$L__BB2_106;
	cvt.u32.u64 	%r124, %rd243;
	cvt.u32.u64 	%r125, %rd546;
	div.u32 	%r126, %r125, %r124;
	mul.lo.s32 	%r127, %r126, %r124;
	sub.s32 	%r128, %r125, %r127;
	cvt.u64.u32 	%rd545, %r126;
	cvt.u64.u32 	%rd549, %r128;
	bra.uni 	$L__BB2_107;
$L__BB2_106:
	div.s64 	%rd545, %rd546, %rd243;
	mul.lo.s64 	%rd380, %rd545, %rd243;
	sub.s64 	%rd549, %rd546, %rd380;
$L__BB2_107:
	add.s64 	%rd382, %rd1, %rd376;
	ld.global.u64 	%rd383, [%rd382];
	mad.lo.s64 	%rd554, %rd383, %rd549, %rd242;
	add.s32 	%r210, %r210, -2;
$L__BB2_108:
	and.b32  	%r129, %r23, 1;
	setp.eq.b32 	%p24, %r129, 1;
	not.pred 	%p25, %p24;
	@%p25 bra 	$L__BB2_113;
	mul.wide.u32 	%rd384, %r210, 8;
	add.s64 	%rd385, %rd2, %rd384;
	ld.global.u64 	%rd254, [%rd385];
	or.b64  	%rd386, %rd545, %rd254;
	and.b64  	%rd387, %rd386, -4294967296;
	setp.ne.s64 	%p26, %rd387, 0;
	@%p26 bra 	$L__BB2_111;
	cvt.u32.u64 	%r130, %rd254;
	cvt.u32.u64 	%r131, %rd545;
	rem.u32 	%r132, %r131, %r130;
	cvt.u64.u32 	%rd553, %r132;
	bra.uni 	$L__BB2_112;
$L__BB2_111:
	rem.s64 	%rd553, %rd545, %rd254;
$L__BB2_112:
	add.s64 	%rd389, %rd1, %rd384;
	ld.global.u64 	%rd390, [%rd389];
	mad.lo.s64 	%rd554, %rd390, %rd553, %rd554;
$L__BB2_113:
	add.s64 	%rd391, %rd3, %rd554;
	ld.global.s8 	%rs3, [%rd391];
	cvt.rn.f32.s16 	%f2, %rs3;
	mul.f32 	%f1, %f2, %f2;
	// begin inline asm
	{  cvt.rn.f16.f32 %rs2, %f1;}

	// end inline asm
	st.shared.u16 	[%r5], %rs2;
$L__BB2_114:
	bar.sync 	0;
	setp.lt.u32 	%p48, %r212, 66;
	@%p48 bra 	$L__BB2_118;
$L__BB2_115:
	shr.u32 	%r51, %r212, 1;
	setp.ge.u32 	%p49, %r1, %r51;
	@%p49 bra 	$L__BB2_117;
	ld.shared.u16 	%rs8, [%r5];
	and.b32  	%r201, %r212, 2046;
	add.s32 	%r202, %r5, %r201;
	ld.shared.u16 	%rs9, [%r202];
	// begin inline asm
	{add.f16 %rs7,%rs8,%rs9;
}
	// end inline asm
	st.shared.u16 	[%r5], %rs7;
$L__BB2_117:
	bar.sync 	0;
	setp.gt.u32 	%p50, %r212, 131;
	mov.u32 	%r212, %r51;
	@%p50 bra 	$L__BB2_115;
$L__BB2_118:
	setp.gt.u32 	%p51, %r1, 31;
	@%p51 bra 	$L__BB2_121;
	ld.shared.u16 	%rs11, [%r5];
	ld.shared.u16 	%rs12, [%r5+64];
	// begin inline asm
	{add.f16 %rs10,%rs11,%rs12;
}
	// end inline asm
	st.volatile.shared.u16 	[%r5], %rs10;
	ld.shared.u16 	%rs15, [%r5+32];
	// begin inline asm
	{add.f16 %rs13,%rs10,%rs15;
}
	// end inline asm
	st.volatile.shared.u16 	[%r5], %rs13;
	ld.shared.u16 	%rs18, [%r5+16];
	// begin inline asm
	{add.f16 %rs16,%rs13,%rs18;
}
	// end inline asm
	st.volatile.shared.u16 	[%r5], %rs16;
	ld.shared.u16 	%rs21, [%r5+8];
	// begin inline asm
	{add.f16 %rs19,%rs16,%rs21;
}
	// end inline asm
	st.volatile.shared.u16 	[%r5], %rs19;
	ld.shared.u16 	%rs24, [%r5+4];
	// begin inline asm
	{add.f16 %rs22,%rs19,%rs24;
}
	// end inline asm
	st.volatile.shared.u16 	[%r5], %rs22;
	ld.shared.u16 	%rs27, [%r5+2];
	// begin inline asm
	{add.f16 %rs25,%rs22,%rs27;
}
	// end inline asm
	st.volatile.shared.u16 	[%r5], %rs25;
	setp.ne.s32 	%p52, %r1, 0;
	@%p52 bra 	$L__BB2_121;
	cvta.to.global.u64 	%rd467, %rd260;
	mul.wide.u32 	%rd468, %r2, 2;
	add.s64 	%rd469, %rd467, %rd468;
	ld.shared.u16 	%rs28, [sum_squaresdata_bool];
	st.global.u16 	[%rd469], %rs28;
$L__BB2_121:
	ret;

}
	// .globl	uncontiguous_cumulate_sum_square_bool
.visible .entry uncontiguous_cumulate_sum_square_bool(
	.param .u64 .ptr .align 1 uncontiguous_cumulate_sum_square_bool_param_0,
	.param .u64 .ptr .align 1 uncontiguous_cumulate_sum_square_bool_param_1,
	.param .u64 .ptr .align 1 uncontiguous_cumulate_sum_square_bool_param_2,
	.param .u64 .ptr .align 1 uncontiguous_cumulate_sum_square_bool_param_3,
	.param .u64 uncontiguous_cumulate_sum_square_bool_param_4,
	.param .u64 uncontiguous_cumulate_sum_square_bool_param_5
)
{
	.reg .pred 	%p<53>;
	.reg .b16 	%rs<26>;
	.reg .b32 	%r<218>;
	.reg .b64 	%rd<555>;

	ld.param.u64 	%rd260, [uncontiguous_cumulate_sum_square_bool_param_0];
	ld.param.u64 	%rd263, [uncontiguous_cumulate_sum_square_bool_param_1];
	ld.param.u64 	%rd264, [uncontiguous_cumulate_sum_square_bool_param_2];
	ld.param.u64 	%rd265, [uncontiguous_cumulate_sum_square_bool_param_3];
	ld.param.u64 	%rd261, [uncontiguous_cumulate_sum_square_bool_param_4];
	ld.param.u64 	%rd262, [uncontiguous_cumulate_sum_square_bool_param_5];
	cvta.to.global.u64 	%rd1, %rd265;
	cvta.to.global.u64 	%rd2, %rd264;
	cvta.to.global.u64 	%rd3, %rd263;
	mov.u32 	%r1, %tid.x;
	mov.u32 	%r2, %ctaid.x;
	mov.u32 	%r217, %ntid.x;
	mul.lo.s32 	%r53, %r2, %r217;
	shl.b32 	%r54, %r53, 1;
	add.s32 	%r4, %r54, %r1;
	shl.b32 	%r55, %r1, 1;
	mov.u32 	%r56, sum_squaresdata_bool;
	add.s32 	%r5, %r56, %r55;
	mov.b32 	%r52, 0;
	// begin inline asm
	cvt.rn.f16.s32 %rs1, %r52;
	// end inline asm
	st.shared.u16 	[%r5], %rs1;
	add.s32 	%r57, %r4, %r217;
	cvt.u64.u32 	%rd508, %r57;
	setp.le.u64 	%p1, %rd262, %rd508;
	@%p1 bra 	$L__BB3_54;
	cvt.u32.u64 	%r6, %rd261;
	add.s32 	%r211, %r6, -1;
	setp.lt.s32 	%p27, %r211, 0;
	mov.b64 	%rd512, 0;
	mov.u64 	%rd513, %rd512;
	@%p27 bra 	$L__BB3_53;
	cvt.u64.u32 	%rd509, %r4;
	setp.lt.u32 	%p28, %r211, 3;
	mov.b64 	%rd513, 0;
	mov.u64 	%rd512, %rd513;
	@%p28 bra 	$L__BB3_30;
	add.s32 	%r209, %r6, -2;
	and.b32  	%r134, %r6, -4;
	neg.s32 	%r208, %r134;
	mov.b64 	%rd513, 0;
$L__BB3_4:
	.pragma "nounroll";
	add.s32 	%r12, %r209, 1;
	mul.wide.u32 	%rd396, %r12, 8;
	add.s64 	%rd397, %rd2, %rd396;
	ld.global.u64 	%rd10, [%rd397];
	or.b64  	%rd398, %rd509, %rd10;
	and.b64  	%rd399, %rd398, -4294967296;
	setp.ne.s64 	%p29, %rd399, 0;
	@%p29 bra 	$L__BB3_6;
	cvt.u32.u64 	%r135, %rd10;
	cvt.u32.u64 	%r136, %rd509;
	div.u32 	%r137, %r136, %r135;
	mul.lo.s32 	%r138, %r137, %r135;
	sub.s32 	%r139, %r136, %r138;
	cvt.u64.u32 	%rd474, %r137;
	cvt.u64.u32 	%rd475, %r139;
	bra.uni 	$L__BB3_7;
$L__BB3_6:
	div.s64 	%rd474, %rd509, %rd10;
	mul.lo.s64 	%rd400, %rd474, %rd10;
	sub.s64 	%rd475, %rd509, %rd400;
$L__BB3_7:
	mul.wide.u32 	%rd401, %r12, 8;
	add.s64 	%rd402, %rd1, %rd401;
	ld.global.u64 	%rd17, [%rd402];
	mad.lo.s64 	%rd18, %rd17, %rd475, %rd512;
	or.b64  	%rd403, %rd508, %rd10;
	and.b64  	%rd404, %rd403, -4294967296;
	setp.ne.s64 	%p30, %rd404, 0;
	@%p30 bra 	$L__BB3_9;
	cvt.u32.u64 	%r140, %rd10;
	cvt.u32.u64 	%r141, %rd508;
	div.u32 	%r142, %r141, %r140;
	mul.lo.s32 	%r143, %r142, %r140;
	sub.s32 	%r144, %r141, %r143;
	cvt.u64.u32 	%rd476, %r142;
	cvt.u64.u32 	%rd477, %r144;
	bra.uni 	$L__BB3_10;
$L__BB3_9:
	div.s64 	%rd476, %rd508, %rd10;
	mul.lo.s64 	%rd405, %rd476, %rd10;
	sub.s64 	%rd477, %rd508, %rd405;
$L__BB3_10:
	mad.lo.s64 	%rd25, %rd477, %rd17, %rd513;
	add.s32 	%r13, %r209, -2;
	mul.wide.u32 	%rd406, %r209, 8;
	add.s64 	%rd407, %rd2, %rd406;
	ld.global.u64 	%rd26, [%rd407];
	or.b64  	%rd408, %rd474, %rd26;
	and.b64  	%rd409, %rd408, -4294967296;
	setp.ne.s64 	%p31, %rd409, 0;
	@%p31 bra 	$L__BB3_12;
	cvt.u32.u64 	%r145, %rd26;
	cvt.u32.u64 	%r146, %rd474;
	div.u32 	%r147, %r146, %r145;
	mul.lo.s32 	%r148, %r147, %r145;
	sub.s32 	%r149, %r146, %r148;
	cvt.u64.u32 	%rd478, %r147;
	cvt.u64.u32 	%rd479, %r149;
	bra.uni 	$L__BB3_13;
$L__BB3_12:
	div.s64 	%rd478, %rd474, %rd26;
	mul.lo.s64 	%rd410, %rd478, %rd26;
	sub.s64 	%rd479, %rd474, %rd410;
$L__BB3_13:
	mul.wide.u32 	%rd411, %r209, 8;
	add.s64 	%rd412, %rd1, %rd411;
	ld.global.u64 	%rd33, [%rd412];
	mad.lo.s64 	%rd34, %rd33, %rd479, %rd18;
	or.b64  	%rd413, %rd476, %rd26;
	and.b64  	%rd414, %rd413, -4294967296;
	setp.ne.s64 	%p32, %rd414, 0;
	@%p32 bra 	$L__BB3_15;
	cvt.u32.u64 	%r150, %rd26;
	cvt.u32.u64 	%r151, %rd476;
	div.u32 	%r152, %r151, %r150;
	mul.lo.s32 	%r153, %r152, %r150;
	sub.s32 	%r154, %r151, %r153;
	cvt.u64.u32 	%rd480, %r152;
	cvt.u64.u32 	%rd481, %r154;
	bra.uni 	$L__BB3_16;
$L__BB3_15:
	div.s64 	%rd480, %rd476, %rd26;
	mul.lo.s64 	%rd415, %rd480, %rd26;
	sub.s64 	%rd481, %rd476, %rd415;
$L__BB3_16:
	mad.lo.s64 	%rd41, %rd481, %rd33, %rd25;
	add.s32 	%r14, %r209, -1;
	mul.wide.u32 	%rd416, %r14, 8;
	add.s64 	%rd417, %rd2, %rd416;
	ld.global.u64 	%rd42, [%rd417];
	or.b64  	%rd418, %rd478, %rd42;
	and.b64  	%rd419, %rd418, -4294967296;
	setp.ne.s64 	%p33, %rd419, 0;
	@%p33 bra 	$L__BB3_18;
	cvt.u32.u64 	%r155, %rd42;
	cvt.u32.u64 	%r156, %rd478;
	div.u32 	%r157, %r156, %r155;
	mul.lo.s32 	%r158, %r157, %r155;
	sub.s32 	%r159, %r156, %r158;
	cvt.u64.u32 	%rd482, %r157;
	cvt.u64.u32 	%rd483, %r159;
	bra.uni 	$L__BB3_19;
$L__BB3_18:
	div.s64 	%rd482, %rd478, %rd42;
	mul.lo.s64 	%rd420, %rd482, %rd42;
	sub.s64 	%rd483, %rd478, %rd420;
$L__BB3_19:
	mul.wide.u32 	%rd421, %r14, 8;
	add.s64 	%rd422, %rd1, %rd421;
	ld.global.u64 	%rd49, [%rd422];
	mad.lo.s64 	%rd50, %rd49, %rd483, %rd34;
	or.b64  	%rd423, %rd480, %rd42;
	and.b64  	%rd424, %rd423, -4294967296;
	setp.ne.s64 	%p34, %rd424, 0;
	@%p34 bra 	$L__BB3_21;
	cvt.u32.u64 	%r160, %rd42;
	cvt.u32.u64 	%r161, %rd480;
	div.u32 	%r162, %r161, %r160;
	mul.lo.s32 	%r163, %r162, %r160;
	sub.s32 	%r164, %r161, %r163;
	cvt.u64.u32 	%rd484, %r162;
	cvt.u64.u32 	%rd485, %r164;
	bra.uni 	$L__BB3_22;
$L__BB3_21:
	div.s64 	%rd484, %rd480, %rd42;
	mul.lo.s64 	%rd425, %rd484, %rd42;
	sub.s64 	%rd485, %rd480, %rd425;
$L__BB3_22:
	mad.lo.s64 	%rd57, %rd485, %rd49, %rd41;
	mul.wide.u32 	%rd426, %r13, 8;
	add.s64 	%rd427, %rd2, %rd426;
	ld.global.u64 	%rd58, [%rd427];
	or.b64  	%rd428, %rd482, %rd58;
	and.b64  	%rd429, %rd428, -4294967296;
	setp.ne.s64 	%p35, %rd429, 0;
	@%p35 bra 	$L__BB3_24;
	cvt.u32.u64 	%r165, %rd58;
	cvt.u32.u64 	%r166, %rd482;
	div.u32 	%r167, %r166, %r165;
	mul.lo.s32 	%r168, %r167, %r165;
	sub.s32 	%r169, %r166, %r168;
	cvt.u64.u32 	%rd509, %r167;
	cvt.u64.u32 	%rd487, %r169;
	bra.uni 	$L__BB3_25;
$L__BB3_24:
	div.s64 	%rd509, %rd482, %rd58;
	mul.lo.s64 	%rd430, %rd509, %rd58;
	sub.s64 	%rd487, %rd482, %rd430;
$L__BB3_25:
	mul.wide.u32 	%rd431, %r13, 8;
	add.s64 	%rd432, %rd1, %rd431;
	ld.global.u64 	%rd65, [%rd432];
	mad.lo.s64 	%rd512, %rd65, %rd487, %rd50;
	or.b64  	%rd433, %rd484, %rd58;
	and.b64  	%rd434, %rd433, -4294967296;
	setp.ne.s64 	%p36, %rd434, 0;
	@%p36 bra 	$L__BB3_27;
	cvt.u32.u64 	%r170, %rd58;
	cvt.u32.u64 	%r171, %rd484;
	div.u32 	%r172, %r171, %r170;
	mul.lo.s32 	%r173, %r172, %r170;
	sub.s32 	%r174, %r171, %r173;
	cvt.u64.u32 	%rd508, %r172;
	cvt.u64.u32 	%rd489, %r174;
	bra.uni 	$L__BB3_28;
$L__BB3_27:
	div.s64 	%rd508, %rd484, %rd58;
	mul.lo.s64 	%rd435, %rd508, %rd58;
	sub.s64 	%rd489, %rd484, %rd435;
$L__BB3_28:
	mad.lo.s64 	%rd513, %rd489, %rd65, %rd57;
	add.s32 	%r209, %r209, -4;
	add.s32 	%r208, %r208, 4;
	setp.ne.s32 	%p37, %r208, 0;
	@%p37 bra 	$L__BB3_4;
	add.s32 	%r211, %r209, 1;
$L__BB3_30:
	and.b32  	%r19, %r6, 3;
	setp.eq.s32 	%p38, %r19, 0;
	@%p38 bra 	$L__BB3_53;
	setp.eq.s32 	%p39, %r19, 1;
	@%p39 bra 	$L__BB3_45;
	mul.wide.u32 	%rd437, %r211, 8;
	add.s64 	%rd438, %rd2, %rd437;
	ld.global.u64 	%rd80, [%rd438];
	or.b64  	%rd439, %rd509, %rd80;
	and.b64  	%rd440, %rd439, -4294967296;
	setp.ne.s64 	%p40, %rd440, 0;
	@%p40 bra 	$L__BB3_34;
	cvt.u32.u64 	%r175, %rd80;
	cvt.u32.u64 	%r176, %rd509;
	div.u32 	%r177, %r176, %r175;
	mul.lo.s32 	%r178, %r177, %r175;
	sub.s32 	%r179, %r176, %r178;
	cvt.u64.u32 	%rd496, %r177;
	cvt.u64.u32 	%rd497, %r179;
	bra.uni 	$L__BB3_35;
$L__BB3_34:
	div.s64 	%rd496, %rd509, %rd80;
	mul.lo.s64 	%rd441, %rd496, %rd80;
	sub.s64 	%rd497, %rd509, %rd441;
$L__BB3_35:
	add.s64 	%rd443, %rd1, %rd437;
	ld.global.u64 	%rd87, [%rd443];
	mad.lo.s64 	%rd88, %rd87, %rd497, %rd512;
	or.b64  	%rd444, %rd508, %rd80;
	and.b64  	%rd445, %rd444, -4294967296;
	setp.ne.s64 	%p41, %rd445, 0;
	@%p41 bra 	$L__BB3_37;
	cvt.u32.u64 	%r180, %rd80;
	cvt.u32.u64 	%r181, %rd508;
	div.u32 	%r182, %r181, %r180;
	mul.lo.s32 	%r183, %r182, %r180;
	sub.s32 	%r184, %r181, %r183;
	cvt.u64.u32 	%rd498, %r182;
	cvt.u64.u32 	%rd499, %r184;
	bra.uni 	$L__BB3_38;
$L__BB3_37:
	div.s64 	%rd498, %rd508, %rd80;
	mul.lo.s64 	%rd446, %rd498, %rd80;
	sub.s64 	%rd499, %rd508, %rd446;
$L__BB3_38:
	mad.lo.s64 	%rd95, %rd499, %rd87, %rd513;
	add.s32 	%r20, %r211, -1;
	mul.wide.u32 	%rd447, %r20, 8;
	add.s64 	%rd448, %rd2, %rd447;
	ld.global.u64 	%rd96, [%rd448];
	or.b64  	%rd449, %rd496, %rd96;
	and.b64  	%rd450, %rd449, -4294967296;
	setp.ne.s64 	%p42, %rd450, 0;
	@%p42 bra 	$L__BB3_40;
	cvt.u32.u64 	%r185, %rd96;
	cvt.u32.u64 	%r186, %rd496;
	div.u32 	%r187, %r186, %r185;
	mul.lo.s32 	%r188, %r187, %r185;
	sub.s32 	%r189, %r186, %r188;
	cvt.u64.u32 	%rd509, %r187;
	cvt.u64.u32 	%rd501, %r189;
	bra.uni 	$L__BB3_41;
$L__BB3_40:
	div.s64 	%rd509, %rd496, %rd96;
	mul.lo.s64 	%rd451, %rd509, %rd96;
	sub.s64 	%rd501, %rd496, %rd451;
$L__BB3_41:
	add.s64 	%rd453, %rd1, %rd447;
	ld.global.u64 	%rd103, [%rd453];
	mad.lo.s64 	%rd512, %rd103, %rd501, %rd88;
	or.b64  	%rd454, %rd498, %rd96;
	and.b64  	%rd455, %rd454, -4294967296;
	setp.ne.s64 	%p43, %rd455, 0;
	@%p43 bra 	$L__BB3_43;
	cvt.u32.u64 	%r190, %rd96;
	cvt.u32.u64 	%r191, %rd498;
	div.u32 	%r192, %r191, %r190;
	mul.lo.s32 	%r193, %r192, %r190;
	sub.s32 	%r194, %r191, %r193;
	cvt.u64.u32 	%rd508, %r192;
	cvt.u64.u32 	%rd503, %r194;
	bra.uni 	$L__BB3_44;
$L__BB3_43:
	div.s64 	%rd508, %rd498, %rd96;
	mul.lo.s64 	%rd456, %rd508, %rd96;
	sub.s64 	%rd503, %rd498, %rd456;
$L__BB3_44:
	mad.lo.s64 	%rd513, %rd503, %rd103, %rd95;
	add.s32 	%r211, %r211, -2;
$L__BB3_45:
	and.b32  	%r195, %r6, 1;
	setp.eq.b32 	%p44, %r195, 1;
	not.pred 	%p45, %p44;
	@%p45 bra 	$L__BB3_53;
	mul.wide.u32 	%rd457, %r211, 8;
	add.s64 	%rd458, %rd2, %rd457;
	ld.global.u64 	%rd118, [%rd458];
	or.b64  	%rd459, %rd509, %rd118;
	and.b64  	%rd460, %rd459, -4294967296;
	setp.ne.s64 	%p46, %rd460, 0;
	@%p46 bra 	$L__BB3_48;
	cvt.u32.u64 	%r196, %rd118;
	cvt.u32.u64 	%r197, %rd509;
	rem.u32 	%r198, %r197, %r196;
	cvt.u64.u32 	%rd510, %r198;
	bra.uni 	$L__BB3_49;
$L__BB3_48:
	rem.s64 	%rd510, %rd509, %rd118;
$L__BB3_49:
	add.s64 	%rd462, %rd1, %rd457;
	ld.global.u64 	%rd122, [%rd462];
	mad.lo.s64 	%rd512, %rd122, %rd510, %rd512;
	or.b64  	%rd463, %rd508, %rd118;
	and.b64  	%rd464, %rd463, -4294967296;
	setp.ne.s64 	%p47, %rd464, 0;
	@%p47 bra 	$L__BB3_51;
	cvt.u32.u64 	%r199, %rd118;
	cvt.u32.u64 	%r200, %rd508;
	rem.u32 	%r201, %r200, %r199;
	cvt.u64.u32 	%rd511, %r201;
	bra.uni 	$L__BB3_52;
$L__BB3_51:
	rem.s64 	%rd511, %rd508, %rd118;
$L__BB3_52:
	mad.lo.s64 	%rd513, %rd511, %rd122, %rd513;
$L__BB3_53:
	add.s64 	%rd465, %rd3, %rd512;
	ld.global.s8 	%r203, [%rd465];
	add.s64 	%rd466, %rd3, %rd513;
	ld.global.s8 	%r204, [%rd466];
	add.s32 	%r205, %r204, %r203;
	shr.s32 	%r202, %r205, 1;
	// begin inline asm
	cvt.rn.f16.s32 %rs3, %r202;
	// end inline asm
	st.shared.u16 	[%r5], %rs3;
	bra.uni 	$L__BB3_114;
$L__BB3_54:
	cvt.u64.u32 	%rd545, %r4;
	setp.le.u64 	%p2, %rd262, %rd545;
	@%p2 bra 	$L__BB3_114;
	cvt.u32.u64 	%r23, %rd261;
	add.s32 	%r215, %r23, -1;
	setp.lt.s32 	%p3, %r215, 0;
	mov.b64 	%rd554, 0;
	@%p3 bra 	$L__BB3_113;
	and.b32  	%r25, %r23, 7;
	setp.lt.u32 	%p4, %r215, 7;
	mov.b64 	%rd554, 0;
	@%p4 bra 	$L__BB3_84;
	add.s32 	%r213, %r23, -4;
	and.b32  	%r58, %r23, -8;
	neg.s32 	%r212, %r58;
	mov.b64 	%rd554, 0;
$L__BB3_58:
	.pragma "nounroll";
	add.s32 	%r30, %r213, 3;
	mul.wide.u32 	%rd270, %r30, 8;
	add.s64 	%rd271, %rd2, %rd270;
	ld.global.u64 	%rd133, [%rd271];
	or.b64  	%rd272, %rd545, %rd133;
	and.b64  	%rd273, %rd272, -4294967296;
	setp.ne.s64 	%p5, %rd273, 0;
	@%p5 bra 	$L__BB3_60;
	cvt.u32.u64 	%r59, %rd133;
	cvt.u32.u64 	%r60, %rd545;
	div.u32 	%r61, %r60, %r59;
	mul.lo.s32 	%r62, %r61, %r59;
	sub.s32 	%r63, %r60, %r62;
	cvt.u64.u32 	%rd516, %r61;
	cvt.u64.u32 	%rd517, %r63;
	bra.uni 	$L__BB3_61;
$L__BB3_60:
	div.s64 	%rd516, %rd545, %rd133;
	mul.lo.s64 	%rd274, %rd516, %rd133;
	sub.s64 	%rd517, %rd545, %rd274;
$L__BB3_61:
	add.s64 	%rd276, %rd1, %rd270;
	ld.global.u64 	%rd277, [%rd276];
	mad.lo.s64 	%rd140, %rd277, %rd517, %rd554;
	add.s32 	%r31, %r213, 2;
	mul.wide.u32 	%rd278, %r31, 8;
	add.s64 	%rd279, %rd2, %rd278;
	ld.global.u64 	%rd141, [%rd279];
	or.b64  	%rd280, %rd516, %rd141;
	and.b64  	%rd281, %rd280, -4294967296;
	setp.ne.s64 	%p6, %rd281, 0;
	@%p6 bra 	$L__BB3_63;
	cvt.u32.u64 	%r64, %rd141;
	cvt.u32.u64 	%r65, %rd516;
	div.u32 	%r66, %r65, %r64;
	mul.lo.s32 	%r67, %r66, %r64;
	sub.s32 	%r68, %r65, %r67;
	cvt.u64.u32 	%rd518, %r66;
	cvt.u64.u32 	%rd519, %r68;
	bra.uni 	$L__BB3_64;
$L__BB3_63:
	div.s64 	%rd518, %rd516, %rd141;
	mul.lo.s64 	%rd282, %rd518, %rd141;
	sub.s64 	%rd519, %rd516, %rd282;
$L__BB3_64:
	add.s64 	%rd284, %rd1, %rd278;
	ld.global.u64 	%rd285, [%rd284];
	mad.lo.s64 	%rd148, %rd285, %rd519, %rd140;
	add.s32 	%r32, %r213, 1;
	mul.wide.u32 	%rd286, %r32, 8;
	add.s64 	%rd287, %rd2, %rd286;
	ld.global.u64 	%rd149, [%rd287];
	or.b64  	%rd288, %rd518, %rd149;
	and.b64  	%rd289, %rd288, -4294967296;
	setp.ne.s64 	%p7, %rd289, 0;
	@%p7 bra 	$L__BB3_66;
	cvt.u32.u64 	%r69, %rd149;
	cvt.u32.u64 	%r70, %rd518;
	div.u32 	%r71, %r70, %r69;
	mul.lo.s32 	%r72, %r71, %r69;
	sub.s32 	%r73, %r70, %r72;
	cvt.u64.u32 	%rd520, %r71;
	cvt.u64.u32 	%rd521, %r73;
	bra.uni 	$L__BB3_67;
$L__BB3_66:
	div.s64 	%rd520, %rd518, %rd149;
	mul.lo.s64 	%rd290, %rd520, %rd149;
	sub.s64 	%rd521, %rd518, %rd290;
$L__BB3_67:
	add.s64 	%rd292, %rd1, %rd286;
	ld.global.u64 	%rd293, [%rd292];
	mad.lo.s64 	%rd156, %rd293, %rd521, %rd148;
	add.s32 	%r33, %r213, -4;
	mul.wide.u32 	%rd294, %r213, 8;
	add.s64 	%rd295, %rd2, %rd294;
	ld.global.u64 	%rd157, [%rd295];
	or.b64  	%rd296, %rd520, %rd157;
	and.b64  	%rd297, %rd296, -4294967296;
	setp.ne.s64 	%p8, %rd297, 0;
	@%p8 bra 	$L__BB3_69;
	cvt.u32.u64 	%r74, %rd157;
	cvt.u32.u64 	%r75, %rd520;
	div.u32 	%r76, %r75, %r74;
	mul.lo.s32 	%r77, %r76, %r74;
	sub.s32 	%r78, %r75, %r77;
	cvt.u64.u32 	%rd522, %r76;
	cvt.u64.u32 	%rd523, %r78;
	bra.uni 	$L__BB3_70;
$L__BB3_69:
	div.s64 	%rd522, %rd520, %rd157;
	mul.lo.s64 	%rd298, %rd522, %rd157;
	sub.s64 	%rd523, %rd520, %rd298;
$L__BB3_70:
	add.s64 	%rd300, %rd1, %rd294;
	ld.global.u64 	%rd301, [%rd300];
	mad.lo.s64 	%rd164, %rd301, %rd523, %rd156;
	add.s32 	%r34, %r213, -1;
	mul.wide.u32 	%rd302, %r34, 8;
	add.s64 	%rd303, %rd2, %rd302;
	ld.global.u64 	%rd165, [%rd303];
	or.b64  	%rd304, %rd522, %rd165;
	and.b64  	%rd305, %rd304, -4294967296;
	setp.ne.s64 	%p9, %rd305, 0;
	@%p9 bra 	$L__BB3_72;
	cvt.u32.u64 	%r79, %rd165;
	cvt.u32.u64 	%r80, %rd522;
	div.u32 	%r81, %r80, %r79;
	mul.lo.s32 	%r82, %r81, %r79;
	sub.s32 	%r83, %r80, %r82;
	cvt.u64.u32 	%rd524, %r81;
	cvt.u64.u32 	%rd525, %r83;
	bra.uni 	$L__BB3_73;
$L__BB3_72:
	div.s64 	%rd524, %rd522, %rd165;
	mul.lo.s64 	%rd306, %rd524, %rd165;
	sub.s64 	%rd525, %rd522, %rd306;
$L__BB3_73:
	add.s64 	%rd308, %rd1, %rd302;
	ld.global.u64 	%rd309, [%rd308];
	mad.lo.s64 	%rd172, %rd309, %rd525, %rd164;
	add.s32 	%r35, %r213, -2;
	mul.wide.u32 	%rd310, %r35, 8;
	add.s64 	%rd311, %rd2, %rd310;
	ld.global.u64 	%rd173, [%rd311];
	or.b64  	%rd312, %rd524, %rd173;
	and.b64  	%rd313, %rd312, -4294967296;
	setp.ne.s64 	%p10, %rd313, 0;
	@%p10 bra 	$L__BB3_75;
	cvt.u32.u64 	%r84, %rd173;
	cvt.u32.u64 	%r85, %rd524;
	div.u32 	%r86, %r85, %r84;
	mul.lo.s32 	%r87, %r86, %r84;
	sub.s32 	%r88, %r85, %r87;
	cvt.u64.u32 	%rd526, %r86;
	cvt.u64.u32 	%rd527, %r88;
	bra.uni 	$L__BB3_76;
$L__BB3_75:
	div.s64 	%rd526, %rd524, %rd173;
	mul.lo.s64 	%rd314, %rd526, %rd173;
	sub.s64 	%rd527, %rd524, %rd314;
$L__BB3_76:
	add.s64 	%rd316, %rd1, %rd310;
	ld.global.u64 	%rd317, [%rd316];
	mad.lo.s64 	%rd180, %rd317, %rd527, %rd172;
	add.s32 	%r36, %r213, -3;
	mul.wide.u32 	%rd318, %r36, 8;
	add.s64 	%rd319, %rd2, %rd318;
	ld.global.u64 	%rd181, [%rd319];
	or.b64  	%rd320, %rd526, %rd181;
	and.b64  	%rd321, %rd320, -4294967296;
	setp.ne.s64 	%p11, %rd321, 0;
	@%p11 bra 	$L__BB3_78;
	cvt.u32.u64 	%r89, %rd181;
	cvt.u32.u64 	%r90, %rd526;
	div.u32 	%r91, %r90, %r89;
	mul.lo.s32 	%r92, %r91, %r89;
	sub.s32 	%r93, %r90, %r92;
	cvt.u64.u32 	%rd528, %r91;
	cvt.u64.u32 	%rd529, %r93;
	bra.uni 	$L__BB3_79;
$L__BB3_78:
	div.s64 	%rd528, %rd526, %rd181;
	mul.lo.s64 	%rd322, %rd528, %rd181;
	sub.s64 	%rd529, %rd526, %rd322;
$L__BB3_79:
	add.s64 	%rd324, %rd1, %rd318;
	ld.global.u64 	%rd325, [%rd324];
	mad.lo.s64 	%rd188, %rd325, %rd529, %rd180;
	mul.wide.u32 	%rd326, %r33, 8;
	add.s64 	%rd327, %rd2, %rd326;
	ld.global.u64 	%rd189, [%rd327];
	or.b64  	%rd328, %rd528, %rd189;
	and.b64  	%rd329, %rd328, -4294967296;
	setp.ne.s64 	%p12, %rd329, 0;
	@%p12 bra 	$L__BB3_81;
	cvt.u32.u64 	%r94, %rd189;
	cvt.u32.u64 	%r95, %rd528;
	div.u32 	%r96, %r95, %r94;
	mul.lo.s32 	%r97, %r96, %r94;
	sub.s32 	%r98, %r95, %r97;
	cvt.u64.u32 	%rd545, %r96;
	cvt.u64.u32 	%rd531, %r98;
	bra.uni 	$L__BB3_82;
$L__BB3_81:
	div.s64 	%rd545, %rd528, %rd189;
	mul.lo.s64 	%rd330, %rd545, %rd189;
	sub.s64 	%rd531, %rd528, %rd330;
$L__BB3_82:
	add.s64 	%rd332, %rd1, %rd326;
	ld.global.u64 	%rd333, [%rd332];
	mad.lo.s64 	%rd554, %rd333, %rd531, %rd188;
	add.s32 	%r213, %r213, -8;
	add.s32 	%r212, %r212, 8;
	setp.ne.s32 	%p13, %r212, 0;
	@%p13 bra 	$L__BB3_58;
	add.s32 	%r215, %r213, 3;
$L__BB3_84:
	setp.eq.s32 	%p14, %r25, 0;
	@%p14 bra 	$L__BB3_113;
	and.b32  	%r41, %r23, 3;
	setp.lt.u32 	%p15, %r25, 4;
	@%p15 bra 	$L__BB3_99;
	mul.wide.u32 	%rd335, %r215, 8;
	add.s64 	%rd336, %rd2, %rd335;
	ld.global.u64 	%rd200, [%rd336];
	or.b64  	%rd337, %rd545, %rd200;
	and.b64  	%rd338, %rd337, -4294967296;
	setp.ne.s64 	%p16, %rd338, 0;
	@%p16 bra 	$L__BB3_88;
	cvt.u32.u64 	%r99, %rd200;
	cvt.u32.u64 	%r100, %rd545;
	div.u32 	%r101, %r100, %r99;
	mul.lo.s32 	%r102, %r101, %r99;
	sub.s32 	%r103, %r100, %r102;
	cvt.u64.u32 	%rd535, %r101;
	cvt.u64.u32 	%rd536, %r103;
	bra.uni 	$L__BB3_89;
$L__BB3_88:
	div.s64 	%rd535, %rd545, %rd200;
	mul.lo.s64 	%rd339, %rd535, %rd200;
	sub.s64 	%rd536, %rd545, %rd339;
$L__BB3_89:
	add.s64 	%rd341, %rd1, %rd335;
	ld.global.u64 	%rd342, [%rd341];
	mad.lo.s64 	%rd207, %rd342, %rd536, %rd554;
	add.s32 	%r42, %r215, -1;
	mul.wide.u32 	%rd343, %r42, 8;
	add.s64 	%rd344, %rd2, %rd343;
	ld.global.u64 	%rd208, [%rd344];
	or.b64  	%rd345, %rd535, %rd208;
	and.b64  	%rd346, %rd345, -4294967296;
	setp.ne.s64 	%p17, %rd346, 0;
	@%p17 bra 	$L__BB3_91;
	cvt.u32.u64 	%r104, %rd208;
	cvt.u32.u64 	%r105, %rd535;
	div.u32 	%r106, %r105, %r104;
	mul.lo.s32 	%r107, %r106, %r104;
	sub.s32 	%r108, %r105, %r107;
	cvt.u64.u32 	%rd537, %r106;
	cvt.u64.u32 	%rd538, %r108;
	bra.uni 	$L__BB3_92;
$L__BB3_91:
	div.s64 	%rd537, %rd535, %rd208;
	mul.lo.s64 	%rd347, %rd537, %rd208;
	sub.s64 	%rd538, %rd535, %rd347;
$L__BB3_92:
	add.s64 	%rd349, %rd1, %rd343;
	ld.global.u64 	%rd350, [%rd349];
	mad.lo.s64 	%rd215, %rd350, %rd538, %rd207;
	add.s32 	%r43, %r215, -2;
	mul.wide.u32 	%rd351, %r43, 8;
	add.s64 	%rd352, %rd2, %rd351;
	ld.global.u64 	%rd216, [%rd352];
	or.b64  	%rd353, %rd537, %rd216;
	and.b64  	%rd354, %rd353, -4294967296;
	setp.ne.s64 	%p18, %rd354, 0;
	@%p18 bra 	$L__BB3_94;
	cvt.u32.u64 	%r109, %rd216;
	cvt.u32.u64 	%r110, %rd537;
	div.u32 	%r111, %r110, %r109;
	mul.lo.s32 	%r112, %r111, %r109;
	sub.s32 	%r113, %r110, %r112;
	cvt.u64.u32 	%rd539, %r111;
	cvt.u64.u32 	%rd540, %r113;
	bra.uni 	$L__BB3_95;
$L__BB3_94:
	div.s64 	%rd539, %rd537, %rd216;
	mul.lo.s64 	%rd355, %rd539, %rd216;
	sub.s64 	%rd540, %rd537, %rd355;
$L__BB3_95:
	add.s64 	%rd357, %rd1, %rd351;
	ld.global.u64 	%rd358, [%rd357];
	mad.lo.s64 	%rd223, %rd358, %rd540, %rd215;
	add.s32 	%r44, %r215, -3;
	mul.wide.u32 	%rd359, %r44, 8;
	add.s64 	%rd360, %rd2, %rd359;
	ld.global.u64 	%rd224, [%rd360];
	or.b64  	%rd361, %rd539, %rd224;
	and.b64  	%rd362, %rd361, -4294967296;
	setp.ne.s64 	%p19, %rd362, 0;
	@%p19 bra 	$L__BB3_97;
	cvt.u32.u64 	%r114, %rd224;
	cvt.u32.u64 	%r115, %rd539;
	div.u32 	%r116, %r115, %r114;
	mul.lo.s32 	%r117, %r116, %r114;
	sub.s32 	%r118, %r115, %r117;
	cvt.u64.u32 	%rd545, %r116;
	cvt.u64.u32 	%rd542, %r118;
	bra.uni 	$L__BB3_98;
$L__BB3_97:
	div.s64 	%rd545, %rd539, %rd224;
	mul.lo.s64 	%rd363, %rd545, %rd224;
	sub.s64 	%rd542, %rd539, %rd363;
$L__BB3_98:
	add.s64 	%rd365, %rd1, %rd359;
	ld.global.u64 	%rd366, [%rd365];
	mad.lo.s64 	%rd554, %rd366, %rd542, %rd223;
	add.s32 	%r215, %r215, -4;
$L__BB3_99:
	setp.eq.s32 	%p20, %r41, 0;
	@%p20 bra 	$L__BB3_113;
	setp.eq.s32 	%p21, %r41, 1;
	@%p21 bra 	$L__BB3_108;
	mul.wide.u32 	%rd368, %r215, 8;
	add.s64 	%rd369, %rd2, %rd368;
	ld.global.u64 	%rd235, [%rd369];
	or.b64  	%rd370, %rd545, %rd235;
	and.b64  	%rd371, %rd370, -4294967296;
	setp.ne.s64 	%p22, %rd371, 0;
	@%p22 bra 	$L__BB3_103;
	cvt.u32.u64 	%r119, %rd235;
	cvt.u32.u64 	%r120, %rd545;
	div.u32 	%r121, %r120, %r119;
	mul.lo.s32 	%r122, %r121, %r119;
	sub.s32 	%r123, %r120, %r122;
	cvt.u64.u32 	%rd546, %r121;
	cvt.u64.u32 	%rd547, %r123;
	bra.uni 	$L__BB3_104;
$L__BB3_103:
	div.s64 	%rd546, %rd545, %rd235;
	mul.lo.s64 	%rd372, %rd546, %rd235;
	sub.s64 	%rd547, %rd545, %rd372;
$L__BB3_104:
	add.s64 	%rd374, %rd1, %rd368;
	ld.global.u64 	%rd375, [%rd374];
	mad.lo.s64 	%rd242, %rd375, %rd547, %rd554;
	add.s32 	%r47, %r215, -1;
	mul.wide.u32 	%rd376, %r47, 8;
	add.s64 	%rd377, %rd2, %rd376;
	ld.global.u64 	%rd243, [%rd377];
	or.b64  	%rd378, %rd546, %rd243;
	and.b64  	%rd379, %rd378, -4294967296;
	setp.ne.s64 	%p23, %rd379, 0;
	@%p23 bra 	$L__BB3_106;
	cvt.u32.u64 	%r124, %rd243;
	cvt.u32.u64 	%r125, %rd546;
	div.u32 	%r126, %r125, %r124;
	mul.lo.s32 	%r127, %r126, %r124;
	sub.s32 	%r128, %r125, %r127;
	cvt.u64.u32 	%rd545, %r126;
	cvt.u64.u32 	%rd549, %r128;
	bra.uni 	$L__BB3_107;
$L__BB3_106:
	div.s64 	%rd545, %rd546, %rd243;
	mul.lo.s64 	%rd380, %rd545, %rd243;
	sub.s64 	%rd549, %rd546, %rd380;
$L__BB3_107:
	add.s64 	%rd382, %rd1, %rd376;
	ld.global.u64 	%rd383, [%rd382];
	mad.lo.s64 	%rd554, %rd383, %rd549, %rd242;
	add.s32 	%r215, %r215, -2;
$L__BB3_108:
	and.b32  	%r129, %r23, 1;
	setp.eq.b32 	%p24, %r129, 1;
	not.pred 	%p25, %p24;
	@%p25 bra 	$L__BB3_113;
	mul.wide.u32 	%rd384, %r215, 8;
	add.s64 	%rd385, %rd2, %rd384;
	ld.global.u64 	%rd254, [%rd385];
	or.b64  	%rd386, %rd545, %rd254;
	and.b64  	%rd387, %rd386, -4294967296;
	setp.ne.s64 	%p26, %rd387, 0;
	@%p26 bra 	$L__BB3_111;
	cvt.u32.u64 	%r130, %rd254;
	cvt.u32.u64 	%r131, %rd545;
	rem.u32 	%r132, %r131, %r130;
	cvt.u64.u32 	%rd553, %r132;
	bra.uni 	$L__BB3_112;
$L__BB3_111:
	rem.s64 	%rd553, %rd545, %rd254;
$L__BB3_112:
	add.s64 	%rd389, %rd1, %rd384;
	ld.global.u64 	%rd390, [%rd389];
	mad.lo.s64 	%rd554, %rd390, %rd553, %rd554;
$L__BB3_113:
	add.s64 	%rd391, %rd3, %rd554;
	ld.global.s8 	%r133, [%rd391];
	// begin inline asm
	cvt.rn.f16.s32 %rs2, %r133;
	// end inline asm
	st.shared.u16 	[%r5], %rs2;
$L__BB3_114:
	bar.sync 	0;
	setp.lt.u32 	%p48, %r217, 66;
	@%p48 bra 	$L__BB3_118;
$L__BB3_115:
	shr.u32 	%r51, %r217, 1;
	setp.ge.u32 	%p49, %r1, %r51;
	@%p49 bra 	$L__BB3_117;
	ld.shared.u16 	%rs5, [%r5];
	and.b32  	%r206, %r217, 2046;
	add.s32 	%r207, %r5, %r206;
	ld.shared.u16 	%rs6, [%r207];
	// begin inline asm
	{add.f16 %rs4,%rs5,%rs6;
}
	// end inline asm
	st.shared.u16 	[%r5], %rs4;
$L__BB3_117:
	bar.sync 	0;
	setp.gt.u32 	%p50, %r217, 131;
	mov.u32 	%r217, %r51;
	@%p50 bra 	$L__BB3_115;
$L__BB3_118:
	setp.gt.u32 	%p51, %r1, 31;
	@%p51 bra 	$L__BB3_121;
	ld.shared.u16 	%rs8, [%r5];
	ld.shared.u16 	%rs9, [%r5+64];
	// begin inline asm
	{add.f16 %rs7,%rs8,%rs9;
}
	// end inline asm
	st.volatile.shared.u16 	[%r5], %rs7;
	ld.shared.u16 	%rs12, [%r5+32];
	// begin inline asm
	{add.f16 %rs10,%rs7,%rs12;
}
	// end inline asm
	st.volatile.shared.u16 	[%r5], %rs10;
	ld.shared.u16 	%rs15, [%r5+16];
	// begin inline asm
	{add.f16 %rs13,%rs10,%rs15;
}
	// end inline asm
	st.volatile.shared.u16 	[%r5], %rs13;
	ld.shared.u16 	%rs18, [%r5+8];
	// begin inline asm
	{add.f16 %rs16,%rs13,%rs18;
}
	// end inline asm
	st.volatile.shared.u16 	[%r5], %rs16;
	ld.shared.u16 	%rs21, [%r5+4];
	// begin inline asm
	{add.f16 %rs19,%rs16,%rs21;
}
	// end inline asm
	st.volatile.shared.u16 	[%r5], %rs19;
	ld.shared.u16 	%rs24, [%r5+2];
	// begin inline asm
	{add.f16 %rs22,%rs19,%rs24;
}
	// end inline asm
	st.volatile.shared.u16 	[%r5], %rs22;
	setp.ne.s32 	%p52, %r1, 0;
	@%p52 bra 	$L__BB3_121;
	cvta.to.global.u64 	%rd467, %rd260;
	mul.wide.u32 	%rd468, %r2, 2;
	add.s64 	%rd469, %rd467, %rd468;
	ld.shared.u16 	%rs25, [sum_squaresdata_bool];
	st.global.u16 	[%rd469], %rs25;
$L__BB3_121:
	ret;

}
	// .globl	contiguous_sum_square2_bool
.visible .entry contiguous_sum_square2_bool(
	.param .u64 .ptr .align 1 contiguous_sum_square2_bool_param_0,
	.param .u64 .ptr .align 1 contiguous_sum_square2_bool_param_1,
	.param .u64 .ptr .align 1 contiguous_sum_square2_bool_param_2,
	.param .u64 .ptr .align 1 contiguous_sum_square2_bool_param_3,
	.param .u64 contiguous_sum_square2_bool_param_4,
	.param .u64 contiguous_sum_square2_bool_param_5,
	.param .u64 contiguous_sum_square2_bool_param_6
)
{
	.reg .pred 	%p<53>;
	.reg .b16 	%rs<29>;
	.reg .b32 	%r<217>;
	.reg .b32 	%f<7>;
	.reg .b64 	%rd<565>;

	ld.param.u64 	%rd266, [contiguous_sum_square2_bool_param_1];
	ld.param.u64 	%rd267, [contiguous_sum_square2_bool_param_2];
	ld.param.u64 	%rd268, [contiguous_sum_square2_bool_param_3];
	ld.param.u64 	%rd263, [contiguous_sum_square2_bool_param_4];
	ld.param.u64 	%rd264, [contiguous_sum_square2_bool_param_5];
	ld.param.u64 	%rd265, [contiguous_sum_square2_bool_param_6];
	cvta.to.global.u64 	%rd1, %rd268;
	cvta.to.global.u64 	%rd2, %rd267;
	cvta.to.global.u64 	%rd564, %rd266;
	mov.u32 	%r1, %tid.x;
	mov.u32 	%r2, %ctaid.x;
	mov.u32 	%r216, %ntid.x;
	mul.lo.s32 	%r52, %r2, %r216;
	shl.b32 	%r53, %r52, 1;
	add.s32 	%r4, %r53, %r1;
	shl.b32 	%r54, %r1, 1;
	mov.u32 	%r55, sum_squaresdata_bool;
	add.s32 	%r5, %r55, %r54;
	mov.b32 	%r51, 0;
	// begin inline asm
	cvt.rn.f16.s32 %rs1, %r51;
	// end inline asm
	st.shared.u16 	[%r5], %rs1;
	add.s32 	%r56, %r4, %r216;
	cvt.u64.u32 	%rd4, %r56;
	setp.le.u64 	%p1, %rd264, %rd4;
	@%p1 bra 	$L__BB4_54;
	cvt.u64.u32 	%rd396, %r4;
	mov.u32 	%r133, %ctaid.y;
	cvt.u64.u32 	%rd397, %r133;
	mul.lo.s64 	%rd398, %rd264, %rd397;
	add.s64 	%rd518, %rd398, %rd396;
	add.s64 	%rd516, %rd398, %rd4;
	cvt.u32.u64 	%r6, %rd263;
	add.s32 	%r210, %r6, -1;
	setp.lt.s32 	%p27, %r210, 0;
	mov.b64 	%rd522, 0;
	mov.u64 	%rd523, %rd522;
	@%p27 bra 	$L__BB4_53;
	setp.lt.u32 	%p28, %r210, 3;
	mov.b64 	%rd523, 0;
	mov.u64 	%rd522, %rd523;
	@%p28 bra 	$L__BB4_30;
	add.s32 	%r208, %r6, -2;
	and.b32  	%r134, %r6, -4;
	neg.s32 	%r207, %r134;
	mov.b64 	%rd523, 0;
$L__BB4_4:
	.pragma "nounroll";
	add.s32 	%r12, %r208, 1;
	mul.wide.u32 	%rd402, %r12, 8;
	add.s64 	%rd403, %rd2, %rd402;
	ld.global.u64 	%rd11, [%rd403];
	or.b64  	%rd404, %rd518, %rd11;
	and.b64  	%rd405, %rd404, -4294967296;
	setp.ne.s64 	%p29, %rd405, 0;
	@%p29 bra 	$L__BB4_6;
	cvt.u32.u64 	%r135, %rd11;
	cvt.u32.u64 	%r136, %rd518;
	div.u32 	%r137, %r136, %r135;
	mul.lo.s32 	%r138, %r137, %r135;
	sub.s32 	%r139, %r136, %r138;
	cvt.u64.u32 	%rd484, %r137;
	cvt.u64.u32 	%rd485, %r139;
	bra.uni 	$L__BB4_7;
$L__BB4_6:
	div.s64 	%rd484, %rd518, %rd11;
	mul.lo.s64 	%rd406, %rd484, %rd11;
	sub.s64 	%rd485, %rd518, %rd406;
$L__BB4_7:
	mul.wide.u32 	%rd407, %r12, 8;
	add.s64 	%rd408, %rd1, %rd407;
	ld.global.u64 	%rd18, [%rd408];
	mad.lo.s64 	%rd19, %rd18, %rd485, %rd522;
	or.b64  	%rd409, %rd516, %rd11;
	and.b64  	%rd410, %rd409, -4294967296;
	setp.ne.s64 	%p30, %rd410, 0;
	@%p30 bra 	$L__BB4_9;
	cvt.u32.u64 	%r140, %rd11;
	cvt.u32.u64 	%r141, %rd516;
	div.u32 	%r142, %r141, %r140;
	mul.lo.s32 	%r143, %r142, %r140;
	sub.s32 	%r144, %r141, %r143;
	cvt.u64.u32 	%rd486, %r142;
	cvt.u64.u32 	%rd487, %r144;
	bra.uni 	$L__BB4_10;
$L__BB4_9:
	div.s64 	%rd486, %rd516, %rd11;
	mul.lo.s64 	%rd411, %rd486, %rd11;
	sub.s64 	%rd487, %rd516, %rd411;
$L__BB4_10:
	mad.lo.s64 	%rd26, %rd487, %rd18, %rd523;
	mul.wide.u32 	%rd412, %r208, 8;
	add.s64 	%rd413, %rd2, %rd412;
	ld.global.u64 	%rd27, [%rd413];
	or.b64  	%rd414, %rd484, %rd27;
	and.b64  	%rd415, %rd414, -4294967296;
	setp.ne.s64 	%p31, %rd415, 0;
	@%p31 bra 	$L__BB4_12;
	cvt.u32.u64 	%r145, %rd27;
	cvt.u32.u64 	%r146, %rd484;
	div.u32 	%r147, %r146, %r145;
	mul.lo.s32 	%r148, %r147, %r145;
	sub.s32 	%r149, %r146, %r148;
	cvt.u64.u32 	%rd488, %r147;
	cvt.u64.u32 	%rd489, %r149;
	bra.uni 	$L__BB4_13;
$L__BB4_12:
	div.s64 	%rd488, %rd484, %rd27;
	mul.lo.s64 	%rd416, %rd488, %rd27;
	sub.s64 	%rd489, %rd484, %rd416;
$L__BB4_13:
	mul.wide.u32 	%rd417, %r208, 8;
	add.s64 	%rd418, %rd1, %rd417;
	ld.global.u64 	%rd34, [%rd418];
	mad.lo.s64 	%rd35, %rd34, %rd489, %rd19;
	or.b64  	%rd419, %rd486, %rd27;
	and.b64  	%rd420, %rd419, -4294967296;
	setp.ne.s64 	%p32, %rd420, 0;
	@%p32 bra 	$L__BB4_15;
	cvt.u32.u64 	%r150, %rd27;
	cvt.u32.u64 	%r151, %rd486;
	div.u32 	%r152, %r151, %r150;
	mul.lo.s32 	%r153, %r152, %r150;
	sub.s32 	%r154, %r151, %r153;
	cvt.u64.u32 	%rd490, %r152;
	cvt.u64.u32 	%rd491, %r154;
	bra.uni 	$L__BB4_16;
$L__BB4_15:
	div.s64 	%rd490, %rd486, %rd27;
	mul.lo.s64 	%rd421, %rd490, %rd27;
	sub.s64 	%rd491, %rd486, %rd421;
$L__BB4_16:
	mad.lo.s64 	%rd42, %rd491, %rd34, %rd26;
	add.s32 	%r13, %r208, -1;
	mul.wide.u32 	%rd422, %r13, 8;
	add.s64 	%rd423, %rd2, %rd422;
	ld.global.u64 	%rd43, [%rd423];
	or.b64  	%rd424, %rd488, %rd43;
	and.b64  	%rd425, %rd424, -4294967296;
	setp.ne.s64 	%p33, %rd425, 0;
	@%p33 bra 	$L__BB4_18;
	cvt.u32.u64 	%r155, %rd43;
	cvt.u32.u64 	%r156, %rd488;
	div.u32 	%r157, %r156, %r155;
	mul.lo.s32 	%r158, %r157, %r155;
	sub.s32 	%r159, %r156, %r158;
	cvt.u64.u32 	%rd492, %r157;
	cvt.u64.u32 	%rd493, %r159;
	bra.uni 	$L__BB4_19;
$L__BB4_18:
	div.s64 	%rd492, %rd488, %rd43;
	mul.lo.s64 	%rd426, %rd492, %rd43;
	sub.s64 	%rd493, %rd488, %rd426;
$L__BB4_19:
	mul.wide.u32 	%rd427, %r13, 8;
	add.s64 	%rd428, %rd1, %rd427;
	ld.global.u64 	%rd50, [%rd428];
	mad.lo.s64 	%rd51, %rd50, %rd493, %rd35;
	or.b64  	%rd429, %rd490, %rd43;
	and.b64  	%rd430, %rd429, -4294967296;
	setp.ne.s64 	%p34, %rd430, 0;
	@%p34 bra 	$L__BB4_21;
	cvt.u32.u64 	%r160, %rd43;
	cvt.u32.u64 	%r161, %rd490;
	div.u32 	%r162, %r161, %r160;
	mul.lo.s32 	%r163, %r162, %r160;
	sub.s32 	%r164, %r161, %r163;
	cvt.u64.u32 	%rd494, %r162;
	cvt.u64.u32 	%rd495, %r164;
	bra.uni 	$L__BB4_22;
$L__BB4_21:
	div.s64 	%rd494, %rd490, %rd43;
	mul.lo.s64 	%rd431, %rd494, %rd43;
	sub.s64 	%rd495, %rd490, %rd431;
$L__BB4_22:
	mad.lo.s64 	%rd58, %rd495, %rd50, %rd42;
	add.s32 	%r165, %r208, -2;
	mul.wide.u32 	%rd432, %r165, 8;
	add.s64 	%rd433, %rd2, %rd432;
	ld.global.u64 	%rd59, [%rd433];
	or.b64  	%rd434, %rd492, %rd59;
	and.b64  	%rd435, %rd434, -4294967296;
	setp.ne.s64 	%p35, %rd435, 0;
	@%p35 bra 	$L__BB4_24;
	cvt.u32.u64 	%r166, %rd59;
	cvt.u32.u64 	%r167, %rd492;
	div.u32 	%r168, %r167, %r166;
	mul.lo.s32 	%r169, %r168, %r166;
	sub.s32 	%r170, %r167, %r169;
	cvt.u64.u32 	%rd518, %r168;
	cvt.u64.u32 	%rd497, %r170;
	bra.uni 	$L__BB4_25;
$L__BB4_24:
	div.s64 	%rd518, %rd492, %rd59;
	mul.lo.s64 	%rd436, %rd518, %rd59;
	sub.s64 	%rd497, %rd492, %rd436;
$L__BB4_25:
	mul.wide.u32 	%rd437, %r165, 8;
	add.s64 	%rd438, %rd1, %rd437;
	ld.global.u64 	%rd66, [%rd438];
	mad.lo.s64 	%rd522, %rd66, %rd497, %rd51;
	or.b64  	%rd439, %rd494, %rd59;
	and.b64  	%rd440, %rd439, -4294967296;
	setp.ne.s64 	%p36, %rd440, 0;
	@%p36 bra 	$L__BB4_27;
	cvt.u32.u64 	%r172, %rd59;
	cvt.u32.u64 	%r173, %rd494;
	div.u32 	%r174, %r173, %r172;
	mul.lo.s32 	%r175, %r174, %r172;
	sub.s32 	%r176, %r173, %r175;
	cvt.u64.u32 	%rd516, %r174;
	cvt.u64.u32 	%rd499, %r176;
	bra.uni 	$L__BB4_28;
$L__BB4_27:
	div.s64 	%rd516, %rd494, %rd59;
	mul.lo.s64 	%rd441, %rd516, %rd59;
	sub.s64 	%rd499, %rd494, %rd441;
$L__BB4_28:
	mad.lo.s64 	%rd523, %rd499, %rd66, %rd58;
	add.s32 	%r208, %r208, -4;
	add.s32 	%r207, %r207, 4;
	setp.ne.s32 	%p37, %r207, 0;
	@%p37 bra 	$L__BB4_4;
	add.s32 	%r210, %r208, 1;
$L__BB4_30:
	and.b32  	%r18, %r6, 3;
	setp.eq.s32 	%p38, %r18, 0;
	@%p38 bra 	$L__BB4_53;
	setp.eq.s32 	%p39, %r18, 1;
	@%p39 bra 	$L__BB4_45;
	mul.wide.u32 	%rd443, %r210, 8;
	add.s64 	%rd444, %rd2, %rd443;
	ld.global.u64 	%rd81, [%rd444];
	or.b64  	%rd445, %rd518, %rd81;
	and.b64  	%rd446, %rd445, -4294967296;
	setp.ne.s64 	%p40, %rd446, 0;
	@%p40 bra 	$L__BB4_34;
	cvt.u32.u64 	%r177, %rd81;
	cvt.u32.u64 	%r178, %rd518;
	div.u32 	%r179, %r178, %r177;
	mul.lo.s32 	%r180, %r179, %r177;
	sub.s32 	%r181, %r178, %r180;
	cvt.u64.u32 	%rd506, %r179;
	cvt.u64.u32 	%rd507, %r181;
	bra.uni 	$L__BB4_35;
$L__BB4_34:
	div.s64 	%rd506, %rd518, %rd81;
	mul.lo.s64 	%rd447, %rd506, %rd81;
	sub.s64 	%rd507, %rd518, %rd447;
$L__BB4_35:
	add.s64 	%rd449, %rd1, %rd443;
	ld.global.u64 	%rd88, [%rd449];
	mad.lo.s64 	%rd89, %rd88, %rd507, %rd522;
	or.b64  	%rd450, %rd516, %rd81;
	and.b64  	%rd451, %rd450, -4294967296;
	setp.ne.s64 	%p41, %rd451, 0;
	@%p41 bra 	$L__BB4_37;
	cvt.u32.u64 	%r182, %rd81;
	cvt.u32.u64 	%r183, %rd516;
	div.u32 	%r184, %r183, %r182;
	mul.lo.s32 	%r185, %r184, %r182;
	sub.s32 	%r186, %r183, %r185;
	cvt.u64.u32 	%rd508, %r184;
	cvt.u64.u32 	%rd509, %r186;
	bra.uni 	$L__BB4_38;
$L__BB4_37:
	div.s64 	%rd508, %rd516, %rd81;
	mul.lo.s64 	%rd452, %rd508, %rd81;
	sub.s64 	%rd509, %rd516, %rd452;
$L__BB4_38:
	mad.lo.s64 	%rd96, %rd509, %rd88, %rd523;
	add.s32 	%r19, %r210, -1;
	mul.wide.u32 	%rd453, %r19, 8;
	add.s64 	%rd454, %rd2, %rd453;
	ld.global.u64 	%rd97, [%rd454];
	or.b64  	%rd455, %rd506, %rd97;
	and.b64  	%rd456, %rd455, -4294967296;
	setp.ne.s64 	%p42, %rd456, 0;
	@%p42 bra 	$L__BB4_40;
	cvt.u32.u64 	%r187, %rd97;
	cvt.u32.u64 	%r188, %rd506;
	div.u32 	%r189, %r188, %r187;
	mul.lo.s32 	%r190, %r189, %r187;
	sub.s32 	%r191, %r188, %r190;
	cvt.u64.u32 	%rd518, %r189;
	cvt.u64.u32 	%rd511, %r191;
	bra.uni 	$L__BB4_41;
$L__BB4_40:
	div.s64 	%rd518, %rd506, %rd97;
	mul.lo.s64 	%rd457, %rd518, %rd97;
	sub.s64 	%rd511, %rd506, %rd457;
$L__BB4_41:
	add.s64 	%rd459, %rd1, %rd453;
	ld.global.u64 	%rd104, [%rd459];
	mad.lo.s64 	%rd522, %rd104, %rd511, %rd89;
	or.b64  	%rd460, %rd508, %rd97;
	and.b64  	%rd461, %rd460, -4294967296;
	setp.ne.s64 	%p43, %rd461, 0;
	@%p43 bra 	$L__BB4_43;
	cvt.u32.u64 	%r192, %rd97;
	cvt.u32.u64 	%r193, %rd508;
	div.u32 	%r194, %r193, %r192;
	mul.lo.s32 	%r195, %r194, %r192;
	sub.s32 	%r196, %r193, %r195;
	cvt.u64.u32 	%rd516, %r194;
	cvt.u64.u32 	%rd513, %r196;
	bra.uni 	$L__BB4_44;
$L__BB4_43:
	div.s64 	%rd516, %rd508, %rd97;
	mul.lo.s64 	%rd462, %rd516, %rd97;
	sub.s64 	%rd513, %rd508, %rd462;
$L__BB4_44:
	mad.lo.s64 	%rd523, %rd513, %rd104, %rd96;
	add.s32 	%r210, %r210, -2;
$L__BB4_45:
	and.b32  	%r197, %r6, 1;
	setp.eq.b32 	%p44, %r197, 1;
	not.pred 	%p45, %p44;
	@%p45 bra 	$L__BB4_53;
	mul.wide.u32 	%rd463, %r210, 8;
	add.s64 	%rd464, %rd2, %rd463;
	ld.global.u64 	%rd119, [%rd464];
	or.b64  	%rd465, %rd518, %rd119;
	and.b64  	%rd466, %rd465, -4294967296;
	setp.ne.s64 	%p46, %rd466, 0;
	@%p46 bra 	$L__BB4_48;
	cvt.u32.u64 	%r198, %rd119;
	cvt.u32.u64 	%r199, %rd518;
	rem.u32 	%r200, %r199, %r198;
	cvt.u64.u32 	%rd520, %r200;
	bra.uni 	$L__BB4_49;
$L__BB4_48:
	rem.s64 	%rd520, %rd518, %rd119;
$L__BB4_49:
	add.s64 	%rd468, %rd1, %rd463;
	ld.global.u64 	%rd123, [%rd468];
	mad.lo.s64 	%rd522, %rd123, %rd520, %rd522;
	or.b64  	%rd469, %rd516, %rd119;
	and.b64  	%rd470, %rd469, -4294967296;
	setp.ne.s64 	%p47, %rd470, 0;
	@%p47 bra 	$L__BB4_51;
	cvt.u32.u64 	%r201, %rd119;
	cvt.u32.u64 	%r202, %rd516;
	rem.u32 	%r203, %r202, %r201;
	cvt.u64.u32 	%rd521, %r203;
	bra.uni 	$L__BB4_52;
$L__BB4_51:
	rem.s64 	%rd521, %rd516, %rd119;
$L__BB4_52:
	mad.lo.s64 	%rd523, %rd521, %rd123, %rd523;
$L__BB4_53:
	add.s64 	%rd471, %rd564, %rd522;
	ld.global.s8 	%rs5, [%rd471];
	cvt.rn.f32.s16 	%f4, %rs5;
	add.s64 	%rd472, %rd564, %rd523;
	ld.global.s8 	%rs6, [%rd472];
	cvt.rn.f32.s16 	%f5, %rs6;
	mul.f32 	%f6, %f5, %f5;
	fma.rn.f32 	%f3, %f4, %f4, %f6;
	// begin inline asm
	{  cvt.rn.f16.f32 %rs4, %f3;}

	// end inline asm
	st.shared.u16 	[%r5], %rs4;
	bra.uni 	$L__BB4_114;
$L__BB4_54:
	cvt.u64.u32 	%rd131, %r4;
	setp.le.u64 	%p2, %rd264, %rd131;
	@%p2 bra 	$L__BB4_114;
	mov.u32 	%r57, %ctaid.y;
	cvt.u64.u32 	%rd269, %r57;
	mad.lo.s64 	%rd555, %rd264, %rd269, %rd131;
	cvt.u32.u64 	%r22, %rd263;
	add.s32 	%r214, %r22, -1;
	setp.lt.s32 	%p3, %r214, 0;
	@%p3 bra 	$L__BB4_113;
	and.b32  	%r24, %r22, 7;
	setp.lt.u32 	%p4, %r214, 7;
	@%p4 bra 	$L__BB4_84;
	add.s32 	%r212, %r22, -4;
	and.b32  	%r58, %r22, -8;
	neg.s32 	%r211, %r58;
$L__BB4_58:
	.pragma "nounroll";
	add.s32 	%r29, %r212, 3;
	mul.wide.u32 	%rd271, %r29, 8;
	add.s64 	%rd272, %rd2, %rd271;
	ld.global.u64 	%rd135, [%rd272];
	or.b64  	%rd273, %rd555, %rd135;
	and.b64  	%rd274, %rd273, -4294967296;
	setp.ne.s64 	%p5, %rd274, 0;
	@%p5 bra 	$L__BB4_60;
	cvt.u32.u64 	%r59, %rd135;
	cvt.u32.u64 	%r60, %rd555;
	div.u32 	%r61, %r60, %r59;
	mul.lo.s32 	%r62, %r61, %r59;
	sub.s32 	%r63, %r60, %r62;
	cvt.u64.u32 	%rd526, %r61;
	cvt.u64.u32 	%rd527, %r63;
	bra.uni 	$L__BB4_61;
$L__BB4_60:
	div.s64 	%rd526, %rd555, %rd135;
	mul.lo.s64 	%rd275, %rd526, %rd135;
	sub.s64 	%rd527, %rd555, %rd275;
$L__BB4_61:
	add.s64 	%rd277, %rd1, %rd271;
	ld.global.u64 	%rd278, [%rd277];
	mul.lo.s64 	%rd142, %rd278, %rd527;
	add.s32 	%r30, %r212, 2;
	mul.wide.u32 	%rd279, %r30, 8;
	add.s64 	%rd280, %rd2, %rd279;
	ld.global.u64 	%rd143, [%rd280];
	or.b64  	%rd281, %rd526, %rd143;
	and.b64  	%rd282, %rd281, -4294967296;
	setp.ne.s64 	%p6, %rd282, 0;
	@%p6 bra 	$L__BB4_63;
	cvt.u32.u64 	%r64, %rd143;
	cvt.u32.u64 	%r65, %rd526;
	div.u32 	%r66, %r65, %r64;
	mul.lo.s32 	%r67, %r66, %r64;
	sub.s32 	%r68, %r65, %r67;
	cvt.u64.u32 	%rd528, %r66;
	cvt.u64.u32 	%rd529, %r68;
	bra.uni 	$L__BB4_64;
$L__BB4_63:
	div.s64 	%rd528, %rd526, %rd143;
	mul.lo.s64 	%rd283, %rd528, %rd143;
	sub.s64 	%rd529, %rd526, %rd283;
$L__BB4_64:
	add.s64 	%rd285, %rd1, %rd279;
	ld.global.u64 	%rd286, [%rd285];
	mad.lo.s64 	%rd150, %rd286, %rd529, %rd142;
	add.s32 	%r31, %r212, 1;
	mul.wide.u32 	%rd287, %r31, 8;
	add.s64 	%rd288, %rd2, %rd287;
	ld.global.u64 	%rd151, [%rd288];
	or.b64  	%rd289, %rd528, %rd151;
	and.b64  	%rd290, %rd289, -4294967296;
	setp.ne.s64 	%p7, %rd290, 0;
	@%p7 bra 	$L__BB4_66;
	cvt.u32.u64 	%r69, %rd151;
	cvt.u32.u64 	%r70, %rd528;
	div.u32 	%r71, %r70, %r69;
	mul.lo.s32 	%r72, %r71, %r69;
	sub.s32 	%r73, %r70, %r72;
	cvt.u64.u32 	%rd530, %r71;
	cvt.u64.u32 	%rd531, %r73;
	bra.uni 	$L__BB4_67;
$L__BB4_66:
	div.s64 	%rd530, %rd528, %rd151;
	mul.lo.s64 	%rd291, %rd530, %rd151;
	sub.s64 	%rd531, %rd528, %rd291;
$L__BB4_67:
	add.s64 	%rd293, %rd1, %rd287;
	ld.global.u64 	%rd294, [%rd293];
	mad.lo.s64 	%rd158, %rd294, %rd531, %rd150;
	add.s32 	%r32, %r212, -4;
	mul.wide.u32 	%rd295, %r212, 8;
	add.s64 	%rd296, %rd2, %rd295;
	ld.global.u64 	%rd159, [%rd296];
	or.b64  	%rd297, %rd530, %rd159;
	and.b64  	%rd298, %rd297, -4294967296;
	setp.ne.s64 	%p8, %rd298, 0;
	@%p8 bra 	$L__BB4_69;
	cvt.u32.u64 	%r74, %rd159;
	cvt.u32.u64 	%r75, %rd530;
	div.u32 	%r76, %r75, %r74;
	mul.lo.s32 	%r77, %r76, %r74;
	sub.s32 	%r78, %r75, %r77;
	cvt.u64.u32 	%rd532, %r76;
	cvt.u64.u32 	%rd533, %r78;
	bra.uni 	$L__BB4_70;
$L__BB4_69:
	div.s64 	%rd532, %rd530, %rd159;
	mul.lo.s64 	%rd299, %rd532, %rd159;
	sub.s64 	%rd533, %rd530, %rd299;
$L__BB4_70:
	add.s64 	%rd301, %rd1, %rd295;
	ld.global.u64 	%rd302, [%rd301];
	mad.lo.s64 	%rd166, %rd302, %rd533, %rd158;
	add.s32 	%r33, %r212, -1;
	mul.wide.u32 	%rd303, %r33, 8;
	add.s64 	%rd304, %rd2, %rd303;
	ld.global.u64 	%rd167, [%rd304];
	or.b64  	%rd305, %rd532, %rd167;
	and.b64  	%rd306, %rd305, -4294967296;
	setp.ne.s64 	%p9, %rd306, 0;
	@%p9 bra 	$L__BB4_72;
	cvt.u32.u64 	%r79, %rd167;
	cvt.u32.u64 	%r80, %rd532;
	div.u32 	%r81, %r80, %r79;
	mul.lo.s32 	%r82, %r81, %r79;
	sub.s32 	%r83, %r80, %r82;
	cvt.u64.u32 	%rd534, %r81;
	cvt.u64.u32 	%rd535, %r83;
	bra.uni 	$L__BB4_73;
$L__BB4_72:
	div.s64 	%rd534, %rd532, %rd167;
	mul.lo.s64 	%rd307, %rd534, %rd167;
	sub.s64 	%rd535, %rd532, %rd307;
$L__BB4_73:
	add.s64 	%rd309, %rd1, %rd303;
	ld.global.u64 	%rd310, [%rd309];
	mad.lo.s64 	%rd174, %rd310, %rd535, %rd166;
	add.s32 	%r34, %r212, -2;
	mul.wide.u32 	%rd311, %r34, 8;
	add.s64 	%rd312, %rd2, %rd311;
	ld.global.u64 	%rd175, [%rd312];
	or.b64  	%rd313, %rd534, %rd175;
	and.b64  	%rd314, %rd313, -4294967296;
	setp.ne.s64 	%p10, %rd314, 0;
	@%p10 bra 	$L__BB4_75;
	cvt.u32.u64 	%r84, %rd175;
	cvt.u32.u64 	%r85, %rd534;
	div.u32 	%r86, %r85, %r84;
	mul.lo.s32 	%r87, %r86, %r84;
	sub.s32 	%r88, %r85, %r87;
	cvt.u64.u32 	%rd536, %r86;
	cvt.u64.u32 	%rd537, %r88;
	bra.uni 	$L__BB4_76;
$L__BB4_75:
	div.s64 	%rd536, %rd534, %rd175;
	mul.lo.s64 	%rd315, %rd536, %rd175;
	sub.s64 	%rd537, %rd534, %rd315;
$L__BB4_76:
	add.s64 	%rd317, %rd1, %rd311;
	ld.global.u64 	%rd318, [%rd317];
	mad.lo.s64 	%rd182, %rd318, %rd537, %rd174;
	add.s32 	%r35, %r212, -3;
	mul.wide.u32 	%rd319, %r35, 8;
	add.s64 	%rd320, %rd2, %rd319;
	ld.global.u64 	%rd183, [%rd320];
	or.b64  	%rd321, %rd536, %rd183;
	and.b64  	%rd322, %rd321, -4294967296;
	setp.ne.s64 	%p11, %rd322, 0;
	@%p11 bra 	$L__BB4_78;
	cvt.u32.u64 	%r89, %rd183;
	cvt.u32.u64 	%r90, %rd536;
	div.u32 	%r91, %r90, %r89;
	mul.lo.s32 	%r92, %r91, %r89;
	sub.s32 	%r93, %r90, %r92;
	cvt.u64.u32 	%rd538, %r91;
	cvt.u64.u32 	%rd539, %r93;
	bra.uni 	$L__BB4_79;
$L__BB4_78:
	div.s64 	%rd538, %rd536, %rd183;
	mul.lo.s64 	%rd323, %rd538, %rd183;
	sub.s64 	%rd539, %rd536, %rd323;
$L__BB4_79:
	add.s64 	%rd325, %rd1, %rd319;
	ld.global.u64 	%rd326, [%rd325];
	mad.lo.s64 	%rd190, %rd326, %rd539, %rd182;
	mul.wide.u32 	%rd327, %r32, 8;
	add.s64 	%rd328, %rd2, %rd327;
	ld.global.u64 	%rd191, [%rd328];
	or.b64  	%rd329, %rd538, %rd191;
	and.b64  	%rd330, %rd329, -4294967296;
	setp.ne.s64 	%p12, %rd330, 0;
	@%p12 bra 	$L__BB4_81;
	cvt.u32.u64 	%r94, %rd191;
	cvt.u32.u64 	%r95, %rd538;
	div.u32 	%r96, %r95, %r94;
	mul.lo.s32 	%r97, %r96, %r94;
	sub.s32 	%r98, %r95, %r97;
	cvt.u64.u32 	%rd555, %r96;
	cvt.u64.u32 	%rd541, %r98;
	bra.uni 	$L__BB4_82;
$L__BB4_81:
	div.s64 	%rd555, %rd538, %rd191;
	mul.lo.s64 	%rd331, %rd555, %rd191;
	sub.s64 	%rd541, %rd538, %rd331;
$L__BB4_82:
	add.s64 	%rd333, %rd1, %rd327;
	ld.global.u64 	%rd334, [%rd333];
	mad.lo.s64 	%rd335, %rd334, %rd541, %rd190;
	add.s64 	%rd564, %rd564, %rd335;
	add.s32 	%r212, %r212, -8;
	add.s32 	%r211, %r211, 8;
	setp.ne.s32 	%p13, %r211, 0;
	@%p13 bra 	$L__BB4_58;
	add.s32 	%r214, %r212, 3;
$L__BB4_84:
	setp.eq.s32 	%p14, %r24, 0;
	@%p14 bra 	$L__BB4_113;
	and.b32  	%r40, %r22, 3;
	setp.lt.u32 	%p15, %r24, 4;
	@%p15 bra 	$L__BB4_99;
	mul.wide.u32 	%rd337, %r214, 8;
	add.s64 	%rd338, %rd2, %rd337;
	ld.global.u64 	%rd202, [%rd338];
	or.b64  	%rd339, %rd555, %rd202;
	and.b64  	%rd340, %rd339, -4294967296;
	setp.ne.s64 	%p16, %rd340, 0;
	@%p16 bra 	$L__BB4_88;
	cvt.u32.u64 	%r99, %rd202;
	cvt.u32.u64 	%r100, %rd555;
	div.u32 	%r101, %r100, %r99;
	mul.lo.s32 	%r102, %r101, %r99;
	sub.s32 	%r103, %r100, %r102;
	cvt.u64.u32 	%rd545, %r101;
	cvt.u64.u32 	%rd546, %r103;
	bra.uni 	$L__BB4_89;
$L__BB4_88:
	div.s64 	%rd545, %rd555, %rd202;
	mul.lo.s64 	%rd341, %rd545, %rd202;
	sub.s64 	%rd546, %rd555, %rd341;
$L__BB4_89:
	add.s64 	%rd343, %rd1, %rd337;
	ld.global.u64 	%rd344, [%rd343];
	mul.lo.s64 	%rd209, %rd344, %rd546;
	add.s32 	%r41, %r214, -1;
	mul.wide.u32 	%rd345, %r41, 8;
	add.s64 	%rd346, %rd2, %rd345;
	ld.global.u64 	%rd210, [%rd346];
	or.b64  	%rd347, %rd545, %rd210;
	and.b64  	%rd348, %rd347, -4294967296;
	setp.ne.s64 	%p17, %rd348, 0;
	@%p17 bra 	$L__BB4_91;
	cvt.u32.u64 	%r104, %rd210;
	cvt.u32.u64 	%r105, %rd545;
	div.u32 	%r106, %r105, %r104;
	mul.lo.s32 	%r107, %r106, %r104;
	sub.s32 	%r108, %r105, %r107;
	cvt.u64.u32 	%rd547, %r106;
	cvt.u64.u32 	%rd548, %r108;
	bra.uni 	$L__BB4_92;
$L__BB4_91:
	div.s64 	%rd547, %rd545, %rd210;
	mul.lo.s64 	%rd349, %rd547, %rd210;
	sub.s64 	%rd548, %rd545, %rd349;
$L__BB4_92:
	add.s64 	%rd351, %rd1, %rd345;
	ld.global.u64 	%rd352, [%rd351];
	mad.lo.s64 	%rd217, %rd352, %rd548, %rd209;
	add.s32 	%r42, %r214, -2;
	mul.wide.u32 	%rd353, %r42, 8;
	add.s64 	%rd354, %rd2, %rd353;
	ld.global.u64 	%rd218, [%rd354];
	or.b64  	%rd355, %rd547, %rd218;
	and.b64  	%rd356, %rd355, -4294967296;
	setp.ne.s64 	%p18, %rd356, 0;
	@%p18 bra 	$L__BB4_94;
	cvt.u32.u64 	%r109, %rd218;
	cvt.u32.u64 	%r110, %rd547;
	div.u32 	%r111, %r110, %r109;
	mul.lo.s32 	%r112, %r111, %r109;
	sub.s32 	%r113, %r110, %r112;
	cvt.u64.u32 	%rd549, %r111;
	cvt.u64.u32 	%rd550, %r113;
	bra.uni 	$L__BB4_95;
$L__BB4_94:
	div.s64 	%rd549, %rd547, %rd218;
	mul.lo.s64 	%rd357, %rd549, %rd218;
	sub.s64 	%rd550, %rd547, %rd357;
$L__BB4_95:
	add.s64 	%rd359, %rd1, %rd353;
	ld.global.u64 	%rd360, [%rd359];
	mad.lo.s64 	%rd225, %rd360, %rd550, %rd217;
	add.s32 	%r43, %r214, -3;
	mul.wide.u32 	%rd361, %r43, 8;
	add.s64 	%rd362, %rd2, %rd361;
	ld.global.u64 	%rd226, [%rd362];
	or.b64  	%rd363, %rd549, %rd226;
	and.b64  	%rd364, %rd363, -4294967296;
	setp.ne.s64 	%p19, %rd364, 0;
	@%p19 bra 	$L__BB4_97;
	cvt.u32.u64 	%r114, %rd226;
	cvt.u32.u64 	%r115, %rd549;
	div.u32 	%r116, %r115, %r114;
	mul.lo.s32 	%r117, %r116, %r114;
	sub.s32 	%r118, %r115, %r117;
	cvt.u64.u32 	%rd555, %r116;
	cvt.u64.u32 	%rd552, %r118;
	bra.uni 	$L__BB4_98;
$L__BB4_97:
	div.s64 	%rd555, %rd549, %rd226;
	mul.lo.s64 	%rd365, %rd555, %rd226;
	sub.s64 	%rd552, %rd549, %rd365;
$L__BB4_98:
	add.s64 	%rd367, %rd1, %rd361;
	ld.global.u64 	%rd368, [%rd367];
	mad.lo.s64 	%rd369, %rd368, %rd552, %rd225;
	add.s64 	%rd564, %rd564, %rd369;
	add.s32 	%r214, %r214, -4;
$L__BB4_99:
	setp.eq.s32 	%p20, %r40, 0;
	@%p20 bra 	$L__BB4_113;
	setp.eq.s32 	%p21, %r40, 1;
	@%p21 bra 	$L__BB4_108;
	mul.wide.u32 	%rd371, %r214, 8;
	add.s64 	%rd372, %rd2, %rd371;
	ld.global.u64 	%rd237, [%rd372];
	or.b64  	%rd373, %rd555, %rd237;
	and.b64  	%rd374, %rd373, -4294967296;
	setp.ne.s64 	%p22, %rd374, 0;
	@%p22 bra 	$L__BB4_103;
	cvt.u32.u64 	%r119, %rd237;
	cvt.u32.u64 	%r120, %rd555;
	div.u32 	%r121, %r120, %r119;
	mul.lo.s32 	%r122, %r121, %r119;
	sub.s32 	%r123, %r120, %r122;
	cvt.u64.u32 	%rd556, %r121;
	cvt.u64.u32 	%rd557, %r123;
	bra.uni 	$L__BB4_104;
$L__BB4_103:
	div.s64 	%rd556, %rd555, %rd237;
	mul.lo.s64 	%rd375, %rd556, %rd237;
	sub.s64 	%rd557, %rd555, %rd375;
$L__BB4_104:
	add.s64 	%rd377, %rd1, %rd371;
	ld.global.u64 	%rd378, [%rd377];
	mul.lo.s64 	%rd244, %rd378, %rd557;
	add.s32 	%r46, %r214, -1;
	mul.wide.u32 	%rd379, %r46, 8;
	add.s64 	%rd380, %rd2, %rd379;
	ld.global.u64 	%rd245, [%rd380];
	or.b64  	%rd381, %rd556, %rd245;
	and.b64  	%rd382, %rd381, -4294967296;
	setp.ne.s64 	%p23, %rd382, 0;
	@%p23 bra 	$L__BB4_106;
	cvt.u32.u64 	%r124, %rd245;
	cvt.u32.u64 	%r125, %rd556;
	div.u32 	%r126, %r125, %r124;
	mul.lo.s32 	%r127, %r126, %r124;
	sub.s32 	%r128, %r125, %r127;
	cvt.u64.u32 	%rd555, %r126;
	cvt.u64.u32 	%rd559, %r128;
	bra.uni 	$L__BB4_107;
$L__BB4_106:
	div.s64 	%rd555, %rd556, %rd245;
	mul.lo.s64 	%rd383, %rd555, %rd245;
	sub.s64 	%rd559, %rd556, %rd383;
$L__BB4_107:
	add.s64 	%rd385, %rd1, %rd379;
	ld.global.u64 	%rd386, [%rd385];
	mad.lo.s64 	%rd387, %rd386, %rd559, %rd244;
	add.s64 	%rd564, %rd564, %rd387;
	add.s32 	%r214, %r214, -2;
$L__BB4_108:
	and.b32  	%r129, %r22, 1;
	setp.eq.b32 	%p24, %r129, 1;
	not.pred 	%p25, %p24;
	@%p25 bra 	$L__BB4_113;
	mul.wide.u32 	%rd388, %r214, 8;
	add.s64 	%rd389, %rd2, %rd388;
	ld.global.u64 	%rd256, [%rd389];
	or.b64  	%rd390, %rd555, %rd256;
	and.b64  	%rd391, %rd390, -4294967296;
	setp.ne.s64 	%p26, %rd391, 0;
	@%p26 bra 	$L__BB4_111;
	cvt.u32.u64 	%r130, %rd256;
	cvt.u32.u64 	%r131, %rd555;
	rem.u32 	%r132, %r131, %r130;
	cvt.u64.u32 	%rd563, %r132;
	bra.uni 	$L__BB4_112;
$L__BB4_111:
	rem.s64 	%rd563, %rd555, %rd256;
$L__BB4_112:
	add.s64 	%rd393, %rd1, %rd388;
	ld.global.u64 	%rd394, [%rd393];
	mad.lo.s64 	%rd564, %rd394, %rd563, %rd564;
$L__BB4_113:
	ld.global.s8 	%rs3, [%rd564];
	cvt.rn.f32.s16 	%f2, %rs3;
	mul.f32 	%f1, %f2, %f2;
	// begin inline asm
	{  cvt.rn.f16.f32 %rs2, %f1;}

	// end inline asm
	st.shared.u16 	[%r5], %rs2;
$L__BB4_114:
	bar.sync 	0;
	setp.lt.u32 	%p48, %r216, 66;
	@%p48 bra 	$L__BB4_118;
$L__BB4_115:
	shr.u32 	%r50, %r216, 1;
	setp.ge.u32 	%p49, %r1, %r50;
	@%p49 bra 	$L__BB4_117;
	ld.shared.u16 	%rs8, [%r5];
	and.b32  	%r204, %r216, 2046;
	add.s32 	%r205, %r5, %r204;
	ld.shared.u16 	%rs9, [%r205];
	// begin inline asm
	{add.f16 %rs7,%rs8,%rs9;
}
	// end inline asm
	st.shared.u16 	[%r5], %rs7;
$L__BB4_117:
	bar.sync 	0;
	setp.gt.u32 	%p50, %r216, 131;
	mov.u32 	%r216, %r50;
	@%p50 bra 	$L__BB4_115;
$L__BB4_118:
	setp.gt.u32 	%p51, %r1, 31;
	@%p51 bra 	$L__BB4_121;
	ld.shared.u16 	%rs11, [%r5];
	ld.shared.u16 	%rs12, [%r5+64];
	// begin inline asm
	{add.f16 %rs10,%rs11,%rs12;
}
	// end inline asm
	st.volatile.shared.u16 	[%r5], %rs10;
	ld.shared.u16 	%rs15, [%r5+32];
	// begin inline asm
	{add.f16 %rs13,%rs10,%rs15;
}
	// end inline asm
	st.volatile.shared.u16 	[%r5], %rs13;
	ld.shared.u16 	%rs18, [%r5+16];
	// begin inline asm
	{add.f16 %rs16,%rs13,%rs18;
}
	// end inline asm
	st.volatile.shared.u16 	[%r5], %rs16;
	ld.shared.u16 	%rs21, [%r5+8];
	// begin inline asm
	{add.f16 %rs19,%rs16,%rs21;
}
	// end inline asm
	st.volatile.shared.u16 	[%r5], %rs19;
	ld.shared.u16 	%rs24, [%r5+4];
	// begin inline asm
	{add.f16 %rs22,%rs19,%rs24;
}
	// end inline asm
	st.volatile.shared.u16 	[%r5], %rs22;
	ld.shared.u16 	%rs27, [%r5+2];
	// begin inline asm
	{add.f16 %rs25,%rs22,%rs27;
}
	// end inline asm
	st.volatile.shared.u16 	[%r5], %rs25;
	setp.ne.s32 	%p52, %r1, 0;
	@%p52 bra 	$L__BB4_121;
	ld.param.u64 	%rd479, [contiguous_sum_square2_bool_param_0];
	cvt.u64.u32 	%rd473, %r2;
	mov.u32 	%r206, %ctaid.y;
	cvt.u64.u32 	%rd474, %r206;
	mad.lo.s64 	%rd475, %rd265, %rd474, %rd473;
	cvta.to.global.u64 	%rd476, %rd479;
	shl.b64 	%rd477, %rd475, 1;
	add.s64 	%rd478, %rd476, %rd477;
	ld.shared.u16 	%rs28, [sum_squaresdata_bool];
	st.global.u16 	[%rd478], %rs28;
$L__BB4_121:
	ret;

}
	// .globl	contiguous_sum_square22_bool
.visible .entry contiguous_sum_square22_bool(
	.param .u64 .ptr .align 1 contiguous_sum_square22_bool_param_0,
	.param .u64 .ptr .align 1 contiguous_sum_square22_bool_param_1,
	.param .u64 contiguous_sum_square22_bool_param_2,
	.param .u64 contiguous_sum_square22_bool_param_3
)
{
	.reg .pred 	%p<8>;
	.reg .b16 	%rs<26>;
	.reg .b32 	%r<25>;
	.reg .b64 	%rd<24>;

	ld.param.u64 	%rd4, [contiguous_sum_square22_bool_param_0];
	ld.param.u64 	%rd7, [contiguous_sum_square22_bool_param_1];
	ld.param.u64 	%rd5, [contiguous_sum_square22_bool_param_2];
	ld.param.u64 	%rd6, [contiguous_sum_square22_bool_param_3];
	cvta.to.global.u64 	%rd1, %rd7;
	mov.u32 	%r1, %tid.x;
	mov.u32 	%r2, %ctaid.x;
	mov.u32 	%r24, %ntid.x;
	mul.lo.s32 	%r9, %r2, %r24;
	shl.b32 	%r10, %r9, 1;
	add.s32 	%r4, %r10, %r1;
	shl.b32 	%r11, %r1, 1;
	mov.u32 	%r12, sum_squaresdata_bool;
	add.s32 	%r5, %r12, %r11;
	mov.b32 	%r8, 0;
	// begin inline asm
	cvt.rn.f16.s32 %rs1, %r8;
	// end inline asm
	st.shared.u16 	[%r5], %rs1;
	add.s32 	%r13, %r4, %r24;
	cvt.u64.u32 	%rd2, %r13;
	setp.le.u64 	%p1, %rd5, %rd2;
	@%p1 bra 	$L__BB5_2;
	cvt.u64.u32 	%rd11, %r4;
	mov.u32 	%r17, %ctaid.y;
	cvt.u64.u32 	%rd12, %r17;
	mul.lo.s64 	%rd13, %rd5, %rd12;
	add.s64 	%rd14, %rd13, %rd11;
	add.s64 	%rd15, %rd1, %rd14;
	ld.global.s8 	%r18, [%rd15];
	add.s64 	%rd16, %rd13, %rd2;
	add.s64 	%rd17, %rd1, %rd16;
	ld.global.s8 	%r19, [%rd17];
	add.s32 	%r20, %r19, %r18;
	shr.s32 	%r16, %r20, 1;
	// begin inline asm
	cvt.rn.f16.s32 %rs3, %r16;
	// end inline asm
	st.shared.u16 	[%r5], %rs3;
	bra.uni 	$L__BB5_4;
$L__BB5_2:
	cvt.u64.u32 	%rd3, %r4;
	setp.le.u64 	%p2, %rd5, %rd3;
	@%p2 bra 	$L__BB5_4;
	mov.u32 	%r15, %ctaid.y;
	cvt.u64.u32 	%rd8, %r15;
	mad.lo.s64 	%rd9, %rd5, %rd8, %rd3;
	add.s64 	%rd10, %rd1, %rd9;
	ld.global.s8 	%r14, [%rd10];
	// begin inline asm
	cvt.rn.f16.s32 %rs2, %r14;
	// end inline asm
	st.shared.u16 	[%r5], %rs2;
$L__BB5_4:
	bar.sync 	0;
	setp.lt.u32 	%p3, %r24, 66;
	@%p3 bra 	$L__BB5_8;
$L__BB5_5:
	shr.u32 	%r7, %r24, 1;
	setp.ge.u32 	%p4, %r1, %r7;
	@%p4 bra 	$L__BB5_7;
	ld.shared.u16 	%rs5, [%r5];
	and.b32  	%r21, %r24, 2046;
	add.s32 	%r22, %r5, %r21;
	ld.shared.u16 	%rs6, [%r22];
	// begin inline asm
	{add.f16 %rs4,%rs5,%rs6;
}
	// end inline asm
	st.shared.u16 	[%r5], %rs4;
$L__BB5_7:
	bar.sync 	0;
	setp.gt.u32 	%p5, %r24, 131;
	mov.u32 	%r24, %r7;
	@%p5 bra 	$L__BB5_5;
$L__BB5_8:
	setp.gt.u32 	%p6, %r1, 31;
	@%p6 bra 	$L__BB5_11;
	ld.shared.u16 	%rs8, [%r5];
	ld.shared.u16 	%rs9, [%r5+64];
	// begin inline asm
	{add.f16 %rs7,%rs8,%rs9;
}
	// end inline asm
	st.volatile.shared.u16 	[%r5], %rs7;
	ld.shared.u16 	%rs12, [%r5+32];
	// begin inline asm
	{add.f16 %rs10,%rs7,%rs12;
}
	// end inline asm
	st.volatile.shared.u16 	[%r5], %rs10;
	ld.shared.u16 	%rs15, [%r5+16];
	// begin inline asm
	{add.f16 %rs13,%rs10,%rs15;
}
	// end inline asm
	st.volatile.shared.u16 	[%r5], %rs13;
	ld.shared.u16 	%rs18, [%r5+8];
	// begin inline asm
	{add.f16 %rs16,%rs13,%rs18;
}
	// end inline asm
	st.volatile.shared.u16 	[%r5], %rs16;
	ld.shared.u16 	%rs21, [%r5+4];
	// begin inline asm
	{add.f16 %rs19,%rs16,%rs21;
}
	// end inline asm
	st.volatile.shared.u16 	[%r5], %rs19;
	ld.shared.u16 	%rs24, [%r5+2];
	// begin inline asm
	{add.f16 %rs22,%rs19,%rs24;
}
	// end inline asm
	st.volatile.shared.u16 	[%r5], %rs22;
	setp.ne.s32 	%p7, %r1, 0;
	@%p7 bra 	$L__BB5_11;
	cvt.u64.u32 	%rd18, %r2;
	mov.u32 	%r23, %ctaid.y;
	cvt.u64.u32 	%rd19, %r23;
	mad.lo.s64 	%rd20, %rd6, %rd19, %rd18;
	cvta.to.global.u64 	%rd21, %rd4;
	shl.b64 	%rd22, %rd20, 1;
	add.s64 	%rd23, %rd21, %rd22;
	ld.shared.u16 	%rs25, [sum_squaresdata_bool];
	st.global.u16 	[%rd23], %rs25;
$L__BB5_11:
	ret;

}
	// .globl	contiguous_sum_square3_bool
.visible .entry contiguous_sum_square3_bool(
	.param .u64 .ptr .align 1 contiguous_sum_square3_bool_param_0,
	.param .u64 .ptr .align 1 contiguous_sum_square3_bool_param_1,
	.param .u64 .ptr .align 1 contiguous_sum_square3_bool_param_2,
	.param .u64 .ptr .align 1 contiguous_sum_square3_bool_param_3,
	.param .u64 contiguous_sum_square3_bool_param_4,
	.param .u64 contiguous_sum_square3_bool_param_5,
	.param .u64 contiguous_sum_square3_bool_param_6
)
{
	.reg .pred 	%p<38>;
	.reg .b16 	%rs<120>;
	.reg .b32 	%r<230>;
	.reg .b32 	%f<3>;
	.reg .b64 	%rd<307>;

	ld.param.u64 	%rd144, [contiguous_sum_square3_bool_param_0];
	ld.param.u64 	%rd145, [contiguous_sum_square3_bool_param_1];
	ld.param.u64 	%rd148, [contiguous_sum_square3_bool_param_2];
	ld.param.u64 	%rd149, [contiguous_sum_square3_bool_param_3];
	ld.param.u64 	%rd146, [contiguous_sum_square3_bool_param_4];
	ld.param.u64 	%rd147, [contiguous_sum_square3_bool_param_5];
	ld.param.u64 	%rd150, [contiguous_sum_square3_bool_param_6];
	cvta.to.global.u64 	%rd1, %rd149;
	cvta.to.global.u64 	%rd2, %rd148;
	mov.u32 	%r1, %tid.y;
	mov.u32 	%r2, %ntid.x;
	mov.u32 	%r3, %tid.x;
	mad.lo.s32 	%r73, %r1, %r2, %r3;
	mov.u32 	%r74, %ctaid.x;
	mad.lo.s32 	%r75, %r74, %r2, %r3;
	mov.u32 	%r4, %ctaid.y;
	mov.u32 	%r5, %ntid.y;
	mad.lo.s32 	%r76, %r4, %r5, %r1;
	shl.b32 	%r77, %r73, 1;
	mov.u32 	%r78, sum_squaresdata_bool;
	add.s32 	%r7, %r78, %r77;
	mov.b32 	%r72, 0;
	// begin inline asm
	cvt.rn.f16.s32 %rs17, %r72;
	// end inline asm
	st.shared.u16 	[%r7], %rs17;
	cvt.u64.u32 	%rd3, %r75;
	setp.le.u64 	%p1, %rd147, %rd3;
	cvt.u64.u32 	%rd152, %r76;
	setp.le.u64 	%p2, %rd150, %rd152;
	or.pred  	%p3, %p1, %p2;
	@%p3 bra 	$L__BB6_77;
	cvt.u32.u64 	%r79, %rd3;
	cvt.u32.u64 	%r80, %rd147;
	mad.lo.s32 	%r218, %r76, %r80, %r79;
	cvt.u32.u64 	%r9, %rd146;
	add.s32 	%r217, %r9, -1;
	setp.lt.s32 	%p4, %r217, 0;
	mov.b64 	%rd306, 0;
	@%p4 bra 	$L__BB6_59;
	setp.lt.u32 	%p5, %r217, 7;
	mov.b64 	%rd306, 0;
	@%p5 bra 	$L__BB6_30;
	add.s32 	%r213, %r9, -4;
	and.b32  	%r81, %r9, -8;
	neg.s32 	%r212, %r81;
	mov.b64 	%rd306, 0;
$L__BB6_4:
	.pragma "nounroll";
	add.s32 	%r16, %r213, 3;
	cvt.u64.u32 	%rd5, %r218;
	mul.wide.u32 	%rd157, %r16, 8;
	add.s64 	%rd158, %rd2, %rd157;
	ld.global.u64 	%rd6, [%rd158];
	and.b64  	%rd159, %rd6, -4294967296;
	setp.ne.s64 	%p6, %rd159, 0;
	@%p6 bra 	$L__BB6_6;
	cvt.u32.u64 	%r82, %rd6;
	cvt.u32.u64 	%r83, %rd5;
	div.u32 	%r84, %r83, %r82;
	mul.lo.s32 	%r85, %r84, %r82;
	sub.s32 	%r86, %r83, %r85;
	cvt.u64.u32 	%rd271, %r84;
	cvt.u64.u32 	%rd272, %r86;
	bra.uni 	$L__BB6_7;
$L__BB6_6:
	div.s64 	%rd271, %rd5, %rd6;
	mul.lo.s64 	%rd160, %rd271, %rd6;
	sub.s64 	%rd272, %rd5, %rd160;
$L__BB6_7:
	mul.wide.u32 	%rd161, %r16, 8;
	add.s64 	%rd162, %rd1, %rd161;
	ld.global.u64 	%rd163, [%rd162];
	mad.lo.s64 	%rd13, %rd163, %rd272, %rd306;
	add.s32 	%r17, %r213, 2;
	and.b64  	%rd14, %rd271, 4294967295;
	mul.wide.u32 	%rd164, %r17, 8;
	add.s64 	%rd165, %rd2, %rd164;
	ld.global.u64 	%rd15, [%rd165];
	and.b64  	%rd166, %rd15, -4294967296;
	setp.ne.s64 	%p7, %rd166, 0;
	@%p7 bra 	$L__BB6_9;
	cvt.u32.u64 	%r87, %rd15;
	cvt.u32.u64 	%r88, %rd14;
	div.u32 	%r89, %r88, %r87;
	mul.lo.s32 	%r90, %r89, %r87;
	sub.s32 	%r91, %r88, %r90;
	cvt.u64.u32 	%rd273, %r89;
	cvt.u64.u32 	%rd274, %r91;
	bra.uni 	$L__BB6_10;
$L__BB6_9:
	div.s64 	%rd273, %rd14, %rd15;
	mul.lo.s64 	%rd167, %rd273, %rd15;
	sub.s64 	%rd274, %rd14, %rd167;
$L__BB6_10:
	mul.wide.u32 	%rd168, %r17, 8;
	add.s64 	%rd169, %rd1, %rd168;
	ld.global.u64 	%rd170, [%rd169];
	mad.lo.s64 	%rd22, %rd170, %rd274, %rd13;
	add.s32 	%r18, %r213, 1;
	and.b64  	%rd23, %rd273, 4294967295;
	mul.wide.u32 	%rd171, %r18, 8;
	add.s64 	%rd172, %rd2, %rd171;
	ld.global.u64 	%rd24, [%rd172];
	and.b64  	%rd173, %rd24, -4294967296;
	setp.ne.s64 	%p8, %rd173, 0;
	@%p8 bra 	$L__BB6_12;
	cvt.u32.u64 	%r92, %rd24;
	cvt.u32.u64 	%r93, %rd23;
	div.u32 	%r94, %r93, %r92;
	mul.lo.s32 	%r95, %r94, %r92;
	sub.s32 	%r96, %r93, %r95;
	cvt.u64.u32 	%rd275, %r94;
	cvt.u64.u32 	%rd276, %r96;
	bra.uni 	$L__BB6_13;
$L__BB6_12:
	div.s64 	%rd275, %rd23, %rd24;
	mul.lo.s64 	%rd174, %rd275, %rd24;
	sub.s64 	%rd276, %rd23, %rd174;
$L__BB6_13:
	mul.wide.u32 	%rd175, %r18, 8;
	add.s64 	%rd176, %rd1, %rd175;
	ld.global.u64 	%rd177, [%rd176];
	mad.lo.s64 	%rd31, %rd177, %rd276, %rd22;
	and.b64  	%rd32, %rd275, 4294967295;
	mul.wide.u32 	%rd178, %r213, 8;
	add.s64 	%rd179, %rd2, %rd178;
	ld.global.u64 	%rd33, [%rd179];
	and.b64  	%rd180, %rd33, -4294967296;
	setp.ne.s64 	%p9, %rd180, 0;
	@%p9 bra 	$L__BB6_15;
	cvt.u32.u64 	%r97, %rd33;
	cvt.u32.u64 	%r98, %rd32;
	div.u32 	%r99, %r98, %r97;
	mul.lo.s32 	%r100, %r99, %r97;
	sub.s32 	%r101, %r98, %r100;
	cvt.u64.u32 	%rd277, %r99;
	cvt.u64.u32 	%rd278, %r101;
	bra.uni 	$L__BB6_16;
$L__BB6_15:
	div.s64 	%rd277, %rd32, %rd33;
	mul.lo.s64 	%rd181, %rd277, %rd33;
	sub.s64 	%rd278, %rd32, %rd181;
$L__BB6_16:
	mul.wide.u32 	%rd182, %r213, 8;
	add.s64 	%rd183, %rd1, %rd182;
	ld.global.u64 	%rd184, [%rd183];
	mad.lo.s64 	%rd40, %rd184, %rd278, %rd31;
	add.s32 	%r19, %r213, -1;
	and.b64  	%rd41, %rd277, 4294967295;
	mul.wide.u32 	%rd185, %r19, 8;
	add.s64 	%rd186, %rd2, %rd185;
	ld.global.u64 	%rd42, [%rd186];
	and.b64  	%rd187, %rd42, -4294967296;
	setp.ne.s64 	%p10, %rd187, 0;
	@%p10 bra 	$L__BB6_18;
	cvt.u32.u64 	%r102, %rd42;
	cvt.u32.u64 	%r103, %rd41;
	div.u32 	%r104, %r103, %r102;
	mul.lo.s32 	%r105, %r104, %r102;
	sub.s32 	%r106, %r103, %r105;
	cvt.u64.u32 	%rd279, %r104;
	cvt.u64.u32 	%rd280, %r106;
	bra.uni 	$L__BB6_19;
$L__BB6_18:
	div.s64 	%rd279, %rd41, %rd42;
	mul.lo.s64 	%rd188, %rd279, %rd42;
	sub.s64 	%rd280, %rd41, %rd188;
$L__BB6_19:
	mul.wide.u32 	%rd189, %r19, 8;
	add.s64 	%rd190, %rd1, %rd189;
	ld.global.u64 	%rd191, [%rd190];
	mad.lo.s64 	%rd49, %rd191, %rd280, %rd40;
	add.s32 	%r20, %r213, -2;
	and.b64  	%rd50, %rd279, 4294967295;
	mul.wide.u32 	%rd192, %r20, 8;
	add.s64 	%rd193, %rd2, %rd192;
	ld.global.u64 	%rd51, [%rd193];
	and.b64  	%rd194, %rd51, -4294967296;
	setp.ne.s64 	%p11, %rd194, 0;
	@%p11 bra 	$L__BB6_21;
	cvt.u32.u64 	%r107, %rd51;
	cvt.u32.u64 	%r108, %rd50;
	div.u32 	%r109, %r108, %r107;
	mul.lo.s32 	%r110, %r109, %r107;
	sub.s32 	%r111, %r108, %r110;
	cvt.u64.u32 	%rd281, %r109;
	cvt.u64.u32 	%rd282, %r111;
	bra.uni 	$L__BB6_22;
$L__BB6_21:
	div.s64 	%rd281, %rd50, %rd51;
	mul.lo.s64 	%rd195, %rd281, %rd51;
	sub.s64 	%rd282, %rd50, %rd195;
$L__BB6_22:
	mul.wide.u32 	%rd196, %r20, 8;
	add.s64 	%rd197, %rd1, %rd196;
	ld.global.u64 	%rd198, [%rd197];
	mad.lo.s64 	%rd58, %rd198, %rd282, %rd49;
	add.s32 	%r21, %r213, -3;
	and.b64  	%rd59, %rd281, 4294967295;
	mul.wide.u32 	%rd199, %r21, 8;
	add.s64 	%rd200, %rd2, %rd199;
	ld.global.u64 	%rd60, [%rd200];
	and.b64  	%rd201, %rd60, -4294967296;
	setp.ne.s64 	%p12, %rd201, 0;
	@%p12 bra 	$L__BB6_24;
	cvt.u32.u64 	%r112, %rd60;
	cvt.u32.u64 	%r113, %rd59;
	div.u32 	%r114, %r113, %r112;
	mul.lo.s32 	%r115, %r114, %r112;
	sub.s32 	%r116, %r113, %r115;
	cvt.u64.u32 	%rd283, %r114;
	cvt.u64.u32 	%rd284, %r116;
	bra.uni 	$L__BB6_25;
$L__BB6_24:
	div.s64 	%rd283, %rd59, %rd60;
	mul.lo.s64 	%rd202, %rd283, %rd60;
	sub.s64 	%rd284, %rd59, %rd202;
$L__BB6_25:
	mul.wide.u32 	%rd203, %r21, 8;
	add.s64 	%rd204, %rd1, %rd203;
	ld.global.u64 	%rd205, [%rd204];
	mad.lo.s64 	%rd67, %rd205, %rd284, %rd58;
	and.b64  	%rd68, %rd283, 4294967295;
	add.s32 	%r117, %r213, -4;
	mul.wide.u32 	%rd206, %r117, 8;
	add.s64 	%rd207, %rd2, %rd206;
	ld.global.u64 	%rd69, [%rd207];
	and.b64  	%rd208, %rd69, -4294967296;
	setp.ne.s64 	%p13, %rd208, 0;
	@%p13 bra 	$L__BB6_27;
	cvt.u32.u64 	%r118, %rd69;
	cvt.u32.u64 	%r119, %rd68;
	div.u32 	%r120, %r119, %r118;
	mul.lo.s32 	%r121, %r120, %r118;
	sub.s32 	%r122, %r119, %r121;
	cvt.u64.u32 	%rd285, %r120;
	cvt.u64.u32 	%rd286, %r122;
	bra.uni 	$L__BB6_28;
$L__BB6_27:
	div.s64 	%rd285, %rd68, %rd69;
	mul.lo.s64 	%rd209, %rd285, %rd69;
	sub.s64 	%rd286, %rd68, %rd209;
$L__BB6_28:
	mul.wide.u32 	%rd210, %r117, 8;
	add.s64 	%rd211, %rd1, %rd210;
	ld.global.u64 	%rd212, [%rd211];
	mad.lo.s64 	%rd306, %rd212, %rd286, %rd67;
	cvt.u32.u64 	%r218, %rd285;
	add.s32 	%r213, %r213, -8;
	add.s32 	%r212, %r212, 8;
	setp.ne.s32 	%p14, %r212, 0;
	@%p14 bra 	$L__BB6_4;
	add.s32 	%r217, %r213, 3;
$L__BB6_30:
	and.b32  	%r28, %r9, 7;
	setp.eq.s32 	%p15, %r28, 0;
	@%p15 bra 	$L__BB6_59;
	and.b32  	%r29, %r9, 3;
	setp.lt.u32 	%p16, %r28, 4;
	@%p16 bra 	$L__BB6_45;
	cvt.u64.u32 	%rd79, %r218;
	mul.wide.u32 	%rd214, %r217, 8;
	add.s64 	%rd215, %rd2, %rd214;
	ld.global.u64 	%rd80, [%rd215];
	and.b64  	%rd216, %rd80, -4294967296;
	setp.ne.s64 	%p17, %rd216, 0;
	@%p17 bra 	$L__BB6_34;
	cvt.u32.u64 	%r124, %rd80;
	cvt.u32.u64 	%r125, %rd79;
	div.u32 	%r126, %r125, %r124;
	mul.lo.s32 	%r127, %r126, %r124;
	sub.s32 	%r128, %r125, %r127;
	cvt.u64.u32 	%rd289, %r126;
	cvt.u64.u32 	%rd290, %r128;
	bra.uni 	$L__BB6_35;
$L__BB6_34:
	div.s64 	%rd289, %rd79, %rd80;
	mul.lo.s64 	%rd217, %rd289, %rd80;
	sub.s64 	%rd290, %rd79, %rd217;
$L__BB6_35:
	mul.wide.u32 	%rd218, %r217, 8;
	add.s64 	%rd219, %rd1, %rd218;
	ld.global.u64 	%rd220, [%rd219];
	mad.lo.s64 	%rd87, %rd220, %rd290, %rd306;
	add.s32 	%r30, %r217, -1;
	and.b64  	%rd88, %rd289, 4294967295;
	mul.wide.u32 	%rd221, %r30, 8;
	add.s64 	%rd222, %rd2, %rd221;
	ld.global.u64 	%rd89, [%rd222];
	and.b64  	%rd223, %rd89, -4294967296;
	setp.ne.s64 	%p18, %rd223, 0;
	@%p18 bra 	$L__BB6_37;
	cvt.u32.u64 	%r129, %rd89;
	cvt.u32.u64 	%r130, %rd88;
	div.u32 	%r131, %r130, %r129;
	mul.lo.s32 	%r132, %r131, %r129;
	sub.s32 	%r133, %r130, %r132;
	cvt.u64.u32 	%rd291, %r131;
	cvt.u64.u32 	%rd292, %r133;
	bra.uni 	$L__BB6_38;
$L__BB6_37:
	div.s64 	%rd291, %rd88, %rd89;
	mul.lo.s64 	%rd224, %rd291, %rd89;
	sub.s64 	%rd292, %rd88, %rd224;
$L__BB6_38:
	mul.wide.u32 	%rd225, %r30, 8;
	add.s64 	%rd226, %rd1, %rd225;
	ld.global.u64 	%rd227, [%rd226];
	mad.lo.s64 	%rd96, %rd227, %rd292, %rd87;
	add.s32 	%r31, %r217, -2;
	and.b64  	%rd97, %rd291, 4294967295;
	mul.wide.u32 	%rd228, %r31, 8;
	add.s64 	%rd229, %rd2, %rd228;
	ld.global.u64 	%rd98, [%rd229];
	and.b64  	%rd230, %rd98, -4294967296;
	setp.ne.s64 	%p19, %rd230, 0;
	@%p19 bra 	$L__BB6_40;
	cvt.u32.u64 	%r134, %rd98;
	cvt.u32.u64 	%r135, %rd97;
	div.u32 	%r136, %r135, %r134;
	mul.lo.s32 	%r137, %r136, %r134;
	sub.s32 	%r138, %r135, %r137;
	cvt.u64.u32 	%rd293, %r136;
	cvt.u64.u32 	%rd294, %r138;
	bra.uni 	$L__BB6_41;
$L__BB6_40:
	div.s64 	%rd293, %rd97, %rd98;
	mul.lo.s64 	%rd231, %rd293, %rd98;
	sub.s64 	%rd294, %rd97, %rd231;
$L__BB6_41:
	mul.wide.u32 	%rd232, %r31, 8;
	add.s64 	%rd233, %rd1, %rd232;
	ld.global.u64 	%rd234, [%rd233];
	mad.lo.s64 	%rd105, %rd234, %rd294, %rd96;
	add.s32 	%r32, %r217, -3;
	and.b64  	%rd106, %rd293, 4294967295;
	mul.wide.u32 	%rd235, %r32, 8;
	add.s64 	%rd236, %rd2, %rd235;
	ld.global.u64 	%rd107, [%rd236];
	and.b64  	%rd237, %rd107, -4294967296;
	setp.ne.s64 	%p20, %rd237, 0;
	@%p20 bra 	$L__BB6_43;
	cvt.u32.u64 	%r139, %rd107;
	cvt.u32.u64 	%r140, %rd106;
	div.u32 	%r141, %r140, %r139;
	mul.lo.s32 	%r142, %r141, %r139;
	sub.s32 	%r143, %r140, %r142;
	cvt.u64.u32 	%rd295, %r141;
	cvt.u64.u32 	%rd296, %r143;
	bra.uni 	$L__BB6_44;
$L__BB6_43:
	div.s64 	%rd295, %rd106, %rd107;
	mul.lo.s64 	%rd238, %rd295, %rd107;
	sub.s64 	%rd296, %rd106, %rd238;
$L__BB6_44:
	mul.wide.u32 	%rd239, %r32, 8;
	add.s64 	%rd240, %rd1, %rd239;
	ld.global.u64 	%rd241, [%rd240];
	mad.lo.s64 	%rd306, %rd241, %rd296, %rd105;
	cvt.u32.u64 	%r218, %rd295;
	add.s32 	%r217, %r217, -4;
$L__BB6_45:
	setp.eq.s32 	%p21, %r29, 0;
	@%p21 bra 	$L__BB6_59;
	setp.eq.s32 	%p22, %r29, 1;
	@%p22 bra 	$L__BB6_54;
	cvt.u64.u32 	%rd117, %r218;
	mul.wide.u32 	%rd243, %r217, 8;
	add.s64 	%rd244, %rd2, %rd243;
	ld.global.u64 	%rd118, [%rd244];
	and.b64  	%rd245, %rd118, -4294967296;
	setp.ne.s64 	%p23, %rd245, 0;
	@%p23 bra 	$L__BB6_49;
	cvt.u32.u64 	%r144, %rd118;
	cvt.u32.u64 	%r145, %rd117;
	div.u32 	%r146, %r145, %r144;
	mul.lo.s32 	%r147, %r146, %r144;
	sub.s32 	%r148, %r145, %r147;
	cvt.u64.u32 	%rd299, %r146;
	cvt.u64.u32 	%rd300, %r148;
	bra.uni 	$L__BB6_50;
$L__BB6_49:
	div.s64 	%rd299, %rd117, %rd118;
	mul.lo.s64 	%rd246, %rd299, %rd118;
	sub.s64 	%rd300, %rd117, %rd246;
$L__BB6_50:
	add.s64 	%rd248, %rd1, %rd243;
	ld.global.u64 	%rd249, [%rd248];
	mad.lo.s64 	%rd125, %rd249, %rd300, %rd306;
	add.s32 	%r37, %r217, -1;
	and.b64  	%rd126, %rd299, 4294967295;
	mul.wide.u32 	%rd250, %r37, 8;
	add.s64 	%rd251, %rd2, %rd250;
	ld.global.u64 	%rd127, [%rd251];
	and.b64  	%rd252, %rd127, -4294967296;
	setp.ne.s64 	%p24, %rd252, 0;
	@%p24 bra 	$L__BB6_52;
	cvt.u32.u64 	%r149, %rd127;
	cvt.u32.u64 	%r150, %rd126;
	div.u32 	%r151, %r150, %r149;
	mul.lo.s32 	%r152, %r151, %r149;
	sub.s32 	%r153, %r150, %r152;
	cvt.u64.u32 	%rd301, %r151;
	cvt.u64.u32 	%rd302, %r153;
	bra.uni 	$L__BB6_53;
$L__BB6_52:
	div.s64 	%rd301, %rd126, %rd127;
	mul.lo.s64 	%rd253, %rd301, %rd127;
	sub.s64 	%rd302, %rd126, %rd253;
$L__BB6_53:
	add.s64 	%rd255, %rd1, %rd250;
	ld.global.u64 	%rd256, [%rd255];
	mad.lo.s64 	%rd306, %rd256, %rd302, %rd125;
	cvt.u32.u64 	%r218, %rd301;
	add.s32 	%r217, %r217, -2;
$L__BB6_54:
	and.b32  	%r154, %r9, 1;
	setp.eq.b32 	%p25, %r154, 1;
	not.pred 	%p26, %p25;
	@%p26 bra 	$L__BB6_59;
	cvt.u64.u32 	%rd137, %r218;
	mul.wide.u32 	%rd257, %r217, 8;
	add.s64 	%rd258, %rd2, %rd257;
	ld.global.u64 	%rd138, [%rd258];
	and.b64  	%rd259, %rd138, -4294967296;
	setp.ne.s64 	%p27, %rd259, 0;
	@%p27 bra 	$L__BB6_57;
	cvt.u32.u64 	%r155, %rd138;
	cvt.u32.u64 	%r156, %rd137;
	rem.u32 	%r157, %r156, %r155;
	cvt.u64.u32 	%rd305, %r157;
	bra.uni 	$L__BB6_58;
$L__BB6_57:
	rem.s64 	%rd305, %rd137, %rd138;
$L__BB6_58:
	add.s64 	%rd261, %rd1, %rd257;
	ld.global.u64 	%rd262, [%rd261];
	mad.lo.s64 	%rd306, %rd262, %rd305, %rd306;
$L__BB6_59:
	cvta.to.global.u64 	%rd263, %rd145;
	add.s64 	%rd264, %rd263, %rd306;
	ld.global.s8 	%rs19, [%rd264];
	cvt.rn.f32.s16 	%f2, %rs19;
	mul.f32 	%f1, %f2, %f2;
	// begin inline asm
	{  cvt.rn.f16.f32 %rs18, %f1;}

	// end inline asm
	st.shared.u16 	[%r7], %rs18;
	bar.sync 	0;
	setp.ne.s32 	%p28, %r1, 0;
	@%p28 bra 	$L__BB6_77;
	setp.gt.u32 	%p29, %r5, 1;
	@%p29 bra 	$L__BB6_62;
	shl.b32 	%r158, %r3, 1;
	mov.u32 	%r159, sum_squaresdata_bool;
	add.s32 	%r160, %r159, %r158;
	ld.shared.u16 	%rs118, [%r160];
	bra.uni 	$L__BB6_76;
$L__BB6_62:
	shl.b32 	%r162, %r3, 1;
	mov.u32 	%r163, sum_squaresdata_bool;
	add.s32 	%r42, %r163, %r162;
	ld.shared.u16 	%rs118, [%r42];
	add.s32 	%r43, %r5, -1;
	add.s32 	%r164, %r5, -2;
	and.b32  	%r44, %r43, 15;
	setp.lt.u32 	%p30, %r164, 15;
	mov.b32 	%r226, 1;
	@%p30 bra 	$L__BB6_66;
	and.b32  	%r167, %r43, -16;
	neg.s32 	%r223, %r167;
	shl.b32 	%r46, %r2, 1;
	add.s32 	%r169, %r162, %r46;
	add.s32 	%r221, %r163, %r169;
	shl.b32 	%r48, %r2, 5;
	mov.b32 	%r224, 1;
	mov.b32 	%r222, 0;
$L__BB6_64:
	.pragma "nounroll";
	mul.lo.s32 	%r171, %r224, %r2;
	shl.b32 	%r172, %r171, 1;
	add.s32 	%r173, %r42, %r172;
	ld.shared.u16 	%rs23, [%r221];
	// begin inline asm
	{add.f16 %rs21,%rs118,%rs23;
}
	// end inline asm
	add.s32 	%r174, %r173, %r46;
	ld.shared.u16 	%rs26, [%r174];
	// begin inline asm
	{add.f16 %rs24,%rs21,%rs26;
}
	// end inline asm
	add.s32 	%r175, %r174, %r46;
	ld.shared.u16 	%rs29, [%r175];
	// begin inline asm
	{add.f16 %rs27,%rs24,%rs29;
}
	// end inline asm
	add.s32 	%r176, %r175, %r46;
	ld.shared.u16 	%rs32, [%r176];
	// begin inline asm
	{add.f16 %rs30,%rs27,%rs32;
}
	// end inline asm
	add.s32 	%r177, %r176, %r46;
	ld.shared.u16 	%rs35, [%r177];
	// begin inline asm
	{add.f16 %rs33,%rs30,%rs35;
}
	// end inline asm
	add.s32 	%r178, %r177, %r46;
	ld.shared.u16 	%rs38, [%r178];
	// begin inline asm
	{add.f16 %rs36,%rs33,%rs38;
}
	// end inline asm
	add.s32 	%r179, %r178, %r46;
	ld.shared.u16 	%rs41, [%r179];
	// begin inline asm
	{add.f16 %rs39,%rs36,%rs41;
}
	// end inline asm
	add.s32 	%r180, %r179, %r46;
	ld.shared.u16 	%rs44, [%r180];
	// begin inline asm
	{add.f16 %rs42,%rs39,%rs44;
}
	// end inline asm
	add.s32 	%r181, %r180, %r46;
	ld.shared.u16 	%rs47, [%r181];
	// begin inline asm
	{add.f16 %rs45,%rs42,%rs47;
}
	// end inline asm
	add.s32 	%r182, %r181, %r46;
	ld.shared.u16 	%rs50, [%r182];
	// begin inline asm
	{add.f16 %rs48,%rs45,%rs50;
}
	// end inline asm
	add.s32 	%r183, %r182, %r46;
	ld.shared.u16 	%rs53, [%r183];
	// begin inline asm
	{add.f16 %rs51,%rs48,%rs53;
}
	// end inline asm
	add.s32 	%r184, %r183, %r46;
	ld.shared.u16 	%rs56, [%r184];
	// begin inline asm
	{add.f16 %rs54,%rs51,%rs56;
}
	// end inline asm
	add.s32 	%r185, %r184, %r46;
	ld.shared.u16 	%rs59, [%r185];
	// begin inline asm
	{add.f16 %rs57,%rs54,%rs59;
}
	// end inline asm
	add.s32 	%r186, %r185, %r46;
	ld.shared.u16 	%rs62, [%r186];
	// begin inline asm
	{add.f16 %rs60,%rs57,%rs62;
}
	// end inline asm
	add.s32 	%r187, %r186, %r46;
	ld.shared.u16 	%rs65, [%r187];
	// begin inline asm
	{add.f16 %rs63,%rs60,%rs65;
}
	// end inline asm
	add.s32 	%r188, %r187, %r46;
	ld.shared.u16 	%rs68, [%r188];
	// begin inline asm
	{add.f16 %rs118,%rs63,%rs68;
}
	// end inline asm
	add.s32 	%r224, %r224, 16;
	add.s32 	%r223, %r223, 16;
	add.s32 	%r222, %r222, 16;
	add.s32 	%r221, %r221, %r48;
	setp.ne.s32 	%p31, %r223, 0;
	@%p31 bra 	$L__BB6_64;
	add.s32 	%r226, %r222, 1;
$L__BB6_66:
	setp.eq.s32 	%p32, %r44, 0;
	@%p32 bra 	$L__BB6_75;
	and.b32  	%r59, %r43, 7;
	setp.lt.u32 	%p33, %r44, 8;
	@%p33 bra 	$L__BB6_69;
	mul.lo.s32 	%r189, %r226, %r2;
	shl.b32 	%r190, %r189, 1;
	add.s32 	%r191, %r42, %r190;
	ld.shared.u16 	%rs72, [%r191];
	// begin inline asm
	{add.f16 %rs70,%rs118,%rs72;
}
	// end inline asm
	shl.b32 	%r192, %r2, 1;
	add.s32 	%r193, %r191, %r192;
	ld.shared.u16 	%rs75, [%r193];
	// begin inline asm
	{add.f16 %rs73,%rs70,%rs75;
}
	// end inline asm
	add.s32 	%r194, %r193, %r192;
	ld.shared.u16 	%rs78, [%r194];
	// begin inline asm
	{add.f16 %rs76,%rs73,%rs78;
}
	// end inline asm
	add.s32 	%r195, %r194, %r192;
	ld.shared.u16 	%rs81, [%r195];
	// begin inline asm
	{add.f16 %rs79,%rs76,%rs81;
}
	// end inline asm
	add.s32 	%r196, %r195, %r192;
	ld.shared.u16 	%rs84, [%r196];
	// begin inline asm
	{add.f16 %rs82,%rs79,%rs84;
}
	// end inline asm
	add.s32 	%r197, %r196, %r192;
	ld.shared.u16 	%rs87, [%r197];
	// begin inline asm
	{add.f16 %rs85,%rs82,%rs87;
}
	// end inline asm
	add.s32 	%r198, %r197, %r192;
	ld.shared.u16 	%rs90, [%r198];
	// begin inline asm
	{add.f16 %rs88,%rs85,%rs90;
}
	// end inline asm
	add.s32 	%r199, %r198, %r192;
	ld.shared.u16 	%rs93, [%r199];
	// begin inline asm
	{add.f16 %rs118,%rs88,%rs93;
}
	// end inline asm
	add.s32 	%r226, %r226, 8;
$L__BB6_69:
	setp.eq.s32 	%p34, %r59, 0;
	@%p34 bra 	$L__BB6_75;
	and.b32  	%r62, %r43, 3;
	setp.lt.u32 	%p35, %r59, 4;
	@%p35 bra 	$L__BB6_72;
	mul.lo.s32 	%r200, %r226, %r2;
	shl.b32 	%r201, %r200, 1;
	add.s32 	%r202, %r42, %r201;
	ld.shared.u16 	%rs97, [%r202];
	// begin inline asm
	{add.f16 %rs95,%rs118,%rs97;
}
	// end inline asm
	shl.b32 	%r203, %r2, 1;
	add.s32 	%r204, %r202, %r203;
	ld.shared.u16 	%rs100, [%r204];
	// begin inline asm
	{add.f16 %rs98,%rs95,%rs100;
}
	// end inline asm
	add.s32 	%r205, %r204, %r203;
	ld.shared.u16 	%rs103, [%r205];
	// begin inline asm
	{add.f16 %rs101,%rs98,%rs103;
}
	// end inline asm
	add.s32 	%r206, %r205, %r203;
	ld.shared.u16 	%rs106, [%r206];
	// begin inline asm
	{add.f16 %rs118,%rs101,%rs106;
}
	// end inline asm
	add.s32 	%r226, %r226, 4;
$L__BB6_72:
	setp.eq.s32 	%p36, %r62, 0;
	@%p36 bra 	$L__BB6_75;
	mul.lo.s32 	%r207, %r2, %r226;
	shl.b32 	%r208, %r207, 1;
	add.s32 	%r210, %r208, %r162;
	add.s32 	%r229, %r163, %r210;
	shl.b32 	%r66, %r2, 1;
	neg.s32 	%r228, %r62;
$L__BB6_74:
	.pragma "nounroll";
	ld.shared.u16 	%rs109, [%r229];
	// begin inline asm
	{add.f16 %rs118,%rs118,%rs109;
}
	// end inline asm
	add.s32 	%r229, %r229, %r66;
	add.s32 	%r228, %r228, 1;
	setp.ne.s32 	%p37, %r228, 0;
	@%p37 bra 	$L__BB6_74;
$L__BB6_75:
	st.shared.u16 	[%r42], %rs118;
$L__BB6_76:
	cvt.u64.u32 	%rd265, %r4;
	mad.lo.s64 	%rd266, %rd147, %rd265, %rd3;
	cvta.to.global.u64 	%rd267, %rd144;
	shl.b64 	%rd268, %rd266, 1;
	add.s64 	%rd269, %rd267, %rd268;
	st.global.u16 	[%rd269], %rs118;
$L__BB6_77:
	ret;

}
	// .globl	contiguous_sum_square33_bool
.visible .entry contiguous_sum_square33_bool(
	.param .u64 .ptr .align 1 contiguous_sum_square33_bool_param_0,
	.param .u64 .ptr .align 1 contiguous_sum_square33_bool_param_1,
	.param .u64 contiguous_sum_square33_bool_param_2,
	.param .u64 contiguous_sum_square33_bool_param_3,
	.param .u64 contiguous_sum_square33_bool_param_4
)
{
	.reg .pred 	%p<14>;
	.reg .b16 	%rs<119>;
	.reg .b32 	%r<112>;
	.reg .b64 	%rd<16>;

	ld.param.u64 	%rd2, [contiguous_sum_square33_bool_param_0];
	ld.param.u64 	%rd3, [contiguous_sum_square33_bool_param_1];
	ld.param.u64 	%rd4, [contiguous_sum_square33_bool_param_3];
	ld.param.u64 	%rd5, [contiguous_sum_square33_bool_param_4];
	mov.u32 	%r1, %tid.y;
	mov.u32 	%r2, %ntid.x;
	mov.u32 	%r3, %tid.x;
	mad.lo.s32 	%r39, %r1, %r2, %r3;
	mov.u32 	%r40, %ctaid.x;
	mad.lo.s32 	%r41, %r40, %r2, %r3;
	mov.u32 	%r4, %ctaid.y;
	mov.u32 	%r5, %ntid.y;
	mad.lo.s32 	%r42, %r4, %r5, %r1;
	shl.b32 	%r43, %r39, 1;
	mov.u32 	%r44, sum_squaresdata_bool;
	add.s32 	%r7, %r44, %r43;
	mov.b32 	%r38, 0;
	// begin inline asm
	cvt.rn.f16.s32 %rs17, %r38;
	// end inline asm
	st.shared.u16 	[%r7], %rs17;
	cvt.u64.u32 	%rd1, %r41;
	setp.le.u64 	%p1, %rd4, %rd1;
	cvt.u64.u32 	%rd7, %r42;
	setp.le.u64 	%p2, %rd5, %rd7;
	or.pred  	%p3, %p1, %p2;
	@%p3 bra 	$L__BB7_19;
	cvt.u32.u64 	%r46, %rd1;
	cvta.to.global.u64 	%rd8, %rd3;
	cvt.u32.u64 	%r47, %rd4;
	mad.lo.s32 	%r48, %r42, %r47, %r46;
	cvt.u64.u32 	%rd9, %r48;
	add.s64 	%rd10, %rd8, %rd9;
	ld.global.s8 	%r45, [%rd10];
	// begin inline asm
	cvt.rn.f16.s32 %rs18, %r45;
	// end inline asm
	st.shared.u16 	[%r7], %rs18;
	bar.sync 	0;
	setp.ne.s32 	%p4, %r1, 0;
	@%p4 bra 	$L__BB7_19;
	setp.gt.u32 	%p5, %r5, 1;
	@%p5 bra 	$L__BB7_4;
	shl.b32 	%r49, %r3, 1;
	add.s32 	%r51, %r44, %r49;
	ld.shared.u16 	%rs117, [%r51];
	bra.uni 	$L__BB7_18;
$L__BB7_4:
	shl.b32 	%r53, %r3, 1;
	add.s32 	%r8, %r44, %r53;
	ld.shared.u16 	%rs117, [%r8];
	add.s32 	%r9, %r5, -1;
	add.s32 	%r55, %r5, -2;
	and.b32  	%r10, %r9, 15;
	setp.lt.u32 	%p6, %r55, 15;
	mov.b32 	%r108, 1;
	@%p6 bra 	$L__BB7_8;
	and.b32  	%r58, %r9, -16;
	neg.s32 	%r105, %r58;
	shl.b32 	%r12, %r2, 1;
	add.s32 	%r60, %r53, %r12;
	add.s32 	%r103, %r44, %r60;
	shl.b32 	%r14, %r2, 5;
	mov.b32 	%r106, 1;
	mov.b32 	%r104, 0;
$L__BB7_6:
	.pragma "nounroll";
	mul.lo.s32 	%r62, %r106, %r2;
	shl.b32 	%r63, %r62, 1;
	add.s32 	%r64, %r8, %r63;
	ld.shared.u16 	%rs22, [%r103];
	// begin inline asm
	{add.f16 %rs20,%rs117,%rs22;
}
	// end inline asm
	add.s32 	%r65, %r64, %r12;
	ld.shared.u16 	%rs25, [%r65];
	// begin inline asm
	{add.f16 %rs23,%rs20,%rs25;
}
	// end inline asm
	add.s32 	%r66, %r65, %r12;
	ld.shared.u16 	%rs28, [%r66];
	// begin inline asm
	{add.f16 %rs26,%rs23,%rs28;
}
	// end inline asm
	add.s32 	%r67, %r66, %r12;
	ld.shared.u16 	%rs31, [%r67];
	// begin inline asm
	{add.f16 %rs29,%rs26,%rs31;
}
	// end inline asm
	add.s32 	%r68, %r67, %r12;
	ld.shared.u16 	%rs34, [%r68];
	// begin inline asm
	{add.f16 %rs32,%rs29,%rs34;
}
	// end inline asm
	add.s32 	%r69, %r68, %r12;
	ld.shared.u16 	%rs37, [%r69];
	// begin inline asm
	{add.f16 %rs35,%rs32,%rs37;
}
	// end inline asm
	add.s32 	%r70, %r69, %r12;
	ld.shared.u16 	%rs40, [%r70];
	// begin inline asm
	{add.f16 %rs38,%rs35,%rs40;
}
	// end inline asm
	add.s32 	%r71, %r70, %r12;
	ld.shared.u16 	%rs43, [%r71];
	// begin inline asm
	{add.f16 %rs41,%rs38,%rs43;
}
	// end inline asm
	add.s32 	%r72, %r71, %r12;
	ld.shared.u16 	%rs46, [%r72];
	// begin inline asm
	{add.f16 %rs44,%rs41,%rs46;
}
	// end inline asm
	add.s32 	%r73, %r72, %r12;
	ld.shared.u16 	%rs49, [%r73];
	// begin inline asm
	{add.f16 %rs47,%rs44,%rs49;
}
	// end inline asm
	add.s32 	%r74, %r73, %r12;
	ld.shared.u16 	%rs52, [%r74];
	// begin inline asm
	{add.f16 %rs50,%rs47,%rs52;
}
	// end inline asm
	add.s32 	%r75, %r74, %r12;
	ld.shared.u16 	%rs55, [%r75];
	// begin inline asm
	{add.f16 %rs53,%rs50,%rs55;
}
	// end inline asm
	add.s32 	%r76, %r75, %r12;
	ld.shared.u16 	%rs58, [%r76];
	// begin inline asm
	{add.f16 %rs56,%rs53,%rs58;
}
	// end inline asm
	add.s32 	%r77, %r76, %r12;
	ld.shared.u16 	%rs61, [%r77];
	// begin inline asm
	{add.f16 %rs59,%rs56,%rs61;
}
	// end inline asm
	add.s32 	%r78, %r77, %r12;
	ld.shared.u16 	%rs64, [%r78];
	// begin inline asm
	{add.f16 %rs62,%rs59,%rs64;
}
	// end inline asm
	add.s32 	%r79, %r78, %r12;
	ld.shared.u16 	%rs67, [%r79];
	// begin inline asm
	{add.f16 %rs117,%rs62,%rs67;
}
	// end inline asm
	add.s32 	%r106, %r106, 16;
	add.s32 	%r105, %r105, 16;
	add.s32 	%r104, %r104, 16;
	add.s32 	%r103, %r103, %r14;
	setp.ne.s32 	%p7, %r105, 0;
	@%p7 bra 	$L__BB7_6;
	add.s32 	%r108, %r104, 1;
$L__BB7_8:
	setp.eq.s32 	%p8, %r10, 0;
	@%p8 bra 	$L__BB7_17;
	and.b32  	%r25, %r9, 7;
	setp.lt.u32 	%p9, %r10, 8;
	@%p9 bra 	$L__BB7_11;
	mul.lo.s32 	%r80, %r108, %r2;
	shl.b32 	%r81, %r80, 1;
	add.s32 	%r82, %r8, %r81;
	ld.shared.u16 	%rs71, [%r82];
	// begin inline asm
	{add.f16 %rs69,%rs117,%rs71;
}
	// end inline asm
	shl.b32 	%r83, %r2, 1;
	add.s32 	%r84, %r82, %r83;
	ld.shared.u16 	%rs74, [%r84];
	// begin inline asm
	{add.f16 %rs72,%rs69,%rs74;
}
	// end inline asm
	add.s32 	%r85, %r84, %r83;
	ld.shared.u16 	%rs77, [%r85];
	// begin inline asm
	{add.f16 %rs75,%rs72,%rs77;
}
	// end inline asm
	add.s32 	%r86, %r85, %r83;
	ld.shared.u16 	%rs80, [%r86];
	// begin inline asm
	{add.f16 %rs78,%rs75,%rs80;
}
	// end inline asm
	add.s32 	%r87, %r86, %r83;
	ld.shared.u16 	%rs83, [%r87];
	// begin inline asm
	{add.f16 %rs81,%rs78,%rs83;
}
	// end inline asm
	add.s32 	%r88, %r87, %r83;
	ld.shared.u16 	%rs86, [%r88];
	// begin inline asm
	{add.f16 %rs84,%rs81,%rs86;
}
	// end inline asm
	add.s32 	%r89, %r88, %r83;
	ld.shared.u16 	%rs89, [%r89];
	// begin inline asm
	{add.f16 %rs87,%rs84,%rs89;
}
	// end inline asm
	add.s32 	%r90, %r89, %r83;
	ld.shared.u16 	%rs92, [%r90];
	// begin inline asm
	{add.f16 %rs117,%rs87,%rs92;
}
	// end inline asm
	add.s32 	%r108, %r108, 8;
$L__BB7_11:
	setp.eq.s32 	%p10, %r25, 0;
	@%p10 bra 	$L__BB7_17;
	and.b32  	%r28, %r9, 3;
	setp.lt.u32 	%p11, %r25, 4;
	@%p11 bra 	$L__BB7_14;
	mul.lo.s32 	%r91, %r108, %r2;
	shl.b32 	%r92, %r91, 1;
	add.s32 	%r93, %r8, %r92;
	ld.shared.u16 	%rs96, [%r93];
	// begin inline asm
	{add.f16 %rs94,%rs117,%rs96;
}
	// end inline asm
	shl.b32 	%r94, %r2, 1;
	add.s32 	%r95, %r93, %r94;
	ld.shared.u16 	%rs99, [%r95];
	// begin inline asm
	{add.f16 %rs97,%rs94,%rs99;
}
	// end inline asm
	add.s32 	%r96, %r95, %r94;
	ld.shared.u16 	%rs102, [%r96];
	// begin inline asm
	{add.f16 %rs100,%rs97,%rs102;
}
	// end inline asm
	add.s32 	%r97, %r96, %r94;
	ld.shared.u16 	%rs105, [%r97];
	// begin inline asm
	{add.f16 %rs117,%rs100,%rs105;
}
	// end inline asm
	add.s32 	%r108, %r108, 4;
$L__BB7_14:
	setp.eq.s32 	%p12, %r28, 0;
	@%p12 bra 	$L__BB7_17;
	mul.lo.s32 	%r98, %r2, %r108;
	shl.b32 	%r99, %r98, 1;
	add.s32 	%r101, %r99, %r53;
	add.s32 	%r111, %r44, %r101;
	shl.b32 	%r32, %r2, 1;
	neg.s32 	%r110, %r28;
$L__BB7_16:
	.pragma "nounroll";
	ld.shared.u16 	%rs108, [%r111];
	// begin inline asm
	{add.f16 %rs117,%rs117,%rs108;
}
	// end inline asm
	add.s32 	%r111, %r111, %r32;
	add.s32 	%r110, %r110, 1;
	setp.ne.s32 	%p13, %r110, 0;
	@%p13 bra 	$L__BB7_16;
$L__BB7_17:
	st.shared.u16 	[%r8], %rs117;
$L__BB7_18:
	cvt.u64.u32 	%rd11, %r4;
	mad.lo.s64 	%rd12, %rd4, %rd11, %rd1;
	cvta.to.global.u64 	%rd13, %rd2;
	shl.b64 	%rd14, %rd12, 1;
	add.s64 	%rd15, %rd13, %rd14;
	st.global.u16 	[%rd15], %rs117;
$L__BB7_19:
	ret;

}
	// .globl	contiguous_sum_square_i8
.visible .entry contiguous_sum_square_i8(
	.param .u64 .ptr .align 1 contiguous_sum_square_i8_param_0,
	.param .u64 .ptr .align 1 contiguous_sum_square_i8_param_1,
	.param .u64 contiguous_sum_square_i8_param_2
)
{
	.reg .pred 	%p<8>;
	.reg .b16 	%rs<29>;
	.reg .b32 	%r<28>;
	.reg .b32 	%f<3>;
	.reg .b64 	%rd<14>;

	ld.param.u64 	%rd4, [contiguous_sum_square_i8_param_0];
	ld.param.u64 	%rd6, [contiguous_sum_square_i8_param_1];
	ld.param.u64 	%rd5, [contiguous_sum_square_i8_param_2];
	cvta.to.global.u64 	%rd1, %rd6;
	mov.u32 	%r1, %tid.x;
	mov.u32 	%r2, %ctaid.x;
	mov.u32 	%r27, %ntid.x;
	mul.lo.s32 	%r9, %r2, %r27;
	shl.b32 	%r10, %r9, 1;
	add.s32 	%r4, %r10, %r1;
	shl.b32 	%r11, %r1, 1;
	mov.u32 	%r12, sum_squaresdata_i8;
	add.s32 	%r5, %r12, %r11;
	mov.b32 	%r8, 0;
	// begin inline asm
	cvt.rn.f16.s32 %rs1, %r8;
	// end inline asm
	st.shared.u16 	[%r5], %rs1;
	add.s32 	%r13, %r4, %r27;
	cvt.u64.u32 	%rd2, %r13;
	setp.le.u64 	%p1, %rd5, %rd2;
	@%p1 bra 	$L__BB8_2;
	cvt.u64.u32 	%rd8, %r4;
	add.s64 	%rd9, %rd1, %rd8;
	add.s64 	%rd10, %rd1, %rd2;
	ld.global.s8 	%rs5, [%rd10];
	ld.global.s8 	%rs6, [%rd9];
	mov.b32 	%r15, {%rs5, %rs6};
	cvt.u32.u16 	%r16, %rs5;
	cvt.u32.u16 	%r17, %rs6;
	prmt.b32 	%r18, %r16, %r17, 0x3340U;
	prmt.b32 	%r19, %r20, %r21, 0x3340U;
	prmt.b32 	%r22, %r18, %r19, 0x5410U;
	mov.b32 	%r23, 0;
	dp2a.lo.s32.s32 	%r24, %r15, %r22, %r23;
	cvt.rn.f32.u32 	%f2, %r24;
	// begin inline asm
	{  cvt.rn.f16.f32 %rs4, %f2;}

	// end inline asm
	st.shared.u16 	[%r5], %rs4;
	bra.uni 	$L__BB8_4;
$L__BB8_2:
	cvt.u64.u32 	%rd3, %r4;
	setp.le.u64 	%p2, %rd5, %rd3;
	@%p2 bra 	$L__BB8_4;
	add.s64 	%rd7, %rd1, %rd3;
	ld.global.s8 	%rs3, [%rd7];
	mul.wide.s16 	%r14, %rs3, %rs3;
	cvt.rn.f32.u32 	%f1, %r14;
	// begin inline asm
	{  cvt.rn.f16.f32 %rs2, %f1;}

	// end inline asm
	st.shared.u16 	[%r5], %rs2;
$L__BB8_4:
	bar.sync 	0;
	setp.lt.u32 	%p3, %r27, 66;
	@%p3 bra 	$L__BB8_8;
$L__BB8_5:
	shr.u32 	%r7, %r27, 1;
	setp.ge.u32 	%p4, %r1, %r7;
	@%p4 bra 	$L__BB8_7;
	ld.shared.u16 	%rs8, [%r5];
	and.b32  	%r25, %r27, 2046;
	add.s32 	%r26, %r5, %r25;
	ld.shared.u16 	%rs9, [%r26];
	// begin inline asm
	{add.f16 %rs7,%rs8,%rs9;
}
	// end inline asm
	st.shared.u16 	[%r5], %rs7;
$L__BB8_7:
	bar.sync 	0;
	setp.gt.u32 	%p5, %r27, 131;
	mov.u32 	%r27, %r7;
	@%p5 bra 	$L__BB8_5;
$L__BB8_8:
	setp.gt.u32 	%p6, %r1, 31;
	@%p6 bra 	$L__BB8_11;
	ld.shared.u16 	%rs11, [%r5];
	ld.shared.u16 	%rs12, [%r5+64];
	// begin inline asm
	{add.f16 %rs10,%rs11,%rs12;
}
	// end inline asm
	st.volatile.shared.u16 	[%r5], %rs10;
	ld.shared.u16 	%rs15, [%r5+32];
	// begin inline asm
	{add.f16 %rs13,%rs10,%rs15;
}
	// end inline asm
	st.volatile.shared.u16 	[%r5], %rs13;
	ld.shared.u16 	%rs18, [%r5+16];
	// begin inline asm
	{add.f16 %rs16,%rs13,%rs18;
}
	// end inline asm
	st.volatile.shared.u16 	[%r5], %rs16;
	ld.shared.u16 	%rs21, [%r5+8];
	// begin inline asm
	{add.f16 %rs19,%rs16,%rs21;
}
	// end inline asm
	st.volatile.shared.u16 	[%r5], %rs19;
	ld.shared.u16 	%rs24, [%r5+4];
	// begin inline asm
	{add.f16 %rs22,%rs19,%rs24;
}
	// end inline asm
	st.volatile.shared.u16 	[%r5], %rs22;
	ld.shared.u16 	%rs27, [%r5+2];
	// begin inline asm
	{add.f16 %rs25,%rs22,%rs27;
}
	// end inline asm
	st.volatile.shared.u16 	[%r5], %rs25;
	setp.ne.s32 	%p7, %r1, 0;
	@%p7 bra 	$L__BB8_11;
	cvta.to.global.u64 	%rd11, %rd4;
	mul.wide.u32 	%rd12, %r2, 2;
	add.s64 	%rd13, %rd11, %rd12;
	ld.shared.u16 	%rs28, [sum_squaresdata_i8];
	st.global.u16 	[%rd13], %rs28;
$L__BB8_11:
	ret;

}
	// .globl	contiguous_cumulate_sum_square_i8
.visible .entry contiguous_cumulate_sum_square_i8(
	.param .u64 .ptr .align 1 contiguous_cumulate_sum_square_i8_param_0,
	.param .u64 .ptr .align 1 contiguous_cumulate_sum_square_i8_param_1,
	.param .u64 contiguous_cumulate_sum_square_i8_param_2
)
{
	.reg .pred 	%p<8>;
	.reg .b16 	%rs<26>;
	.reg .b32 	%r<22>;
	.reg .b64 	%rd<14>;

	ld.param.u64 	%rd4, [contiguous_cumulate_sum_square_i8_param_0];
	ld.param.u64 	%rd6, [contiguous_cumulate_sum_square_i8_param_1];
	ld.param.u64 	%rd5, [contiguous_cumulate_sum_square_i8_param_2];
	cvta.to.global.u64 	%rd1, %rd6;
	mov.u32 	%r1, %tid.x;
	mov.u32 	%r2, %ctaid.x;
	mov.u32 	%r21, %ntid.x;
	mul.lo.s32 	%r9, %r2, %r21;
	shl.b32 	%r10, %r9, 1;
	add.s32 	%r4, %r10, %r1;
	shl.b32 	%r11, %r1, 1;
	mov.u32 	%r12, sum_squaresdata_i8;
	add.s32 	%r5, %r12, %r11;
	mov.b32 	%r8, 0;
	// begin inline asm
	cvt.rn.f16.s32 %rs1, %r8;
	// end inline asm
	st.shared.u16 	[%r5], %rs1;
	add.s32 	%r13, %r4, %r21;
	cvt.u64.u32 	%rd2, %r13;
	setp.le.u64 	%p1, %rd5, %rd2;
	@%p1 bra 	$L__BB9_2;
	cvt.u64.u32 	%rd8, %r4;
	add.s64 	%rd9, %rd1, %rd8;
	ld.global.s8 	%r16, [%rd9];
	add.s64 	%rd10, %rd1, %rd2;
	ld.global.s8 	%r17, [%rd10];
	add.s32 	%r18, %r17, %r16;
	shr.s32 	%r15, %r18, 1;
	// begin inline asm
	cvt.rn.f16.s32 %rs3, %r15;
	// end inline asm
	st.shared.u16 	[%r5], %rs3;
	bra.uni 	$L__BB9_4;
$L__BB9_2:
	cvt.u64.u32 	%rd3, %r4;
	setp.le.u64 	%p2, %rd5, %rd3;
	@%p2 bra 	$L__BB9_4;
	add.s64 	%rd7, %rd1, %rd3;
	ld.global.s8 	%r14, [%rd7];
	// begin inline asm
	cvt.rn.f16.s32 %rs2, %r14;
	// end inline asm
	st.shared.u16 	[%r5], %rs2;
$L__BB9_4:
	bar.sync 	0;
	setp.lt.u32 	%p3, %r21, 66;
	@%p3 bra 	$L__BB9_8;
$L__BB9_5:
	shr.u32 	%r7, %r21, 1;
	setp.ge.u32 	%p4, %r1, %r7;
	@%p4 bra 	$L__BB9_7;
	ld.shared.u16 	%rs5, [%r5];
	and.b32  	%r19, %r21, 2046;
	add.s32 	%r20, %r5, %r19;
	ld.shared.u16 	%rs6, [%r20];
	// begin inline asm
	{add.f16 %rs4,%rs5,%rs6;
}
	// end inline asm
	st.shared.u16 	[%r5], %rs4;
$L__BB9_7:
	bar.sync 	0;
	setp.gt.u32 	%p5, %r21, 131;
	mov.u32 	%r21, %r7;
	@%p5 bra 	$L__BB9_5;
$L__BB9_8:
	setp.gt.u32 	%p6, %r1, 31;
	@%p6 bra 	$L__BB9_11;
	ld.shared.u16 	%rs8, [%r5];
	ld.shared.u16 	%rs9, [%r5+64];
	// begin inline asm
	{add.f16 %rs7,%rs8,%rs9;
}
	// end inline asm
	st.volatile.shared.u16 	[%r5], %rs7;
	ld.shared.u16 	%rs12, [%r5+32];
	// begin inline asm
	{add.f16 %rs10,%rs7,%rs12;
}
	// end inline asm
	st.volatile.shared.u16 	[%r5], %rs10;
	ld.shared.u16 	%rs15, [%r5+16];
	// begin inline asm
	{add.f16 %rs13,%rs10,%rs15;
}
	// end inline asm
	st.volatile.shared.u16 	[%r5], %rs13;
	ld.shared.u16 	%rs18, [%r5+8];
	// begin inline asm
	{add.f16 %rs16,%rs13,%rs18;
}
	// end inline asm
	st.volatile.shared.u16 	[%r5], %rs16;
	ld.shared.u16 	%rs21, [%r5+4];
	// begin inline asm
	{add.f16 %rs19,%rs16,%rs21;
}
	// end inline asm
	st.volatile.shared.u16 	[%r5], %rs19;
	ld.shared.u16 	%rs24, [%r5+2];
	// begin inline asm
	{add.f16 %rs22,%rs19,%rs24;
}
	// end inline asm
	st.volatile.shared.u16 	[%r5], %rs22;
	setp.ne.s32 	%p7, %r1, 0;
	@%p7 bra 	$L__BB9_11;
	cvta.to.global.u64 	%rd11, %rd4;
	mul.wide.u32 	%rd12, %r2, 2;
	add.s64 	%rd13, %rd11, %rd12;
	ld.shared.u16 	%rs25, [sum_squaresdata_i8];
	st.global.u16 	[%rd13], %rs25;
$L__BB9_11:
	ret;

}
	// .globl	uncontiguous_sum_square_i8
.visible .entry uncontiguous_sum_square_i8(
	.param .u64 .ptr .align 1 uncontiguous_sum_square_i8_param_0,
	.param .u64 .ptr .align 1 uncontiguous_sum_square_i8_param_1,
	.param .u64 .ptr .align 1 uncontiguous_sum_square_i8_param_2,
	.param .u64 .ptr .align 1 uncontiguous_sum_square_i8_param_3,
	.param .u64 uncontiguous_sum_square_i8_param_4,
	.param .u64 uncontiguous_sum_square_i8_param_5
)
{
	.reg .pred 	%p<53>;
	.reg .b16 	%rs<29>;
	.reg .b32 	%r<224>;
	.reg .b32 	%f<3>;
	.reg .b64 	%rd<555>;

	ld.param.u64 	%rd260, [uncontiguous_sum_square_i8_param_0];
	ld.param.u64 	%rd263, [uncontiguous_sum_square_i8_param_1];
	ld.param.u64 	%rd264, [uncontiguous_sum_square_i8_param_2];
	ld.param.u64 	%rd265, [uncontiguous_sum_square_i8_param_3];
	ld.param.u64 	%rd261, [uncontiguous_sum_square_i8_param_4];
	ld.param.u64 	%rd262, [uncontiguous_sum_square_i8_param_5];
	cvta.to.global.u64 	%rd1, %rd265;
	cvta.to.global.u64 	%rd2, %rd264;
	cvta.to.global.u64 	%rd3, %rd263;
	mov.u32 	%r1, %tid.x;
	mov.u32 	%r2, %ctaid.x;
	mov.u32 	%r223, %ntid.x;
	mul.lo.s32 	%r53, %r2, %r223;
	shl.b32 	%r54, %r53, 1;
	add.s32 	%r4, %r54, %r1;
	shl.b32 	%r55, %r1, 1;
	mov.u32 	%r56, sum_squaresdata_i8;
	add.s32 	%r5, %r56, %r55;
	mov.b32 	%r52, 0;
	// begin inline asm
	cvt.rn.f16.s32 %rs1, %r52;
	// end inline asm
	st.shared.u16 	[%r5], %rs1;
	add.s32 	%r57, %r4, %r223;
	cvt.u64.u32 	%rd508, %r57;
	setp.le.u64 	%p1, %rd262, %rd508;
	@%p1 bra 	$L__BB10_54;
	cvt.u32.u64 	%r6, %rd261;
	add.s32 	%r217, %r6, -1;
	setp.lt.s32 	%p27, %r217, 0;
	mov.b64 	%rd512, 0;
	mov.u64 	%rd513, %rd512;
	@%p27 bra 	$L__BB10_53;
	cvt.u64.u32 	%rd509, %r4;
	setp.lt.u32 	%p28, %r217, 3;
	mov.b64 	%rd513, 0;
	mov.u64 	%rd512, %rd513;
	@%p28 bra 	$L__BB10_30;
	add.s32 	%r215, %r6, -2;
	and.b32  	%r134, %r6, -4;
	neg.s32 	%r214, %r134;
	mov.b64 	%rd513, 0;
$L__BB10_4:
	.pragma "nounroll";
	add.s32 	%r12, %r215, 1;
	mul.wide.u32 	%rd396, %r12, 8;
	add.s64 	%rd397, %rd2, %rd396;
	ld.global.u64 	%rd10, [%rd397];
	or.b64  	%rd398, %rd509, %rd10;
	and.b64  	%rd399, %rd398, -4294967296;
	setp.ne.s64 	%p29, %rd399, 0;
	@%p29 bra 	$L__BB10_6;
	cvt.u32.u64 	%r135, %rd10;
	cvt.u32.u64 	%r136, %rd509;
	div.u32 	%r137, %r136, %r135;
	mul.lo.s32 	%r138, %r137, %r135;
	sub.s32 	%r139, %r136, %r138;
	cvt.u64.u32 	%rd474, %r137;
	cvt.u64.u32 	%rd475, %r139;
	bra.uni 	$L__BB10_7;
$L__BB10_6:
	div.s64 	%rd474, %rd509, %rd10;
	mul.lo.s64 	%rd400, %rd474, %rd10;
	sub.s64 	%rd475, %rd509, %rd400;
$L__BB10_7:
	mul.wide.u32 	%rd401, %r12, 8;
	add.s64 	%rd402, %rd1, %rd401;
	ld.global.u64 	%rd17, [%rd402];
	mad.lo.s64 	%rd18, %rd17, %rd475, %rd512;
	or.b64  	%rd403, %rd508, %rd10;
	and.b64  	%rd404, %rd403, -4294967296;
	setp.ne.s64 	%p30, %rd404, 0;
	@%p30 bra 	$L__BB10_9;
	cvt.u32.u64 	%r140, %rd10;
	cvt.u32.u64 	%r141, %rd508;
	div.u32 	%r142, %r141, %r140;
	mul.lo.s32 	%r143, %r142, %r140;
	sub.s32 	%r144, %r141, %r143;
	cvt.u64.u32 	%rd476, %r142;
	cvt.u64.u32 	%rd477, %r144;
	bra.uni 	$L__BB10_10;
$L__BB10_9:
	div.s64 	%rd476, %rd508, %rd10;
	mul.lo.s64 	%rd405, %rd476, %rd10;
	sub.s64 	%rd477, %rd508, %rd405;
$L__BB10_10:
	mad.lo.s64 	%rd25, %rd477, %rd17, %rd513;
	add.s32 	%r13, %r215, -2;
	mul.wide.u32 	%rd406, %r215, 8;
	add.s64 	%rd407, %rd2, %rd406;
	ld.global.u64 	%rd26, [%rd407];
	or.b64  	%rd408, %rd474, %rd26;
	and.b64  	%rd409, %rd408, -4294967296;
	setp.ne.s64 	%p31, %rd409, 0;
	@%p31 bra 	$L__BB10_12;
	cvt.u32.u64 	%r145, %rd26;
	cvt.u32.u64 	%r146, %rd474;
	div.u32 	%r147, %r146, %r145;
	mul.lo.s32 	%r148, %r147, %r145;
	sub.s32 	%r149, %r146, %r148;
	cvt.u64.u32 	%rd478, %r147;
	cvt.u64.u32 	%rd479, %r149;
	bra.uni 	$L__BB10_13;
$L__BB10_12:
	div.s64 	%rd478, %rd474, %rd26;
	mul.lo.s64 	%rd410, %rd478, %rd26;
	sub.s64 	%rd479, %rd474, %rd410;
$L__BB10_13:
	mul.wide.u32 	%rd411, %r215, 8;
	add.s64 	%rd412, %rd1, %rd411;
	ld.global.u64 	%rd33, [%rd412];
	mad.lo.s64 	%rd34, %rd33, %rd479, %rd18;
	or.b64  	%rd413, %rd476, %rd26;
	and.b64  	%rd414, %rd413, -4294967296;
	setp.ne.s64 	%p32, %rd414, 0;
	@%p32 bra 	$L__BB10_15;
	cvt.u32.u64 	%r150, %rd26;
	cvt.u32.u64 	%r151, %rd476;
	div.u32 	%r152, %r151, %r150;
	mul.lo.s32 	%r153, %r152, %r150;
	sub.s32 	%r154, %r151, %r153;
	cvt.u64.u32 	%rd480, %r152;
	cvt.u64.u32 	%rd481, %r154;
	bra.uni 	$L__BB10_16;
$L__BB10_15:
	div.s64 	%rd480, %rd476, %rd26;
	mul.lo.s64 	%rd415, %rd480, %rd26;
	sub.s64 	%rd481, %rd476, %rd415;
$L__BB10_16:
	mad.lo.s64 	%rd41, %rd481, %rd33, %rd25;
	add.s32 	%r14, %r215, -1;
	mul.wide.u32 	%rd416, %r14, 8;
	add.s64 	%rd417, %rd2, %rd416;
	ld.global.u64 	%rd42, [%rd417];
	or.b64  	%rd418, %rd478, %rd42;
	and.b64  	%rd419, %rd418, -4294967296;
	setp.ne.s64 	%p33, %rd419, 0;
	@%p33 bra 	$L__BB10_18;
	cvt.u32.u64 	%r155, %rd42;
	cvt.u32.u64 	%r156, %rd478;
	div.u32 	%r157, %r156, %r155;
	mul.lo.s32 	%r158, %r157, %r155;
	sub.s32 	%r159, %r156, %r158;
	cvt.u64.u32 	%rd482, %r157;
	cvt.u64.u32 	%rd483, %r159;
	bra.uni 	$L__BB10_19;
$L__BB10_18:
	div.s64 	%rd482, %rd478, %rd42;
	mul.lo.s64 	%rd420, %rd482, %rd42;
	sub.s64 	%rd483, %rd478, %rd420;
$L__BB10_19:
	mul.wide.u32 	%rd421, %r14, 8;
	add.s64 	%rd422, %rd1, %rd421;
	ld.global.u64 	%rd49, [%rd422];
	mad.lo.s64 	%rd50, %rd49, %rd483, %rd34;
	or.b64  	%rd423, %rd480, %rd42;
	and.b64  	%rd424, %rd423, -4294967296;
	setp.ne.s64 	%p34, %rd424, 0;
	@%p34 bra 	$L__BB10_21;
	cvt.u32.u64 	%r160, %rd42;
	cvt.u32.u64 	%r161, %rd480;
	div.u32 	%r162, %r161, %r160;
	mul.lo.s32 	%r163, %r162, %r160;
	sub.s32 	%r164, %r161, %r163;
	cvt.u64.u32 	%rd484, %r162;
	cvt.u64.u32 	%rd485, %r164;
	bra.uni 	$L__BB10_22;
$L__BB10_21:
	div.s64 	%rd484, %rd480, %rd42;
	mul.lo.s64 	%rd425, %rd484, %rd42;
	sub.s64 	%rd485, %rd480, %rd425;
$L__BB10_22:
	mad.lo.s64 	%rd57, %rd485, %rd49, %rd41;
	mul.wide.u32 	%rd426, %r13, 8;
	add.s64 	%rd427, %rd2, %rd426;
	ld.global.u64 	%rd58, [%rd427];
	or.b64  	%rd428, %rd482, %rd58;
	and.b64  	%rd429, %rd428, -4294967296;
	setp.ne.s64 	%p35, %rd429, 0;
	@%p35 bra 	$L__BB10_24;
	cvt.u32.u64 	%r165, %rd58;
	cvt.u32.u64 	%r166, %rd482;
	div.u32 	%r167, %r166, %r165;
	mul.lo.s32 	%r168, %r167, %r165;
	sub.s32 	%r169, %r166, %r168;
	cvt.u64.u32 	%rd509, %r167;
	cvt.u64.u32 	%rd487, %r169;
	bra.uni 	$L__BB10_25;
$L__BB10_24:
	div.s64 	%rd509, %rd482, %rd58;
	mul.lo.s64 	%rd430, %rd509, %rd58;
	sub.s64 	%rd487, %rd482, %rd430;
$L__BB10_25:
	mul.wide.u32 	%rd431, %r13, 8;
	add.s64 	%rd432, %rd1, %rd431;
	ld.global.u64 	%rd65, [%rd432];
	mad.lo.s64 	%rd512, %rd65, %rd487, %rd50;
	or.b64  	%rd433, %rd484, %rd58;
	and.b64  	%rd434, %rd433, -4294967296;
	setp.ne.s64 	%p36, %rd434, 0;
	@%p36 bra 	$L__BB10_27;
	cvt.u32.u64 	%r170, %rd58;
	cvt.u32.u64 	%r171, %rd484;
	div.u32 	%r172, %r171, %r170;
	mul.lo.s32 	%r173, %r172, %r170;
	sub.s32 	%r174, %r171, %r173;
	cvt.u64.u32 	%rd508, %r172;
	cvt.u64.u32 	%rd489, %r174;
	bra.uni 	$L__BB10_28;
$L__BB10_27:
	div.s64 	%rd508, %rd484, %rd58;
	mul.lo.s64 	%rd435, %rd508, %rd58;
	sub.s64 	%rd489, %rd484, %rd435;
$L__BB10_28:
	mad.lo.s64 	%rd513, %rd489, %rd65, %rd57;
	add.s32 	%r215, %r215, -4;
	add.s32 	%r214, %r214, 4;
	setp.ne.s32 	%p37, %r214, 0;
	@%p37 bra 	$L__BB10_4;
	add.s32 	%r217, %r215, 1;
$L__BB10_30:
	and.b32  	%r19, %r6, 3;
	setp.eq.s32 	%p38, %r19, 0;
	@%p38 bra 	$L__BB10_53;
	setp.eq.s32 	%p39, %r19, 1;
	@%p39 bra 	$L__BB10_45;
	mul.wide.u32 	%rd437, %r217, 8;
	add.s64 	%rd438, %rd2, %rd437;
	ld.global.u64 	%rd80, [%rd438];
	or.b64  	%rd439, %rd509, %rd80;
	and.b64  	%rd440, %rd439, -4294967296;
	setp.ne.s64 	%p40, %rd440, 0;
	@%p40 bra 	$L__BB10_34;
	cvt.u32.u64 	%r175, %rd80;
	cvt.u32.u64 	%r176, %rd509;
	div.u32 	%r177, %r176, %r175;
	mul.lo.s32 	%r178, %r177, %r175;
	sub.s32 	%r179, %r176, %r178;
	cvt.u64.u32 	%rd496, %r177;
	cvt.u64.u32 	%rd497, %r179;
	bra.uni 	$L__BB10_35;
$L__BB10_34:
	div.s64 	%rd496, %rd509, %rd80;
	mul.lo.s64 	%rd441, %rd496, %rd80;
	sub.s64 	%rd497, %rd509, %rd441;
$L__BB10_35:
	add.s64 	%rd443, %rd1, %rd437;
	ld.global.u64 	%rd87, [%rd443];
	mad.lo.s64 	%rd88, %rd87, %rd497, %rd512;
	or.b64  	%rd444, %rd508, %rd80;
	and.b64  	%rd445, %rd444, -4294967296;
	setp.ne.s64 	%p41, %rd445, 0;
	@%p41 bra 	$L__BB10_37;
	cvt.u32.u64 	%r180, %rd80;
	cvt.u32.u64 	%r181, %rd508;
	div.u32 	%r182, %r181, %r180;
	mul.lo.s32 	%r183, %r182, %r180;
	sub.s32 	%r184, %r181, %r183;
	cvt.u64.u32 	%rd498, %r182;
	cvt.u64.u32 	%rd499, %r184;
	bra.uni 	$L__BB10_38;
$L__BB10_37:
	div.s64 	%rd498, %rd508, %rd80;
	mul.lo.s64 	%rd446, %rd498, %rd80;
	sub.s64 	%rd499, %rd508, %rd446;
$L__BB10_38:
	mad.lo.s64 	%rd95, %rd499, %rd87, %rd513;
	add.s32 	%r20, %r217, -1;
	mul.wide.u32 	%rd447, %r20, 8;
	add.s64 	%rd448, %rd2, %rd447;
	ld.global.u64 	%rd96, [%rd448];
	or.b64  	%rd449, %rd496, %rd96;
	and.b64  	%rd450, %rd449, -4294967296;
	setp.ne.s64 	%p42, %rd450, 0;
	@%p42 bra 	$L__BB10_40;
	cvt.u32.u64 	%r185, %rd96;
	cvt.u32.u64 	%r186, %rd496;
	div.u32 	%r187, %r186, %r185;
	mul.lo.s32 	%r188, %r187, %r185;
	sub.s32 	%r189, %r186, %r188;
	cvt.u64.u32 	%rd509, %r187;
	cvt.u64.u32 	%rd501, %r189;
	bra.uni 	$L__BB10_41;
$L__BB10_40:
	div.s64 	%rd509, %rd496, %rd96;
	mul.lo.s64 	%rd451, %rd509, %rd96;
	sub.s64 	%rd501, %rd496, %rd451;
$L__BB10_41:
	add.s64 	%rd453, %rd1, %rd447;
	ld.global.u64 	%rd103, [%rd453];
	mad.lo.s64 	%rd512, %rd103, %rd501, %rd88;
	or.b64  	%rd454, %rd498, %rd96;
	and.b64  	%rd455, %rd454, -4294967296;
	setp.ne.s64 	%p43, %rd455, 0;
	@%p43 bra 	$L__BB10_43;
	cvt.u32.u64 	%r190, %rd96;
	cvt.u32.u64 	%r191, %rd498;
	div.u32 	%r192, %r191, %r190;
	mul.lo.s32 	%r193, %r192, %r190;
	sub.s32 	%r194, %r191, %r193;
	cvt.u64.u32 	%rd508, %r192;
	cvt.u64.u32 	%rd503, %r194;
	bra.uni 	$L__BB10_44;
$L__BB10_43:
	div.s64 	%rd508, %rd498, %rd96;
	mul.lo.s64 	%rd456, %rd508, %rd96;
	sub.s64 	%rd503, %rd498, %rd456;
$L__BB10_44:
	mad.lo.s64 	%rd513, %rd503, %rd103, %rd95;
	add.s32 	%r217, %r217, -2;
$L__BB10_45:
	and.b32  	%r195, %r6, 1;
	setp.eq.b32 	%p44, %r195, 1;
	not.pred 	%p45, %p44;
	@%p45 bra 	$L__BB10_53;
	mul.wide.u32 	%rd457, %r217, 8;
	add.s64 	%rd458, %rd2, %rd457;
	ld.global.u64 	%rd118, [%rd458];
	or.b64  	%rd459, %rd509, %rd118;
	and.b64  	%rd460, %rd459, -4294967296;
	setp.ne.s64 	%p46, %rd460, 0;
	@%p46 bra 	$L__BB10_48;
	cvt.u32.u64 	%r196, %rd118;
	cvt.u32.u64 	%r197, %rd509;
	rem.u32 	%r198, %r197, %r196;
	cvt.u64.u32 	%rd510, %r198;
	bra.uni 	$L__BB10_49;
$L__BB10_48:
	rem.s64 	%rd510, %rd509, %rd118;
$L__BB10_49:
	add.s64 	%rd462, %rd1, %rd457;
	ld.global.u64 	%rd122, [%rd462];
	mad.lo.s64 	%rd512, %rd122, %rd510, %rd512;
	or.b64  	%rd463, %rd508, %rd118;
	and.b64  	%rd464, %rd463, -4294967296;
	setp.ne.s64 	%p47, %rd464, 0;
	@%p47 bra 	$L__BB10_51;
	cvt.u32.u64 	%r199, %rd118;
	cvt.u32.u64 	%r200, %rd508;
	rem.u32 	%r201, %r200, %r199;
	cvt.u64.u32 	%rd511, %r201;
	bra.uni 	$L__BB10_52;
$L__BB10_51:
	rem.s64 	%rd511, %rd508, %rd118;
$L__BB10_52:
	mad.lo.s64 	%rd513, %rd511, %rd122, %rd513;
$L__BB10_53:
	add.s64 	%rd465, %rd3, %rd512;
	add.s64 	%rd466, %rd3, %rd513;
	ld.global.s8 	%rs5, [%rd466];
	ld.global.s8 	%rs6, [%rd465];
	mov.b32 	%r202, {%rs5, %rs6};
	cvt.u32.u16 	%r203, %rs6;
	cvt.u32.u16 	%r204, %rs5;
	prmt.b32 	%r205, %r204, %r203, 0x3340U;
	prmt.b32 	%r206, %r207, %r208, 0x3340U;
	prmt.b32 	%r209, %r205, %r206, 0x5410U;
	mov.b32 	%r210, 0;
	dp2a.lo.s32.s32 	%r211, %r202, %r209, %r210;
	cvt.rn.f32.u32 	%f2, %r211;
	// begin inline asm
	{  cvt.rn.f16.f32 %rs4, %f2;}

	// end inline asm
	st.shared.u16 	[%r5], %rs4;
	bra.uni 	$L__BB10_114;
$L__BB10_54:
	cvt.u64.u32 	%rd545, %r4;
	setp.le.u64 	%p2, %rd262, %rd545;
	@%p2 bra 	$L__BB10_114;
	cvt.u32.u64 	%r23, %rd261;
	add.s32 	%r221, %r23, -1;
	setp.lt.s32 	%p3, %r221, 0;
	mov.b64 	%rd554, 0;
	@%p3 bra 	$L__BB10_113;
	and.b32  	%r25, %r23, 7;
	setp.lt.u32 	%p4, %r221, 7;
	mov.b64 	%rd554, 0;
	@%p4 bra 	$L__BB10_84;
	add.s32 	%r219, %r23, -4;
	and.b32  	%r58, %r23, -8;
	neg.s32 	%r218, %r58;
	mov.b64 	%rd554, 0;
$L__BB10_58:
	.pragma "nounroll";
	add.s32 	%r30, %r219, 3;
	mul.wide.u32 	%rd270, %r30, 8;
	add.s64 	%rd271, %rd2, %rd270;
	ld.global.u64 	%rd133, [%rd271];
	or.b64  	%rd272, %rd545, %rd133;
	and.b64  	%rd273, %rd272, -4294967296;
	setp.ne.s64 	%p5, %rd273, 0;
	@%p5 bra 	$L__BB10_60;
	cvt.u32.u64 	%r59, %rd133;
	cvt.u32.u64 	%r60, %rd545;
	div.u32 	%r61, %r60, %r59;
	mul.lo.s32 	%r62, %r61, %r59;
	sub.s32 	%r63, %r60, %r62;
	cvt.u64.u32 	%rd516, %r61;
	cvt.u64.u32 	%rd517, %r63;
	bra.uni 	$L__BB10_61;
$L__BB10_60:
	div.s64 	%rd516, %rd545, %rd133;
	mul.lo.s64 	%rd274, %rd516, %rd133;
	sub.s64 	%rd517, %rd545, %rd274;
$L__BB10_61:
	add.s64 	%rd276, %rd1, %rd270;
	ld.global.u64 	%rd277, [%rd276];
	mad.lo.s64 	%rd140, %rd277, %rd517, %rd554;
	add.s32 	%r31, %r219, 2;
	mul.wide.u32 	%rd278, %r31, 8;
	add.s64 	%rd279, %rd2, %rd278;
	ld.global.u64 	%rd141, [%rd279];
	or.b64  	%rd280, %rd516, %rd141;
	and.b64  	%rd281, %rd280, -4294967296;
	setp.ne.s64 	%p6, %rd281, 0;
	@%p6 bra 	$L__BB10_63;
	cvt.u32.u64 	%r64, %rd141;
	cvt.u32.u64 	%r65, %rd516;
	div.u32 	%r66, %r65, %r64;
	mul.lo.s32 	%r67, %r66, %r64;
	sub.s32 	%r68, %r65, %r67;
	cvt.u64.u32 	%rd518, %r66;
	cvt.u64.u32 	%rd519, %r68;
	bra.uni 	$L__BB10_64;
$L__BB10_63:
	div.s64 	%rd518, %rd516, %rd141;
	mul.lo.s64 	%rd282, %rd518, %rd141;
	sub.s64 	%rd519, %rd516, %rd282;
$L__BB10_64:
	add.s64 	%rd284, %rd1, %rd278;
	ld.global.u64 	%rd285, [%rd284];
	mad.lo.s64 	%rd148, %rd285, %rd519, %rd140;
	add.s32 	%r32, %r219, 1;
	mul.wide.u32 	%rd286, %r32, 8;
	add.s64 	%rd287, %rd2, %rd286;
	ld.global.u64 	%rd149, [%rd287];
	or.b64  	%rd288, %rd518, %rd149;
	and.b64  	%rd289, %rd288, -4294967296;
	setp.ne.s64 	%p7, %rd289, 0;
	@%p7 bra 	$L__BB10_66;
	cvt.u32.u64 	%r69, %rd149;
	cvt.u32.u64 	%r70, %rd518;
	div.u32 	%r71, %r70, %r69;
	mul.lo.s32 	%r72, %r71, %r69;
	sub.s32 	%r73, %r70, %r72;
	cvt.u64.u32 	%rd520, %r71;
	cvt.u64.u32 	%rd521, %r73;
	bra.uni 	$L__BB10_67;
$L__BB10_66:
	div.s64 	%rd520, %rd518, %rd149;
	mul.lo.s64 	%rd290, %rd520, %rd149;
	sub.s64 	%rd521, %rd518, %rd290;
$L__BB10_67:
	add.s64 	%rd292, %rd1, %rd286;
	ld.global.u64 	%rd293, [%rd292];
	mad.lo.s64 	%rd156, %rd293, %rd521, %rd148;
	add.s32 	%r33, %r219, -4;
	mul.wide.u32 	%rd294, %r219, 8;
	add.s64 	%rd295, %rd2, %rd294;
	ld.global.u64 	%rd157, [%rd295];
	or.b64  	%rd296, %rd520, %rd157;
	and.b64  	%rd297, %rd296, -4294967296;
	setp.ne.s64 	%p8, %rd297, 0;
	@%p8 bra 	$L__BB10_69;
	cvt.u32.u64 	%r74, %rd157;
	cvt.u32.u64 	%r75, %rd520;
	div.u32 	%r76, %r75, %r74;
	mul.lo.s32 	%r77, %r76, %r74;
	sub.s32 	%r78, %r75, %r77;
	cvt.u64.u32 	%rd522, %r76;
	cvt.u64.u32 	%rd523, %r78;
	bra.uni 	$L__BB10_70;
$L__BB10_69:
	div.s64 	%rd522, %rd520, %rd157;
	mul.lo.s64 	%rd298, %rd522, %rd157;
	sub.s64 	%rd523, %rd520, %rd298;
$L__BB10_70:
	add.s64 	%rd300, %rd1, %rd294;
	ld.global.u64 	%rd301, [%rd300];
	mad.lo.s64 	%rd164, %rd301, %rd523, %rd156;
	add.s32 	%r34, %r219, -1;
	mul.wide.u32 	%rd302, %r34, 8;
	add.s64 	%rd303, %rd2, %rd302;
	ld.global.u64 	%rd165, [%rd303];
	or.b64  	%rd304, %rd522, %rd165;
	and.b64  	%rd305, %rd304, -4294967296;
	setp.ne.s64 	%p9, %rd305, 0;
	@%p9 bra 	$L__BB10_72;
	cvt.u32.u64 	%r79, %rd165;
	cvt.u32.u64 	%r80, %rd522;
	div.u32 	%r81, %r80, %r79;
	mul.lo.s32 	%r82, %r81, %r79;
	sub.s32 	%r83, %r80, %r82;
	cvt.u64.u32 	%rd524, %r81;
	cvt.u64.u32 	%rd525, %r83;
	bra.uni 	$L__BB10_73;
$L__BB10_72:
	div.s64 	%rd524, %rd522, %rd165;
	mul.lo.s64 	%rd306, %rd524, %rd165;
	sub.s64 	%rd525, %rd522, %rd306;
$L__BB10_73:
	add.s64 	%rd308, %rd1, %rd302;
	ld.global.u64 	%rd309, [%rd308];
	mad.lo.s64 	%rd172, %rd309, %rd525, %rd164;
	add.s32 	%r35, %r219, -2;
	mul.wide.u32 	%rd310, %r35, 8;
	add.s64 	%rd311, %rd2, %rd310;
	ld.global.u64 	%rd173, [%rd311];
	or.b64  	%rd312, %rd524, %rd173;
	and.b64  	%rd313, %rd312, -4294967296;
	setp.ne.s64 	%p10, %rd313, 0;
	@%p10 bra 	$L__BB10_75;
	cvt.u32.u64 	%r84, %rd173;
	cvt.u32.u64 	%r85, %rd524;
	div.u32 	%r86, %r85, %r84;
	mul.lo.s32 	%r87, %r86, %r84;
	sub.s32 	%r88, %r85, %r87;
	cvt.u64.u32 	%rd526, %r86;
	cvt.u64.u32 	%rd527, %r88;
	bra.uni 	$L__BB10_76;
$L__BB10_75:
	div.s64 	%rd526, %rd524, %rd173;
	mul.lo.s64 	%rd314, %rd526, %rd173;
	sub.s64 	%rd527, %rd524, %rd314;
$L__BB10_76:
	add.s64 	%rd316, %rd1, %rd310;
	ld.global.u64 	%rd317, [%rd316];
	mad.lo.s64 	%rd180, %rd317, %rd527, %rd172;
	add.s32 	%r36, %r219, -3;
	mul.wide.u32 	%rd318, %r36, 8;
	add.s64 	%rd319, %rd2, %rd318;
	ld.global.u64 	%rd181, [%rd319];
	or.b64  	%rd320, %rd526, %rd181;
	and.b64  	%rd321, %rd320, -4294967296;
	setp.ne.s64 	%p11, %rd321, 0;
	@%p11 bra 	$L__BB10_78;
	cvt.u32.u64 	%r89, %rd181;
	cvt.u32.u64 	%r90, %rd526;
	div.u32 	%r91, %r90, %r89;
	mul.lo.s32 	%r92, %r91, %r89;
	sub.s32 	%r93, %r90, %r92;
	cvt.u64.u32 	%rd528, %r91;
	cvt.u64.u32 	%rd529, %r93;
	bra.uni 	$L__BB10_79;
$L__BB10_78:
	div.s64 	%rd528, %rd526, %rd181;
	mul.lo.s64 	%rd322, %rd528, %rd181;
	sub.s64 	%rd529, %rd526, %rd322;
$L__BB10_79:
	add.s64 	%rd324, %rd1, %rd318;
	ld.global.u64 	%rd325, [%rd324];
	mad.lo.s64 	%rd188, %rd325, %rd529, %rd180;
	mul.wide.u32 	%rd326, %r33, 8;
	add.s64 	%rd327, %rd2, %rd326;
	ld.global.u64 	%rd189, [%rd327];
	or.b64  	%rd328, %rd528, %rd189;
	and.b64  	%rd329, %rd328, -4294967296;
	setp.ne.s64 	%p12, %rd329, 0;
	@%p12 bra 	$L__BB10_81;
	cvt.u32.u64 	%r94, %rd189;
	cvt.u32.u64 	%r95, %rd528;
	div.u32 	%r96, %r95, %r94;
	mul.lo.s32 	%r97, %r96, %r94;
	sub.s32 	%r98, %r95, %r97;
	cvt.u64.u32 	%rd545, %r96;
	cvt.u64.u32 	%rd531, %r98;
	bra.uni 	$L__BB10_82;
$L__BB10_81:
	div.s64 	%rd545, %rd528, %rd189;
	mul.lo.s64 	%rd330, %rd545, %rd189;
	sub.s64 	%rd531, %rd528, %rd330;
$L__BB10_82:
	add.s64 	%rd332, %rd1, %rd326;
	ld.global.u64 	%rd333, [%rd332];
	mad.lo.s64 	%rd554, %rd333, %rd531, %rd188;
	add.s32 	%r219, %r219, -8;
	add.s32 	%r218, %r218, 8;
	setp.ne.s32 	%p13, %r218, 0;
	@%p13 bra 	$L__BB10_58;
	add.s32 	%r221, %r219, 3;
$L__BB10_84:
	setp.eq.s32 	%p14, %r25, 0;
	@%p14 bra 	$L__BB10_113;
	and.b32  	%r41, %r23, 3;
	setp.lt.u32 	%p15, %r25, 4;
	@%p15 bra 	$L__BB10_99;
	mul.wide.u32 	%rd335, %r221, 8;
	add.s64 	%rd336, %rd2, %rd335;
	ld.global.u64 	%rd200, [%rd336];
	or.b64  	%rd337, %rd545, %rd200;
	and.b64  	%rd338, %rd337, -4294967296;
	setp.ne.s64 	%p16, %rd338, 0;
	@%p16 bra 	$L__BB10_88;
	cvt.u32.u64 	%r99, %rd200;
	cvt.u32.u64 	%r100, %rd545;
	div.u32 	%r101, %r100, %r99;
	mul.lo.s32 	%r102, %r101, %r99;
	sub.s32 	%r103, %r100, %r102;
	cvt.u64.u32 	%rd535, %r101;
	cvt.u64.u32 	%rd536, %r103;
	bra.uni 	$L__BB10_89;
$L__BB10_88:
	div.s64 	%rd535, %rd545, %rd200;
	mul.lo.s64 	%rd339, %rd535, %rd200;
	sub.s64 	%rd536, %rd545, %rd339;
$L__BB10_89:
	add.s64 	%rd341, %rd1, %rd335;
	ld.global.u64 	%rd342, [%rd341];
	mad.lo.s64 	%rd207, %rd342, %rd536, %rd554;
	add.s32 	%r42, %r221, -1;
	mul.wide.u32 	%rd343, %r42, 8;
	add.s64 	%rd344, %rd2, %rd343;
	ld.global.u64 	%rd208, [%rd344];
	or.b64  	%rd345, %rd535, %rd208;
	and.b64  	%rd346, %rd345, -4294967296;
	setp.ne.s64 	%p17, %rd346, 0;
	@%p17 bra 	$L__BB10_91;
	cvt.u32.u64 	%r104, %rd208;
	cvt.u32.u64 	%r105, %rd535;
	div.u32 	%r106, %r105, %r104;
	mul.lo.s32 	%r107, %r106, %r104;
	sub.s32 	%r108, %r105, %r107;
	cvt.u64.u32 	%rd537, %r106;
	cvt.u64.u32 	%rd538, %r108;
	bra.uni 	$L__BB10_92;
$L__BB10_91:
	div.s64 	%rd537, %rd535, %rd208;
	mul.lo.s64 	%rd347, %rd537, %rd208;
	sub.s64 	%rd538, %rd535, %rd347;
$L__BB10_92:
	add.s64 	%rd349, %rd1, %rd343;
	ld.global.u64 	%rd350, [%rd349];
	mad.lo.s64 	%rd215, %rd350, %rd538, %rd207;
	add.s32 	%r43, %r221, -2;
	mul.wide.u32 	%rd351, %r43, 8;
	add.s64 	%rd352, %rd2, %rd351;
	ld.global.u64 	%rd216, [%rd352];
	or.b64  	%rd353, %rd537, %rd216;
	and.b64  	%rd354, %rd353, -4294967296;
	setp.ne.s64 	%p18, %rd354, 0;
	@%p18 bra 	$L__BB10_94;
	cvt.u32.u64 	%r109, %rd216;
	cvt.u32.u64 	%r110, %rd537;
	div.u32 	%r111, %r110, %r109;
	mul.lo.s32 	%r112, %r111, %r109;
	sub.s32 	%r113, %r110, %r112;
	cvt.u64.u32 	%rd539, %r111;
	cvt.u64.u32 	%rd540, %r113;
	bra.uni 	$L__BB10_95;
$L__BB10_94:
	div.s64 	%rd539, %rd537, %rd216;
	mul.lo.s64 	%rd355, %rd539, %rd216;
	sub.s64 	%rd540, %rd537, %rd355;
$L__BB10_95:
	add.s64 	%rd357, %rd1, %rd351;
	ld.global.u64 	%rd358, [%rd357];
	mad.lo.s64 	%rd223, %rd358, %rd540, %rd215;
	add.s32 	%r44, %r221, -3;
	mul.wide.u32 	%rd359, %r44, 8;
	add.s64 	%rd360, %rd2, %rd359;
	ld.global.u64 	%rd224, [%rd360];
	or.b64  	%rd361, %rd539, %rd224;
	and.b64  	%rd362, %rd361, -4294967296;
	setp.ne.s64 	%p19, %rd362, 0;
	@%p19 bra 	$L__BB10_97;
	cvt.u32.u64 	%r114, %rd224;
	cvt.u32.u64 	%r115, %rd539;
	div.u32 	%r116, %r115, %r114;
	mul.lo.s32 	%r117, %r116, %r114;
	sub.s32 	%r118, %r115, %r117;
	cvt.u64.u32 	%rd545, %r116;
	cvt.u64.u32 	%rd542, %r118;
	bra.uni 	$L__BB10_98;
$L__BB10_97:
	div.s64 	%rd545, %rd539, %rd224;
	mul.lo.s64 	%rd363, %rd545, %rd224;
	sub.s64 	%rd542, %rd539, %rd363;
$L__BB10_98:
	add.s64 	%rd365, %rd1, %rd359;
	ld.global.u64 	%rd366, [%rd365];
	mad.lo.s64 	%rd554, %rd366, %rd542, %rd223;
	add.s32 	%r221, %r221, -4;
$L__BB10_99:
	setp.eq.s32 	%p20, %r41, 0;
	@%p20 bra 	$L__BB10_113;
	setp.eq.s32 	%p21, %r41, 1;
	@%p21 bra 	$L__BB10_108;
	mul.wide.u32 	%rd368, %r221, 8;
	add.s64 	%rd369, %rd2, %rd368;
	ld.global.u64 	%rd235, [%rd369];
	or.b64  	%rd370, %rd545, %rd235;
	and.b64  	%rd371, %rd370, -4294967296;
	setp.ne.s64 	%p22, %rd371, 0;
	@%p22 bra 	$L__BB10_103;
	cvt.u32.u64 	%r119, %rd235;
	cvt.u32.u64 	%r120, %rd545;
	div.u32 	%r121, %r120, %r119;
	mul.lo.s32 	%r122, %r121, %r119;
	sub.s32 	%r123, %r120, %r122;
	cvt.u64.u32 	%rd546, %r121;
	cvt.u64.u32 	%rd547, %r123;
	bra.uni 	$L__BB10_104;
$L__BB10_103:
	div.s64 	%rd546, %rd545, %rd235;
	mul.lo.s64 	%rd372, %rd546, %rd235;
	sub.s64 	%rd547, %rd545, %rd372;
$L__BB10_104:
	add.s64 	%rd374, %rd1, %rd368;
	ld.global.u64 	%rd375, [%rd374];
	mad.lo.s64 	%rd242, %rd375, %rd547, %rd554;
	add.s32 	%r47, %r221, -1;
	mul.wide.u32 	%rd376, %r47, 8;
	add.s64 	%rd377, %rd2, %rd376;
	ld.global.u64 	%rd243, [%rd377];
	or.b64  	%rd378, %rd546, %rd243;
	and.b64  	%rd379, %rd378, -4294967296;
	setp.ne.s64 	%p23, %rd379, 0;
	@%p23 bra 	$L__BB10_106;
	cvt.u32.u64 	%r124, %rd243;
	cvt.u32.u64 	%r125, %rd546;
	div.u32 	%r126, %r125, %r124;
	mul.lo.s32 	%r127, %r126, %r124;
	sub.s32 	%r128, %r125, %r127;
	cvt.u64.u32 	%rd545, %r126;
	cvt.u64.u32 	%rd549, %r128;
	bra.uni 	$L__BB10_107;
$L__BB10_106:
	div.s64 	%rd545, %rd546, %rd243;
	mul.lo.s64 	%rd380, %rd545, %rd243;
	sub.s64 	%rd549, %rd546, %rd380;
$L__BB10_107:
	add.s64 	%rd382, %rd1, %rd376;
	ld.global.u64 	%rd383, [%rd382];
	mad.lo.s64 	%rd554, %rd383, %rd549, %rd242;
	add.s32 	%r221, %r221, -2;
$L__BB10_108:
	and.b32  	%r129, %r23, 1;
	setp.eq.b32 	%p24, %r129, 1;
	not.pred 	%p25, %p24;
	@%p25 bra 	$L__BB10_113;
	mul.wide.u32 	%rd384, %r221, 8;
	add.s64 	%rd385, %rd2, %rd384;
	ld.global.u64 	%rd254, [%rd385];
	or.b64  	%rd386, %rd545, %rd254;
	and.b64  	%rd387, %rd386, -4294967296;
	setp.ne.s64 	%p26, %rd387, 0;
	@%p26 bra 	$L__BB10_111;
	cvt.u32.u64 	%r130, %rd254;
	cvt.u32.u64 	%r131, %rd545;
	rem.u32 	%r132, %r131, %r130;
	cvt.u64.u32 	%rd553, %r132;
	bra.uni 	$L__BB10_112;
$L__BB10_111:
	rem.s64 	%rd553, %rd545, %rd254;
$L__BB10_112:
	add.s64 	%rd389, %rd1, %rd384;
	ld.global.u64 	%rd390, [%rd389];
	mad.lo.s64 	%rd554, %rd390, %rd553, %rd554;
$L__BB10_113:
	add.s64 	%rd391, %rd3, %rd554;
	ld.global.s8 	%rs3, [%rd391];
	mul.wide.s16 	%r133, %rs3, %rs3;
	cvt.rn.f32.u32 	%f1, %r133;
	// begin inline asm
	{  cvt.rn.f16.f32 %rs2, %f1;}

	// end inline asm
	st.shared.u16 	[%r5], %rs2;
$L__BB10_114:
	bar.sync 	0;
	setp.lt.u32 	%p48, %r223, 66;
	@%p48 bra 	$L__BB10_118;
$L__BB10_115:
	shr.u32 	%r51, %r223, 1;
	setp.ge.u32 	%p49, %r1, %r51;
	@%p49 bra 	$L__BB10_117;
	ld.shared.u16 	%rs8, [%r5];
	and.b32  	%r212, %r223, 2046;
	add.s32 	%r213, %r5, %r212;
	ld.shared.u16 	%rs9, [%r213];
	// begin inline asm
	{add.f16 %rs7,%rs8,%rs9;
}
	// end inline asm
	st.shared.u16 	[%r5], %rs7;
$L__BB10_117:
	bar.sync 	0;
	setp.gt.u32 	%p50, %r223, 131;
	mov.u32 	%r223, %r51;
	@%p50 bra 	$L__BB10_115;
$L__BB10_118:
	setp.gt.u32 	%p51, %r1, 31;
	@%p51 bra 	$L__BB10_121;
	ld.shared.u16 	%rs11, [%r5];
	ld.shared.u16 	%rs12, [%r5+64];
	// begin inline asm
	{add.f16 %rs10,%rs11,%rs12;
}
	// end inline asm
	st.volatile.shared.u16 	[%r5], %rs10;
	ld.shared.u16 	%rs15, [%r5+32];
	// begin inline asm
	{add.f16 %rs13,%rs10,%rs15;
}
	// end inline asm
	st.volatile.shared.u16 	[%r5], %rs13;
	ld.shared.u16 	%rs18, [%r5+16];
	// begin inline asm
	{add.f16 %rs16,%rs13,%rs18;
}
	// end inline asm
	st.volatile.shared.u16 	[%r5], %rs16;
	ld.shared.u16 	%rs21, [%r5+8];
	// begin inline asm
	{add.f16 %rs19,%rs16,%rs21;
}
	// end inline asm
	st.volatile.shared.u16 	[%r5], %rs19;
	ld.shared.u16 	%rs24, [%r5+4];
	// begin inline asm
	{add.f16 %rs22,%rs19,%rs24;
}
	// end inline asm
	st.volatile.shared.u16 	[%r5], %rs22;
	ld.shared.u16 	%rs27, [%r5+2];
	// begin inline asm
	{add.f16 %rs25,%rs22,%rs27;
}
	// end inline asm
	st.volatile.shared.u16 	[%r5], %rs25;
	setp.ne.s32 	%p52, %r1, 0;
	@%p52 bra 	$L__BB10_121;
	cvta.to.global.u64 	%rd467, %rd260;
	mul.wide.u32 	%rd468, %r2, 2;
	add.s64 	%rd469, %rd467, %rd468;
	ld.shared.u16 	%rs28, [sum_squaresdata_i8];
	st.global.u16 	[%rd469], %rs28;
$L__BB10_121:
	ret;

}
	// .globl	uncontiguous_cumulate_sum_square_i8
.visible .entry uncontiguous_cumulate_sum_square_i8(
	.param .u64 .ptr .align 1 uncontiguous_cumulate_sum_square_i8_param_0,
	.param .u64 .ptr .align 1 uncontiguous_cumulate_sum_square_i8_param_1,
	.param .u64 .ptr .align 1 uncontiguous_cumulate_sum_square_i8_param_2,
	.param .u64 .ptr .align 1 uncontiguous_cumulate_sum_square_i8_param_3,
	.param .u64 uncontiguous_cumulate_sum_square_i8_param_4,
	.param .u64 uncontiguous_cumulate_sum_square_i8_param_5
)
{
	.reg .pred 	%p<53>;
	.reg .b16 	%rs<26>;
	.reg .b32 	%r<218>;
	.reg .b64 	%rd<555>;

	ld.param.u64 	%rd260, [uncontiguous_cumulate_sum_square_i8_param_0];
	ld.param.u64 	%rd263, [uncontiguous_cumulate_sum_square_i8_param_1];
	ld.param.u64 	%rd264, [uncontiguous_cumulate_sum_square_i8_param_2];
	ld.param.u64 	%rd265, [uncontiguous_cumulate_sum_square_i8_param_3];
	ld.param.u64 	%rd261, [uncontiguous_cumulate_sum_square_i8_param_4];
	ld.param.u64 	%rd262, [uncontiguous_cumulate_sum_square_i8_param_5];
	cvta.to.global.u64 	%rd1, %rd265;
	cvta.to.global.u64 	%rd2, %rd264;
	cvta.to.global.u64 	%rd3, %rd263;
	mov.u32 	%r1, %tid.x;
	mov.u32 	%r2, %ctaid.x;
	mov.u32 	%r217, %ntid.x;
	mul.lo.s32 	%r53, %r2, %r217;
	shl.b32 	%r54, %r53, 1;
	add.s32 	%r4, %r54, %r1;
	shl.b32 	%r55, %r1, 1;
	mov.u32 	%r56, sum_squaresdata_i8;
	add.s32 	%r5, %r56, %r55;
	mov.b32 	%r52, 0;
	// begin inline asm
	cvt.rn.f16.s32 %rs1, %r52;
	// end inline asm
	st.shared.u16 	[%r5], %rs1;
	add.s32 	%r57, %r4, %r217;
	cvt.u64.u32 	%rd508, %r57;
	setp.le.u64 	%p1, %rd262, %rd508;
	@%p1 bra 	$L__BB11_54;
	cvt.u32.u64 	%r6, %rd261;
	add.s32 	%r211, %r6, -1;
	setp.lt.s32 	%p27, %r211, 0;
	mov.b64 	%rd512, 0;
	mov.u64 	%rd513, %rd512;
	@%p27 bra 	$L__BB11_53;
	cvt.u64.u32 	%rd509, %r4;
	setp.lt.u32 	%p28, %r211, 3;
	mov.b64 	%rd513, 0;
	mov.u64 	%rd512, %rd513;
	@%p28 bra 	$L__BB11_30;
	add.s32 	%r209, %r6, -2;
	and.b32  	%r134, %r6, -4;
	neg.s32 	%r208, %r134;
	mov.b64 	%rd513, 0;
$L__BB11_4:
	.pragma "nounroll";
	add.s32 	%r12, %r209, 1;
	mul.wide.u32 	%rd396, %r12, 8;
	add.s64 	%rd397, %rd2, %rd396;
	ld.global.u64 	%rd10, [%rd397];
	or.b64  	%rd398, %rd509, %rd10;
	and.b64  	%rd399, %rd398, -4294967296;
	setp.ne.s64 	%p29, %rd399, 0;
	@%p29 bra 	$L__BB11_6;
	cvt.u32.u64 	%r135, %rd10;
	cvt.u32.u64 	%r136, %rd509;
	div.u32 	%r137, %r136, %r135;
	mul.lo.s32 	%r138, %r137, %r135;
	sub.s32 	%r139, %r136, %r138;
	cvt.u64.u32 	%rd474, %r137;
	cvt.u64.u32 	%rd475, %r139;
	bra.uni 	$L__BB11_7;
$L__BB11_6:
	div.s64 	%rd474, %rd509, %rd10;
	mul.lo.s64 	%rd400, %rd474, %rd10;
	sub.s64 	%rd475, %rd509, %rd400;
$L__BB11_7:
	mul.wide.u32 	%rd401, %r12, 8;
	add.s64 	%rd402, %rd1, %rd401;
	ld.global.u64 	%rd17, [%rd402];
	mad.lo.s64 	%rd18, %rd17, %rd475, %rd512;
	or.b64  	%rd403, %rd508, %rd10;
	and.b64  	%rd404, %rd403, -4294967296;
	setp.ne.s64 	%p30, %rd404, 0;
	@%p30 bra 	$L__BB11_9;
	cvt.u32.u64 	%r140, %rd10;
	cvt.u32.u64 	%r141, %rd508;
	div.u32 	%r142, %r141, %r140;
	mul.lo.s32 	%r143, %r142, %r140;
	sub.s32 	%r144, %r141, %r143;
	cvt.u64.u32 	%rd476, %r142;
	cvt.u64.u32 	%rd477, %r144;
	bra.uni 	$L__BB11_10;
$L__BB11_9:
	div.s64 	%rd476, %rd508, %rd10;
	mul.lo.s64 	%rd405, %rd476, %rd10;
	sub.s64 	%rd477, %rd508, %rd405;
$L__BB11_10:
	mad.lo.s64 	%rd25, %rd477, %rd17, %rd513;
	add.s32 	%r13, %r209, -2;
	mul.wide.u32 	%rd406, %r209, 8;
	add.s64 	%rd407, %rd2, %rd406;
	ld.global.u64 	%rd26, [%rd407];
	or.b64  	%rd408, %rd474, %rd26;
	and.b64  	%rd409, %rd408, -4294967296;
	setp.ne.s64 	%p31, %rd409, 0;
	@%p31 bra 	$L__BB11_12;
	cvt.u32.u64 	%r145, %rd26;
	cvt.u32.u64 	%r146, %rd474;
	div.u32 	%r147, %r146, %r145;
	mul.lo.s32 	%r148, %r147, %r145;
	sub.s32 	%r149, %r146, %r148;
	cvt.u64.u32 	%rd478, %r147;
	cvt.u64.u32 	%rd479, %r149;
	bra.uni 	$L__BB11_13;
$L__BB11_12:
	div.s64 	%rd478, %rd474, %rd26;
	mul.lo.s64 	%rd410, %rd478, %rd26;
	sub.s64 	%rd479, %rd474, %rd410;
$L__BB11_13:
	mul.wide.u32 	%rd411, %r209, 8;
	add.s64 	%rd412, %rd1, %rd411;
	ld.global.u64 	%rd33, [%rd412];
	mad.lo.s64 	%rd34, %rd33, %rd479, %rd18;
	or.b64  	%rd413, %rd476, %rd26;
	and.b64  	%rd414, %rd413, -4294967296;
	setp.ne.s64 	%p32, %rd414, 0;
	@%p32 bra 	$L__BB11_15;
	cvt.u32.u64 	%r150, %rd26;
	cvt.u32.u64 	%r151, %rd476;
	div.u32 	%r152, %r151, %r150;
	mul.lo.s32 	%r153, %r152, %r150;
	sub.s32 	%r154, %r151, %r153;
	cvt.u64.u32 	%rd480, %r152;
	cvt.u64.u32 	%rd481, %r154;
	bra.uni 	$L__BB11_16;
$L__BB11_15:
	div.s64 	%rd480, %rd476, %rd26;
	mul.lo.s64 	%rd415, %rd480, %rd26;
	sub.s64 	%rd481, %rd476, %rd415;
$L__BB11_16:
	mad.lo.s64 	%rd41, %rd481, %rd33, %rd25;
	add.s32 	%r14, %r209, -1;
	mul.wide.u32 	%rd416, %r14, 8;
	add.s64 	%rd417, %rd2, %rd416;
	ld.global.u64 	%rd42, [%rd417];
	or.b64  	%rd418, %rd478, %rd42;
	and.b64  	%rd419, %rd418, -4294967296;
	setp.ne.s64 	%p33, %rd419, 0;
	@%p33 bra 	$L__BB11_18;
	cvt.u32.u64 	%r155, %rd42;
	cvt.u32.u64 	%r156, %rd478;
	div.u32 	%r157, %r156, %r155;
	mul.lo.s32 	%r158, %r157, %r155;
	sub.s32 	%r159, %r156, %r158;
	cvt.u64.u32 	%rd482, %r157;
	cvt.u64.u32 	%rd483, %r159;
	bra.uni 	$L__BB11_19;
$L__BB11_18:
	div.s64 	%rd482, %rd478, %rd42;
	mul.lo.s64 	%rd420, %rd482, %rd42;
	sub.s64 	%rd483, %rd478, %rd420;
$L__BB11_19:
	mul.wide.u32 	%rd421, %r14, 8;
	add.s64 	%rd422, %rd1, %rd421;
	ld.global.u64 	%rd49, [%rd422];
	mad.lo.s64 	%rd50, %rd49, %rd483, %rd34;
	or.b64  	%rd423, %rd480, %rd42;
	and.b64  	%rd424, %rd423, -4294967296;
	setp.ne.s64 	%p34, %rd424, 0;
	@%p34 bra 	$L__BB11_21;
	cvt.u32.u64 	%r160, %rd42;
	cvt.u32.u64 	%r161, %rd480;
	div.u32 	%r162, %r161, %r160;
	mul.lo.s32 	%r163, %r162, %r160;
	sub.s32 	%r164, %r161, %r163;
	cvt.u64.u32 	%rd484, %r162;
	cvt.u64.u32 	%rd485, %r164;
	bra.uni 	$L__BB11_22;
$L__BB11_21:
	div.s64 	%rd484, %rd480, %rd42;
	mul.lo.s64 	%rd425, %rd484, %rd42;
	sub.s64 	%rd485, %rd480, %rd425;
$L__BB11_22:
	mad.lo.s64 	%rd57, %rd485, %rd49, %rd41;
	mul.wide.u32 	%rd426, %r13, 8;
	add.s64 	%rd427, %rd2, %rd426;
	ld.global.u64 	%rd58, [%rd427];
	or.b64  	%rd428, %rd482, %rd58;
	and.b64  	%rd429, %rd428, -4294967296;
	setp.ne.s64 	%p35, %rd429, 0;
	@%p35 bra 	$L__BB11_24;
	cvt.u32.u64 	%r165, %rd58;
	cvt.u32.u64 	%r166, %rd482;
	div.u32 	%r167, %r166, %r165;
	mul.lo.s32 	%r168, %r167, %r165;
	sub.s32 	%r169, %r166, %r168;
	cvt.u64.u32 	%rd509, %r167;
	cvt.u64.u32 	%rd487, %r169;
	bra.uni 	$L__BB11_25;
$L__BB11_24:
	div.s64 	%rd509, %rd482, %rd58;
	mul.lo.s64 	%rd430, %rd509, %rd58;
	sub.s64 	%rd487, %rd482, %rd430;
$L__BB11_25:
	mul.wide.u32 	%rd431, %r13, 8;
	add.s64 	%rd432, %rd1, %rd431;
	ld.global.u64 	%rd65, [%rd432];
	mad.lo.s64 	%rd512, %rd65, %rd487, %rd50;
	or.b64  	%rd433, %rd484, %rd58;
	and.b64  	%rd434, %rd433, -4294967296;
	setp.ne.s64 	%p36, %rd434, 0;
	@%p36 bra 	$L__BB11_27;
	cvt.u32.u64 	%r170, %rd58;
	cvt.u32.u64 	%r171, %rd484;
	div.u32 	%r172, %r171, %r170;
	mul.lo.s32 	%r173, %r172, %r170;
	sub.s32 	%r174, %r171, %r173;
	cvt.u64.u32 	%rd508, %r172;
	cvt.u64.u32 	%rd489, %r174;
	bra.uni 	$L__BB11_28;
$L__BB11_27:
	div.s64 	%rd508, %rd484, %rd58;
	mul.lo.s64 	%rd435, %rd508, %rd58;
	sub.s64 	%rd489, %rd484, %rd435;
$L__BB11_28:
	mad.lo.s64 	%rd513, %rd489, %rd65, %rd57;
	add.s32 	%r209, %r209, -4;
	add.s32 	%r208, %r208, 4;
	setp.ne.s32 	%p37, %r208, 0;
	@%p37 bra 	$L__BB11_4;
	add.s32 	%r211, %r209, 1;
$L__BB11_30:
	and.b32  	%r19, %r6, 3;
	setp.eq.s32 	%p38, %r19, 0;
	@%p38 bra 	$L__BB11_53;
	setp.eq.s32 	%p39, %r19, 1;
	@%p39 bra 	$L__BB11_45;
	mul.wide.u32 	%rd437, %r211, 8;
	add.s64 	%rd438, %rd2, %rd437;
	ld.global.u64 	%rd80, [%rd438];
	or.b64  	%rd439, %rd509, %rd80;
	and.b64  	%rd440, %rd439, -4294967296;
	setp.ne.s64 	%p40, %rd440, 0;
	@%p40 bra 	$L__BB11_34;
	cvt.u32.u64 	%r175, %rd80;
	cvt.u32.u64 	%r176, %rd509;
	div.u32 	%r177, %r176, %r175;
	mul.lo.s32 	%r178, %r177, %r175;
	sub.s32 	%r179, %r176, %r178;
	cvt.u64.u32 	%rd496, %r177;
	cvt.u64.u32 	%rd497, %r179;
	bra.uni 	$L__BB11_35;
$L__BB11_34:
	div.s64 	%rd496, %rd509, %rd80;
	mul.lo.s64 	%rd441, %rd496, %rd80;
	sub.s64 	%rd497, %rd509, %rd441;
$L__BB11_35:
	add.s64 	%rd443, %rd1, %rd437;
	ld.global.u64 	%rd87, [%rd443];
	mad.lo.s64 	%rd88, %rd87, %rd497, %rd512;
	or.b64  	%rd444, %rd508, %rd80;
	and.b64  	%rd445, %rd444, -4294967296;
	setp.ne.s64 	%p41, %rd445, 0;
	@%p41 bra 	$L__BB11_37;
	cvt.u32.u64 	%r180, %rd80;
	cvt.u32.u64 	%r181, %rd508;
	div.u32 	%r182, %r181, %r180;
	mul.lo.s32 	%r183, %r182, %r180;
	sub.s32 	%r184, %r181, %r183;
	cvt.u64.u32 	%rd498, %r182;
	cvt.u64.u32 	%rd499, %r184;
	bra.uni 	$L__BB11_38;
$L__BB11_37:
	div.s64 	%rd498, %rd508, %rd80;
	mul.lo.s64 	%rd446, %rd498, %rd80;
	sub.s64 	%rd499, %rd508, %rd446;
$L__BB11_38:
	mad.lo.s64 	%rd95, %rd499, %rd87, %rd513;
	add.s32 	%r20, %r211, -1;
	mul.wide.u32 	%rd447, %r20, 8;
	add.s64 	%rd448, %rd2, %rd447;
	ld.global.u64 	%rd96, [%rd448];
	or.b64  	%rd449, %rd496, %rd96;
	and.b64  	%rd450, %rd449, -4294967296;
	setp.ne.s64 	%p42, %rd450, 0;
	@%p42 bra 	$L__BB11_40;
	cvt.u32.u64 	%r185, %rd96;
	cvt.u32.u64 	%r186, %rd496;
	div.u32 	%r187, %r186, %r185;
	mul.lo.s32 	%r188, %r187, %r185;
	sub.s32 	%r189, %r186, %r188;
	cvt.u64.u32 	%rd509, %r187;
	cvt.u64.u32 	%rd501, %r189;
	bra.uni 	$L__BB11_41;
$L__BB11_40:
	div.s64 	%rd509, %rd496, %rd96;
	mul.lo.s64 	%rd451, %rd509, %rd96;
	sub.s64 	%rd501, %rd496, %rd451;
$L__BB11_41:
	add.s64 	%rd453, %rd1, %rd447;
	ld.global.u64 	%rd103, [%rd453];
	mad.lo.s64 	%rd512, %rd103, %rd501, %rd88;
	or.b64  	%rd454, %rd498, %rd96;
	and.b64  	%rd455, %rd454, -4294967296;
	setp.ne.s64 	%p43, %rd455, 0;
	@%p43 bra 	$L__BB11_43;
	cvt.u32.u64 	%r190, %rd96;
	cvt.u32.u64 	%r191, %rd498;
	div.u32 	%r192, %r191, %r190;
	mul.lo.s32 	%r193, %r192, %r190;
	sub.s32 	%r194, %r191, %r193;
	cvt.u64.u32 	%rd508, %r192;
	cvt.u64.u32 	%rd503, %r194;
	bra.uni 	$L__BB11_44;
$L__BB11_43:
	div.s64 	%rd508, %rd498, %rd96;
	mul.lo.s64 	%rd456, %rd508, %rd96;
	sub.s64 	%rd503, %rd498, %rd456;
$L__BB11_44:
	mad.lo.s64 	%rd513, %rd503, %rd103, %rd95;
	add.s32 	%r211, %r211, -2;
$L__BB11_45:
	and.b32  	%r195, %r6, 1;
	setp.eq.b32 	%p44, %r195, 1;
	not.pred 	%p45, %p44;
	@%p45 bra 	$L__BB11_53;
	mul.wide.u32 	%rd457, %r211, 8;
	add.s64 	%rd458, %rd2, %rd457;
	ld.global.u64 	%rd118, [%rd458];
	or.b64  	%rd459, %rd509, %rd118;
	and.b64  	%rd460, %rd459, -4294967296;
	setp.ne.s64 	%p46, %rd460, 0;
	@%p46 bra 	$L__BB11_48;
	cvt.u32.u64 	%r196, %rd118;
	cvt.u32.u64 	%r197, %rd509;
	rem.u32 	%r198, %r197, %r196;
	cvt.u64.u32 	%rd510, %r198;
	bra.uni 	$L__BB11_49;
$L__BB11_48:
	rem.s64 	%rd510, %rd509, %rd118;
$L__BB11_49:
	add.s64 	%rd462, %rd1, %rd457;
	ld.global.u64 	%rd122, [%rd462];
	mad.lo.s64 	%rd512, %rd122, %rd510, %rd512;
	or.b64  	%rd463, %rd508, %rd118;
	and.b64  	%rd464, %rd463, -4294967296;
	setp.ne.s64 	%p47, %rd464, 0;
	@%p47 bra 	$L__BB11_51;
	cvt.u32.u64 	%r199, %rd118;
	cvt.u32.u64 	%r200, %rd508;
	rem.u32 	%r201, %r200, %r199;
	cvt.u64.u32 	%rd511, %r201;
	bra.uni 	$L__BB11_52;
$L__BB11_51:
	rem.s64 	%rd511, %rd508, %rd118;
$L__BB11_52:
	mad.lo.s64 	%rd513, %rd511, %rd122, %rd513;
$L__BB11_53:
	add.s64 	%rd465, %rd3, %rd512;
	ld.global.s8 	%r203, [%rd465];
	add.s64 	%rd466, %rd3, %rd513;
	ld.global.s8 	%r204, [%rd466];
	add.s32 	%r205, %r204, %r203;
	shr.s32 	%r202, %r205, 1;
	// begin inline asm
	cvt.rn.f16.s32 %rs3, %r202;
	// end inline asm
	st.shared.u16 	[%r5], %rs3;
	bra.uni 	$L__BB11_114;
$L__BB11_54:
	cvt.u64.u32 	%rd545, %r4;
	setp.le.u64 	%p2, %rd262, %rd545;
	@%p2 bra 	$L__BB11_114;
	cvt.u32.u64 	%r23, %rd261;
	add.s32 	%r215, %r23, -1;
	setp.lt.s32 	%p3, %r215, 0;
	mov.b64 	%rd554, 0;
	@%p3 bra 	$L__BB11_113;
	and.b32  	%r25, %r23, 7;
	setp.lt.u32 	%p4, %r215, 7;
	mov.b64 	%rd554, 0;
	@%p4 bra 	$L__BB11_84;
	add.s32 	%r213, %r23, -4;
	and.b32  	%r58, %r23, -8;
	neg.s32 	%r212, %r58;
	mov.b64 	%rd554, 0;
$L__BB11_58:
	.pragma "nounroll";
	add.s32 	%r30, %r213, 3;
	mul.wide.u32 	%rd270, %r30, 8;
	add.s64 	%rd271, %rd2, %rd270;
	ld.global.u64 	%rd133, [%rd271];
	or.b64  	%rd272, %rd545, %rd133;
	and.b64  	%rd273, %rd272, -4294967296;
	setp.ne.s64 	%p5, %rd273, 0;
	@%p5 bra 	$L__BB11_60;
	cvt.u32.u64 	%r59, %rd133;
	cvt.u32.u64 	%r60, %rd545;
	div.u32 	%r61, %r60, %r59;
	mul.lo.s32 	%r62, %r61, %r59;
	sub.s32 	%r63, %r60, %r62;
	cvt.u64.u32 	%rd516, %r61;
	cvt.u64.u32 	%rd517, %r63;
	bra.uni 	$L__BB11_61;
$L__BB11_60:
	div.s64 	%rd516, %rd545, %rd133;
	mul.lo.s64 	%rd274, %rd516, %rd133;
	sub.s64 	%rd517, %rd545, %rd274;
$L__BB11_61:
	add.s64 	%rd276, %rd1, %rd270;
	ld.global.u64 	%rd277, [%rd276];
	mad.lo.s64 	%rd140, %rd277, %rd517, %rd554;
	add.s32 	%r31, %r213, 2;
	mul.wide.u32 	%rd278, %r31, 8;
	add.s64 	%rd279, %rd2, %rd278;
	ld.global.u64 	%rd141, [%rd279];
	or.b64  	%rd280, %rd516, %rd141;
	and.b64  	%rd281, %rd280, -4294967296;
	setp.ne.s64 	%p6, %rd281, 0;
	@%p6 bra 	$L__BB11_63;
	cvt.u32.u64 	%r64, %rd141;
	cvt.u32.u64 	%r65, %rd516;
	div.u32 	%r66, %r65, %r64;
	mul.lo.s32 	%r67, %r66, %r64;
	sub.s32 	%r68, %r65, %r67;
	cvt.u64.u32 	%rd518, %r66;
	cvt.u64.u32 	%rd519, %r68;
	bra.uni 	$L__BB11_64;
$L__BB11_63:
	div.s64 	%rd518, %rd516, %rd141;
	mul.lo.s64 	%rd282, %rd518, %rd141;
	sub.s64 	%rd519, %rd516, %rd282;
$L__BB11_64:
	add.s64 	%rd284, %rd1, %rd278;
	ld.global.u64 	%rd285, [%rd284];
	mad.lo.s64 	%rd148, %rd285, %rd519, %rd140;
	add.s32 	%r32, %r213, 1;
	mul.wide.u32 	%rd286, %r32, 8;
	add.s64 	%rd287, %rd2, %rd286;
	ld.global.u64 	%rd149, [%rd287];
	or.b64  	%rd288, %rd518, %rd149;
	and.b64  	%rd289, %rd288, -4294967296;
	setp.ne.s64 	%p7, %rd289, 0;
	@%p7 bra 	$L__BB11_66;
	cvt.u32.u64 	%r69, %rd149;
	cvt.u32.u64 	%r70, %rd518;
	div.u32 	%r71, %r70, %r69;
	mul.lo.s32 	%r72, %r71, %r69;
	sub.s32 	%r73, %r70, %r72;
	cvt.u64.u32 	%rd520, %r71;
	cvt.u64.u32 	%rd521, %r73;
	bra.uni 	$L__BB11_67;
$L__BB11_66:
	div.s64 	%rd520, %rd518, %rd149;
	mul.lo.s64 	%rd290, %rd520, %rd149;
	sub.s64 	%rd521, %rd518, %rd290;
$L__BB11_67:
	add.s64 	%rd292, %rd1, %rd286;
	ld.global.u64 	%rd293, [%rd292];
	mad.lo.s64 	%rd156, %rd293, %rd521, %rd148;
	add.s32 	%r33, %r213, -4;
	mul.wide.u32 	%rd294, %r213, 8;
	add.s64 	%rd295, %rd2, %rd294;
	ld.global.u64 	%rd157, [%rd295];
	or.b64  	%rd296, %rd520, %rd157;
	and.b64  	%rd297, %rd296, -4294967296;
	setp.ne.s64 	%p8, %rd297, 0;
	@%p8 bra 	$L__BB11_69;
	cvt.u32.u64 	%r74, %rd157;
	cvt.u32.u64 	%r75, %rd520;
	div.u32 	%r76, %r75, %r74;
	mul.lo.s32 	%r77, %r76, %r74;
	sub.s32 	%r78, %r75, %r77;
	cvt.u64.u32 	%rd522, %r76;
	cvt.u64.u32 	%rd523, %r78;
	bra.uni 	$L__BB11_70;
$L__BB11_69:
	div.s64 	%rd522, %rd520, %rd157;
	mul.lo.s64 	%rd298, %rd522, %rd157;
	sub.s64 	%rd523, %rd520, %rd298;
$L__BB11_70:
	add.s64 	%rd300, %rd1, %rd294;
	ld.global.u64 	%rd301, [%rd300];
	mad.lo.s64 	%rd164, %rd301, %rd523, %rd156;
	add.s32 	%r34, %r213, -1;
	mul.wide.u32 	%rd302, %r34, 8;
	add.s64 	%rd303, %rd2, %rd302;
	ld.global.u64 	%rd165, [%rd303];
	or.b64  	%rd304, %rd522, %rd165;
	and.b64  	%rd305, %rd304, -4294967296;
	setp.ne.s64 	%p9, %rd305, 0;
	@%p9 bra 	$L__BB11_72;
	cvt.u32.u64 	%r79, %rd165;
	cvt.u32.u64 	%r80, %rd522;
	div.u32 	%r81, %r80, %r79;
	mul.lo.s32 	%r82, %r81, %r79;
	sub.s32 	%r83, %r80, %r82;
	cvt.u64.u32 	%rd524, %r81;
	cvt.u64.u32 	%rd525, %r83;
	bra.uni 	$L__BB11_73;
$L__BB11_72:
	div.s64 	%rd524, %rd522, %rd165;
	mul.lo.s64 	%rd306, %rd524, %rd165;
	sub.s64 	%rd525, %rd522, %rd306;
$L__BB11_73:
	add.s64 	%rd308, %rd1, %rd302;
	ld.global.u64 	%rd309, [%rd308];
	mad.lo.s64 	%rd172, %rd309, %rd525, %rd164;
	add.s32 	%r35, %r213, -2;
	mul.wide.u32 	%rd310, %r35, 8;
	add.s64 	%rd311, %rd2, %rd310;
	ld.global.u64 	%rd173, [%rd311];
	or.b64  	%rd312, %rd524, %rd173;
	and.b64  	%rd313, %rd312, -4294967296;
	setp.ne.s64 	%p10, %rd313, 0;
	@%p10 bra 	$L__BB11_75;
	cvt.u32.u64 	%r84, %rd173;
	cvt.u32.u64 	%r85, %rd524;
	div.u32 	%r86, %r85, %r84;
	mul.lo.s32 	%r87, %r86, %r84;
	sub.s32 	%r88, %r85, %r87;
	cvt.u64.u32 	%rd526, %r86;
	cvt.u64.u32 	%rd527, %r88;
	bra.uni 	$L__BB11_76;
$L__BB11_75:
	div.s64 	%rd526, %rd524, %rd173;
	mul.lo.s64 	%rd314, %rd526, %rd173;
	sub.s64 	%rd527, %rd524, %rd314;
$L__BB11_76:
	add.s64 	%rd316, %rd1, %rd310;
	ld.global.u64 	%rd317, [%rd316];
	mad.lo.s64 	%rd180, %rd317, %rd527, %rd172;
	add.s32 	%r36, %r213, -3;
	mul.wide.u32 	%rd318, %r36, 8;
	add.s64 	%rd319, %rd2, %rd318;
	ld.global.u64 	%rd181, [%rd319];
	or.b64  	%rd320, %rd526, %rd181;
	and.b64  	%rd321, %rd320, -4294967296;
	setp.ne.s64 	%p11, %rd321, 0;
	@%p11 bra 	$L__BB11_78;
	cvt.u32.u64 	%r89, %rd181;
	cvt.u32.u64 	%r90, %rd526;
	div.u32 	%r91, %r90, %r89;
	mul.lo.s32 	%r92, %r91, %r89;
	sub.s32 	%r93, %r90, %r92;
	cvt.u64.u32 	%rd528, %r91;
	cvt.u64.u32 	%rd529, %r93;
	bra.uni 	$L__BB11_79;
$L__BB11_78:
	div.s64 	%rd528, %rd526, %rd181;
	mul.lo.s64 	%rd322, %rd528, %rd181;
	sub.s64 	%rd529, %rd526, %rd322;
$L__BB11_79:
	add.s64 	%rd324, %rd1, %rd318;
	ld.global.u64 	%rd325, [%rd324];
	mad.lo.s64 	%rd188, %rd325, %rd529, %rd180;
	mul.wide.u32 	%rd326, %r33, 8;
	add.s64 	%rd327, %rd2, %rd326;
	ld.global.u64 	%rd189, [%rd327];
	or.b64  	%rd328, %rd528, %rd189;
	and.b64  	%rd329, %rd328, -4294967296;
	setp.ne.s64 	%p12, %rd329, 0;
	@%p12 bra 	$L__BB11_81;
	cvt.u32.u64 	%r94, %rd189;
	cvt.u32.u64 	%r95, %rd528;
	div.u32 	%r96, %r95, %r94;
	mul.lo.s32 	%r97, %r96, %r94;
	sub.s32 	%r98, %r95, %r97;
	cvt.u64.u32 	%rd545, %r96;
	cvt.u64.u32 	%rd531, %r98;
	bra.uni 	$L__BB11_82;
$L__BB11_81:
	div.s64 	%rd545, %rd528, %rd189;
	mul.lo.s64 	%rd330, %rd545, %rd189;
	sub.s64 	%rd531, %rd528, %rd330;
$L__BB11_82:
	add.s64 	%rd332, %rd1, %rd326;
	ld.global.u64 	%rd333, [%rd332];
	mad.lo.s64 	%rd554, %rd333, %rd531, %rd188;
	add.s32 	%r213, %r213, -8;
	add.s32 	%r212, %r212, 8;
	setp.ne.s32 	%p13, %r212, 0;
	@%p13 bra 	$L__BB11_58;
	add.s32 	%r215, %r213, 3;
$L__BB11_84:
	setp.eq.s32 	%p14, %r25, 0;
	@%p14 bra 	$L__BB11_113;
	and.b32  	%r41, %r23, 3;
	setp.lt.u32 	%p15, %r25, 4;
	@%p15 bra 	$L__BB11_99;
	mul.wide.u32 	%rd335, %r215, 8;
	add.s64 	%rd336, %rd2, %rd335;
	ld.global.u64 	%rd200, [%rd336];
	or.b64  	%rd337, %rd545, %rd200;
	and.b64  	%rd338, %rd337, -4294967296;
	setp.ne.s64 	%p16, %rd338, 0;
	@%p16 bra 	$L__BB11_88;
	cvt.u32.u64 	%r99, %rd200;
	cvt.u32.u64 	%r100, %rd545;
	div.u32 	%r101, %r100, %r99;
	mul.lo.s32 	%r102, %r101, %r99;
	sub.s32 	%r103, %r100, %r102;
	cvt.u64.u32 	%rd535, %r101;
	cvt.u64.u32 	%rd536, %r103;
	bra.uni 	$L__BB11_89;
$L__BB11_88:
	div.s64 	%rd535, %rd545, %rd200;
	mul.lo.s64 	%rd339, %rd535, %rd200;
	sub.s64 	%rd536, %rd545, %rd339;
$L__BB11_89:
	add.s64 	%rd341, %rd1, %rd335;
	ld.global.u64 	%rd342, [%rd341];
	mad.lo.s64 	%rd207, %rd342, %rd536, %rd554;
	add.s32 	%r42, %r215, -1;
	mul.wide.u32 	%rd343, %r42, 8;
	add.s64 	%rd344, %rd2, %rd343;
	ld.global.u64 	%rd208, [%rd344];
	or.b64  	%rd345, %rd535, %rd208;
	and.b64  	%rd346, %rd345, -4294967296;
	setp.ne.s64 	%p17, %rd346, 0;
	@%p17 bra 	$L__BB11_91;
	cvt.u32.u64 	%r104, %rd208;
	cvt.u32.u64 	%r105, %rd535;
	div.u32 	%r106, %r105, %r104;
	mul.lo.s32 	%r107, %r106, %r104;
	sub.s32 	%r108, %r105, %r107;
	cvt.u64.u32 	%rd537, %r106;
	cvt.u64.u32 	%rd538, %r108;
	bra.uni 	$L__BB11_92;
$L__BB11_91:
	div.s64 	%rd537, %rd535, %rd208;
	mul.lo.s64 	%rd347, %rd537, %rd208;
	sub.s64 	%rd538, %rd535, %rd347;
$L__BB11_92:
	add.s64 	%rd349, %rd1, %rd343;
	ld.global.u64 	%rd350, [%rd349];
	mad.lo.s64 	%rd215, %rd350, %rd538, %rd207;
	add.s32 	%r43, %r215, -2;
	mul.wide.u32 	%rd351, %r43, 8;
	add.s64 	%rd352, %rd2, %rd351;
	ld.global.u64 	%rd216, [%rd352];
	or.b64  	%rd353, %rd537, %rd216;
	and.b64  	%rd354, %rd353, -4294967296;
	setp.ne.s64 	%p18, %rd354, 0;
	@%p18 bra 	$L__BB11_94;
	cvt.u32.u64 	%r109, %rd216;
	cvt.u32.u64 	%r110, %rd537;
	div.u32 	%r111, %r110, %r109;
	mul.lo.s32 	%r112, %r111, %r109;
	sub.s32 	%r113, %r110, %r112;
	cvt.u64.u32 	%rd539, %r111;
	cvt.u64.u32 	%rd540, %r113;
	bra.uni 	$L__BB11_95;
$L__BB11_94:
	div.s64 	%rd539, %rd537, %rd216;
	mul.lo.s64 	%rd355, %rd539, %rd216;
	sub.s64 	%rd540, %rd537, %rd355;
$L__BB11_95:
	add.s64 	%rd357, %rd1, %rd351;
	ld.global.u64 	%rd358, [%rd357];
	mad.lo.s64 	%rd223, %rd358, %rd540, %rd215;
	add.s32 	%r44, %r215, -3;
	mul.wide.u32 	%rd359, %r44, 8;
	add.s64 	%rd360, %rd2, %rd359;
	ld.global.u64 	%rd224, [%rd360];
	or.b64  	%rd361, %rd539, %rd224;
	and.b64  	%rd362, %rd361, -4294967296;
	setp.ne.s64 	%p19, %rd362, 0;
	@%p19 bra 	$L__BB11_97;
	cvt.u32.u64 	%r114, %rd224;
	cvt.u32.u64 	%r115, %rd539;
	div.u32 	%r116, %r115, %r114;
	mul.lo.s32 	%r117, %r116, %r114;
	sub.s32 	%r118, %r115, %r117;
	cvt.u64.u32 	%rd545, %r116;
	cvt.u64.u32 	%rd542, %r118;
	bra.uni 	$L__BB11_98;
$L__BB11_97:
	div.s64 	%rd545, %rd539, %rd224;
	mul.lo.s64 	%rd363, %rd545, %rd224;
	sub.s64 	%rd542, %rd539, %rd363;
$L__BB11_98:
	add.s64 	%rd365, %rd1, %rd359;
	ld.global.u64 	%rd366, [%rd365];
	mad.lo.s64 	%rd554, %rd366, %rd542, %rd223;
	add.s32 	%r215, %r215, -4;
$L__BB11_99:
	setp.eq.s32 	%p20, %r41, 0;
	@%p20 bra 	$L__BB11_113;
	setp.eq.s32 	%p21, %r41, 1;
	@%p21 bra 	$L__BB11_108;
	mul.wide.u32 	%rd368, %r215, 8;
	add.s64 	%rd369, %rd2, %rd368;
	ld.global.u64 	%rd235, [%rd369];
	or.b64  	%rd370, %rd545, %rd235;
	and.b64  	%rd371, %rd370, -4294967296;
	setp.ne.s64 	%p22, %rd371, 0;
	@%p22 bra 	$L__BB11_103;
	cvt.u32.u64 	%r119, %rd235;
	cvt.u32.u64 	%r120, %rd545;
	div.u32 	%r121, %r120, %r119;
	mul.lo.s32 	%r122, %r121, %r119;
	sub.s32 	%r123, %r120, %r122;
	cvt.u64.u32 	%rd546, %r121;
	cvt.u64.u32 	%rd547, %r123;
	bra.uni 	$L__BB11_104;
$L__BB11_103:
	div.s64 	%rd546, %rd545, %rd235;
	mul.lo.s64 	%rd372, %rd546, %rd235;
	sub.s64 	%rd547, %rd545, %rd372;
$L__BB11_104:
	add.s64 	%rd374, %rd1, %rd368;
	ld.global.u64 	%rd375, [%rd374];
	mad.lo.s64 	%rd242, %rd375, %rd547, %rd554;
	add.s32 	%r47, %r215, -1;
	mul.wide.u32 	%rd376, %r47, 8;
	add.s64 	%rd377, %rd2, %rd376;
	ld.global.u64 	%rd243, [%rd377];
	or.b64  	%rd378, %rd546, %rd243;
	and.b64  	%rd379, %rd378, -4294967296;
	setp.ne.s64 	%p23, %rd379, 0;
	@%p23 bra 	$L__BB11_106;
	cvt.u32.u64 	%r124, %rd243;
	cvt.u32.u64 	%r125, %rd546;
	div.u32 	%r126, %r125, %r124;
	mul.lo.s32 	%r127, %r126, %r124;
	sub.s32 	%r128, %r125, %r127;
	cvt.u64.u32 	%rd545, %r126;
	cvt.u64.u32 	%rd549, %r128;
	bra.uni 	$L__BB11_107;
$L__BB11_106:
	div.s64 	%rd545, %rd546, %rd243;
	mul.lo.s64 	%rd380, %rd545, %rd243;
	sub.s64 	%rd549, %rd546, %rd380;
$L__BB11_107:
	add.s64 	%rd382, %rd1, %rd376;
	ld.global.u64 	%rd383, [%rd382];
	mad.lo.s64 	%rd554, %rd383, %rd549, %rd242;
	add.s32 	%r215, %r215, -2;
$L__BB11_108:
	and.b32  	%r129, %r23, 1;
	setp.eq.b32 	%p24, %r129, 1;
	not.pred 	%p25, %p24;
	@%p25 bra 	$L__BB11_113;
	mul.wide.u32 	%rd384, %r215, 8;
	add.s64 	%rd385, %rd2, %rd384;
	ld.global.u64 	%rd254, [%rd385];
	or.b64  	%rd386, %rd545, %rd254;
	and.b64  	%rd387, %rd386, -4294967296;
	setp.ne.s64 	%p26, %rd387, 0;
	@%p26 bra 	$L__BB11_111;
	cvt.u32.u64 	%r130, %rd254;
	cvt.u32.u64 	%r131, %rd545;
	rem.u32 	%r132, %r131, %r130;
	cvt.u64.u32 	%rd553, %r132;
	bra.uni 	$L__BB11_112;
$L__BB11_111:
	rem.s64 	%rd553, %rd545, %rd254;
$L__BB11_112:
	add.s64 	%rd389, %rd1, %rd384;
	ld.global.u64 	%rd390, [%rd389];
	mad.lo.s64 	%rd554, %rd390, %rd553, %rd554;
$L__BB11_113:
	add.s64 	%rd391, %rd3, %rd554;
	ld.global.s8 	%r133, [%rd391];
	// begin inline asm
	cvt.rn.f16.s32 %rs2, %r133;
	// end inline asm
	st.shared.u16 	[%r5], %rs2;
$L__BB11_114:
	bar.sync 	0;
	setp.lt.u32 	%p48, %r217, 66;
	@%p48 bra 	$L__BB11_118;
$L__BB11_115:
	shr.u32 	%r51, %r217, 1;
	setp.ge.u32 	%p49, %r1, %r51;
	@%p49 bra 	$L__BB11_117;
	ld.shared.u16 	%rs5, [%r5];
	and.b32  	%r206, %r217, 2046;
	add.s32 	%r207, %r5, %r206;
	ld.shared.u16 	%rs6, [%r207];
	// begin inline asm
	{add.f16 %rs4,%rs5,%rs6;
}
	// end inline asm
	st.shared.u16 	[%r5], %rs4;
$L__BB11_117:
	bar.sync 	0;
	setp.gt.u32 	%p50, %r217, 131;
	mov.u32 	%r217, %r51;
	@%p50 bra 	$L__BB11_115;
$L__BB11_118:
	setp.gt.u32 	%p51, %r1, 31;
	@%p51 bra 	$L__BB11_121;
	ld.shared.u16 	%rs8, [%r5];
	ld.shared.u16 	%rs9, [%r5+64];
	// begin inline asm
	{add.f16 %rs7,%rs8,%rs9;
}
	// end inline asm
	st.volatile.shared.u16 	[%r5], %rs7;
	ld.shared.u16 	%rs12, [%r5+32];
	// begin inline asm
	{add.f16 %rs10,%rs7,%rs12;
}
	// end inline asm
	st.volatile.shared.u16 	[%r5], %rs10;
	ld.shared.u16 	%rs15, [%r5+16];
	// begin inline asm
	{add.f16 %rs13,%rs10,%rs15;
}
	// end inline asm
	st.volatile.shared.u16 	[%r5], %rs13;
	ld.shared.u16 	%rs18, [%r5+8];
	// begin inline asm
	{add.f16 %rs16,%rs13,%rs18;
}
	// end inline asm
	st.volatile.shared.u16 	[%r5], %rs16;
	ld.shared.u16 	%rs21, [%r5+4];
	// begin inline asm
	{add.f16 %rs19,%rs16,%rs21;
}
	// end inline asm
	st.volatile.shared.u16 	[%r5], %rs19;
	ld.shared.u16 	%rs24, [%r5+2];
	// begin inline asm
	{add.f16 %rs22,%rs19,%rs24;
}
	// end inline asm
	st.volatile.shared.u16 	[%r5], %rs22;
	setp.ne.s32 	%p52, %r1, 0;
	@%p52 bra 	$L__BB11_121;
	cvta.to.global.u64 	%rd467, %rd260;
	mul.wide.u32 	%rd468, %r2, 2;
	add.s64 	%rd469, %rd467, %rd468;
	ld.shared.u16 	%rs25, [sum_squaresdata_i8];
	st.global.u16 	[%rd469], %rs25;
$L__BB11_121:
	ret;

}
	// .globl	contiguous_sum_square2_i8
.visible .entry contiguous_sum_square2_i8(
	.param .u64 .ptr .align 1 contiguous_sum_square2_i8_param_0,
	.param .u64 .ptr .align 1 contiguous_sum_square2_i8_param_1,
	.param .u64 .ptr .align 1 contiguous_sum_square2_i8_param_2,
	.param .u64 .ptr .align 1 contiguous_sum_square2_i8_param_3,
	.param .u64 contiguous_sum_square2_i8_param_4,
	.param .u64 contiguous_sum_square2_i8_param_5,
	.param .u64 contiguous_sum_square2_i8_param_6
)
{
	.reg .pred 	%p<53>;
	.reg .b16 	%rs<29>;
	.reg .b32 	%r<228>;
	.reg .b32 	%f<3>;
	.reg .b64 	%rd<565>;

	ld.param.u64 	%rd266, [contiguous_sum_square2_i8_param_1];
	ld.param.u64 	%rd267, [contiguous_sum_square2_i8_param_2];
	ld.param.u64 	%rd268, [contiguous_sum_square2_i8_param_3];
	ld.param.u64 	%rd263, [contiguous_sum_square2_i8_param_4];
	ld.param.u64 	%rd264, [contiguous_sum_square2_i8_param_5];
	ld.param.u64 	%rd265, [contiguous_sum_square2_i8_param_6];
	cvta.to.global.u64 	%rd1, %rd268;
	cvta.to.global.u64 	%rd2, %rd267;
	cvta.to.global.u64 	%rd564, %rd266;
	mov.u32 	%r1, %tid.x;
	mov.u32 	%r2, %ctaid.x;
	mov.u32 	%r227, %ntid.x;
	mul.lo.s32 	%r52, %r2, %r227;
	shl.b32 	%r53, %r52, 1;
	add.s32 	%r4, %r53, %r1;
	shl.b32 	%r54, %r1, 1;
	mov.u32 	%r55, sum_squaresdata_i8;
	add.s32 	%r5, %r55, %r54;
	mov.b32 	%r51, 0;
	// begin inline asm
	cvt.rn.f16.s32 %rs1, %r51;
	// end inline asm
	st.shared.u16 	[%r5], %rs1;
	add.s32 	%r56, %r4, %r227;
	cvt.u64.u32 	%rd4, %r56;
	setp.le.u64 	%p1, %rd264, %rd4;
	@%p1 bra 	$L__BB12_54;
	cvt.u64.u32 	%rd396, %r4;
	mov.u32 	%r134, %ctaid.y;
	cvt.u64.u32 	%rd397, %r134;
	mul.lo.s64 	%rd398, %rd264, %rd397;
	add.s64 	%rd518, %rd398, %rd396;
	add.s64 	%rd516, %rd398, %rd4;
	cvt.u32.u64 	%r6, %rd263;
	add.s32 	%r221, %r6, -1;
	setp.lt.s32 	%p27, %r221, 0;
	mov.b64 	%rd522, 0;
	mov.u64 	%rd523, %rd522;
	@%p27 bra 	$L__BB12_53;
	setp.lt.u32 	%p28, %r221, 3;
	mov.b64 	%rd523, 0;
	mov.u64 	%rd522, %rd523;
	@%p28 bra 	$L__BB12_30;
	add.s32 	%r219, %r6, -2;
	and.b32  	%r135, %r6, -4;
	neg.s32 	%r218, %r135;
	mov.b64 	%rd523, 0;
$L__BB12_4:
	.pragma "nounroll";
	add.s32 	%r12, %r219, 1;
	mul.wide.u32 	%rd402, %r12, 8;
	add.s64 	%rd403, %rd2, %rd402;
	ld.global.u64 	%rd11, [%rd403];
	or.b64  	%rd404, %rd518, %rd11;
	and.b64  	%rd405, %rd404, -4294967296;
	setp.ne.s64 	%p29, %rd405, 0;
	@%p29 bra 	$L__BB12_6;
	cvt.u32.u64 	%r136, %rd11;
	cvt.u32.u64 	%r137, %rd518;
	div.u32 	%r138, %r137, %r136;
	mul.lo.s32 	%r139, %r138, %r136;
	sub.s32 	%r140, %r137, %r139;
	cvt.u64.u32 	%rd484, %r138;
	cvt.u64.u32 	%rd485, %r140;
	bra.uni 	$L__BB12_7;
$L__BB12_6:
	div.s64 	%rd484, %rd518, %rd11;
	mul.lo.s64 	%rd406, %rd484, %rd11;
	sub.s64 	%rd485, %rd518, %rd406;
$L__BB12_7:
	mul.wide.u32 	%rd407, %r12, 8;
	add.s64 	%rd408, %rd1, %rd407;
	ld.global.u64 	%rd18, [%rd408];
	mad.lo.s64 	%rd19, %rd18, %rd485, %rd522;
	or.b64  	%rd409, %rd516, %rd11;
	and.b64  	%rd410, %rd409, -4294967296;
	setp.ne.s64 	%p30, %rd410, 0;
	@%p30 bra 	$L__BB12_9;
	cvt.u32.u64 	%r141, %rd11;
	cvt.u32.u64 	%r142, %rd516;
	div.u32 	%r143, %r142, %r141;
	mul.lo.s32 	%r144, %r143, %r141;
	sub.s32 	%r145, %r142, %r144;
	cvt.u64.u32 	%rd486, %r143;
	cvt.u64.u32 	%rd487, %r145;
	bra.uni 	$L__BB12_10;
$L__BB12_9:
	div.s64 	%rd486, %rd516, %rd11;
	mul.lo.s64 	%rd411, %rd486, %rd11;
	sub.s64 	%rd487, %rd516, %rd411;
$L__BB12_10:
	mad.lo.s64 	%rd26, %rd487, %rd18, %rd523;
	mul.wide.u32 	%rd412, %r219, 8;
	add.s64 	%rd413, %rd2, %rd412;
	ld.global.u64 	%rd27, [%rd413];
	or.b64  	%rd414, %rd484, %rd27;
	and.b64  	%rd415, %rd414, -4294967296;
	setp.ne.s64 	%p31, %rd415, 0;
	@%p31 bra 	$L__BB12_12;
	cvt.u32.u64 	%r146, %rd27;
	cvt.u32.u64 	%r147, %rd484;
	div.u32 	%r148, %r147, %r146;
	mul.lo.s32 	%r149, %r148, %r146;
	sub.s32 	%r150, %r147, %r149;
	cvt.u64.u32 	%rd488, %r148;
	cvt.u64.u32 	%rd489, %r150;
	bra.uni 	$L__BB12_13;
$L__BB12_12:
	div.s64 	%rd488, %rd484, %rd27;
	mul.lo.s64 	%rd416, %rd488, %rd27;
	sub.s64 	%rd489, %rd484, %rd416;
$L__BB12_13:
	mul.wide.u32 	%rd417, %r219, 8;
	add.s64 	%rd418, %rd1, %rd417;
	ld.global.u64 	%rd34, [%rd418];
	mad.lo.s64 	%rd35, %rd34, %rd489, %rd19;
	or.b64  	%rd419, %rd486, %rd27;
	and.b64  	%rd420, %rd419, -4294967296;
	setp.ne.s64 	%p32, %rd420, 0;
	@%p32 bra 	$L__BB12_15;
	cvt.u32.u64 	%r151, %rd27;
	cvt.u32.u64 	%r152, %rd486;
	div.u32 	%r153, %r152, %r151;
	mul.lo.s32 	%r154, %r153, %r151;
	sub.s32 	%r155, %r152, %r154;
	cvt.u64.u32 	%rd490, %r153;
	cvt.u64.u32 	%rd491, %r155;
	bra.uni 	$L__BB12_16;
$L__BB12_15:
	div.s64 	%rd490, %rd486, %rd27;
	mul.lo.s64 	%rd421, %rd490, %rd27;
	sub.s64 	%rd491, %rd486, %rd421;
$L__BB12_16:
	mad.lo.s64 	%rd42, %rd491, %rd34, %rd26;
	add.s32 	%r13, %r219, -1;
	mul.wide.u32 	%rd422, %r13, 8;
	add.s64 	%rd423, %rd2, %rd422;
	ld.global.u64 	%rd43, [%rd423];
	or.b64  	%rd424, %rd488, %rd43;
	and.b64  	%rd425, %rd424, -4294967296;
	setp.ne.s64 	%p33, %rd425, 0;
	@%p33 bra 	$L__BB12_18;
	cvt.u32.u64 	%r156, %rd43;
	cvt.u32.u64 	%r157, %rd488;
	div.u32 	%r158, %r157, %r156;
	mul.lo.s32 	%r159, %r158, %r156;
	sub.s32 	%r160, %r157, %r159;
	cvt.u64.u32 	%rd492, %r158;
	cvt.u64.u32 	%rd493, %r160;
	bra.uni 	$L__BB12_19;
$L__BB12_18:
	div.s64 	%rd492, %rd488, %rd43;
	mul.lo.s64 	%rd426, %rd492, %rd43;
	sub.s64 	%rd493, %rd488, %rd426;
$L__BB12_19:
	mul.wide.u32 	%rd427, %r13, 8;
	add.s64 	%rd428, %rd1, %rd427;
	ld.global.u64 	%rd50, [%rd428];
	mad.lo.s64 	%rd51, %rd50, %rd493, %rd35;
	or.b64  	%rd429, %rd490, %rd43;
	and.b64  	%rd430, %rd429, -4294967296;
	setp.ne.s64 	%p34, %rd430, 0;
	@%p34 bra 	$L__BB12_21;
	cvt.u32.u64 	%r161, %rd43;
	cvt.u32.u64 	%r162, %rd490;
	div.u32 	%r163, %r162, %r161;
	mul.lo.s32 	%r164, %r163, %r161;
	sub.s32 	%r165, %r162, %r164;
	cvt.u64.u32 	%rd494, %r163;
	cvt.u64.u32 	%rd495, %r165;
	bra.uni 	$L__BB12_22;
$L__BB12_21:
	div.s64 	%rd494, %rd490, %rd43;
	mul.lo.s64 	%rd431, %rd494, %rd43;
	sub.s64 	%rd495, %rd490, %rd431;
$L__BB12_22:
	mad.lo.s64 	%rd58, %rd495, %rd50, %rd42;
	add.s32 	%r166, %r219, -2;
	mul.wide.u32 	%rd432, %r166, 8;
	add.s64 	%rd433, %rd2, %rd432;
	ld.global.u64 	%rd59, [%rd433];
	or.b64  	%rd434, %rd492, %rd59;
	and.b64  	%rd435, %rd434, -4294967296;
	setp.ne.s64 	%p35, %rd435, 0;
	@%p35 bra 	$L__BB12_24;
	cvt.u32.u64 	%r167, %rd59;
	cvt.u32.u64 	%r168, %rd492;
	div.u32 	%r169, %r168, %r167;
	mul.lo.s32 	%r170, %r169, %r167;
	sub.s32 	%r171, %r168, %r170;
	cvt.u64.u32 	%rd518, %r169;
	cvt.u64.u32 	%rd497, %r171;
	bra.uni 	$L__BB12_25;
$L__BB12_24:
	div.s64 	%rd518, %rd492, %rd59;
	mul.lo.s64 	%rd436, %rd518, %rd59;
	sub.s64 	%rd497, %rd492, %rd436;
$L__BB12_25:
	mul.wide.u32 	%rd437, %r166, 8;
	add.s64 	%rd438, %rd1, %rd437;
	ld.global.u64 	%rd66, [%rd438];
	mad.lo.s64 	%rd522, %rd66, %rd497, %rd51;
	or.b64  	%rd439, %rd494, %rd59;
	and.b64  	%rd440, %rd439, -4294967296;
	setp.ne.s64 	%p36, %rd440, 0;
	@%p36 bra 	$L__BB12_27;
	cvt.u32.u64 	%r173, %rd59;
	cvt.u32.u64 	%r174, %rd494;
	div.u32 	%r175, %r174, %r173;
	mul.lo.s32 	%r176, %r175, %r173;
	sub.s32 	%r177, %r174, %r176;
	cvt.u64.u32 	%rd516, %r175;
	cvt.u64.u32 	%rd499, %r177;
	bra.uni 	$L__BB12_28;
$L__BB12_27:
	div.s64 	%rd516, %rd494, %rd59;
	mul.lo.s64 	%rd441, %rd516, %rd59;
	sub.s64 	%rd499, %rd494, %rd441;
$L__BB12_28:
	mad.lo.s64 	%rd523, %rd499, %rd66, %rd58;
	add.s32 	%r219, %r219, -4;
	add.s32 	%r218, %r218, 4;
	setp.ne.s32 	%p37, %r218, 0;
	@%p37 bra 	$L__BB12_4;
	add.s32 	%r221, %r219, 1;
$L__BB12_30:
	and.b32  	%r18, %r6, 3;
	setp.eq.s32 	%p38, %r18, 0;
	@%p38 bra 	$L__BB12_53;
	setp.eq.s32 	%p39, %r18, 1;
	@%p39 bra 	$L__BB12_45;
	mul.wide.u32 	%rd443, %r221, 8;
	add.s64 	%rd444, %rd2, %rd443;
	ld.global.u64 	%rd81, [%rd444];
	or.b64  	%rd445, %rd518, %rd81;
	and.b64  	%rd446, %rd445, -4294967296;
	setp.ne.s64 	%p40, %rd446, 0;
	@%p40 bra 	$L__BB12_34;
	cvt.u32.u64 	%r178, %rd81;
	cvt.u32.u64 	%r179, %rd518;
	div.u32 	%r180, %r179, %r178;
	mul.lo.s32 	%r181, %r180, %r178;
	sub.s32 	%r182, %r179, %r181;
	cvt.u64.u32 	%rd506, %r180;
	cvt.u64.u32 	%rd507, %r182;
	bra.uni 	$L__BB12_35;
$L__BB12_34:
	div.s64 	%rd506, %rd518, %rd81;
	mul.lo.s64 	%rd447, %rd506, %rd81;
	sub.s64 	%rd507, %rd518, %rd447;
$L__BB12_35:
	add.s64 	%rd449, %rd1, %rd443;
	ld.global.u64 	%rd88, [%rd449];
	mad.lo.s64 	%rd89, %rd88, %rd507, %rd522;
	or.b64  	%rd450, %rd516, %rd81;
	and.b64  	%rd451, %rd450, -4294967296;
	setp.ne.s64 	%p41, %rd451, 0;
	@%p41 bra 	$L__BB12_37;
	cvt.u32.u64 	%r183, %rd81;
	cvt.u32.u64 	%r184, %rd516;
	div.u32 	%r185, %r184, %r183;
	mul.lo.s32 	%r186, %r185, %r183;
	sub.s32 	%r187, %r184, %r186;
	cvt.u64.u32 	%rd508, %r185;
	cvt.u64.u32 	%rd509, %r187;
	bra.uni 	$L__BB12_38;
$L__BB12_37:
	div.s64 	%rd508, %rd516, %rd81;
	mul.lo.s64 	%rd452, %rd508, %rd81;
	sub.s64 	%rd509, %rd516, %rd452;
$L__BB12_38:
	mad.lo.s64 	%rd96, %rd509, %rd88, %rd523;
	add.s32 	%r19, %r221, -1;
	mul.wide.u32 	%rd453, %r19, 8;
	add.s64 	%rd454, %rd2, %rd453;
	ld.global.u64 	%rd97, [%rd454];
	or.b64  	%rd455, %rd506, %rd97;
	and.b64  	%rd456, %rd455, -4294967296;
	setp.ne.s64 	%p42, %rd456, 0;
	@%p42 bra 	$L__BB12_40;
	cvt.u32.u64 	%r188, %rd97;
	cvt.u32.u64 	%r189, %rd506;
	div.u32 	%r190, %r189, %r188;
	mul.lo.s32 	%r191, %r190, %r188;
	sub.s32 	%r192, %r189, %r191;
	cvt.u64.u32 	%rd518, %r190;
	cvt.u64.u32 	%rd511, %r192;
	bra.uni 	$L__BB12_41;
$L__BB12_40:
	div.s64 	%rd518, %rd506, %rd97;
	mul.lo.s64 	%rd457, %rd518, %rd97;
	sub.s64 	%rd511, %rd506, %rd457;
$L__BB12_41:
	add.s64 	%rd459, %rd1, %rd453;
	ld.global.u64 	%rd104, [%rd459];
	mad.lo.s64 	%rd522, %rd104, %rd511, %rd89;
	or.b64  	%rd460, %rd508, %rd97;
	and.b64  	%rd461, %rd460, -4294967296;
	setp.ne.s64 	%p43, %rd461, 0;
	@%p43 bra 	$L__BB12_43;
	cvt.u32.u64 	%r193, %rd97;
	cvt.u32.u64 	%r194, %rd508;
	div.u32 	%r195, %r194, %r193;
	mul.lo.s32 	%r196, %r195, %r193;
	sub.s32 	%r197, %r194, %r196;
	cvt.u64.u32 	%rd516, %r195;
	cvt.u64.u32 	%rd513, %r197;
	bra.uni 	$L__BB12_44;
$L__BB12_43:
	div.s64 	%rd516, %rd508, %rd97;
	mul.lo.s64 	%rd462, %rd516, %rd97;
	sub.s64 	%rd513, %rd508, %rd462;
$L__BB12_44:
	mad.lo.s64 	%rd523, %rd513, %rd104, %rd96;
	add.s32 	%r221, %r221, -2;
$L__BB12_45:
	and.b32  	%r198, %r6, 1;
	setp.eq.b32 	%p44, %r198, 1;
	not.pred 	%p45, %p44;
	@%p45 bra 	$L__BB12_53;
	mul.wide.u32 	%rd463, %r221, 8;
	add.s64 	%rd464, %rd2, %rd463;
	ld.global.u64 	%rd119, [%rd464];
	or.b64  	%rd465, %rd518, %rd119;
	and.b64  	%rd466, %rd465, -4294967296;
	setp.ne.s64 	%p46, %rd466, 0;
	@%p46 bra 	$L__BB12_48;
	cvt.u32.u64 	%r199, %rd119;
	cvt.u32.u64 	%r200, %rd518;
	rem.u32 	%r201, %r200, %r199;
	cvt.u64.u32 	%rd520, %r201;
	bra.uni 	$L__BB12_49;
$L__BB12_48:
	rem.s64 	%rd520, %rd518, %rd119;
$L__BB12_49:
	add.s64 	%rd468, %rd1, %rd463;
	ld.global.u64 	%rd123, [%rd468];
	mad.lo.s64 	%rd522, %rd123, %rd520, %rd522;
	or.b64  	%rd469, %rd516, %rd119;
	and.b64  	%rd470, %rd469, -4294967296;
	setp.ne.s64 	%p47, %rd470, 0;
	@%p47 bra 	$L__BB12_51;
	cvt.u32.u64 	%r202, %rd119;
	cvt.u32.u64 	%r203, %rd516;
	rem.u32 	%r204, %r203, %r202;
	cvt.u64.u32 	%rd521, %r204;
	bra.uni 	$L__BB12_52;
$L__BB12_51:
	rem.s64 	%rd521, %rd516, %rd119;
$L__BB12_52:
	mad.lo.s64 	%rd523, %rd521, %rd123, %rd523;
$L__BB12_53:
	add.s64 	%rd471, %rd564, %rd522;
	add.s64 	%rd472, %rd564, %rd523;
	ld.global.s8 	%rs5, [%rd472];
	ld.global.s8 	%rs6, [%rd471];
	mov.b32 	%r205, {%rs5, %rs6};
	cvt.u32.u16 	%r206, %rs6;
	cvt.u32.u16 	%r207, %rs5;
	prmt.b32 	%r208, %r207, %r206, 0x3340U;
	prmt.b32 	%r209, %r210, %r211, 0x3340U;
	prmt.b32 	%r212, %r208, %r209, 0x5410U;
	mov.b32 	%r213, 0;
	dp2a.lo.s32.s32 	%r214, %r205, %r212, %r213;
	cvt.rn.f32.u32 	%f2, %r214;
	// begin inline asm
	{  cvt.rn.f16.f32 %rs4, %f2;}

	// end inline asm
	st.shared.u16 	[%r5], %rs4;
	bra.uni 	$L__BB12_114;
$L__BB12_54:
	cvt.u64.u32 	%rd131, %r4;
	setp.le.u64 	%p2, %rd264, %rd131;
	@%p2 bra 	$L__BB12_114;
	mov.u32 	%r57, %ctaid.y;
	cvt.u64.u32 	%rd269, %r57;
	mad.lo.s64 	%rd555, %rd264, %rd269, %rd131;
	cvt.u32.u64 	%r22, %rd263;
	add.s32 	%r225, %r22, -1;
	setp.lt.s32 	%p3, %r225, 0;
	@%p3 bra 	$L__BB12_113;
	and.b32  	%r24, %r22, 7;
	setp.lt.u32 	%p4, %r225, 7;
	@%p4 bra 	$L__BB12_84;
	add.s32 	%r223, %r22, -4;
	and.b32  	%r58, %r22, -8;
	neg.s32 	%r222, %r58;
$L__BB12_58:
	.pragma "nounroll";
	add.s32 	%r29, %r223, 3;
	mul.wide.u32 	%rd271, %r29, 8;
	add.s64 	%rd272, %rd2, %rd271;
	ld.global.u64 	%rd135, [%rd272];
	or.b64  	%rd273, %rd555, %rd135;
	and.b64  	%rd274, %rd273, -4294967296;
	setp.ne.s64 	%p5, %rd274, 0;
	@%p5 bra 	$L__BB12_60;
	cvt.u32.u64 	%r59, %rd135;
	cvt.u32.u64 	%r60, %rd555;
	div.u32 	%r61, %r60, %r59;
	mul.lo.s32 	%r62, %r61, %r59;
	sub.s32 	%r63, %r60, %r62;
	cvt.u64.u32 	%rd526, %r61;
	cvt.u64.u32 	%rd527, %r63;
	bra.uni 	$L__BB12_61;
$L__BB12_60:
	div.s64 	%rd526, %rd555, %rd135;
	mul.lo.s64 	%rd275, %rd526, %rd135;
	sub.s64 	%rd527, %rd555, %rd275;
$L__BB12_61:
	add.s64 	%rd277, %rd1, %rd271;
	ld.global.u64 	%rd278, [%rd277];
	mul.lo.s64 	%rd142, %rd278, %rd527;
	add.s32 	%r30, %r223, 2;
	mul.wide.u32 	%rd279, %r30, 8;
	add.s64 	%rd280, %rd2, %rd279;
	ld.global.u64 	%rd143, [%rd280];
	or.b64  	%rd281, %rd526, %rd143;
	and.b64  	%rd282, %rd281, -4294967296;
	setp.ne.s64 	%p6, %rd282, 0;
	@%p6 bra 	$L__BB12_63;
	cvt.u32.u64 	%r64, %rd143;
	cvt.u32.u64 	%r65, %rd526;
	div.u32 	%r66, %r65, %r64;
	mul.lo.s32 	%r67, %r66, %r64;
	sub.s32 	%r68, %r65, %r67;
	cvt.u64.u32 	%rd528, %r66;
	cvt.u64.u32 	%rd529, %r68;
	bra.uni 	$L__BB12_64;
$L__BB12_63:
	div.s64 	%rd528, %rd526, %rd143;
	mul.lo.s64 	%rd283, %rd528, %rd143;
	sub.s64 	%rd529, %rd526, %rd283;
$L__BB12_64:
	add.s64 	%rd285, %rd1, %rd279;
	ld.global.u64 	%rd286, [%rd285];
	mad.lo.s64 	%rd150, %rd286, %rd529, %rd142;
	add.s32 	%r31, %r223, 1;
	mul.wide.u32 	%rd287, %r31, 8;
	add.s64 	%rd288, %rd2, %rd287;
	ld.global.u64 	%rd151, [%rd288];
	or.b64  	%rd289, %rd528, %rd151;
	and.b64  	%rd290, %rd289, -4294967296;
	setp.ne.s64 	%p7, %rd290, 0;
	@%p7 bra 	$L__BB12_66;
	cvt.u32.u64 	%r69, %rd151;
	cvt.u32.u64 	%r70, %rd528;
	div.u32 	%r71, %r70, %r69;
	mul.lo.s32 	%r72, %r71, %r69;
	sub.s32 	%r73, %r70, %r72;
	cvt.u64.u32 	%rd530, %r71;
	cvt.u64.u32 	%rd531, %r73;
	bra.uni 	$L__BB12_67;
$L__BB12_66:
	div.s64 	%rd530, %rd528, %rd151;
	mul.lo.s64 	%rd291, %rd530, %rd151;
	sub.s64 	%rd531, %rd528, %rd291;
$L__BB12_67:
	add.s64 	%rd293, %rd1, %rd287;
	ld.global.u64 	%rd294, [%rd293];
	mad.lo.s64 	%rd158, %rd294, %rd531, %rd150;
	add.s32 	%r32, %r223, -4;
	mul.wide.u32 	%rd295, %r223, 8;
	add.s64 	%rd296, %rd2, %rd295;
	ld.global.u64 	%rd159, [%rd296];
	or.b64  	%rd297, %rd530, %rd159;
	and.b64  	%rd298, %rd297, -4294967296;
	setp.ne.s64 	%p8, %rd298, 0;
	@%p8 bra 	$L__BB12_69;
	cvt.u32.u64 	%r74, %rd159;
	cvt.u32.u64 	%r75, %rd530;
	div.u32 	%r76, %r75, %r74;
	mul.lo.s32 	%r77, %r76, %r74;
	sub.s32 	%r78, %r75, %r77;
	cvt.u64.u32 	%rd532, %r76;
	cvt.u64.u32 	%rd533, %r78;
	bra.uni 	$L__BB12_70;
$L__BB12_69:
	div.s64 	%rd532, %rd530, %rd159;
	mul.lo.s64 	%rd299, %rd532, %rd159;
	sub.s64 	%rd533, %rd530, %rd299;
$L__BB12_70:
	add.s64 	%rd301, %rd1, %rd295;
	ld.global.u64 	%rd302, [%rd301];
	mad.lo.s64 	%rd166, %rd302, %rd533, %rd158;
	add.s32 	%r33, %r223, -1;
	mul.wide.u32 	%rd303, %r33, 8;
	add.s64 	%rd304, %rd2, %rd303;
	ld.global.u64 	%rd167, [%rd304];
	or.b64  	%rd305, %rd532, %rd167;
	and.b64  	%rd306, %rd305, -4294967296;
	setp.ne.s64 	%p9, %rd306, 0;
	@%p9 bra 	$L__BB12_72;
	cvt.u32.u64 	%r79, %rd167;
	cvt.u32.u64 	%r80, %rd532;
	div.u32 	%r81, %r80, %r79;
	mul.lo.s32 	%r82, %r81, %r79;
	sub.s32 	%r83, %r80, %r82;
	cvt.u64.u32 	%rd534, %r81;
	cvt.u64.u32 	%rd535, %r83;
	bra.uni 	$L__BB12_73;
$L__BB12_72:
	div.s64 	%rd534, %rd532, %rd167;
	mul.lo.s64 	%rd307, %rd534, %rd167;
	sub.s64 	%rd535, %rd532, %rd307;
$L__BB12_73:
	add.s64 	%rd309, %rd1, %rd303;
	ld.global.u64 	%rd310, [%rd309];
	mad.lo.s64 	%rd174, %rd310, %rd535, %rd166;
	add.s32 	%r34, %r223, -2;
	mul.wide.u32 	%rd311, %r34, 8;
	add.s64 	%rd312, %rd2, %rd311;
	ld.global.u64 	%rd175, [%rd312];
	or.b64  	%rd313, %rd534, %rd175;
	and.b64  	%rd314, %rd313, -4294967296;
	setp.ne.s64 	%p10, %rd314, 0;
	@%p10 bra 	$L__BB12_75;
	cvt.u32.u64 	%r84, %rd175;
	cvt.u32.u64 	%r85, %rd534;
	div.u32 	%r86, %r85, %r84;
	mul.lo.s32 	%r87, %r86, %r84;
	sub.s32 	%r88, %r85, %r87;
	cvt.u64.u32 	%rd536, %r86;
	cvt.u64.u32 	%rd537, %r88;
	bra.uni 	$L__BB12_76;
$L__BB12_75:
	div.s64 	%rd536, %rd534, %rd175;
	mul.lo.s64 	%rd315, %rd536, %rd175;
	sub.s64 	%rd537, %rd534, %rd315;
$L__BB12_76:
	add.s64 	%rd317, %rd1, %rd311;
	ld.global.u64 	%rd318, [%rd317];
	mad.lo.s64 	%rd182, %rd318, %rd537, %rd174;
	add.s32 	%r35, %r223, -3;
	mul.wide.u32 	%rd319, %r35, 8;
	add.s64 	%rd320, %rd2, %rd319;
	ld.global.u64 	%rd183, [%rd320];
	or.b64  	%rd321, %rd536, %rd183;
	and.b64  	%rd322, %rd321, -4294967296;
	setp.ne.s64 	%p11, %rd322, 0;
	@%p11 bra 	$L__BB12_78;
	cvt.u32.u64 	%r89, %rd183;
	cvt.u32.u64 	%r90, %rd536;
	div.u32 	%r91, %r90, %r89;
	mul.lo.s32 	%r92, %r91, %r89;
	sub.s32 	%r93, %r90, %r92;
	cvt.u64.u32 	%rd538, %r91;
	cvt.u64.u32 	%rd539, %r93;
	bra.uni 	$L__BB12_79;
$L__BB12_78:
	div.s64 	%rd538, %rd536, %rd183;
	mul.lo.s64 	%rd323, %rd538, %rd183;
	sub.s64 	%rd539, %rd536, %rd323;
$L__BB12_79:
	add.s64 	%rd325, %rd1, %rd319;
	ld.global.u64 	%rd326, [%rd325];
	mad.lo.s64 	%rd190, %rd326, %rd539, %rd182;
	mul.wide.u32 	%rd327, %r32, 8;
	add.s64 	%rd328, %rd2, %rd327;
	ld.global.u64 	%rd191, [%rd328];
	or.b64  	%rd329, %rd538, %rd191;
	and.b64  	%rd330, %rd329, -4294967296;
	setp.ne.s64 	%p12, %rd330, 0;
	@%p12 bra 	$L__BB12_81;
	cvt.u32.u64 	%r94, %rd191;
	cvt.u32.u64 	%r95, %rd538;
	div.u32 	%r96, %r95, %r94;
	mul.lo.s32 	%r97, %r96, %r94;
	sub.s32 	%r98, %r95, %r97;
	cvt.u64.u32 	%rd555, %r96;
	cvt.u64.u32 	%rd541, %r98;
	bra.uni 	$L__BB12_82;
$L__BB12_81:
	div.s64 	%rd555, %rd538, %rd191;
	mul.lo.s64 	%rd331, %rd555, %rd191;
	sub.s64 	%rd541, %rd538, %rd331;
$L__BB12_82:
	add.s64 	%rd333, %rd1, %rd327;
	ld.global.u64 	%rd334, [%rd333];
	mad.lo.s64 	%rd335, %rd334, %rd541, %rd190;
	add.s64 	%rd564, %rd564, %rd335;
	add.s32 	%r223, %r223, -8;
	add.s32 	%r222, %r222, 8;
	setp.ne.s32 	%p13, %r222, 0;
	@%p13 bra 	$L__BB12_58;
	add.s32 	%r225, %r223, 3;
$L__BB12_84:
	setp.eq.s32 	%p14, %r24, 0;
	@%p14 bra 	$L__BB12_113;
	and.b32  	%r40, %r22, 3;
	setp.lt.u32 	%p15, %r24, 4;
	@%p15 bra 	$L__BB12_99;
	mul.wide.u32 	%rd337, %r225, 8;
	add.s64 	%rd338, %rd2, %rd337;
	ld.global.u64 	%rd202, [%rd338];
	or.b64  	%rd339, %rd555, %rd202;
	and.b64  	%rd340, %rd339, -4294967296;
	setp.ne.s64 	%p16, %rd340, 0;
	@%p16 bra 	$L__BB12_88;
	cvt.u32.u64 	%r99, %rd202;
	cvt.u32.u64 	%r100, %rd555;
	div.u32 	%r101, %r100, %r99;
	mul.lo.s32 	%r102, %r101, %r99;
	sub.s32 	%r103, %r100, %r102;
	cvt.u64.u32 	%rd545, %r101;
	cvt.u64.u32 	%rd546, %r103;
	bra.uni 	$L__BB12_89;
$L__BB12_88:
	div.s64 	%rd545, %rd555, %rd202;
	mul.lo.s64 	%rd341, %rd545, %rd202;
	sub.s64 	%rd546, %rd555, %rd341;
$L__BB12_89:
	add.s64 	%rd343, %rd1, %rd337;
	ld.global.u64 	%rd344, [%rd343];
	mul.lo.s64 	%rd209, %rd344, %rd546;
	add.s32 	%r41, %r225, -1;
	mul.wide.u32 	%rd345, %r41, 8;
	add.s64 	%rd346, %rd2, %rd345;
	ld.global.u64 	%rd210, [%rd346];
	or.b64  	%rd347, %rd545, %rd210;
	and.b64  	%rd348, %rd347, -4294967296;
	setp.ne.s64 	%p17, %rd348, 0;
	@%p17 bra 	$L__BB12_91;
	cvt.u32.u64 	%r104, %rd210;
	cvt.u32.u64 	%r105, %rd545;
	div.u32 	%r106, %r105, %r104;
	mul.lo.s32 	%r107, %r106, %r104;
	sub.s32 	%r108, %r105, %r107;
	cvt.u64.u32 	%rd547, %r106;
	cvt.u64.u32 	%rd548, %r108;
	bra.uni 	$L__BB12_92;
$L__BB12_91:
	div.s64 	%rd547, %rd545, %rd210;
	mul.lo.s64 	%rd349, %rd547, %rd210;
	sub.s64 	%rd548, %rd545, %rd349;
$L__BB12_92:
	add.s64 	%rd351, %rd1, %rd345;
	ld.global.u64 	%rd352, [%rd351];
	mad.lo.s64 	%rd217, %rd352, %rd548, %rd209;
	add.s32 	%r42, %r225, -2;
	mul.wide.u32 	%rd353, %r42, 8;
	add.s64 	%rd354, %rd2, %rd353;
	ld.global.u64 	%rd218, [%rd354];
	or.b64  	%rd355, %rd547, %rd218;
	and.b64  	%rd356, %rd355, -4294967296;
	setp.ne.s64 	%p18, %rd356, 0;
	@%p18 bra 	$L__BB12_94;
	cvt.u32.u64 	%r109, %rd218;
	cvt.u32.u64 	%r110, %rd547;
	div.u32 	%r111, %r110, %r109;
	mul.lo.s32 	%r112, %r111, %r109;
	sub.s32 	%r113, %r110, %r112;
	cvt.u64.u32 	%rd549, %r111;
	cvt.u64.u32 	%rd550, %r113;
	bra.uni 	$L__BB12_95;
$L__BB12_94:
	div.s64 	%rd549, %rd547, %rd218;
	mul.lo.s64 	%rd357, %rd549, %rd218;
	sub.s64 	%rd550, %rd547, %rd357;
$L__BB12_95:
	add.s64 	%rd359, %rd1, %rd353;
	ld.global.u64 	%rd360, [%rd359];
	mad.lo.s64 	%rd225, %rd360, %rd550, %rd217;
	add.s32 	%r43, %r225, -3;
	mul.wide.u32 	%rd361, %r43, 8;
	add.s64 	%rd362, %rd2, %rd361;
	ld.global.u64 	%rd226, [%rd362];
	or.b64  	%rd363, %rd549, %rd226;
	and.b64  	%rd364, %rd363, -4294967296;
	setp.ne.s64 	%p19, %rd364, 0;
	@%p19 bra 	$L__BB12_97;
	cvt.u32.u64 	%r114, %rd226;
	cvt.u32.u64 	%r115, %rd549;
	div.u32 	%r116, %r115, %r114;
	mul.lo.s32 	%r117, %r116, %r114;
	sub.s32 	%r118, %r115, %r117;
	cvt.u64.u32 	%rd555, %r116;
	cvt.u64.u32 	%rd552, %r118;
	bra.uni 	$L__BB12_98;
$L__BB12_97:
	div.s64 	%rd555, %rd549, %rd226;
	mul.lo.s64 	%rd365, %rd555, %rd226;
	sub.s64 	%rd552, %rd549, %rd365;
$L__BB12_98:
	add.s64 	%rd367, %rd1, %rd361;
	ld.global.u64 	%rd368, [%rd367];
	mad.lo.s64 	%rd369, %rd368, %rd552, %rd225;
	add.s64 	%rd564, %rd564, %rd369;
	add.s32 	%r225, %r225, -4;
$L__BB12_99:
	setp.eq.s32 	%p20, %r40, 0;
	@%p20 bra 	$L__BB12_113;
	setp.eq.s32 	%p21, %r40, 1;
	@%p21 bra 	$L__BB12_108;
	mul.wide.u32 	%rd371, %r225, 8;
	add.s64 	%rd372, %rd2, %rd371;
	ld.global.u64 	%rd237, [%rd372];
	or.b64  	%rd373, %rd555, %rd237;
	and.b64  	%rd374, %rd373, -4294967296;
	setp.ne.s64 	%p22, %rd374, 0;
	@%p22 bra 	$L__BB12_103;
	cvt.u32.u64 	%r119, %rd237;
	cvt.u32.u64 	%r120, %rd555;
	div.u32 	%r121, %r120, %r119;
	mul.lo.s32 	%r122, %r121, %r119;
	sub.s32 	%r123, %r120, %r122;
	cvt.u64.u32 	%rd556, %r121;
	cvt.u64.u32 	%rd557, %r123;
	bra.uni 	$L__BB12_104;
$L__BB12_103:
	div.s64 	%rd556, %rd555, %rd237;
	mul.lo.s64 	%rd375, %rd556, %rd237;
	sub.s64 	%rd557, %rd555, %rd375;
$L__BB12_104:
	add.s64 	%rd377, %rd1, %rd371;
	ld.global.u64 	%rd378, [%rd377];
	mul.lo.s64 	%rd244, %rd378, %rd557;
	add.s32 	%r46, %r225, -1;
	mul.wide.u32 	%rd379, %r46, 8;
	add.s64 	%rd380, %rd2, %rd379;
	ld.global.u64 	%rd245, [%rd380];
	or.b64  	%rd381, %rd556, %rd245;
	and.b64  	%rd382, %rd381, -4294967296;
	setp.ne.s64 	%p23, %rd382, 0;
	@%p23 bra 	$L__BB12_106;
	cvt.u32.u64 	%r124, %rd245;
	cvt.u32.u64 	%r125, %rd556;
	div.u32 	%r126, %r125, %r124;
	mul.lo.s32 	%r127, %r126, %r124;
	sub.s32 	%r128, %r125, %r127;
	cvt.u64.u32 	%rd555, %r126;
	cvt.u64.u32 	%rd559, %r128;
	bra.uni 	$L__BB12_107;
$L__BB12_106:
	div.s64 	%rd555, %rd556, %rd245;
	mul.lo.s64 	%rd383, %rd555, %rd245;
	sub.s64 	%rd559, %rd556, %rd383;
$L__BB12_107:
	add.s64 	%rd385, %rd1, %rd379;
	ld.global.u64 	%rd386, [%rd385];
	mad.lo.s64 	%rd387, %rd386, %rd559, %rd244;
	add.s64 	%rd564, %rd564, %rd387;
	add.s32 	%r225, %r225, -2;
$L__BB12_108:
	and.b32  	%r129, %r22, 1;
	setp.eq.b32 	%p24, %r129, 1;
	not.pred 	%p25, %p24;
	@%p25 bra 	$L__BB12_113;
	mul.wide.u32 	%rd388, %r225, 8;
	add.s64 	%rd389, %rd2, %rd388;
	ld.global.u64 	%rd256, [%rd389];
	or.b64  	%rd390, %rd555, %rd256;
	and.b64  	%rd391, %rd390, -4294967296;
	setp.ne.s64 	%p26, %rd391, 0;
	@%p26 bra 	$L__BB12_111;
	cvt.u32.u64 	%r130, %rd256;
	cvt.u32.u64 	%r131, %rd555;
	rem.u32 	%r132, %r131, %r130;
	cvt.u64.u32 	%rd563, %r132;
	bra.uni 	$L__BB12_112;
$L__BB12_111:
	rem.s64 	%rd563, %rd555, %rd256;
$L__BB12_112:
	add.s64 	%rd393, %rd1, %rd388;
	ld.global.u64 	%rd394, [%rd393];
	mad.lo.s64 	%rd564, %rd394, %rd563, %rd564;
$L__BB12_113:
	ld.global.s8 	%rs3, [%rd564];
	mul.wide.s16 	%r133, %rs3, %rs3;
	cvt.rn.f32.u32 	%f1, %r133;
	// begin inline asm
	{  cvt.rn.f16.f32 %rs2, %f1;}

	// end inline asm
	st.shared.u16 	[%r5], %rs2;
$L__BB12_114:
	bar.sync 	0;
	setp.lt.u32 	%p48, %r227, 66;
	@%p48 bra 	$L__BB12_118;
$L__BB12_115:
	shr.u32 	%r50, %r227, 1;
	setp.ge.u32 	%p49, %r1, %r50;
	@%p49 bra 	$L__BB12_117;
	ld.shared.u16 	%rs8, [%r5];
	and.b32  	%r215, %r227, 2046;
	add.s32 	%r216, %r5, %r215;
	ld.shared.u16 	%rs9, [%r216];
	// begin inline asm
	{add.f16 %rs7,%rs8,%rs9;
}
	// end inline asm
	st.shared.u16 	[%r5], %rs7;
$L__BB12_117:
	bar.sync 	0;
	setp.gt.u32 	%p50, %r227, 131;
	mov.u32 	%r227, %r50;
	@%p50 bra 	$L__BB12_115;
$L__BB12_118:
	setp.gt.u32 	%p51, %r1, 31;
	@%p51 bra 	$L__BB12_121;
	ld.shared.u16 	%rs11, [%r5];
	ld.shared.u16 	%rs12, [%r5+64];
	// begin inline asm
	{add.f16 %rs10,%rs11,%rs12;
}
	// end inline asm
	st.volatile.shared.u16 	[%r5], %rs10;
	ld.shared.u16 	%rs15, [%r5+32];
	// begin inline asm
	{add.f16 %rs13,%rs10,%rs15;
}
	// end inline asm
	st.volatile.shared.u16 	[%r5], %rs13;
	ld.shared.u16 	%rs18, [%r5+16];
	// begin inline asm
	{add.f16 %rs16,%rs13,%rs18;
}
	// end inline asm
	st.volatile.shared.u16 	[%r5], %rs16;
	ld.shared.u16 	%rs21, [%r5+8];
	// begin inline asm
	{add.f16 %rs19,%rs16,%rs21;
}
	// end inline asm
	st.volatile.shared.u16 	[%r5], %rs19;
	ld.shared.u16 	%rs24, [%r5+4];
	// begin inline asm
	{add.f16 %rs22,%rs19,%rs24;
}
	// end inline asm
	st.volatile.shared.u16 	[%r5], %rs22;
	ld.shared.u16 	%rs27, [%r5+2];
	// begin inline asm
	{add.f16 %rs25,%rs22,%rs27;
}
	// end inline asm
	st.volatile.shared.u16 	[%r5], %rs25;
	setp.ne.s32 	%p52, %r1, 0;
	@%p52 bra 	$L__BB12_121;
	ld.param.u64 	%rd479, [contiguous_sum_square2_i8_param_0];
	cvt.u64.u32 	%rd473, %r2;
	mov.u32 	%r217, %ctaid.y;
	cvt.u64.u32 	%rd474, %r217;
	mad.lo.s64 	%rd475, %rd265, %rd474, %rd473;
	cvta.to.global.u64 	%rd476, %rd479;
	shl.b64 	%rd477, %rd475, 1;
	add.s64 	%rd478, %rd476, %rd477;
	ld.shared.u16 	%rs28, [sum_squaresdata_i8];
	st.global.u16 	[%rd478], %rs28;
$L__BB12_121:
	ret;

}
	// .globl	contiguous_sum_square22_i8
.visible .entry contiguous_sum_square22_i8(
	.param .u64 .ptr .align 1 contiguous_sum_square22_i8_param_0,
	.param .u64 .ptr .align 1 contiguous_sum_square22_i8_param_1,
	.param .u64 contiguous_sum_square22_i8_param_2,
	.param .u64 contiguous_sum_square22_i8_param_3
)
{
	.reg .pred 	%p<8>;
	.reg .b16 	%rs<26>;
	.reg .b32 	%r<25>;
	.reg .b64 	%rd<24>;

	ld.param.u64 	%rd4, [contiguous_sum_square22_i8_param_0];
	ld.param.u64 	%rd7, [contiguous_sum_square22_i8_param_1];
	ld.param.u64 	%rd5, [contiguous_sum_square22_i8_param_2];
	ld.param.u64 	%rd6, [contiguous_sum_square22_i8_param_3];
	cvta.to.global.u64 	%rd1, %rd7;
	mov.u32 	%r1, %tid.x;
	mov.u32 	%r2, %ctaid.x;
	mov.u32 	%r24, %ntid.x;
	mul.lo.s32 	%r9, %r2, %r24;
	shl.b32 	%r10, %r9, 1;
	add.s32 	%r4, %r10, %r1;
	shl.b32 	%r11, %r1, 1;
	mov.u32 	%r12, sum_squaresdata_i8;
	add.s32 	%r5, %r12, %r11;
	mov.b32 	%r8, 0;
	// begin inline asm
	cvt.rn.f16.s32 %rs1, %r8;
	// end inline asm
	st.shared.u16 	[%r5], %rs1;
	add.s32 	%r13, %r4, %r24;
	cvt.u64.u32 	%rd2, %r13;
	setp.le.u64 	%p1, %rd5, %rd2;
	@%p1 bra 	$L__BB13_2;
	cvt.u64.u32 	%rd11, %r4;
	mov.u32 	%r17, %ctaid.y;
	cvt.u64.u32 	%rd12, %r17;
	mul.lo.s64 	%rd13, %rd5, %rd12;
	add.s64 	%rd14, %rd13, %rd11;
	add.s64 	%rd15, %rd1, %rd14;
	ld.global.s8 	%r18, [%rd15];
	add.s64 	%rd16, %rd13, %rd2;
	add.s64 	%rd17, %rd1, %rd16;
	ld.global.s8 	%r19, [%rd17];
	add.s32 	%r20, %r19, %r18;
	shr.s32 	%r16, %r20, 1;
	// begin inline asm
	cvt.rn.f16.s32 %rs3, %r16;
	// end inline asm
	st.shared.u16 	[%r5], %rs3;
	bra.uni 	$L__BB13_4;
$L__BB13_2:
	cvt.u64.u32 	%rd3, %r4;
	setp.le.u64 	%p2, %rd5, %rd3;
	@%p2 bra 	$L__BB13_4;
	mov.u32 	%r15, %ctaid.y;
	cvt.u64.u32 	%rd8, %r15;
	mad.lo.s64 	%rd9, %rd5, %rd8, %rd3;
	add.s64 	%rd10, %rd1, %rd9;
	ld.global.s8 	%r14, [%rd10];
	// begin inline asm
	cvt.rn.f16.s32 %rs2, %r14;
	// end inline asm
	st.shared.u16 	[%r5], %rs2;
$L__BB13_4:
	bar.sync 	0;
	setp.lt.u32 	%p3, %r24, 66;
	@%p3 bra 	$L__BB13_8;
$L__BB13_5:
	shr.u32 	%r7, %r24, 1;
	setp.ge.u32 	%p4, %r1, %r7;
	@%p4 bra 	$L__BB13_7;
	ld.shared.u16 	%rs5, [%r5];
	and.b32  	%r21, %r24, 2046;
	add.s32 	%r22, %r5, %r21;
	ld.shared.u16 	%rs6, [%r22];
	// begin inline asm
	{add.f16 %rs4,%rs5,%rs6;
}
	// end inline asm
	st.shared.u16 	[%r5], %rs4;
$L__BB13_7:
	bar.sync 	0;
	setp.gt.u32 	%p5, %r24, 131;
	mov.u32 	%r24, %r7;
	@%p5 bra 	$L__BB13_5;
$L__BB13_8:
	setp.gt.u32 	%p6, %r1, 31;
	@%p6 bra 	$L__BB13_11;
	ld.shared.u16 	%rs8, [%r5];
	ld.shared.u16 	%rs9, [%r5+64];
	// begin inline asm
	{add.f16 %rs7,%rs8,%rs9;
}
	// end inline asm
	st.volatile.shared.u16 	[%r5], %rs7;
	ld.shared.u16 	%rs12, [%r5+32];
	// begin inline asm
	{add.f16 %rs10,%rs7,%rs12;
}
	// end inline asm
	st.volatile.shared.u16 	[%r5], %rs10;
	ld.shared.u16 	%rs15, [%r5+16];
	// begin inline asm
	{add.f16 %rs13,%rs10,%rs15;
}
	// end inline asm
	st.volatile.shared.u16 	[%r5], %rs13;
	ld.shared.u16 	%rs18, [%r5+8];
	// begin inline asm
	{add.f16 %rs16,%rs13,%rs18;
}
	// end inline asm
	st.volatile.shared.u16 	[%r5], %rs16;
	ld.shared.u16 	%rs21, [%r5+4];
	// begin inline asm
	{add.f16 %rs19,%rs16,%rs21;
}
	// end inline asm
	st.volatile.shared.u16 	[%r5], %rs19;
	ld.shared.u16 	%rs24, [%r5+2];
	// begin inline asm
	{add.f16 %rs22,%rs19,%rs24;
}
	// end inline asm
	st.volatile.shared.u16 	[%r5], %rs22;
	setp.ne.s32 	%p7, %r1, 0;
	@%p7 bra 	$L__BB13_11;
	cvt.u64.u32 	%rd18, %r2;
	mov.u32 	%r23, %ctaid.y;
	cvt.u64.u32 	%rd19, %r23;
	mad.lo.s64 	%rd20, %rd6, %rd19, %rd18;
	cvta.to.global.u64 	%rd21, %rd4;
	shl.b64 	%rd22, %rd20, 1;
	add.s64 	%rd23, %rd21, %rd22;
	ld.shared.u16 	%rs25, [sum_squaresdata_i8];
	st.global.u16 	[%rd23], %rs25;
$L__BB13_11:
	ret;

}
	// .globl	contiguous_sum_square3_i8
.visible .entry contiguous_sum_square3_i8(
	.param .u64 .ptr .align 1 contiguous_sum_square3_i8_param_0,
	.param .u64 .ptr .align 1 contiguous_sum_square3_i8_param_1,
	.param .u64 .ptr .align 1 contiguous_sum_square3_i8_param_2,
	.param .u64 .ptr .align 1 contiguous_sum_square3_i8_param_3,
	.param .u64 contiguous_sum_square3_i8_param_4,
	.param .u64 contiguous_sum_square3_i8_param_5,
	.param .u64 contiguous_sum_square3_i8_param_6
)
{
	.reg .pred 	%p<38>;
	.reg .b16 	%rs<120>;
	.reg .b32 	%r<231>;
	.reg .b32 	%f<2>;
	.reg .b64 	%rd<307>;

	ld.param.u64 	%rd144, [contiguous_sum_square3_i8_param_0];
	ld.param.u64 	%rd145, [contiguous_sum_square3_i8_param_1];
	ld.param.u64 	%rd148, [contiguous_sum_square3_i8_param_2];
	ld.param.u64 	%rd149, [contiguous_sum_square3_i8_param_3];
	ld.param.u64 	%rd146, [contiguous_sum_square3_i8_param_4];
	ld.param.u64 	%rd147, [contiguous_sum_square3_i8_param_5];
	ld.param.u64 	%rd150, [contiguous_sum_square3_i8_param_6];
	cvta.to.global.u64 	%rd1, %rd149;
	cvta.to.global.u64 	%rd2, %rd148;
	mov.u32 	%r1, %tid.y;
	mov.u32 	%r2, %ntid.x;
	mov.u32 	%r3, %tid.x;
	mad.lo.s32 	%r73, %r1, %r2, %r3;
	mov.u32 	%r74, %ctaid.x;
	mad.lo.s32 	%r75, %r74, %r2, %r3;
	mov.u32 	%r4, %ctaid.y;
	mov.u32 	%r5, %ntid.y;
	mad.lo.s32 	%r76, %r4, %r5, %r1;
	shl.b32 	%r77, %r73, 1;
	mov.u32 	%r78, sum_squaresdata_i8;
	add.s32 	%r7, %r78, %r77;
	mov.b32 	%r72, 0;
	// begin inline asm
	cvt.rn.f16.s32 %rs17, %r72;
	// end inline asm
	st.shared.u16 	[%r7], %rs17;
	cvt.u64.u32 	%rd3, %r75;
	setp.le.u64 	%p1, %rd147, %rd3;
	cvt.u64.u32 	%rd152, %r76;
	setp.le.u64 	%p2, %rd150, %rd152;
	or.pred  	%p3, %p1, %p2;
	@%p3 bra 	$L__BB14_77;
	cvt.u32.u64 	%r79, %rd3;
	cvt.u32.u64 	%r80, %rd147;
	mad.lo.s32 	%r219, %r76, %r80, %r79;
	cvt.u32.u64 	%r9, %rd146;
	add.s32 	%r218, %r9, -1;
	setp.lt.s32 	%p4, %r218, 0;
	mov.b64 	%rd306, 0;
	@%p4 bra 	$L__BB14_59;
	setp.lt.u32 	%p5, %r218, 7;
	mov.b64 	%rd306, 0;
	@%p5 bra 	$L__BB14_30;
	add.s32 	%r214, %r9, -4;
	and.b32  	%r81, %r9, -8;
	neg.s32 	%r213, %r81;
	mov.b64 	%rd306, 0;
$L__BB14_4:
	.pragma "nounroll";
	add.s32 	%r16, %r214, 3;
	cvt.u64.u32 	%rd5, %r219;
	mul.wide.u32 	%rd157, %r16, 8;
	add.s64 	%rd158, %rd2, %rd157;
	ld.global.u64 	%rd6, [%rd158];
	and.b64  	%rd159, %rd6, -4294967296;
	setp.ne.s64 	%p6, %rd159, 0;
	@%p6 bra 	$L__BB14_6;
	cvt.u32.u64 	%r82, %rd6;
	cvt.u32.u64 	%r83, %rd5;
	div.u32 	%r84, %r83, %r82;
	mul.lo.s32 	%r85, %r84, %r82;
	sub.s32 	%r86, %r83, %r85;
	cvt.u64.u32 	%rd271, %r84;
	cvt.u64.u32 	%rd272, %r86;
	bra.uni 	$L__BB14_7;
$L__BB14_6:
	div.s64 	%rd271, %rd5, %rd6;
	mul.lo.s64 	%rd160, %rd271, %rd6;
	sub.s64 	%rd272, %rd5, %rd160;
$L__BB14_7:
	mul.wide.u32 	%rd161, %r16, 8;
	add.s64 	%rd162, %rd1, %rd161;
	ld.global.u64 	%rd163, [%rd162];
	mad.lo.s64 	%rd13, %rd163, %rd272, %rd306;
	add.s32 	%r17, %r214, 2;
	and.b64  	%rd14, %rd271, 4294967295;
	mul.wide.u32 	%rd164, %r17, 8;
	add.s64 	%rd165, %rd2, %rd164;
	ld.global.u64 	%rd15, [%rd165];
	and.b64  	%rd166, %rd15, -4294967296;
	setp.ne.s64 	%p7, %rd166, 0;
	@%p7 bra 	$L__BB14_9;
	cvt.u32.u64 	%r87, %rd15;
	cvt.u32.u64 	%r88, %rd14;
	div.u32 	%r89, %r88, %r87;
	mul.lo.s32 	%r90, %r89, %r87;
	sub.s32 	%r91, %r88, %r90;
	cvt.u64.u32 	%rd273, %r89;
	cvt.u64.u32 	%rd274, %r91;
	bra.uni 	$L__BB14_10;
$L__BB14_9:
	div.s64 	%rd273, %rd14, %rd15;
	mul.lo.s64 	%rd167, %rd273, %rd15;
	sub.s64 	%rd274, %rd14, %rd167;
$L__BB14_10:
	mul.wide.u32 	%rd168, %r17, 8;
	add.s64 	%rd169, %rd1, %rd168;
	ld.global.u64 	%rd170, [%rd169];
	mad.lo.s64 	%rd22, %rd170, %rd274, %rd13;
	add.s32 	%r18, %r214, 1;
	and.b64  	%rd23, %rd273, 4294967295;
	mul.wide.u32 	%rd171, %r18, 8;
	add.s64 	%rd172, %rd2, %rd171;
	ld.global.u64 	%rd24, [%rd172];
	and.b64  	%rd173, %rd24, -4294967296;
	setp.ne.s64 	%p8, %rd173, 0;
	@%p8 bra 	$L__BB14_12;
	cvt.u32.u64 	%r92, %rd24;
	cvt.u32.u64 	%r93, %rd23;
	div.u32 	%r94, %r93, %r92;
	mul.lo.s32 	%r95, %r94, %r92;
	sub.s32 	%r96, %r93, %r95;
	cvt.u64.u32 	%rd275, %r94;
	cvt.u64.u32 	%rd276, %r96;
	bra.uni 	$L__BB14_13;
$L__BB14_12:
	div.s64 	%rd275, %rd23, %rd24;
	mul.lo.s64 	%rd174, %rd275, %rd24;
	sub.s64 	%rd276, %rd23, %rd174;
$L__BB14_13:
	mul.wide.u32 	%rd175, %r18, 8;
	add.s64 	%rd176, %rd1, %rd175;
	ld.global.u64 	%rd177, [%rd176];
	mad.lo.s64 	%rd31, %rd177, %rd276, %rd22;
	and.b64  	%rd32, %rd275, 4294967295;
	mul.wide.u32 	%rd178, %r214, 8;
	add.s64 	%rd179, %rd2, %rd178;
	ld.global.u64 	%rd33, [%rd179];
	and.b64  	%rd180, %rd33, -4294967296;
	setp.ne.s64 	%p9, %rd180, 0;
	@%p9 bra 	$L__BB14_15;
	cvt.u32.u64 	%r97, %rd33;
	cvt.u32.u64 	%r98, %rd32;
	div.u32 	%r99, %r98, %r97;
	mul.lo.s32 	%r100, %r99, %r97;
	sub.s32 	%r101, %r98, %r100;
	cvt.u64.u32 	%rd277, %r99;
	cvt.u64.u32 	%rd278, %r101;
	bra.uni 	$L__BB14_16;
$L__BB14_15:
	div.s64 	%rd277, %rd32, %rd33;
	mul.lo.s64 	%rd181, %rd277, %rd33;
	sub.s64 	%rd278, %rd32, %rd181;
$L__BB14_16:
	mul.wide.u32 	%rd182, %r214, 8;
	add.s64 	%rd183, %rd1, %rd182;
	ld.global.u64 	%rd184, [%rd183];
	mad.lo.s64 	%rd40, %rd184, %rd278, %rd31;
	add.s32 	%r19, %r214, -1;
	and.b64  	%rd41, %rd277, 4294967295;
	mul.wide.u32 	%rd185, %r19, 8;
	add.s64 	%rd186, %rd2, %rd185;
	ld.global.u64 	%rd42, [%rd186];
	and.b64  	%rd187, %rd42, -4294967296;
	setp.ne.s64 	%p10, %rd187, 0;
	@%p10 bra 	$L__BB14_18;
	cvt.u32.u64 	%r102, %rd42;
	cvt.u32.u64 	%r103, %rd41;
	div.u32 	%r104, %r103, %r102;
	mul.lo.s32 	%r105, %r104, %r102;
	sub.s32 	%r106, %r103, %r105;
	cvt.u64.u32 	%rd279, %r104;
	cvt.u64.u32 	%rd280, %r106;
	bra.uni 	$L__BB14_19;
$L__BB14_18:
	div.s64 	%rd279, %rd41, %rd42;
	mul.lo.s64 	%rd188, %rd279, %rd42;
	sub.s64 	%rd280, %rd41, %rd188;
$L__BB14_19:
	mul.wide.u32 	%rd189, %r19, 8;
	add.s64 	%rd190, %rd1, %rd189;
	ld.global.u64 	%rd191, [%rd190];
	mad.lo.s64 	%rd49, %rd191, %rd280, %rd40;
	add.s32 	%r20, %r214, -2;
	and.b64  	%rd50, %rd279, 4294967295;
	mul.wide.u32 	%rd192, %r20, 8;
	add.s64 	%rd193, %rd2, %rd192;
	ld.global.u64 	%rd51, [%rd193];
	and.b64  	%rd194, %rd51, -4294967296;
	setp.ne.s64 	%p11, %rd194, 0;
	@%p11 bra 	$L__BB14_21;
	cvt.u32.u64 	%r107, %rd51;
	cvt.u32.u64 	%r108, %rd50;
	div.u32 	%r109, %r108, %r107;
	mul.lo.s32 	%r110, %r109, %r107;
	sub.s32 	%r111, %r108, %r110;
	cvt.u64.u32 	%rd281, %r109;
	cvt.u64.u32 	%rd282, %r111;
	bra.uni 	$L__BB14_22;
$L__BB14_21:
	div.s64 	%rd281, %rd50, %rd51;
	mul.lo.s64 	%rd195, %rd281, %rd51;
	sub.s64 	%rd282, %rd50, %rd195;
$L__BB14_22:
	mul.wide.u32 	%rd196, %r20, 8;
	add.s64 	%rd197, %rd1, %rd196;
	ld.global.u64 	%rd198, [%rd197];
	mad.lo.s64 	%rd58, %rd198, %rd282, %rd49;
	add.s32 	%r21, %r214, -3;
	and.b64  	%rd59, %rd281, 4294967295;
	mul.wide.u32 	%rd199, %r21, 8;
	add.s64 	%rd200, %rd2, %rd199;
	ld.global.u64 	%rd60, [%rd200];
	and.b64  	%rd201, %rd60, -4294967296;
	setp.ne.s64 	%p12, %rd201, 0;
	@%p12 bra 	$L__BB14_24;
	cvt.u32.u64 	%r112, %rd60;
	cvt.u32.u64 	%r113, %rd59;
	div.u32 	%r114, %r113, %r112;
	mul.lo.s32 	%r115, %r114, %r112;
	sub.s32 	%r116, %r113, %r115;
	cvt.u64.u32 	%rd283, %r114;
	cvt.u64.u32 	%rd284, %r116;
	bra.uni 	$L__BB14_25;
$L__BB14_24:
	div.s64 	%rd283, %rd59, %rd60;
	mul.lo.s64 	%rd202, %rd283, %rd60;
	sub.s64 	%rd284, %rd59, %rd202;
$L__BB14_25:
	mul.wide.u32 	%rd203, %r21, 8;
	add.s64 	%rd204, %rd1, %rd203;
	ld.global.u64 	%rd205, [%rd204];
	mad.lo.s64 	%rd67, %rd205, %rd284, %rd58;
	and.b64  	%rd68, %rd283, 4294967295;
	add.s32 	%r117, %r214, -4;
	mul.wide.u32 	%rd206, %r117, 8;
	add.s64 	%rd207, %rd2, %rd206;
	ld.global.u64 	%rd69, [%rd207];
	and.b64  	%rd208, %rd69, -4294967296;
	setp.ne.s64 	%p13, %rd208, 0;
	@%p13 bra 	$L__BB14_27;
	cvt.u32.u64 	%r118, %rd69;
	cvt.u32.u64 	%r119, %rd68;
	div.u32 	%r120, %r119, %r118;
	mul.lo.s32 	%r121, %r120, %r118;
	sub.s32 	%r122, %r119, %r121;
	cvt.u64.u32 	%rd285, %r120;
	cvt.u64.u32 	%rd286, %r122;
	bra.uni 	$L__BB14_28;
$L__BB14_27:
	div.s64 	%rd285, %rd68, %rd69;
	mul.lo.s64 	%rd209, %rd285, %rd69;
	sub.s64 	%rd286, %rd68, %rd209;
$L__BB14_28:
	mul.wide.u32 	%rd210, %r117, 8;
	add.s64 	%rd211, %rd1, %rd210;
	ld.global.u64 	%rd212, [%rd211];
	mad.lo.s64 	%rd306, %rd212, %rd286, %rd67;
	cvt.u32.u64 	%r219, %rd285;
	add.s32 	%r214, %r214, -8;
	add.s32 	%r213, %r213, 8;
	setp.ne.s32 	%p14, %r213, 0;
	@%p14 bra 	$L__BB14_4;
	add.s32 	%r218, %r214, 3;
$L__BB14_30:
	and.b32  	%r28, %r9, 7;
	setp.eq.s32 	%p15, %r28, 0;
	@%p15 bra 	$L__BB14_59;
	and.b32  	%r29, %r9, 3;
	setp.lt.u32 	%p16, %r28, 4;
	@%p16 bra 	$L__BB14_45;
	cvt.u64.u32 	%rd79, %r219;
	mul.wide.u32 	%rd214, %r218, 8;
	add.s64 	%rd215, %rd2, %rd214;
	ld.global.u64 	%rd80, [%rd215];
	and.b64  	%rd216, %rd80, -4294967296;
	setp.ne.s64 	%p17, %rd216, 0;
	@%p17 bra 	$L__BB14_34;
	cvt.u32.u64 	%r124, %rd80;
	cvt.u32.u64 	%r125, %rd79;
	div.u32 	%r126, %r125, %r124;
	mul.lo.s32 	%r127, %r126, %r124;
	sub.s32 	%r128, %r125, %r127;
	cvt.u64.u32 	%rd289, %r126;
	cvt.u64.u32 	%rd290, %r128;
	bra.uni 	$L__BB14_35;
$L__BB14_34:
	div.s64 	%rd289, %rd79, %rd80;
	mul.lo.s64 	%rd217, %rd289, %rd80;
	sub.s64 	%rd290, %rd79, %rd217;
$L__BB14_35:
	mul.wide.u32 	%rd218, %r218, 8;
	add.s64 	%rd219, %rd1, %rd218;
	ld.global.u64 	%rd220, [%rd219];
	mad.lo.s64 	%rd87, %rd220, %rd290, %rd306;
	add.s32 	%r30, %r218, -1;
	and.b64  	%rd88, %rd289, 4294967295;
	mul.wide.u32 	%rd221, %r30, 8;
	add.s64 	%rd222, %rd2, %rd221;
	ld.global.u64 	%rd89, [%rd222];
	and.b64  	%rd223, %rd89, -4294967296;
	setp.ne.s64 	%p18, %rd223, 0;
	@%p18 bra 	$L__BB14_37;
	cvt.u32.u64 	%r129, %rd89;
	cvt.u32.u64 	%r130, %rd88;
	div.u32 	%r131, %r130, %r129;
	mul.lo.s32 	%r132, %r131, %r129;
	sub.s32 	%r133, %r130, %r132;
	cvt.u64.u32 	%rd291, %r131;
	cvt.u64.u32 	%rd292, %r133;
	bra.uni 	$L__BB14_38;
$L__BB14_37:
	div.s64 	%rd291, %rd88, %rd89;
	mul.lo.s64 	%rd224, %rd291, %rd89;
	sub.s64 	%rd292, %rd88, %rd224;
$L__BB14_38:
	mul.wide.u32 	%rd225, %r30, 8;
	add.s64 	%rd226, %rd1, %rd225;
	ld.global.u64 	%rd227, [%rd226];
	mad.lo.s64 	%rd96, %rd227, %rd292, %rd87;
	add.s32 	%r31, %r218, -2;
	and.b64  	%rd97, %rd291, 4294967295;
	mul.wide.u32 	%rd228, %r31, 8;
	add.s64 	%rd229, %rd2, %rd228;
	ld.global.u64 	%rd98, [%rd229];
	and.b64  	%rd230, %rd98, -4294967296;
	setp.ne.s64 	%p19, %rd230, 0;
	@%p19 bra 	$L__BB14_40;
	cvt.u32.u64 	%r134, %rd98;
	cvt.u32.u64 	%r135, %rd97;
	div.u32 	%r136, %r135, %r134;
	mul.lo.s32 	%r137, %r136, %r134;
	sub.s32 	%r138, %r135, %r137;
	cvt.u64.u32 	%rd293, %r136;
	cvt.u64.u32 	%rd294, %r138;
	bra.uni 	$L__BB14_41;
$L__BB14_40:
	div.s64 	%rd293, %rd97, %rd98;
	mul.lo.s64 	%rd231, %rd293, %rd98;
	sub.s64 	%rd294, %rd97, %rd231;
$L__BB14_41:
	mul.wide.u32 	%rd232, %r31, 8;
	add.s64 	%rd233, %rd1, %rd232;
	ld.global.u64 	%rd234, [%rd233];
	mad.lo.s64 	%rd105, %rd234, %rd294, %rd96;
	add.s32 	%r32, %r218, -3;
	and.b64  	%rd106, %rd293, 4294967295;
	mul.wide.u32 	%rd235, %r32, 8;
	add.s64 	%rd236, %rd2, %rd235;
	ld.global.u64 	%rd107, [%rd236];
	and.b64  	%rd237, %rd107, -4294967296;
	setp.ne.s64 	%p20, %rd237, 0;
	@%p20 bra 	$L__BB14_43;
	cvt.u32.u64 	%r139, %rd107;
	cvt.u32.u64 	%r140, %rd106;
	div.u32 	%r141, %r140, %r139;
	mul.lo.s32 	%r142, %r141, %r139;
	sub.s32 	%r143, %r140, %r142;
	cvt.u64.u32 	%rd295, %r141;
	cvt.u64.u32 	%rd296, %r143;
	bra.uni 	$L__BB14_44;
$L__BB14_43:
	div.s64 	%rd295, %rd106, %rd107;
	mul.lo.s64 	%rd238, %rd295, %rd107;
	sub.s64 	%rd296, %rd106, %rd238;
$L__BB14_44:
	mul.wide.u32 	%rd239, %r32, 8;
	add.s64 	%rd240, %rd1, %rd239;
	ld.global.u64 	%rd241, [%rd240];
	mad.lo.s64 	%rd306, %rd241, %rd296, %rd105;
	cvt.u32.u64 	%r219, %rd295;
	add.s32 	%r218, %r218, -4;
$L__BB14_45:
	setp.eq.s32 	%p21, %r29, 0;
	@%p21 bra 	$L__BB14_59;
	setp.eq.s32 	%p22, %r29, 1;
	@%p22 bra 	$L__BB14_54;
	cvt.u64.u32 	%rd117, %r219;
	mul.wide.u32 	%rd243, %r218, 8;
	add.s64 	%rd244, %rd2, %rd243;
	ld.global.u64 	%rd118, [%rd244];
	and.b64  	%rd245, %rd118, -4294967296;
	setp.ne.s64 	%p23, %rd245, 0;
	@%p23 bra 	$L__BB14_49;
	cvt.u32.u64 	%r144, %rd118;
	cvt.u32.u64 	%r145, %rd117;
	div.u32 	%r146, %r145, %r144;
	mul.lo.s32 	%r147, %r146, %r144;
	sub.s32 	%r148, %r145, %r147;
	cvt.u64.u32 	%rd299, %r146;
	cvt.u64.u32 	%rd300, %r148;
	bra.uni 	$L__BB14_50;
$L__BB14_49:
	div.s64 	%rd299, %rd117, %rd118;
	mul.lo.s64 	%rd246, %rd299, %rd118;
	sub.s64 	%rd300, %rd117, %rd246;
$L__BB14_50:
	add.s64 	%rd248, %rd1, %rd243;
	ld.global.u64 	%rd249, [%rd248];
	mad.lo.s64 	%rd125, %rd249, %rd300, %rd306;
	add.s32 	%r37, %r218, -1;
	and.b64  	%rd126, %rd299, 4294967295;
	mul.wide.u32 	%rd250, %r37, 8;
	add.s64 	%rd251, %rd2, %rd250;
	ld.global.u64 	%rd127, [%rd251];
	and.b64  	%rd252, %rd127, -4294967296;
	setp.ne.s64 	%p24, %rd252, 0;
	@%p24 bra 	$L__BB14_52;
	cvt.u32.u64 	%r149, %rd127;
	cvt.u32.u64 	%r150, %rd126;
	div.u32 	%r151, %r150, %r149;
	mul.lo.s32 	%r152, %r151, %r149;
	sub.s32 	%r153, %r150, %r152;
	cvt.u64.u32 	%rd301, %r151;
	cvt.u64.u32 	%rd302, %r153;
	bra.uni 	$L__BB14_53;
$L__BB14_52:
	div.s64 	%rd301, %rd126, %rd127;
	mul.lo.s64 	%rd253, %rd301, %rd127;
	sub.s64 	%rd302, %rd126, %rd253;
$L__BB14_53:
	add.s64 	%rd255, %rd1, %rd250;
	ld.global.u64 	%rd256, [%rd255];
	mad.lo.s64 	%rd306, %rd256, %rd302, %rd125;
	cvt.u32.u64 	%r219, %rd301;
	add.s32 	%r218, %r218, -2;
$L__BB14_54:
	and.b32  	%r154, %r9, 1;
	setp.eq.b32 	%p25, %r154, 1;
	not.pred 	%p26, %p25;
	@%p26 bra 	$L__BB14_59;
	cvt.u64.u32 	%rd137, %r219;
	mul.wide.u32 	%rd257, %r218, 8;
	add.s64 	%rd258, %rd2, %rd257;
	ld.global.u64 	%rd138, [%rd258];
	and.b64  	%rd259, %rd138, -4294967296;
	setp.ne.s64 	%p27, %rd259, 0;
	@%p27 bra 	$L__BB14_57;
	cvt.u32.u64 	%r155, %rd138;
	cvt.u32.u64 	%r156, %rd137;
	rem.u32 	%r157, %r156, %r155;
	cvt.u64.u32 	%rd305, %r157;
	bra.uni 	$L__BB14_58;
$L__BB14_57:
	rem.s64 	%rd305, %rd137, %rd138;
$L__BB14_58:
	add.s64 	%rd261, %rd1, %rd257;
	ld.global.u64 	%rd262, [%rd261];
	mad.lo.s64 	%rd306, %rd262, %rd305, %rd306;
$L__BB14_59:
	cvta.to.global.u64 	%rd263, %rd145;
	add.s64 	%rd264, %rd263, %rd306;
	ld.global.s8 	%rs19, [%rd264];
	mul.wide.s16 	%r158, %rs19, %rs19;
	cvt.rn.f32.u32 	%f1, %r158;
	// begin inline asm
	{  cvt.rn.f16.f32 %rs18, %f1;}

	// end inline asm
	st.shared.u16 	[%r7], %rs18;
	bar.sync 	0;
	setp.ne.s32 	%p28, %r1, 0;
	@%p28 bra 	$L__BB14_77;
	setp.gt.u32 	%p29, %r5, 1;
	@%p29 bra 	$L__BB14_62;
	shl.b32 	%r159, %r3, 1;
	mov.u32 	%r160, sum_squaresdata_i8;
	add.s32 	%r161, %r160, %r159;
	ld.shared.u16 	%rs118, [%r161];
	bra.uni 	$L__BB14_76;
$L__BB14_62:
	shl.b32 	%r163, %r3, 1;
	mov.u32 	%r164, sum_squaresdata_i8;
	add.s32 	%r42, %r164, %r163;
	ld.shared.u16 	%rs118, [%r42];
	add.s32 	%r43, %r5, -1;
	add.s32 	%r165, %r5, -2;
	and.b32  	%r44, %r43, 15;
	setp.lt.u32 	%p30, %r165, 15;
	mov.b32 	%r227, 1;
	@%p30 bra 	$L__BB14_66;
	and.b32  	%r168, %r43, -16;
	neg.s32 	%r224, %r168;
	shl.b32 	%r46, %r2, 1;
	add.s32 	%r170, %r163, %r46;
	add.s32 	%r222, %r164, %r170;
	shl.b32 	%r48, %r2, 5;
	mov.b32 	%r225, 1;
	mov.b32 	%r223, 0;
$L__BB14_64:
	.pragma "nounroll";
	mul.lo.s32 	%r172, %r225, %r2;
	shl.b32 	%r173, %r172, 1;
	add.s32 	%r174, %r42, %r173;
	ld.shared.u16 	%rs23, [%r222];
	// begin inline asm
	{add.f16 %rs21,%rs118,%rs23;
}
	// end inline asm
	add.s32 	%r175, %r174, %r46;
	ld.shared.u16 	%rs26, [%r175];
	// begin inline asm
	{add.f16 %rs24,%rs21,%rs26;
}
	// end inline asm
	add.s32 	%r176, %r175, %r46;
	ld.shared.u16 	%rs29, [%r176];
	// begin inline asm
	{add.f16 %rs27,%rs24,%rs29;
}
	// end inline asm
	add.s32 	%r177, %r176, %r46;
	ld.shared.u16 	%rs32, [%r177];
	// begin inline asm
	{add.f16 %rs30,%rs27,%rs32;
}
	// end inline asm
	add.s32 	%r178, %r177, %r46;
	ld.shared.u16 	%rs35, [%r178];
	// begin inline asm
	{add.f16 %rs33,%rs30,%rs35;
}
	// end inline asm
	add.s32 	%r179, %r178, %r46;
	ld.shared.u16 	%rs38, [%r179];
	// begin inline asm
	{add.f16 %rs36,%rs33,%rs38;
}
	// end inline asm
	add.s32 	%r180, %r179, %r46;
	ld.shared.u16 	%rs41, [%r180];
	// begin inline asm
	{add.f16 %rs39,%rs36,%rs41;
}
	// end inline asm
	add.s32 	%r181, %r180, %r46;
	ld.shared.u16 	%rs44, [%r181];
	// begin inline asm
	{add.f16 %rs42,%rs39,%rs44;
}
	// end inline asm
	add.s32 	%r182, %r181, %r46;
	ld.shared.u16 	%rs47, [%r182];
	// begin inline asm
	{add.f16 %rs45,%rs42,%rs47;
}
	// end inline asm
	add.s32 	%r183, %r182, %r46;
	ld.shared.u16 	%rs50, [%r183];
	// begin inline asm
	{add.f16 %rs48,%rs45,%rs50;
}
	// end inline asm
	add.s32 	%r184, %r183, %r46;
	ld.shared.u16 	%rs53, [%r184];
	// begin inline asm
	{add.f16 %rs51,%rs48,%rs53;
}
	// end inline asm
	add.s32 	%r185, %r184, %r46;
	ld.shared.u16 	%rs56, [%r185];
	// begin inline asm
	{add.f16 %rs54,%rs51,%rs56;
}
	// end inline asm
	add.s32 	%r186, %r185, %r46;
	ld.shared.u16 	%rs59, [%r186];
	// begin inline asm
	{add.f16 %rs57,%rs54,%rs59;
}
	// end inline asm
	add.s32 	%r187, %r186, %r46;
	ld.shared.u16 	%rs62, [%r187];
	// begin inline asm
	{add.f16 %rs60,%rs57,%rs62;
}
	// end inline asm
	add.s32 	%r188, %r187, %r46;
	ld.shared.u16 	%rs65, [%r188];
	// begin inline asm
	{add.f16 %rs63,%rs60,%rs65;
}
	// end inline asm
	add.s32 	%r189, %r188, %r46;
	ld.shared.u16 	%rs68, [%r189];
	// begin inline asm
	{add.f16 %rs118,%rs63,%rs68;
}
	// end inline asm
	add.s32 	%r225, %r225, 16;
	add.s32 	%r224, %r224, 16;
	add.s32 	%r223, %r223, 16;
	add.s32 	%r222, %r222, %r48;
	setp.ne.s32 	%p31, %r224, 0;
	@%p31 bra 	$L__BB14_64;
	add.s32 	%r227, %r223, 1;
$L__BB14_66:
	setp.eq.s32 	%p32, %r44, 0;
	@%p32 bra 	$L__BB14_75;
	and.b32  	%r59, %r43, 7;
	setp.lt.u32 	%p33, %r44, 8;
	@%p33 bra 	$L__BB14_69;
	mul.lo.s32 	%r190, %r227, %r2;
	shl.b32 	%r191, %r190, 1;
	add.s32 	%r192, %r42, %r191;
	ld.shared.u16 	%rs72, [%r192];
	// begin inline asm
	{add.f16 %rs70,%rs118,%rs72;
}
	// end inline asm
	shl.b32 	%r193, %r2, 1;
	add.s32 	%r194, %r192, %r193;
	ld.shared.u16 	%rs75, [%r194];
	// begin inline asm
	{add.f16 %rs73,%rs70,%rs75;
}
	// end inline asm
	add.s32 	%r195, %r194, %r193;
	ld.shared.u16 	%rs78, [%r195];
	// begin inline asm
	{add.f16 %rs76,%rs73,%rs78;
}
	// end inline asm
	add.s32 	%r196, %r195, %r193;
	ld.shared.u16 	%rs81, [%r196];
	// begin inline asm
	{add.f16 %rs79,%rs76,%rs81;
}
	// end inline asm
	add.s32 	%r197, %r196, %r193;
	ld.shared.u16 	%rs84, [%r197];
	// begin inline asm
	{add.f16 %rs82,%rs79,%rs84;
}
	// end inline asm
	add.s32 	%r198, %r197, %r193;
	ld.shared.u16 	%rs87, [%r198];
	// begin inline asm
	{add.f16 %rs85,%rs82,%rs87;
}
	// end inline asm
	add.s32 	%r199, %r198, %r193;
	ld.shared.u16 	%rs90, [%r199];
	// begin inline asm
	{add.f16 %rs88,%rs85,%rs90;
}
	// end inline asm
	add.s32 	%r200, %r199, %r193;
	ld.shared.u16 	%rs93, [%r200];
	// begin inline asm
	{add.f16 %rs118,%rs88,%rs93;
}
	// end inline asm
	add.s32 	%r227, %r227, 8;
$L__BB14_69:
	setp.eq.s32 	%p34, %r59, 0;
	@%p34 bra 	$L__BB14_75;
	and.b32  	%r62, %r43, 3;
	setp.lt.u32 	%p35, %r59, 4;
	@%p35 bra 	$L__BB14_72;
	mul.lo.s32 	%r201, %r227, %r2;
	shl.b32 	%r202, %r201, 1;
	add.s32 	%r203, %r42, %r202;
	ld.shared.u16 	%rs97, [%r203];
	// begin inline asm
	{add.f16 %rs95,%rs118,%rs97;
}
	// end inline asm
	shl.b32 	%r204, %r2, 1;
	add.s32 	%r205, %r203, %r204;
	ld.shared.u16 	%rs100, [%r205];
	// begin inline asm
	{add.f16 %rs98,%rs95,%rs100;
}
	// end inline asm
	add.s32 	%r206, %r205, %r204;
	ld.shared.u16 	%rs103, [%r206];
	// begin inline asm
	{add.f16 %rs101,%rs98,%rs103;
}
	// end inline asm
	add.s32 	%r207, %r206, %r204;
	ld.shared.u16 	%rs106, [%r207];
	// begin inline asm
	{add.f16 %rs118,%rs101,%rs106;
}
	// end inline asm
	add.s32 	%r227, %r227, 4;
$L__BB14_72:
	setp.eq.s32 	%p36, %r62, 0;
	@%p36 bra 	$L__BB14_75;
	mul.lo.s32 	%r208, %r2, %r227;
	shl.b32 	%r209, %r208, 1;
	add.s32 	%r211, %r209, %r163;
	add.s32 	%r230, %r164, %r211;
	shl.b32 	%r66, %r2, 1;
	neg.s32 	%r229, %r62;
$L__BB14_74:
	.pragma "nounroll";
	ld.shared.u16 	%rs109, [%r230];
	// begin inline asm
	{add.f16 %rs118,%rs118,%rs109;
}
	// end inline asm
	add.s32 	%r230, %r230, %r66;
	add.s32 	%r229, %r229, 1;
	setp.ne.s32 	%p37, %r229, 0;
	@%p37 bra 	$L__BB14_74;
$L__BB14_75:
	st.shared.u16 	[%r42], %rs118;
$L__BB14_76:
	cvt.u64.u32 	%rd265, %r4;
	mad.lo.s64 	%rd266, %rd147, %rd265, %rd3;
	cvta.to.global.u64 	%rd267, %rd144;
	shl.b64 	%rd268, %rd266, 1;
	add.s64 	%rd269, %rd267, %rd268;
	st.global.u16 	[%rd269], %rs118;
$L__BB14_77:
	ret;

}
	// .globl	contiguous_sum_square33_i8
.visible .entry contiguous_sum_square33_i8(
	.param .u64 .ptr .align 1 contiguous_sum_square33_i8_param_0,
	.param .u64 .ptr .align 1 contiguous_sum_square33_i8_param_1,
	.param .u64 contiguous_sum_square33_i8_param_2,
	.param .u64 contiguous_sum_square33_i8_param_3,
	.param .u64 contiguous_sum_square33_i8_param_4
)
{
	.reg .pred 	%p<14>;
	.reg .b16 	%rs<119>;
	.reg .b32 	%r<112>;
	.reg .b64 	%rd<16>;

	ld.param.u64 	%rd2, [contiguous_sum_square33_i8_param_0];
	ld.param.u64 	%rd3, [contiguous_sum_square33_i8_param_1];
	ld.param.u64 	%rd4, [contiguous_sum_square33_i8_param_3];
	ld.param.u64 	%rd5, [contiguous_sum_square33_i8_param_4];
	mov.u32 	%r1, %tid.y;
	mov.u32 	%r2, %ntid.x;
	mov.u32 	%r3, %tid.x;
	mad.lo.s32 	%r39, %r1, %r2, %r3;
	mov.u32 	%r40, %ctaid.x;
	mad.lo.s32 	%r41, %r40, %r2, %r3;
	mov.u32 	%r4, %ctaid.y;
	mov.u32 	%r5, %ntid.y;
	mad.lo.s32 	%r42, %r4, %r5, %r1;
	shl.b32 	%r43, %r39, 1;
	mov.u32 	%r44, sum_squaresdata_i8;
	add.s32 	%r7, %r44, %r43;
	mov.b32 	%r38, 0;
	// begin inline asm
	cvt.rn.f16.s32 %rs17, %r38;
	// end inline asm
	st.shared.u16 	[%r7], %rs17;
	cvt.u64.u32 	%rd1, %r41;
	setp.le.u64 	%p1, %rd4, %rd1;
	cvt.u64.u32 	%rd7, %r42;
	setp.le.u64 	%p2, %rd5, %rd7;
	or.pred  	%p3, %p1, %p2;
	@%p3 bra 	$L__BB15_19;
	cvt.u32.u64 	%r46, %rd1;
	cvta.to.global.u64 	%rd8, %rd3;
	cvt.u32.u64 	%r47, %rd4;
	mad.lo.s32 	%r48, %r42, %r47, %r46;
	cvt.u64.u32 	%rd9, %r48;
	add.s64 	%rd10, %rd8, %rd9;
	ld.global.s8 	%r45, [%rd10];
	// begin inline asm
	cvt.rn.f16.s32 %rs18, %r45;
	// end inline asm
	st.shared.u16 	[%r7], %rs18;
	bar.sync 	0;
	setp.ne.s32 	%p4, %r1, 0;
	@%p4 bra 	$L__BB15_19;
	setp.gt.u32 	%p5, %r5, 1;
	@%p5 bra 	$L__BB15_4;
	shl.b32 	%r49, %r3, 1;
	add.s32 	%r51, %r44, %r49;
	ld.shared.u16 	%rs117, [%r51];
	bra.uni 	$L__BB15_18;
$L__BB15_4:
	shl.b32 	%r53, %r3, 1;
	add.s32 	%r8, %r44, %r53;
	ld.shared.u16 	%rs117, [%r8];
	add.s32 	%r9, %r5, -1;
	add.s32 	%r55, %r5, -2;
	and.b32  	%r10, %r9, 15;
	setp.lt.u32 	%p6, %r55, 15;
	mov.b32 	%r108, 1;
	@%p6 bra 	$L__BB15_8;
	and.b32  	%r58, %r9, -16;
	neg.s32 	%r105, %r58;
	shl.b32 	%r12, %r2, 1;
	add.s32 	%r60, %r53, %r12;
	add.s32 	%r103, %r44, %r60;
	shl.b32 	%r14, %r2, 5;
	mov.b32 	%r106, 1;
	mov.b32 	%r104, 0;
$L__BB15_6:
	.pragma "nounroll";
	mul.lo.s32 	%r62, %r106, %r2;
	shl.b32 	%r63, %r62, 1;
	add.s32 	%r64, %r8, %r63;
	ld.shared.u16 	%rs22, [%r103];
	// begin inline asm
	{add.f16 %rs20,%rs117,%rs22;
}
	// end inline asm
	add.s32 	%r65, %r64, %r12;
	ld.shared.u16 	%rs25, [%r65];
	// begin inline asm
	{add.f16 %rs23,%rs20,%rs25;
}
	// end inline asm
	add.s32 	%r66, %r65, %r12;
	ld.shared.u16 	%rs28, [%r66];
	// begin inline asm
	{add.f16 %rs26,%rs23,%rs28;
}
	// end inline asm
	add.s32 	%r67, %r66, %r12;
	ld.shared.u16 	%rs31, [%r67];
	// begin inline asm
	{add.f16 %rs29,%rs26,%rs31;
}
	// end inline asm
	add.s32 	%r68, %r67, %r12;
	ld.shared.u16 	%rs34, [%r68];
	// begin inline asm
	{add.f16 %rs32,%rs29,%rs34;
}
	// end inline asm
	add.s32 	%r69, %r68, %r12;
	ld.shared.u16 	%rs37, [%r69];
	// begin inline asm
	{add.f16 %rs35,%rs32,%rs37;
}
	// end inline asm
	add.s32 	%r70, %r69, %r12;
	ld.shared.u16 	%rs40, [%r70];
	// begin inline asm
	{add.f16 %rs38,%rs35,%rs40;
}
	// end inline asm
	add.s32 	%r71, %r70, %r12;
	ld.shared.u16 	%rs43, [%r71];
	// begin inline asm
	{add.f16 %rs41,%rs38,%rs43;
}
	// end inline asm
	add.s32 	%r72, %r71, %r12;
	ld.shared.u16 	%rs46, [%r72];
	// begin inline asm
	{add.f16 %rs44,%rs41,%rs46;
}
	// end inline asm
	add.s32 	%r73, %r72, %r12;
	ld.shared.u16 	%rs49, [%r73];
	// begin inline asm
	{add.f16 %rs47,%rs44,%rs49;
}
	// end inline asm
	add.s32 	%r74, %r73, %r12;
	ld.shared.u16 	%rs52, [%r74];
	// begin inline asm
	{add.f16 %rs50,%rs47,%rs52;
}
	// end inline asm
	add.s32 	%r75, %r74, %r12;
	ld.shared.u16 	%rs55, [%r75];
	// begin inline asm
	{add.f16 %rs53,%rs50,%rs55;
}
	// end inline asm
	add.s32 	%r76, %r75, %r12;
	ld.shared.u16 	%rs58, [%r76];
	// begin inline asm
	{add.f16 %rs56,%rs53,%rs58;
}
	// end inline asm
	add.s32 	%r77, %r76, %r12;
	ld.shared.u16 	%rs61, [%r77];
	// begin inline asm
	{add.f16 %rs59,%rs56,%rs61;
}
	// end inline asm
	add.s32 	%r78, %r77, %r12;
	ld.shared.u16 	%rs64, [%r78];
	// begin inline asm
	{add.f16 %rs62,%rs59,%rs64;
}
	// end inline asm
	add.s32 	%r79, %r78, %r12;
	ld.shared.u16 	%rs67, [%r79];
	// begin inline asm
	{add.f16 %rs117,%rs62,%rs67;
}
	// end inline asm
	add.s32 	%r106, %r106, 16;
	add.s32 	%r105, %r105, 16;
	add.s32 	%r104, %r104, 16;
	add.s32 	%r103, %r103, %r14;
	setp.ne.s32 	%p7, %r105, 0;
	@%p7 bra 	$L__BB15_6;
	add.s32 	%r108, %r104, 1;
$L__BB15_8:
	setp.eq.s32 	%p8, %r10, 0;
	@%p8 bra 	$L__BB15_17;
	and.b32  	%r25, %r9, 7;
	setp.lt.u32 	%p9, %r10, 8;
	@%p9 bra 	$L__BB15_11;
	mul.lo.s32 	%r80, %r108, %r2;
	shl.b32 	%r81, %r80, 1;
	add.s32 	%r82, %r8, %r81;
	ld.shared.u16 	%rs71, [%r82];
	// begin inline asm
	{add.f16 %rs69,%rs117,%rs71;
}
	// end inline asm
	shl.b32 	%r83, %r2, 1;
	add.s32 	%r84, %r82, %r83;
	ld.shared.u16 	%rs74, [%r84];
	// begin inline asm
	{add.f16 %rs72,%rs69,%rs74;
}
	// end inline asm
	add.s32 	%r85, %r84, %r83;
	ld.shared.u16 	%rs77, [%r85];
	// begin inline asm
	{add.f16 %rs75,%rs72,%rs77;
}
	// end inline asm
	add.s32 	%r86, %r85, %r83;
	ld.shared.u16 	%rs80, [%r86];
	// begin inline asm
	{add.f16 %rs78,%rs75,%rs80;
}
	// end inline asm
	add.s32 	%r87, %r86, %r83;
	ld.shared.u16 	%rs83, [%r87];
	// begin inline asm
	{add.f16 %rs81,%rs78,%rs83;
}
	// end inline asm
	add.s32 	%r88, %r87, %r83;
	ld.shared.u16 	%rs86, [%r88];
	// begin inline asm
	{add.f16 %rs84,%rs81,%rs86;
}
	// end inline asm
	add.s32 	%r89, %r88, %r83;
	ld.shared.u16 	%rs89, [%r89];
	// begin inline asm
	{add.f16 %rs87,%rs84,%rs89;
}
	// end inline asm
	add.s32 	%r90, %r89, %r83;
	ld.shared.u16 	%rs92, [%r90];
	// begin inline asm
	{add.f16 %rs117,%rs87,%rs92;
}
	// end inline asm
	add.s32 	%r108, %r108, 8;
$L__BB15_11:
	setp.eq.s32 	%p10, %r25, 0;
	@%p10 bra 	$L__BB15_17;
	and.b32  	%r28, %r9, 3;
	setp.lt.u32 	%p11, %r25, 4;
	@%p11 bra 	$L__BB15_14;
	mul.lo.s32 	%r91, %r108, %r2;
	shl.b32 	%r92, %r91, 1;
	add.s32 	%r93, %r8, %r92;
	ld.shared.u16 	%rs96, [%r93];
	// begin inline asm
	{add.f16 %rs94,%rs117,%rs96;
}
	// end inline asm
	shl.b32 	%r94, %r2, 1;
	add.s32 	%r95, %r93, %r94;
	ld.shared.u16 	%rs99, [%r95];
	// begin inline asm
	{add.f16 %rs97,%rs94,%rs99;
}
	// end inline asm
	add.s32 	%r96, %r95, %r94;
	ld.shared.u16 	%rs102, [%r96];
	// begin inline asm
	{add.f16 %rs100,%rs97,%rs102;
}
	// end inline asm
	add.s32 	%r97, %r96, %r94;
	ld.shared.u16 	%rs105, [%r97];
	// begin inline asm
	{add.f16 %rs117,%rs100,%rs105;
}
	// end inline asm
	add.s32 	%r108, %r108, 4;
$L__BB15_14:
	setp.eq.s32 	%p12, %r28, 0;
	@%p12 bra 	$L__BB15_17;
	mul.lo.s32 	%r98, %r2, %r108;
	shl.b32 	%r99, %r98, 1;
	add.s32 	%r101, %r99, %r53;
	add.s32 	%r111, %r44, %r101;
	shl.b32 	%r32, %r2, 1;
	neg.s32 	%r110, %r28;
$L__BB15_16:
	.pragma "nounroll";
	ld.shared.u16 	%rs108, [%r111];
	// begin inline asm
	{add.f16 %rs117,%rs117,%rs108;
}
	// end inline asm
	add.s32 	%r111, %r111, %r32;
	add.s32 	%r110, %r110, 1;
	setp.ne.s32 	%p13, %r110, 0;
	@%p13 bra 	$L__BB15_16;
$L__BB15_17:
	st.shared.u16 	[%r8], %rs117;
$L__BB15_18:
	cvt.u64.u32 	%rd11, %r4;
	mad.lo.s64 	%rd12, %rd4, %rd11, %rd1;
	cvta.to.global.u64 	%rd13, %rd2;
	shl.b64 	%rd14, %rd12, 1;
	add.s64 	%rd15, %rd13, %rd14;
	st.global.u16 	[%rd15], %rs117;
$L__BB15_19:
	ret;

}
	// .globl	contiguous_sum_square_i16
.visible .entry contiguous_sum_square_i16(
	.param .u64 .ptr .align 1 contiguous_sum_square_i16_param_0,
	.param .u64 .ptr .align 1 contiguous_sum_square_i16_param_1,
	.param .u64 contiguous_sum_square_i16_param_2
)
{
	.reg .pred 	%p<8>;
	.reg .b16 	%rs<29>;
	.reg .b32 	%r<21>;
	.reg .b32 	%f<3>;
	.reg .b64 	%rd<16>;

	ld.param.u64 	%rd4, [contiguous_sum_square_i16_param_0];
	ld.param.u64 	%rd6, [contiguous_sum_square_i16_param_1];
	ld.param.u64 	%rd5, [contiguous_sum_square_i16_param_2];
	cvta.to.global.u64 	%rd1, %rd6;
	mov.u32 	%r1, %tid.x;
	mov.u32 	%r2, %ctaid.x;
	mov.u32 	%r20, %ntid.x;
	mul.lo.s32 	%r9, %r2, %r20;
	shl.b32 	%r10, %r9, 1;
	add.s32 	%r4, %r10, %r1;
	shl.b32 	%r11, %r1, 1;
	mov.u32 	%r12, sum_squaresdata_i16;
	add.s32 	%r5, %r12, %r11;
	mov.b32 	%r8, 0;
	// begin inline asm
	cvt.rn.f16.s32 %rs1, %r8;
	// end inline asm
	st.shared.u16 	[%r5], %rs1;
	add.s32 	%r13, %r4, %r20;
	cvt.u64.u32 	%rd2, %r13;
	setp.le.u64 	%p1, %rd5, %rd2;
	@%p1 bra 	$L__BB16_2;
	mul.wide.u32 	%rd9, %r4, 2;
	add.s64 	%rd10, %rd1, %rd9;
	ld.global.u16 	%rs5, [%rd10];
	mul.wide.s16 	%r15, %rs5, %rs5;
	shl.b64 	%rd11, %rd2, 1;
	add.s64 	%rd12, %rd1, %rd11;
	ld.global.u16 	%rs6, [%rd12];
	mul.wide.s16 	%r16, %rs6, %rs6;
	add.s32 	%r17, %r16, %r15;
	cvt.rn.f32.u32 	%f2, %r17;
	// begin inline asm
	{  cvt.rn.f16.f32 %rs4, %f2;}

	// end inline asm
	st.shared.u16 	[%r5], %rs4;
	bra.uni 	$L__BB16_4;
$L__BB16_2:
	cvt.u64.u32 	%rd3, %r4;
	setp.le.u64 	%p2, %rd5, %rd3;
	@%p2 bra 	$L__BB16_4;
	shl.b64 	%rd7, %rd3, 1;
	add.s64 	%rd8, %rd1, %rd7;
	ld.global.u16 	%rs3, [%rd8];
	mul.wide.s16 	%r14, %rs3, %rs3;
	cvt.rn.f32.u32 	%f1, %r14;
	// begin inline asm
	{  cvt.rn.f16.f32 %rs2, %f1;}

	// end inline asm
	st.shared.u16 	[%r5], %rs2;
$L__BB16_4:
	bar.sync 	0;
	setp.lt.u32 	%p3, %r20, 66;
	@%p3 bra 	$L__BB16_8;
$L__BB16_5:
	shr.u32 	%r7, %r20, 1;
	setp.ge.u32 	%p4, %r1, %r7;
	@%p4 bra 	$L__BB16_7;
	ld.shared.u16 	%rs8, [%r5];
	and.b32  	%r18, %r20, 2046;
	add.s32 	%r19, %r5, %r18;
	ld.shared.u16 	%rs9, [%r19];
	// begin inline asm
	{add.f16 %rs7,%rs8,%rs9;
}
	// end inline asm
	st.shared.u16 	[%r5], %rs7;
$L__BB16_7:
	bar.sync 	0;
	setp.gt.u32 	%p5, %r20, 131;
	mov.u32 	%r20, %r7;
	@%p5 bra 	$L__BB16_5;
$L__BB16_8:
	setp.gt.u32 	%p6, %r1, 31;
	@%p6 bra 	$L__BB16_11;
	ld.shared.u16 	%rs11, [%r5];
	ld.shared.u16 	%rs12, [%r5+64];
	// begin inline asm
	{add.f16 %rs10,%rs11,%rs12;
}
	// end inline asm
	st.volatile.shared.u16 	[%r5], %rs10;
	ld.shared.u16 	%rs15, [%r5+32];
	// begin inline asm
	{add.f16 %rs13,%rs10,%rs15;
}
	// end inline asm
	st.volatile.shared.u16 	[%r5], %rs13;
	ld.shared.u16 	%rs18, [%r5+16];
	// begin inline asm
	{add.f16 %rs16,%rs13,%rs18;
}
	// end inline asm
	st.volatile.shared.u16 	[%r5], %rs16;
	ld.shared.u16 	%rs21, [%r5+8];
	// begin inline asm
	{add.f16 %rs19,%rs16,%rs21;
}
	// end inline asm
	st.volatile.shared.u16 	[%r5], %rs19;
	ld.shared.u16 	%rs24, [%r5+4];
	// begin inline asm
	{add.f16 %rs22,%rs19,%rs24;
}
	// end inline asm
	st.volatile.shared.u16 	[%r5], %rs22;
	ld.shared.u16 	%rs27, [%r5+2];
	// begin inline asm
	{add.f16 %rs25,%rs22,%rs27;
}
	// end inline asm
	st.volatile.shared.u16 	[%r5], %rs25;
	setp.ne.s32 	%p7, %r1, 0;
	@%p7 bra 	$L__BB16_11;
	cvta.to.global.u64 	%rd13, %rd4;
	mul.wide.u32 	%rd14, %r2, 2;
	add.s64 	%rd15, %rd13, %rd14;
	ld.shared.u16 	%rs28, [sum_squaresdata_i16];
	st.global.u16 	[%rd15], %rs28;
$L__BB16_11:
	ret;

}
	// .globl	contiguous_cumulate_sum_square_i16
.visible .entry contiguous_cumulate_sum_square_i16(
	.param .u64 .ptr .align 1 contiguous_cumulate_sum_square_i16_param_0,
	.param .u64 .ptr .align 1 contiguous_cumulate_sum_square_i16_param_1,
	.param .u64 contiguous_cumulate_sum_square_i16_param_2
)
{
	.reg .pred 	%p<8>;
	.reg .b16 	%rs<27>;
	.reg .b32 	%r<21>;
	.reg .b64 	%rd<16>;

	ld.param.u64 	%rd4, [contiguous_cumulate_sum_square_i16_param_0];
	ld.param.u64 	%rd6, [contiguous_cumulate_sum_square_i16_param_1];
	ld.param.u64 	%rd5, [contiguous_cumulate_sum_square_i16_param_2];
	cvta.to.global.u64 	%rd1, %rd6;
	mov.u32 	%r1, %tid.x;
	mov.u32 	%r2, %ctaid.x;
	mov.u32 	%r20, %ntid.x;
	mul.lo.s32 	%r9, %r2, %r20;
	shl.b32 	%r10, %r9, 1;
	add.s32 	%r4, %r10, %r1;
	shl.b32 	%r11, %r1, 1;
	mov.u32 	%r12, sum_squaresdata_i16;
	add.s32 	%r5, %r12, %r11;
	mov.b32 	%r8, 0;
	// begin inline asm
	cvt.rn.f16.s32 %rs1, %r8;
	// end inline asm
	st.shared.u16 	[%r5], %rs1;
	add.s32 	%r13, %r4, %r20;
	cvt.u64.u32 	%rd2, %r13;
	setp.le.u64 	%p1, %rd5, %rd2;
	@%p1 bra 	$L__BB17_2;
	mul.wide.u32 	%rd9, %r4, 2;
	add.s64 	%rd10, %rd1, %rd9;
	ld.global.s16 	%r15, [%rd10];
	shl.b64 	%rd11, %rd2, 1;
	add.s64 	%rd12, %rd1, %rd11;
	ld.global.s16 	%r16, [%rd12];
	add.s32 	%r17, %r16, %r15;
	shr.s32 	%r14, %r17, 1;
	// begin inline asm
	cvt.rn.f16.s32 %rs4, %r14;
	// end inline asm
	st.shared.u16 	[%r5], %rs4;
	bra.uni 	$L__BB17_4;
$L__BB17_2:
	cvt.u64.u32 	%rd3, %r4;
	setp.le.u64 	%p2, %rd5, %rd3;
	@%p2 bra 	$L__BB17_4;
	shl.b64 	%rd7, %rd3, 1;
	add.s64 	%rd8, %rd1, %rd7;
	ld.global.u16 	%rs3, [%rd8];
	// begin inline asm
	cvt.rn.f16.s16 %rs2, %rs3;
	// end inline asm
	st.shared.u16 	[%r5], %rs2;
$L__BB17_4:
	bar.sync 	0;
	setp.lt.u32 	%p3, %r20, 66;
	@%p3 bra 	$L__BB17_8;
$L__BB17_5:
	shr.u32 	%r7, %r20, 1;
	setp.ge.u32 	%p4, %r1, %r7;
	@%p4 bra 	$L__BB17_7;
	ld.shared.u16 	%rs6, [%r5];
	and.b32  	%r18, %r20, 2046;
	add.s32 	%r19, %r5, %r18;
	ld.shared.u16 	%rs7, [%r19];
	// begin inline asm
	{add.f16 %rs5,%rs6,%rs7;
}
	// end inline asm
	st.shared.u16 	[%r5], %rs5;
$L__BB17_7:
	bar.sync 	0;
	setp.gt.u32 	%p5, %r20, 131;
	mov.u32 	%r20, %r7;
	@%p5 bra 	$L__BB17_5;
$L__BB17_8:
	setp.gt.u32 	%p6, %r1, 31;
	@%p6 bra 	$L__BB17_11;
	ld.shared.u16 	%rs9, [%r5];
	ld.shared.u16 	%rs10, [%r5+64];
	// begin inline asm
	{add.f16 %rs8,%rs9,%rs10;
}
	// end inline asm
	st.volatile.shared.u16 	[%r5], %rs8;
	ld.shared.u16 	%rs13, [%r5+32];
	// begin inline asm
	{add.f16 %rs11,%rs8,%rs13;
}
	// end inline asm
	st.volatile.shared.u16 	[%r5], %rs11;
	ld.shared.u16 	%rs16, [%r5+16];
	// begin inline asm
	{add.f16 %rs14,%rs11,%rs16;
}
	// end inline asm
	st.volatile.shared.u16 	[%r5], %rs14;
	ld.shared.u16 	%rs19, [%r5+8];
	// begin inline asm
	{add.f16 %rs17,%rs14,%rs19;
}
	// end inline asm
	st.volatile.shared.u16 	[%r5], %rs17;
	ld.shared.u16 	%rs22, [%r5+4];
	// begin inline asm
	{add.f16 %rs20,%rs17,%rs22;
}
	// end inline asm
	st.volatile.shared.u16 	[%r5], %rs20;
	ld.shared.u16 	%rs25, [%r5+2];
	// begin inline asm
	{add.f16 %rs23,%rs20,%rs25;
}
	// end inline asm
	st.volatile.shared.u16 	[%r5], %rs23;
	setp.ne.s32 	%p7, %r1, 0;
	@%p7 bra 	$L__BB17_11;
	cvta.to.global.u64 	%rd13, %rd4;
	mul.wide.u32 	%rd14, %r2, 2;
	add.s64 	%rd15, %rd13, %rd14;
	ld.shared.u16 	%rs26, [sum_squaresdata_i16];
	st.global.u16 	[%rd15], %rs26;
$L__BB17_11:
	ret;

}
	// .globl	uncontiguous_sum_square_i16
.visible .entry uncontiguous_sum_square_i16(
	.param .u64 .ptr .align 1 uncontiguous_sum_square_i16_param_0,
	.param .u64 .ptr .align 1 uncontiguous_sum_square_i16_param_1,
	.param .u64 .ptr .align 1 uncontiguous_sum_square_i16_param_2,
	.param .u64 .ptr .align 1 uncontiguous_sum_square_i16_param_3,
	.param .u64 uncontiguous_sum_square_i16_param_4,
	.param .u64 uncontiguous_sum_square_i16_param_5
)
{
	.reg .pred 	%p<53>;
	.reg .b16 	%rs<29>;
	.reg .b32 	%r<217>;
	.reg .b32 	%f<3>;
	.reg .b64 	%rd<558>;

	ld.param.u64 	%rd260, [uncontiguous_sum_square_i16_param_0];
	ld.param.u64 	%rd263, [uncontiguous_sum_square_i16_param_1];
	ld.param.u64 	%rd264, [uncontiguous_sum_square_i16_param_2];
	ld.param.u64 	%rd265, [uncontiguous_sum_square_i16_param_3];
	ld.param.u64 	%rd261, [uncontiguous_sum_square_i16_param_4];
	ld.param.u64 	%rd262, [uncontiguous_sum_square_i16_param_5];
	cvta.to.global.u64 	%rd1, %rd265;
	cvta.to.global.u64 	%rd2, %rd264;
	cvta.to.global.u64 	%rd3, %rd263;
	mov.u32 	%r1, %tid.x;
	mov.u32 	%r2, %ctaid.x;
	mov.u32 	%r216, %ntid.x;
	mul.lo.s32 	%r53, %r2, %r216;
	shl.b32 	%r54, %r53, 1;
	add.s32 	%r4, %r54, %r1;
	shl.b32 	%r55, %r1, 1;
	mov.u32 	%r56, sum_squaresdata_i16;
	add.s32 	%r5, %r56, %r55;
	mov.b32 	%r52, 0;
	// begin inline asm
	cvt.rn.f16.s32 %rs1, %r52;
	// end inline asm
	st.shared.u16 	[%r5], %rs1;
	add.s32 	%r57, %r4, %r216;
	cvt.u64.u32 	%rd511, %r57;
	setp.le.u64 	%p1, %rd262, %rd511;
	@%p1 bra 	$L__BB18_54;
	cvt.u32.u64 	%r6, %rd261;
	add.s32 	%r210, %r6, -1;
	setp.lt.s32 	%p27, %r210, 0;
	mov.b64 	%rd515, 0;
	mov.u64 	%rd516, %rd515;
	@%p27 bra 	$L__BB18_53;
	cvt.u64.u32 	%rd512, %r4;
	setp.lt.u32 	%p28, %r210, 3;
	mov.b64 	%rd516, 0;
	mov.u64 	%rd515, %rd516;
	@%p28 bra 	$L__BB18_30;
	add.s32 	%r208, %r6, -2;
	and.b32  	%r134, %r6, -4;
	neg.s32 	%r207, %r134;
	mov.b64 	%rd516, 0;
$L__BB18_4:
	.pragma "nounroll";
	add.s32 	%r12, %r208, 1;
	mul.wide.u32 	%rd397, %r12, 8;
	add.s64 	%rd398, %rd2, %rd397;
	ld.global.u64 	%rd10, [%rd398];
	or.b64  	%rd399, %rd512, %rd10;
	and.b64  	%rd400, %rd399, -4294967296;
	setp.ne.s64 	%p29, %rd400, 0;
	@%p29 bra 	$L__BB18_6;
	cvt.u32.u64 	%r135, %rd10;
	cvt.u32.u64 	%r136, %rd512;
	div.u32 	%r137, %r136, %r135;
	mul.lo.s32 	%r138, %r137, %r135;
	sub.s32 	%r139, %r136, %r138;
	cvt.u64.u32 	%rd477, %r137;
	cvt.u64.u32 	%rd478, %r139;
	bra.uni 	$L__BB18_7;
$L__BB18_6:
	div.s64 	%rd477, %rd512, %rd10;
	mul.lo.s64 	%rd401, %rd477, %rd10;
	sub.s64 	%rd478, %rd512, %rd401;
$L__BB18_7:
	mul.wide.u32 	%rd402, %r12, 8;
	add.s64 	%rd403, %rd1, %rd402;
	ld.global.u64 	%rd17, [%rd403];
	mad.lo.s64 	%rd18, %rd17, %rd478, %rd515;
	or.b64  	%rd404, %rd511, %rd10;
	and.b64  	%rd405, %rd404, -4294967296;
	setp.ne.s64 	%p30, %rd405, 0;
	@%p30 bra 	$L__BB18_9;
	cvt.u32.u64 	%r140, %rd10;
	cvt.u32.u64 	%r141, %rd511;
	div.u32 	%r142, %r141, %r140;
	mul.lo.s32 	%r143, %r142, %r140;
	sub.s32 	%r144, %r141, %r143;
	cvt.u64.u32 	%rd479, %r142;
	cvt.u64.u32 	%rd480, %r144;
	bra.uni 	$L__BB18_10;
$L__BB18_9:
	div.s64 	%rd479, %rd511, %rd10;
	mul.lo.s64 	%rd406, %rd479, %rd10;
	sub.s64 	%rd480, %rd511, %rd406;
$L__BB18_10:
	mad.lo.s64 	%rd25, %rd480, %rd17, %rd516;
	add.s32 	%r13, %r208, -2;
	mul.wide.u32 	%rd407, %r208, 8;
	add.s64 	%rd408, %rd2, %rd407;
	ld.global.u64 	%rd26, [%rd408];
	or.b64  	%rd409, %rd477, %rd26;
	and.b64  	%rd410, %rd409, -4294967296;
	setp.ne.s64 	%p31, %rd410, 0;
	@%p31 bra 	$L__BB18_12;
	cvt.u32.u64 	%r145, %rd26;
	cvt.u32.u64 	%r146, %rd477;
	div.u32 	%r147, %r146, %r145;
	mul.lo.s32 	%r148, %r147, %r145;
	sub.s32 	%r149, %r146, %r148;
	cvt.u64.u32 	%rd481, %r147;
	cvt.u64.u32 	%rd482, %r149;
	bra.uni 	$L__BB18_13;
$L__BB18_12:
	div.s64 	%rd481, %rd477, %rd26;
	mul.lo.s64 	%rd411, %rd481, %rd26;
	sub.s64 	%rd482, %rd477, %rd411;
$L__BB18_13:
	mul.wide.u32 	%rd412, %r208, 8;
	add.s64 	%rd413, %rd1, %rd412;
	ld.global.u64 	%rd33, [%rd413];
	mad.lo.s64 	%rd34, %rd33, %rd482, %rd18;
	or.b64  	%rd414, %rd479, %rd26;
	and.b64  	%rd415, %rd414, -4294967296;
	setp.ne.s64 	%p32, %rd415, 0;
	@%p32 bra 	$L__BB18_15;
	cvt.u32.u64 	%r150, %rd26;
	cvt.u32.u64 	%r151, %rd479;
	div.u32 	%r152, %r151, %r150;
	mul.lo.s32 	%r153, %r152, %r150;
	sub.s32 	%r154, %r151, %r153;
	cvt.u64.u32 	%rd483, %r152;
	cvt.u64.u32 	%rd484, %r154;
	bra.uni 	$L__BB18_16;
$L__BB18_15:
	div.s64 	%rd483, %rd479, %rd26;
	mul.lo.s64 	%rd416, %rd483, %rd26;
	sub.s64 	%rd484, %rd479, %rd416;
$L__BB18_16:
	mad.lo.s64 	%rd41, %rd484, %rd33, %rd25;
	add.s32 	%r14, %r208, -1;
	mul.wide.u32 	%rd417, %r14, 8;
	add.s64 	%rd418, %rd2, %rd417;
	ld.global.u64 	%rd42, [%rd418];
	or.b64  	%rd419, %rd481, %rd42;
	and.b64  	%rd420, %rd419, -4294967296;
	setp.ne.s64 	%p33, %rd420, 0;
	@%p33 bra 	$L__BB18_18;
	cvt.u32.u64 	%r155, %rd42;
	cvt.u32.u64 	%r156, %rd481;
	div.u32 	%r157, %r156, %r155;
	mul.lo.s32 	%r158, %r157, %r155;
	sub.s32 	%r159, %r156, %r158;
	cvt.u64.u32 	%rd485, %r157;
	cvt.u64.u32 	%rd486, %r159;
	bra.uni 	$L__BB18_19;
$L__BB18_18:
	div.s64 	%rd485, %rd481, %rd42;
	mul.lo.s64 	%rd421, %rd485, %rd42;
	sub.s64 	%rd486, %rd481, %rd421;
$L__BB18_19:
	mul.wide.u32 	%rd422, %r14, 8;
	add.s64 	%rd423, %rd1, %rd422;
	ld.global.u64 	%rd49, [%rd423];
	mad.lo.s64 	%rd50, %rd49, %rd486, %rd34;
	or.b64  	%rd424, %rd483, %rd42;
	and.b64  	%rd425, %rd424, -4294967296;
	setp.ne.s64 	%p34, %rd425, 0;
	@%p34 bra 	$L__BB18_21;
	cvt.u32.u64 	%r160, %rd42;
	cvt.u32.u64 	%r161, %rd483;
	div.u32 	%r162, %r161, %r160;
	mul.lo.s32 	%r163, %r162, %r160;
	sub.s32 	%r164, %r161, %r163;
	cvt.u64.u32 	%rd487, %r162;
	cvt.u64.u32 	%rd488, %r164;
	bra.uni 	$L__BB18_22;
$L__BB18_21:
	div.s64 	%rd487, %rd483, %rd42;
	mul.lo.s64 	%rd426, %rd487, %rd42;
	sub.s64 	%rd488, %rd483, %rd426;
$L__BB18_22:
	mad.lo.s64 	%rd57, %rd488, %rd49, %rd41;
	mul.wide.u32 	%rd427, %r13, 8;
	add.s64 	%rd428, %rd2, %rd427;
	ld.global.u64 	%rd58, [%rd428];
	or.b64  	%rd429, %rd485, %rd58;
	and.b64  	%rd430, %rd429, -4294967296;
	setp.ne.s64 	%p35, %rd430, 0;
	@%p35 bra 	$L__BB18_24;
	cvt.u32.u64 	%r165, %rd58;
	cvt.u32.u64 	%r166, %rd485;
	div.u32 	%r167, %r166, %r165;
	mul.lo.s32 	%r168, %r167, %r165;
	sub.s32 	%r169, %r166, %r168;
	cvt.u64.u32 	%rd512, %r167;
	cvt.u64.u32 	%rd490, %r169;
	bra.uni 	$L__BB18_25;
$L__BB18_24:
	div.s64 	%rd512, %rd485, %rd58;
	mul.lo.s64 	%rd431, %rd512, %rd58;
	sub.s64 	%rd490, %rd485, %rd431;
$L__BB18_25:
	mul.wide.u32 	%rd432, %r13, 8;
	add.s64 	%rd433, %rd1, %rd432;
	ld.global.u64 	%rd65, [%rd433];
	mad.lo.s64 	%rd515, %rd65, %rd490, %rd50;
	or.b64  	%rd434, %rd487, %rd58;
	and.b64  	%rd435, %rd434, -4294967296;
	setp.ne.s64 	%p36, %rd435, 0;
	@%p36 bra 	$L__BB18_27;
	cvt.u32.u64 	%r170, %rd58;
	cvt.u32.u64 	%r171, %rd487;
	div.u32 	%r172, %r171, %r170;
	mul.lo.s32 	%r173, %r172, %r170;
	sub.s32 	%r174, %r171, %r173;
	cvt.u64.u32 	%rd511, %r172;
	cvt.u64.u32 	%rd492, %r174;
	bra.uni 	$L__BB18_28;
$L__BB18_27:
	div.s64 	%rd511, %rd487, %rd58;
	mul.lo.s64 	%rd436, %rd511, %rd58;
	sub.s64 	%rd492, %rd487, %rd436;
$L__BB18_28:
	mad.lo.s64 	%rd516, %rd492, %rd65, %rd57;
	add.s32 	%r208, %r208, -4;
	add.s32 	%r207, %r207, 4;
	setp.ne.s32 	%p37, %r207, 0;
	@%p37 bra 	$L__BB18_4;
	add.s32 	%r210, %r208, 1;
$L__BB18_30:
	and.b32  	%r19, %r6, 3;
	setp.eq.s32 	%p38, %r19, 0;
	@%p38 bra 	$L__BB18_53;
	setp.eq.s32 	%p39, %r19, 1;
	@%p39 bra 	$L__BB18_45;
	mul.wide.u32 	%rd438, %r210, 8;
	add.s64 	%rd439, %rd2, %rd438;
	ld.global.u64 	%rd80, [%rd439];
	or.b64  	%rd440, %rd512, %rd80;
	and.b64  	%rd441, %rd440, -4294967296;
	setp.ne.s64 	%p40, %rd441, 0;
	@%p40 bra 	$L__BB18_34;
	cvt.u32.u64 	%r175, %rd80;
	cvt.u32.u64 	%r176, %rd512;
	div.u32 	%r177, %r176, %r175;
	mul.lo.s32 	%r178, %r177, %r175;
	sub.s32 	%r179, %r176, %r178;
	cvt.u64.u32 	%rd499, %r177;
	cvt.u64.u32 	%rd500, %r179;
	bra.uni 	$L__BB18_35;
$L__BB18_34:
	div.s64 	%rd499, %rd512, %rd80;
	mul.lo.s64 	%rd442, %rd499, %rd80;
	sub.s64 	%rd500, %rd512, %rd442;
$L__BB18_35:
	add.s64 	%rd444, %rd1, %rd438;
	ld.global.u64 	%rd87, [%rd444];
	mad.lo.s64 	%rd88, %rd87, %rd500, %rd515;
	or.b64  	%rd445, %rd511, %rd80;
	and.b64  	%rd446, %rd445, -4294967296;
	setp.ne.s64 	%p41, %rd446, 0;
	@%p41 bra 	$L__BB18_37;
	cvt.u32.u64 	%r180, %rd80;
	cvt.u32.u64 	%r181, %rd511;
	div.u32 	%r182, %r181, %r180;
	mul.lo.s32 	%r183, %r182, %r180;
	sub.s32 	%r184, %r181, %r183;
	cvt.u64.u32 	%rd501, %r182;
	cvt.u64.u32 	%rd502, %r184;
	bra.uni 	$L__BB18_38;
$L__BB18_37:
	div.s64 	%rd501, %rd511, %rd80;
	mul.lo.s64 	%rd447, %rd501, %rd80;
	sub.s64 	%rd502, %rd511, %rd447;
$L__BB18_38:
	mad.lo.s64 	%rd95, %rd502, %rd87, %rd516;
	add.s32 	%r20, %r210, -1;
	mul.wide.u32 	%rd448, %r20, 8;
	add.s64 	%rd449, %rd2, %rd448;
	ld.global.u64 	%rd96, [%rd449];
	or.b64  	%rd450, %rd499, %rd96;
	and.b64  	%rd451, %rd450, -4294967296;
	setp.ne.s64 	%p42, %rd451, 0;
	@%p42 bra 	$L__BB18_40;
	cvt.u32.u64 	%r185, %rd96;
	cvt.u32.u64 	%r186, %rd499;
	div.u32 	%r187, %r186, %r185;
	mul.lo.s32 	%r188, %r187, %r185;
	sub.s32 	%r189, %r186, %r188;
	cvt.u64.u32 	%rd512, %r187;
	cvt.u64.u32 	%rd504, %r189;
	bra.uni 	$L__BB18_41;
$L__BB18_40:
	div.s64 	%rd512, %rd499, %rd96;
	mul.lo.s64 	%rd452, %rd512, %rd96;
	sub.s64 	%rd504, %rd499, %rd452;
$L__BB18_41:
	add.s64 	%rd454, %rd1, %rd448;
	ld.global.u64 	%rd103, [%rd454];
	mad.lo.s64 	%rd515, %rd103, %rd504, %rd88;
	or.b64  	%rd455, %rd501, %rd96;
	and.b64  	%rd456, %rd455, -4294967296;
	setp.ne.s64 	%p43, %rd456, 0;
	@%p43 bra 	$L__BB18_43;
	cvt.u32.u64 	%r190, %rd96;
	cvt.u32.u64 	%r191, %rd501;
	div.u32 	%r192, %r191, %r190;
	mul.lo.s32 	%r193, %r192, %r190;
	sub.s32 	%r194, %r191, %r193;
	cvt.u64.u32 	%rd511, %r192;
	cvt.u64.u32 	%rd506, %r194;
	bra.uni 	$L__BB18_44;
$L__BB18_43:
	div.s64 	%rd511, %rd501, %rd96;
	mul.lo.s64 	%rd457, %rd511, %rd96;
	sub.s64 	%rd506, %rd501, %rd457;
$L__BB18_44:
	mad.lo.s64 	%rd516, %rd506, %rd103, %rd95;
	add.s32 	%r210, %r210, -2;
$L__BB18_45:
	and.b32  	%r195, %r6, 1;
	setp.eq.b32 	%p44, %r195, 1;
	not.pred 	%p45, %p44;
	@%p45 bra 	$L__BB18_53;
	mul.wide.u32 	%rd458, %r210, 8;
	add.s64 	%rd459, %rd2, %rd458;
	ld.global.u64 	%rd118, [%rd459];
	or.b64  	%rd460, %rd512, %rd118;
	and.b64  	%rd461, %rd460, -4294967296;
	setp.ne.s64 	%p46, %rd461, 0;
	@%p46 bra 	$L__BB18_48;
	cvt.u32.u64 	%r196, %rd118;
	cvt.u32.u64 	%r197, %rd512;
	rem.u32 	%r198, %r197, %r196;
	cvt.u64.u32 	%rd513, %r198;
	bra.uni 	$L__BB18_49;
$L__BB18_48:
	rem.s64 	%rd513, %rd512, %rd118;
$L__BB18_49:
	add.s64 	%rd463, %rd1, %rd458;
	ld.global.u64 	%rd122, [%rd463];
	mad.lo.s64 	%rd515, %rd122, %rd513, %rd515;
	or.b64  	%rd464, %rd511, %rd118;
	and.b64  	%rd465, %rd464, -4294967296;
	setp.ne.s64 	%p47, %rd465, 0;
	@%p47 bra 	$L__BB18_51;
	cvt.u32.u64 	%r199, %rd118;
	cvt.u32.u64 	%r200, %rd511;
	rem.u32 	%r201, %r200, %r199;
	cvt.u64.u32 	%rd514, %r201;
	bra.uni 	$L__BB18_52;
$L__BB18_51:
	rem.s64 	%rd514, %rd511, %rd118;
$L__BB18_52:
	mad.lo.s64 	%rd516, %rd514, %rd122, %rd516;
$L__BB18_53:
	shl.b64 	%rd466, %rd515, 1;
	add.s64 	%rd467, %rd3, %rd466;
	ld.global.u16 	%rs5, [%rd467];
	mul.wide.s16 	%r202, %rs5, %rs5;
	shl.b64 	%rd468, %rd516, 1;
	add.s64 	%rd469, %rd3, %rd468;
	ld.global.u16 	%rs6, [%rd469];
	mul.wide.s16 	%r203, %rs6, %rs6;
	add.s32 	%r204, %r203, %r202;
	cvt.rn.f32.u32 	%f2, %r204;
	// begin inline asm
	{  cvt.rn.f16.f32 %rs4, %f2;}

	// end inline asm
	st.shared.u16 	[%r5], %rs4;
	bra.uni 	$L__BB18_114;
$L__BB18_54:
	cvt.u64.u32 	%rd548, %r4;
	setp.le.u64 	%p2, %rd262, %rd548;
	@%p2 bra 	$L__BB18_114;
	cvt.u32.u64 	%r23, %rd261;
	add.s32 	%r214, %r23, -1;
	setp.lt.s32 	%p3, %r214, 0;
	mov.b64 	%rd557, 0;
	@%p3 bra 	$L__BB18_113;
	and.b32  	%r25, %r23, 7;
	setp.lt.u32 	%p4, %r214, 7;
	mov.b64 	%rd557, 0;
	@%p4 bra 	$L__BB18_84;
	add.s32 	%r212, %r23, -4;
	and.b32  	%r58, %r23, -8;
	neg.s32 	%r211, %r58;
	mov.b64 	%rd557, 0;
$L__BB18_58:
	.pragma "nounroll";
	add.s32 	%r30, %r212, 3;
	mul.wide.u32 	%rd270, %r30, 8;
	add.s64 	%rd271, %rd2, %rd270;
	ld.global.u64 	%rd133, [%rd271];
	or.b64  	%rd272, %rd548, %rd133;
	and.b64  	%rd273, %rd272, -4294967296;
	setp.ne.s64 	%p5, %rd273, 0;
	@%p5 bra 	$L__BB18_60;
	cvt.u32.u64 	%r59, %rd133;
	cvt.u32.u64 	%r60, %rd548;
	div.u32 	%r61, %r60, %r59;
	mul.lo.s32 	%r62, %r61, %r59;
	sub.s32 	%r63, %r60, %r62;
	cvt.u64.u32 	%rd519, %r61;
	cvt.u64.u32 	%rd520, %r63;
	bra.uni 	$L__BB18_61;
$L__BB18_60:
	div.s64 	%rd519, %rd548, %rd133;
	mul.lo.s64 	%rd274, %rd519, %rd133;
	sub.s64 	%rd520, %rd548, %rd274;
$L__BB18_61:
	add.s64 	%rd276, %rd1, %rd270;
	ld.global.u64 	%rd277, [%rd276];
	mad.lo.s64 	%rd140, %rd277, %rd520, %rd557;
	add.s32 	%r31, %r212, 2;
	mul.wide.u32 	%rd278, %r31, 8;
	add.s64 	%rd279, %rd2, %rd278;
	ld.global.u64 	%rd141, [%rd279];
	or.b64  	%rd280, %rd519, %rd141;
	and.b64  	%rd281, %rd280, -4294967296;
	setp.ne.s64 	%p6, %rd281, 0;
	@%p6 bra 	$L__BB18_63;
	cvt.u32.u64 	%r64, %rd141;
	cvt.u32.u64 	%r65, %rd519;
	div.u32 	%r66, %r65, %r64;
	mul.lo.s32 	%r67, %r66, %r64;
	sub.s32 	%r68, %r65, %r67;
	cvt.u64.u32 	%rd521, %r66;
	cvt.u64.u32 	%rd522, %r68;
	bra.uni 	$L__BB18_64;
$L__BB18_63:
	div.s64 	%rd521, %rd519, %rd141;
	mul.lo.s64 	%rd282, %rd521, %rd141;
	sub.s64 	%rd522, %rd519, %rd282;
$L__BB18_64:
	add.s64 	%rd284, %rd1, %rd278;
	ld.global.u64 	%rd285, [%rd284];
	mad.lo.s64 	%rd148, %rd285, %rd522, %rd140;
	add.s32 	%r32, %r212, 1;
	mul.wide.u32 	%rd286, %r32, 8;
	add.s64 	%rd287, %rd2, %rd286;
	ld.global.u64 	%rd149, [%rd287];
	or.b64  	%rd288, %rd521, %rd149;
	and.b64  	%rd289, %rd288, -4294967296;
	setp.ne.s64 	%p7, %rd289, 0;
	@%p7 bra 	$L__BB18_66;
	cvt.u32.u64 	%r69, %rd149;
	cvt.u32.u64 	%r70, %rd521;
	div.u32 	%r71, %r70, %r69;
	mul.lo.s32 	%r72, %r71, %r69;
	sub.s32 	%r73, %r70, %r72;
	cvt.u64.u32 	%rd523, %r71;
	cvt.u64.u32 	%rd524, %r73;
	bra.uni 	$L__BB18_67;
$L__BB18_66:
	div.s64 	%rd523, %rd521, %rd149;
	mul.lo.s64 	%rd290, %rd523, %rd149;
	sub.s64 	%rd524, %rd521, %rd290;
$L__BB18_67:
	add.s64 	%rd292, %rd1, %rd286;
	ld.global.u64 	%rd293, [%rd292];
	mad.lo.s64 	%rd156, %rd293, %rd524, %rd148;
	add.s32 	%r33, %r212, -4;
	mul.wide.u32 	%rd294, %r212, 8;
	add.s64 	%rd295, %rd2, %rd294;
	ld.global.u64 	%rd157, [%rd295];
	or.b64  	%rd296, %rd523, %rd157;
	and.b64  	%rd297, %rd296, -4294967296;
	setp.ne.s64 	%p8, %rd297, 0;
	@%p8 bra 	$L__BB18_69;
	cvt.u32.u64 	%r74, %rd157;
	cvt.u32.u64 	%r75, %rd523;
	div.u32 	%r76, %r75, %r74;
	mul.lo.s32 	%r77, %r76, %r74;
	sub.s32 	%r78, %r75, %r77;
	cvt.u64.u32 	%rd525, %r76;
	cvt.u64.u32 	%rd526, %r78;
	bra.uni 	$L__BB18_70;
$L__BB18_69:
	div.s64 	%rd525, %rd523, %rd157;
	mul.lo.s64 	%rd298, %rd525, %rd157;
	sub.s64 	%rd526, %rd523, %rd298;
$L__BB18_70:
	add.s64 	%rd300, %rd1, %rd294;
	ld.global.u64 	%rd301, [%rd300];
	mad.lo.s64 	%rd164, %rd301, %rd526, %rd156;
	add.s32 	%r34, %r212, -1;
	mul.wide.u32 	%rd302, %r34, 8;
	add.s64 	%rd303, %rd2, %rd302;
	ld.global.u64 	%rd165, [%rd303];
	or.b64  	%rd304, %rd525, %rd165;
	and.b64  	%rd305, %rd304, -4294967296;
	setp.ne.s64 	%p9, %rd305, 0;
	@%p9 bra 	$L__BB18_72;
	cvt.u32.u64 	%r79, %rd165;
	cvt.u32.u64 	%r80, %rd525;
	div.u32 	%r81, %r80, %r79;
	mul.lo.s32 	%r82, %r81, %r79;
	sub.s32 	%r83, %r80, %r82;
	cvt.u64.u32 	%rd527, %r81;
	cvt.u64.u32 	%rd528, %r83;
	bra.uni 	$L__BB18_73;
$L__BB18_72:
	div.s64 	%rd527, %rd525, %rd165;
	mul.lo.s64 	%rd306, %rd527, %rd165;
	sub.s64 	%rd528, %rd525, %rd306;
$L__BB18_73:
	add.s64 	%rd308, %rd1, %rd302;
	ld.global.u64 	%rd309, [%rd308];
	mad.lo.s64 	%rd172, %rd309, %rd528, %rd164;
	add.s32 	%r35, %r212, -2;
	mul.wide.u32 	%rd310, %r35, 8;
	add.s64 	%rd311, %rd2, %rd310;
	ld.global.u64 	%rd173, [%rd311];
	or.b64  	%rd312, %rd527, %rd173;
	and.b64  	%rd313, %rd312, -4294967296;
	setp.ne.s64 	%p10, %rd313, 0;
	@%p10 bra 	$L__BB18_75;
	cvt.u32.u64 	%r84, %rd173;
	cvt.u32.u64 	%r85, %rd527;
	div.u32 	%r86, %r85, %r84;
	mul.lo.s32 	%r87, %r86, %r84;
	sub.s32 	%r88, %r85, %r87;
	cvt.u64.u32 	%rd529, %r86;
	cvt.u64.u32 	%rd530, %r88;
	bra.uni 	$L__BB18_76;
$L__BB18_75:
	div.s64 	%rd529, %rd527, %rd173;
	mul.lo.s64 	%rd314, %rd529, %rd173;
	sub.s64 	%rd530, %rd527, %rd314;
$L__BB18_76:
	add.s64 	%rd316, %rd1, %rd310;
	ld.global.u64 	%rd317, [%rd316];
	mad.lo.s64 	%rd180, %rd317, %rd530, %rd172;
	add.s32 	%r36, %r212, -3;
	mul.wide.u32 	%rd318, %r36, 8;
	add.s64 	%rd319, %rd2, %rd318;
	ld.global.u64 	%rd181, [%rd319];
	or.b64  	%rd320, %rd529, %rd181;
	and.b64  	%rd321, %rd320, -4294967296;
	setp.ne.s64 	%p11, %rd321, 0;
	@%p11 bra 	$L__BB18_78;
	cvt.u32.u64 	%r89, %rd181;
	cvt.u32.u64 	%r90, %rd529;
	div.u32 	%r91, %r90, %r89;
	mul.lo.s32 	%r92, %r91, %r89;
	sub.s32 	%r93, %r90, %r92;
	cvt.u64.u32 	%rd531, %r91;
	cvt.u64.u32 	%rd532, %r93;
	bra.uni 	$L__BB18_79;
$L__BB18_78:
	div.s64 	%rd531, %rd529, %rd181;
	mul.lo.s64 	%rd322, %rd531, %rd181;
	sub.s64 	%rd532, %rd529, %rd322;
$L__BB18_79:
	add.s64 	%rd324, %rd1, %rd318;
	ld.global.u64 	%rd325, [%rd324];
	mad.lo.s64 	%rd188, %rd325, %rd532, %rd180;
	mul.wide.u32 	%rd326, %r33, 8;
	add.s64 	%rd327, %rd2, %rd326;
	ld.global.u64 	%rd189, [%rd327];
	or.b64  	%rd328, %rd531, %rd189;
	and.b64  	%rd329, %rd328, -4294967296;
	setp.ne.s64 	%p12, %rd329, 0;
	@%p12 bra 	$L__BB18_81;
	cvt.u32.u64 	%r94, %rd189;
	cvt.u32.u64 	%r95, %rd531;
	div.u32 	%r96, %r95, %r94;
	mul.lo.s32 	%r97, %r96, %r94;
	sub.s32 	%r98, %r95, %r97;
	cvt.u64.u32 	%rd548, %r96;
	cvt.u64.u32 	%rd534, %r98;
	bra.uni 	$L__BB18_82;
$L__BB18_81:
	div.s64 	%rd548, %rd531, %rd189;
	mul.lo.s64 	%rd330, %rd548, %rd189;
	sub.s64 	%rd534, %rd531, %rd330;
$L__BB18_82:
	add.s64 	%rd332, %rd1, %rd326;
	ld.global.u64 	%rd333, [%rd332];
	mad.lo.s64 	%rd557, %rd333, %rd534, %rd188;
	add.s32 	%r212, %r212, -8;
	add.s32 	%r211, %r211, 8;
	setp.ne.s32 	%p13, %r211, 0;
	@%p13 bra 	$L__BB18_58;
	add.s32 	%r214, %r212, 3;
$L__BB18_84:
	setp.eq.s32 	%p14, %r25, 0;
	@%p14 bra 	$L__BB18_113;
	and.b32  	%r41, %r23, 3;
	setp.lt.u32 	%p15, %r25, 4;
	@%p15 bra 	$L__BB18_99;
	mul.wide.u32 	%rd335, %r214, 8;
	add.s64 	%rd336, %rd2, %rd335;
	ld.global.u64 	%rd200, [%rd336];
	or.b64  	%rd337, %rd548, %rd200;
	and.b64  	%rd338, %rd337, -4294967296;
	setp.ne.s64 	%p16, %rd338, 0;
	@%p16 bra 	$L__BB18_88;
	cvt.u32.u64 	%r99, %rd200;
	cvt.u32.u64 	%r100, %rd548;
	div.u32 	%r101, %r100, %r99;
	mul.lo.s32 	%r102, %r101, %r99;
	sub.s32 	%r103, %r100, %r102;
	cvt.u64.u32 	%rd538, %r101;
	cvt.u64.u32 	%rd539, %r103;
	bra.uni 	$L__BB18_89;
$L__BB18_88:
	div.s64 	%rd538, %rd548, %rd200;
	mul.lo.s64 	%rd339, %rd538, %rd200;
	sub.s64 	%rd539, %rd548, %rd339;
$L__BB18_89:
	add.s64 	%rd341, %rd1, %rd335;
	ld.global.u64 	%rd342, [%rd341];
	mad.lo.s64 	%rd207, %rd342, %rd539, %rd557;
	add.s32 	%r42, %r214, -1;
	mul.wide.u32 	%rd343, %r42, 8;
	add.s64 	%rd344, %rd2, %rd343;
	ld.global.u64 	%rd208, [%rd344];
	or.b64  	%rd345, %rd538, %rd208;
	and.b64  	%rd346, %rd345, -4294967296;
	setp.ne.s64 	%p17, %rd346, 0;
	@%p17 bra 	$L__BB18_91;
	cvt.u32.u64 	%r104, %rd208;
	cvt.u32.u64 	%r105, %rd538;
	div.u32 	%r106, %r105, %r104;
	mul.lo.s32 	%r107, %r106, %r104;
	sub.s32 	%r108, %r105, %r107;
	cvt.u64.u32 	%rd540, %r106;
	cvt.u64.u32 	%rd541, %r108;
	bra.uni 	$L__BB18_92;
$L__BB18_91:
	div.s64 	%rd540, %rd538, %rd208;
	mul.lo.s64 	%rd347, %rd540, %rd208;
	sub.s64 	%rd541, %rd538, %rd347;
$L__BB18_92:
	add.s64 	%rd349, %rd1, %rd343;
	ld.global.u64 	%rd350, [%rd349];
	mad.lo.s64 	%rd215, %rd350, %rd541, %rd207;
	add.s32 	%r43, %r214, -2;
	mul.wide.u32 	%rd351, %r43, 8;
	add.s64 	%rd352, %rd2, %rd351;
	ld.global.u64 	%rd216, [%rd352];
	or.b64  	%rd353, %rd540, %rd216;
	and.b64  	%rd354, %rd353, -4294967296;
	setp.ne.s64 	%p18, %rd354, 0;
	@%p18 bra 	$L__BB18_94;
	cvt.u32.u64 	%r109, %rd216;
	cvt.u32.u64 	%r110, %rd540;
	div.u32 	%r111, %r110, %r109;
	mul.lo.s32 	%r112, %r111, %r109;
	sub.s32 	%r113, %r110, %r112;
	cvt.u64.u32 	%rd542, %r111;
	cvt.u64.u32 	%rd543, %r113;
	bra.uni 	$L__BB18_95;
$L__BB18_94:
	div.s64 	%rd542, %rd540, %rd216;
	mul.lo.s64 	%rd355, %rd542, %rd216;
	sub.s64 	%rd543, %rd540, %rd355;
$L__BB18_95:
	add.s64 	%rd357, %rd1, %rd351;
	ld.global.u64 	%rd358, [%rd357];
	mad.lo.s64 	%rd223, %rd358, %rd543, %rd215;
	add.s32 	%r44, %r214, -3;
	mul.wide.u32 	%rd359, %r44, 8;
	add.s64 	%rd360, %rd2, %rd359;
	ld.global.u64 	%rd224, [%rd360];
	or.b64  	%rd361, %rd542, %rd224;
	and.b64  	%rd362, %rd361, -4294967296;
	setp.ne.s64 	%p19, %rd362, 0;
	@%p19 bra 	$L__BB18_97;
	cvt.u32.u64 	%r114, %rd224;
	cvt.u32.u64 	%r115, %rd542;
	div.u32 	%r116, %r115, %r114;
	mul.lo.s32 	%r117, %r116, %r114;
	sub.s32 	%r118, %r115, %r117;
	cvt.u64.u32 	%rd548, %r116;
	cvt.u64.u32 	%rd545, %r118;
	bra.uni 	$L__BB18_98;
$L__BB18_97:
	div.s64 	%rd548, %rd542, %rd224;
	mul.lo.s64 	%rd363, %rd548, %rd224;
	sub.s64 	%rd545, %rd542, %rd363;
$L__BB18_98:
	add.s64 	%rd365, %rd1, %rd359;
	ld.global.u64 	%rd366, [%rd365];
	mad.lo.s64 	%rd557, %rd366, %rd545, %rd223;
	add.s32 	%r214, %r214, -4;
$L__BB18_99:
	setp.eq.s32 	%p20, %r41, 0;
	@%p20 bra 	$L__BB18_113;
	setp.eq.s32 	%p21, %r41, 1;
	@%p21 bra 	$L__BB18_108;
	mul.wide.u32 	%rd368, %r214, 8;
	add.s64 	%rd369, %rd2, %rd368;
	ld.global.u64 	%rd235, [%rd369];
	or.b64  	%rd370, %rd548, %rd235;
	and.b64  	%rd371, %rd370, -4294967296;
	setp.ne.s64 	%p22, %rd371, 0;
	@%p22 bra 	$L__BB18_103;
	cvt.u32.u64 	%r119, %rd235;
	cvt.u32.u64 	%r120, %rd548;
	div.u32 	%r121, %r120, %r119;
	mul.lo.s32 	%r122, %r121, %r119;
	sub.s32 	%r123, %r120, %r122;
	cvt.u64.u32 	%rd549, %r121;
	cvt.u64.u32 	%rd550, %r123;
	bra.uni 	$L__BB18_104;
$L__BB18_103:
	div.s64 	%rd549, %rd548, %rd235;
	mul.lo.s64 	%rd372, %rd549, %rd235;
	sub.s64 	%rd550, %rd548, %rd372;
$L__BB18_104:
	add.s64 	%rd374, %rd1, %rd368;
	ld.global.u64 	%rd375, [%rd374];
	mad.lo.s64 	%rd242, %rd375, %rd550, %rd557;
	add.s32 	%r47, %r214, -1;
	mul.wide.u32 	%rd376, %r47, 8;
	add.s64 	%rd377, %rd2, %rd376;
	ld.global.u64 	%rd243, [%rd377];
	or.b64  	%rd378, %rd549, %rd243;
	and.b64  	%rd379, %rd378, -4294967296;
	setp.ne.s64 	%p23, %rd379, 0;
	@%p23 bra 	$L__BB18_106;
	cvt.u32.u64 	%r124, %rd243;
	cvt.u32.u64 	%r125, %rd549;
	div.u32 	%r126, %r125, %r124;
	mul.lo.s32 	%r127, %r126, %r124;
	sub.s32 	%r128, %r125, %r127;
	cvt.u64.u32 	%rd548, %r126;
	cvt.u64.u32 	%rd552, %r128;
	bra.uni 	$L__BB18_107;
$L__BB18_106:
	div.s64 	%rd548, %rd549, %rd243;
	mul.lo.s64 	%rd380, %rd548, %rd243;
	sub.s64 	%rd552, %rd549, %rd380;
$L__BB18_107:
	add.s64 	%rd382, %rd1, %rd376;
	ld.global.u64 	%rd383, [%rd382];
	mad.lo.s64 	%rd557, %rd383, %rd552, %rd242;
	add.s32 	%r214, %r214, -2;
$L__BB18_108:
	and.b32  	%r129, %r23, 1;
	setp.eq.b32 	%p24, %r129, 1;
	not.pred 	%p25, %p24;
	@%p25 bra 	$L__BB18_113;
	mul.wide.u32 	%rd384, %r214, 8;
	add.s64 	%rd385, %rd2, %rd384;
	ld.global.u64 	%rd254, [%rd385];
	or.b64  	%rd386, %rd548, %rd254;
	and.b64  	%rd387, %rd386, -4294967296;
	setp.ne.s64 	%p26, %rd387, 0;
	@%p26 bra 	$L__BB18_111;
	cvt.u32.u64 	%r130, %rd254;
	cvt.u32.u64 	%r131, %rd548;
	rem.u32 	%r132, %r131, %r130;
	cvt.u64.u32 	%rd556, %r132;
	bra.uni 	$L__BB18_112;
$L__BB18_111:
	rem.s64 	%rd556, %rd548, %rd254;
$L__BB18_112:
	add.s64 	%rd389, %rd1, %rd384;
	ld.global.u64 	%rd390, [%rd389];
	mad.lo.s64 	%rd557, %rd390, %rd556, %rd557;
$L__BB18_113:
	shl.b64 	%rd391, %rd557, 1;
	add.s64 	%rd392, %rd3, %rd391;
	ld.global.u16 	%rs3, [%rd392];
	mul.wide.s16 	%r133, %rs3, %rs3;
	cvt.rn.f32.u32 	%f1, %r133;
	// begin inline asm
	{  cvt.rn.f16.f32 %rs2, %f1;}

	// end inline asm
	st.shared.u16 	[%r5], %rs2;
$L__BB18_114:
	bar.sync 	0;
	setp.lt.u32 	%p48, %r216, 66;
	@%p48 bra 	$L__BB18_118;
$L__BB18_115:
	shr.u32 	%r51, %r216, 1;
	setp.ge.u32 	%p49, %r1, %r51;
	@%p49 bra 	$L__BB18_117;
	ld.shared.u16 	%rs8, [%r5];
	and.b32  	%r205, %r216, 2046;
	add.s32 	%r206, %r5, %r205;
	ld.shared.u16 	%rs9, [%r206];
	// begin inline asm
	{add.f16 %rs7,%rs8,%rs9;
}
	// end inline asm
	st.shared.u16 	[%r5], %rs7;
$L__BB18_117:
	bar.sync 	0;
	setp.gt.u32 	%p50, %r216, 131;
	mov.u32 	%r216, %r51;
	@%p50 bra 	$L__BB18_115;
$L__BB18_118:
	setp.gt.u32 	%p51, %r1, 31;
	@%p51 bra 	$L__BB18_121;
	ld.shared.u16 	%rs11, [%r5];
	ld.shared.u16 	%rs12, [%r5+64];
	// begin inline asm
	{add.f16 %rs10,%rs11,%rs12;
}
	// end inline asm
	st.volatile.shared.u16 	[%r5], %rs10;
	ld.shared.u16 	%rs15, [%r5+32];
	// begin inline asm
	{add.f16 %rs13,%rs10,%rs15;
}
	// end inline asm
	st.volatile.shared.u16 	[%r5], %rs13;
	ld.shared.u16 	%rs18, [%r5+16];
	// begin inline asm
	{add.f16 %rs16,%rs13,%rs18;
}
	// end inline asm
	st.volatile.shared.u16 	[%r5], %rs16;
	ld.shared.u16 	%rs21, [%r5+8];
	// begin inline asm
	{add.f16 %rs19,%rs16,%rs21;
}
	// end inline asm
	st.volatile.shared.u16 	[%r5], %rs19;
	ld.shared.u16 	%rs24, [%r5+4];
	// begin inline asm
	{add.f16 %rs22,%rs19,%rs24;
}
	// end inline asm
	st.volatile.shared.u16 	[%r5], %rs22;
	ld.shared.u16 	%rs27, [%r5+2];
	// begin inline asm
	{add.f16 %rs25,%rs22,%rs27;
}
	// end inline asm
	st.volatile.shared.u16 	[%r5], %rs25;
	setp.ne.s32 	%p52, %r1, 0;
	@%p52 bra 	$L__BB18_121;
	cvta.to.global.u64 	%rd470, %rd260;
	mul.wide.u32 	%rd471, %r2, 2;
	add.s64 	%rd472, %rd470, %rd471;
	ld.shared.u16 	%rs28, [sum_squaresdata_i16];
	st.global.u16 	[%rd472], %rs28;
$L__BB18_121:
	ret;

}
	// .globl	uncontiguous_cumulate_sum_square_i16
.visible .entry uncontiguous_cumulate_sum_square_i16(
	.param .u64 .ptr .align 1 uncontiguous_cumulate_sum_square_i16_param_0,
	.param .u64 .ptr .align 1 uncontiguous_cumulate_sum_square_i16_param_1,
	.param .u64 .ptr .align 1 uncontiguous_cumulate_sum_square_i16_param_2,
	.param .u64 .ptr .align 1 uncontiguous_cumulate_sum_square_i16_param_3,
	.param .u64 uncontiguous_cumulate_sum_square_i16_param_4,
	.param .u64 uncontiguous_cumulate_sum_square_i16_param_5
)
{
	.reg .pred 	%p<53>;
	.reg .b16 	%rs<27>;
	.reg .b32 	%r<217>;
	.reg .b64 	%rd<558>;

	ld.param.u64 	%rd260, [uncontiguous_cumulate_sum_square_i16_param_0];
	ld.param.u64 	%rd263, [uncontiguous_cumulate_sum_square_i16_param_1];
	ld.param.u64 	%rd264, [uncontiguous_cumulate_sum_square_i16_param_2];
	ld.param.u64 	%rd265, [uncontiguous_cumulate_sum_square_i16_param_3];
	ld.param.u64 	%rd261, [uncontiguous_cumulate_sum_square_i16_param_4];
	ld.param.u64 	%rd262, [uncontiguous_cumulate_sum_square_i16_param_5];
	cvta.to.global.u64 	%rd1, %rd265;
	cvta.to.global.u64 	%rd2, %rd264;
	cvta.to.global.u64 	%rd3, %rd263;
	mov.u32 	%r1, %tid.x;
	mov.u32 	%r2, %ctaid.x;
	mov.u32 	%r216, %ntid.x;
	mul.lo.s32 	%r53, %r2, %r216;
	shl.b32 	%r54, %r53, 1;
	add.s32 	%r4, %r54, %r1;
	shl.b32 	%r55, %r1, 1;
	mov.u32 	%r56, sum_squaresdata_i16;
	add.s32 	%r5, %r56, %r55;
	mov.b32 	%r52, 0;
	// begin inline asm
	cvt.rn.f16.s32 %rs1, %r52;
	// end inline asm
	st.shared.u16 	[%r5], %rs1;
	add.s32 	%r57, %r4, %r216;
	cvt.u64.u32 	%rd511, %r57;
	setp.le.u64 	%p1, %rd262, %rd511;
	@%p1 bra 	$L__BB19_54;
	cvt.u32.u64 	%r6, %rd261;
	add.s32 	%r210, %r6, -1;
	setp.lt.s32 	%p27, %r210, 0;
	mov.b64 	%rd515, 0;
	mov.u64 	%rd516, %rd515;
	@%p27 bra 	$L__BB19_53;
	cvt.u64.u32 	%rd512, %r4;
	setp.lt.u32 	%p28, %r210, 3;
	mov.b64 	%rd516, 0;
	mov.u64 	%rd515, %rd516;
	@%p28 bra 	$L__BB19_30;
	add.s32 	%r208, %r6, -2;
	and.b32  	%r133, %r6, -4;
	neg.s32 	%r207, %r133;
	mov.b64 	%rd516, 0;
$L__BB19_4:
	.pragma "nounroll";
	add.s32 	%r12, %r208, 1;
	mul.wide.u32 	%rd397, %r12, 8;
	add.s64 	%rd398, %rd2, %rd397;
	ld.global.u64 	%rd10, [%rd398];
	or.b64  	%rd399, %rd512, %rd10;
	and.b64  	%rd400, %rd399, -4294967296;
	setp.ne.s64 	%p29, %rd400, 0;
	@%p29 bra 	$L__BB19_6;
	cvt.u32.u64 	%r134, %rd10;
	cvt.u32.u64 	%r135, %rd512;
	div.u32 	%r136, %r135, %r134;
	mul.lo.s32 	%r137, %r136, %r134;
	sub.s32 	%r138, %r135, %r137;
	cvt.u64.u32 	%rd477, %r136;
	cvt.u64.u32 	%rd478, %r138;
	bra.uni 	$L__BB19_7;
$L__BB19_6:
	div.s64 	%rd477, %rd512, %rd10;
	mul.lo.s64 	%rd401, %rd477, %rd10;
	sub.s64 	%rd478, %rd512, %rd401;
$L__BB19_7:
	mul.wide.u32 	%rd402, %r12, 8;
	add.s64 	%rd403, %rd1, %rd402;
	ld.global.u64 	%rd17, [%rd403];
	mad.lo.s64 	%rd18, %rd17, %rd478, %rd515;
	or.b64  	%rd404, %rd511, %rd10;
	and.b64  	%rd405, %rd404, -4294967296;
	setp.ne.s64 	%p30, %rd405, 0;
	@%p30 bra 	$L__BB19_9;
	cvt.u32.u64 	%r139, %rd10;
	cvt.u32.u64 	%r140, %rd511;
	div.u32 	%r141, %r140, %r139;
	mul.lo.s32 	%r142, %r141, %r139;
	sub.s32 	%r143, %r140, %r142;
	cvt.u64.u32 	%rd479, %r141;
	cvt.u64.u32 	%rd480, %r143;
	bra.uni 	$L__BB19_10;
$L__BB19_9:
	div.s64 	%rd479, %rd511, %rd10;
	mul.lo.s64 	%rd406, %rd479, %rd10;
	sub.s64 	%rd480, %rd511, %rd406;
$L__BB19_10:
	mad.lo.s64 	%rd25, %rd480, %rd17, %rd516;
	add.s32 	%r13, %r208, -2;
	mul.wide.u32 	%rd407, %r208, 8;
	add.s64 	%rd408, %rd2, %rd407;
	ld.global.u64 	%rd26, [%rd408];
	or.b64  	%rd409, %rd477, %rd26;
	and.b64  	%rd410, %rd409, -4294967296;
	setp.ne.s64 	%p31, %rd410, 0;
	@%p31 bra 	$L__BB19_12;
	cvt.u32.u64 	%r144, %rd26;
	cvt.u32.u64 	%r145, %rd477;
	div.u32 	%r146, %r145, %r144;
	mul.lo.s32 	%r147, %r146, %r144;
	sub.s32 	%r148, %r145, %r147;
	cvt.u64.u32 	%rd481, %r146;
	cvt.u64.u32 	%rd482, %r148;
	bra.uni 	$L__BB19_13;
$L__BB19_12:
	div.s64 	%rd481, %rd477, %rd26;
	mul.lo.s64 	%rd411, %rd481, %rd26;
	sub.s64 	%rd482, %rd477, %rd411;
$L__BB19_13:
	mul.wide.u32 	%rd412, %r208, 8;
	add.s64 	%rd413, %rd1, %rd412;
	ld.global.u64 	%rd33, [%rd413];
	mad.lo.s64 	%rd34, %rd33, %rd482, %rd18;
	or.b64  	%rd414, %rd479, %rd26;
	and.b64  	%rd415, %rd414, -4294967296;
	setp.ne.s64 	%p32, %rd415, 0;
	@%p32 bra 	$L__BB19_15;
	cvt.u32.u64 	%r149, %rd26;
	cvt.u32.u64 	%r150, %rd479;
	div.u32 	%r151, %r150, %r149;
	mul.lo.s32 	%r152, %r151, %r149;
	sub.s32 	%r153, %r150, %r152;
	cvt.u64.u32 	%rd483, %r151;
	cvt.u64.u32 	%rd484, %r153;
	bra.uni 	$L__BB19_16;
$L__BB19_15:
	div.s64 	%rd483, %rd479, %rd26;
	mul.lo.s64 	%rd416, %rd483, %rd26;
	sub.s64 	%rd484, %rd479, %rd416;
$L__BB19_16:
	mad.lo.s64 	%rd41, %rd484, %rd33, %rd25;
	add.s32 	%r14, %r208, -1;
	mul.wide.u32 	%rd417, %r14, 8;
	add.s64 	%rd418, %rd2, %rd417;
	ld.global.u64 	%rd42, [%rd418];
	or.b64  	%rd419, %rd481, %rd42;
	and.b64  	%rd420, %rd419, -4294967296;
	setp.ne.s64 	%p33, %rd420, 0;
	@%p33 bra 	$L__BB19_18;
	cvt.u32.u64 	%r154, %rd42;
	cvt.u32.u64 	%r155, %rd481;
	div.u32 	%r156, %r155, %r154;
	mul.lo.s32 	%r157, %r156, %r154;
	sub.s32 	%r158, %r155, %r157;
	cvt.u64.u32 	%rd485, %r156;
	cvt.u64.u32 	%rd486, %r158;
	bra.uni 	$L__BB19_19;
$L__BB19_18:
	div.s64 	%rd485, %rd481, %rd42;
	mul.lo.s64 	%rd421, %rd485, %rd42;
	sub.s64 	%rd486, %rd481, %rd421;
$L__BB19_19:
	mul.wide.u32 	%rd422, %r14, 8;
	add.s64 	%rd423, %rd1, %rd422;
	ld.global.u64 	%rd49, [%rd423];
	mad.lo.s64 	%rd50, %rd49, %rd486, %rd34;
	or.b64  	%rd424, %rd483, %rd42;
	and.b64  	%rd425, %rd424, -4294967296;
	setp.ne.s64 	%p34, %rd425, 0;
	@%p34 bra 	$L__BB19_21;
	cvt.u32.u64 	%r159, %rd42;
	cvt.u32.u64 	%r160, %rd483;
	div.u32 	%r161, %r160, %r159;
	mul.lo.s32 	%r162, %r161, %r159;
	sub.s32 	%r163, %r160, %r162;
	cvt.u64.u32 	%rd487, %r161;
	cvt.u64.u32 	%rd488, %r163;
	bra.uni 	$L__BB19_22;
$L__BB19_21:
	div.s64 	%rd487, %rd483, %rd42;
	mul.lo.s64 	%rd426, %rd487, %rd42;
	sub.s64 	%rd488, %rd483, %rd426;
$L__BB19_22:
	mad.lo.s64 	%rd57, %rd488, %rd49, %rd41;
	mul.wide.u32 	%rd427, %r13, 8;
	add.s64 	%rd428, %rd2, %rd427;
	ld.global.u64 	%rd58, [%rd428];
	or.b64  	%rd429, %rd485, %rd58;
	and.b64  	%rd430, %rd429, -4294967296;
	setp.ne.s64 	%p35, %rd430, 0;
	@%p35 bra 	$L__BB19_24;
	cvt.u32.u64 	%r164, %rd58;
	cvt.u32.u64 	%r165, %rd485;
	div.u32 	%r166, %r165, %r164;
	mul.lo.s32 	%r167, %r166, %r164;
	sub.s32 	%r168, %r165, %r167;
	cvt.u64.u32 	%rd512, %r166;
	cvt.u64.u32 	%rd490, %r168;
	bra.uni 	$L__BB19_25;
$L__BB19_24:
	div.s64 	%rd512, %rd485, %rd58;
	mul.lo.s64 	%rd431, %rd512, %rd58;
	sub.s64 	%rd490, %rd485, %rd431;
$L__BB19_25:
	mul.wide.u32 	%rd432, %r13, 8;
	add.s64 	%rd433, %rd1, %rd432;
	ld.global.u64 	%rd65, [%rd433];
	mad.lo.s64 	%rd515, %rd65, %rd490, %rd50;
	or.b64  	%rd434, %rd487, %rd58;
	and.b64  	%rd435, %rd434, -4294967296;
	setp.ne.s64 	%p36, %rd435, 0;
	@%p36 bra 	$L__BB19_27;
	cvt.u32.u64 	%r169, %rd58;
	cvt.u32.u64 	%r170, %rd487;
	div.u32 	%r171, %r170, %r169;
	mul.lo.s32 	%r172, %r171, %r169;
	sub.s32 	%r173, %r170, %r172;
	cvt.u64.u32 	%rd511, %r171;
	cvt.u64.u32 	%rd492, %r173;
	bra.uni 	$L__BB19_28;
$L__BB19_27:
	div.s64 	%rd511, %rd487, %rd58;
	mul.lo.s64 	%rd436, %rd511, %rd58;
	sub.s64 	%rd492, %rd487, %rd436;
$L__BB19_28:
	mad.lo.s64 	%rd516, %rd492, %rd65, %rd57;
	add.s32 	%r208, %r208, -4;
	add.s32 	%r207, %r207, 4;
	setp.ne.s32 	%p37, %r207, 0;
	@%p37 bra 	$L__BB19_4;
	add.s32 	%r210, %r208, 1;
$L__BB19_30:
	and.b32  	%r19, %r6, 3;
	setp.eq.s32 	%p38, %r19, 0;
	@%p38 bra 	$L__BB19_53;
	setp.eq.s32 	%p39, %r19, 1;
	@%p39 bra 	$L__BB19_45;
	mul.wide.u32 	%rd438, %r210, 8;
	add.s64 	%rd439, %rd2, %rd438;
	ld.global.u64 	%rd80, [%rd439];
	or.b64  	%rd440, %rd512, %rd80;
	and.b64  	%rd441, %rd440, -4294967296;
	setp.ne.s64 	%p40, %rd441, 0;
	@%p40 bra 	$L__BB19_34;
	cvt.u32.u64 	%r174, %rd80;
	cvt.u32.u64 	%r175, %rd512;
	div.u32 	%r176, %r175, %r174;
	mul.lo.s32 	%r177, %r176, %r174;
	sub.s32 	%r178, %r175, %r177;
	cvt.u64.u32 	%rd499, %r176;
	cvt.u64.u32 	%rd500, %r178;
	bra.uni 	$L__BB19_35;
$L__BB19_34:
	div.s64 	%rd499, %rd512, %rd80;
	mul.lo.s64 	%rd442, %rd499, %rd80;
	sub.s64 	%rd500, %rd512, %rd442;
$L__BB19_35:
	add.s64 	%rd444, %rd1, %rd438;
	ld.global.u64 	%rd87, [%rd444];
	mad.lo.s64 	%rd88, %rd87, %rd500, %rd515;
	or.b64  	%rd445, %rd511, %rd80;
	and.b64  	%rd446, %rd445, -4294967296;
	setp.ne.s64 	%p41, %rd446, 0;
	@%p41 bra 	$L__BB19_37;
	cvt.u32.u64 	%r179, %rd80;
	cvt.u32.u64 	%r180, %rd511;
	div.u32 	%r181, %r180, %r179;
	mul.lo.s32 	%r182, %r181, %r179;
	sub.s32 	%r183, %r180, %r182;
	cvt.u64.u32 	%rd501, %r181;
	cvt.u64.u32 	%rd502, %r183;
	bra.uni 	$L__BB19_38;
$L__BB19_37:
	div.s64 	%rd501, %rd511, %rd80;
	mul.lo.s64 	%rd447, %rd501, %rd80;
	sub.s64 	%rd502, %rd511, %rd447;
$L__BB19_38:
	mad.lo.s64 	%rd95, %rd502, %rd87, %rd516;
	add.s32 	%r20, %r210, -1;
	mul.wide.u32 	%rd448, %r20, 8;
	add.s64 	%rd449, %rd2, %rd448;
	ld.global.u64 	%rd96, [%rd449];
	or.b64  	%rd450, %rd499, %rd96;
	and.b64  	%rd451, %rd450, -4294967296;
	setp.ne.s64 	%p42, %rd451, 0;
	@%p42 bra 	$L__BB19_40;
	cvt.u32.u64 	%r184, %rd96;
	cvt.u32.u64 	%r185, %rd499;
	div.u32 	%r186, %r185, %r184;
	mul.lo.s32 	%r187, %r186, %r184;
	sub.s32 	%r188, %r185, %r187;
	cvt.u64.u32 	%rd512, %r186;
	cvt.u64.u32 	%rd504, %r188;
	bra.uni 	$L__BB19_41;
$L__BB19_40:
	div.s64 	%rd512, %rd499, %rd96;
	mul.lo.s64 	%rd452, %rd512, %rd96;
	sub.s64 	%rd504, %rd499, %rd452;
$L__BB19_41:
	add.s64 	%rd454, %rd1, %rd448;
	ld.global.u64 	%rd103, [%rd454];
	mad.lo.s64 	%rd515, %rd103, %rd504, %rd88;
	or.b64  	%rd455, %rd501, %rd96;
	and.b64  	%rd456, %rd455, -4294967296;
	setp.ne.s64 	%p43, %rd456, 0;
	@%p43 bra 	$L__BB19_43;
	cvt.u32.u64 	%r189, %rd96;
	cvt.u32.u64 	%r190, %rd501;
	div.u32 	%r191, %r190, %r189;
	mul.lo.s32 	%r192, %r191, %r189;
	sub.s32 	%r193, %r190, %r192;
	cvt.u64.u32 	%rd511, %r191;
	cvt.u64.u32 	%rd506, %r193;
	bra.uni 	$L__BB19_44;
$L__BB19_43:
	div.s64 	%rd511, %rd501, %rd96;
	mul.lo.s64 	%rd457, %rd511, %rd96;
	sub.s64 	%rd506, %rd501, %rd457;
$L__BB19_44:
	mad.lo.s64 	%rd516, %rd506, %rd103, %rd95;
	add.s32 	%r210, %r210, -2;
$L__BB19_45:
	and.b32  	%r194, %r6, 1;
	setp.eq.b32 	%p44, %r194, 1;
	not.pred 	%p45, %p44;
	@%p45 bra 	$L__BB19_53;
	mul.wide.u32 	%rd458, %r210, 8;
	add.s64 	%rd459, %rd2, %rd458;
	ld.global.u64 	%rd118, [%rd459];
	or.b64  	%rd460, %rd512, %rd118;
	and.b64  	%rd461, %rd460, -4294967296;
	setp.ne.s64 	%p46, %rd461, 0;
	@%p46 bra 	$L__BB19_48;
	cvt.u32.u64 	%r195, %rd118;
	cvt.u32.u64 	%r196, %rd512;
	rem.u32 	%r197, %r196, %r195;
	cvt.u64.u32 	%rd513, %r197;
	bra.uni 	$L__BB19_49;
$L__BB19_48:
	rem.s64 	%rd513, %rd512, %rd118;
$L__BB19_49:
	add.s64 	%rd463, %rd1, %rd458;
	ld.global.u64 	%rd122, [%rd463];
	mad.lo.s64 	%rd515, %rd122, %rd513, %rd515;
	or.b64  	%rd464, %rd511, %rd118;
	and.b64  	%rd465, %rd464, -4294967296;
	setp.ne.s64 	%p47, %rd465, 0;
	@%p47 bra 	$L__BB19_51;
	cvt.u32.u64 	%r198, %rd118;
	cvt.u32.u64 	%r199, %rd511;
	rem.u32 	%r200, %r199, %r198;
	cvt.u64.u32 	%rd514, %r200;
	bra.uni 	$L__BB19_52;
$L__BB19_51:
	rem.s64 	%rd514, %rd511, %rd118;
$L__BB19_52:
	mad.lo.s64 	%rd516, %rd514, %rd122, %rd516;
$L__BB19_53:
	shl.b64 	%rd466, %rd515, 1;
	add.s64 	%rd467, %rd3, %rd466;
	ld.global.s16 	%r202, [%rd467];
	shl.b64 	%rd468, %rd516, 1;
	add.s64 	%rd469, %rd3, %rd468;
	ld.global.s16 	%r203, [%rd469];
	add.s32 	%r204, %r203, %r202;
	shr.s32 	%r201, %r204, 1;
	// begin inline asm
	cvt.rn.f16.s32 %rs4, %r201;
	// end inline asm
	st.shared.u16 	[%r5], %rs4;
	bra.uni 	$L__BB19_114;
$L__BB19_54:
	cvt.u64.u32 	%rd548, %r4;
	setp.le.u64 	%p2, %rd262, %rd548;
	@%p2 bra 	$L__BB19_114;
	cvt.u32.u64 	%r23, %rd261;
	add.s32 	%r214, %r23, -1;
	setp.lt.s32 	%p3, %r214, 0;
	mov.b64 	%rd557, 0;
	@%p3 bra 	$L__BB19_113;
	and.b32  	%r25, %r23, 7;
	setp.lt.u32 	%p4, %r214, 7;
	mov.b64 	%rd557, 0;
	@%p4 bra 	$L__BB19_84;
	add.s32 	%r212, %r23, -4;
	and.b32  	%r58, %r23, -8;
	neg.s32 	%r211, %r58;
	mov.b64 	%rd557, 0;
$L__BB19_58:
	.pragma "nounroll";
	add.s32 	%r30, %r212, 3;
	mul.wide.u32 	%rd270, %r30, 8;
	add.s64 	%rd271, %rd2, %rd270;
	ld.global.u64 	%rd133, [%rd271];
	or.b64  	%rd272, %rd548, %rd133;
	and.b64  	%rd273, %rd272, -4294967296;
	setp.ne.s64 	%p5, %rd273, 0;
	@%p5 bra 	$L__BB19_60;
	cvt.u32.u64 	%r59, %rd133;
	cvt.u32.u64 	%r60, %rd548;
	div.u32 	%r61, %r60, %r59;
	mul.lo.s32 	%r62, %r61, %r59;
	sub.s32 	%r63, %r60, %r62;
	cvt.u64.u32 	%rd519, %r61;
	cvt.u64.u32 	%rd520, %r63;
	bra.uni 	$L__BB19_61;
$L__BB19_60:
	div.s64 	%rd519, %rd548, %rd133;
	mul.lo.s64 	%rd274, %rd519, %rd133;
	sub.s64 	%rd520, %rd548, %rd274;
$L__BB19_61:
	add.s64 	%rd276, %rd1, %rd270;
	ld.global.u64 	%rd277, [%rd276];
	mad.lo.s64 	%rd140, %rd277, %rd520, %rd557;
	add.s32 	%r31, %r212, 2;
	mul.wide.u32 	%rd278, %r31, 8;
	add.s64 	%rd279, %rd2, %rd278;
	ld.global.u64 	%rd141, [%rd279];
	or.b64  	%rd280, %rd519, %rd141;
	and.b64  	%rd281, %rd280, -4294967296;
	setp.ne.s64 	%p6, %rd281, 0;
	@%p6 bra 	$L__BB19_63;
	cvt.u32.u64 	%r64, %rd141;
	cvt.u32.u64 	%r65, %rd519;
	div.u32 	%r66, %r65, %r64;
	mul.lo.s32 	%r67, %r66, %r64;
	sub.s32 	%r68, %r65, %r67;
	cvt.u64.u32 	%rd521, %r66;
	cvt.u64.u32 	%rd522, %r68;
	bra.uni 	$L__BB19_64;
$L__BB19_63:
	div.s64 	%rd521, %rd519, %rd141;
	mul.lo.s64 	%rd282, %rd521, %rd141;
	sub.s64 	%rd522, %rd519, %rd282;
$L__BB19_64:
	add.s64 	%rd284, %rd1, %rd278;
	ld.global.u64 	%rd285, [%rd284];
	mad.lo.s64 	%rd148, %rd285, %rd522, %rd140;
	add.s32 	%r32, %r212, 1;
	mul.wide.u32 	%rd286, %r32, 8;
	add.s64 	%rd287, %rd2, %rd286;
	ld.global.u64 	%rd149, [%rd287];
	or.b64  	%rd288, %rd521, %rd149;
	and.b64  	%rd289, %rd288, -4294967296;
	setp.ne.s64 	%p7, %rd289, 0;
	@%p7 bra 	$L__BB19_66;
	cvt.u32.u64 	%r69, %rd149;
	cvt.u32.u64 	%r70, %rd521;
	div.u32 	%r71, %r70, %r69;
	mul.lo.s32 	%r72, %r71, %r69;
	sub.s32 	%r73, %r70, %r72;
	cvt.u64.u32 	%rd523, %r71;
	cvt.u64.u32 	%rd524, %r73;
	bra.uni 	$L__BB19_67;
$L__BB19_66:
	div.s64 	%rd523, %rd521, %rd149;
	mul.lo.s64 	%rd290, %rd523, %rd149;
	sub.s64 	%rd524, %rd521, %rd290;
$L__BB19_67:
	add.s64 	%rd292, %rd1, %rd286;
	ld.global.u64 	%rd293, [%rd292];
	mad.lo.s64 	%rd156, %rd293, %rd524, %rd148;
	add.s32 	%r33, %r212, -4;
	mul.wide.u32 	%rd294, %r212, 8;
	add.s64 	%rd295, %rd2, %rd294;
	ld.global.u64 	%rd157, [%rd295];
	or.b64  	%rd296, %rd523, %rd157;
	and.b64  	%rd297, %rd296, -4294967296;
	setp.ne.s64 	%p8, %rd297, 0;
	@%p8 bra 	$L__BB19_69;
	cvt.u32.u64 	%r74, %rd157;
	cvt.u32.u64 	%r75, %rd523;
	div.u32 	%r76, %r75, %r74;
	mul.lo.s32 	%r77, %r76, %r74;
	sub.s32 	%r78, %r75, %r77;
	cvt.u64.u32 	%rd525, %r76;
	cvt.u64.u32 	%rd526, %r78;
	bra.uni 	$L__BB19_70;
$L__BB19_69:
	div.s64 	%rd525, %rd523, %rd157;
	mul.lo.s64 	%rd298, %rd525, %rd157;
	sub.s64 	%rd526, %rd523, %rd298;
$L__BB19_70:
	add.s64 	%rd300, %rd1, %rd294;
	ld.global.u64 	%rd301, [%rd300];
	mad.lo.s64 	%rd164, %rd301, %rd526, %rd156;
	add.s32 	%r34, %r212, -1;
	mul.wide.u32 	%rd302, %r34, 8;
	add.s64 	%rd303, %rd2, %rd302;
	ld.global.u64 	%rd165, [%rd303];
	or.b64  	%rd304, %rd525, %rd165;
	and.b64  	%rd305, %rd304, -4294967296;
	setp.ne.s64 	%p9, %rd305, 0;
	@%p9 bra 	$L__BB19_72;
	cvt.u32.u64 	%r79, %rd165;
	cvt.u32.u64 	%r80, %rd525;
	div.u32 	%r81, %r80, %r79;
	mul.lo.s32 	%r82, %r81, %r79;
	sub.s32 	%r83, %r80, %r82;
	cvt.u64.u32 	%rd527, %r81;
	cvt.u64.u32 	%rd528, %r83;
	bra.uni 	$L__BB19_73;
$L__BB19_72:
	div.s64 	%rd527, %rd525, %rd165;
	mul.lo.s64 	%rd306, %rd527, %rd165;
	sub.s64 	%rd528, %rd525, %rd306;
$L__BB19_73:
	add.s64 	%rd308, %rd1, %rd302;
	ld.global.u64 	%rd309, [%rd308];
	mad.lo.s64 	%rd172, %rd309, %rd528, %rd164;
	add.s32 	%r35, %r212, -2;
	mul.wide.u32 	%rd310, %r35, 8;
	add.s64 	%rd311, %rd2, %rd310;
	ld.global.u64 	%rd173, [%rd311];
	or.b64  	%rd312, %rd527, %rd173;
	and.b64  	%rd313, %rd312, -4294967296;
	setp.ne.s64 	%p10, %rd313, 0;
	@%p10 bra 	$L__BB19_75;
	cvt.u32.u64 	%r84, %rd173;
	cvt.u32.u64 	%r85, %rd527;
	div.u32 	%r86, %r85, %r84;
	mul.lo.s32 	%r87, %r86, %r84;
	sub.s32 	%r88, %r85, %r87;
	cvt.u64.u32 	%rd529, %r86;
	cvt.u64.u32 	%rd530, %r88;
	bra.uni 	$L__BB19_76;
$L__BB19_75:
	div.s64 	%rd529, %rd527, %rd173;
	mul.lo.s64 	%rd314, %rd529, %rd173;
	sub.s64 	%rd530, %rd527, %rd314;
$L__BB19_76:
	add.s64 	%rd316, %rd1, %rd310;
	ld.global.u64 	%rd317, [%rd316];
	mad.lo.s64 	%rd180, %rd317, %rd530, %rd172;
	add.s32 	%r36, %r212, -3;
	mul.wide.u32 	%rd318, %r36, 8;
	add.s64 	%rd319, %rd2, %rd318;
	ld.global.u64 	%rd181, [%rd319];
	or.b64  	%rd320, %rd529, %rd181;
	and.b64  	%rd321, %rd320, -4294967296;
	setp.ne.s64 	%p11, %rd321, 0;
	@%p11 bra 	$L__BB19_78;
	cvt.u32.u64 	%r89, %rd181;
	cvt.u32.u64 	%r90, %rd529;
	div.u32 	%r91, %r90, %r89;
	mul.lo.s32 	%r92, %r91, %r89;
	sub.s32 	%r93, %r90, %r92;
	cvt.u64.u32 	%rd531, %r91;
	cvt.u64.u32 	%rd532, %r93;
	bra.uni 	$L__BB19_79;
$L__BB19_78:
	div.s64 	%rd531, %rd529, %rd181;
	mul.lo.s64 	%rd322, %rd531, %rd181;
	sub.s64 	%rd532, %rd529, %rd322;
$L__BB19_79:
	add.s64 	%rd324, %rd1, %rd318;
	ld.global.u64 	%rd325, [%rd324];
	mad.lo.s64 	%rd188, %rd325, %rd532, %rd180;
	mul.wide.u32 	%rd326, %r33, 8;
	add.s64 	%rd327, %rd2, %rd326;
	ld.global.u64 	%rd189, [%rd327];
	or.b64  	%rd328, %rd531, %rd189;
	and.b64  	%rd329, %rd328, -4294967296;
	setp.ne.s64 	%p12, %rd329, 0;
	@%p12 bra 	$L__BB19_81;
	cvt.u32.u64 	%r94, %rd189;
	cvt.u32.u64 	%r95, %rd531;
	div.u32 	%r96, %r95, %r94;
	mul.lo.s32 	%r97, %r96, %r94;
	sub.s32 	%r98, %r95, %r97;
	cvt.u64.u32 	%rd548, %r96;
	cvt.u64.u32 	%rd534, %r98;
	bra.uni 	$L__BB19_82;
$L__BB19_81:
	div.s64 	%rd548, %rd531, %rd189;
	mul.lo.s64 	%rd330, %rd548, %rd189;
	sub.s64 	%rd534, %rd531, %rd330;
$L__BB19_82:
	add.s64 	%rd332, %rd1, %rd326;
	ld.global.u64 	%rd333, [%rd332];
	mad.lo.s64 	%rd557, %rd333, %rd534, %rd188;
	add.s32 	%r212, %r212, -8;
	add.s32 	%r211, %r211, 8;
	setp.ne.s32 	%p13, %r211, 0;
	@%p13 bra 	$L__BB19_58;
	add.s32 	%r214, %r212, 3;
$L__BB19_84:
	setp.eq.s32 	%p14, %r25, 0;
	@%p14 bra 	$L__BB19_113;
	and.b32  	%r41, %r23, 3;
	setp.lt.u32 	%p15, %r25, 4;
	@%p15 bra 	$L__BB19_99;
	mul.wide.u32 	%rd335, %r214, 8;
	add.s64 	%rd336, %rd2, %rd335;
	ld.global.u64 	%rd200, [%rd336];
	or.b64  	%rd337, %rd548, %rd200;
	and.b64  	%rd338, %rd337, -4294967296;
	setp.ne.s64 	%p16, %rd338, 0;
	@%p16 bra 	$L__BB19_88;
	cvt.u32.u64 	%r99, %rd200;
	cvt.u32.u64 	%r100, %rd548;
	div.u32 	%r101, %r100, %r99;
	mul.lo.s32 	%r102, %r101, %r99;
	sub.s32 	%r103, %r100, %r102;
	cvt.u64.u32 	%rd538, %r101;
	cvt.u64.u32 	%rd539, %r103;
	bra.uni 	$L__BB19_89;
$L__BB19_88:
	div.s64 	%rd538, %rd548, %rd200;
	mul.lo.s64 	%rd339, %rd538, %rd200;
	sub.s64 	%rd539, %rd548, %rd339;
$L__BB19_89:
	add.s64 	%rd341, %rd1, %rd335;
	ld.global.u64 	%rd342, [%rd341];
	mad.lo.s64 	%rd207, %rd342, %rd539, %rd557;
	add.s32 	%r42, %r214, -1;
	mul.wide.u32 	%rd343, %r42, 8;
	add.s64 	%rd344, %rd2, %rd343;
	ld.global.u64 	%rd208, [%rd344];
	or.b64  	%rd345, %rd538, %rd208;
	and.b64  	%rd346, %rd345, -4294967296;
	setp.ne.s64 	%p17, %rd346, 0;
	@%p17 bra 	$L__BB19_91;
	cvt.u32.u64 	%r104, %rd208;
	cvt.u32.u64 	%r105, %rd538;
	div.u32 	%r106, %r105, %r104;
	mul.lo.s32 	%r107, %r106, %r104;
	sub.s32 	%r108, %r105, %r107;
	cvt.u64.u32 	%rd540, %r106;
	cvt.u64.u32 	%rd541, %r108;
	bra.uni 	$L__BB19_92;
$L__BB19_91:
	div.s64 	%rd540, %rd538, %rd208;
	mul.lo.s64 	%rd347, %rd540, %rd208;
	sub.s64 	%rd541, %rd538, %rd347;
$L__BB19_92:
	add.s64 	%rd349, %rd1, %rd343;
	ld.global.u64 	%rd350, [%rd349];
	mad.lo.s64 	%rd215, %rd350, %rd541, %rd207;
	add.s32 	%r43, %r214, -2;
	mul.wide.u32 	%rd351, %r43, 8;
	add.s64 	%rd352, %rd2, %rd351;
	ld.global.u64 	%rd216, [%rd352];
	or.b64  	%rd353, %rd540, %rd216;
	and.b64  	%rd354, %rd353, -4294967296;
	setp.ne.s64 	%p18, %rd354, 0;
	@%p18 bra 	$L__BB19_94;
	cvt.u32.u64 	%r109, %rd216;
	cvt.u32.u64 	%r110, %rd540;
	div.u32 	%r111, %r110, %r109;
	mul.lo.s32 	%r112, %r111, %r109;
	sub.s32 	%r113, %r110, %r112;
	cvt.u64.u32 	%rd542, %r111;
	cvt.u64.u32 	%rd543, %r113;
	bra.uni 	$L__BB19_95;
$L__BB19_94:
	div.s64 	%rd542, %rd540, %rd216;
	mul.lo.s64 	%rd355, %rd542, %rd216;
	sub.s64 	%rd543, %rd540, %rd355;
$L__BB19_95:
	add.s64 	%rd357, %rd1, %rd351;
	ld.global.u64 	%rd358, [%rd357];
	mad.lo.s64 	%rd223, %rd358, %rd543, %rd215;
	add.s32 	%r44, %r214, -3;
	mul.wide.u32 	%rd359, %r44, 8;
	add.s64 	%rd360, %rd2, %rd359;
	ld.global.u64 	%rd224, [%rd360];
	or.b64  	%rd361, %rd542, %rd224;
	and.b64  	%rd362, %rd361, -4294967296;
	setp.ne.s64 	%p19, %rd362, 0;
	@%p19 bra 	$L__BB19_97;
	cvt.u32.u64 	%r114, %rd224;
	cvt.u32.u64 	%r115, %rd542;
	div.u32 	%r116, %r115, %r114;
	mul.lo.s32 	%r117, %r116, %r114;
	sub.s32 	%r118, %r115, %r117;
	cvt.u64.u32 	%rd548, %r116;
	cvt.u64.u32 	%rd545, %r118;
	bra.uni 	$L__BB19_98;
$L__BB19_97:
	div.s64 	%rd548, %rd542, %rd224;
	mul.lo.s64 	%rd363, %rd548, %rd224;
	sub.s64 	%rd545, %rd542, %rd363;
$L__BB19_98:
	add.s64 	%rd365, %rd1, %rd359;
	ld.global.u64 	%rd366, [%rd365];
	mad.lo.s64 	%rd557, %rd366, %rd545, %rd223;
	add.s32 	%r214, %r214, -4;
$L__BB19_99:
	setp.eq.s32 	%p20, %r41, 0;
	@%p20 bra 	$L__BB19_113;
	setp.eq.s32 	%p21, %r41, 1;
	@%p21 bra 	$L__BB19_108;
	mul.wide.u32 	%rd368, %r214, 8;
	add.s64 	%rd369, %rd2, %rd368;
	ld.global.u64 	%rd235, [%rd369];
	or.b64  	%rd370, %rd548, %rd235;
	and.b64  	%rd371, %rd370, -4294967296;
	setp.ne.s64 	%p22, %rd371, 0;
	@%p22 bra 	$L__BB19_103;
	cvt.u32.u64 	%r119, %rd235;
	cvt.u32.u64 	%r120, %rd548;
	div.u32 	%r121, %r120, %r119;
	mul.lo.s32 	%r122, %r121, %r119;
	sub.s32 	%r123, %r120, %r122;
	cvt.u64.u32 	%rd549, %r121;
	cvt.u64.u32 	%rd550, %r123;
	bra.uni 	$L__BB19_104;
$L__BB19_103:
	div.s64 	%rd549, %rd548, %rd235;
	mul.lo.s64 	%rd372, %rd549, %rd235;
	sub.s64 	%rd550, %rd548, %rd372;
$L__BB19_104:
	add.s64 	%rd374, %rd1, %rd368;
	ld.global.u64 	%rd375, [%rd374];
	mad.lo.s64 	%rd242, %rd375, %rd550, %rd557;
	add.s32 	%r47, %r214, -1;
	mul.wide.u32 	%rd376, %r47, 8;
	add.s64 	%rd377, %rd2, %rd376;
	ld.global.u64 	%rd243, [%rd377];
	or.b64  	%rd378, %rd549, %rd243;
	and.b64  	%rd379, %rd378, -4294967296;
	setp.ne.s64 	%p23, %rd379, 0;
	@%p23 bra 	$L__BB19_106;
	cvt.u32.u64 	%r124, %rd243;
	cvt.u32.u64 	%r125, %rd549;
	div.u32 	%r126, %r125, %r124;
	mul.lo.s32 	%r127, %r126, %r124;
	sub.s32 	%r128, %r125, %r127;
	cvt.u64.u32 	%rd548, %r126;
	cvt.u64.u32 	%rd552, %r128;
	bra.uni 	$L__BB19_107;
$L__BB19_106:
	div.s64 	%rd548, %rd549, %rd243;
	mul.lo.s64 	%rd380, %rd548, %rd243;
	sub.s64 	%rd552, %rd549, %rd380;
$L__BB19_107:
	add.s64 	%rd382, %rd1, %rd376;
	ld.global.u64 	%rd383, [%rd382];
	mad.lo.s64 	%rd557, %rd383, %rd552, %rd242;
	add.s32 	%r214, %r214, -2;
$L__BB19_108:
	and.b32  	%r129, %r23, 1;
	setp.eq.b32 	%p24, %r129, 1;
	not.pred 	%p25, %p24;
	@%p25 bra 	$L__BB19_113;
	mul.wide.u32 	%rd384, %r214, 8;
	add.s64 	%rd385, %rd2, %rd384;
	ld.global.u64 	%rd254, [%rd385];
	or.b64  	%rd386, %rd548, %rd254;
	and.b64  	%rd387, %rd386, -4294967296;
	setp.ne.s64 	%p26, %rd387, 0;
	@%p26 bra 	$L__BB19_111;
	cvt.u32.u64 	%r130, %rd254;
	cvt.u32.u64 	%r131, %rd548;
	rem.u32 	%r132, %r131, %r130;
	cvt.u64.u32 	%rd556, %r132;
	bra.uni 	$L__BB19_112;
$L__BB19_111:
	rem.s64 	%rd556, %rd548, %rd254;
$L__BB19_112:
	add.s64 	%rd389, %rd1, %rd384;
	ld.global.u64 	%rd390, [%rd389];
	mad.lo.s64 	%rd557, %rd390, %rd556, %rd557;
$L__BB19_113:
	shl.b64 	%rd391, %rd557, 1;
	add.s64 	%rd392, %rd3, %rd391;
	ld.global.u16 	%rs3, [%rd392];
	// begin inline asm
	cvt.rn.f16.s16 %rs2, %rs3;
	// end inline asm
	st.shared.u16 	[%r5], %rs2;
$L__BB19_114:
	bar.sync 	0;
	setp.lt.u32 	%p48, %r216, 66;
	@%p48 bra 	$L__BB19_118;
$L__BB19_115:
	shr.u32 	%r51, %r216, 1;
	setp.ge.u32 	%p49, %r1, %r51;
	@%p49 bra 	$L__BB19_117;
	ld.shared.u16 	%rs6, [%r5];
	and.b32  	%r205, %r216, 2046;
	add.s32 	%r206, %r5, %r205;
	ld.shared.u16 	%rs7, [%r206];
	// begin inline asm
	{add.f16 %rs5,%rs6,%rs7;
}
	// end inline asm
	st.shared.u16 	[%r5], %rs5;
$L__BB19_117:
	bar.sync 	0;
	setp.gt.u32 	%p50, %r216, 131;
	mov.u32 	%r216, %r51;
	@%p50 bra 	$L__BB19_115;
$L__BB19_118:
	setp.gt.u32 	%p51, %r1, 31;
	@%p51 bra 	$L__BB19_121;
	ld.shared.u16 	%rs9, [%r5];
	ld.shared.u16 	%rs10, [%r5+64];
	// begin inline asm
	{add.f16 %rs8,%rs9,%rs10;
}
	// end inline asm
	st.volatile.shared.u16 	[%r5], %rs8;
	ld.shared.u16 	%rs13, [%r5+32];
	// begin inline asm
	{add.f16 %rs11,%rs8,%rs13;
}
	// end inline asm
	st.volatile.shared.u16 	[%r5], %rs11;
	ld.shared.u16 	%rs16, [%r5+16];
	// begin inline asm
	{add.f16 %rs14,%rs11,%rs16;
}
	// end inline asm
	st.volatile.shared.u16 	[%r5], %rs14;
	ld.shared.u16 	%rs19, [%r5+8];
	// begin inline asm
	{add.f16 %rs17,%rs14,%rs19;
}
	// end inline asm
	st.volatile.shared.u16 	[%r5], %rs17;
	ld.shared.u16 	%rs22, [%r5+4];
	// begin inline asm
	{add.f16 %rs20,%rs17,%rs22;
}
	// end inline asm
	st.volatile.shared.u16 	[%r5], %rs20;
	ld.shared.u16 	%rs25, [%r5+2];
	// begin inline asm
	{add.f16 %rs23,%rs20,%rs25;
}
	// end inline asm
	st.volatile.shared.u16 	[%r5], %rs23;
	setp.ne.s32 	%p52, %r1, 0;
	@%p52 bra 	$L__BB19_121;
	cvta.to.global.u64 	%rd470, %rd260;
	mul.wide.u32 	%rd471, %r2, 2;
	add.s64 	%rd472, %rd470, %rd471;
	ld.shared.u16 	%rs26, [sum_squaresdata_i16];
	st.global.u16 	[%rd472], %rs26;
$L__BB19_121:
	ret;

}
	// .globl	contiguous_sum_square2_i16
.visible .entry contiguous_sum_square2_i16(
	.param .u64 .ptr .align 1 contiguous_sum_square2_i16_param_0,
	.param .u64 .ptr .align 1 contiguous_sum_square2_i16_param_1,
	.param .u64 .ptr .align 1 contiguous_sum_square2_i16_param_2,
	.param .u64 .ptr .align 1 contiguous_sum_square2_i16_param_3,
	.param .u64 contiguous_sum_square2_i16_param_4,
	.param .u64 contiguous_sum_square2_i16_param_5,
	.param .u64 contiguous_sum_square2_i16_param_6
)
{
	.reg .pred 	%p<53>;
	.reg .b16 	%rs<29>;
	.reg .b32 	%r<221>;
	.reg .b32 	%f<3>;
	.reg .b64 	%rd<572>;

	ld.param.u64 	%rd266, [contiguous_sum_square2_i16_param_1];
	ld.param.u64 	%rd267, [contiguous_sum_square2_i16_param_2];
	ld.param.u64 	%rd268, [contiguous_sum_square2_i16_param_3];
	ld.param.u64 	%rd263, [contiguous_sum_square2_i16_param_4];
	ld.param.u64 	%rd264, [contiguous_sum_square2_i16_param_5];
	ld.param.u64 	%rd265, [contiguous_sum_square2_i16_param_6];
	cvta.to.global.u64 	%rd1, %rd268;
	cvta.to.global.u64 	%rd2, %rd267;
	cvta.to.global.u64 	%rd571, %rd266;
	mov.u32 	%r1, %tid.x;
	mov.u32 	%r2, %ctaid.x;
	mov.u32 	%r220, %ntid.x;
	mul.lo.s32 	%r52, %r2, %r220;
	shl.b32 	%r53, %r52, 1;
	add.s32 	%r4, %r53, %r1;
	shl.b32 	%r54, %r1, 1;
	mov.u32 	%r55, sum_squaresdata_i16;
	add.s32 	%r5, %r55, %r54;
	mov.b32 	%r51, 0;
	// begin inline asm
	cvt.rn.f16.s32 %rs1, %r51;
	// end inline asm
	st.shared.u16 	[%r5], %rs1;
	add.s32 	%r56, %r4, %r220;
	cvt.u64.u32 	%rd4, %r56;
	setp.le.u64 	%p1, %rd264, %rd4;
	@%p1 bra 	$L__BB20_54;
	cvt.u64.u32 	%rd401, %r4;
	mov.u32 	%r134, %ctaid.y;
	cvt.u64.u32 	%rd402, %r134;
	mul.lo.s64 	%rd403, %rd264, %rd402;
	add.s64 	%rd525, %rd403, %rd401;
	add.s64 	%rd523, %rd403, %rd4;
	cvt.u32.u64 	%r6, %rd263;
	add.s32 	%r214, %r6, -1;
	setp.lt.s32 	%p27, %r214, 0;
	mov.b64 	%rd529, 0;
	mov.u64 	%rd530, %rd529;
	@%p27 bra 	$L__BB20_53;
	setp.lt.u32 	%p28, %r214, 3;
	mov.b64 	%rd530, 0;
	mov.u64 	%rd529, %rd530;
	@%p28 bra 	$L__BB20_30;
	add.s32 	%r212, %r6, -2;
	and.b32  	%r135, %r6, -4;
	neg.s32 	%r211, %r135;
	mov.b64 	%rd530, 0;
$L__BB20_4:
	.pragma "nounroll";
	add.s32 	%r12, %r212, 1;
	mul.wide.u32 	%rd407, %r12, 8;
	add.s64 	%rd408, %rd2, %rd407;
	ld.global.u64 	%rd11, [%rd408];
	or.b64  	%rd409, %rd525, %rd11;
	and.b64  	%rd410, %rd409, -4294967296;
	setp.ne.s64 	%p29, %rd410, 0;
	@%p29 bra 	$L__BB20_6;
	cvt.u32.u64 	%r136, %rd11;
	cvt.u32.u64 	%r137, %rd525;
	div.u32 	%r138, %r137, %r136;
	mul.lo.s32 	%r139, %r138, %r136;
	sub.s32 	%r140, %r137, %r139;
	cvt.u64.u32 	%rd491, %r138;
	cvt.u64.u32 	%rd492, %r140;
	bra.uni 	$L__BB20_7;
$L__BB20_6:
	div.s64 	%rd491, %rd525, %rd11;
	mul.lo.s64 	%rd411, %rd491, %rd11;
	sub.s64 	%rd492, %rd525, %rd411;
$L__BB20_7:
	mul.wide.u32 	%rd412, %r12, 8;
	add.s64 	%rd413, %rd1, %rd412;
	ld.global.u64 	%rd18, [%rd413];
	mad.lo.s64 	%rd19, %rd18, %rd492, %rd529;
	or.b64  	%rd414, %rd523, %rd11;
	and.b64  	%rd415, %rd414, -4294967296;
	setp.ne.s64 	%p30, %rd415, 0;
	@%p30 bra 	$L__BB20_9;
	cvt.u32.u64 	%r141, %rd11;
	cvt.u32.u64 	%r142, %rd523;
	div.u32 	%r143, %r142, %r141;
	mul.lo.s32 	%r144, %r143, %r141;
	sub.s32 	%r145, %r142, %r144;
	cvt.u64.u32 	%rd493, %r143;
	cvt.u64.u32 	%rd494, %r145;
	bra.uni 	$L__BB20_10;
$L__BB20_9:
	div.s64 	%rd493, %rd523, %rd11;
	mul.lo.s64 	%rd416, %rd493, %rd11;
	sub.s64 	%rd494, %rd523, %rd416;
$L__BB20_10:
	mad.lo.s64 	%rd26, %rd494, %rd18, %rd530;
	mul.wide.u32 	%rd417, %r212, 8;
	add.s64 	%rd418, %rd2, %rd417;
	ld.global.u64 	%rd27, [%rd418];
	or.b64  	%rd419, %rd491, %rd27;
	and.b64  	%rd420, %rd419, -4294967296;
	setp.ne.s64 	%p31, %rd420, 0;
	@%p31 bra 	$L__BB20_12;
	cvt.u32.u64 	%r146, %rd27;
	cvt.u32.u64 	%r147, %rd491;
	div.u32 	%r148, %r147, %r146;
	mul.lo.s32 	%r149, %r148, %r146;
	sub.s32 	%r150, %r147, %r149;
	cvt.u64.u32 	%rd495, %r148;
	cvt.u64.u32 	%rd496, %r150;
	bra.uni 	$L__BB20_13;
$L__BB20_12:
	div.s64 	%rd495, %rd491, %rd27;
	mul.lo.s64 	%rd421, %rd495, %rd27;
	sub.s64 	%rd496, %rd491, %rd421;
$L__BB20_13:
	mul.wide.u32 	%rd422, %r212, 8;
	add.s64 	%rd423, %rd1, %rd422;
	ld.global.u64 	%rd34, [%rd423];
	mad.lo.s64 	%rd35, %rd34, %rd496, %rd19;
	or.b64  	%rd424, %rd493, %rd27;
	and.b64  	%rd425, %rd424, -4294967296;
	setp.ne.s64 	%p32, %rd425, 0;
	@%p32 bra 	$L__BB20_15;
	cvt.u32.u64 	%r151, %rd27;
	cvt.u32.u64 	%r152, %rd493;
	div.u32 	%r153, %r152, %r151;
	mul.lo.s32 	%r154, %r153, %r151;
	sub.s32 	%r155, %r152, %r154;
	cvt.u64.u32 	%rd497, %r153;
	cvt.u64.u32 	%rd498, %r155;
	bra.uni 	$L__BB20_16;
$L__BB20_15:
	div.s64 	%rd497, %rd493, %rd27;
	mul.lo.s64 	%rd426, %rd497, %rd27;
	sub.s64 	%rd498, %rd493, %rd426;
$L__BB20_16:
	mad.lo.s64 	%rd42, %rd498, %rd34, %rd26;
	add.s32 	%r13, %r212, -1;
	mul.wide.u32 	%rd427, %r13, 8;
	add.s64 	%rd428, %rd2, %rd427;
	ld.global.u64 	%rd43, [%rd428];
	or.b64  	%rd429, %rd495, %rd43;
	and.b64  	%rd430, %rd429, -4294967296;
	setp.ne.s64 	%p33, %rd430, 0;
	@%p33 bra 	$L__BB20_18;
	cvt.u32.u64 	%r156, %rd43;
	cvt.u32.u64 	%r157, %rd495;
	div.u32 	%r158, %r157, %r156;
	mul.lo.s32 	%r159, %r158, %r156;
	sub.s32 	%r160, %r157, %r159;
	cvt.u64.u32 	%rd499, %r158;
	cvt.u64.u32 	%rd500, %r160;
	bra.uni 	$L__BB20_19;
$L__BB20_18:
	div.s64 	%rd499, %rd495, %rd43;
	mul.lo.s64 	%rd431, %rd499, %rd43;
	sub.s64 	%rd500, %rd495, %rd431;
$L__BB20_19:
	mul.wide.u32 	%rd432, %r13, 8;
	add.s64 	%rd433, %rd1, %rd432;
	ld.global.u64 	%rd50, [%rd433];
	mad.lo.s64 	%rd51, %rd50, %rd500, %rd35;
	or.b64  	%rd434, %rd497, %rd43;
	and.b64  	%rd435, %rd434, -4294967296;
	setp.ne.s64 	%p34, %rd435, 0;
	@%p34 bra 	$L__BB20_21;
	cvt.u32.u64 	%r161, %rd43;
	cvt.u32.u64 	%r162, %rd497;
	div.u32 	%r163, %r162, %r161;
	mul.lo.s32 	%r164, %r163, %r161;
	sub.s32 	%r165, %r162, %r164;
	cvt.u64.u32 	%rd501, %r163;
	cvt.u64.u32 	%rd502, %r165;
	bra.uni 	$L__BB20_22;
$L__BB20_21:
	div.s64 	%rd501, %rd497, %rd43;
	mul.lo.s64 	%rd436, %rd501, %rd43;
	sub.s64 	%rd502, %rd497, %rd436;
$L__BB20_22:
	mad.lo.s64 	%rd58, %rd502, %rd50, %rd42;
	add.s32 	%r166, %r212, -2;
	mul.wide.u32 	%rd437, %r166, 8;
	add.s64 	%rd438, %rd2, %rd437;
	ld.global.u64 	%rd59, [%rd438];
	or.b64  	%rd439, %rd499, %rd59;
	and.b64  	%rd440, %rd439, -4294967296;
	setp.ne.s64 	%p35, %rd440, 0;
	@%p35 bra 	$L__BB20_24;
	cvt.u32.u64 	%r167, %rd59;
	cvt.u32.u64 	%r168, %rd499;
	div.u32 	%r169, %r168, %r167;
	mul.lo.s32 	%r170, %r169, %r167;
	sub.s32 	%r171, %r168, %r170;
	cvt.u64.u32 	%rd525, %r169;
	cvt.u64.u32 	%rd504, %r171;
	bra.uni 	$L__BB20_25;
$L__BB20_24:
	div.s64 	%rd525, %rd499, %rd59;
	mul.lo.s64 	%rd441, %rd525, %rd59;
	sub.s64 	%rd504, %rd499, %rd441;
$L__BB20_25:
	mul.wide.u32 	%rd442, %r166, 8;
	add.s64 	%rd443, %rd1, %rd442;
	ld.global.u64 	%rd66, [%rd443];
	mad.lo.s64 	%rd529, %rd66, %rd504, %rd51;
	or.b64  	%rd444, %rd501, %rd59;
	and.b64  	%rd445, %rd444, -4294967296;
	setp.ne.s64 	%p36, %rd445, 0;
	@%p36 bra 	$L__BB20_27;
	cvt.u32.u64 	%r173, %rd59;
	cvt.u32.u64 	%r174, %rd501;
	div.u32 	%r175, %r174, %r173;
	mul.lo.s32 	%r176, %r175, %r173;
	sub.s32 	%r177, %r174, %r176;
	cvt.u64.u32 	%rd523, %r175;
	cvt.u64.u32 	%rd506, %r177;
	bra.uni 	$L__BB20_28;
$L__BB20_27:
	div.s64 	%rd523, %rd501, %rd59;
	mul.lo.s64 	%rd446, %rd523, %rd59;
	sub.s64 	%rd506, %rd501, %rd446;
$L__BB20_28:
	mad.lo.s64 	%rd530, %rd506, %rd66, %rd58;
	add.s32 	%r212, %r212, -4;
	add.s32 	%r211, %r211, 4;
	setp.ne.s32 	%p37, %r211, 0;
	@%p37 bra 	$L__BB20_4;
	add.s32 	%r214, %r212, 1;
$L__BB20_30:
	and.b32  	%r18, %r6, 3;
	setp.eq.s32 	%p38, %r18, 0;
	@%p38 bra 	$L__BB20_53;
	setp.eq.s32 	%p39, %r18, 1;
	@%p39 bra 	$L__BB20_45;
	mul.wide.u32 	%rd448, %r214, 8;
	add.s64 	%rd449, %rd2, %rd448;
	ld.global.u64 	%rd81, [%rd449];
	or.b64  	%rd450, %rd525, %rd81;
	and.b64  	%rd451, %rd450, -4294967296;
	setp.ne.s64 	%p40, %rd451, 0;
	@%p40 bra 	$L__BB20_34;
	cvt.u32.u64 	%r178, %rd81;
	cvt.u32.u64 	%r179, %rd525;
	div.u32 	%r180, %r179, %r178;
	mul.lo.s32 	%r181, %r180, %r178;
	sub.s32 	%r182, %r179, %r181;
	cvt.u64.u32 	%rd513, %r180;
	cvt.u64.u32 	%rd514, %r182;
	bra.uni 	$L__BB20_35;
$L__BB20_34:
	div.s64 	%rd513, %rd525, %rd81;
	mul.lo.s64 	%rd452, %rd513, %rd81;
	sub.s64 	%rd514, %rd525, %rd452;
$L__BB20_35:
	add.s64 	%rd454, %rd1, %rd448;
	ld.global.u64 	%rd88, [%rd454];
	mad.lo.s64 	%rd89, %rd88, %rd514, %rd529;
	or.b64  	%rd455, %rd523, %rd81;
	and.b64  	%rd456, %rd455, -4294967296;
	setp.ne.s64 	%p41, %rd456, 0;
	@%p41 bra 	$L__BB20_37;
	cvt.u32.u64 	%r183, %rd81;
	cvt.u32.u64 	%r184, %rd523;
	div.u32 	%r185, %r184, %r183;
	mul.lo.s32 	%r186, %r185, %r183;
	sub.s32 	%r187, %r184, %r186;
	cvt.u64.u32 	%rd515, %r185;
	cvt.u64.u32 	%rd516, %r187;
	bra.uni 	$L__BB20_38;
$L__BB20_37:
	div.s64 	%rd515, %rd523, %rd81;
	mul.lo.s64 	%rd457, %rd515, %rd81;
	sub.s64 	%rd516, %rd523, %rd457;
$L__BB20_38:
	mad.lo.s64 	%rd96, %rd516, %rd88, %rd530;
	add.s32 	%r19, %r214, -1;
	mul.wide.u32 	%rd458, %r19, 8;
	add.s64 	%rd459, %rd2, %rd458;
	ld.global.u64 	%rd97, [%rd459];
	or.b64  	%rd460, %rd513, %rd97;
	and.b64  	%rd461, %rd460, -4294967296;
	setp.ne.s64 	%p42, %rd461, 0;
	@%p42 bra 	$L__BB20_40;
	cvt.u32.u64 	%r188, %rd97;
	cvt.u32.u64 	%r189, %rd513;
	div.u32 	%r190, %r189, %r188;
	mul.lo.s32 	%r191, %r190, %r188;
	sub.s32 	%r192, %r189, %r191;
	cvt.u64.u32 	%rd525, %r190;
	cvt.u64.u32 	%rd518, %r192;
	bra.uni 	$L__BB20_41;
$L__BB20_40:
	div.s64 	%rd525, %rd513, %rd97;
	mul.lo.s64 	%rd462, %rd525, %rd97;
	sub.s64 	%rd518, %rd513, %rd462;
$L__BB20_41:
	add.s64 	%rd464, %rd1, %rd458;
	ld.global.u64 	%rd104, [%rd464];
	mad.lo.s64 	%rd529, %rd104, %rd518, %rd89;
	or.b64  	%rd465, %rd515, %rd97;
	and.b64  	%rd466, %rd465, -4294967296;
	setp.ne.s64 	%p43, %rd466, 0;
	@%p43 bra 	$L__BB20_43;
	cvt.u32.u64 	%r193, %rd97;
	cvt.u32.u64 	%r194, %rd515;
	div.u32 	%r195, %r194, %r193;
	mul.lo.s32 	%r196, %r195, %r193;
	sub.s32 	%r197, %r194, %r196;
	cvt.u64.u32 	%rd523, %r195;
	cvt.u64.u32 	%rd520, %r197;
	bra.uni 	$L__BB20_44;
$L__BB20_43:
	div.s64 	%rd523, %rd515, %rd97;
	mul.lo.s64 	%rd467, %rd523, %rd97;
	sub.s64 	%rd520, %rd515, %rd467;
$L__BB20_44:
	mad.lo.s64 	%rd530, %rd520, %rd104, %rd96;
	add.s32 	%r214, %r214, -2;
$L__BB20_45:
	and.b32  	%r198, %r6, 1;
	setp.eq.b32 	%p44, %r198, 1;
	not.pred 	%p45, %p44;
	@%p45 bra 	$L__BB20_53;
	mul.wide.u32 	%rd468, %r214, 8;
	add.s64 	%rd469, %rd2, %rd468;
	ld.global.u64 	%rd119, [%rd469];
	or.b64  	%rd470, %rd525, %rd119;
	and.b64  	%rd471, %rd470, -4294967296;
	setp.ne.s64 	%p46, %rd471, 0;
	@%p46 bra 	$L__BB20_48;
	cvt.u32.u64 	%r199, %rd119;
	cvt.u32.u64 	%r200, %rd525;
	rem.u32 	%r201, %r200, %r199;
	cvt.u64.u32 	%rd527, %r201;
	bra.uni 	$L__BB20_49;
$L__BB20_48:
	rem.s64 	%rd527, %rd525, %rd119;
$L__BB20_49:
	add.s64 	%rd473, %rd1, %rd468;
	ld.global.u64 	%rd123, [%rd473];
	mad.lo.s64 	%rd529, %rd123, %rd527, %rd529;
	or.b64  	%rd474, %rd523, %rd119;
	and.b64  	%rd475, %rd474, -4294967296;
	setp.ne.s64 	%p47, %rd475, 0;
	@%p47 bra 	$L__BB20_51;
	cvt.u32.u64 	%r202, %rd119;
	cvt.u32.u64 	%r203, %rd523;
	rem.u32 	%r204, %r203, %r202;
	cvt.u64.u32 	%rd528, %r204;
	bra.uni 	$L__BB20_52;
$L__BB20_51:
	rem.s64 	%rd528, %rd523, %rd119;
$L__BB20_52:
	mad.lo.s64 	%rd530, %rd528, %rd123, %rd530;
$L__BB20_53:
	shl.b64 	%rd476, %rd529, 1;
	add.s64 	%rd477, %rd571, %rd476;
	ld.global.u16 	%rs5, [%rd477];
	mul.wide.s16 	%r205, %rs5, %rs5;
	shl.b64 	%rd478, %rd530, 1;
	add.s64 	%rd479, %rd571, %rd478;
	ld.global.u16 	%rs6, [%rd479];
	mul.wide.s16 	%r206, %rs6, %rs6;
	add.s32 	%r207, %r206, %r205;
	cvt.rn.f32.u32 	%f2, %r207;
	// begin inline asm
	{  cvt.rn.f16.f32 %rs4, %f2;}

	// end inline asm
	st.shared.u16 	[%r5], %rs4;
	bra.uni 	$L__BB20_114;
$L__BB20_54:
	cvt.u64.u32 	%rd131, %r4;
	setp.le.u64 	%p2, %rd264, %rd131;
	@%p2 bra 	$L__BB20_114;
	mov.u32 	%r57, %ctaid.y;
	cvt.u64.u32 	%rd269, %r57;
	mad.lo.s64 	%rd562, %rd264, %rd269, %rd131;
	cvt.u32.u64 	%r22, %rd263;
	add.s32 	%r218, %r22, -1;
	setp.lt.s32 	%p3, %r218, 0;
	@%p3 bra 	$L__BB20_113;
	and.b32  	%r24, %r22, 7;
	setp.lt.u32 	%p4, %r218, 7;
	@%p4 bra 	$L__BB20_84;
	add.s32 	%r216, %r22, -4;
	and.b32  	%r58, %r22, -8;
	neg.s32 	%r215, %r58;
$L__BB20_58:
	.pragma "nounroll";
	add.s32 	%r29, %r216, 3;
	mul.wide.u32 	%rd271, %r29, 8;
	add.s64 	%rd272, %rd2, %rd271;
	ld.global.u64 	%rd135, [%rd272];
	or.b64  	%rd273, %rd562, %rd135;
	and.b64  	%rd274, %rd273, -4294967296;
	setp.ne.s64 	%p5, %rd274, 0;
	@%p5 bra 	$L__BB20_60;
	cvt.u32.u64 	%r59, %rd135;
	cvt.u32.u64 	%r60, %rd562;
	div.u32 	%r61, %r60, %r59;
	mul.lo.s32 	%r62, %r61, %r59;
	sub.s32 	%r63, %r60, %r62;
	cvt.u64.u32 	%rd533, %r61;
	cvt.u64.u32 	%rd534, %r63;
	bra.uni 	$L__BB20_61;
$L__BB20_60:
	div.s64 	%rd533, %rd562, %rd135;
	mul.lo.s64 	%rd275, %rd533, %rd135;
	sub.s64 	%rd534, %rd562, %rd275;
$L__BB20_61:
	add.s64 	%rd277, %rd1, %rd271;
	ld.global.u64 	%rd278, [%rd277];
	mul.lo.s64 	%rd142, %rd278, %rd534;
	add.s32 	%r30, %r216, 2;
	mul.wide.u32 	%rd279, %r30, 8;
	add.s64 	%rd280, %rd2, %rd279;
	ld.global.u64 	%rd143, [%rd280];
	or.b64  	%rd281, %rd533, %rd143;
	and.b64  	%rd282, %rd281, -4294967296;
	setp.ne.s64 	%p6, %rd282, 0;
	@%p6 bra 	$L__BB20_63;
	cvt.u32.u64 	%r64, %rd143;
	cvt.u32.u64 	%r65, %rd533;
	div.u32 	%r66, %r65, %r64;
	mul.lo.s32 	%r67, %r66, %r64;
	sub.s32 	%r68, %r65, %r67;
	cvt.u64.u32 	%rd535, %r66;
	cvt.u64.u32 	%rd536, %r68;
	bra.uni 	$L__BB20_64;
$L__BB20_63:
	div.s64 	%rd535, %rd533, %rd143;
	mul.lo.s64 	%rd283, %rd535, %rd143;
	sub.s64 	%rd536, %rd533, %rd283;
$L__BB20_64:
	add.s64 	%rd285, %rd1, %rd279;
	ld.global.u64 	%rd286, [%rd285];
	mad.lo.s64 	%rd150, %rd286, %rd536, %rd142;
	add.s32 	%r31, %r216, 1;
	mul.wide.u32 	%rd287, %r31, 8;
	add.s64 	%rd288, %rd2, %rd287;
	ld.global.u64 	%rd151, [%rd288];
	or.b64  	%rd289, %rd535, %rd151;
	and.b64  	%rd290, %rd289, -4294967296;
	setp.ne.s64 	%p7, %rd290, 0;
	@%p7 bra 	$L__BB20_66;
	cvt.u32.u64 	%r69, %rd151;
	cvt.u32.u64 	%r70, %rd535;
	div.u32 	%r71, %r70, %r69;
	mul.lo.s32 	%r72, %r71, %r69;
	sub.s32 	%r73, %r70, %r72;
	cvt.u64.u32 	%rd537, %r71;
	cvt.u64.u32 	%rd538, %r73;
	bra.uni 	$L__BB20_67;
$L__BB20_66:
	div.s64 	%rd537, %rd535, %rd151;
	mul.lo.s64 	%rd291, %rd537, %rd151;
	sub.s64 	%rd538, %rd535, %rd291;
$L__BB20_67:
	add.s64 	%rd293, %rd1, %rd287;
	ld.global.u64 	%rd294, [%rd293];
	mad.lo.s64 	%rd158, %rd294, %rd538, %rd150;
	add.s32 	%r32, %r216, -4;
	mul.wide.u32 	%rd295, %r216, 8;
	add.s64 	%rd296, %rd2, %rd295;
	ld.global.u64 	%rd159, [%rd296];
	or.b64  	%rd297, %rd537, %rd159;
	and.b64  	%rd298, %rd297, -4294967296;
	setp.ne.s64 	%p8, %rd298, 0;
	@%p8 bra 	$L__BB20_69;
	cvt.u32.u64 	%r74, %rd159;
	cvt.u32.u64 	%r75, %rd537;
	div.u32 	%r76, %r75, %r74;
	mul.lo.s32 	%r77, %r76, %r74;
	sub.s32 	%r78, %r75, %r77;
	cvt.u64.u32 	%rd539, %r76;
	cvt.u64.u32 	%rd540, %r78;
	bra.uni 	$L__BB20_70;
$L__BB20_69:
	div.s64 	%rd539, %rd537, %rd159;
	mul.lo.s64 	%rd299, %rd539, %rd159;
	sub.s64 	%rd540, %rd537, %rd299;
$L__BB20_70:
	add.s64 	%rd301, %rd1, %rd295;
	ld.global.u64 	%rd302, [%rd301];
	mad.lo.s64 	%rd166, %rd302, %rd540, %rd158;
	add.s32 	%r33, %r216, -1;
	mul.wide.u32 	%rd303, %r33, 8;
	add.s64 	%rd304, %rd2, %rd303;
	ld.global.u64 	%rd167, [%rd304];
	or.b64  	%rd305, %rd539, %rd167;
	and.b64  	%rd306, %rd305, -4294967296;
	setp.ne.s64 	%p9, %rd306, 0;
	@%p9 bra 	$L__BB20_72;
	cvt.u32.u64 	%r79, %rd167;
	cvt.u32.u64 	%r80, %rd539;
	div.u32 	%r81, %r80, %r79;
	mul.lo.s32 	%r82, %r81, %r79;
	sub.s32 	%r83, %r80, %r82;
	cvt.u64.u32 	%rd541, %r81;
	cvt.u64.u32 	%rd542, %r83;
	bra.uni 	$L__BB20_73;
$L__BB20_72:
	div.s64 	%rd541, %rd539, %rd167;
	mul.lo.s64 	%rd307, %rd541, %rd167;
	sub.s64 	%rd542, %rd539, %rd307;
$L__BB20_73:
	add.s64 	%rd309, %rd1, %rd303;
	ld.global.u64 	%rd310, [%rd309];
	mad.lo.s64 	%rd174, %rd310, %rd542, %rd166;
	add.s32 	%r34, %r216, -2;
	mul.wide.u32 	%rd311, %r34, 8;
	add.s64 	%rd312, %rd2, %rd311;
	ld.global.u64 	%rd175, [%rd312];
	or.b64  	%rd313, %rd541, %rd175;
	and.b64  	%rd314, %rd313, -4294967296;
	setp.ne.s64 	%p10, %rd314, 0;
	@%p10 bra 	$L__BB20_75;
	cvt.u32.u64 	%r84, %rd175;
	cvt.u32.u64 	%r85, %rd541;
	div.u32 	%r86, %r85, %r84;
	mul.lo.s32 	%r87, %r86, %r84;
	sub.s32 	%r88, %r85, %r87;
	cvt.u64.u32 	%rd543, %r86;
	cvt.u64.u32 	%rd544, %r88;
	bra.uni 	$L__BB20_76;
$L__BB20_75:
	div.s64 	%rd543, %rd541, %rd175;
	mul.lo.s64 	%rd315, %rd543, %rd175;
	sub.s64 	%rd544, %rd541, %rd315;
$L__BB20_76:
	add.s64 	%rd317, %rd1, %rd311;
	ld.global.u64 	%rd318, [%rd317];
	mad.lo.s64 	%rd182, %rd318, %rd544, %rd174;
	add.s32 	%r35, %r216, -3;
	mul.wide.u32 	%rd319, %r35, 8;
	add.s64 	%rd320, %rd2, %rd319;
	ld.global.u64 	%rd183, [%rd320];
	or.b64  	%rd321, %rd543, %rd183;
	and.b64  	%rd322, %rd321, -4294967296;
	setp.ne.s64 	%p11, %rd322, 0;
	@%p11 bra 	$L__BB20_78;
	cvt.u32.u64 	%r89, %rd183;
	cvt.u32.u64 	%r90, %rd543;
	div.u32 	%r91, %r90, %r89;
	mul.lo.s32 	%r92, %r91, %r89;
	sub.s32 	%r93, %r90, %r92;
	cvt.u64.u32 	%rd545, %r91;
	cvt.u64.u32 	%rd546, %r93;
	bra.uni 	$L__BB20_79;
$L__BB20_78:
	div.s64 	%rd545, %rd543, %rd183;
	mul.lo.s64 	%rd323, %rd545, %rd183;
	sub.s64 	%rd546, %rd543, %rd323;
$L__BB20_79:
	add.s64 	%rd325, %rd1, %rd319;
	ld.global.u64 	%rd326, [%rd325];
	mad.lo.s64 	%rd190, %rd326, %rd546, %rd182;
	mul.wide.u32 	%rd327, %r32, 8;
	add.s64 	%rd328, %rd2, %rd327;
	ld.global.u64 	%rd191, [%rd328];
	or.b64  	%rd329, %rd545, %rd191;
	and.b64  	%rd330, %rd329, -4294967296;
	setp.ne.s64 	%p12, %rd330, 0;
	@%p12 bra 	$L__BB20_81;
	cvt.u32.u64 	%r94, %rd191;
	cvt.u32.u64 	%r95, %rd545;
	div.u32 	%r96, %r95, %r94;
	mul.lo.s32 	%r97, %r96, %r94;
	sub.s32 	%r98, %r95, %r97;
	cvt.u64.u32 	%rd562, %r96;
	cvt.u64.u32 	%rd548, %r98;
	bra.uni 	$L__BB20_82;
$L__BB20_81:
	div.s64 	%rd562, %rd545, %rd191;
	mul.lo.s64 	%rd331, %rd562, %rd191;
	sub.s64 	%rd548, %rd545, %rd331;
$L__BB20_82:
	add.s64 	%rd333, %rd1, %rd327;
	ld.global.u64 	%rd334, [%rd333];
	mad.lo.s64 	%rd335, %rd334, %rd548, %rd190;
	shl.b64 	%rd336, %rd335, 1;
	add.s64 	%rd571, %rd571, %rd336;
	add.s32 	%r216, %r216, -8;
	add.s32 	%r215, %r215, 8;
	setp.ne.s32 	%p13, %r215, 0;
	@%p13 bra 	$L__BB20_58;
	add.s32 	%r218, %r216, 3;
$L__BB20_84:
	setp.eq.s32 	%p14, %r24, 0;
	@%p14 bra 	$L__BB20_113;
	and.b32  	%r40, %r22, 3;
	setp.lt.u32 	%p15, %r24, 4;
	@%p15 bra 	$L__BB20_99;
	mul.wide.u32 	%rd338, %r218, 8;
	add.s64 	%rd339, %rd2, %rd338;
	ld.global.u64 	%rd202, [%rd339];
	or.b64  	%rd340, %rd562, %rd202;
	and.b64  	%rd341, %rd340, -4294967296;
	setp.ne.s64 	%p16, %rd341, 0;
	@%p16 bra 	$L__BB20_88;
	cvt.u32.u64 	%r99, %rd202;
	cvt.u32.u64 	%r100, %rd562;
	div.u32 	%r101, %r100, %r99;
	mul.lo.s32 	%r102, %r101, %r99;
	sub.s32 	%r103, %r100, %r102;
	cvt.u64.u32 	%rd552, %r101;
	cvt.u64.u32 	%rd553, %r103;
	bra.uni 	$L__BB20_89;
$L__BB20_88:
	div.s64 	%rd552, %rd562, %rd202;
	mul.lo.s64 	%rd342, %rd552, %rd202;
	sub.s64 	%rd553, %rd562, %rd342;
$L__BB20_89:
	add.s64 	%rd344, %rd1, %rd338;
	ld.global.u64 	%rd345, [%rd344];
	mul.lo.s64 	%rd209, %rd345, %rd553;
	add.s32 	%r41, %r218, -1;
	mul.wide.u32 	%rd346, %r41, 8;
	add.s64 	%rd347, %rd2, %rd346;
	ld.global.u64 	%rd210, [%rd347];
	or.b64  	%rd348, %rd552, %rd210;
	and.b64  	%rd349, %rd348, -4294967296;
	setp.ne.s64 	%p17, %rd349, 0;
	@%p17 bra 	$L__BB20_91;
	cvt.u32.u64 	%r104, %rd210;
	cvt.u32.u64 	%r105, %rd552;
	div.u32 	%r106, %r105, %r104;
	mul.lo.s32 	%r107, %r106, %r104;
	sub.s32 	%r108, %r105, %r107;
	cvt.u64.u32 	%rd554, %r106;
	cvt.u64.u32 	%rd555, %r108;
	bra.uni 	$L__BB20_92;
$L__BB20_91:
	div.s64 	%rd554, %rd552, %rd210;
	mul.lo.s64 	%rd350, %rd554, %rd210;
	sub.s64 	%rd555, %rd552, %rd350;
$L__BB20_92:
	add.s64 	%rd352, %rd1, %rd346;
	ld.global.u64 	%rd353, [%rd352];
	mad.lo.s64 	%rd217, %rd353, %rd555, %rd209;
	add.s32 	%r42, %r218, -2;
	mul.wide.u32 	%rd354, %r42, 8;
	add.s64 	%rd355, %rd2, %rd354;
	ld.global.u64 	%rd218, [%rd355];
	or.b64  	%rd356, %rd554, %rd218;
	and.b64  	%rd357, %rd356, -4294967296;
	setp.ne.s64 	%p18, %rd357, 0;
	@%p18 bra 	$L__BB20_94;
	cvt.u32.u64 	%r109, %rd218;
	cvt.u32.u64 	%r110, %rd554;
	div.u32 	%r111, %r110, %r109;
	mul.lo.s32 	%r112, %r111, %r109;
	sub.s32 	%r113, %r110, %r112;
	cvt.u64.u32 	%rd556, %r111;
	cvt.u64.u32 	%rd557, %r113;
	bra.uni 	$L__BB20_95;
$L__BB20_94:
	div.s64 	%rd556, %rd554, %rd218;
	mul.lo.s64 	%rd358, %rd556, %rd218;
	sub.s64 	%rd557, %rd554, %rd358;
$L__BB20_95:
	add.s64 	%rd360, %rd1, %rd354;
	ld.global.u64 	%rd361, [%rd360];
	mad.lo.s64 	%rd225, %rd361, %rd557, %rd217;
	add.s32 	%r43, %r218, -3;
	mul.wide.u32 	%rd362, %r43, 8;
	add.s64 	%rd363, %rd2, %rd362;
	ld.global.u64 	%rd226, [%rd363];
	or.b64  	%rd364, %rd556, %rd226;
	and.b64  	%rd365, %rd364, -4294967296;
	setp.ne.s64 	%p19, %rd365, 0;
	@%p19 bra 	$L__BB20_97;
	cvt.u32.u64 	%r114, %rd226;
	cvt.u32.u64 	%r115, %rd556;
	div.u32 	%r116, %r115, %r114;
	mul.lo.s32 	%r117, %r116, %r114;
	sub.s32 	%r118, %r115, %r117;
	cvt.u64.u32 	%rd562, %r116;
	cvt.u64.u32 	%rd559, %r118;
	bra.uni 	$L__BB20_98;
$L__BB20_97:
	div.s64 	%rd562, %rd556, %rd226;
	mul.lo.s64 	%rd366, %rd562, %rd226;
	sub.s64 	%rd559, %rd556, %rd366;
$L__BB20_98:
	add.s64 	%rd368, %rd1, %rd362;
	ld.global.u64 	%rd369, [%rd368];
	mad.lo.s64 	%rd370, %rd369, %rd559, %rd225;
	shl.b64 	%rd371, %rd370, 1;
	add.s64 	%rd571, %rd571, %rd371;
	add.s32 	%r218, %r218, -4;
$L__BB20_99:
	setp.eq.s32 	%p20, %r40, 0;
	@%p20 bra 	$L__BB20_113;
	setp.eq.s32 	%p21, %r40, 1;
	@%p21 bra 	$L__BB20_108;
	mul.wide.u32 	%rd373, %r218, 8;
	add.s64 	%rd374, %rd2, %rd373;
	ld.global.u64 	%rd237, [%rd374];
	or.b64  	%rd375, %rd562, %rd237;
	and.b64  	%rd376, %rd375, -4294967296;
	setp.ne.s64 	%p22, %rd376, 0;
	@%p22 bra 	$L__BB20_103;
	cvt.u32.u64 	%r119, %rd237;
	cvt.u32.u64 	%r120, %rd562;
	div.u32 	%r121, %r120, %r119;
	mul.lo.s32 	%r122, %r121, %r119;
	sub.s32 	%r123, %r120, %r122;
	cvt.u64.u32 	%rd563, %r121;
	cvt.u64.u32 	%rd564, %r123;
	bra.uni 	$L__BB20_104;
$L__BB20_103:
	div.s64 	%rd563, %rd562, %rd237;
	mul.lo.s64 	%rd377, %rd563, %rd237;
	sub.s64 	%rd564, %rd562, %rd377;
$L__BB20_104:
	add.s64 	%rd379, %rd1, %rd373;
	ld.global.u64 	%rd380, [%rd379];
	mul.lo.s64 	%rd244, %rd380, %rd564;
	add.s32 	%r46, %r218, -1;
	mul.wide.u32 	%rd381, %r46, 8;
	add.s64 	%rd382, %rd2, %rd381;
	ld.global.u64 	%rd245, [%rd382];
	or.b64  	%rd383, %rd563, %rd245;
	and.b64  	%rd384, %rd383, -4294967296;
	setp.ne.s64 	%p23, %rd384, 0;
	@%p23 bra 	$L__BB20_106;
	cvt.u32.u64 	%r124, %rd245;
	cvt.u32.u64 	%r125, %rd563;
	div.u32 	%r126, %r125, %r124;
	mul.lo.s32 	%r127, %r126, %r124;
	sub.s32 	%r128, %r125, %r127;
	cvt.u64.u32 	%rd562, %r126;
	cvt.u64.u32 	%rd566, %r128;
	bra.uni 	$L__BB20_107;
$L__BB20_106:
	div.s64 	%rd562, %rd563, %rd245;
	mul.lo.s64 	%rd385, %rd562, %rd245;
	sub.s64 	%rd566, %rd563, %rd385;
$L__BB20_107:
	add.s64 	%rd387, %rd1, %rd381;
	ld.global.u64 	%rd388, [%rd387];
	mad.lo.s64 	%rd389, %rd388, %rd566, %rd244;
	shl.b64 	%rd390, %rd389, 1;
	add.s64 	%rd571, %rd571, %rd390;
	add.s32 	%r218, %r218, -2;
$L__BB20_108:
	and.b32  	%r129, %r22, 1;
	setp.eq.b32 	%p24, %r129, 1;
	not.pred 	%p25, %p24;
	@%p25 bra 	$L__BB20_113;
	mul.wide.u32 	%rd391, %r218, 8;
	add.s64 	%rd392, %rd2, %rd391;
	ld.global.u64 	%rd256, [%rd392];
	or.b64  	%rd393, %rd562, %rd256;
	and.b64  	%rd394, %rd393, -4294967296;
	setp.ne.s64 	%p26, %rd394, 0;
	@%p26 bra 	$L__BB20_111;
	cvt.u32.u64 	%r130, %rd256;
	cvt.u32.u64 	%r131, %rd562;
	rem.u32 	%r132, %r131, %r130;
	cvt.u64.u32 	%rd570, %r132;
	bra.uni 	$L__BB20_112;
$L__BB20_111:
	rem.s64 	%rd570, %rd562, %rd256;
$L__BB20_112:
	add.s64 	%rd396, %rd1, %rd391;
	ld.global.u64 	%rd397, [%rd396];
	mul.lo.s64 	%rd398, %rd397, %rd570;
	shl.b64 	%rd399, %rd398, 1;
	add.s64 	%rd571, %rd571, %rd399;
$L__BB20_113:
	ld.global.u16 	%rs3, [%rd571];
	mul.wide.s16 	%r133, %rs3, %rs3;
	cvt.rn.f32.u32 	%f1, %r133;
	// begin inline asm
	{  cvt.rn.f16.f32 %rs2, %f1;}

	// end inline asm
	st.shared.u16 	[%r5], %rs2;
$L__BB20_114:
	bar.sync 	0;
	setp.lt.u32 	%p48, %r220, 66;
	@%p48 bra 	$L__BB20_118;
$L__BB20_115:
	shr.u32 	%r50, %r220, 1;
	setp.ge.u32 	%p49, %r1, %r50;
	@%p49 bra 	$L__BB20_117;
	ld.shared.u16 	%rs8, [%r5];
	and.b32  	%r208, %r220, 2046;
	add.s32 	%r209, %r5, %r208;
	ld.shared.u16 	%rs9, [%r209];
	// begin inline asm
	{add.f16 %rs7,%rs8,%rs9;
}
	// end inline asm
	st.shared.u16 	[%r5], %rs7;
$L__BB20_117:
	bar.sync 	0;
	setp.gt.u32 	%p50, %r220, 131;
	mov.u32 	%r220, %r50;
	@%p50 bra 	$L__BB20_115;
$L__BB20_118:
	setp.gt.u32 	%p51, %r1, 31;
	@%p51 bra 	$L__BB20_121;
	ld.shared.u16 	%rs11, [%r5];
	ld.shared.u16 	%rs12, [%r5+64];
	// begin inline asm
	{add.f16 %rs10,%rs11,%rs12;
}
	// end inline asm
	st.volatile.shared.u16 	[%r5], %rs10;
	ld.shared.u16 	%rs15, [%r5+32];
	// begin inline asm
	{add.f16 %rs13,%rs10,%rs15;
}
	// end inline asm
	st.volatile.shared.u16 	[%r5], %rs13;
	ld.shared.u16 	%rs18, [%r5+16];
	// begin inline asm
	{add.f16 %rs16,%rs13,%rs18;
}
	// end inline asm
	st.volatile.shared.u16 	[%r5], %rs16;
	ld.shared.u16 	%rs21, [%r5+8];
	// begin inline asm
	{add.f16 %rs19,%rs16,%rs21;
}
	// end inline asm
	st.volatile.shared.u16 	[%r5], %rs19;
	ld.shared.u16 	%rs24, [%r5+4];
	// begin inline asm
	{add.f16 %rs22,%rs19,%rs24;
}
	// end inline asm
	st.volatile.shared.u16 	[%r5], %rs22;
	ld.shared.u16 	%rs27, [%r5+2];
	// begin inline asm
	{add.f16 %rs25,%rs22,%rs27;
}
	// end inline asm
	st.volatile.shared.u16 	[%r5], %rs25;
	setp.ne.s32 	%p52, %r1, 0;
	@%p52 bra 	$L__BB20_121;
	ld.param.u64 	%rd486, [contiguous_sum_square2_i16_param_0];
	cvt.u64.u32 	%rd480, %r2;
	mov.u32 	%r210, %ctaid.y;
	cvt.u64.u32 	%rd481, %r210;
	mad.lo.s64 	%rd482, %rd265, %rd481, %rd480;
	cvta.to.global.u64 	%rd483, %rd486;
	shl.b64 	%rd484, %rd482, 1;
	add.s64 	%rd485, %rd483, %rd484;
	ld.shared.u16 	%rs28, [sum_squaresdata_i16];
	st.global.u16 	[%rd485], %rs28;
$L__BB20_121:
	ret;

}
	// .globl	contiguous_sum_square22_i16
.visible .entry contiguous_sum_square22_i16(
	.param .u64 .ptr .align 1 contiguous_sum_square22_i16_param_0,
	.param .u64 .ptr .align 1 contiguous_sum_square22_i16_param_1,
	.param .u64 contiguous_sum_square22_i16_param_2,
	.param .u64 contiguous_sum_square22_i16_param_3
)
{
	.reg .pred 	%p<8>;
	.reg .b16 	%rs<27>;
	.reg .b32 	%r<24>;
	.reg .b64 	%rd<27>;

	ld.param.u64 	%rd4, [contiguous_sum_square22_i16_param_0];
	ld.param.u64 	%rd7, [contiguous_sum_square22_i16_param_1];
	ld.param.u64 	%rd5, [contiguous_sum_square22_i16_param_2];
	ld.param.u64 	%rd6, [contiguous_sum_square22_i16_param_3];
	cvta.to.global.u64 	%rd1, %rd7;
	mov.u32 	%r1, %tid.x;
	mov.u32 	%r2, %ctaid.x;
	mov.u32 	%r23, %ntid.x;
	mul.lo.s32 	%r9, %r2, %r23;
	shl.b32 	%r10, %r9, 1;
	add.s32 	%r4, %r10, %r1;
	shl.b32 	%r11, %r1, 1;
	mov.u32 	%r12, sum_squaresdata_i16;
	add.s32 	%r5, %r12, %r11;
	mov.b32 	%r8, 0;
	// begin inline asm
	cvt.rn.f16.s32 %rs1, %r8;
	// end inline asm
	st.shared.u16 	[%r5], %rs1;
	add.s32 	%r13, %r4, %r23;
	cvt.u64.u32 	%rd2, %r13;
	setp.le.u64 	%p1, %rd5, %rd2;
	@%p1 bra 	$L__BB21_2;
	cvt.u64.u32 	%rd12, %r4;
	mov.u32 	%r16, %ctaid.y;
	cvt.u64.u32 	%rd13, %r16;
	mul.lo.s64 	%rd14, %rd5, %rd13;
	add.s64 	%rd15, %rd14, %rd12;
	shl.b64 	%rd16, %rd15, 1;
	add.s64 	%rd17, %rd1, %rd16;
	ld.global.s16 	%r17, [%rd17];
	add.s64 	%rd18, %rd14, %rd2;
	shl.b64 	%rd19, %rd18, 1;
	add.s64 	%rd20, %rd1, %rd19;
	ld.global.s16 	%r18, [%rd20];
	add.s32 	%r19, %r18, %r17;
	shr.s32 	%r15, %r19, 1;
	// begin inline asm
	cvt.rn.f16.s32 %rs4, %r15;
	// end inline asm
	st.shared.u16 	[%r5], %rs4;
	bra.uni 	$L__BB21_4;
$L__BB21_2:
	cvt.u64.u32 	%rd3, %r4;
	setp.le.u64 	%p2, %rd5, %rd3;
	@%p2 bra 	$L__BB21_4;
	mov.u32 	%r14, %ctaid.y;
	cvt.u64.u32 	%rd8, %r14;
	mad.lo.s64 	%rd9, %rd5, %rd8, %rd3;
	shl.b64 	%rd10, %rd9, 1;
	add.s64 	%rd11, %rd1, %rd10;
	ld.global.u16 	%rs3, [%rd11];
	// begin inline asm
	cvt.rn.f16.s16 %rs2, %rs3;
	// end inline asm
	st.shared.u16 	[%r5], %rs2;
$L__BB21_4:
	bar.sync 	0;
	setp.lt.u32 	%p3, %r23, 66;
	@%p3 bra 	$L__BB21_8;
$L__BB21_5:
	shr.u32 	%r7, %r23, 1;
	setp.ge.u32 	%p4, %r1, %r7;
	@%p4 bra 	$L__BB21_7;
	ld.shared.u16 	%rs6, [%r5];
	and.b32  	%r20, %r23, 2046;
	add.s32 	%r21, %r5, %r20;
	ld.shared.u16 	%rs7, [%r21];
	// begin inline asm
	{add.f16 %rs5,%rs6,%rs7;
}
	// end inline asm
	st.shared.u16 	[%r5], %rs5;
$L__BB21_7:
	bar.sync 	0;
	setp.gt.u32 	%p5, %r23, 131;
	mov.u32 	%r23, %r7;
	@%p5 bra 	$L__BB21_5;
$L__BB21_8:
	setp.gt.u32 	%p6, %r1, 31;
	@%p6 bra 	$L__BB21_11;
	ld.shared.u16 	%rs9, [%r5];
	ld.shared.u16 	%rs10, [%r5+64];
	// begin inline asm
	{add.f16 %rs8,%rs9,%rs10;
}
	// end inline asm
	st.volatile.shared.u16 	[%r5], %rs8;
	ld.shared.u16 	%rs13, [%r5+32];
	// begin inline asm
	{add.f16 %rs11,%rs8,%rs13;
}
	// end inline asm
	st.volatile.shared.u16 	[%r5], %rs11;
	ld.shared.u16 	%rs16, [%r5+16];
	// begin inline asm
	{add.f16 %rs14,%rs11,%rs16;
}
	// end inline asm
	st.volatile.shared.u16 	[%r5], %rs14;
	ld.shared.u16 	%rs19, [%r5+8];
	// begin inline asm
	{add.f16 %rs17,%rs14,%rs19;
}
	// end inline asm
	st.volatile.shared.u16 	[%r5], %rs17;
	ld.shared.u16 	%rs22, [%r5+4];
	// begin inline asm
	{add.f16 %rs20,%rs17,%rs22;
}
	// end inline asm
	st.volatile.shared.u16 	[%r5], %rs20;
	ld.shared.u16 	%rs25, [%r5+2];
	// begin inline asm
	{add.f16 %rs23,%rs20,%rs25;
}
	// end inline asm
	st.volatile.shared.u16 	[%r5], %rs23;
	setp.ne.s32 	%p7, %r1, 0;
	@%p7 bra 	$L__BB21_11;
	cvt.u64.u32 	%rd21, %r2;
	mov.u32 	%r22, %ctaid.y;
	cvt.u64.u32 	%rd22, %r22;
	mad.lo.s64 	%rd23, %rd6, %rd22, %rd21;
	cvta.to.global.u64 	%rd24, %rd4;
	shl.b64 	%rd25, %rd23, 1;
	add.s64 	%rd26, %rd24, %rd25;
	ld.shared.u16 	%rs26, [sum_squaresdata_i16];
	st.global.u16 	[%rd26], %rs26;
$L__BB21_11:
	ret;

}
	// .globl	contiguous_sum_square3_i16
.visible .entry contiguous_sum_square3_i16(
	.param .u64 .ptr .align 1 contiguous_sum_square3_i16_param_0,
	.param .u64 .ptr .align 1 contiguous_sum_square3_i16_param_1,
	.param .u64 .ptr .align 1 contiguous_sum_square3_i16_param_2,
	.param .u64 .ptr .align 1 contiguous_sum_square3_i16_param_3,
	.param .u64 contiguous_sum_square3_i16_param_4,
	.param .u64 contiguous_sum_square3_i16_param_5,
	.param .u64 contiguous_sum_square3_i16_param_6
)
{
	.reg .pred 	%p<38>;
	.reg .b16 	%rs<120>;
	.reg .b32 	%r<231>;
	.reg .b32 	%f<2>;
	.reg .b64 	%rd<308>;

	ld.param.u64 	%rd144, [contiguous_sum_square3_i16_param_0];
	ld.param.u64 	%rd145, [contiguous_sum_square3_i16_param_1];
	ld.param.u64 	%rd148, [contiguous_sum_square3_i16_param_2];
	ld.param.u64 	%rd149, [contiguous_sum_square3_i16_param_3];
	ld.param.u64 	%rd146, [contiguous_sum_square3_i16_param_4];
	ld.param.u64 	%rd147, [contiguous_sum_square3_i16_param_5];
	ld.param.u64 	%rd150, [contiguous_sum_square3_i16_param_6];
	cvta.to.global.u64 	%rd1, %rd149;
	cvta.to.global.u64 	%rd2, %rd148;
	mov.u32 	%r1, %tid.y;
	mov.u32 	%r2, %ntid.x;
	mov.u32 	%r3, %tid.x;
	mad.lo.s32 	%r73, %r1, %r2, %r3;
	mov.u32 	%r74, %ctaid.x;
	mad.lo.s32 	%r75, %r74, %r2, %r3;
	mov.u32 	%r4, %ctaid.y;
	mov.u32 	%r5, %ntid.y;
	mad.lo.s32 	%r76, %r4, %r5, %r1;
	shl.b32 	%r77, %r73, 1;
	mov.u32 	%r78, sum_squaresdata_i16;
	add.s32 	%r7, %r78, %r77;
	mov.b32 	%r72, 0;
	// begin inline asm
	cvt.rn.f16.s32 %rs17, %r72;
	// end inline asm
	st.shared.u16 	[%r7], %rs17;
	cvt.u64.u32 	%rd3, %r75;
	setp.le.u64 	%p1, %rd147, %rd3;
	cvt.u64.u32 	%rd152, %r76;
	setp.le.u64 	%p2, %rd150, %rd152;
	or.pred  	%p3, %p1, %p2;
	@%p3 bra 	$L__BB22_77;
	cvt.u32.u64 	%r79, %rd3;
	cvt.u32.u64 	%r80, %rd147;
	mad.lo.s32 	%r219, %r76, %r80, %r79;
	cvt.u32.u64 	%r9, %rd146;
	add.s32 	%r218, %r9, -1;
	setp.lt.s32 	%p4, %r218, 0;
	mov.b64 	%rd307, 0;
	@%p4 bra 	$L__BB22_59;
	setp.lt.u32 	%p5, %r218, 7;
	mov.b64 	%rd307, 0;
	@%p5 bra 	$L__BB22_30;
	add.s32 	%r214, %r9, -4;
	and.b32  	%r81, %r9, -8;
	neg.s32 	%r213, %r81;
	mov.b64 	%rd307, 0;
$L__BB22_4:
	.pragma "nounroll";
	add.s32 	%r16, %r214, 3;
	cvt.u64.u32 	%rd5, %r219;
	mul.wide.u32 	%rd157, %r16, 8;
	add.s64 	%rd158, %rd2, %rd157;
	ld.global.u64 	%rd6, [%rd158];
	and.b64  	%rd159, %rd6, -4294967296;
	setp.ne.s64 	%p6, %rd159, 0;
	@%p6 bra 	$L__BB22_6;
	cvt.u32.u64 	%r82, %rd6;
	cvt.u32.u64 	%r83, %rd5;
	div.u32 	%r84, %r83, %r82;
	mul.lo.s32 	%r85, %r84, %r82;
	sub.s32 	%r86, %r83, %r85;
	cvt.u64.u32 	%rd272, %r84;
	cvt.u64.u32 	%rd273, %r86;
	bra.uni 	$L__BB22_7;
$L__BB22_6:
	div.s64 	%rd272, %rd5, %rd6;
	mul.lo.s64 	%rd160, %rd272, %rd6;
	sub.s64 	%rd273, %rd5, %rd160;
$L__BB22_7:
	mul.wide.u32 	%rd161, %r16, 8;
	add.s64 	%rd162, %rd1, %rd161;
	ld.global.u64 	%rd163, [%rd162];
	mad.lo.s64 	%rd13, %rd163, %rd273, %rd307;
	add.s32 	%r17, %r214, 2;
	and.b64  	%rd14, %rd272, 4294967295;
	mul.wide.u32 	%rd164, %r17, 8;
	add.s64 	%rd165, %rd2, %rd164;
	ld.global.u64 	%rd15, [%rd165];
	and.b64  	%rd166, %rd15, -4294967296;
	setp.ne.s64 	%p7, %rd166, 0;
	@%p7 bra 	$L__BB22_9;
	cvt.u32.u64 	%r87, %rd15;
	cvt.u32.u64 	%r88, %rd14;
	div.u32 	%r89, %r88, %r87;
	mul.lo.s32 	%r90, %r89, %r87;
	sub.s32 	%r91, %r88, %r90;
	cvt.u64.u32 	%rd274, %r89;
	cvt.u64.u32 	%rd275, %r91;
	bra.uni 	$L__BB22_10;
$L__BB22_9:
	div.s64 	%rd274, %rd14, %rd15;
	mul.lo.s64 	%rd167, %rd274, %rd15;
	sub.s64 	%rd275, %rd14, %rd167;
$L__BB22_10:
	mul.wide.u32 	%rd168, %r17, 8;
	add.s64 	%rd169, %rd1, %rd168;
	ld.global.u64 	%rd170, [%rd169];
	mad.lo.s64 	%rd22, %rd170, %rd275, %rd13;
	add.s32 	%r18, %r214, 1;
	and.b64  	%rd23, %rd274, 4294967295;
	mul.wide.u32 	%rd171, %r18, 8;
	add.s64 	%rd172, %rd2, %rd171;
	ld.global.u64 	%rd24, [%rd172];
	and.b64  	%rd173, %rd24, -4294967296;
	setp.ne.s64 	%p8, %rd173, 0;
	@%p8 bra 	$L__BB22_12;
	cvt.u32.u64 	%r92, %rd24;
	cvt.u32.u64 	%r93, %rd23;
	div.u32 	%r94, %r93, %r92;
	mul.lo.s32 	%r95, %r94, %r92;
	sub.s32 	%r96, %r93, %r95;
	cvt.u64.u32 	%rd276, %r94;
	cvt.u64.u32 	%rd277, %r96;
	bra.uni 	$L__BB22_13;
$L__BB22_12:
	div.s64 	%rd276, %rd23, %rd24;
	mul.lo.s64 	%rd174, %rd276, %rd24;
	sub.s64 	%rd277, %rd23, %rd174;
$L__BB22_13:
	mul.wide.u32 	%rd175, %r18, 8;
	add.s64 	%rd176, %rd1, %rd175;
	ld.global.u64 	%rd177, [%rd176];
	mad.lo.s64 	%rd31, %rd177, %rd277, %rd22;
	and.b64  	%rd32, %rd276, 4294967295;
	mul.wide.u32 	%rd178, %r214, 8;
	add.s64 	%rd179, %rd2, %rd178;
	ld.global.u64 	%rd33, [%rd179];
	and.b64  	%rd180, %rd33, -4294967296;
	setp.ne.s64 	%p9, %rd180, 0;
	@%p9 bra 	$L__BB22_15;
	cvt.u32.u64 	%r97, %rd33;
	cvt.u32.u64 	%r98, %rd32;
	div.u32 	%r99, %r98, %r97;
	mul.lo.s32 	%r100, %r99, %r97;
	sub.s32 	%r101, %r98, %r100;
	cvt.u64.u32 	%rd278, %r99;
	cvt.u64.u32 	%rd279, %r101;
	bra.uni 	$L__BB22_16;
$L__BB22_15:
	div.s64 	%rd278, %rd32, %rd33;
	mul.lo.s64 	%rd181, %rd278, %rd33;
	sub.s64 	%rd279, %rd32, %rd181;
$L__BB22_16:
	mul.wide.u32 	%rd182, %r214, 8;
	add.s64 	%rd183, %rd1, %rd182;
	ld.global.u64 	%rd184, [%rd183];
	mad.lo.s64 	%rd40, %rd184, %rd279, %rd31;
	add.s32 	%r19, %r214, -1;
	and.b64  	%rd41, %rd278, 4294967295;
	mul.wide.u32 	%rd185, %r19, 8;
	add.s64 	%rd186, %rd2, %rd185;
	ld.global.u64 	%rd42, [%rd186];
	and.b64  	%rd187, %rd42, -4294967296;
	setp.ne.s64 	%p10, %rd187, 0;
	@%p10 bra 	$L__BB22_18;
	cvt.u32.u64 	%r102, %rd42;
	cvt.u32.u64 	%r103, %rd41;
	div.u32 	%r104, %r103, %r102;
	mul.lo.s32 	%r105, %r104, %r102;
	sub.s32 	%r106, %r103, %r105;
	cvt.u64.u32 	%rd280, %r104;
	cvt.u64.u32 	%rd281, %r106;
	bra.uni 	$L__BB22_19;
$L__BB22_18:
	div.s64 	%rd280, %rd41, %rd42;
	mul.lo.s64 	%rd188, %rd280, %rd42;
	sub.s64 	%rd281, %rd41, %rd188;
$L__BB22_19:
	mul.wide.u32 	%rd189, %r19, 8;
	add.s64 	%rd190, %rd1, %rd189;
	ld.global.u64 	%rd191, [%rd190];
	mad.lo.s64 	%rd49, %rd191, %rd281, %rd40;
	add.s32 	%r20, %r214, -2;
	and.b64  	%rd50, %rd280, 4294967295;
	mul.wide.u32 	%rd192, %r20, 8;
	add.s64 	%rd193, %rd2, %rd192;
	ld.global.u64 	%rd51, [%rd193];
	and.b64  	%rd194, %rd51, -4294967296;
	setp.ne.s64 	%p11, %rd194, 0;
	@%p11 bra 	$L__BB22_21;
	cvt.u32.u64 	%r107, %rd51;
	cvt.u32.u64 	%r108, %rd50;
	div.u32 	%r109, %r108, %r107;
	mul.lo.s32 	%r110, %r109, %r107;
	sub.s32 	%r111, %r108, %r110;
	cvt.u64.u32 	%rd282, %r109;
	cvt.u64.u32 	%rd283, %r111;
	bra.uni 	$L__BB22_22;
$L__BB22_21:
	div.s64 	%rd282, %rd50, %rd51;
	mul.lo.s64 	%rd195, %rd282, %rd51;
	sub.s64 	%rd283, %rd50, %rd195;
$L__BB22_22:
	mul.wide.u32 	%rd196, %r20, 8;
	add.s64 	%rd197, %rd1, %rd196;
	ld.global.u64 	%rd198, [%rd197];
	mad.lo.s64 	%rd58, %rd198, %rd283, %rd49;
	add.s32 	%r21, %r214, -3;
	and.b64  	%rd59, %rd282, 4294967295;
	mul.wide.u32 	%rd199, %r21, 8;
	add.s64 	%rd200, %rd2, %rd199;
	ld.global.u64 	%rd60, [%rd200];
	and.b64  	%rd201, %rd60, -4294967296;
	setp.ne.s64 	%p12, %rd201, 0;
	@%p12 bra 	$L__BB22_24;
	cvt.u32.u64 	%r112, %rd60;
	cvt.u32.u64 	%r113, %rd59;
	div.u32 	%r114, %r113, %r112;
	mul.lo.s32 	%r115, %r114, %r112;
	sub.s32 	%r116, %r113, %r115;
	cvt.u64.u32 	%rd284, %r114;
	cvt.u64.u32 	%rd285, %r116;
	bra.uni 	$L__BB22_25;
$L__BB22_24:
	div.s64 	%rd284, %rd59, %rd60;
	mul.lo.s64 	%rd202, %rd284, %rd60;
	sub.s64 	%rd285, %rd59, %rd202;
$L__BB22_25:
	mul.wide.u32 	%rd203, %r21, 8;
	add.s64 	%rd204, %rd1, %rd203;
	ld.global.u64 	%rd205, [%rd204];
	mad.lo.s64 	%rd67, %rd205, %rd285, %rd58;
	and.b64  	%rd68, %rd284, 4294967295;
	add.s32 	%r117, %r214, -4;
	mul.wide.u32 	%rd206, %r117, 8;
	add.s64 	%rd207, %rd2, %rd206;
	ld.global.u64 	%rd69, [%rd207];
	and.b64  	%rd208, %rd69, -4294967296;
	setp.ne.s64 	%p13, %rd208, 0;
	@%p13 bra 	$L__BB22_27;
	cvt.u32.u64 	%r118, %rd69;
	cvt.u32.u64 	%r119, %rd68;
	div.u32 	%r120, %r119, %r118;
	mul.lo.s32 	%r121, %r120, %r118;
	sub.s32 	%r122, %r119, %r121;
	cvt.u64.u32 	%rd286, %r120;
	cvt.u64.u32 	%rd287, %r122;
	bra.uni 	$L__BB22_28;
$L__BB22_27:
	div.s64 	%rd286, %rd68, %rd69;
	mul.lo.s64 	%rd209, %rd286, %rd69;
	sub.s64 	%rd287, %rd68, %rd209;
$L__BB22_28:
	mul.wide.u32 	%rd210, %r117, 8;
	add.s64 	%rd211, %rd1, %rd210;
	ld.global.u64 	%rd212, [%rd211];
	mad.lo.s64 	%rd307, %rd212, %rd287, %rd67;
	cvt.u32.u64 	%r219, %rd286;
	add.s32 	%r214, %r214, -8;
	add.s32 	%r213, %r213, 8;
	setp.ne.s32 	%p14, %r213, 0;
	@%p14 bra 	$L__BB22_4;
	add.s32 	%r218, %r214, 3;
$L__BB22_30:
	and.b32  	%r28, %r9, 7;
	setp.eq.s32 	%p15, %r28, 0;
	@%p15 bra 	$L__BB22_59;
	and.b32  	%r29, %r9, 3;
	setp.lt.u32 	%p16, %r28, 4;
	@%p16 bra 	$L__BB22_45;
	cvt.u64.u32 	%rd79, %r219;
	mul.wide.u32 	%rd214, %r218, 8;
	add.s64 	%rd215, %rd2, %rd214;
	ld.global.u64 	%rd80, [%rd215];
	and.b64  	%rd216, %rd80, -4294967296;
	setp.ne.s64 	%p17, %rd216, 0;
	@%p17 bra 	$L__BB22_34;
	cvt.u32.u64 	%r124, %rd80;
	cvt.u32.u64 	%r125, %rd79;
	div.u32 	%r126, %r125, %r124;
	mul.lo.s32 	%r127, %r126, %r124;
	sub.s32 	%r128, %r125, %r127;
	cvt.u64.u32 	%rd290, %r126;
	cvt.u64.u32 	%rd291, %r128;
	bra.uni 	$L__BB22_35;
$L__BB22_34:
	div.s64 	%rd290, %rd79, %rd80;
	mul.lo.s64 	%rd217, %rd290, %rd80;
	sub.s64 	%rd291, %rd79, %rd217;
$L__BB22_35:
	mul.wide.u32 	%rd218, %r218, 8;
	add.s64 	%rd219, %rd1, %rd218;
	ld.global.u64 	%rd220, [%rd219];
	mad.lo.s64 	%rd87, %rd220, %rd291, %rd307;
	add.s32 	%r30, %r218, -1;
	and.b64  	%rd88, %rd290, 4294967295;
	mul.wide.u32 	%rd221, %r30, 8;
	add.s64 	%rd222, %rd2, %rd221;
	ld.global.u64 	%rd89, [%rd222];
	and.b64  	%rd223, %rd89, -4294967296;
	setp.ne.s64 	%p18, %rd223, 0;
	@%p18 bra 	$L__BB22_37;
	cvt.u32.u64 	%r129, %rd89;
	cvt.u32.u64 	%r130, %rd88;
	div.u32 	%r131, %r130, %r129;
	mul.lo.s32 	%r132, %r131, %r129;
	sub.s32 	%r133, %r130, %r132;
	cvt.u64.u32 	%rd292, %r131;
	cvt.u64.u32 	%rd293, %r133;
	bra.uni 	$L__BB22_38;
$L__BB22_37:
	div.s64 	%rd292, %rd88, %rd89;
	mul.lo.s64 	%rd224, %rd292, %rd89;
	sub.s64 	%rd293, %rd88, %rd224;
$L__BB22_38:
	mul.wide.u32 	%rd225, %r30, 8;
	add.s64 	%rd226, %rd1, %rd225;
	ld.global.u64 	%rd227, [%rd226];
	mad.lo.s64 	%rd96, %rd227, %rd293, %rd87;
	add.s32 	%r31, %r218, -2;
	and.b64  	%rd97, %rd292, 4294967295;
	mul.wide.u32 	%rd228, %r31, 8;
	add.s64 	%rd229, %rd2, %rd228;
	ld.global.u64 	%rd98, [%rd229];
	and.b64  	%rd230, %rd98, -4294967296;
	setp.ne.s64 	%p19, %rd230, 0;
	@%p19 bra 	$L__BB22_40;
	cvt.u32.u64 	%r134, %rd98;
	cvt.u32.u64 	%r135, %rd97;
	div.u32 	%r136, %r135, %r134;
	mul.lo.s32 	%r137, %r136, %r134;
	sub.s32 	%r138, %r135, %r137;
	cvt.u64.u32 	%rd294, %r136;
	cvt.u64.u32 	%rd295, %r138;
	bra.uni 	$L__BB22_41;
$L__BB22_40:
	div.s64 	%rd294, %rd97, %rd98;
	mul.lo.s64 	%rd231, %rd294, %rd98;
	sub.s64 	%rd295, %rd97, %rd231;
$L__BB22_41:
	mul.wide.u32 	%rd232, %r31, 8;
	add.s64 	%rd233, %rd1, %rd232;
	ld.global.u64 	%rd234, [%rd233];
	mad.lo.s64 	%rd105, %rd234, %rd295, %rd96;
	add.s32 	%r32, %r218, -3;
	and.b64  	%rd106, %rd294, 4294967295;
	mul.wide.u32 	%rd235, %r32, 8;
	add.s64 	%rd236, %rd2, %rd235;
	ld.global.u64 	%rd107, [%rd236];
	and.b64  	%rd237, %rd107, -4294967296;
	setp.ne.s64 	%p20, %rd237, 0;
	@%p20 bra 	$L__BB22_43;
	cvt.u32.u64 	%r139, %rd107;
	cvt.u32.u64 	%r140, %rd106;
	div.u32 	%r141, %r140, %r139;
	mul.lo.s32 	%r142, %r141, %r139;
	sub.s32 	%r143, %r140, %r142;
	cvt.u64.u32 	%rd296, %r141;
	cvt.u64.u32 	%rd297, %r143;
	bra.uni 	$L__BB22_44;
$L__BB22_43:
	div.s64 	%rd296, %rd106, %rd107;
	mul.lo.s64 	%rd238, %rd296, %rd107;
	sub.s64 	%rd297, %rd106, %rd238;
$L__BB22_44:
	mul.wide.u32 	%rd239, %r32, 8;
	add.s64 	%rd240, %rd1, %rd239;
	ld.global.u64 	%rd241, [%rd240];
	mad.lo.s64 	%rd307, %rd241, %rd297, %rd105;
	cvt.u32.u64 	%r219, %rd296;
	add.s32 	%r218, %r218, -4;
$L__BB22_45:
	setp.eq.s32 	%p21, %r29, 0;
	@%p21 bra 	$L__BB22_59;
	setp.eq.s32 	%p22, %r29, 1;
	@%p22 bra 	$L__BB22_54;
	cvt.u64.u32 	%rd117, %r219;
	mul.wide.u32 	%rd243, %r218, 8;
	add.s64 	%rd244, %rd2, %rd243;
	ld.global.u64 	%rd118, [%rd244];
	and.b64  	%rd245, %rd118, -4294967296;
	setp.ne.s64 	%p23, %rd245, 0;
	@%p23 bra 	$L__BB22_49;
	cvt.u32.u64 	%r144, %rd118;
	cvt.u32.u64 	%r145, %rd117;
	div.u32 	%r146, %r145, %r144;
	mul.lo.s32 	%r147, %r146, %r144;
	sub.s32 	%r148, %r145, %r147;
	cvt.u64.u32 	%rd300, %r146;
	cvt.u64.u32 	%rd301, %r148;
	bra.uni 	$L__BB22_50;
$L__BB22_49:
	div.s64 	%rd300, %rd117, %rd118;
	mul.lo.s64 	%rd246, %rd300, %rd118;
	sub.s64 	%rd301, %rd117, %rd246;
$L__BB22_50:
	add.s64 	%rd248, %rd1, %rd243;
	ld.global.u64 	%rd249, [%rd248];
	mad.lo.s64 	%rd125, %rd249, %rd301, %rd307;
	add.s32 	%r37, %r218, -1;
	and.b64  	%rd126, %rd300, 4294967295;
	mul.wide.u32 	%rd250, %r37, 8;
	add.s64 	%rd251, %rd2, %rd250;
	ld.global.u64 	%rd127, [%rd251];
	and.b64  	%rd252, %rd127, -4294967296;
	setp.ne.s64 	%p24, %rd252, 0;
	@%p24 bra 	$L__BB22_52;
	cvt.u32.u64 	%r149, %rd127;
	cvt.u32.u64 	%r150, %rd126;
	div.u32 	%r151, %r150, %r149;
	mul.lo.s32 	%r152, %r151, %r149;
	sub.s32 	%r153, %r150, %r152;
	cvt.u64.u32 	%rd302, %r151;
	cvt.u64.u32 	%rd303, %r153;
	bra.uni 	$L__BB22_53;
$L__BB22_52:
	div.s64 	%rd302, %rd126, %rd127;
	mul.lo.s64 	%rd253, %rd302, %rd127;
	sub.s64 	%rd303, %rd126, %rd253;
$L__BB22_53:
	add.s64 	%rd255, %rd1, %rd250;
	ld.global.u64 	%rd256, [%rd255];
	mad.lo.s64 	%rd307, %rd256, %rd303, %rd125;
	cvt.u32.u64 	%r219, %rd302;
	add.s32 	%r218, %r218, -2;
$L__BB22_54:
	and.b32  	%r154, %r9, 1;
	setp.eq.b32 	%p25, %r154, 1;
	not.pred 	%p26, %p25;
	@%p26 bra 	$L__BB22_59;
	cvt.u64.u32 	%rd137, %r219;
	mul.wide.u32 	%rd257, %r218, 8;
	add.s64 	%rd258, %rd2, %rd257;
	ld.global.u64 	%rd138, [%rd258];
	and.b64  	%rd259, %rd138, -4294967296;
	setp.ne.s64 	%p27, %rd259, 0;
	@%p27 bra 	$L__BB22_57;
	cvt.u32.u64 	%r155, %rd138;
	cvt.u32.u64 	%r156, %rd137;
	rem.u32 	%r157, %r156, %r155;
	cvt.u64.u32 	%rd306, %r157;
	bra.uni 	$L__BB22_58;
$L__BB22_57:
	rem.s64 	%rd306, %rd137, %rd138;
$L__BB22_58:
	add.s64 	%rd261, %rd1, %rd257;
	ld.global.u64 	%rd262, [%rd261];
	mad.lo.s64 	%rd307, %rd262, %rd306, %rd307;
$L__BB22_59:
	cvta.to.global.u64 	%rd263, %rd145;
	shl.b64 	%rd264, %rd307, 1;
	add.s64 	%rd265, %rd263, %rd264;
	ld.global.u16 	%rs19, [%rd265];
	mul.wide.s16 	%r158, %rs19, %rs19;
	cvt.rn.f32.u32 	%f1, %r158;
	// begin inline asm
	{  cvt.rn.f16.f32 %rs18, %f1;}

	// end inline asm
	st.shared.u16 	[%r7], %rs18;
	bar.sync 	0;
	setp.ne.s32 	%p28, %r1, 0;
	@%p28 bra 	$L__BB22_77;
	setp.gt.u32 	%p29, %r5, 1;
	@%p29 bra 	$L__BB22_62;
	shl.b32 	%r159, %r3, 1;
	mov.u32 	%r160, sum_squaresdata_i16;
	add.s32 	%r161, %r160, %r159;
	ld.shared.u16 	%rs118, [%r161];
	bra.uni 	$L__BB22_76;
$L__BB22_62:
	shl.b32 	%r163, %r3, 1;
	mov.u32 	%r164, sum_squaresdata_i16;
	add.s32 	%r42, %r164, %r163;
	ld.shared.u16 	%rs118, [%r42];
	add.s32 	%r43, %r5, -1;
	add.s32 	%r165, %r5, -2;
	and.b32  	%r44, %r43, 15;
	setp.lt.u32 	%p30, %r165, 15;
	mov.b32 	%r227, 1;
	@%p30 bra 	$L__BB22_66;
	and.b32  	%r168, %r43, -16;
	neg.s32 	%r224, %r168;
	shl.b32 	%r46, %r2, 1;
	add.s32 	%r170, %r163, %r46;
	add.s32 	%r222, %r164, %r170;
	shl.b32 	%r48, %r2, 5;
	mov.b32 	%r225, 1;
	mov.b32 	%r223, 0;
$L__BB22_64:
	.pragma "nounroll";
	mul.lo.s32 	%r172, %r225, %r2;
	shl.b32 	%r173, %r172, 1;
	add.s32 	%r174, %r42, %r173;
	ld.shared.u16 	%rs23, [%r222];
	// begin inline asm
	{add.f16 %rs21,%rs118,%rs23;
}
	// end inline asm
	add.s32 	%r175, %r174, %r46;
	ld.shared.u16 	%rs26, [%r175];
	// begin inline asm
	{add.f16 %rs24,%rs21,%rs26;
}
	// end inline asm
	add.s32 	%r176, %r175, %r46;
	ld.shared.u16 	%rs29, [%r176];
	// begin inline asm
	{add.f16 %rs27,%rs24,%rs29;
}
	// end inline asm
	add.s32 	%r177, %r176, %r46;
	ld.shared.u16 	%rs32, [%r177];
	// begin inline asm
	{add.f16 %rs30,%rs27,%rs32;
}
	// end inline asm
	add.s32 	%r178, %r177, %r46;
	ld.shared.u16 	%rs35, [%r178];
	// begin inline asm
	{add.f16 %rs33,%rs30,%rs35;
}
	// end inline asm
	add.s32 	%r179, %r178, %r46;
	ld.shared.u16 	%rs38, [%r179];
	// begin inline asm
	{add.f16 %rs36,%rs33,%rs38;
}
	// end inline asm
	add.s32 	%r180, %r179, %r46;
	ld.shared.u16 	%rs41, [%r180];
	// begin inline asm
	{add.f16 %rs39,%rs36,%rs41;
}
	// end inline asm
	add.s32 	%r181, %r180, %r46;
	ld.shared.u16 	%rs44, [%r181];
	// begin inline asm
	{add.f16 %rs42,%rs39,%rs44;
}
	// end inline asm
	add.s32 	%r182, %r181, %r46;
	ld.shared.u16 	%rs47, [%r182];
	// begin inline asm
	{add.f16 %rs45,%rs42,%rs47;
}
	// end inline asm
	add.s32 	%r183, %r182, %r46;
	ld.shared.u16 	%rs50, [%r183];
	// begin inline asm
	{add.f16 %rs48,%rs45,%rs50;
}
	// end inline asm
	add.s32 	%r184, %r183, %r46;
	ld.shared.u16 	%rs53, [%r184];
	// begin inline asm
	{add.f16 %rs51,%rs48,%rs53;
}
	// end inline asm
	add.s32 	%r185, %r184, %r46;
	ld.shared.u16 	%rs56, [%r185];
	// begin inline asm
	{add.f16 %rs54,%rs51,%rs56;
}
	// end inline asm
	add.s32 	%r186, %r185, %r46;
	ld.shared.u16 	%rs59, [%r186];
	// begin inline asm
	{add.f16 %rs57,%rs54,%rs59;
}
	// end inline asm
	add.s32 	%r187, %r186, %r46;
	ld.shared.u16 	%rs62, [%r187];
	// begin inline asm
	{add.f16 %rs60,%rs57,%rs62;
}
	// end inline asm
	add.s32 	%r188, %r187, %r46;
	ld.shared.u16 	%rs65, [%r188];
	// begin inline asm
	{add.f16 %rs63,%rs60,%rs65;
}
	// end inline asm
	add.s32 	%r189, %r188, %r46;
	ld.shared.u16 	%rs68, [%r189];
	// begin inline asm
	{add.f16 %rs118,%rs63,%rs68;
}
	// end inline asm
	add.s32 	%r225, %r225, 16;
	add.s32 	%r224, %r224, 16;
	add.s32 	%r223, %r223, 16;
	add.s32 	%r222, %r222, %r48;
	setp.ne.s32 	%p31, %r224, 0;
	@%p31 bra 	$L__BB22_64;
	add.s32 	%r227, %r223, 1;
$L__BB22_66:
	setp.eq.s32 	%p32, %r44, 0;
	@%p32 bra 	$L__BB22_75;
	and.b32  	%r59, %r43, 7;
	setp.lt.u32 	%p33, %r44, 8;
	@%p33 bra 	$L__BB22_69;
	mul.lo.s32 	%r190, %r227, %r2;
	shl.b32 	%r191, %r190, 1;
	add.s32 	%r192, %r42, %r191;
	ld.shared.u16 	%rs72, [%r192];
	// begin inline asm
	{add.f16 %rs70,%rs118,%rs72;
}
	// end inline asm
	shl.b32 	%r193, %r2, 1;
	add.s32 	%r194, %r192, %r193;
	ld.shared.u16 	%rs75, [%r194];
	// begin inline asm
	{add.f16 %rs73,%rs70,%rs75;
}
	// end inline asm
	add.s32 	%r195, %r194, %r193;
	ld.shared.u16 	%rs78, [%r195];
	// begin inline asm
	{add.f16 %rs76,%rs73,%rs78;
}
	// end inline asm
	add.s32 	%r196, %r195, %r193;
	ld.shared.u16 	%rs81, [%r196];
	// begin inline asm
	{add.f16 %rs79,%rs76,%rs81;
}
	// end inline asm
	add.s32 	%r197, %r196, %r193;
	ld.shared.u16 	%rs84, [%r197];
	// begin inline asm
	{add.f16 %rs82,%rs79,%rs84;
}
	// end inline asm
	add.s32 	%r198, %r197, %r193;
	ld.shared.u16 	%rs87, [%r198];
	// begin inline asm
	{add.f16 %rs85,%rs82,%rs87;
}
	// end inline asm
	add.s32 	%r199, %r198, %r193;
	ld.shared.u16 	%rs90, [%r199];
	// begin inline asm
	{add.f16 %rs88,%rs85,%rs90;
}
	// end inline asm
	add.s32 	%r200, %r199, %r193;
	ld.shared.u16 	%rs93, [%r200];
	// begin inline asm
	{add.f16 %rs118,%rs88,%rs93;
}
	// end inline asm
	add.s32 	%r227, %r227, 8;
$L__BB22_69:
	setp.eq.s32 	%p34, %r59, 0;
	@%p34 bra 	$L__BB22_75;
	and.b32  	%r62, %r43, 3;
	setp.lt.u32 	%p35, %r59, 4;
	@%p35 bra 	$L__BB22_72;
	mul.lo.s32 	%r201, %r227, %r2;
	shl.b32 	%r202, %r201, 1;
	add.s32 	%r203, %r42, %r202;
	ld.shared.u16 	%rs97, [%r203];
	// begin inline asm
	{add.f16 %rs95,%rs118,%rs97;
}
	// end inline asm
	shl.b32 	%r204, %r2, 1;
	add.s32 	%r205, %r203, %r204;
	ld.shared.u16 	%rs100, [%r205];
	// begin inline asm
	{add.f16 %rs98,%rs95,%rs100;
}
	// end inline asm
	add.s32 	%r206, %r205, %r204;
	ld.shared.u16 	%rs103, [%r206];
	// begin inline asm
	{add.f16 %rs101,%rs98,%rs103;
}
	// end inline asm
	add.s32 	%r207, %r206, %r204;
	ld.shared.u16 	%rs106, [%r207];
	// begin inline asm
	{add.f16 %rs118,%rs101,%rs106;
}
	// end inline asm
	add.s32 	%r227, %r227, 4;
$L__BB22_72:
	setp.eq.s32 	%p36, %r62, 0;
	@%p36 bra 	$L__BB22_75;
	mul.lo.s32 	%r208, %r2, %r227;
	shl.b32 	%r209, %r208, 1;
	add.s32 	%r211, %r209, %r163;
	add.s32 	%r230, %r164, %r211;
	shl.b32 	%r66, %r2, 1;
	neg.s32 	%r229, %r62;
$L__BB22_74:
	.pragma "nounroll";
	ld.shared.u16 	%rs109, [%r230];
	// begin inline asm
	{add.f16 %rs118,%rs118,%rs109;
}
	// end inline asm
	add.s32 	%r230, %r230, %r66;
	add.s32 	%r229, %r229, 1;
	setp.ne.s32 	%p37, %r229, 0;
	@%p37 bra 	$L__BB22_74;
$L__BB22_75:
	st.shared.u16 	[%r42], %rs118;
$L__BB22_76:
	cvt.u64.u32 	%rd266, %r4;
	mad.lo.s64 	%rd267, %rd147, %rd266, %rd3;
	cvta.to.global.u64 	%rd268, %rd144;
	shl.b64 	%rd269, %rd267, 1;
	add.s64 	%rd270, %rd268, %rd269;
	st.global.u16 	[%rd270], %rs118;
$L__BB22_77:
	ret;

}
	// .globl	contiguous_sum_square33_i16
.visible .entry contiguous_sum_square33_i16(
	.param .u64 .ptr .align 1 contiguous_sum_square33_i16_param_0,
	.param .u64 .ptr .align 1 contiguous_sum_square33_i16_param_1,
	.param .u64 contiguous_sum_square33_i16_param_2,
	.param .u64 contiguous_sum_square33_i16_param_3,
	.param .u64 contiguous_sum_square33_i16_param_4
)
{
	.reg .pred 	%p<14>;
	.reg .b16 	%rs<120>;
	.reg .b32 	%r<111>;
	.reg .b64 	%rd<16>;

	ld.param.u64 	%rd2, [contiguous_sum_square33_i16_param_0];
	ld.param.u64 	%rd3, [contiguous_sum_square33_i16_param_1];
	ld.param.u64 	%rd4, [contiguous_sum_square33_i16_param_3];
	ld.param.u64 	%rd5, [contiguous_sum_square33_i16_param_4];
	mov.u32 	%r1, %tid.y;
	mov.u32 	%r2, %ntid.x;
	mov.u32 	%r3, %tid.x;
	mad.lo.s32 	%r39, %r1, %r2, %r3;
	mov.u32 	%r40, %ctaid.x;
	mad.lo.s32 	%r41, %r40, %r2, %r3;
	mov.u32 	%r4, %ctaid.y;
	mov.u32 	%r5, %ntid.y;
	mad.lo.s32 	%r42, %r4, %r5, %r1;
	shl.b32 	%r43, %r39, 1;
	mov.u32 	%r44, sum_squaresdata_i16;
	add.s32 	%r7, %r44, %r43;
	mov.b32 	%r38, 0;
	// begin inline asm
	cvt.rn.f16.s32 %rs17, %r38;
	// end inline asm
	st.shared.u16 	[%r7], %rs17;
	cvt.u64.u32 	%rd1, %r41;
	setp.le.u64 	%p1, %rd4, %rd1;
	cvt.u64.u32 	%rd7, %r42;
	setp.le.u64 	%p2, %rd5, %rd7;
	or.pred  	%p3, %p1, %p2;
	@%p3 bra 	$L__BB23_19;
	cvt.u32.u64 	%r45, %rd1;
	cvta.to.global.u64 	%rd8, %rd3;
	cvt.u32.u64 	%r46, %rd4;
	mad.lo.s32 	%r47, %r42, %r46, %r45;
	mul.wide.u32 	%rd9, %r47, 2;
	add.s64 	%rd10, %rd8, %rd9;
	ld.global.u16 	%rs19, [%rd10];
	// begin inline asm
	cvt.rn.f16.s16 %rs18, %rs19;
	// end inline asm
	st.shared.u16 	[%r7], %rs18;
	bar.sync 	0;
	setp.ne.s32 	%p4, %r1, 0;
	@%p4 bra 	$L__BB23_19;
	setp.gt.u32 	%p5, %r5, 1;
	@%p5 bra 	$L__BB23_4;
	shl.b32 	%r48, %r3, 1;
	add.s32 	%r50, %r44, %r48;
	ld.shared.u16 	%rs118, [%r50];
	bra.uni 	$L__BB23_18;
$L__BB23_4:
	shl.b32 	%r52, %r3, 1;
	add.s32 	%r8, %r44, %r52;
	ld.shared.u16 	%rs118, [%r8];
	add.s32 	%r9, %r5, -1;
	add.s32 	%r54, %r5, -2;
	and.b32  	%r10, %r9, 15;
	setp.lt.u32 	%p6, %r54, 15;
	mov.b32 	%r107, 1;
	@%p6 bra 	$L__BB23_8;
	and.b32  	%r57, %r9, -16;
	neg.s32 	%r104, %r57;
	shl.b32 	%r12, %r2, 1;
	add.s32 	%r59, %r52, %r12;
	add.s32 	%r102, %r44, %r59;
	shl.b32 	%r14, %r2, 5;
	mov.b32 	%r105, 1;
	mov.b32 	%r103, 0;
$L__BB23_6:
	.pragma "nounroll";
	mul.lo.s32 	%r61, %r105, %r2;
	shl.b32 	%r62, %r61, 1;
	add.s32 	%r63, %r8, %r62;
	ld.shared.u16 	%rs23, [%r102];
	// begin inline asm
	{add.f16 %rs21,%rs118,%rs23;
}
	// end inline asm
	add.s32 	%r64, %r63, %r12;
	ld.shared.u16 	%rs26, [%r64];
	// begin inline asm
	{add.f16 %rs24,%rs21,%rs26;
}
	// end inline asm
	add.s32 	%r65, %r64, %r12;
	ld.shared.u16 	%rs29, [%r65];
	// begin inline asm
	{add.f16 %rs27,%rs24,%rs29;
}
	// end inline asm
	add.s32 	%r66, %r65, %r12;
	ld.shared.u16 	%rs32, [%r66];
	// begin inline asm
	{add.f16 %rs30,%rs27,%rs32;
}
	// end inline asm
	add.s32 	%r67, %r66, %r12;
	ld.shared.u16 	%rs35, [%r67];
	// begin inline asm
	{add.f16 %rs33,%rs30,%rs35;
}
	// end inline asm
	add.s32 	%r68, %r67, %r12;
	ld.shared.u16 	%rs38, [%r68];
	// begin inline asm
	{add.f16 %rs36,%rs33,%rs38;
}
	// end inline asm
	add.s32 	%r69, %r68, %r12;
	ld.shared.u16 	%rs41, [%r69];
	// begin inline asm
	{add.f16 %rs39,%rs36,%rs41;
}
	// end inline asm
	add.s32 	%r70, %r69, %r12;
	ld.shared.u16 	%rs44, [%r70];
	// begin inline asm
	{add.f16 %rs42,%rs39,%rs44;
}
	// end inline asm
	add.s32 	%r71, %r70, %r12;
	ld.shared.u16 	%rs47, [%r71];
	// begin inline asm
	{add.f16 %rs45,%rs42,%rs47;
}
	// end inline asm
	add.s32 	%r72, %r71, %r12;
	ld.shared.u16 	%rs50, [%r72];
	// begin inline asm
	{add.f16 %rs48,%rs45,%rs50;
}
	// end inline asm
	add.s32 	%r73, %r72, %r12;
	ld.shared.u16 	%rs53, [%r73];
	// begin inline asm
	{add.f16 %rs51,%rs48,%rs53;
}
	// end inline asm
	add.s32 	%r74, %r73, %r12;
	ld.shared.u16 	%rs56, [%r74];
	// begin inline asm
	{add.f16 %rs54,%rs51,%rs56;
}
	// end inline asm
	add.s32 	%r75, %r74, %r12;
	ld.shared.u16 	%rs59, [%r75];
	// begin inline asm
	{add.f16 %rs57,%rs54,%rs59;
}
	// end inline asm
	add.s32 	%r76, %r75, %r12;
	ld.shared.u16 	%rs62, [%r76];
	// begin inline asm
	{add.f16 %rs60,%rs57,%rs62;
}
	// end inline asm
	add.s32 	%r77, %r76, %r12;
	ld.shared.u16 	%rs65, [%r77];
	// begin inline asm
	{add.f16 %rs63,%rs60,%rs65;
}
	// end inline asm
	add.s32 	%r78, %r77, %r12;
	ld.shared.u16 	%rs68, [%r78];
	// begin inline asm
	{add.f16 %rs118,%rs63,%rs68;
}
	// end inline asm
	add.s32 	%r105, %r105, 16;
	add.s32 	%r104, %r104, 16;
	add.s32 	%r103, %r103, 16;
	add.s32 	%r102, %r102, %r14;
	setp.ne.s32 	%p7, %r104, 0;
	@%p7 bra 	$L__BB23_6;
	add.s32 	%r107, %r103, 1;
$L__BB23_8:
	setp.eq.s32 	%p8, %r10, 0;
	@%p8 bra 	$L__BB23_17;
	and.b32  	%r25, %r9, 7;
	setp.lt.u32 	%p9, %r10, 8;
	@%p9 bra 	$L__BB23_11;
	mul.lo.s32 	%r79, %r107, %r2;
	shl.b32 	%r80, %r79, 1;
	add.s32 	%r81, %r8, %r80;
	ld.shared.u16 	%rs72, [%r81];
	// begin inline asm
	{add.f16 %rs70,%rs118,%rs72;
}
	// end inline asm
	shl.b32 	%r82, %r2, 1;
	add.s32 	%r83, %r81, %r82;
	ld.shared.u16 	%rs75, [%r83];
	// begin inline asm
	{add.f16 %rs73,%rs70,%rs75;
}
	// end inline asm
	add.s32 	%r84, %r83, %r82;
	ld.shared.u16 	%rs78, [%r84];
	// begin inline asm
	{add.f16 %rs76,%rs73,%rs78;
}
	// end inline asm
	add.s32 	%r85, %r84, %r82;
	ld.shared.u16 	%rs81, [%r85];
	// begin inline asm
	{add.f16 %rs79,%rs76,%rs81;
}
	// end inline asm
	add.s32 	%r86, %r85, %r82;
	ld.shared.u16 	%rs84, [%r86];
	// begin inline asm
	{add.f16 %rs82,%rs79,%rs84;
}
	// end inline asm
	add.s32 	%r87, %r86, %r82;
	ld.shared.u16 	%rs87, [%r87];
	// begin inline asm
	{add.f16 %rs85,%rs82,%rs87;
}
	// end inline asm
	add.s32 	%r88, %r87, %r82;
	ld.shared.u16 	%rs90, [%r88];
	// begin inline asm
	{add.f16 %rs88,%rs85,%rs90;
}
	// end inline asm
	add.s32 	%r89, %r88, %r82;
	ld.shared.u16 	%rs93, [%r89];
	// begin inline asm
	{add.f16 %rs118,%rs88,%rs93;
}
	// end inline asm
	add.s32 	%r107, %r107, 8;
$L__BB23_11:
	setp.eq.s32 	%p10, %r25, 0;
	@%p10 bra 	$L__BB23_17;
	and.b32  	%r28, %r9, 3;
	setp.lt.u32 	%p11, %r25, 4;
	@%p11 bra 	$L__BB23_14;
	mul.lo.s32 	%r90, %r107, %r2;
	shl.b32 	%r91, %r90, 1;
	add.s32 	%r92, %r8, %r91;
	ld.shared.u16 	%rs97, [%r92];
	// begin inline asm
	{add.f16 %rs95,%rs118,%rs97;
}
	// end inline asm
	shl.b32 	%r93, %r2, 1;
	add.s32 	%r94, %r92, %r93;
	ld.shared.u16 	%rs100, [%r94];
	// begin inline asm
	{add.f16 %rs98,%rs95,%rs100;
}
	// end inline asm
	add.s32 	%r95, %r94, %r93;
	ld.shared.u16 	%rs103, [%r95];
	// begin inline asm
	{add.f16 %rs101,%rs98,%rs103;
}
	// end inline asm
	add.s32 	%r96, %r95, %r93;
	ld.shared.u16 	%rs106, [%r96];
	// begin inline asm
	{add.f16 %rs118,%rs101,%rs106;
}
	// end inline asm
	add.s32 	%r107, %r107, 4;
$L__BB23_14:
	setp.eq.s32 	%p12, %r28, 0;
	@%p12 bra 	$L__BB23_17;
	mul.lo.s32 	%r97, %r2, %r107;
	shl.b32 	%r98, %r97, 1;
	add.s32 	%r100, %r98, %r52;
	add.s32 	%r110, %r44, %r100;
	shl.b32 	%r32, %r2, 1;
	neg.s32 	%r109, %r28;
$L__BB23_16:
	.pragma "nounroll";
	ld.shared.u16 	%rs109, [%r110];
	// begin inline asm
	{add.f16 %rs118,%rs118,%rs109;
}
	// end inline asm
	add.s32 	%r110, %r110, %r32;
	add.s32 	%r109, %r109, 1;
	setp.ne.s32 	%p13, %r109, 0;
	@%p13 bra 	$L__BB23_16;
$L__BB23_17:
	st.shared.u16 	[%r8], %rs118;
$L__BB23_18:
	cvt.u64.u32 	%rd11, %r4;
	mad.lo.s64 	%rd12, %rd4, %rd11, %rd1;
	cvta.to.global.u64 	%rd13, %rd2;
	shl.b64 	%rd14, %rd12, 1;
	add.s64 	%rd15, %rd13, %rd14;
	st.global.u16 	[%rd15], %rs118;
$L__BB23_19:
	ret;

}
	// .globl	contiguous_sum_square_i32
.visible .entry contiguous_sum_square_i32(
	.param .u64 .ptr .align 1 contiguous_sum_square_i32_param_0,
	.param .u64 .ptr .align 1 contiguous_sum_square_i32_param_1,
	.param .u64 contiguous_sum_square_i32_param_2
)
{
	.reg .pred 	%p<8>;
	.reg .b32 	%r<23>;
	.reg .b32 	%f<25>;
	.reg .b64 	%rd<16>;

	ld.param.u64 	%rd4, [contiguous_sum_square_i32_param_0];
	ld.param.u64 	%rd6, [contiguous_sum_square_i32_param_1];
	ld.param.u64 	%rd5, [contiguous_sum_square_i32_param_2];
	cvta.to.global.u64 	%rd1, %rd6;
	mov.u32 	%r1, %tid.x;
	mov.u32 	%r2, %ctaid.x;
	mov.u32 	%r22, %ntid.x;
	mul.lo.s32 	%r8, %r2, %r22;
	shl.b32 	%r9, %r8, 1;
	add.s32 	%r4, %r9, %r1;
	shl.b32 	%r10, %r1, 2;
	mov.u32 	%r11, sum_squaresdata_i32;
	add.s32 	%r5, %r11, %r10;
	mov.b32 	%r12, 0;
	st.shared.u32 	[%r5], %r12;
	add.s32 	%r13, %r4, %r22;
	cvt.u64.u32 	%rd2, %r13;
	setp.le.u64 	%p1, %rd5, %rd2;
	@%p1 bra 	$L__BB24_2;
	mul.wide.u32 	%rd9, %r4, 4;
	add.s64 	%rd10, %rd1, %rd9;
	ld.global.u32 	%r16, [%rd10];
	mul.lo.s32 	%r17, %r16, %r16;
	shl.b64 	%rd11, %rd2, 2;
	add.s64 	%rd12, %rd1, %rd11;
	ld.global.u32 	%r18, [%rd12];
	mad.lo.s32 	%r19, %r18, %r18, %r17;
	cvt.rn.f32.u32 	%f2, %r19;
	st.shared.f32 	[%r5], %f2;
	bra.uni 	$L__BB24_4;
$L__BB24_2:
	cvt.u64.u32 	%rd3, %r4;
	setp.le.u64 	%p2, %rd5, %rd3;
	@%p2 bra 	$L__BB24_4;
	shl.b64 	%rd7, %rd3, 2;
	add.s64 	%rd8, %rd1, %rd7;
	ld.global.u32 	%r14, [%rd8];
	mul.lo.s32 	%r15, %r14, %r14;
	cvt.rn.f32.u32 	%f1, %r15;
	st.shared.f32 	[%r5], %f1;
$L__BB24_4:
	bar.sync 	0;
	setp.lt.u32 	%p3, %r22, 66;
	@%p3 bra 	$L__BB24_8;
$L__BB24_5:
	shr.u32 	%r7, %r22, 1;
	setp.ge.u32 	%p4, %r1, %r7;
	@%p4 bra 	$L__BB24_7;
	ld.shared.f32 	%f3, [%r5];
	shl.b32 	%r20, %r7, 2;
	add.s32 	%r21, %r5, %r20;
	ld.shared.f32 	%f4, [%r21];
	add.f32 	%f5, %f3, %f4;
	st.shared.f32 	[%r5], %f5;
$L__BB24_7:
	bar.sync 	0;
	setp.gt.u32 	%p5, %r22, 131;
	mov.u32 	%r22, %r7;
	@%p5 bra 	$L__BB24_5;
$L__BB24_8:
	setp.gt.u32 	%p6, %r1, 31;
	@%p6 bra 	$L__BB24_11;
	ld.volatile.shared.f32 	%f6, [%r5];
	ld.volatile.shared.f32 	%f7, [%r5+128];
	add.f32 	%f8, %f6, %f7;
	st.volatile.shared.f32 	[%r5], %f8;
	ld.volatile.shared.f32 	%f9, [%r5];
	ld.volatile.shared.f32 	%f10, [%r5+64];
	add.f32 	%f11, %f9, %f10;
	st.volatile.shared.f32 	[%r5], %f11;
	ld.volatile.shared.f32 	%f12, [%r5];
	ld.volatile.shared.f32 	%f13, [%r5+32];
	add.f32 	%f14, %f12, %f13;
	st.volatile.shared.f32 	[%r5], %f14;
	ld.volatile.shared.f32 	%f15, [%r5];
	ld.volatile.shared.f32 	%f16, [%r5+16];
	add.f32 	%f17, %f15, %f16;
	st.volatile.shared.f32 	[%r5], %f17;
	ld.volatile.shared.f32 	%f18, [%r5];
	ld.volatile.shared.f32 	%f19, [%r5+8];
	add.f32 	%f20, %f18, %f19;
	st.volatile.shared.f32 	[%r5], %f20;
	ld.volatile.shared.f32 	%f21, [%r5];
	ld.volatile.shared.f32 	%f22, [%r5+4];
	add.f32 	%f23, %f21, %f22;
	st.volatile.shared.f32 	[%r5], %f23;
	setp.ne.s32 	%p7, %r1, 0;
	@%p7 bra 	$L__BB24_11;
	ld.shared.f32 	%f24, [sum_squaresdata_i32];
	cvta.to.global.u64 	%rd13, %rd4;
	mul.wide.u32 	%rd14, %r2, 4;
	add.s64 	%rd15, %rd13, %rd14;
	st.global.f32 	[%rd15], %f24;
$L__BB24_11:
	ret;

}
	// .globl	contiguous_cumulate_sum_square_i32
.visible .entry contiguous_cumulate_sum_square_i32(
	.param .u64 .ptr .align 1 contiguous_cumulate_sum_square_i32_param_0,
	.param .u64 .ptr .align 1 contiguous_cumulate_sum_square_i32_param_1,
	.param .u64 contiguous_cumulate_sum_square_i32_param_2
)
{
	.reg .pred 	%p<8>;
	.reg .b32 	%r<21>;
	.reg .b32 	%f<25>;
	.reg .b64 	%rd<16>;

	ld.param.u64 	%rd4, [contiguous_cumulate_sum_square_i32_param_0];
	ld.param.u64 	%rd6, [contiguous_cumulate_sum_square_i32_param_1];
	ld.param.u64 	%rd5, [contiguous_cumulate_sum_square_i32_param_2];
	cvta.to.global.u64 	%rd1, %rd6;
	mov.u32 	%r1, %tid.x;
	mov.u32 	%r2, %ctaid.x;
	mov.u32 	%r20, %ntid.x;
	mul.lo.s32 	%r8, %r2, %r20;
	shl.b32 	%r9, %r8, 1;
	add.s32 	%r4, %r9, %r1;
	shl.b32 	%r10, %r1, 2;
	mov.u32 	%r11, sum_squaresdata_i32;
	add.s32 	%r5, %r11, %r10;
	mov.b32 	%r12, 0;
	st.shared.u32 	[%r5], %r12;
	add.s32 	%r13, %r4, %r20;
	cvt.u64.u32 	%rd2, %r13;
	setp.le.u64 	%p1, %rd5, %rd2;
	@%p1 bra 	$L__BB25_2;
	mul.wide.u32 	%rd9, %r4, 4;
	add.s64 	%rd10, %rd1, %rd9;
	ld.global.u32 	%r15, [%rd10];
	shl.b64 	%rd11, %rd2, 2;
	add.s64 	%rd12, %rd1, %rd11;
	ld.global.u32 	%r16, [%rd12];
	add.s32 	%r17, %r16, %r15;
	cvt.rn.f32.s32 	%f2, %r17;
	st.shared.f32 	[%r5], %f2;
	bra.uni 	$L__BB25_4;
$L__BB25_2:
	cvt.u64.u32 	%rd3, %r4;
	setp.le.u64 	%p2, %rd5, %rd3;
	@%p2 bra 	$L__BB25_4;
	shl.b64 	%rd7, %rd3, 2;
	add.s64 	%rd8, %rd1, %rd7;
	ld.global.u32 	%r14, [%rd8];
	cvt.rn.f32.s32 	%f1, %r14;
	st.shared.f32 	[%r5], %f1;
$L__BB25_4:
	bar.sync 	0;
	setp.lt.u32 	%p3, %r20, 66;
	@%p3 bra 	$L__BB25_8;
$L__BB25_5:
	shr.u32 	%r7, %r20, 1;
	setp.ge.u32 	%p4, %r1, %r7;
	@%p4 bra 	$L__BB25_7;
	ld.shared.f32 	%f3, [%r5];
	shl.b32 	%r18, %r7, 2;
	add.s32 	%r19, %r5, %r18;
	ld.shared.f32 	%f4, [%r19];
	add.f32 	%f5, %f3, %f4;
	st.shared.f32 	[%r5], %f5;
$L__BB25_7:
	bar.sync 	0;
	setp.gt.u32 	%p5, %r20, 131;
	mov.u32 	%r20, %r7;
	@%p5 bra 	$L__BB25_5;
$L__BB25_8:
	setp.gt.u32 	%p6, %r1, 31;
	@%p6 bra 	$L__BB25_11;
	ld.volatile.shared.f32 	%f6, [%r5];
	ld.volatile.shared.f32 	%f7, [%r5+128];
	add.f32 	%f8, %f6, %f7;
	st.volatile.shared.f32 	[%r5], %f8;
	ld.volatile.shared.f32 	%f9, [%r5];
	ld.volatile.shared.f32 	%f10, [%r5+64];
	add.f32 	%f11, %f9, %f10;
	st.volatile.shared.f32 	[%r5], %f11;
	ld.volatile.shared.f32 	%f12, [%r5];
	ld.volatile.shared.f32 	%f13, [%r5+32];
	add.f32 	%f14, %f12, %f13;
	st.volatile.shared.f32 	[%r5], %f14;
	ld.volatile.shared.f32 	%f15, [%r5];
	ld.volatile.shared.f32 	%f16, [%r5+16];
	add.f32 	%f17, %f15, %f16;
	st.volatile.shared.f32 	[%r5], %f17;
	ld.volatile.shared.f32 	%f18, [%r5];
	ld.volatile.shared.f32 	%f19, [%r5+8];
	add.f32 	%f20, %f18, %f19;
	st.volatile.shared.f32 	[%r5], %f20;
	ld.volatile.shared.f32 	%f21, [%r5];
	ld.volatile.shared.f32 	%f22, [%r5+4];
	add.f32 	%f23, %f21, %f22;
	st.volatile.shared.f32 	[%r5], %f23;
	setp.ne.s32 	%p7, %r1, 0;
	@%p7 bra 	$L__BB25_11;
	ld.shared.f32 	%f24, [sum_squaresdata_i32];
	cvta.to.global.u64 	%rd13, %rd4;
	mul.wide.u32 	%rd14, %r2, 4;
	add.s64 	%rd15, %rd13, %rd14;
	st.global.f32 	[%rd15], %f24;
$L__BB25_11:
	ret;

}
	// .globl	uncontiguous_sum_square_i32
.visible .entry uncontiguous_sum_square_i32(
	.param .u64 .ptr .align 1 uncontiguous_sum_square_i32_param_0,
	.param .u64 .ptr .align 1 uncontiguous_sum_square_i32_param_1,
	.param .u64 .ptr .align 1 uncontiguous_sum_square_i32_param_2,
	.param .u64 .ptr .align 1 uncontiguous_sum_square_i32_param_3,
	.param .u64 uncontiguous_sum_square_i32_param_4,
	.param .u64 uncontiguous_sum_square_i32_param_5
)
{
	.reg .pred 	%p<53>;
	.reg .b32 	%r<219>;
	.reg .b32 	%f<25>;
	.reg .b64 	%rd<558>;

	ld.param.u64 	%rd260, [uncontiguous_sum_square_i32_param_0];
	ld.param.u64 	%rd263, [uncontiguous_sum_square_i32_param_1];
	ld.param.u64 	%rd264, [uncontiguous_sum_square_i32_param_2];
	ld.param.u64 	%rd265, [uncontiguous_sum_square_i32_param_3];
	ld.param.u64 	%rd261, [uncontiguous_sum_square_i32_param_4];
	ld.param.u64 	%rd262, [uncontiguous_sum_square_i32_param_5];
	cvta.to.global.u64 	%rd1, %rd265;
	cvta.to.global.u64 	%rd2, %rd264;
	cvta.to.global.u64 	%rd3, %rd263;
	mov.u32 	%r1, %tid.x;
	mov.u32 	%r2, %ctaid.x;
	mov.u32 	%r218, %ntid.x;
	mul.lo.s32 	%r52, %r2, %r218;
	shl.b32 	%r53, %r52, 1;
	add.s32 	%r4, %r53, %r1;
	shl.b32 	%r54, %r1, 2;
	mov.u32 	%r55, sum_squaresdata_i32;
	add.s32 	%r5, %r55, %r54;
	mov.b32 	%r56, 0;
	st.shared.u32 	[%r5], %r56;
	add.s32 	%r57, %r4, %r218;
	cvt.u64.u32 	%rd511, %r57;
	setp.le.u64 	%p1, %rd262, %rd511;
	@%p1 bra 	$L__BB26_54;
	cvt.u32.u64 	%r6, %rd261;
	add.s32 	%r212, %r6, -1;
	setp.lt.s32 	%p27, %r212, 0;
	mov.b64 	%rd515, 0;
	mov.u64 	%rd516, %rd515;
	@%p27 bra 	$L__BB26_53;
	cvt.u64.u32 	%rd512, %r4;
	setp.lt.u32 	%p28, %r212, 3;
	mov.b64 	%rd516, 0;
	mov.u64 	%rd515, %rd516;
	@%p28 bra 	$L__BB26_30;
	add.s32 	%r210, %r6, -2;
	and.b32  	%r135, %r6, -4;
	neg.s32 	%r209, %r135;
	mov.b64 	%rd516, 0;
$L__BB26_4:
	.pragma "nounroll";
	add.s32 	%r12, %r210, 1;
	mul.wide.u32 	%rd397, %r12, 8;
	add.s64 	%rd398, %rd2, %rd397;
	ld.global.u64 	%rd10, [%rd398];
	or.b64  	%rd399, %rd512, %rd10;
	and.b64  	%rd400, %rd399, -4294967296;
	setp.ne.s64 	%p29, %rd400, 0;
	@%p29 bra 	$L__BB26_6;
	cvt.u32.u64 	%r136, %rd10;
	cvt.u32.u64 	%r137, %rd512;
	div.u32 	%r138, %r137, %r136;
	mul.lo.s32 	%r139, %r138, %r136;
	sub.s32 	%r140, %r137, %r139;
	cvt.u64.u32 	%rd477, %r138;
	cvt.u64.u32 	%rd478, %r140;
	bra.uni 	$L__BB26_7;
$L__BB26_6:
	div.s64 	%rd477, %rd512, %rd10;
	mul.lo.s64 	%rd401, %rd477, %rd10;
	sub.s64 	%rd478, %rd512, %rd401;
$L__BB26_7:
	mul.wide.u32 	%rd402, %r12, 8;
	add.s64 	%rd403, %rd1, %rd402;
	ld.global.u64 	%rd17, [%rd403];
	mad.lo.s64 	%rd18, %rd17, %rd478, %rd515;
	or.b64  	%rd404, %rd511, %rd10;
	and.b64  	%rd405, %rd404, -4294967296;
	setp.ne.s64 	%p30, %rd405, 0;
	@%p30 bra 	$L__BB26_9;
	cvt.u32.u64 	%r141, %rd10;
	cvt.u32.u64 	%r142, %rd511;
	div.u32 	%r143, %r142, %r141;
	mul.lo.s32 	%r144, %r143, %r141;
	sub.s32 	%r145, %r142, %r144;
	cvt.u64.u32 	%rd479, %r143;
	cvt.u64.u32 	%rd480, %r145;
	bra.uni 	$L__BB26_10;
$L__BB26_9:
	div.s64 	%rd479, %rd511, %rd10;
	mul.lo.s64 	%rd406, %rd479, %rd10;
	sub.s64 	%rd480, %rd511, %rd406;
$L__BB26_10:
	mad.lo.s64 	%rd25, %rd480, %rd17, %rd516;
	add.s32 	%r13, %r210, -2;
	mul.wide.u32 	%rd407, %r210, 8;
	add.s64 	%rd408, %rd2, %rd407;
	ld.global.u64 	%rd26, [%rd408];
	or.b64  	%rd409, %rd477, %rd26;
	and.b64  	%rd410, %rd409, -4294967296;
	setp.ne.s64 	%p31, %rd410, 0;
	@%p31 bra 	$L__BB26_12;
	cvt.u32.u64 	%r146, %rd26;
	cvt.u32.u64 	%r147, %rd477;
	div.u32 	%r148, %r147, %r146;
	mul.lo.s32 	%r149, %r148, %r146;
	sub.s32 	%r150, %r147, %r149;
	cvt.u64.u32 	%rd481, %r148;
	cvt.u64.u32 	%rd482, %r150;
	bra.uni 	$L__BB26_13;
$L__BB26_12:
	div.s64 	%rd481, %rd477, %rd26;
	mul.lo.s64 	%rd411, %rd481, %rd26;
	sub.s64 	%rd482, %rd477, %rd411;
$L__BB26_13:
	mul.wide.u32 	%rd412, %r210, 8;
	add.s64 	%rd413, %rd1, %rd412;
	ld.global.u64 	%rd33, [%rd413];
	mad.lo.s64 	%rd34, %rd33, %rd482, %rd18;
	or.b64  	%rd414, %rd479, %rd26;
	and.b64  	%rd415, %rd414, -4294967296;
	setp.ne.s64 	%p32, %rd415, 0;
	@%p32 bra 	$L__BB26_15;
	cvt.u32.u64 	%r151, %rd26;
	cvt.u32.u64 	%r152, %rd479;
	div.u32 	%r153, %r152, %r151;
	mul.lo.s32 	%r154, %r153, %r151;
	sub.s32 	%r155, %r152, %r154;
	cvt.u64.u32 	%rd483, %r153;
	cvt.u64.u32 	%rd484, %r155;
	bra.uni 	$L__BB26_16;
$L__BB26_15:
	div.s64 	%rd483, %rd479, %rd26;
	mul.lo.s64 	%rd416, %rd483, %rd26;
	sub.s64 	%rd484, %rd479, %rd416;
$L__BB26_16:
	mad.lo.s64 	%rd41, %rd484, %rd33, %rd25;
	add.s32 	%r14, %r210, -1;
	mul.wide.u32 	%rd417, %r14, 8;
	add.s64 	%rd418, %rd2, %rd417;
	ld.global.u64 	%rd42, [%rd418];
	or.b64  	%rd419, %rd481, %rd42;
	and.b64  	%rd420, %rd419, -4294967296;
	setp.ne.s64 	%p33, %rd420, 0;
	@%p33 bra 	$L__BB26_18;
	cvt.u32.u64 	%r156, %rd42;
	cvt.u32.u64 	%r157, %rd481;
	div.u32 	%r158, %r157, %r156;
	mul.lo.s32 	%r159, %r158, %r156;
	sub.s32 	%r160, %r157, %r159;
	cvt.u64.u32 	%rd485, %r158;
	cvt.u64.u32 	%rd486, %r160;
	bra.uni 	$L__BB26_19;
$L__BB26_18:
	div.s64 	%rd485, %rd481, %rd42;
	mul.lo.s64 	%rd421, %rd485, %rd42;
	sub.s64 	%rd486, %rd481, %rd421;
$L__BB26_19:
	mul.wide.u32 	%rd422, %r14, 8;
	add.s64 	%rd423, %rd1, %rd422;
	ld.global.u64 	%rd49, [%rd423];
	mad.lo.s64 	%rd50, %rd49, %rd486, %rd34;
	or.b64  	%rd424, %rd483, %rd42;
	and.b64  	%rd425, %rd424, -4294967296;
	setp.ne.s64 	%p34, %rd425, 0;
	@%p34 bra 	$L__BB26_21;
	cvt.u32.u64 	%r161, %rd42;
	cvt.u32.u64 	%r162, %rd483;
	div.u32 	%r163, %r162, %r161;
	mul.lo.s32 	%r164, %r163, %r161;
	sub.s32 	%r165, %r162, %r164;
	cvt.u64.u32 	%rd487, %r163;
	cvt.u64.u32 	%rd488, %r165;
	bra.uni 	$L__BB26_22;
$L__BB26_21:
	div.s64 	%rd487, %rd483, %rd42;
	mul.lo.s64 	%rd426, %rd487, %rd42;
	sub.s64 	%rd488, %rd483, %rd426;
$L__BB26_22:
	mad.lo.s64 	%rd57, %rd488, %rd49, %rd41;
	mul.wide.u32 	%rd427, %r13, 8;
	add.s64 	%rd428, %rd2, %rd427;
	ld.global.u64 	%rd58, [%rd428];
	or.b64  	%rd429, %rd485, %rd58;
	and.b64  	%rd430, %rd429, -4294967296;
	setp.ne.s64 	%p35, %rd430, 0;
	@%p35 bra 	$L__BB26_24;
	cvt.u32.u64 	%r166, %rd58;
	cvt.u32.u64 	%r167, %rd485;
	div.u32 	%r168, %r167, %r166;
	mul.lo.s32 	%r169, %r168, %r166;
	sub.s32 	%r170, %r167, %r169;
	cvt.u64.u32 	%rd512, %r168;
	cvt.u64.u32 	%rd490, %r170;
	bra.uni 	$L__BB26_25;
$L__BB26_24:
	div.s64 	%rd512, %rd485, %rd58;
	mul.lo.s64 	%rd431, %rd512, %rd58;
	sub.s64 	%rd490, %rd485, %rd431;
$L__BB26_25:
	mul.wide.u32 	%rd432, %r13, 8;
	add.s64 	%rd433, %rd1, %rd432;
	ld.global.u64 	%rd65, [%rd433];
	mad.lo.s64 	%rd515, %rd65, %rd490, %rd50;
	or.b64  	%rd434, %rd487, %rd58;
	and.b64  	%rd435, %rd434, -4294967296;
	setp.ne.s64 	%p36, %rd435, 0;
	@%p36 bra 	$L__BB26_27;
	cvt.u32.u64 	%r171, %rd58;
	cvt.u32.u64 	%r172, %rd487;
	div.u32 	%r173, %r172, %r171;
	mul.lo.s32 	%r174, %r173, %r171;
	sub.s32 	%r175, %r172, %r174;
	cvt.u64.u32 	%rd511, %r173;
	cvt.u64.u32 	%rd492, %r175;
	bra.uni 	$L__BB26_28;
$L__BB26_27:
	div.s64 	%rd511, %rd487, %rd58;
	mul.lo.s64 	%rd436, %rd511, %rd58;
	sub.s64 	%rd492, %rd487, %rd436;
$L__BB26_28:
	mad.lo.s64 	%rd516, %rd492, %rd65, %rd57;
	add.s32 	%r210, %r210, -4;
	add.s32 	%r209, %r209, 4;
	setp.ne.s32 	%p37, %r209, 0;
	@%p37 bra 	$L__BB26_4;
	add.s32 	%r212, %r210, 1;
$L__BB26_30:
	and.b32  	%r19, %r6, 3;
	setp.eq.s32 	%p38, %r19, 0;
	@%p38 bra 	$L__BB26_53;
	setp.eq.s32 	%p39, %r19, 1;
	@%p39 bra 	$L__BB26_45;
	mul.wide.u32 	%rd438, %r212, 8;
	add.s64 	%rd439, %rd2, %rd438;
	ld.global.u64 	%rd80, [%rd439];
	or.b64  	%rd440, %rd512, %rd80;
	and.b64  	%rd441, %rd440, -4294967296;
	setp.ne.s64 	%p40, %rd441, 0;
	@%p40 bra 	$L__BB26_34;
	cvt.u32.u64 	%r176, %rd80;
	cvt.u32.u64 	%r177, %rd512;
	div.u32 	%r178, %r177, %r176;
	mul.lo.s32 	%r179, %r178, %r176;
	sub.s32 	%r180, %r177, %r179;
	cvt.u64.u32 	%rd499, %r178;
	cvt.u64.u32 	%rd500, %r180;
	bra.uni 	$L__BB26_35;
$L__BB26_34:
	div.s64 	%rd499, %rd512, %rd80;
	mul.lo.s64 	%rd442, %rd499, %rd80;
	sub.s64 	%rd500, %rd512, %rd442;
$L__BB26_35:
	add.s64 	%rd444, %rd1, %rd438;
	ld.global.u64 	%rd87, [%rd444];
	mad.lo.s64 	%rd88, %rd87, %rd500, %rd515;
	or.b64  	%rd445, %rd511, %rd80;
	and.b64  	%rd446, %rd445, -4294967296;
	setp.ne.s64 	%p41, %rd446, 0;
	@%p41 bra 	$L__BB26_37;
	cvt.u32.u64 	%r181, %rd80;
	cvt.u32.u64 	%r182, %rd511;
	div.u32 	%r183, %r182, %r181;
	mul.lo.s32 	%r184, %r183, %r181;
	sub.s32 	%r185, %r182, %r184;
	cvt.u64.u32 	%rd501, %r183;
	cvt.u64.u32 	%rd502, %r185;
	bra.uni 	$L__BB26_38;
$L__BB26_37:
	div.s64 	%rd501, %rd511, %rd80;
	mul.lo.s64 	%rd447, %rd501, %rd80;
	sub.s64 	%rd502, %rd511, %rd447;
$L__BB26_38:
	mad.lo.s64 	%rd95, %rd502, %rd87, %rd516;
	add.s32 	%r20, %r212, -1;
	mul.wide.u32 	%rd448, %r20, 8;
	add.s64 	%rd449, %rd2, %rd448;
	ld.global.u64 	%rd96, [%rd449];
	or.b64  	%rd450, %rd499, %rd96;
	and.b64  	%rd451, %rd450, -4294967296;
	setp.ne.s64 	%p42, %rd451, 0;
	@%p42 bra 	$L__BB26_40;
	cvt.u32.u64 	%r186, %rd96;
	cvt.u32.u64 	%r187, %rd499;
	div.u32 	%r188, %r187, %r186;
	mul.lo.s32 	%r189, %r188, %r186;
	sub.s32 	%r190, %r187, %r189;
	cvt.u64.u32 	%rd512, %r188;
	cvt.u64.u32 	%rd504, %r190;
	bra.uni 	$L__BB26_41;
$L__BB26_40:
	div.s64 	%rd512, %rd499, %rd96;
	mul.lo.s64 	%rd452, %rd512, %rd96;
	sub.s64 	%rd504, %rd499, %rd452;
$L__BB26_41:
	add.s64 	%rd454, %rd1, %rd448;
	ld.global.u64 	%rd103, [%rd454];
	mad.lo.s64 	%rd515, %rd103, %rd504, %rd88;
	or.b64  	%rd455, %rd501, %rd96;
	and.b64  	%rd456, %rd455, -4294967296;
	setp.ne.s64 	%p43, %rd456, 0;
	@%p43 bra 	$L__BB26_43;
	cvt.u32.u64 	%r191, %rd96;
	cvt.u32.u64 	%r192, %rd501;
	div.u32 	%r193, %r192, %r191;
	mul.lo.s32 	%r194, %r193, %r191;
	sub.s32 	%r195, %r192, %r194;
	cvt.u64.u32 	%rd511, %r193;
	cvt.u64.u32 	%rd506, %r195;
	bra.uni 	$L__BB26_44;
$L__BB26_43:
	div.s64 	%rd511, %rd501, %rd96;
	mul.lo.s64 	%rd457, %rd511, %rd96;
	sub.s64 	%rd506, %rd501, %rd457;
$L__BB26_44:
	mad.lo.s64 	%rd516, %rd506, %rd103, %rd95;
	add.s32 	%r212, %r212, -2;
$L__BB26_45:
	and.b32  	%r196, %r6, 1;
	setp.eq.b32 	%p44, %r196, 1;
	not.pred 	%p45, %p44;
	@%p45 bra 	$L__BB26_53;
	mul.wide.u32 	%rd458, %r212, 8;
	add.s64 	%rd459, %rd2, %rd458;
	ld.global.u64 	%rd118, [%rd459];
	or.b64  	%rd460, %rd512, %rd118;
	and.b64  	%rd461, %rd460, -4294967296;
	setp.ne.s64 	%p46, %rd461, 0;
	@%p46 bra 	$L__BB26_48;
	cvt.u32.u64 	%r197, %rd118;
	cvt.u32.u64 	%r198, %rd512;
	rem.u32 	%r199, %r198, %r197;
	cvt.u64.u32 	%rd513, %r199;
	bra.uni 	$L__BB26_49;
$L__BB26_48:
	rem.s64 	%rd513, %rd512, %rd118;
$L__BB26_49:
	add.s64 	%rd463, %rd1, %rd458;
	ld.global.u64 	%rd122, [%rd463];
	mad.lo.s64 	%rd515, %rd122, %rd513, %rd515;
	or.b64  	%rd464, %rd511, %rd118;
	and.b64  	%rd465, %rd464, -4294967296;
	setp.ne.s64 	%p47, %rd465, 0;
	@%p47 bra 	$L__BB26_51;
	cvt.u32.u64 	%r200, %rd118;
	cvt.u32.u64 	%r201, %rd511;
	rem.u32 	%r202, %r201, %r200;
	cvt.u64.u32 	%rd514, %r202;
	bra.uni 	$L__BB26_52;
$L__BB26_51:
	rem.s64 	%rd514, %rd511, %rd118;
$L__BB26_52:
	mad.lo.s64 	%rd516, %rd514, %rd122, %rd516;
$L__BB26_53:
	shl.b64 	%rd466, %rd515, 2;
	add.s64 	%rd467, %rd3, %rd466;
	ld.global.u32 	%r203, [%rd467];
	mul.lo.s32 	%r204, %r203, %r203;
	shl.b64 	%rd468, %rd516, 2;
	add.s64 	%rd469, %rd3, %rd468;
	ld.global.u32 	%r205, [%rd469];
	mad.lo.s32 	%r206, %r205, %r205, %r204;
	cvt.rn.f32.u32 	%f2, %r206;
	st.shared.f32 	[%r5], %f2;
	bra.uni 	$L__BB26_114;
$L__BB26_54:
	cvt.u64.u32 	%rd548, %r4;
	setp.le.u64 	%p2, %rd262, %rd548;
	@%p2 bra 	$L__BB26_114;
	cvt.u32.u64 	%r23, %rd261;
	add.s32 	%r216, %r23, -1;
	setp.lt.s32 	%p3, %r216, 0;
	mov.b64 	%rd557, 0;
	@%p3 bra 	$L__BB26_113;
	and.b32  	%r25, %r23, 7;
	setp.lt.u32 	%p4, %r216, 7;
	mov.b64 	%rd557, 0;
	@%p4 bra 	$L__BB26_84;
	add.s32 	%r214, %r23, -4;
	and.b32  	%r58, %r23, -8;
	neg.s32 	%r213, %r58;
	mov.b64 	%rd557, 0;
$L__BB26_58:
	.pragma "nounroll";
	add.s32 	%r30, %r214, 3;
	mul.wide.u32 	%rd270, %r30, 8;
	add.s64 	%rd271, %rd2, %rd270;
	ld.global.u64 	%rd133, [%rd271];
	or.b64  	%rd272, %rd548, %rd133;
	and.b64  	%rd273, %rd272, -4294967296;
	setp.ne.s64 	%p5, %rd273, 0;
	@%p5 bra 	$L__BB26_60;
	cvt.u32.u64 	%r59, %rd133;
	cvt.u32.u64 	%r60, %rd548;
	div.u32 	%r61, %r60, %r59;
	mul.lo.s32 	%r62, %r61, %r59;
	sub.s32 	%r63, %r60, %r62;
	cvt.u64.u32 	%rd519, %r61;
	cvt.u64.u32 	%rd520, %r63;
	bra.uni 	$L__BB26_61;
$L__BB26_60:
	div.s64 	%rd519, %rd548, %rd133;
	mul.lo.s64 	%rd274, %rd519, %rd133;
	sub.s64 	%rd520, %rd548, %rd274;
$L__BB26_61:
	add.s64 	%rd276, %rd1, %rd270;
	ld.global.u64 	%rd277, [%rd276];
	mad.lo.s64 	%rd140, %rd277, %rd520, %rd557;
	add.s32 	%r31, %r214, 2;
	mul.wide.u32 	%rd278, %r31, 8;
	add.s64 	%rd279, %rd2, %rd278;
	ld.global.u64 	%rd141, [%rd279];
	or.b64  	%rd280, %rd519, %rd141;
	and.b64  	%rd281, %rd280, -4294967296;
	setp.ne.s64 	%p6, %rd281, 0;
	@%p6 bra 	$L__BB26_63;
	cvt.u32.u64 	%r64, %rd141;
	cvt.u32.u64 	%r65, %rd519;
	div.u32 	%r66, %r65, %r64;
	mul.lo.s32 	%r67, %r66, %r64;
	sub.s32 	%r68, %r65, %r67;
	cvt.u64.u32 	%rd521, %r66;
	cvt.u64.u32 	%rd522, %r68;
	bra.uni 	$L__BB26_64;
$L__BB26_63:
	div.s64 	%rd521, %rd519, %rd141;
	mul.lo.s64 	%rd282, %rd521, %rd141;
	sub.s64 	%rd522, %rd519, %rd282;
$L__BB26_64:
	add.s64 	%rd284, %rd1, %rd278;
	ld.global.u64 	%rd285, [%rd284];
	mad.lo.s64 	%rd148, %rd285, %rd522, %rd140;
	add.s32 	%r32, %r214, 1;
	mul.wide.u32 	%rd286, %r32, 8;
	add.s64 	%rd287, %rd2, %rd286;
	ld.global.u64 	%rd149, [%rd287];
	or.b64  	%rd288, %rd521, %rd149;
	and.b64  	%rd289, %rd288, -4294967296;
	setp.ne.s64 	%p7, %rd289, 0;
	@%p7 bra 	$L__BB26_66;
	cvt.u32.u64 	%r69, %rd149;
	cvt.u32.u64 	%r70, %rd521;
	div.u32 	%r71, %r70, %r69;
	mul.lo.s32 	%r72, %r71, %r69;
	sub.s32 	%r73, %r70, %r72;
	cvt.u64.u32 	%rd523, %r71;
	cvt.u64.u32 	%rd524, %r73;
	bra.uni 	$L__BB26_67;
$L__BB26_66:
	div.s64 	%rd523, %rd521, %rd149;
	mul.lo.s64 	%rd290, %rd523, %rd149;
	sub.s64 	%rd524, %rd521, %rd290;
$L__BB26_67:
	add.s64 	%rd292, %rd1, %rd286;
	ld.global.u64 	%rd293, [%rd292];
	mad.lo.s64 	%rd156, %rd293, %rd524, %rd148;
	add.s32 	%r33, %r214, -4;
	mul.wide.u32 	%rd294, %r214, 8;
	add.s64 	%rd295, %rd2, %rd294;
	ld.global.u64 	%rd157, [%rd295];
	or.b64  	%rd296, %rd523, %rd157;
	and.b64  	%rd297, %rd296, -4294967296;
	setp.ne.s64 	%p8, %rd297, 0;
	@%p8 bra 	$L__BB26_69;
	cvt.u32.u64 	%r74, %rd157;
	cvt.u32.u64 	%r75, %rd523;
	div.u32 	%r76, %r75, %r74;
	mul.lo.s32 	%r77, %r76, %r74;
	sub.s32 	%r78, %r75, %r77;
	cvt.u64.u32 	%rd525, %r76;
	cvt.u64.u32 	%rd526, %r78;
	bra.uni 	$L__BB26_70;
$L__BB26_69:
	div.s64 	%rd525, %rd523, %rd157;
	mul.lo.s64 	%rd298, %rd525, %rd157;
	sub.s64 	%rd526, %rd523, %rd298;
$L__BB26_70:
	add.s64 	%rd300, %rd1, %rd294;
	ld.global.u64 	%rd301, [%rd300];
	mad.lo.s64 	%rd164, %rd301, %rd526, %rd156;
	add.s32 	%r34, %r214, -1;
	mul.wide.u32 	%rd302, %r34, 8;
	add.s64 	%rd303, %rd2, %rd302;
	ld.global.u64 	%rd165, [%rd303];
	or.b64  	%rd304, %rd525, %rd165;
	and.b64  	%rd305, %rd304, -4294967296;
	setp.ne.s64 	%p9, %rd305, 0;
	@%p9 bra 	$L__BB26_72;
	cvt.u32.u64 	%r79, %rd165;
	cvt.u32.u64 	%r80, %rd525;
	div.u32 	%r81, %r80, %r79;
	mul.lo.s32 	%r82, %r81, %r79;
	sub.s32 	%r83, %r80, %r82;
	cvt.u64.u32 	%rd527, %r81;
	cvt.u64.u32 	%rd528, %r83;
	bra.uni 	$L__BB26_73;
$L__BB26_72:
	div.s64 	%rd527, %rd525, %rd165;
	mul.lo.s64 	%rd306, %rd527, %rd165;
	sub.s64 	%rd528, %rd525, %rd306;
$L__BB26_73:
	add.s64 	%rd308, %rd1, %rd302;
	ld.global.u64 	%rd309, [%rd308];
	mad.lo.s64 	%rd172, %rd309, %rd528, %rd164;
	add.s32 	%r35, %r214, -2;
	mul.wide.u32 	%rd310, %r35, 8;
	add.s64 	%rd311, %rd2, %rd310;
	ld.global.u64 	%rd173, [%rd311];
	or.b64  	%rd312, %rd527, %rd173;
	and.b64  	%rd313, %rd312, -4294967296;
	setp.ne.s64 	%p10, %rd313, 0;
	@%p10 bra 	$L__BB26_75;
	cvt.u32.u64 	%r84, %rd173;
	cvt.u32.u64 	%r85, %rd527;
	div.u32 	%r86, %r85, %r84;
	mul.lo.s32 	%r87, %r86, %r84;
	sub.s32 	%r88, %r85, %r87;
	cvt.u64.u32 	%rd529, %r86;
	cvt.u64.u32 	%rd530, %r88;
	bra.uni 	$L__BB26_76;
$L__BB26_75:
	div.s64 	%rd529, %rd527, %rd173;
	mul.lo.s64 	%rd314, %rd529, %rd173;
	sub.s64 	%rd530, %rd527, %rd314;
$L__BB26_76:
	add.s64 	%rd316, %rd1, %rd310;
	ld.global.u64 	%rd317, [%rd316];
	mad.lo.s64 	%rd180, %rd317, %rd530, %rd172;
	add.s32 	%r36, %r214, -3;
	mul.wide.u32 	%rd318, %r36, 8;
	add.s64 	%rd319, %rd2, %rd318;
	ld.global.u64 	%rd181, [%rd319];
	or.b64  	%rd320, %rd529, %rd181;
	and.b64  	%rd321, %rd320, -4294967296;
	setp.ne.s64 	%p11, %rd321, 0;
	@%p11 bra 	$L__BB26_78;
	cvt.u32.u64 	%r89, %rd181;
	cvt.u32.u64 	%r90, %rd529;
	div.u32 	%r91, %r90, %r89;
	mul.lo.s32 	%r92, %r91, %r89;
	sub.s32 	%r93, %r90, %r92;
	cvt.u64.u32 	%rd531, %r91;
	cvt.u64.u32 	%rd532, %r93;
	bra.uni 	$L__BB26_79;
$L__BB26_78:
	div.s64 	%rd531, %rd529, %rd181;
	mul.lo.s64 	%rd322, %rd531, %rd181;
	sub.s64 	%rd532, %rd529, %rd322;
$L__BB26_79:
	add.s64 	%rd324, %rd1, %rd318;
	ld.global.u64 	%rd325, [%rd324];
	mad.lo.s64 	%rd188, %rd325, %rd532, %rd180;
	mul.wide.u32 	%rd326, %r33, 8;
	add.s64 	%rd327, %rd2, %rd326;
	ld.global.u64 	%rd189, [%rd327];
	or.b64  	%rd328, %rd531, %rd189;
	and.b64  	%rd329, %rd328, -4294967296;
	setp.ne.s64 	%p12, %rd329, 0;
	@%p12 bra 	$L__BB26_81;
	cvt.u32.u64 	%r94, %rd189;
	cvt.u32.u64 	%r95, %rd531;
	div.u32 	%r96, %r95, %r94;
	mul.lo.s32 	%r97, %r96, %r94;
	sub.s32 	%r98, %r95, %r97;
	cvt.u64.u32 	%rd548, %r96;
	cvt.u64.u32 	%rd534, %r98;
	bra.uni 	$L__BB26_82;
$L__BB26_81:
	div.s64 	%rd548, %rd531, %rd189;
	mul.lo.s64 	%rd330, %rd548, %rd189;
	sub.s64 	%rd534, %rd531, %rd330;
$L__BB26_82:
	add.s64 	%rd332, %rd1, %rd326;
	ld.global.u64 	%rd333, [%rd332];
	mad.lo.s64 	%rd557, %rd333, %rd534, %rd188;
	add.s32 	%r214, %r214, -8;
	add.s32 	%r213, %r213, 8;
	setp.ne.s32 	%p13, %r213, 0;
	@%p13 bra 	$L__BB26_58;
	add.s32 	%r216, %r214, 3;
$L__BB26_84:
	setp.eq.s32 	%p14, %r25, 0;
	@%p14 bra 	$L__BB26_113;
	and.b32  	%r41, %r23, 3;
	setp.lt.u32 	%p15, %r25, 4;
	@%p15 bra 	$L__BB26_99;
	mul.wide.u32 	%rd335, %r216, 8;
	add.s64 	%rd336, %rd2, %rd335;
	ld.global.u64 	%rd200, [%rd336];
	or.b64  	%rd337, %rd548, %rd200;
	and.b64  	%rd338, %rd337, -4294967296;
	setp.ne.s64 	%p16, %rd338, 0;
	@%p16 bra 	$L__BB26_88;
	cvt.u32.u64 	%r99, %rd200;
	cvt.u32.u64 	%r100, %rd548;
	div.u32 	%r101, %r100, %r99;
	mul.lo.s32 	%r102, %r101, %r99;
	sub.s32 	%r103, %r100, %r102;
	cvt.u64.u32 	%rd538, %r101;
	cvt.u64.u32 	%rd539, %r103;
	bra.uni 	$L__BB26_89;
$L__BB26_88:
	div.s64 	%rd538, %rd548, %rd200;
	mul.lo.s64 	%rd339, %rd538, %rd200;
	sub.s64 	%rd539, %rd548, %rd339;
$L__BB26_89:
	add.s64 	%rd341, %rd1, %rd335;
	ld.global.u64 	%rd342, [%rd341];
	mad.lo.s64 	%rd207, %rd342, %rd539, %rd557;
	add.s32 	%r42, %r216, -1;
	mul.wide.u32 	%rd343, %r42, 8;
	add.s64 	%rd344, %rd2, %rd343;
	ld.global.u64 	%rd208, [%rd344];
	or.b64  	%rd345, %rd538, %rd208;
	and.b64  	%rd346, %rd345, -4294967296;
	setp.ne.s64 	%p17, %rd346, 0;
	@%p17 bra 	$L__BB26_91;
	cvt.u32.u64 	%r104, %rd208;
	cvt.u32.u64 	%r105, %rd538;
	div.u32 	%r106, %r105, %r104;
	mul.lo.s32 	%r107, %r106, %r104;
	sub.s32 	%r108, %r105, %r107;
	cvt.u64.u32 	%rd540, %r106;
	cvt.u64.u32 	%rd541, %r108;
	bra.uni 	$L__BB26_92;
$L__BB26_91:
	div.s64 	%rd540, %rd538, %rd208;
	mul.lo.s64 	%rd347, %rd540, %rd208;
	sub.s64 	%rd541, %rd538, %rd347;
$L__BB26_92:
	add.s64 	%rd349, %rd1, %rd343;
	ld.global.u64 	%rd350, [%rd349];
	mad.lo.s64 	%rd215, %rd350, %rd541, %rd207;
	add.s32 	%r43, %r216, -2;
	mul.wide.u32 	%rd351, %r43, 8;
	add.s64 	%rd352, %rd2, %rd351;
	ld.global.u64 	%rd216, [%rd352];
	or.b64  	%rd353, %rd540, %rd216;
	and.b64  	%rd354, %rd353, -4294967296;
	setp.ne.s64 	%p18, %rd354, 0;
	@%p18 bra 	$L__BB26_94;
	cvt.u32.u64 	%r109, %rd216;
	cvt.u32.u64 	%r110, %rd540;
	div.u32 	%r111, %r110, %r109;
	mul.lo.s32 	%r112, %r111, %r109;
	sub.s32 	%r113, %r110, %r112;
	cvt.u64.u32 	%rd542, %r111;
	cvt.u64.u32 	%rd543, %r113;
	bra.uni 	$L__BB26_95;
$L__BB26_94:
	div.s64 	%rd542, %rd540, %rd216;
	mul.lo.s64 	%rd355, %rd542, %rd216;
	sub.s64 	%rd543, %rd540, %rd355;
$L__BB26_95:
	add.s64 	%rd357, %rd1, %rd351;
	ld.global.u64 	%rd358, [%rd357];
	mad.lo.s64 	%rd223, %rd358, %rd543, %rd215;
	add.s32 	%r44, %r216, -3;
	mul.wide.u32 	%rd359, %r44, 8;
	add.s64 	%rd360, %rd2, %rd359;
	ld.global.u64 	%rd224, [%rd360];
	or.b64  	%rd361, %rd542, %rd224;
	and.b64  	%rd362, %rd361, -4294967296;
	setp.ne.s64 	%p19, %rd362, 0;
	@%p19 bra 	$L__BB26_97;
	cvt.u32.u64 	%r114, %rd224;
	cvt.u32.u64 	%r115, %rd542;
	div.u32 	%r116, %r115, %r114;
	mul.lo.s32 	%r117, %r116, %r114;
	sub.s32 	%r118, %r115, %r117;
	cvt.u64.u32 	%rd548, %r116;
	cvt.u64.u32 	%rd545, %r118;
	bra.uni 	$L__BB26_98;
$L__BB26_97:
	div.s64 	%rd548, %rd542, %rd224;
	mul.lo.s64 	%rd363, %rd548, %rd224;
	sub.s64 	%rd545, %rd542, %rd363;
$L__BB26_98:
	add.s64 	%rd365, %rd1, %rd359;
	ld.global.u64 	%rd366, [%rd365];
	mad.lo.s64 	%rd557, %rd366, %rd545, %rd223;
	add.s32 	%r216, %r216, -4;
$L__BB26_99:
	setp.eq.s32 	%p20, %r41, 0;
	@%p20 bra 	$L__BB26_113;
	setp.eq.s32 	%p21, %r41, 1;
	@%p21 bra 	$L__BB26_108;
	mul.wide.u32 	%rd368, %r216, 8;
	add.s64 	%rd369, %rd2, %rd368;
	ld.global.u64 	%rd235, [%rd369];
	or.b64  	%rd370, %rd548, %rd235;
	and.b64  	%rd371, %rd370, -4294967296;
	setp.ne.s64 	%p22, %rd371, 0;
	@%p22 bra 	$L__BB26_103;
	cvt.u32.u64 	%r119, %rd235;
	cvt.u32.u64 	%r120, %rd548;
	div.u32 	%r121, %r120, %r119;
	mul.lo.s32 	%r122, %r121, %r119;
	sub.s32 	%r123, %r120, %r122;
	cvt.u64.u32 	%rd549, %r121;
	cvt.u64.u32 	%rd550, %r123;
	bra.uni 	$L__BB26_104;
$L__BB26_103:
	div.s64 	%rd549, %rd548, %rd235;
	mul.lo.s64 	%rd372, %rd549, %rd235;
	sub.s64 	%rd550, %rd548, %rd372;
$L__BB26_104:
	add.s64 	%rd374, %rd1, %rd368;
	ld.global.u64 	%rd375, [%rd374];
	mad.lo.s64 	%rd242, %rd375, %rd550, %rd557;
	add.s32 	%r47, %r216, -1;
	mul.wide.u32 	%rd376, %r47, 8;
	add.s64 	%rd377, %rd2, %rd376;
	ld.global.u64 	%rd243, [%rd377];
	or.b64  	%rd378, %rd549, %rd243;
	and.b64  	%rd379, %rd378, -4294967296;
	setp.ne.s64 	%p23, %rd379, 0;
	@%p23 bra 	$L__BB26_106;
	cvt.u32.u64 	%r124, %rd243;
	cvt.u32.u64 	%r125, %rd549;
	div.u32 	%r126, %r125, %r124;
	mul.lo.s32 	%r127, %r126, %r124;
	sub.s32 	%r128, %r125, %r127;
	cvt.u64.u32 	%rd548, %r126;
	cvt.u64.u32 	%rd552, %r128;
	bra.uni 	$L__BB26_107;
$L__BB26_106:
	div.s64 	%rd548, %rd549, %rd243;
	mul.lo.s64 	%rd380, %rd548, %rd243;
	sub.s64 	%rd552, %rd549, %rd380;
$L__BB26_107:
	add.s64 	%rd382, %rd1, %rd376;
	ld.global.u64 	%rd383, [%rd382];
	mad.lo.s64 	%rd557, %rd383, %rd552, %rd242;
	add.s32 	%r216, %r216, -2;
$L__BB26_108:
	and.b32  	%r129, %r23, 1;
	setp.eq.b32 	%p24, %r129, 1;
	not.pred 	%p25, %p24;
	@%p25 bra 	$L__BB26_113;
	mul.wide.u32 	%rd384, %r216, 8;
	add.s64 	%rd385, %rd2, %rd384;
	ld.global.u64 	%rd254, [%rd385];
	or.b64  	%rd386, %rd548, %rd254;
	and.b64  	%rd387, %rd386, -4294967296;
	setp.ne.s64 	%p26, %rd387, 0;
	@%p26 bra 	$L__BB26_111;
	cvt.u32.u64 	%r130, %rd254;
	cvt.u32.u64 	%r131, %rd548;
	rem.u32 	%r132, %r131, %r130;
	cvt.u64.u32 	%rd556, %r132;
	bra.uni 	$L__BB26_112;
$L__BB26_111:
	rem.s64 	%rd556, %rd548, %rd254;
$L__BB26_112:
	add.s64 	%rd389, %rd1, %rd384;
	ld.global.u64 	%rd390, [%rd389];
	mad.lo.s64 	%rd557, %rd390, %rd556, %rd557;
$L__BB26_113:
	shl.b64 	%rd391, %rd557, 2;
	add.s64 	%rd392, %rd3, %rd391;
	ld.global.u32 	%r133, [%rd392];
	mul.lo.s32 	%r134, %r133, %r133;
	cvt.rn.f32.u32 	%f1, %r134;
	st.shared.f32 	[%r5], %f1;
$L__BB26_114:
	bar.sync 	0;
	setp.lt.u32 	%p48, %r218, 66;
	@%p48 bra 	$L__BB26_118;
$L__BB26_115:
	shr.u32 	%r51, %r218, 1;
	setp.ge.u32 	%p49, %r1, %r51;
	@%p49 bra 	$L__BB26_117;
	ld.shared.f32 	%f3, [%r5];
	shl.b32 	%r207, %r51, 2;
	add.s32 	%r208, %r5, %r207;
	ld.shared.f32 	%f4, [%r208];
	add.f32 	%f5, %f3, %f4;
	st.shared.f32 	[%r5], %f5;
$L__BB26_117:
	bar.sync 	0;
	setp.gt.u32 	%p50, %r218, 131;
	mov.u32 	%r218, %r51;
	@%p50 bra 	$L__BB26_115;
$L__BB26_118:
	setp.gt.u32 	%p51, %r1, 31;
	@%p51 bra 	$L__BB26_121;
	ld.volatile.shared.f32 	%f6, [%r5];
	ld.volatile.shared.f32 	%f7, [%r5+128];
	add.f32 	%f8, %f6, %f7;
	st.volatile.shared.f32 	[%r5], %f8;
	ld.volatile.shared.f32 	%f9, [%r5];
	ld.volatile.shared.f32 	%f10, [%r5+64];
	add.f32 	%f11, %f9, %f10;
	st.volatile.shared.f32 	[%r5], %f11;
	ld.volatile.shared.f32 	%f12, [%r5];
	ld.volatile.shared.f32 	%f13, [%r5+32];
	add.f32 	%f14, %f12, %f13;
	st.volatile.shared.f32 	[%r5], %f14;
	ld.volatile.shared.f32 	%f15, [%r5];
	ld.volatile.shared.f32 	%f16, [%r5+16];
	add.f32 	%f17, %f15, %f16;
	st.volatile.shared.f32 	[%r5], %f17;
	ld.volatile.shared.f32 	%f18, [%r5];
	ld.volatile.shared.f32 	%f19, [%r5+8];
	add.f32 	%f20, %f18, %f19;
	st.volatile.shared.f32 	[%r5], %f20;
	ld.volatile.shared.f32 	%f21, [%r5];
	ld.volatile.shared.f32 	%f22, [%r5+4];
	add.f32 	%f23, %f21, %f22;
	st.volatile.shared.f32 	[%r5], %f23;
	setp.ne.s32 	%p52, %r1, 0;
	@%p52 bra 	$L__BB26_121;
	ld.shared.f32 	%f24, [sum_squaresdata_i32];
	cvta.to.global.u64 	%rd470, %rd260;
	mul.wide.u32 	%rd471, %r2, 4;
	add.s64 	%rd472, %rd470, %rd471;
	st.global.f32 	[%rd472], %f24;
$L__BB26_121:
	ret;

}
	// .globl	uncontiguous_cumulate_sum_square_i32
.visible .entry uncontiguous_cumulate_sum_square_i32(
	.param .u64 .ptr .align 1 uncontiguous_cumulate_sum_square_i32_param_0,
	.param .u64 .ptr .align 1 uncontiguous_cumulate_sum_square_i32_param_1,
	.param .u64 .ptr .align 1 uncontiguous_cumulate_sum_square_i32_param_2,
	.param .u64 .ptr .align 1 uncontiguous_cumulate_sum_square_i32_param_3,
	.param .u64 uncontiguous_cumulate_sum_square_i32_param_4,
	.param .u64 uncontiguous_cumulate_sum_square_i32_param_5
)
{
	.reg .pred 	%p<53>;
	.reg .b32 	%r<217>;
	.reg .b32 	%f<25>;
	.reg .b64 	%rd<558>;

	ld.param.u64 	%rd260, [uncontiguous_cumulate_sum_square_i32_param_0];
	ld.param.u64 	%rd263, [uncontiguous_cumulate_sum_square_i32_param_1];
	ld.param.u64 	%rd264, [uncontiguous_cumulate_sum_square_i32_param_2];
	ld.param.u64 	%rd265, [uncontiguous_cumulate_sum_square_i32_param_3];
	ld.param.u64 	%rd261, [uncontiguous_cumulate_sum_square_i32_param_4];
	ld.param.u64 	%rd262, [uncontiguous_cumulate_sum_square_i32_param_5];
	cvta.to.global.u64 	%rd1, %rd265;
	cvta.to.global.u64 	%rd2, %rd264;
	cvta.to.global.u64 	%rd3, %rd263;
	mov.u32 	%r1, %tid.x;
	mov.u32 	%r2, %ctaid.x;
	mov.u32 	%r216, %ntid.x;
	mul.lo.s32 	%r52, %r2, %r216;
	shl.b32 	%r53, %r52, 1;
	add.s32 	%r4, %r53, %r1;
	shl.b32 	%r54, %r1, 2;
	mov.u32 	%r55, sum_squaresdata_i32;
	add.s32 	%r5, %r55, %r54;
	mov.b32 	%r56, 0;
	st.shared.u32 	[%r5], %r56;
	add.s32 	%r57, %r4, %r216;
	cvt.u64.u32 	%rd511, %r57;
	setp.le.u64 	%p1, %rd262, %rd511;
	@%p1 bra 	$L__BB27_54;
	cvt.u32.u64 	%r6, %rd261;
	add.s32 	%r210, %r6, -1;
	setp.lt.s32 	%p27, %r210, 0;
	mov.b64 	%rd515, 0;
	mov.u64 	%rd516, %rd515;
	@%p27 bra 	$L__BB27_53;
	cvt.u64.u32 	%rd512, %r4;
	setp.lt.u32 	%p28, %r210, 3;
	mov.b64 	%rd516, 0;
	mov.u64 	%rd515, %rd516;
	@%p28 bra 	$L__BB27_30;
	add.s32 	%r208, %r6, -2;
	and.b32  	%r134, %r6, -4;
	neg.s32 	%r207, %r134;
	mov.b64 	%rd516, 0;
$L__BB27_4:
	.pragma "nounroll";
	add.s32 	%r12, %r208, 1;
	mul.wide.u32 	%rd397, %r12, 8;
	add.s64 	%rd398, %rd2, %rd397;
	ld.global.u64 	%rd10, [%rd398];
	or.b64  	%rd399, %rd512, %rd10;
	and.b64  	%rd400, %rd399, -4294967296;
	setp.ne.s64 	%p29, %rd400, 0;
	@%p29 bra 	$L__BB27_6;
	cvt.u32.u64 	%r135, %rd10;
	cvt.u32.u64 	%r136, %rd512;
	div.u32 	%r137, %r136, %r135;
	mul.lo.s32 	%r138, %r137, %r135;
	sub.s32 	%r139, %r136, %r138;
	cvt.u64.u32 	%rd477, %r137;
	cvt.u64.u32 	%rd478, %r139;
	bra.uni 	$L__BB27_7;
$L__BB27_6:
	div.s64 	%rd477, %rd512, %rd10;
	mul.lo.s64 	%rd401, %rd477, %rd10;
	sub.s64 	%rd478, %rd512, %rd401;
$L__BB27_7:
	mul.wide.u32 	%rd402, %r12, 8;
	add.s64 	%rd403, %rd1, %rd402;
	ld.global.u64 	%rd17, [%rd403];
	mad.lo.s64 	%rd18, %rd17, %rd478, %rd515;
	or.b64  	%rd404, %rd511, %rd10;
	and.b64  	%rd405, %rd404, -4294967296;
	setp.ne.s64 	%p30, %rd405, 0;
	@%p30 bra 	$L__BB27_9;
	cvt.u32.u64 	%r140, %rd10;
	cvt.u32.u64 	%r141, %rd511;
	div.u32 	%r142, %r141, %r140;
	mul.lo.s32 	%r143, %r142, %r140;
	sub.s32 	%r144, %r141, %r143;
	cvt.u64.u32 	%rd479, %r142;
	cvt.u64.u32 	%rd480, %r144;
	bra.uni 	$L__BB27_10;
$L__BB27_9:
	div.s64 	%rd479, %rd511, %rd10;
	mul.lo.s64 	%rd406, %rd479, %rd10;
	sub.s64 	%rd480, %rd511, %rd406;
$L__BB27_10:
	mad.lo.s64 	%rd25, %rd480, %rd17, %rd516;
	add.s32 	%r13, %r208, -2;
	mul.wide.u32 	%rd407, %r208, 8;
	add.s64 	%rd408, %rd2, %rd407;
	ld.global.u64 	%rd26, [%rd408];
	or.b64  	%rd409, %rd477, %rd26;
	and.b64  	%rd410, %rd409, -4294967296;
	setp.ne.s64 	%p31, %rd410, 0;
	@%p31 bra 	$L__BB27_12;
	cvt.u32.u64 	%r145, %rd26;
	cvt.u32.u64 	%r146, %rd477;
	div.u32 	%r147, %r146, %r145;
	mul.lo.s32 	%r148, %r147, %r145;
	sub.s32 	%r149, %r146, %r148;
	cvt.u64.u32 	%rd481, %r147;
	cvt.u64.u32 	%rd482, %r149;
	bra.uni 	$L__BB27_13;
$L__BB27_12:
	div.s64 	%rd481, %rd477, %rd26;
	mul.lo.s64 	%rd411, %rd481, %rd26;
	sub.s64 	%rd482, %rd477, %rd411;
$L__BB27_13:
	mul.wide.u32 	%rd412, %r208, 8;
	add.s64 	%rd413, %rd1, %rd412;
	ld.global.u64 	%rd33, [%rd413];
	mad.lo.s64 	%rd34, %rd33, %rd482, %rd18;
	or.b64  	%rd414, %rd479, %rd26;
	and.b64  	%rd415, %rd414, -4294967296;
	setp.ne.s64 	%p32, %rd415, 0;
	@%p32 bra 	$L__BB27_15;
	cvt.u32.u64 	%r150, %rd26;
	cvt.u32.u64 	%r151, %rd479;
	div.u32 	%r152, %r151, %r150;
	mul.lo.s32 	%r153, %r152, %r150;
	sub.s32 	%r154, %r151, %r153;
	cvt.u64.u32 	%rd483, %r152;
	cvt.u64.u32 	%rd484, %r154;
	bra.uni 	$L__BB27_16;
$L__BB27_15:
	div.s64 	%rd483, %rd479, %rd26;
	mul.lo.s64 	%rd416, %rd483, %rd26;
	sub.s64 	%rd484, %rd479, %rd416;
$L__BB27_16:
	mad.lo.s64 	%rd41, %rd484, %rd33, %rd25;
	add.s32 	%r14, %r208, -1;
	mul.wide.u32 	%rd417, %r14, 8;
	add.s64 	%rd418, %rd2, %rd417;
	ld.global.u64 	%rd42, [%rd418];
	or.b64  	%rd419, %rd481, %rd42;
	and.b64  	%rd420, %rd419, -4294967296;
	setp.ne.s64 	%p33, %rd420, 0;
	@%p33 bra 	$L__BB27_18;
	cvt.u32.u64 	%r155, %rd42;
	cvt.u32.u64 	%r156, %rd481;
	div.u32 	%r157, %r156, %r155;
	mul.lo.s32 	%r158, %r157, %r155;
	sub.s32 	%r159, %r156, %r158;
	cvt.u64.u32 	%rd485, %r157;
	cvt.u64.u32 	%rd486, %r159;
	bra.uni 	$L__BB27_19;
$L__BB27_18:
	div.s64 	%rd485, %rd481, %rd42;
	mul.lo.s64 	%rd421, %rd485, %rd42;
	sub.s64 	%rd486, %rd481, %rd421;
$L__BB27_19:
	mul.wide.u32 	%rd422, %r14, 8;
	add.s64 	%rd423, %rd1, %rd422;
	ld.global.u64 	%rd49, [%rd423];
	mad.lo.s64 	%rd50, %rd49, %rd486, %rd34;
	or.b64  	%rd424, %rd483, %rd42;
	and.b64  	%rd425, %rd424, -4294967296;
	setp.ne.s64 	%p34, %rd425, 0;
	@%p34 bra 	$L__BB27_21;
	cvt.u32.u64 	%r160, %rd42;
	cvt.u32.u64 	%r161, %rd483;
	div.u32 	%r162, %r161, %r160;
	mul.lo.s32 	%r163, %r162, %r160;
	sub.s32 	%r164, %r161, %r163;
	cvt.u64.u32 	%rd487, %r162;
	cvt.u64.u32 	%rd488, %r164;
	bra.uni 	$L__BB27_22;
$L__BB27_21:
	div.s64 	%rd487, %rd483, %rd42;
	mul.lo.s64 	%rd426, %rd487, %rd42;
	sub.s64 	%rd488, %rd483, %rd426;
$L__BB27_22:
	mad.lo.s64 	%rd57, %rd488, %rd49, %rd41;
	mul.wide.u32 	%rd427, %r13, 8;
	add.s64 	%rd428, %rd2, %rd427;
	ld.global.u64 	%rd58, [%rd428];
	or.b64  	%rd429, %rd485, %rd58;
	and.b64  	%rd430, %rd429, -4294967296;
	setp.ne.s64 	%p35, %rd430, 0;
	@%p35 bra 	$L__BB27_24;
	cvt.u32.u64 	%r165, %rd58;
	cvt.u32.u64 	%r166, %rd485;
	div.u32 	%r167, %r166, %r165;
	mul.lo.s32 	%r168, %r167, %r165;
	sub.s32 	%r169, %r166, %r168;
	cvt.u64.u32 	%rd512, %r167;
	cvt.u64.u32 	%rd490, %r169;
	bra.uni 	$L__BB27_25;
$L__BB27_24:
	div.s64 	%rd512, %rd485, %rd58;
	mul.lo.s64 	%rd431, %rd512, %rd58;
	sub.s64 	%rd490, %rd485, %rd431;
$L__BB27_25:
	mul.wide.u32 	%rd432, %r13, 8;
	add.s64 	%rd433, %rd1, %rd432;
	ld.global.u64 	%rd65, [%rd433];
	mad.lo.s64 	%rd515, %rd65, %rd490, %rd50;
	or.b64  	%rd434, %rd487, %rd58;
	and.b64  	%rd435, %rd434, -4294967296;
	setp.ne.s64 	%p36, %rd435, 0;
	@%p36 bra 	$L__BB27_27;
	cvt.u32.u64 	%r170, %rd58;
	cvt.u32.u64 	%r171, %rd487;
	div.u32 	%r172, %r171, %r170;
	mul.lo.s32 	%r173, %r172, %r170;
	sub.s32 	%r174, %r171, %r173;
	cvt.u64.u32 	%rd511, %r172;
	cvt.u64.u32 	%rd492, %r174;
	bra.uni 	$L__BB27_28;
$L__BB27_27:
	div.s64 	%rd511, %rd487, %rd58;
	mul.lo.s64 	%rd436, %rd511, %rd58;
	sub.s64 	%rd492, %rd487, %rd436;
$L__BB27_28:
	mad.lo.s64 	%rd516, %rd492, %rd65, %rd57;
	add.s32 	%r208, %r208, -4;
	add.s32 	%r207, %r207, 4;
	setp.ne.s32 	%p37, %r207, 0;
	@%p37 bra 	$L__BB27_4;
	add.s32 	%r210, %r208, 1;
$L__BB27_30:
	and.b32  	%r19, %r6, 3;
	setp.eq.s32 	%p38, %r19, 0;
	@%p38 bra 	$L__BB27_53;
	setp.eq.s32 	%p39, %r19, 1;
	@%p39 bra 	$L__BB27_45;
	mul.wide.u32 	%rd438, %r210, 8;
	add.s64 	%rd439, %rd2, %rd438;
	ld.global.u64 	%rd80, [%rd439];
	or.b64  	%rd440, %rd512, %rd80;
	and.b64  	%rd441, %rd440, -4294967296;
	setp.ne.s64 	%p40, %rd441, 0;
	@%p40 bra 	$L__BB27_34;
	cvt.u32.u64 	%r175, %rd80;
	cvt.u32.u64 	%r176, %rd512;
	div.u32 	%r177, %r176, %r175;
	mul.lo.s32 	%r178, %r177, %r175;
	sub.s32 	%r179, %r176, %r178;
	cvt.u64.u32 	%rd499, %r177;
	cvt.u64.u32 	%rd500, %r179;
	bra.uni 	$L__BB27_35;
$L__BB27_34:
	div.s64 	%rd499, %rd512, %rd80;
	mul.lo.s64 	%rd442, %rd499, %rd80;
	sub.s64 	%rd500, %rd512, %rd442;
$L__BB27_35:
	add.s64 	%rd444, %rd1, %rd438;
	ld.global.u64 	%rd87, [%rd444];
	mad.lo.s64 	%rd88, %rd87, %rd500, %rd515;
	or.b64  	%rd445, %rd511, %rd80;
	and.b64  	%rd446, %rd445, -4294967296;
	setp.ne.s64 	%p41, %rd446, 0;
	@%p41 bra 	$L__BB27_37;
	cvt.u32.u64 	%r180, %rd80;
	cvt.u32.u64 	%r181, %rd511;
	div.u32 	%r182, %r181, %r180;
	mul.lo.s32 	%r183, %r182, %r180;
	sub.s32 	%r184, %r181, %r183;
	cvt.u64.u32 	%rd501, %r182;
	cvt.u64.u32 	%rd502, %r184;
	bra.uni 	$L__BB27_38;
$L__BB27_37:
	div.s64 	%rd501, %rd511, %rd80;
	mul.lo.s64 	%rd447, %rd501, %rd80;
	sub.s64 	%rd502, %rd511, %rd447;
$L__BB27_38:
	mad.lo.s64 	%rd95, %rd502, %rd87, %rd516;
	add.s32 	%r20, %r210, -1;
	mul.wide.u32 	%rd448, %r20, 8;
	add.s64 	%rd449, %rd2, %rd448;
	ld.global.u64 	%rd96, [%rd449];
	or.b64  	%rd450, %rd499, %rd96;
	and.b64  	%rd451, %rd450, -4294967296;
	setp.ne.s64 	%p42, %rd451, 0;
	@%p42 bra 	$L__BB27_40;
	cvt.u32.u64 	%r185, %rd96;
	cvt.u32.u64 	%r186, %rd499;
	div.u32 	%r187, %r186, %r185;
	mul.lo.s32 	%r188, %r187, %r185;
	sub.s32 	%r189, %r186, %r188;
	cvt.u64.u32 	%rd512, %r187;
	cvt.u64.u32 	%rd504, %r189;
	bra.uni 	$L__BB27_41;
$L__BB27_40:
	div.s64 	%rd512, %rd499, %rd96;
	mul.lo.s64 	%rd452, %rd512, %rd96;
	sub.s64 	%rd504, %rd499, %rd452;
$L__BB27_41:
	add.s64 	%rd454, %rd1, %rd448;
	ld.global.u64 	%rd103, [%rd454];
	mad.lo.s64 	%rd515, %rd103, %rd504, %rd88;
	or.b64  	%rd455, %rd501, %rd96;
	and.b64  	%rd456, %rd455, -4294967296;
	setp.ne.s64 	%p43, %rd456, 0;
	@%p43 bra 	$L__BB27_43;
	cvt.u32.u64 	%r190, %rd96;
	cvt.u32.u64 	%r191, %rd501;
	div.u32 	%r192, %r191, %r190;
	mul.lo.s32 	%r193, %r192, %r190;
	sub.s32 	%r194, %r191, %r193;
	cvt.u64.u32 	%rd511, %r192;
	cvt.u64.u32 	%rd506, %r194;
	bra.uni 	$L__BB27_44;
$L__BB27_43:
	div.s64 	%rd511, %rd501, %rd96;
	mul.lo.s64 	%rd457, %rd511, %rd96;
	sub.s64 	%rd506, %rd501, %rd457;
$L__BB27_44:
	mad.lo.s64 	%rd516, %rd506, %rd103, %rd95;
	add.s32 	%r210, %r210, -2;
$L__BB27_45:
	and.b32  	%r195, %r6, 1;
	setp.eq.b32 	%p44, %r195, 1;
	not.pred 	%p45, %p44;
	@%p45 bra 	$L__BB27_53;
	mul.wide.u32 	%rd458, %r210, 8;
	add.s64 	%rd459, %rd2, %rd458;
	ld.global.u64 	%rd118, [%rd459];
	or.b64  	%rd460, %rd512, %rd118;
	and.b64  	%rd461, %rd460, -4294967296;
	setp.ne.s64 	%p46, %rd461, 0;
	@%p46 bra 	$L__BB27_48;
	cvt.u32.u64 	%r196, %rd118;
	cvt.u32.u64 	%r197, %rd512;
	rem.u32 	%r198, %r197, %r196;
	cvt.u64.u32 	%rd513, %r198;
	bra.uni 	$L__BB27_49;
$L__BB27_48:
	rem.s64 	%rd513, %rd512, %rd118;
$L__BB27_49:
	add.s64 	%rd463, %rd1, %rd458;
	ld.global.u64 	%rd122, [%rd463];
	mad.lo.s64 	%rd515, %rd122, %rd513, %rd515;
	or.b64  	%rd464, %rd511, %rd118;
	and.b64  	%rd465, %rd464, -4294967296;
	setp.ne.s64 	%p47, %rd465, 0;
	@%p47 bra 	$L__BB27_51;
	cvt.u32.u64 	%r199, %rd118;
	cvt.u32.u64 	%r200, %rd511;
	rem.u32 	%r201, %r200, %r199;
	cvt.u64.u32 	%rd514, %r201;
	bra.uni 	$L__BB27_52;
$L__BB27_51:
	rem.s64 	%rd514, %rd511, %rd118;
$L__BB27_52:
	mad.lo.s64 	%rd516, %rd514, %rd122, %rd516;
$L__BB27_53:
	shl.b64 	%rd466, %rd515, 2;
	add.s64 	%rd467, %rd3, %rd466;
	ld.global.u32 	%r202, [%rd467];
	shl.b64 	%rd468, %rd516, 2;
	add.s64 	%rd469, %rd3, %rd468;
	ld.global.u32 	%r203, [%rd469];
	add.s32 	%r204, %r203, %r202;
	cvt.rn.f32.s32 	%f2, %r204;
	st.shared.f32 	[%r5], %f2;
	bra.uni 	$L__BB27_114;
$L__BB27_54:
	cvt.u64.u32 	%rd548, %r4;
	setp.le.u64 	%p2, %rd262, %rd548;
	@%p2 bra 	$L__BB27_114;
	cvt.u32.u64 	%r23, %rd261;
	add.s32 	%r214, %r23, -1;
	setp.lt.s32 	%p3, %r214, 0;
	mov.b64 	%rd557, 0;
	@%p3 bra 	$L__BB27_113;
	and.b32  	%r25, %r23, 7;
	setp.lt.u32 	%p4, %r214, 7;
	mov.b64 	%rd557, 0;
	@%p4 bra 	$L__BB27_84;
	add.s32 	%r212, %r23, -4;
	and.b32  	%r58, %r23, -8;
	neg.s32 	%r211, %r58;
	mov.b64 	%rd557, 0;
$L__BB27_58:
	.pragma "nounroll";
	add.s32 	%r30, %r212, 3;
	mul.wide.u32 	%rd270, %r30, 8;
	add.s64 	%rd271, %rd2, %rd270;
	ld.global.u64 	%rd133, [%rd271];
	or.b64  	%rd272, %rd548, %rd133;
	and.b64  	%rd273, %rd272, -4294967296;
	setp.ne.s64 	%p5, %rd273, 0;
	@%p5 bra 	$L__BB27_60;
	cvt.u32.u64 	%r59, %rd133;
	cvt.u32.u64 	%r60, %rd548;
	div.u32 	%r61, %r60, %r59;
	mul.lo.s32 	%r62, %r61, %r59;
	sub.s32 	%r63, %r60, %r62;
	cvt.u64.u32 	%rd519, %r61;
	cvt.u64.u32 	%rd520, %r63;
	bra.uni 	$L__BB27_61;
$L__BB27_60:
	div.s64 	%rd519, %rd548, %rd133;
	mul.lo.s64 	%rd274, %rd519, %rd133;
	sub.s64 	%rd520, %rd548, %rd274;
$L__BB27_61:
	add.s64 	%rd276, %rd1, %rd270;
	ld.global.u64 	%rd277, [%rd276];
	mad.lo.s64 	%rd140, %rd277, %rd520, %rd557;
	add.s32 	%r31, %r212, 2;
	mul.wide.u32 	%rd278, %r31, 8;
	add.s64 	%rd279, %rd2, %rd278;
	ld.global.u64 	%rd141, [%rd279];
	or.b64  	%rd280, %rd519, %rd141;
	and.b64  	%rd281, %rd280, -4294967296;
	setp.ne.s64 	%p6, %rd281, 0;
	@%p6 bra 	$L__BB27_63;
	cvt.u32.u64 	%r64, %rd141;
	cvt.u32.u64 	%r65, %rd519;
	div.u32 	%r66, %r65, %r64;
	mul.lo.s32 	%r67, %r66, %r64;
	sub.s32 	%r68, %r65, %r67;
	cvt.u64.u32 	%rd521, %r66;
	cvt.u64.u32 	%rd522, %r68;
	bra.uni 	$L__BB27_64;
$L__BB27_63:
	div.s64 	%rd521, %rd519, %rd141;
	mul.lo.s64 	%rd282, %rd521, %rd141;
	sub.s64 	%rd522, %rd519, %rd282;
$L__BB27_64:
	add.s64 	%rd284, %rd1, %rd278;
	ld.global.u64 	%rd285, [%rd284];
	mad.lo.s64 	%rd148, %rd285, %rd522, %rd140;
	add.s32 	%r32, %r212, 1;
	mul.wide.u32 	%rd286, %r32, 8;
	add.s64 	%rd287, %rd2, %rd286;
	ld.global.u64 	%rd149, [%rd287];
	or.b64  	%rd288, %rd521, %rd149;
	and.b64  	%rd289, %rd288, -4294967296;
	setp.ne.s64 	%p7, %rd289, 0;
	@%p7 bra 	$L__BB27_66;
	cvt.u32.u64 	%r69, %rd149;
	cvt.u32.u64 	%r70, %rd521;
	div.u32 	%r71, %r70, %r69;
	mul.lo.s32 	%r72, %r71, %r69;
	sub.s32 	%r73, %r70, %r72;
	cvt.u64.u32 	%rd523, %r71;
	cvt.u64.u32 	%rd524, %r73;
	bra.uni 	$L__BB27_67;
$L__BB27_66:
	div.s64 	%rd523, %rd521, %rd149;
	mul.lo.s64 	%rd290, %rd523, %rd149;
	sub.s64 	%rd524, %rd521, %rd290;
$L__BB27_67:
	add.s64 	%rd292, %rd1, %rd286;
	ld.global.u64 	%rd293, [%rd292];
	mad.lo.s64 	%rd156, %rd293, %rd524, %rd148;
	add.s32 	%r33, %r212, -4;
	mul.wide.u32 	%rd294, %r212, 8;
	add.s64 	%rd295, %rd2, %rd294;
	ld.global.u64 	%rd157, [%rd295];
	or.b64  	%rd296, %rd523, %rd157;
	and.b64  	%rd297, %rd296, -4294967296;
	setp.ne.s64 	%p8, %rd297, 0;
	@%p8 bra 	$L__BB27_69;
	cvt.u32.u64 	%r74, %rd157;
	cvt.u32.u64 	%r75, %rd523;
	div.u32 	%r76, %r75, %r74;
	mul.lo.s32 	%r77, %r76, %r74;
	sub.s32 	%r78, %r75, %r77;
	cvt.u64.u32 	%rd525, %r76;
	cvt.u64.u32 	%rd526, %r78;
	bra.uni 	$L__BB27_70;
$L__BB27_69:
	div.s64 	%rd525, %rd523, %rd157;
	mul.lo.s64 	%rd298, %rd525, %rd157;
	sub.s64 	%rd526, %rd523, %rd298;
$L__BB27_70:
	add.s64 	%rd300, %rd1, %rd294;
	ld.global.u64 	%rd301, [%rd300];
	mad.lo.s64 	%rd164, %rd301, %rd526, %rd156;
	add.s32 	%r34, %r212, -1;
	mul.wide.u32 	%rd302, %r34, 8;
	add.s64 	%rd303, %rd2, %rd302;
	ld.global.u64 	%rd165, [%rd303];
	or.b64  	%rd304, %rd525, %rd165;
	and.b64  	%rd305, %rd304, -4294967296;
	setp.ne.s64 	%p9, %rd305, 0;
	@%p9 bra 	$L__BB27_72;
	cvt.u32.u64 	%r79, %rd165;
	cvt.u32.u64 	%r80, %rd525;
	div.u32 	%r81, %r80, %r79;
	mul.lo.s32 	%r82, %r81, %r79;
	sub.s32 	%r83, %r80, %r82;
	cvt.u64.u32 	%rd527, %r81;
	cvt.u64.u32 	%rd528, %r83;
	bra.uni 	$L__BB27_73;
$L__BB27_72:
	div.s64 	%rd527, %rd525, %rd165;
	mul.lo.s64 	%rd306, %rd527, %rd165;
	sub.s64 	%rd528, %rd525, %rd306;
$L__BB27_73:
	add.s64 	%rd308, %rd1, %rd302;
	ld.global.u64 	%rd309, [%rd308];
	mad.lo.s64 	%rd172, %rd309, %rd528, %rd164;
	add.s32 	%r35, %r212, -2;
	mul.wide.u32 	%rd310, %r35, 8;
	add.s64 	%rd311, %rd2, %rd310;
	ld.global.u64 	%rd173, [%rd311];
	or.b64  	%rd312, %rd527, %rd173;
	and.b64  	%rd313, %rd312, -4294967296;
	setp.ne.s64 	%p10, %rd313, 0;
	@%p10 bra 	$L__BB27_75;
	cvt.u32.u64 	%r84, %rd173;
	cvt.u32.u64 	%r85, %rd527;
	div.u32 	%r86, %r85, %r84;
	mul.lo.s32 	%r87, %r86, %r84;
	sub.s32 	%r88, %r85, %r87;
	cvt.u64.u32 	%rd529, %r86;
	cvt.u64.u32 	%rd530, %r88;
	bra.uni 	$L__BB27_76;
$L__BB27_75:
	div.s64 	%rd529, %rd527, %rd173;
	mul.lo.s64 	%rd314, %rd529, %rd173;
	sub.s64 	%rd530, %rd527, %rd314;
$L__BB27_76:
	add.s64 	%rd316, %rd1, %rd310;
	ld.global.u64 	%rd317, [%rd316];
	mad.lo.s64 	%rd180, %rd317, %rd530, %rd172;
	add.s32 	%r36, %r212, -3;
	mul.wide.u32 	%rd318, %r36, 8;
	add.s64 	%rd319, %rd2, %rd318;
	ld.global.u64 	%rd181, [%rd319];
	or.b64  	%rd320, %rd529, %rd181;
	and.b64  	%rd321, %rd320, -4294967296;
	setp.ne.s64 	%p11, %rd321, 0;
	@%p11 bra 	$L__BB27_78;
	cvt.u32.u64 	%r89, %rd181;
	cvt.u32.u64 	%r90, %rd529;
	div.u32 	%r91, %r90, %r89;
	mul.lo.s32 	%r92, %r91, %r89;
	sub.s32 	%r93, %r90, %r92;
	cvt.u64.u32 	%rd531, %r91;
	cvt.u64.u32 	%rd532, %r93;
	bra.uni 	$L__BB27_79;
$L__BB27_78:
	div.s64 	%rd531, %rd529, %rd181;
	mul.lo.s64 	%rd322, %rd531, %rd181;
	sub.s64 	%rd532, %rd529, %rd322;
$L__BB27_79:
	add.s64 	%rd324, %rd1, %rd318;
	ld.global.u64 	%rd325, [%rd324];
	mad.lo.s64 	%rd188, %rd325, %rd532, %rd180;
	mul.wide.u32 	%rd326, %r33, 8;
	add.s64 	%rd327, %rd2, %rd326;
	ld.global.u64 	%rd189, [%rd327];
	or.b64  	%rd328, %rd531, %rd189;
	and.b64  	%rd329, %rd328, -4294967296;
	setp.ne.s64 	%p12, %rd329, 0;
	@%p12 bra 	$L__BB27_81;
	cvt.u32.u64 	%r94, %rd189;
	cvt.u32.u64 	%r95, %rd531;
	div.u32 	%r96, %r95, %r94;
	mul.lo.s32 	%r97, %r96, %r94;
	sub.s32 	%r98, %r95, %r97;
	cvt.u64.u32 	%rd548, %r96;
	cvt.u64.u32 	%rd534, %r98;
	bra.uni 	$L__BB27_82;
$L__BB27_81:
	div.s64 	%rd548, %rd531, %rd189;
	mul.lo.s64 	%rd330, %rd548, %rd189;
	sub.s64 	%rd534, %rd531, %rd330;
$L__BB27_82:
	add.s64 	%rd332, %rd1, %rd326;
	ld.global.u64 	%rd333, [%rd332];
	mad.lo.s64 	%rd557, %rd333, %rd534, %rd188;
	add.s32 	%r212, %r212, -8;
	add.s32 	%r211, %r211, 8;
	setp.ne.s32 	%p13, %r211, 0;
	@%p13 bra 	$L__BB27_58;
	add.s32 	%r214, %r212, 3;
$L__BB27_84:
	setp.eq.s32 	%p14, %r25, 0;
	@%p14 bra 	$L__BB27_113;
	and.b32  	%r41, %r23, 3;
	setp.lt.u32 	%p15, %r25, 4;
	@%p15 bra 	$L__BB27_99;
	mul.wide.u32 	%rd335, %r214, 8;
	add.s64 	%rd336, %rd2, %rd335;
	ld.global.u64 	%rd200, [%rd336];
	or.b64  	%rd337, %rd548, %rd200;
	and.b64  	%rd338, %rd337, -4294967296;
	setp.ne.s64 	%p16, %rd338, 0;
	@%p16 bra 	$L__BB27_88;
	cvt.u32.u64 	%r99, %rd200;
	cvt.u32.u64 	%r100, %rd548;
	div.u32 	%r101, %r100, %r99;
	mul.lo.s32 	%r102, %r101, %r99;
	sub.s32 	%r103, %r100, %r102;
	cvt.u64.u32 	%rd538, %r101;
	cvt.u64.u32 	%rd539, %r103;
	bra.uni 	$L__BB27_89;
$L__BB27_88:
	div.s64 	%rd538, %rd548, %rd200;
	mul.lo.s64 	%rd339, %rd538, %rd200;
	sub.s64 	%rd539, %rd548, %rd339;
$L__BB27_89:
	add.s64 	%rd341, %rd1, %rd335;
	ld.global.u64 	%rd342, [%rd341];
	mad.lo.s64 	%rd207, %rd342, %rd539, %rd557;
	add.s32 	%r42, %r214, -1;
	mul.wide.u32 	%rd343, %r42, 8;
	add.s64 	%rd344, %rd2, %rd343;
	ld.global.u64 	%rd208, [%rd344];
	or.b64  	%rd345, %rd538, %rd208;
	and.b64  	%rd346, %rd345, -4294967296;
	setp.ne.s64 	%p17, %rd346, 0;
	@%p17 bra 	$L__BB27_91;
	cvt.u32.u64 	%r104, %rd208;
	cvt.u32.u64 	%r105, %rd538;
	div.u32 	%r106, %r105, %r104;
	mul.lo.s32 	%r107, %r106, %r104;
	sub.s32 	%r108, %r105, %r107;
	cvt.u64.u32 	%rd540, %r106;
	cvt.u64.u32 	%rd541, %r108;
	bra.uni 	$L__BB27_92;
$L__BB27_91:
	div.s64 	%rd540, %rd538, %rd208;
	mul.lo.s64 	%rd347, %rd540, %rd208;
	sub.s64 	%rd541, %rd538, %rd347;
$L__BB27_92:
	add.s64 	%rd349, %rd1, %rd343;
	ld.global.u64 	%rd350, [%rd349];
	mad.lo.s64 	%rd215, %rd350, %rd541, %rd207;
	add.s32 	%r43, %r214, -2;
	mul.wide.u32 	%rd351, %r43, 8;
	add.s64 	%rd352, %rd2, %rd351;
	ld.global.u64 	%rd216, [%rd352];
	or.b64  	%rd353, %rd540, %rd216;
	and.b64  	%rd354, %rd353, -4294967296;
	setp.ne.s64 	%p18, %rd354, 0;
	@%p18 bra 	$L__BB27_94;
	cvt.u32.u64 	%r109, %rd216;
	cvt.u32.u64 	%r110, %rd540;
	div.u32 	%r111, %r110, %r109;
	mul.lo.s32 	%r112, %r111, %r109;
	sub.s32 	%r113, %r110, %r112;
	cvt.u64.u32 	%rd542, %r111;
	cvt.u64.u32 	%rd543, %r113;
	bra.uni 	$L__BB27_95;
$L__BB27_94:
	div.s64 	%rd542, %rd540, %rd216;
	mul.lo.s64 	%rd355, %rd542, %rd216;
	sub.s64 	%rd543, %rd540, %rd355;
$L__BB27_95:
	add.s64 	%rd357, %rd1, %rd351;
	ld.global.u64 	%rd358, [%rd357];
	mad.lo.s64 	%rd223, %rd358, %rd543, %rd215;
	add.s32 	%r44, %r214, -3;
	mul.wide.u32 	%rd359, %r44, 8;
	add.s64 	%rd360, %rd2, %rd359;
	ld.global.u64 	%rd224, [%rd360];
	or.b64  	%rd361, %rd542, %rd224;
	and.b64  	%rd362, %rd361, -4294967296;
	setp.ne.s64 	%p19, %rd362, 0;
	@%p19 bra 	$L__BB27_97;
	cvt.u32.u64 	%r114, %rd224;
	cvt.u32.u64 	%r115, %rd542;
	div.u32 	%r116, %r115, %r114;
	mul.lo.s32 	%r117, %r116, %r114;
	sub.s32 	%r118, %r115, %r117;
	cvt.u64.u32 	%rd548, %r116;
	cvt.u64.u32 	%rd545, %r118;
	bra.uni 	$L__BB27_98;
$L__BB27_97:
	div.s64 	%rd548, %rd542, %rd224;
	mul.lo.s64 	%rd363, %rd548, %rd224;
	sub.s64 	%rd545, %rd542, %rd363;
$L__BB27_98:
	add.s64 	%rd365, %rd1, %rd359;
	ld.global.u64 	%rd366, [%rd365];
	mad.lo.s64 	%rd557, %rd366, %rd545, %rd223;
	add.s32 	%r214, %r214, -4;
$L__BB27_99:
	setp.eq.s32 	%p20, %r41, 0;
	@%p20 bra 	$L__BB27_113;
	setp.eq.s32 	%p21, %r41, 1;
	@%p21 bra 	$L__BB27_108;
	mul.wide.u32 	%rd368, %r214, 8;
	add.s64 	%rd369, %rd2, %rd368;
	ld.global.u64 	%rd235, [%rd369];
	or.b64  	%rd370, %rd548, %rd235;
	and.b64  	%rd371, %rd370, -4294967296;
	setp.ne.s64 	%p22, %rd371, 0;
	@%p22 bra 	$L__BB27_103;
	cvt.u32.u64 	%r119, %rd235;
	cvt.u32.u64 	%r120, %rd548;
	div.u32 	%r121, %r120, %r119;
	mul.lo.s32 	%r122, %r121, %r119;
	sub.s32 	%r123, %r120, %r122;
	cvt.u64.u32 	%rd549, %r121;
	cvt.u64.u32 	%rd550, %r123;
	bra.uni 	$L__BB27_104;
$L__BB27_103:
	div.s64 	%rd549, %rd548, %rd235;
	mul.lo.s64 	%rd372, %rd549, %rd235;
	sub.s64 	%rd550, %rd548, %rd372;
$L__BB27_104:
	add.s64 	%rd374, %rd1, %rd368;
	ld.global.u64 	%rd375, [%rd374];
	mad.lo.s64 	%rd242, %rd375, %rd550, %rd557;
	add.s32 	%r47, %r214, -1;
	mul.wide.u32 	%rd376, %r47, 8;
	add.s64 	%rd377, %rd2, %rd376;
	ld.global.u64 	%rd243, [%rd377];
	or.b64  	%rd378, %rd549, %rd243;
	and.b64  	%rd379, %rd378, -4294967296;
	setp.ne.s64 	%p23, %rd379, 0;
	@%p23 bra 	$L__BB27_106;
	cvt.u32.u64 	%r124, %rd243;
	cvt.u32.u64 	%r125, %rd549;
	div.u32 	%r126, %r125, %r124;
	mul.lo.s32 	%r127, %r126, %r124;
	sub.s32 	%r128, %r125, %r127;
	cvt.u64.u32 	%rd548, %r126;
	cvt.u64.u32 	%rd552, %r128;
	bra.uni 	$L__BB27_107;
$L__BB27_106:
	div.s64 	%rd548, %rd549, %rd243;
	mul.lo.s64 	%rd380, %rd548, %rd243;
	sub.s64 	%rd552, %rd549, %rd380;
$L__BB27_107:
	add.s64 	%rd382, %rd1, %rd376;
	ld.global.u64 	%rd383, [%rd382];
	mad.lo.s64 	%rd557, %rd383, %rd552, %rd242;
	add.s32 	%r214, %r214, -2;
$L__BB27_108:
	and.b32  	%r129, %r23, 1;
	setp.eq.b32 	%p24, %r129, 1;
	not.pred 	%p25, %p24;
	@%p25 bra 	$L__BB27_113;
	mul.wide.u32 	%rd384, %r214, 8;
	add.s64 	%rd385, %rd2, %rd384;
	ld.global.u64 	%rd254, [%rd385];
	or.b64  	%rd386, %rd548, %rd254;
	and.b64  	%rd387, %rd386, -4294967296;
	setp.ne.s64 	%p26, %rd387, 0;
	@%p26 bra 	$L__BB27_111;
	cvt.u32.u64 	%r130, %rd254;
	cvt.u32.u64 	%r131, %rd548;
	rem.u32 	%r132, %r131, %r130;
	cvt.u64.u32 	%rd556, %r132;
	bra.uni 	$L__BB27_112;
$L__BB27_111:
	rem.s64 	%rd556, %rd548, %rd254;
$L__BB27_112:
	add.s64 	%rd389, %rd1, %rd384;
	ld.global.u64 	%rd390, [%rd389];
	mad.lo.s64 	%rd557, %rd390, %rd556, %rd557;
$L__BB27_113:
	shl.b64 	%rd391, %rd557, 2;
	add.s64 	%rd392, %rd3, %rd391;
	ld.global.u32 	%r133, [%rd392];
	cvt.rn.f32.s32 	%f1, %r133;
	st.shared.f32 	[%r5], %f1;
$L__BB27_114:
	bar.sync 	0;
	setp.lt.u32 	%p48, %r216, 66;
	@%p48 bra 	$L__BB27_118;
$L__BB27_115:
	shr.u32 	%r51, %r216, 1;
	setp.ge.u32 	%p49, %r1, %r51;
	@%p49 bra 	$L__BB27_117;
	ld.shared.f32 	%f3, [%r5];
	shl.b32 	%r205, %r51, 2;
	add.s32 	%r206, %r5, %r205;
	ld.shared.f32 	%f4, [%r206];
	add.f32 	%f5, %f3, %f4;
	st.shared.f32 	[%r5], %f5;
$L__BB27_117:
	bar.sync 	0;
	setp.gt.u32 	%p50, %r216, 131;
	mov.u32 	%r216, %r51;
	@%p50 bra 	$L__BB27_115;
$L__BB27_118:
	setp.gt.u32 	%p51, %r1, 31;
	@%p51 bra 	$L__BB27_121;
	ld.volatile.shared.f32 	%f6, [%r5];
	ld.volatile.shared.f32 	%f7, [%r5+128];
	add.f32 	%f8, %f6, %f7;
	st.volatile.shared.f32 	[%r5], %f8;
	ld.volatile.shared.f32 	%f9, [%r5];
	ld.volatile.shared.f32 	%f10, [%r5+64];
	add.f32 	%f11, %f9, %f10;
	st.volatile.shared.f32 	[%r5], %f11;
	ld.volatile.shared.f32 	%f12, [%r5];
	ld.volatile.shared.f32 	%f13, [%r5+32];
	add.f32 	%f14, %f12, %f13;
	st.volatile.shared.f32 	[%r5], %f14;
	ld.volatile.shared.f32 	%f15, [%r5];
	ld.volatile.shared.f32 	%f16, [%r5+16];
	add.f32 	%f17, %f15, %f16;
	st.volatile.shared.f32 	[%r5], %f17;
	ld.volatile.shared.f32 	%f18, [%r5];
	ld.volatile.shared.f32 	%f19, [%r5+8];
	add.f32 	%f20, %f18, %f19;
	st.volatile.shared.f32 	[%r5], %f20;
	ld.volatile.shared.f32 	%f21, [%r5];
	ld.volatile.shared.f32 	%f22, [%r5+4];
	add.f32 	%f23, %f21, %f22;
	st.volatile.shared.f32 	[%r5], %f23;
	setp.ne.s32 	%p52, %r1, 0;
	@%p52 bra 	$L__BB27_121;
	ld.shared.f32 	%f24, [sum_squaresdata_i32];
	cvta.to.global.u64 	%rd470, %rd260;
	mul.wide.u32 	%rd471, %r2, 4;
	add.s64 	%rd472, %rd470, %rd471;
	st.global.f32 	[%rd472], %f24;
$L__BB27_121:
	ret;

}
	// .globl	contiguous_sum_square2_i32
.visible .entry contiguous_sum_square2_i32(
	.param .u64 .ptr .align 1 contiguous_sum_square2_i32_param_0,
	.param .u64 .ptr .align 1 contiguous_sum_square2_i32_param_1,
	.param .u64 .ptr .align 1 contiguous_sum_square2_i32_param_2,
	.param .u64 .ptr .align 1 contiguous_sum_square2_i32_param_3,
	.param .u64 contiguous_sum_square2_i32_param_4,
	.param .u64 contiguous_sum_square2_i32_param_5,
	.param .u64 contiguous_sum_square2_i32_param_6
)
{
	.reg .pred 	%p<53>;
	.reg .b32 	%r<223>;
	.reg .b32 	%f<25>;
	.reg .b64 	%rd<572>;

	ld.param.u64 	%rd266, [contiguous_sum_square2_i32_param_1];
	ld.param.u64 	%rd267, [contiguous_sum_square2_i32_param_2];
	ld.param.u64 	%rd268, [contiguous_sum_square2_i32_param_3];
	ld.param.u64 	%rd263, [contiguous_sum_square2_i32_param_4];
	ld.param.u64 	%rd264, [contiguous_sum_square2_i32_param_5];
	ld.param.u64 	%rd265, [contiguous_sum_square2_i32_param_6];
	cvta.to.global.u64 	%rd1, %rd268;
	cvta.to.global.u64 	%rd2, %rd267;
	cvta.to.global.u64 	%rd571, %rd266;
	mov.u32 	%r1, %tid.x;
	mov.u32 	%r2, %ctaid.x;
	mov.u32 	%r222, %ntid.x;
	mul.lo.s32 	%r51, %r2, %r222;
	shl.b32 	%r52, %r51, 1;
	add.s32 	%r4, %r52, %r1;
	shl.b32 	%r53, %r1, 2;
	mov.u32 	%r54, sum_squaresdata_i32;
	add.s32 	%r5, %r54, %r53;
	mov.b32 	%r55, 0;
	st.shared.u32 	[%r5], %r55;
	add.s32 	%r56, %r4, %r222;
	cvt.u64.u32 	%rd4, %r56;
	setp.le.u64 	%p1, %rd264, %rd4;
	@%p1 bra 	$L__BB28_54;
	cvt.u64.u32 	%rd401, %r4;
	mov.u32 	%r135, %ctaid.y;
	cvt.u64.u32 	%rd402, %r135;
	mul.lo.s64 	%rd403, %rd264, %rd402;
	add.s64 	%rd525, %rd403, %rd401;
	add.s64 	%rd523, %rd403, %rd4;
	cvt.u32.u64 	%r6, %rd263;
	add.s32 	%r216, %r6, -1;
	setp.lt.s32 	%p27, %r216, 0;
	mov.b64 	%rd529, 0;
	mov.u64 	%rd530, %rd529;
	@%p27 bra 	$L__BB28_53;
	setp.lt.u32 	%p28, %r216, 3;
	mov.b64 	%rd530, 0;
	mov.u64 	%rd529, %rd530;
	@%p28 bra 	$L__BB28_30;
	add.s32 	%r214, %r6, -2;
	and.b32  	%r136, %r6, -4;
	neg.s32 	%r213, %r136;
	mov.b64 	%rd530, 0;
$L__BB28_4:
	.pragma "nounroll";
	add.s32 	%r12, %r214, 1;
	mul.wide.u32 	%rd407, %r12, 8;
	add.s64 	%rd408, %rd2, %rd407;
	ld.global.u64 	%rd11, [%rd408];
	or.b64  	%rd409, %rd525, %rd11;
	and.b64  	%rd410, %rd409, -4294967296;
	setp.ne.s64 	%p29, %rd410, 0;
	@%p29 bra 	$L__BB28_6;
	cvt.u32.u64 	%r137, %rd11;
	cvt.u32.u64 	%r138, %rd525;
	div.u32 	%r139, %r138, %r137;
	mul.lo.s32 	%r140, %r139, %r137;
	sub.s32 	%r141, %r138, %r140;
	cvt.u64.u32 	%rd491, %r139;
	cvt.u64.u32 	%rd492, %r141;
	bra.uni 	$L__BB28_7;
$L__BB28_6:
	div.s64 	%rd491, %rd525, %rd11;
	mul.lo.s64 	%rd411, %rd491, %rd11;
	sub.s64 	%rd492, %rd525, %rd411;
$L__BB28_7:
	mul.wide.u32 	%rd412, %r12, 8;
	add.s64 	%rd413, %rd1, %rd412;
	ld.global.u64 	%rd18, [%rd413];
	mad.lo.s64 	%rd19, %rd18, %rd492, %rd529;
	or.b64  	%rd414, %rd523, %rd11;
	and.b64  	%rd415, %rd414, -4294967296;
	setp.ne.s64 	%p30, %rd415, 0;
	@%p30 bra 	$L__BB28_9;
	cvt.u32.u64 	%r142, %rd11;
	cvt.u32.u64 	%r143, %rd523;
	div.u32 	%r144, %r143, %r142;
	mul.lo.s32 	%r145, %r144, %r142;
	sub.s32 	%r146, %r143, %r145;
	cvt.u64.u32 	%rd493, %r144;
	cvt.u64.u32 	%rd494, %r146;
	bra.uni 	$L__BB28_10;
$L__BB28_9:
	div.s64 	%rd493, %rd523, %rd11;
	mul.lo.s64 	%rd416, %rd493, %rd11;
	sub.s64 	%rd494, %rd523, %rd416;
$L__BB28_10:
	mad.lo.s64 	%rd26, %rd494, %rd18, %rd530;
	mul.wide.u32 	%rd417, %r214, 8;
	add.s64 	%rd418, %rd2, %rd417;
	ld.global.u64 	%rd27, [%rd418];
	or.b64  	%rd419, %rd491, %rd27;
	and.b64  	%rd420, %rd419, -4294967296;
	setp.ne.s64 	%p31, %rd420, 0;
	@%p31 bra 	$L__BB28_12;
	cvt.u32.u64 	%r147, %rd27;
	cvt.u32.u64 	%r148, %rd491;
	div.u32 	%r149, %r148, %r147;
	mul.lo.s32 	%r150, %r149, %r147;
	sub.s32 	%r151, %r148, %r150;
	cvt.u64.u32 	%rd495, %r149;
	cvt.u64.u32 	%rd496, %r151;
	bra.uni 	$L__BB28_13;
$L__BB28_12:
	div.s64 	%rd495, %rd491, %rd27;
	mul.lo.s64 	%rd421, %rd495, %rd27;
	sub.s64 	%rd496, %rd491, %rd421;
$L__BB28_13:
	mul.wide.u32 	%rd422, %r214, 8;
	add.s64 	%rd423, %rd1, %rd422;
	ld.global.u64 	%rd34, [%rd423];
	mad.lo.s64 	%rd35, %rd34, %rd496, %rd19;
	or.b64  	%rd424, %rd493, %rd27;
	and.b64  	%rd425, %rd424, -4294967296;
	setp.ne.s64 	%p32, %rd425, 0;
	@%p32 bra 	$L__BB28_15;
	cvt.u32.u64 	%r152, %rd27;
	cvt.u32.u64 	%r153, %rd493;
	div.u32 	%r154, %r153, %r152;
	mul.lo.s32 	%r155, %r154, %r152;
	sub.s32 	%r156, %r153, %r155;
	cvt.u64.u32 	%rd497, %r154;
	cvt.u64.u32 	%rd498, %r156;
	bra.uni 	$L__BB28_16;
$L__BB28_15:
	div.s64 	%rd497, %rd493, %rd27;
	mul.lo.s64 	%rd426, %rd497, %rd27;
	sub.s64 	%rd498, %rd493, %rd426;
$L__BB28_16:
	mad.lo.s64 	%rd42, %rd498, %rd34, %rd26;
	add.s32 	%r13, %r214, -1;
	mul.wide.u32 	%rd427, %r13, 8;
	add.s64 	%rd428, %rd2, %rd427;
	ld.global.u64 	%rd43, [%rd428];
	or.b64  	%rd429, %rd495, %rd43;
	and.b64  	%rd430, %rd429, -4294967296;
	setp.ne.s64 	%p33, %rd430, 0;
	@%p33 bra 	$L__BB28_18;
	cvt.u32.u64 	%r157, %rd43;
	cvt.u32.u64 	%r158, %rd495;
	div.u32 	%r159, %r158, %r157;
	mul.lo.s32 	%r160, %r159, %r157;
	sub.s32 	%r161, %r158, %r160;
	cvt.u64.u32 	%rd499, %r159;
	cvt.u64.u32 	%rd500, %r161;
	bra.uni 	$L__BB28_19;
$L__BB28_18:
	div.s64 	%rd499, %rd495, %rd43;
	mul.lo.s64 	%rd431, %rd499, %rd43;
	sub.s64 	%rd500, %rd495, %rd431;
$L__BB28_19:
	mul.wide.u32 	%rd432, %r13, 8;
	add.s64 	%rd433, %rd1, %rd432;
	ld.global.u64 	%rd50, [%rd433];
	mad.lo.s64 	%rd51, %rd50, %rd500, %rd35;
	or.b64  	%rd434, %rd497, %rd43;
	and.b64  	%rd435, %rd434, -4294967296;
	setp.ne.s64 	%p34, %rd435, 0;
	@%p34 bra 	$L__BB28_21;
	cvt.u32.u64 	%r162, %rd43;
	cvt.u32.u64 	%r163, %rd497;
	div.u32 	%r164, %r163, %r162;
	mul.lo.s32 	%r165, %r164, %r162;
	sub.s32 	%r166, %r163, %r165;
	cvt.u64.u32 	%rd501, %r164;
	cvt.u64.u32 	%rd502, %r166;
	bra.uni 	$L__BB28_22;
$L__BB28_21:
	div.s64 	%rd501, %rd497, %rd43;
	mul.lo.s64 	%rd436, %rd501, %rd43;
	sub.s64 	%rd502, %rd497, %rd436;
$L__BB28_22:
	mad.lo.s64 	%rd58, %rd502, %rd50, %rd42;
	add.s32 	%r167, %r214, -2;
	mul.wide.u32 	%rd437, %r167, 8;
	add.s64 	%rd438, %rd2, %rd437;
	ld.global.u64 	%rd59, [%rd438];
	or.b64  	%rd439, %rd499, %rd59;
	and.b64  	%rd440, %rd439, -4294967296;
	setp.ne.s64 	%p35, %rd440, 0;
	@%p35 bra 	$L__BB28_24;
	cvt.u32.u64 	%r168, %rd59;
	cvt.u32.u64 	%r169, %rd499;
	div.u32 	%r170, %r169, %r168;
	mul.lo.s32 	%r171, %r170, %r168;
	sub.s32 	%r172, %r169, %r171;
	cvt.u64.u32 	%rd525, %r170;
	cvt.u64.u32 	%rd504, %r172;
	bra.uni 	$L__BB28_25;
$L__BB28_24:
	div.s64 	%rd525, %rd499, %rd59;
	mul.lo.s64 	%rd441, %rd525, %rd59;
	sub.s64 	%rd504, %rd499, %rd441;
$L__BB28_25:
	mul.wide.u32 	%rd442, %r167, 8;
	add.s64 	%rd443, %rd1, %rd442;
	ld.global.u64 	%rd66, [%rd443];
	mad.lo.s64 	%rd529, %rd66, %rd504, %rd51;
	or.b64  	%rd444, %rd501, %rd59;
	and.b64  	%rd445, %rd444, -4294967296;
	setp.ne.s64 	%p36, %rd445, 0;
	@%p36 bra 	$L__BB28_27;
	cvt.u32.u64 	%r174, %rd59;
	cvt.u32.u64 	%r175, %rd501;
	div.u32 	%r176, %r175, %r174;
	mul.lo.s32 	%r177, %r176, %r174;
	sub.s32 	%r178, %r175, %r177;
	cvt.u64.u32 	%rd523, %r176;
	cvt.u64.u32 	%rd506, %r178;
	bra.uni 	$L__BB28_28;
$L__BB28_27:
	div.s64 	%rd523, %rd501, %rd59;
	mul.lo.s64 	%rd446, %rd523, %rd59;
	sub.s64 	%rd506, %rd501, %rd446;
$L__BB28_28:
	mad.lo.s64 	%rd530, %rd506, %rd66, %rd58;
	add.s32 	%r214, %r214, -4;
	add.s32 	%r213, %r213, 4;
	setp.ne.s32 	%p37, %r213, 0;
	@%p37 bra 	$L__BB28_4;
	add.s32 	%r216, %r214, 1;
$L__BB28_30:
	and.b32  	%r18, %r6, 3;
	setp.eq.s32 	%p38, %r18, 0;
	@%p38 bra 	$L__BB28_53;
	setp.eq.s32 	%p39, %r18, 1;
	@%p39 bra 	$L__BB28_45;
	mul.wide.u32 	%rd448, %r216, 8;
	add.s64 	%rd449, %rd2, %rd448;
	ld.global.u64 	%rd81, [%rd449];
	or.b64  	%rd450, %rd525, %rd81;
	and.b64  	%rd451, %rd450, -4294967296;
	setp.ne.s64 	%p40, %rd451, 0;
	@%p40 bra 	$L__BB28_34;
	cvt.u32.u64 	%r179, %rd81;
	cvt.u32.u64 	%r180, %rd525;
	div.u32 	%r181, %r180, %r179;
	mul.lo.s32 	%r182, %r181, %r179;
	sub.s32 	%r183, %r180, %r182;
	cvt.u64.u32 	%rd513, %r181;
	cvt.u64.u32 	%rd514, %r183;
	bra.uni 	$L__BB28_35;
$L__BB28_34:
	div.s64 	%rd513, %rd525, %rd81;
	mul.lo.s64 	%rd452, %rd513, %rd81;
	sub.s64 	%rd514, %rd525, %rd452;
$L__BB28_35:
	add.s64 	%rd454, %rd1, %rd448;
	ld.global.u64 	%rd88, [%rd454];
	mad.lo.s64 	%rd89, %rd88, %rd514, %rd529;
	or.b64  	%rd455, %rd523, %rd81;
	and.b64  	%rd456, %rd455, -4294967296;
	setp.ne.s64 	%p41, %rd456, 0;
	@%p41 bra 	$L__BB28_37;
	cvt.u32.u64 	%r184, %rd81;
	cvt.u32.u64 	%r185, %rd523;
	div.u32 	%r186, %r185, %r184;
	mul.lo.s32 	%r187, %r186, %r184;
	sub.s32 	%r188, %r185, %r187;
	cvt.u64.u32 	%rd515, %r186;
	cvt.u64.u32 	%rd516, %r188;
	bra.uni 	$L__BB28_38;
$L__BB28_37:
	div.s64 	%rd515, %rd523, %rd81;
	mul.lo.s64 	%rd457, %rd515, %rd81;
	sub.s64 	%rd516, %rd523, %rd457;
$L__BB28_38:
	mad.lo.s64 	%rd96, %rd516, %rd88, %rd530;
	add.s32 	%r19, %r216, -1;
	mul.wide.u32 	%rd458, %r19, 8;
	add.s64 	%rd459, %rd2, %rd458;
	ld.global.u64 	%rd97, [%rd459];
	or.b64  	%rd460, %rd513, %rd97;
	and.b64  	%rd461, %rd460, -4294967296;
	setp.ne.s64 	%p42, %rd461, 0;
	@%p42 bra 	$L__BB28_40;
	cvt.u32.u64 	%r189, %rd97;
	cvt.u32.u64 	%r190, %rd513;
	div.u32 	%r191, %r190, %r189;
	mul.lo.s32 	%r192, %r191, %r189;
	sub.s32 	%r193, %r190, %r192;
	cvt.u64.u32 	%rd525, %r191;
	cvt.u64.u32 	%rd518, %r193;
	bra.uni 	$L__BB28_41;
$L__BB28_40:
	div.s64 	%rd525, %rd513, %rd97;
	mul.lo.s64 	%rd462, %rd525, %rd97;
	sub.s64 	%rd518, %rd513, %rd462;
$L__BB28_41:
	add.s64 	%rd464, %rd1, %rd458;
	ld.global.u64 	%rd104, [%rd464];
	mad.lo.s64 	%rd529, %rd104, %rd518, %rd89;
	or.b64  	%rd465, %rd515, %rd97;
	and.b64  	%rd466, %rd465, -4294967296;
	setp.ne.s64 	%p43, %rd466, 0;
	@%p43 bra 	$L__BB28_43;
	cvt.u32.u64 	%r194, %rd97;
	cvt.u32.u64 	%r195, %rd515;
	div.u32 	%r196, %r195, %r194;
	mul.lo.s32 	%r197, %r196, %r194;
	sub.s32 	%r198, %r195, %r197;
	cvt.u64.u32 	%rd523, %r196;
	cvt.u64.u32 	%rd520, %r198;
	bra.uni 	$L__BB28_44;
$L__BB28_43:
	div.s64 	%rd523, %rd515, %rd97;
	mul.lo.s64 	%rd467, %rd523, %rd97;
	sub.s64 	%rd520, %rd515, %rd467;
$L__BB28_44:
	mad.lo.s64 	%rd530, %rd520, %rd104, %rd96;
	add.s32 	%r216, %r216, -2;
$L__BB28_45:
	and.b32  	%r199, %r6, 1;
	setp.eq.b32 	%p44, %r199, 1;
	not.pred 	%p45, %p44;
	@%p45 bra 	$L__BB28_53;
	mul.wide.u32 	%rd468, %r216, 8;
	add.s64 	%rd469, %rd2, %rd468;
	ld.global.u64 	%rd119, [%rd469];
	or.b64  	%rd470, %rd525, %rd119;
	and.b64  	%rd471, %rd470, -4294967296;
	setp.ne.s64 	%p46, %rd471, 0;
	@%p46 bra 	$L__BB28_48;
	cvt.u32.u64 	%r200, %rd119;
	cvt.u32.u64 	%r201, %rd525;
	rem.u32 	%r202, %r201, %r200;
	cvt.u64.u32 	%rd527, %r202;
	bra.uni 	$L__BB28_49;
$L__BB28_48:
	rem.s64 	%rd527, %rd525, %rd119;
$L__BB28_49:
	add.s64 	%rd473, %rd1, %rd468;
	ld.global.u64 	%rd123, [%rd473];
	mad.lo.s64 	%rd529, %rd123, %rd527, %rd529;
	or.b64  	%rd474, %rd523, %rd119;
	and.b64  	%rd475, %rd474, -4294967296;
	setp.ne.s64 	%p47, %rd475, 0;
	@%p47 bra 	$L__BB28_51;
	cvt.u32.u64 	%r203, %rd119;
	cvt.u32.u64 	%r204, %rd523;
	rem.u32 	%r205, %r204, %r203;
	cvt.u64.u32 	%rd528, %r205;
	bra.uni 	$L__BB28_52;
$L__BB28_51:
	rem.s64 	%rd528, %rd523, %rd119;
$L__BB28_52:
	mad.lo.s64 	%rd530, %rd528, %rd123, %rd530;
$L__BB28_53:
	shl.b64 	%rd476, %rd529, 2;
	add.s64 	%rd477, %rd571, %rd476;
	ld.global.u32 	%r206, [%rd477];
	mul.lo.s32 	%r207, %r206, %r206;
	shl.b64 	%rd478, %rd530, 2;
	add.s64 	%rd479, %rd571, %rd478;
	ld.global.u32 	%r208, [%rd479];
	mad.lo.s32 	%r209, %r208, %r208, %r207;
	cvt.rn.f32.u32 	%f2, %r209;
	st.shared.f32 	[%r5], %f2;
	bra.uni 	$L__BB28_114;
$L__BB28_54:
	cvt.u64.u32 	%rd131, %r4;
	setp.le.u64 	%p2, %rd264, %rd131;
	@%p2 bra 	$L__BB28_114;
	mov.u32 	%r57, %ctaid.y;
	cvt.u64.u32 	%rd269, %r57;
	mad.lo.s64 	%rd562, %rd264, %rd269, %rd131;
	cvt.u32.u64 	%r22, %rd263;
	add.s32 	%r220, %r22, -1;
	setp.lt.s32 	%p3, %r220, 0;
	@%p3 bra 	$L__BB28_113;
	and.b32  	%r24, %r22, 7;
	setp.lt.u32 	%p4, %r220, 7;
	@%p4 bra 	$L__BB28_84;
	add.s32 	%r218, %r22, -4;
	and.b32  	%r58, %r22, -8;
	neg.s32 	%r217, %r58;
$L__BB28_58:
	.pragma "nounroll";
	add.s32 	%r29, %r218, 3;
	mul.wide.u32 	%rd271, %r29, 8;
	add.s64 	%rd272, %rd2, %rd271;
	ld.global.u64 	%rd135, [%rd272];
	or.b64  	%rd273, %rd562, %rd135;
	and.b64  	%rd274, %rd273, -4294967296;
	setp.ne.s64 	%p5, %rd274, 0;
	@%p5 bra 	$L__BB28_60;
	cvt.u32.u64 	%r59, %rd135;
	cvt.u32.u64 	%r60, %rd562;
	div.u32 	%r61, %r60, %r59;
	mul.lo.s32 	%r62, %r61, %r59;
	sub.s32 	%r63, %r60, %r62;
	cvt.u64.u32 	%rd533, %r61;
	cvt.u64.u32 	%rd534, %r63;
	bra.uni 	$L__BB28_61;
$L__BB28_60:
	div.s64 	%rd533, %rd562, %rd135;
	mul.lo.s64 	%rd275, %rd533, %rd135;
	sub.s64 	%rd534, %rd562, %rd275;
$L__BB28_61:
	add.s64 	%rd277, %rd1, %rd271;
	ld.global.u64 	%rd278, [%rd277];
	mul.lo.s64 	%rd142, %rd278, %rd534;
	add.s32 	%r30, %r218, 2;
	mul.wide.u32 	%rd279, %r30, 8;
	add.s64 	%rd280, %rd2, %rd279;
	ld.global.u64 	%rd143, [%rd280];
	or.b64  	%rd281, %rd533, %rd143;
	and.b64  	%rd282, %rd281, -4294967296;
	setp.ne.s64 	%p6, %rd282, 0;
	@%p6 bra 	$L__BB28_63;
	cvt.u32.u64 	%r64, %rd143;
	cvt.u32.u64 	%r65, %rd533;
	div.u32 	%r66, %r65, %r64;
	mul.lo.s32 	%r67, %r66, %r64;
	sub.s32 	%r68, %r65, %r67;
	cvt.u64.u32 	%rd535, %r66;
	cvt.u64.u32 	%rd536, %r68;
	bra.uni 	$L__BB28_64;
$L__BB28_63:
	div.s64 	%rd535, %rd533, %rd143;
	mul.lo.s64 	%rd283, %rd535, %rd143;
	sub.s64 	%rd536, %rd533, %rd283;
$L__BB28_64:
	add.s64 	%rd285, %rd1, %rd279;
	ld.global.u64 	%rd286, [%rd285];
	mad.lo.s64 	%rd150, %rd286, %rd536, %rd142;
	add.s32 	%r31, %r218, 1;
	mul.wide.u32 	%rd287, %r31, 8;
	add.s64 	%rd288, %rd2, %rd287;
	ld.global.u64 	%rd151, [%rd288];
	or.b64  	%rd289, %rd535, %rd151;
	and.b64  	%rd290, %rd289, -4294967296;
	setp.ne.s64 	%p7, %rd290, 0;
	@%p7 bra 	$L__BB28_66;
	cvt.u32.u64 	%r69, %rd151;
	cvt.u32.u64 	%r70, %rd535;
	div.u32 	%r71, %r70, %r69;
	mul.lo.s32 	%r72, %r71, %r69;
	sub.s32 	%r73, %r70, %r72;
	cvt.u64.u32 	%rd537, %r71;
	cvt.u64.u32 	%rd538, %r73;
	bra.uni 	$L__BB28_67;
$L__BB28_66:
	div.s64 	%rd537, %rd535, %rd151;
	mul.lo.s64 	%rd291, %rd537, %rd151;
	sub.s64 	%rd538, %rd535, %rd291;
$L__BB28_67:
	add.s64 	%rd293, %rd1, %rd287;
	ld.global.u64 	%rd294, [%rd293];
	mad.lo.s64 	%rd158, %rd294, %rd538, %rd150;
	add.s32 	%r32, %r218, -4;
	mul.wide.u32 	%rd295, %r218, 8;
	add.s64 	%rd296, %rd2, %rd295;
	ld.global.u64 	%rd159, [%rd296];
	or.b64  	%rd297, %rd537, %rd159;
	and.b64  	%rd298, %rd297, -4294967296;
	setp.ne.s64 	%p8, %rd298, 0;
	@%p8 bra 	$L__BB28_69;
	cvt.u32.u64 	%r74, %rd159;
	cvt.u32.u64 	%r75, %rd537;
	div.u32 	%r76, %r75, %r74;
	mul.lo.s32 	%r77, %r76, %r74;
	sub.s32 	%r78, %r75, %r77;
	cvt.u64.u32 	%rd539, %r76;
	cvt.u64.u32 	%rd540, %r78;
	bra.uni 	$L__BB28_70;
$L__BB28_69:
	div.s64 	%rd539, %rd537, %rd159;
	mul.lo.s64 	%rd299, %rd539, %rd159;
	sub.s64 	%rd540, %rd537, %rd299;
$L__BB28_70:
	add.s64 	%rd301, %rd1, %rd295;
	ld.global.u64 	%rd302, [%rd301];
	mad.lo.s64 	%rd166, %rd302, %rd540, %rd158;
	add.s32 	%r33, %r218, -1;
	mul.wide.u32 	%rd303, %r33, 8;
	add.s64 	%rd304, %rd2, %rd303;
	ld.global.u64 	%rd167, [%rd304];
	or.b64  	%rd305, %rd539, %rd167;
	and.b64  	%rd306, %rd305, -4294967296;
	setp.ne.s64 	%p9, %rd306, 0;
	@%p9 bra 	$L__BB28_72;
	cvt.u32.u64 	%r79, %rd167;
	cvt.u32.u64 	%r80, %rd539;
	div.u32 	%r81, %r80, %r79;
	mul.lo.s32 	%r82, %r81, %r79;
	sub.s32 	%r83, %r80, %r82;
	cvt.u64.u32 	%rd541, %r81;
	cvt.u64.u32 	%rd542, %r83;
	bra.uni 	$L__BB28_73;
$L__BB28_72:
	div.s64 	%rd541, %rd539, %rd167;
	mul.lo.s64 	%rd307, %rd541, %rd167;
	sub.s64 	%rd542, %rd539, %rd307;
$L__BB28_73:
	add.s64 	%rd309, %rd1, %rd303;
	ld.global.u64 	%rd310, [%rd309];
	mad.lo.s64 	%rd174, %rd310, %rd542, %rd166;
	add.s32 	%r34, %r218, -2;
	mul.wide.u32 	%rd311, %r34, 8;
	add.s64 	%rd312, %rd2, %rd311;
	ld.global.u64 	%rd175, [%rd312];
	or.b64  	%rd313, %rd541, %rd175;
	and.b64  	%rd314, %rd313, -4294967296;
	setp.ne.s64 	%p10, %rd314, 0;
	@%p10 bra 	$L__BB28_75;
	cvt.u32.u64 	%r84, %rd175;
	cvt.u32.u64 	%r85, %rd541;
	div.u32 	%r86, %r85, %r84;
	mul.lo.s32 	%r87, %r86, %r84;
	sub.s32 	%r88, %r85, %r87;
	cvt.u64.u32 	%rd543, %r86;
	cvt.u64.u32 	%rd544, %r88;
	bra.uni 	$L__BB28_76;
$L__BB28_75:
	div.s64 	%rd543, %rd541, %rd175;
	mul.lo.s64 	%rd315, %rd543, %rd175;
	sub.s64 	%rd544, %rd541, %rd315;
$L__BB28_76:
	add.s64 	%rd317, %rd1, %rd311;
	ld.global.u64 	%rd318, [%rd317];
	mad.lo.s64 	%rd182, %rd318, %rd544, %rd174;
	add.s32 	%r35, %r218, -3;
	mul.wide.u32 	%rd319, %r35, 8;
	add.s64 	%rd320, %rd2, %rd319;
	ld.global.u64 	%rd183, [%rd320];
	or.b64  	%rd321, %rd543, %rd183;
	and.b64  	%rd322, %rd321, -4294967296;
	setp.ne.s64 	%p11, %rd322, 0;
	@%p11 bra 	$L__BB28_78;
	cvt.u32.u64 	%r89, %rd183;
	cvt.u32.u64 	%r90, %rd543;
	div.u32 	%r91, %r90, %r89;
	mul.lo.s32 	%r92, %r91, %r89;
	sub.s32 	%r93, %r90, %r92;
	cvt.u64.u32 	%rd545, %r91;
	cvt.u64.u32 	%rd546, %r93;
	bra.uni 	$L__BB28_79;
$L__BB28_78:
	div.s64 	%rd545, %rd543, %rd183;
	mul.lo.s64 	%rd323, %rd545, %rd183;
	sub.s64 	%rd546, %rd543, %rd323;
$L__BB28_79:
	add.s64 	%rd325, %rd1, %rd319;
	ld.global.u64 	%rd326, [%rd325];
	mad.lo.s64 	%rd190, %rd326, %rd546, %rd182;
	mul.wide.u32 	%rd327, %r32, 8;
	add.s64 	%rd328, %rd2, %rd327;
	ld.global.u64 	%rd191, [%rd328];
	or.b64  	%rd329, %rd545, %rd191;
	and.b64  	%rd330, %rd329, -4294967296;
	setp.ne.s64 	%p12, %rd330, 0;
	@%p12 bra 	$L__BB28_81;
	cvt.u32.u64 	%r94, %rd191;
	cvt.u32.u64 	%r95, %rd545;
	div.u32 	%r96, %r95, %r94;
	mul.lo.s32 	%r97, %r96, %r94;
	sub.s32 	%r98, %r95, %r97;
	cvt.u64.u32 	%rd562, %r96;
	cvt.u64.u32 	%rd548, %r98;
	bra.uni 	$L__BB28_82;
$L__BB28_81:
	div.s64 	%rd562, %rd545, %rd191;
	mul.lo.s64 	%rd331, %rd562, %rd191;
	sub.s64 	%rd548, %rd545, %rd331;
$L__BB28_82:
	add.s64 	%rd333, %rd1, %rd327;
	ld.global.u64 	%rd334, [%rd333];
	mad.lo.s64 	%rd335, %rd334, %rd548, %rd190;
	shl.b64 	%rd336, %rd335, 2;
	add.s64 	%rd571, %rd571, %rd336;
	add.s32 	%r218, %r218, -8;
	add.s32 	%r217, %r217, 8;
	setp.ne.s32 	%p13, %r217, 0;
	@%p13 bra 	$L__BB28_58;
	add.s32 	%r220, %r218, 3;
$L__BB28_84:
	setp.eq.s32 	%p14, %r24, 0;
	@%p14 bra 	$L__BB28_113;
	and.b32  	%r40, %r22, 3;
	setp.lt.u32 	%p15, %r24, 4;
	@%p15 bra 	$L__BB28_99;
	mul.wide.u32 	%rd338, %r220, 8;
	add.s64 	%rd339, %rd2, %rd338;
	ld.global.u64 	%rd202, [%rd339];
	or.b64  	%rd340, %rd562, %rd202;
	and.b64  	%rd341, %rd340, -4294967296;
	setp.ne.s64 	%p16, %rd341, 0;
	@%p16 bra 	$L__BB28_88;
	cvt.u32.u64 	%r99, %rd202;
	cvt.u32.u64 	%r100, %rd562;
	div.u32 	%r101, %r100, %r99;
	mul.lo.s32 	%r102, %r101, %r99;
	sub.s32 	%r103, %r100, %r102;
	cvt.u64.u32 	%rd552, %r101;
	cvt.u64.u32 	%rd553, %r103;
	bra.uni 	$L__BB28_89;
$L__BB28_88:
	div.s64 	%rd552, %rd562, %rd202;
	mul.lo.s64 	%rd342, %rd552, %rd202;
	sub.s64 	%rd553, %rd562, %rd342;
$L__BB28_89:
	add.s64 	%rd344, %rd1, %rd338;
	ld.global.u64 	%rd345, [%rd344];
	mul.lo.s64 	%rd209, %rd345, %rd553;
	add.s32 	%r41, %r220, -1;
	mul.wide.u32 	%rd346, %r41, 8;
	add.s64 	%rd347, %rd2, %rd346;
	ld.global.u64 	%rd210, [%rd347];
	or.b64  	%rd348, %rd552, %rd210;
	and.b64  	%rd349, %rd348, -4294967296;
	setp.ne.s64 	%p17, %rd349, 0;
	@%p17 bra 	$L__BB28_91;
	cvt.u32.u64 	%r104, %rd210;
	cvt.u32.u64 	%r105, %rd552;
	div.u32 	%r106, %r105, %r104;
	mul.lo.s32 	%r107, %r106, %r104;
	sub.s32 	%r108, %r105, %r107;
	cvt.u64.u32 	%rd554, %r106;
	cvt.u64.u32 	%rd555, %r108;
	bra.uni 	$L__BB28_92;
$L__BB28_91:
	div.s64 	%rd554, %rd552, %rd210;
	mul.lo.s64 	%rd350, %rd554, %rd210;
	sub.s64 	%rd555, %rd552, %rd350;
$L__BB28_92:
	add.s64 	%rd352, %rd1, %rd346;
	ld.global.u64 	%rd353, [%rd352];
	mad.lo.s64 	%rd217, %rd353, %rd555, %rd209;
	add.s32 	%r42, %r220, -2;
	mul.wide.u32 	%rd354, %r42, 8;
	add.s64 	%rd355, %rd2, %rd354;
	ld.global.u64 	%rd218, [%rd355];
	or.b64  	%rd356, %rd554, %rd218;
	and.b64  	%rd357, %rd356, -4294967296;
	setp.ne.s64 	%p18, %rd357, 0;
	@%p18 bra 	$L__BB28_94;
	cvt.u32.u64 	%r109, %rd218;
	cvt.u32.u64 	%r110, %rd554;
	div.u32 	%r111, %r110, %r109;
	mul.lo.s32 	%r112, %r111, %r109;
	sub.s32 	%r113, %r110, %r112;
	cvt.u64.u32 	%rd556, %r111;
	cvt.u64.u32 	%rd557, %r113;
	bra.uni 	$L__BB28_95;
$L__BB28_94:
	div.s64 	%rd556, %rd554, %rd218;
	mul.lo.s64 	%rd358, %rd556, %rd218;
	sub.s64 	%rd557, %rd554, %rd358;
$L__BB28_95:
	add.s64 	%rd360, %rd1, %rd354;
	ld.global.u64 	%rd361, [%rd360];
	mad.lo.s64 	%rd225, %rd361, %rd557, %rd217;
	add.s32 	%r43, %r220, -3;
	mul.wide.u32 	%rd362, %r43, 8;
	add.s64 	%rd363, %rd2, %rd362;
	ld.global.u64 	%rd226, [%rd363];
	or.b64  	%rd364, %rd556, %rd226;
	and.b64  	%rd365, %rd364, -4294967296;
	setp.ne.s64 	%p19, %rd365, 0;
	@%p19 bra 	$L__BB28_97;
	cvt.u32.u64 	%r114, %rd226;
	cvt.u32.u64 	%r115, %rd556;
	div.u32 	%r116, %r115, %r114;
	mul.lo.s32 	%r117, %r116, %r114;
	sub.s32 	%r118, %r115, %r117;
	cvt.u64.u32 	%rd562, %r116;
	cvt.u64.u32 	%rd559, %r118;
	bra.uni 	$L__BB28_98;
$L__BB28_97:
	div.s64 	%rd562, %rd556, %rd226;
	mul.lo.s64 	%rd366, %rd562, %rd226;
	sub.s64 	%rd559, %rd556, %rd366;
$L__BB28_98:
	add.s64 	%rd368, %rd1, %rd362;
	ld.global.u64 	%rd369, [%rd368];
	mad.lo.s64 	%rd370, %rd369, %rd559, %rd225;
	shl.b64 	%rd371, %rd370, 2;
	add.s64 	%rd571, %rd571, %rd371;
	add.s32 	%r220, %r220, -4;
$L__BB28_99:
	setp.eq.s32 	%p20, %r40, 0;
	@%p20 bra 	$L__BB28_113;
	setp.eq.s32 	%p21, %r40, 1;
	@%p21 bra 	$L__BB28_108;
	mul.wide.u32 	%rd373, %r220, 8;
	add.s64 	%rd374, %rd2, %rd373;
	ld.global.u64 	%rd237, [%rd374];
	or.b64  	%rd375, %rd562, %rd237;
	and.b64  	%rd376, %rd375, -4294967296;
	setp.ne.s64 	%p22, %rd376, 0;
	@%p22 bra 	$L__BB28_103;
	cvt.u32.u64 	%r119, %rd237;
	cvt.u32.u64 	%r120, %rd562;
	div.u32 	%r121, %r120, %r119;
	mul.lo.s32 	%r122, %r121, %r119;
	sub.s32 	%r123, %r120, %r122;
	cvt.u64.u32 	%rd563, %r121;
	cvt.u64.u32 	%rd564, %r123;
	bra.uni 	$L__BB28_104;
$L__BB28_103:
	div.s64 	%rd563, %rd562, %rd237;
	mul.lo.s64 	%rd377, %rd563, %rd237;
	sub.s64 	%rd564, %rd562, %rd377;
$L__BB28_104:
	add.s64 	%rd379, %rd1, %rd373;
	ld.global.u64 	%rd380, [%rd379];
	mul.lo.s64 	%rd244, %rd380, %rd564;
	add.s32 	%r46, %r220, -1;
	mul.wide.u32 	%rd381, %r46, 8;
	add.s64 	%rd382, %rd2, %rd381;
	ld.global.u64 	%rd245, [%rd382];
	or.b64  	%rd383, %rd563, %rd245;
	and.b64  	%rd384, %rd383, -4294967296;
	setp.ne.s64 	%p23, %rd384, 0;
	@%p23 bra 	$L__BB28_106;
	cvt.u32.u64 	%r124, %rd245;
	cvt.u32.u64 	%r125, %rd563;
	div.u32 	%r126, %r125, %r124;
	mul.lo.s32 	%r127, %r126, %r124;
	sub.s32 	%r128, %r125, %r127;
	cvt.u64.u32 	%rd562, %r126;
	cvt.u64.u32 	%rd566, %r128;
	bra.uni 	$L__BB28_107;
$L__BB28_106:
	div.s64 	%rd562, %rd563, %rd245;
	mul.lo.s64 	%rd385, %rd562, %rd245;
	sub.s64 	%rd566, %rd563, %rd385;
$L__BB28_107:
	add.s64 	%rd387, %rd1, %rd381;
	ld.global.u64 	%rd388, [%rd387];
	mad.lo.s64 	%rd389, %rd388, %rd566, %rd244;
	shl.b64 	%rd390, %rd389, 2;
	add.s64 	%rd571, %rd571, %rd390;
	add.s32 	%r220, %r220, -2;
$L__BB28_108:
	and.b32  	%r129, %r22, 1;
	setp.eq.b32 	%p24, %r129, 1;
	not.pred 	%p25, %p24;
	@%p25 bra 	$L__BB28_113;
	mul.wide.u32 	%rd391, %r220, 8;
	add.s64 	%rd392, %rd2, %rd391;
	ld.global.u64 	%rd256, [%rd392];
	or.b64  	%rd393, %rd562, %rd256;
	and.b64  	%rd394, %rd393, -4294967296;
	setp.ne.s64 	%p26, %rd394, 0;
	@%p26 bra 	$L__BB28_111;
	cvt.u32.u64 	%r130, %rd256;
	cvt.u32.u64 	%r131, %rd562;
	rem.u32 	%r132, %r131, %r130;
	cvt.u64.u32 	%rd570, %r132;
	bra.uni 	$L__BB28_112;
$L__BB28_111:
	rem.s64 	%rd570, %rd562, %rd256;
$L__BB28_112:
	add.s64 	%rd396, %rd1, %rd391;
	ld.global.u64 	%rd397, [%rd396];
	mul.lo.s64 	%rd398, %rd397, %rd570;
	shl.b64 	%rd399, %rd398, 2;
	add.s64 	%rd571, %rd571, %rd399;
$L__BB28_113:
	ld.global.u32 	%r133, [%rd571];
	mul.lo.s32 	%r134, %r133, %r133;
	cvt.rn.f32.u32 	%f1, %r134;
	st.shared.f32 	[%r5], %f1;
$L__BB28_114:
	bar.sync 	0;
	setp.lt.u32 	%p48, %r222, 66;
	@%p48 bra 	$L__BB28_118;
$L__BB28_115:
	shr.u32 	%r50, %r222, 1;
	setp.ge.u32 	%p49, %r1, %r50;
	@%p49 bra 	$L__BB28_117;
	ld.shared.f32 	%f3, [%r5];
	shl.b32 	%r210, %r50, 2;
	add.s32 	%r211, %r5, %r210;
	ld.shared.f32 	%f4, [%r211];
	add.f32 	%f5, %f3, %f4;
	st.shared.f32 	[%r5], %f5;
$L__BB28_117:
	bar.sync 	0;
	setp.gt.u32 	%p50, %r222, 131;
	mov.u32 	%r222, %r50;
	@%p50 bra 	$L__BB28_115;
$L__BB28_118:
	setp.gt.u32 	%p51, %r1, 31;
	@%p51 bra 	$L__BB28_121;
	ld.volatile.shared.f32 	%f6, [%r5];
	ld.volatile.shared.f32 	%f7, [%r5+128];
	add.f32 	%f8, %f6, %f7;
	st.volatile.shared.f32 	[%r5], %f8;
	ld.volatile.shared.f32 	%f9, [%r5];
	ld.volatile.shared.f32 	%f10, [%r5+64];
	add.f32 	%f11, %f9, %f10;
	st.volatile.shared.f32 	[%r5], %f11;
	ld.volatile.shared.f32 	%f12, [%r5];
	ld.volatile.shared.f32 	%f13, [%r5+32];
	add.f32 	%f14, %f12, %f13;
	st.volatile.shared.f32 	[%r5], %f14;
	ld.volatile.shared.f32 	%f15, [%r5];
	ld.volatile.shared.f32 	%f16, [%r5+16];
	add.f32 	%f17, %f15, %f16;
	st.volatile.shared.f32 	[%r5], %f17;
	ld.volatile.shared.f32 	%f18, [%r5];
	ld.volatile.shared.f32 	%f19, [%r5+8];
	add.f32 	%f20, %f18, %f19;
	st.volatile.shared.f32 	[%r5], %f20;
	ld.volatile.shared.f32 	%f21, [%r5];
	ld.volatile.shared.f32 	%f22, [%r5+4];
	add.f32 	%f23, %f21, %f22;
	st.volatile.shared.f32 	[%r5], %f23;
	setp.ne.s32 	%p52, %r1, 0;
	@%p52 bra 	$L__BB28_121;
	ld.param.u64 	%rd486, [contiguous_sum_square2_i32_param_0];
	ld.shared.f32 	%f24, [sum_squaresdata_i32];
	cvt.u64.u32 	%rd480, %r2;
	mov.u32 	%r212, %ctaid.y;
	cvt.u64.u32 	%rd481, %r212;
	mad.lo.s64 	%rd482, %rd265, %rd481, %rd480;
	cvta.to.global.u64 	%rd483, %rd486;
	shl.b64 	%rd484, %rd482, 2;
	add.s64 	%rd485, %rd483, %rd484;
	st.global.f32 	[%rd485], %f24;
$L__BB28_121:
	ret;

}
	// .globl	contiguous_sum_square22_i32
.visible .entry contiguous_sum_square22_i32(
	.param .u64 .ptr .align 1 contiguous_sum_square22_i32_param_0,
	.param .u64 .ptr .align 1 contiguous_sum_square22_i32_param_1,
	.param .u64 contiguous_sum_square22_i32_param_2,
	.param .u64 contiguous_sum_square22_i32_param_3
)
{
	.reg .pred 	%p<8>;
	.reg .b32 	%r<24>;
	.reg .b32 	%f<25>;
	.reg .b64 	%rd<27>;

	ld.param.u64 	%rd4, [contiguous_sum_square22_i32_param_0];
	ld.param.u64 	%rd7, [contiguous_sum_square22_i32_param_1];
	ld.param.u64 	%rd5, [contiguous_sum_square22_i32_param_2];
	ld.param.u64 	%rd6, [contiguous_sum_square22_i32_param_3];
	cvta.to.global.u64 	%rd1, %rd7;
	mov.u32 	%r1, %tid.x;
	mov.u32 	%r2, %ctaid.x;
	mov.u32 	%r23, %ntid.x;
	mul.lo.s32 	%r8, %r2, %r23;
	shl.b32 	%r9, %r8, 1;
	add.s32 	%r4, %r9, %r1;
	shl.b32 	%r10, %r1, 2;
	mov.u32 	%r11, sum_squaresdata_i32;
	add.s32 	%r5, %r11, %r10;
	mov.b32 	%r12, 0;
	st.shared.u32 	[%r5], %r12;
	add.s32 	%r13, %r4, %r23;
	cvt.u64.u32 	%rd2, %r13;
	setp.le.u64 	%p1, %rd5, %rd2;
	@%p1 bra 	$L__BB29_2;
	cvt.u64.u32 	%rd12, %r4;
	mov.u32 	%r16, %ctaid.y;
	cvt.u64.u32 	%rd13, %r16;
	mul.lo.s64 	%rd14, %rd5, %rd13;
	add.s64 	%rd15, %rd14, %rd12;
	shl.b64 	%rd16, %rd15, 2;
	add.s64 	%rd17, %rd1, %rd16;
	ld.global.u32 	%r17, [%rd17];
	add.s64 	%rd18, %rd14, %rd2;
	shl.b64 	%rd19, %rd18, 2;
	add.s64 	%rd20, %rd1, %rd19;
	ld.global.u32 	%r18, [%rd20];
	add.s32 	%r19, %r18, %r17;
	cvt.rn.f32.s32 	%f2, %r19;
	st.shared.f32 	[%r5], %f2;
	bra.uni 	$L__BB29_4;
$L__BB29_2:
	cvt.u64.u32 	%rd3, %r4;
	setp.le.u64 	%p2, %rd5, %rd3;
	@%p2 bra 	$L__BB29_4;
	mov.u32 	%r14, %ctaid.y;
	cvt.u64.u32 	%rd8, %r14;
	mad.lo.s64 	%rd9, %rd5, %rd8, %rd3;
	shl.b64 	%rd10, %rd9, 2;
	add.s64 	%rd11, %rd1, %rd10;
	ld.global.u32 	%r15, [%rd11];
	cvt.rn.f32.s32 	%f1, %r15;
	st.shared.f32 	[%r5], %f1;
$L__BB29_4:
	bar.sync 	0;
	setp.lt.u32 	%p3, %r23, 66;
	@%p3 bra 	$L__BB29_8;
$L__BB29_5:
	shr.u32 	%r7, %r23, 1;
	setp.ge.u32 	%p4, %r1, %r7;
	@%p4 bra 	$L__BB29_7;
	ld.shared.f32 	%f3, [%r5];
	shl.b32 	%r20, %r7, 2;
	add.s32 	%r21, %r5, %r20;
	ld.shared.f32 	%f4, [%r21];
	add.f32 	%f5, %f3, %f4;
	st.shared.f32 	[%r5], %f5;
$L__BB29_7:
	bar.sync 	0;
	setp.gt.u32 	%p5, %r23, 131;
	mov.u32 	%r23, %r7;
	@%p5 bra 	$L__BB29_5;
$L__BB29_8:
	setp.gt.u32 	%p6, %r1, 31;
	@%p6 bra 	$L__BB29_11;
	ld.volatile.shared.f32 	%f6, [%r5];
	ld.volatile.shared.f32 	%f7, [%r5+128];
	add.f32 	%f8, %f6, %f7;
	st.volatile.shared.f32 	[%r5], %f8;
	ld.volatile.shared.f32 	%f9, [%r5];
	ld.volatile.shared.f32 	%f10, [%r5+64];
	add.f32 	%f11, %f9, %f10;
	st.volatile.shared.f32 	[%r5], %f11;
	ld.volatile.shared.f32 	%f12, [%r5];
	ld.volatile.shared.f32 	%f13, [%r5+32];
	add.f32 	%f14, %f12, %f13;
	st.volatile.shared.f32 	[%r5], %f14;
	ld.volatile.shared.f32 	%f15, [%r5];
	ld.volatile.shared.f32 	%f16, [%r5+16];
	add.f32 	%f17, %f15, %f16;
	st.volatile.shared.f32 	[%r5], %f17;
	ld.volatile.shared.f32 	%f18, [%r5];
	ld.volatile.shared.f32 	%f19, [%r5+8];
	add.f32 	%f20, %f18, %f19;
	st.volatile.shared.f32 	[%r5], %f20;
	ld.volatile.shared.f32 	%f21, [%r5];
	ld.volatile.shared.f32 	%f22, [%r5+4];
	add.f32 	%f23, %f21, %f22;
	st.volatile.shared.f32 	[%r5], %f23;
	setp.ne.s32 	%p7, %r1, 0;
	@%p7 bra 	$L__BB29_11;
	ld.shared.f32 	%f24, [sum_squaresdata_i32];
	cvt.u64.u32 	%rd21, %r2;
	mov.u32 	%r22, %ctaid.y;
	cvt.u64.u32 	%rd22, %r22;
	mad.lo.s64 	%rd23, %rd6, %rd22, %rd21;
	cvta.to.global.u64 	%rd24, %rd4;
	shl.b64 	%rd25, %rd23, 2;
	add.s64 	%rd26, %rd24, %rd25;
	st.global.f32 	[%rd26], %f24;
$L__BB29_11:
	ret;

}
	// .globl	contiguous_sum_square3_i32
.visible .entry contiguous_sum_square3_i32(
	.param .u64 .ptr .align 1 contiguous_sum_square3_i32_param_0,
	.param .u64 .ptr .align 1 contiguous_sum_square3_i32_param_1,
	.param .u64 .ptr .align 1 contiguous_sum_square3_i32_param_2,
	.param .u64 .ptr .align 1 contiguous_sum_square3_i32_param_3,
	.param .u64 contiguous_sum_square3_i32_param_4,
	.param .u64 contiguous_sum_square3_i32_param_5,
	.param .u64 contiguous_sum_square3_i32_param_6
)
{
	.reg .pred 	%p<38>;
	.reg .b32 	%r<207>;
	.reg .b32 	%f<55>;
	.reg .b64 	%rd<308>;

	ld.param.u64 	%rd144, [contiguous_sum_square3_i32_param_0];
	ld.param.u64 	%rd145, [contiguous_sum_square3_i32_param_1];
	ld.param.u64 	%rd148, [contiguous_sum_square3_i32_param_2];
	ld.param.u64 	%rd149, [contiguous_sum_square3_i32_param_3];
	ld.param.u64 	%rd146, [contiguous_sum_square3_i32_param_4];
	ld.param.u64 	%rd147, [contiguous_sum_square3_i32_param_5];
	ld.param.u64 	%rd150, [contiguous_sum_square3_i32_param_6];
	cvta.to.global.u64 	%rd1, %rd149;
	cvta.to.global.u64 	%rd2, %rd148;
	mov.u32 	%r1, %tid.y;
	mov.u32 	%r2, %ntid.x;
	mov.u32 	%r3, %tid.x;
	mad.lo.s32 	%r64, %r1, %r2, %r3;
	mov.u32 	%r65, %ctaid.x;
	mad.lo.s32 	%r66, %r65, %r2, %r3;
	mov.u32 	%r4, %ctaid.y;
	mov.u32 	%r5, %ntid.y;
	mad.lo.s32 	%r67, %r4, %r5, %r1;
	shl.b32 	%r68, %r64, 2;
	mov.u32 	%r69, sum_squaresdata_i32;
	add.s32 	%r7, %r69, %r68;
	mov.b32 	%r70, 0;
	st.shared.u32 	[%r7], %r70;
	cvt.u64.u32 	%rd3, %r66;
	setp.le.u64 	%p1, %rd147, %rd3;
	cvt.u64.u32 	%rd152, %r67;
	setp.le.u64 	%p2, %rd150, %rd152;
	or.pred  	%p3, %p1, %p2;
	@%p3 bra 	$L__BB30_76;
	cvt.u32.u64 	%r71, %rd3;
	cvt.u32.u64 	%r72, %rd147;
	mad.lo.s32 	%r197, %r67, %r72, %r71;
	cvt.u32.u64 	%r9, %rd146;
	add.s32 	%r196, %r9, -1;
	setp.lt.s32 	%p4, %r196, 0;
	mov.b64 	%rd307, 0;
	@%p4 bra 	$L__BB30_59;
	setp.lt.u32 	%p5, %r196, 7;
	mov.b64 	%rd307, 0;
	@%p5 bra 	$L__BB30_30;
	add.s32 	%r192, %r9, -4;
	and.b32  	%r73, %r9, -8;
	neg.s32 	%r191, %r73;
	mov.b64 	%rd307, 0;
$L__BB30_4:
	.pragma "nounroll";
	add.s32 	%r16, %r192, 3;
	cvt.u64.u32 	%rd5, %r197;
	mul.wide.u32 	%rd157, %r16, 8;
	add.s64 	%rd158, %rd2, %rd157;
	ld.global.u64 	%rd6, [%rd158];
	and.b64  	%rd159, %rd6, -4294967296;
	setp.ne.s64 	%p6, %rd159, 0;
	@%p6 bra 	$L__BB30_6;
	cvt.u32.u64 	%r74, %rd6;
	cvt.u32.u64 	%r75, %rd5;
	div.u32 	%r76, %r75, %r74;
	mul.lo.s32 	%r77, %r76, %r74;
	sub.s32 	%r78, %r75, %r77;
	cvt.u64.u32 	%rd272, %r76;
	cvt.u64.u32 	%rd273, %r78;
	bra.uni 	$L__BB30_7;
$L__BB30_6:
	div.s64 	%rd272, %rd5, %rd6;
	mul.lo.s64 	%rd160, %rd272, %rd6;
	sub.s64 	%rd273, %rd5, %rd160;
$L__BB30_7:
	mul.wide.u32 	%rd161, %r16, 8;
	add.s64 	%rd162, %rd1, %rd161;
	ld.global.u64 	%rd163, [%rd162];
	mad.lo.s64 	%rd13, %rd163, %rd273, %rd307;
	add.s32 	%r17, %r192, 2;
	and.b64  	%rd14, %rd272, 4294967295;
	mul.wide.u32 	%rd164, %r17, 8;
	add.s64 	%rd165, %rd2, %rd164;
	ld.global.u64 	%rd15, [%rd165];
	and.b64  	%rd166, %rd15, -4294967296;
	setp.ne.s64 	%p7, %rd166, 0;
	@%p7 bra 	$L__BB30_9;
	cvt.u32.u64 	%r79, %rd15;
	cvt.u32.u64 	%r80, %rd14;
	div.u32 	%r81, %r80, %r79;
	mul.lo.s32 	%r82, %r81, %r79;
	sub.s32 	%r83, %r80, %r82;
	cvt.u64.u32 	%rd274, %r81;
	cvt.u64.u32 	%rd275, %r83;
	bra.uni 	$L__BB30_10;
$L__BB30_9:
	div.s64 	%rd274, %rd14, %rd15;
	mul.lo.s64 	%rd167, %rd274, %rd15;
	sub.s64 	%rd275, %rd14, %rd167;
$L__BB30_10:
	mul.wide.u32 	%rd168, %r17, 8;
	add.s64 	%rd169, %rd1, %rd168;
	ld.global.u64 	%rd170, [%rd169];
	mad.lo.s64 	%rd22, %rd170, %rd275, %rd13;
	add.s32 	%r18, %r192, 1;
	and.b64  	%rd23, %rd274, 4294967295;
	mul.wide.u32 	%rd171, %r18, 8;
	add.s64 	%rd172, %rd2, %rd171;
	ld.global.u64 	%rd24, [%rd172];
	and.b64  	%rd173, %rd24, -4294967296;
	setp.ne.s64 	%p8, %rd173, 0;
	@%p8 bra 	$L__BB30_12;
	cvt.u32.u64 	%r84, %rd24;
	cvt.u32.u64 	%r85, %rd23;
	div.u32 	%r86, %r85, %r84;
	mul.lo.s32 	%r87, %r86, %r84;
	sub.s32 	%r88, %r85, %r87;
	cvt.u64.u32 	%rd276, %r86;
	cvt.u64.u32 	%rd277, %r88;
	bra.uni 	$L__BB30_13;
$L__BB30_12:
	div.s64 	%rd276, %rd23, %rd24;
	mul.lo.s64 	%rd174, %rd276, %rd24;
	sub.s64 	%rd277, %rd23, %rd174;
$L__BB30_13:
	mul.wide.u32 	%rd175, %r18, 8;
	add.s64 	%rd176, %rd1, %rd175;
	ld.global.u64 	%rd177, [%rd176];
	mad.lo.s64 	%rd31, %rd177, %rd277, %rd22;
	and.b64  	%rd32, %rd276, 4294967295;
	mul.wide.u32 	%rd178, %r192, 8;
	add.s64 	%rd179, %rd2, %rd178;
	ld.global.u64 	%rd33, [%rd179];
	and.b64  	%rd180, %rd33, -4294967296;
	setp.ne.s64 	%p9, %rd180, 0;
	@%p9 bra 	$L__BB30_15;
	cvt.u32.u64 	%r89, %rd33;
	cvt.u32.u64 	%r90, %rd32;
	div.u32 	%r91, %r90, %r89;
	mul.lo.s32 	%r92, %r91, %r89;
	sub.s32 	%r93, %r90, %r92;
	cvt.u64.u32 	%rd278, %r91;
	cvt.u64.u32 	%rd279, %r93;
	bra.uni 	$L__BB30_16;
$L__BB30_15:
	div.s64 	%rd278, %rd32, %rd33;
	mul.lo.s64 	%rd181, %rd278, %rd33;
	sub.s64 	%rd279, %rd32, %rd181;
$L__BB30_16:
	mul.wide.u32 	%rd182, %r192, 8;
	add.s64 	%rd183, %rd1, %rd182;
	ld.global.u64 	%rd184, [%rd183];
	mad.lo.s64 	%rd40, %rd184, %rd279, %rd31;
	add.s32 	%r19, %r192, -1;
	and.b64  	%rd41, %rd278, 4294967295;
	mul.wide.u32 	%rd185, %r19, 8;
	add.s64 	%rd186, %rd2, %rd185;
	ld.global.u64 	%rd42, [%rd186];
	and.b64  	%rd187, %rd42, -4294967296;
	setp.ne.s64 	%p10, %rd187, 0;
	@%p10 bra 	$L__BB30_18;
	cvt.u32.u64 	%r94, %rd42;
	cvt.u32.u64 	%r95, %rd41;
	div.u32 	%r96, %r95, %r94;
	mul.lo.s32 	%r97, %r96, %r94;
	sub.s32 	%r98, %r95, %r97;
	cvt.u64.u32 	%rd280, %r96;
	cvt.u64.u32 	%rd281, %r98;
	bra.uni 	$L__BB30_19;
$L__BB30_18:
	div.s64 	%rd280, %rd41, %rd42;
	mul.lo.s64 	%rd188, %rd280, %rd42;
	sub.s64 	%rd281, %rd41, %rd188;
$L__BB30_19:
	mul.wide.u32 	%rd189, %r19, 8;
	add.s64 	%rd190, %rd1, %rd189;
	ld.global.u64 	%rd191, [%rd190];
	mad.lo.s64 	%rd49, %rd191, %rd281, %rd40;
	add.s32 	%r20, %r192, -2;
	and.b64  	%rd50, %rd280, 4294967295;
	mul.wide.u32 	%rd192, %r20, 8;
	add.s64 	%rd193, %rd2, %rd192;
	ld.global.u64 	%rd51, [%rd193];
	and.b64  	%rd194, %rd51, -4294967296;
	setp.ne.s64 	%p11, %rd194, 0;
	@%p11 bra 	$L__BB30_21;
	cvt.u32.u64 	%r99, %rd51;
	cvt.u32.u64 	%r100, %rd50;
	div.u32 	%r101, %r100, %r99;
	mul.lo.s32 	%r102, %r101, %r99;
	sub.s32 	%r103, %r100, %r102;
	cvt.u64.u32 	%rd282, %r101;
	cvt.u64.u32 	%rd283, %r103;
	bra.uni 	$L__BB30_22;
$L__BB30_21:
	div.s64 	%rd282, %rd50, %rd51;
	mul.lo.s64 	%rd195, %rd282, %rd51;
	sub.s64 	%rd283, %rd50, %rd195;
$L__BB30_22:
	mul.wide.u32 	%rd196, %r20, 8;
	add.s64 	%rd197, %rd1, %rd196;
	ld.global.u64 	%rd198, [%rd197];
	mad.lo.s64 	%rd58, %rd198, %rd283, %rd49;
	add.s32 	%r21, %r192, -3;
	and.b64  	%rd59, %rd282, 4294967295;
	mul.wide.u32 	%rd199, %r21, 8;
	add.s64 	%rd200, %rd2, %rd199;
	ld.global.u64 	%rd60, [%rd200];
	and.b64  	%rd201, %rd60, -4294967296;
	setp.ne.s64 	%p12, %rd201, 0;
	@%p12 bra 	$L__BB30_24;
	cvt.u32.u64 	%r104, %rd60;
	cvt.u32.u64 	%r105, %rd59;
	div.u32 	%r106, %r105, %r104;
	mul.lo.s32 	%r107, %r106, %r104;
	sub.s32 	%r108, %r105, %r107;
	cvt.u64.u32 	%rd284, %r106;
	cvt.u64.u32 	%rd285, %r108;
	bra.uni 	$L__BB30_25;
$L__BB30_24:
	div.s64 	%rd284, %rd59, %rd60;
	mul.lo.s64 	%rd202, %rd284, %rd60;
	sub.s64 	%rd285, %rd59, %rd202;
$L__BB30_25:
	mul.wide.u32 	%rd203, %r21, 8;
	add.s64 	%rd204, %rd1, %rd203;
	ld.global.u64 	%rd205, [%rd204];
	mad.lo.s64 	%rd67, %rd205, %rd285, %rd58;
	and.b64  	%rd68, %rd284, 4294967295;
	add.s32 	%r109, %r192, -4;
	mul.wide.u32 	%rd206, %r109, 8;
	add.s64 	%rd207, %rd2, %rd206;
	ld.global.u64 	%rd69, [%rd207];
	and.b64  	%rd208, %rd69, -4294967296;
	setp.ne.s64 	%p13, %rd208, 0;
	@%p13 bra 	$L__BB30_27;
	cvt.u32.u64 	%r110, %rd69;
	cvt.u32.u64 	%r111, %rd68;
	div.u32 	%r112, %r111, %r110;
	mul.lo.s32 	%r113, %r112, %r110;
	sub.s32 	%r114, %r111, %r113;
	cvt.u64.u32 	%rd286, %r112;
	cvt.u64.u32 	%rd287, %r114;
	bra.uni 	$L__BB30_28;
$L__BB30_27:
	div.s64 	%rd286, %rd68, %rd69;
	mul.lo.s64 	%rd209, %rd286, %rd69;
	sub.s64 	%rd287, %rd68, %rd209;
$L__BB30_28:
	mul.wide.u32 	%rd210, %r109, 8;
	add.s64 	%rd211, %rd1, %rd210;
	ld.global.u64 	%rd212, [%rd211];
	mad.lo.s64 	%rd307, %rd212, %rd287, %rd67;
	cvt.u32.u64 	%r197, %rd286;
	add.s32 	%r192, %r192, -8;
	add.s32 	%r191, %r191, 8;
	setp.ne.s32 	%p14, %r191, 0;
	@%p14 bra 	$L__BB30_4;
	add.s32 	%r196, %r192, 3;
$L__BB30_30:
	and.b32  	%r28, %r9, 7;
	setp.eq.s32 	%p15, %r28, 0;
	@%p15 bra 	$L__BB30_59;
	and.b32  	%r29, %r9, 3;
	setp.lt.u32 	%p16, %r28, 4;
	@%p16 bra 	$L__BB30_45;
	cvt.u64.u32 	%rd79, %r197;
	mul.wide.u32 	%rd214, %r196, 8;
	add.s64 	%rd215, %rd2, %rd214;
	ld.global.u64 	%rd80, [%rd215];
	and.b64  	%rd216, %rd80, -4294967296;
	setp.ne.s64 	%p17, %rd216, 0;
	@%p17 bra 	$L__BB30_34;
	cvt.u32.u64 	%r116, %rd80;
	cvt.u32.u64 	%r117, %rd79;
	div.u32 	%r118, %r117, %r116;
	mul.lo.s32 	%r119, %r118, %r116;
	sub.s32 	%r120, %r117, %r119;
	cvt.u64.u32 	%rd290, %r118;
	cvt.u64.u32 	%rd291, %r120;
	bra.uni 	$L__BB30_35;
$L__BB30_34:
	div.s64 	%rd290, %rd79, %rd80;
	mul.lo.s64 	%rd217, %rd290, %rd80;
	sub.s64 	%rd291, %rd79, %rd217;
$L__BB30_35:
	mul.wide.u32 	%rd218, %r196, 8;
	add.s64 	%rd219, %rd1, %rd218;
	ld.global.u64 	%rd220, [%rd219];
	mad.lo.s64 	%rd87, %rd220, %rd291, %rd307;
	add.s32 	%r30, %r196, -1;
	and.b64  	%rd88, %rd290, 4294967295;
	mul.wide.u32 	%rd221, %r30, 8;
	add.s64 	%rd222, %rd2, %rd221;
	ld.global.u64 	%rd89, [%rd222];
	and.b64  	%rd223, %rd89, -4294967296;
	setp.ne.s64 	%p18, %rd223, 0;
	@%p18 bra 	$L__BB30_37;
	cvt.u32.u64 	%r121, %rd89;
	cvt.u32.u64 	%r122, %rd88;
	div.u32 	%r123, %r122, %r121;
	mul.lo.s32 	%r124, %r123, %r121;
	sub.s32 	%r125, %r122, %r124;
	cvt.u64.u32 	%rd292, %r123;
	cvt.u64.u32 	%rd293, %r125;
	bra.uni 	$L__BB30_38;
$L__BB30_37:
	div.s64 	%rd292, %rd88, %rd89;
	mul.lo.s64 	%rd224, %rd292, %rd89;
	sub.s64 	%rd293, %rd88, %rd224;
$L__BB30_38:
	mul.wide.u32 	%rd225, %r30, 8;
	add.s64 	%rd226, %rd1, %rd225;
	ld.global.u64 	%rd227, [%rd226];
	mad.lo.s64 	%rd96, %rd227, %rd293, %rd87;
	add.s32 	%r31, %r196, -2;
	and.b64  	%rd97, %rd292, 4294967295;
	mul.wide.u32 	%rd228, %r31, 8;
	add.s64 	%rd229, %rd2, %rd228;
	ld.global.u64 	%rd98, [%rd229];
	and.b64  	%rd230, %rd98, -4294967296;
	setp.ne.s64 	%p19, %rd230, 0;
	@%p19 bra 	$L__BB30_40;
	cvt.u32.u64 	%r126, %rd98;
	cvt.u32.u64 	%r127, %rd97;
	div.u32 	%r128, %r127, %r126;
	mul.lo.s32 	%r129, %r128, %r126;
	sub.s32 	%r130, %r127, %r129;
	cvt.u64.u32 	%rd294, %r128;
	cvt.u64.u32 	%rd295, %r130;
	bra.uni 	$L__BB30_41;
$L__BB30_40:
	div.s64 	%rd294, %rd97, %rd98;
	mul.lo.s64 	%rd231, %rd294, %rd98;
	sub.s64 	%rd295, %rd97, %rd231;
$L__BB30_41:
	mul.wide.u32 	%rd232, %r31, 8;
	add.s64 	%rd233, %rd1, %rd232;
	ld.global.u64 	%rd234, [%rd233];
	mad.lo.s64 	%rd105, %rd234, %rd295, %rd96;
	add.s32 	%r32, %r196, -3;
	and.b64  	%rd106, %rd294, 4294967295;
	mul.wide.u32 	%rd235, %r32, 8;
	add.s64 	%rd236, %rd2, %rd235;
	ld.global.u64 	%rd107, [%rd236];
	and.b64  	%rd237, %rd107, -4294967296;
	setp.ne.s64 	%p20, %rd237, 0;
	@%p20 bra 	$L__BB30_43;
	cvt.u32.u64 	%r131, %rd107;
	cvt.u32.u64 	%r132, %rd106;
	div.u32 	%r133, %r132, %r131;
	mul.lo.s32 	%r134, %r133, %r131;
	sub.s32 	%r135, %r132, %r134;
	cvt.u64.u32 	%rd296, %r133;
	cvt.u64.u32 	%rd297, %r135;
	bra.uni 	$L__BB30_44;
$L__BB30_43:
	div.s64 	%rd296, %rd106, %rd107;
	mul.lo.s64 	%rd238, %rd296, %rd107;
	sub.s64 	%rd297, %rd106, %rd238;
$L__BB30_44:
	mul.wide.u32 	%rd239, %r32, 8;
	add.s64 	%rd240, %rd1, %rd239;
	ld.global.u64 	%rd241, [%rd240];
	mad.lo.s64 	%rd307, %rd241, %rd297, %rd105;
	cvt.u32.u64 	%r197, %rd296;
	add.s32 	%r196, %r196, -4;
$L__BB30_45:
	setp.eq.s32 	%p21, %r29, 0;
	@%p21 bra 	$L__BB30_59;
	setp.eq.s32 	%p22, %r29, 1;
	@%p22 bra 	$L__BB30_54;
	cvt.u64.u32 	%rd117, %r197;
	mul.wide.u32 	%rd243, %r196, 8;
	add.s64 	%rd244, %rd2, %rd243;
	ld.global.u64 	%rd118, [%rd244];
	and.b64  	%rd245, %rd118, -4294967296;
	setp.ne.s64 	%p23, %rd245, 0;
	@%p23 bra 	$L__BB30_49;
	cvt.u32.u64 	%r136, %rd118;
	cvt.u32.u64 	%r137, %rd117;
	div.u32 	%r138, %r137, %r136;
	mul.lo.s32 	%r139, %r138, %r136;
	sub.s32 	%r140, %r137, %r139;
	cvt.u64.u32 	%rd300, %r138;
	cvt.u64.u32 	%rd301, %r140;
	bra.uni 	$L__BB30_50;
$L__BB30_49:
	div.s64 	%rd300, %rd117, %rd118;
	mul.lo.s64 	%rd246, %rd300, %rd118;
	sub.s64 	%rd301, %rd117, %rd246;
$L__BB30_50:
	add.s64 	%rd248, %rd1, %rd243;
	ld.global.u64 	%rd249, [%rd248];
	mad.lo.s64 	%rd125, %rd249, %rd301, %rd307;
	add.s32 	%r37, %r196, -1;
	and.b64  	%rd126, %rd300, 4294967295;
	mul.wide.u32 	%rd250, %r37, 8;
	add.s64 	%rd251, %rd2, %rd250;
	ld.global.u64 	%rd127, [%rd251];
	and.b64  	%rd252, %rd127, -4294967296;
	setp.ne.s64 	%p24, %rd252, 0;
	@%p24 bra 	$L__BB30_52;
	cvt.u32.u64 	%r141, %rd127;
	cvt.u32.u64 	%r142, %rd126;
	div.u32 	%r143, %r142, %r141;
	mul.lo.s32 	%r144, %r143, %r141;
	sub.s32 	%r145, %r142, %r144;
	cvt.u64.u32 	%rd302, %r143;
	cvt.u64.u32 	%rd303, %r145;
	bra.uni 	$L__BB30_53;
$L__BB30_52:
	div.s64 	%rd302, %rd126, %rd127;
	mul.lo.s64 	%rd253, %rd302, %rd127;
	sub.s64 	%rd303, %rd126, %rd253;
$L__BB30_53:
	add.s64 	%rd255, %rd1, %rd250;
	ld.global.u64 	%rd256, [%rd255];
	mad.lo.s64 	%rd307, %rd256, %rd303, %rd125;
	cvt.u32.u64 	%r197, %rd302;
	add.s32 	%r196, %r196, -2;
$L__BB30_54:
	and.b32  	%r146, %r9, 1;
	setp.eq.b32 	%p25, %r146, 1;
	not.pred 	%p26, %p25;
	@%p26 bra 	$L__BB30_59;
	cvt.u64.u32 	%rd137, %r197;
	mul.wide.u32 	%rd257, %r196, 8;
	add.s64 	%rd258, %rd2, %rd257;
	ld.global.u64 	%rd138, [%rd258];
	and.b64  	%rd259, %rd138, -4294967296;
	setp.ne.s64 	%p27, %rd259, 0;
	@%p27 bra 	$L__BB30_57;
	cvt.u32.u64 	%r147, %rd138;
	cvt.u32.u64 	%r148, %rd137;
	rem.u32 	%r149, %r148, %r147;
	cvt.u64.u32 	%rd306, %r149;
	bra.uni 	$L__BB30_58;
$L__BB30_57:
	rem.s64 	%rd306, %rd137, %rd138;
$L__BB30_58:
	add.s64 	%rd261, %rd1, %rd257;
	ld.global.u64 	%rd262, [%rd261];
	mad.lo.s64 	%rd307, %rd262, %rd306, %rd307;
$L__BB30_59:
	cvta.to.global.u64 	%rd263, %rd145;
	shl.b64 	%rd264, %rd307, 2;
	add.s64 	%rd265, %rd263, %rd264;
	ld.global.u32 	%r150, [%rd265];
	mul.lo.s32 	%r151, %r150, %r150;
	cvt.rn.f32.u32 	%f16, %r151;
	st.shared.f32 	[%r7], %f16;
	bar.sync 	0;
	setp.ne.s32 	%p28, %r1, 0;
	@%p28 bra 	$L__BB30_76;
	setp.gt.u32 	%p29, %r5, 1;
	@%p29 bra 	$L__BB30_62;
	shl.b32 	%r152, %r3, 2;
	mov.u32 	%r153, sum_squaresdata_i32;
	add.s32 	%r154, %r153, %r152;
	ld.shared.f32 	%f53, [%r154];
	bra.uni 	$L__BB30_75;
$L__BB30_62:
	shl.b32 	%r156, %r3, 2;
	mov.u32 	%r157, sum_squaresdata_i32;
	add.s32 	%r42, %r157, %r156;
	ld.shared.f32 	%f53, [%r42];
	add.s32 	%r43, %r5, -1;
	add.s32 	%r158, %r5, -2;
	and.b32  	%r44, %r43, 7;
	setp.lt.u32 	%p30, %r158, 7;
	mov.b32 	%r205, 1;
	@%p30 bra 	$L__BB30_66;
	and.b32  	%r161, %r43, -8;
	neg.s32 	%r202, %r161;
	shl.b32 	%r46, %r2, 2;
	add.s32 	%r163, %r156, %r46;
	add.s32 	%r200, %r157, %r163;
	shl.b32 	%r48, %r2, 5;
	mov.b32 	%r203, 1;
	mov.b32 	%r201, 0;
$L__BB30_64:
	.pragma "nounroll";
	mul.lo.s32 	%r165, %r203, %r2;
	shl.b32 	%r166, %r165, 2;
	add.s32 	%r167, %r42, %r166;
	ld.shared.f32 	%f18, [%r200];
	add.f32 	%f19, %f53, %f18;
	add.s32 	%r168, %r167, %r46;
	ld.shared.f32 	%f20, [%r168];
	add.f32 	%f21, %f19, %f20;
	add.s32 	%r169, %r168, %r46;
	ld.shared.f32 	%f22, [%r169];
	add.f32 	%f23, %f21, %f22;
	add.s32 	%r170, %r169, %r46;
	ld.shared.f32 	%f24, [%r170];
	add.f32 	%f25, %f23, %f24;
	add.s32 	%r171, %r170, %r46;
	ld.shared.f32 	%f26, [%r171];
	add.f32 	%f27, %f25, %f26;
	add.s32 	%r172, %r171, %r46;
	ld.shared.f32 	%f28, [%r172];
	add.f32 	%f29, %f27, %f28;
	add.s32 	%r173, %r172, %r46;
	ld.shared.f32 	%f30, [%r173];
	add.f32 	%f31, %f29, %f30;
	add.s32 	%r174, %r173, %r46;
	ld.shared.f32 	%f32, [%r174];
	add.f32 	%f53, %f31, %f32;
	add.s32 	%r203, %r203, 8;
	add.s32 	%r202, %r202, 8;
	add.s32 	%r201, %r201, 8;
	add.s32 	%r200, %r200, %r48;
	setp.ne.s32 	%p31, %r202, 0;
	@%p31 bra 	$L__BB30_64;
	add.s32 	%r205, %r201, 1;
$L__BB30_66:
	setp.eq.s32 	%p32, %r44, 0;
	@%p32 bra 	$L__BB30_74;
	and.b32  	%r59, %r43, 3;
	setp.lt.u32 	%p33, %r44, 4;
	@%p33 bra 	$L__BB30_69;
	mul.lo.s32 	%r175, %r205, %r2;
	shl.b32 	%r176, %r175, 2;
	add.s32 	%r177, %r42, %r176;
	ld.shared.f32 	%f34, [%r177];
	add.f32 	%f35, %f53, %f34;
	shl.b32 	%r178, %r2, 2;
	add.s32 	%r179, %r177, %r178;
	ld.shared.f32 	%f36, [%r179];
	add.f32 	%f37, %f35, %f36;
	add.s32 	%r180, %r179, %r178;
	ld.shared.f32 	%f38, [%r180];
	add.f32 	%f39, %f37, %f38;
	add.s32 	%r181, %r180, %r178;
	ld.shared.f32 	%f40, [%r181];
	add.f32 	%f53, %f39, %f40;
	add.s32 	%r205, %r205, 4;
$L__BB30_69:
	setp.eq.s32 	%p34, %r59, 0;
	@%p34 bra 	$L__BB30_74;
	setp.eq.s32 	%p35, %r59, 1;
	@%p35 bra 	$L__BB30_72;
	mul.lo.s32 	%r182, %r205, %r2;
	shl.b32 	%r183, %r182, 2;
	add.s32 	%r184, %r42, %r183;
	ld.shared.f32 	%f42, [%r184];
	add.f32 	%f43, %f53, %f42;
	shl.b32 	%r185, %r2, 2;
	add.s32 	%r186, %r184, %r185;
	ld.shared.f32 	%f44, [%r186];
	add.f32 	%f53, %f43, %f44;
	add.s32 	%r205, %r205, 2;
$L__BB30_72:
	and.b32  	%r187, %r43, 1;
	setp.eq.b32 	%p36, %r187, 1;
	not.pred 	%p37, %p36;
	@%p37 bra 	$L__BB30_74;
	mul.lo.s32 	%r188, %r205, %r2;
	shl.b32 	%r189, %r188, 2;
	add.s32 	%r190, %r42, %r189;
	ld.shared.f32 	%f45, [%r190];
	add.f32 	%f53, %f53, %f45;
$L__BB30_74:
	st.shared.f32 	[%r42], %f53;
$L__BB30_75:
	cvt.u64.u32 	%rd266, %r4;
	mad.lo.s64 	%rd267, %rd147, %rd266, %rd3;
	cvta.to.global.u64 	%rd268, %rd144;
	shl.b64 	%rd269, %rd267, 2;
	add.s64 	%rd270, %rd268, %rd269;
	st.global.f32 	[%rd270], %f53;
$L__BB30_76:
	ret;

}
	// .globl	contiguous_sum_square33_i32
.visible .entry contiguous_sum_square33_i32(
	.param .u64 .ptr .align 1 contiguous_sum_square33_i32_param_0,
	.param .u64 .ptr .align 1 contiguous_sum_square33_i32_param_1,
	.param .u64 contiguous_sum_square33_i32_param_2,
	.param .u64 contiguous_sum_square33_i32_param_3,
	.param .u64 contiguous_sum_square33_i32_param_4
)
{
	.reg .pred 	%p<14>;
	.reg .b32 	%r<87>;
	.reg .b32 	%f<55>;
	.reg .b64 	%rd<16>;

	ld.param.u64 	%rd2, [contiguous_sum_square33_i32_param_0];
	ld.param.u64 	%rd3, [contiguous_sum_square33_i32_param_1];
	ld.param.u64 	%rd4, [contiguous_sum_square33_i32_param_3];
	ld.param.u64 	%rd5, [contiguous_sum_square33_i32_param_4];
	mov.u32 	%r1, %tid.y;
	mov.u32 	%r2, %ntid.x;
	mov.u32 	%r3, %tid.x;
	mad.lo.s32 	%r30, %r1, %r2, %r3;
	mov.u32 	%r31, %ctaid.x;
	mad.lo.s32 	%r32, %r31, %r2, %r3;
	mov.u32 	%r4, %ctaid.y;
	mov.u32 	%r5, %ntid.y;
	mad.lo.s32 	%r33, %r4, %r5, %r1;
	shl.b32 	%r34, %r30, 2;
	mov.u32 	%r35, sum_squaresdata_i32;
	add.s32 	%r7, %r35, %r34;
	mov.b32 	%r36, 0;
	st.shared.u32 	[%r7], %r36;
	cvt.u64.u32 	%rd1, %r32;
	setp.le.u64 	%p1, %rd4, %rd1;
	cvt.u64.u32 	%rd7, %r33;
	setp.le.u64 	%p2, %rd5, %rd7;
	or.pred  	%p3, %p1, %p2;
	@%p3 bra 	$L__BB31_18;
	cvt.u32.u64 	%r37, %rd1;
	cvta.to.global.u64 	%rd8, %rd3;
	cvt.u32.u64 	%r38, %rd4;
	mad.lo.s32 	%r39, %r33, %r38, %r37;
	mul.wide.u32 	%rd9, %r39, 4;
	add.s64 	%rd10, %rd8, %rd9;
	ld.global.u32 	%r40, [%rd10];
	cvt.rn.f32.s32 	%f16, %r40;
	st.shared.f32 	[%r7], %f16;
	bar.sync 	0;
	setp.ne.s32 	%p4, %r1, 0;
	@%p4 bra 	$L__BB31_18;
	setp.gt.u32 	%p5, %r5, 1;
	@%p5 bra 	$L__BB31_4;
	shl.b32 	%r41, %r3, 2;
	add.s32 	%r43, %r35, %r41;
	ld.shared.f32 	%f53, [%r43];
	bra.uni 	$L__BB31_17;
$L__BB31_4:
	shl.b32 	%r45, %r3, 2;
	add.s32 	%r8, %r35, %r45;
	ld.shared.f32 	%f53, [%r8];
	add.s32 	%r9, %r5, -1;
	add.s32 	%r47, %r5, -2;
	and.b32  	%r10, %r9, 7;
	setp.lt.u32 	%p6, %r47, 7;
	mov.b32 	%r85, 1;
	@%p6 bra 	$L__BB31_8;
	and.b32  	%r50, %r9, -8;
	neg.s32 	%r82, %r50;
	shl.b32 	%r12, %r2, 2;
	add.s32 	%r52, %r45, %r12;
	add.s32 	%r80, %r35, %r52;
	shl.b32 	%r14, %r2, 5;
	mov.b32 	%r83, 1;
	mov.b32 	%r81, 0;
$L__BB31_6:
	.pragma "nounroll";
	mul.lo.s32 	%r54, %r83, %r2;
	shl.b32 	%r55, %r54, 2;
	add.s32 	%r56, %r8, %r55;
	ld.shared.f32 	%f18, [%r80];
	add.f32 	%f19, %f53, %f18;
	add.s32 	%r57, %r56, %r12;
	ld.shared.f32 	%f20, [%r57];
	add.f32 	%f21, %f19, %f20;
	add.s32 	%r58, %r57, %r12;
	ld.shared.f32 	%f22, [%r58];
	add.f32 	%f23, %f21, %f22;
	add.s32 	%r59, %r58, %r12;
	ld.shared.f32 	%f24, [%r59];
	add.f32 	%f25, %f23, %f24;
	add.s32 	%r60, %r59, %r12;
	ld.shared.f32 	%f26, [%r60];
	add.f32 	%f27, %f25, %f26;
	add.s32 	%r61, %r60, %r12;
	ld.shared.f32 	%f28, [%r61];
	add.f32 	%f29, %f27, %f28;
	add.s32 	%r62, %r61, %r12;
	ld.shared.f32 	%f30, [%r62];
	add.f32 	%f31, %f29, %f30;
	add.s32 	%r63, %r62, %r12;
	ld.shared.f32 	%f32, [%r63];
	add.f32 	%f53, %f31, %f32;
	add.s32 	%r83, %r83, 8;
	add.s32 	%r82, %r82, 8;
	add.s32 	%r81, %r81, 8;
	add.s32 	%r80, %r80, %r14;
	setp.ne.s32 	%p7, %r82, 0;
	@%p7 bra 	$L__BB31_6;
	add.s32 	%r85, %r81, 1;
$L__BB31_8:
	setp.eq.s32 	%p8, %r10, 0;
	@%p8 bra 	$L__BB31_16;
	and.b32  	%r25, %r9, 3;
	setp.lt.u32 	%p9, %r10, 4;
	@%p9 bra 	$L__BB31_11;
	mul.lo.s32 	%r64, %r85, %r2;
	shl.b32 	%r65, %r64, 2;
	add.s32 	%r66, %r8, %r65;
	ld.shared.f32 	%f34, [%r66];
	add.f32 	%f35, %f53, %f34;
	shl.b32 	%r67, %r2, 2;
	add.s32 	%r68, %r66, %r67;
	ld.shared.f32 	%f36, [%r68];
	add.f32 	%f37, %f35, %f36;
	add.s32 	%r69, %r68, %r67;
	ld.shared.f32 	%f38, [%r69];
	add.f32 	%f39, %f37, %f38;
	add.s32 	%r70, %r69, %r67;
	ld.shared.f32 	%f40, [%r70];
	add.f32 	%f53, %f39, %f40;
	add.s32 	%r85, %r85, 4;
$L__BB31_11:
	setp.eq.s32 	%p10, %r25, 0;
	@%p10 bra 	$L__BB31_16;
	setp.eq.s32 	%p11, %r25, 1;
	@%p11 bra 	$L__BB31_14;
	mul.lo.s32 	%r71, %r85, %r2;
	shl.b32 	%r72, %r71, 2;
	add.s32 	%r73, %r8, %r72;
	ld.shared.f32 	%f42, [%r73];
	add.f32 	%f43, %f53, %f42;
	shl.b32 	%r74, %r2, 2;
	add.s32 	%r75, %r73, %r74;
	ld.shared.f32 	%f44, [%r75];
	add.f32 	%f53, %f43, %f44;
	add.s32 	%r85, %r85, 2;
$L__BB31_14:
	and.b32  	%r76, %r9, 1;
	setp.eq.b32 	%p12, %r76, 1;
	not.pred 	%p13, %p12;
	@%p13 bra 	$L__BB31_16;
	mul.lo.s32 	%r77, %r85, %r2;
	shl.b32 	%r78, %r77, 2;
	add.s32 	%r79, %r8, %r78;
	ld.shared.f32 	%f45, [%r79];
	add.f32 	%f53, %f53, %f45;
$L__BB31_16:
	st.shared.f32 	[%r8], %f53;
$L__BB31_17:
	cvt.u64.u32 	%rd11, %r4;
	mad.lo.s64 	%rd12, %rd4, %rd11, %rd1;
	cvta.to.global.u64 	%rd13, %rd2;
	shl.b64 	%rd14, %rd12, 2;
	add.s64 	%rd15, %rd13, %rd14;
	st.global.f32 	[%rd15], %f53;
$L__BB31_18:
	ret;

}
	// .globl	contiguous_sum_square_i64
.visible .entry contiguous_sum_square_i64(
	.param .u64 .ptr .align 1 contiguous_sum_square_i64_param_0,
	.param .u64 .ptr .align 1 contiguous_sum_square_i64_param_1,
	.param .u64 contiguous_sum_square_i64_param_2
)
{
	.reg .pred 	%p<8>;
	.reg .b32 	%r<16>;
	.reg .b64 	%rd<23>;
	.reg .b64 	%fd<25>;

	ld.param.u64 	%rd4, [contiguous_sum_square_i64_param_0];
	ld.param.u64 	%rd6, [contiguous_sum_square_i64_param_1];
	ld.param.u64 	%rd5, [contiguous_sum_square_i64_param_2];
	cvta.to.global.u64 	%rd1, %rd6;
	mov.u32 	%r1, %tid.x;
	mov.u32 	%r2, %ctaid.x;
	mov.u32 	%r15, %ntid.x;
	mul.lo.s32 	%r8, %r2, %r15;
	shl.b32 	%r9, %r8, 1;
	add.s32 	%r4, %r9, %r1;
	shl.b32 	%r10, %r1, 3;
	mov.u32 	%r11, sum_squaresdata_i64;
	add.s32 	%r5, %r11, %r10;
	mov.b64 	%rd7, 0;
	st.shared.u64 	[%r5], %rd7;
	add.s32 	%r12, %r4, %r15;
	cvt.u64.u32 	%rd2, %r12;
	setp.le.u64 	%p1, %rd5, %rd2;
	@%p1 bra 	$L__BB32_2;
	mul.wide.u32 	%rd12, %r4, 8;
	add.s64 	%rd13, %rd1, %rd12;
	ld.global.u64 	%rd14, [%rd13];
	mul.lo.s64 	%rd15, %rd14, %rd14;
	shl.b64 	%rd16, %rd2, 3;
	add.s64 	%rd17, %rd1, %rd16;
	ld.global.u64 	%rd18, [%rd17];
	mad.lo.s64 	%rd19, %rd18, %rd18, %rd15;
	cvt.rn.f64.u64 	%fd2, %rd19;
	st.shared.f64 	[%r5], %fd2;
	bra.uni 	$L__BB32_4;
$L__BB32_2:
	cvt.u64.u32 	%rd3, %r4;
	setp.le.u64 	%p2, %rd5, %rd3;
	@%p2 bra 	$L__BB32_4;
	shl.b64 	%rd8, %rd3, 3;
	add.s64 	%rd9, %rd1, %rd8;
	ld.global.u64 	%rd10, [%rd9];
	mul.lo.s64 	%rd11, %rd10, %rd10;
	cvt.rn.f64.u64 	%fd1, %rd11;
	st.shared.f64 	[%r5], %fd1;
$L__BB32_4:
	bar.sync 	0;
	setp.lt.u32 	%p3, %r15, 66;
	@%p3 bra 	$L__BB32_8;
$L__BB32_5:
	shr.u32 	%r7, %r15, 1;
	setp.ge.u32 	%p4, %r1, %r7;
	@%p4 bra 	$L__BB32_7;
	ld.shared.f64 	%fd3, [%r5];
	shl.b32 	%r13, %r7, 3;
	add.s32 	%r14, %r5, %r13;
	ld.shared.f64 	%fd4, [%r14];
	add.f64 	%fd5, %fd3, %fd4;
	st.shared.f64 	[%r5], %fd5;
$L__BB32_7:
	bar.sync 	0;
	setp.gt.u32 	%p5, %r15, 131;
	mov.u32 	%r15, %r7;
	@%p5 bra 	$L__BB32_5;
$L__BB32_8:
	setp.gt.u32 	%p6, %r1, 31;
	@%p6 bra 	$L__BB32_11;
	ld.volatile.shared.f64 	%fd6, [%r5];
	ld.volatile.shared.f64 	%fd7, [%r5+256];
	add.f64 	%fd8, %fd6, %fd7;
	st.volatile.shared.f64 	[%r5], %fd8;
	ld.volatile.shared.f64 	%fd9, [%r5];
	ld.volatile.shared.f64 	%fd10, [%r5+128];
	add.f64 	%fd11, %fd9, %fd10;
	st.volatile.shared.f64 	[%r5], %fd11;
	ld.volatile.shared.f64 	%fd12, [%r5];
	ld.volatile.shared.f64 	%fd13, [%r5+64];
	add.f64 	%fd14, %fd12, %fd13;
	st.volatile.shared.f64 	[%r5], %fd14;
	ld.volatile.shared.f64 	%fd15, [%r5];
	ld.volatile.shared.f64 	%fd16, [%r5+32];
	add.f64 	%fd17, %fd15, %fd16;
	st.volatile.shared.f64 	[%r5], %fd17;
	ld.volatile.shared.f64 	%fd18, [%r5];
	ld.volatile.shared.f64 	%fd19, [%r5+16];
	add.f64 	%fd20, %fd18, %fd19;
	st.volatile.shared.f64 	[%r5], %fd20;
	ld.volatile.shared.f64 	%fd21, [%r5];
	ld.volatile.shared.f64 	%fd22, [%r5+8];
	add.f64 	%fd23, %fd21, %fd22;
	st.volatile.shared.f64 	[%r5], %fd23;
	setp.ne.s32 	%p7, %r1, 0;
	@%p7 bra 	$L__BB32_11;
	ld.shared.f64 	%fd24, [sum_squaresdata_i64];
	cvta.to.global.u64 	%rd20, %rd4;
	mul.wide.u32 	%rd21, %r2, 8;
	add.s64 	%rd22, %rd20, %rd21;
	st.global.f64 	[%rd22], %fd24;
$L__BB32_11:
	ret;

}
	// .globl	contiguous_cumulate_sum_square_i64
.visible .entry contiguous_cumulate_sum_square_i64(
	.param .u64 .ptr .align 1 contiguous_cumulate_sum_square_i64_param_0,
	.param .u64 .ptr .align 1 contiguous_cumulate_sum_square_i64_param_1,
	.param .u64 contiguous_cumulate_sum_square_i64_param_2
)
{
	.reg .pred 	%p<8>;
	.reg .b32 	%r<16>;
	.reg .b64 	%rd<21>;
	.reg .b64 	%fd<25>;

	ld.param.u64 	%rd4, [contiguous_cumulate_sum_square_i64_param_0];
	ld.param.u64 	%rd6, [contiguous_cumulate_sum_square_i64_param_1];
	ld.param.u64 	%rd5, [contiguous_cumulate_sum_square_i64_param_2];
	cvta.to.global.u64 	%rd1, %rd6;
	mov.u32 	%r1, %tid.x;
	mov.u32 	%r2, %ctaid.x;
	mov.u32 	%r15, %ntid.x;
	mul.lo.s32 	%r8, %r2, %r15;
	shl.b32 	%r9, %r8, 1;
	add.s32 	%r4, %r9, %r1;
	shl.b32 	%r10, %r1, 3;
	mov.u32 	%r11, sum_squaresdata_i64;
	add.s32 	%r5, %r11, %r10;
	mov.b64 	%rd7, 0;
	st.shared.u64 	[%r5], %rd7;
	add.s32 	%r12, %r4, %r15;
	cvt.u64.u32 	%rd2, %r12;
	setp.le.u64 	%p1, %rd5, %rd2;
	@%p1 bra 	$L__BB33_2;
	mul.wide.u32 	%rd11, %r4, 8;
	add.s64 	%rd12, %rd1, %rd11;
	ld.global.u64 	%rd13, [%rd12];
	shl.b64 	%rd14, %rd2, 3;
	add.s64 	%rd15, %rd1, %rd14;
	ld.global.u64 	%rd16, [%rd15];
	add.s64 	%rd17, %rd16, %rd13;
	cvt.rn.f64.s64 	%fd2, %rd17;
	st.shared.f64 	[%r5], %fd2;
	bra.uni 	$L__BB33_4;
$L__BB33_2:
	cvt.u64.u32 	%rd3, %r4;
	setp.le.u64 	%p2, %rd5, %rd3;
	@%p2 bra 	$L__BB33_4;
	shl.b64 	%rd8, %rd3, 3;
	add.s64 	%rd9, %rd1, %rd8;
	ld.global.u64 	%rd10, [%rd9];
	cvt.rn.f64.s64 	%fd1, %rd10;
	st.shared.f64 	[%r5], %fd1;
$L__BB33_4:
	bar.sync 	0;
	setp.lt.u32 	%p3, %r15, 66;
	@%p3 bra 	$L__BB33_8;
$L__BB33_5:
	shr.u32 	%r7, %r15, 1;
	setp.ge.u32 	%p4, %r1, %r7;
	@%p4 bra 	$L__BB33_7;
	ld.shared.f64 	%fd3, [%r5];
	shl.b32 	%r13, %r7, 3;
	add.s32 	%r14, %r5, %r13;
	ld.shared.f64 	%fd4, [%r14];
	add.f64 	%fd5, %fd3, %fd4;
	st.shared.f64 	[%r5], %fd5;
$L__BB33_7:
	bar.sync 	0;
	setp.gt.u32 	%p5, %r15, 131;
	mov.u32 	%r15, %r7;
	@%p5 bra 	$L__BB33_5;
$L__BB33_8:
	setp.gt.u32 	%p6, %r1, 31;
	@%p6 bra 	$L__BB33_11;
	ld.volatile.shared.f64 	%fd6, [%r5];
	ld.volatile.shared.f64 	%fd7, [%r5+256];
	add.f64 	%fd8, %fd6, %fd7;
	st.volatile.shared.f64 	[%r5], %fd8;
	ld.volatile.shared.f64 	%fd9, [%r5];
	ld.volatile.shared.f64 	%fd10, [%r5+128];
	add.f64 	%fd11, %fd9, %fd10;
	st.volatile.shared.f64 	[%r5], %fd11;
	ld.volatile.shared.f64 	%fd12, [%r5];
	ld.volatile.shared.f64 	%fd13, [%r5+64];
	add.f64 	%fd14, %fd12, %fd13;
	st.volatile.shared.f64 	[%r5], %fd14;
	ld.volatile.shared.f64 	%fd15, [%r5];
	ld.volatile.shared.f64 	%fd16, [%r5+32];
	add.f64 	%fd17, %fd15, %fd16;
	st.volatile.shared.f64 	[%r5], %fd17;
	ld.volatile.shared.f64 	%fd18, [%r5];
	ld.volatile.shared.f64 	%fd19, [%r5+16];
	add.f64 	%fd20, %fd18, %fd19;
	st.volatile.shared.f64 	[%r5], %fd20;
	ld.volatile.shared.f64 	%fd21, [%r5];
	ld.volatile.shared.f64 	%fd22, [%r5+8];
	add.f64 	%fd23, %fd21, %fd22;
	st.volatile.shared.f64 	[%r5], %fd23;
	setp.ne.s32 	%p7, %r1, 0;
	@%p7 bra 	$L__BB33_11;
	ld.shared.f64 	%fd24, [sum_squaresdata_i64];
	cvta.to.global.u64 	%rd18, %rd4;
	mul.wide.u32 	%rd19, %r2, 8;
	add.s64 	%rd20, %rd18, %rd19;
	st.global.f64 	[%rd20], %fd24;
$L__BB33_11:
	ret;

}
	// .globl	uncontiguous_sum_square_i64
.visible .entry uncontiguous_sum_square_i64(
	.param .u64 .ptr .align 1 uncontiguous_sum_square_i64_param_0,
	.param .u64 .ptr .align 1 uncontiguous_sum_square_i64_param_1,
	.param .u64 .ptr .align 1 uncontiguous_sum_square_i64_param_2,
	.param .u64 .ptr .align 1 uncontiguous_sum_square_i64_param_3,
	.param .u64 uncontiguous_sum_square_i64_param_4,
	.param .u64 uncontiguous_sum_square_i64_param_5
)
{
	.reg .pred 	%p<53>;
	.reg .b32 	%r<212>;
	.reg .b64 	%rd<565>;
	.reg .b64 	%fd<25>;

	ld.param.u64 	%rd260, [uncontiguous_sum_square_i64_param_0];
	ld.param.u64 	%rd263, [uncontiguous_sum_square_i64_param_1];
	ld.param.u64 	%rd264, [uncontiguous_sum_square_i64_param_2];
	ld.param.u64 	%rd265, [uncontiguous_sum_square_i64_param_3];
	ld.param.u64 	%rd261, [uncontiguous_sum_square_i64_param_4];
	ld.param.u64 	%rd262, [uncontiguous_sum_square_i64_param_5];
	cvta.to.global.u64 	%rd1, %rd265;
	cvta.to.global.u64 	%rd2, %rd264;
	cvta.to.global.u64 	%rd3, %rd263;
	mov.u32 	%r1, %tid.x;
	mov.u32 	%r2, %ctaid.x;
	mov.u32 	%r211, %ntid.x;
	mul.lo.s32 	%r52, %r2, %r211;
	shl.b32 	%r53, %r52, 1;
	add.s32 	%r4, %r53, %r1;
	shl.b32 	%r54, %r1, 3;
	mov.u32 	%r55, sum_squaresdata_i64;
	add.s32 	%r5, %r55, %r54;
	mov.b64 	%rd266, 0;
	st.shared.u64 	[%r5], %rd266;
	add.s32 	%r56, %r4, %r211;
	cvt.u64.u32 	%rd518, %r56;
	setp.le.u64 	%p1, %rd262, %rd518;
	@%p1 bra 	$L__BB34_54;
	cvt.u32.u64 	%r6, %rd261;
	add.s32 	%r205, %r6, -1;
	setp.lt.s32 	%p27, %r205, 0;
	mov.b64 	%rd522, 0;
	mov.u64 	%rd523, %rd522;
	@%p27 bra 	$L__BB34_53;
	cvt.u64.u32 	%rd519, %r4;
	setp.lt.u32 	%p28, %r205, 3;
	mov.b64 	%rd523, 0;
	mov.u64 	%rd522, %rd523;
	@%p28 bra 	$L__BB34_30;
	add.s32 	%r203, %r6, -2;
	and.b32  	%r132, %r6, -4;
	neg.s32 	%r202, %r132;
	mov.b64 	%rd523, 0;
$L__BB34_4:
	.pragma "nounroll";
	add.s32 	%r12, %r203, 1;
	mul.wide.u32 	%rd400, %r12, 8;
	add.s64 	%rd401, %rd2, %rd400;
	ld.global.u64 	%rd10, [%rd401];
	or.b64  	%rd402, %rd519, %rd10;
	and.b64  	%rd403, %rd402, -4294967296;
	setp.ne.s64 	%p29, %rd403, 0;
	@%p29 bra 	$L__BB34_6;
	cvt.u32.u64 	%r133, %rd10;
	cvt.u32.u64 	%r134, %rd519;
	div.u32 	%r135, %r134, %r133;
	mul.lo.s32 	%r136, %r135, %r133;
	sub.s32 	%r137, %r134, %r136;
	cvt.u64.u32 	%rd484, %r135;
	cvt.u64.u32 	%rd485, %r137;
	bra.uni 	$L__BB34_7;
$L__BB34_6:
	div.s64 	%rd484, %rd519, %rd10;
	mul.lo.s64 	%rd404, %rd484, %rd10;
	sub.s64 	%rd485, %rd519, %rd404;
$L__BB34_7:
	mul.wide.u32 	%rd405, %r12, 8;
	add.s64 	%rd406, %rd1, %rd405;
	ld.global.u64 	%rd17, [%rd406];
	mad.lo.s64 	%rd18, %rd17, %rd485, %rd522;
	or.b64  	%rd407, %rd518, %rd10;
	and.b64  	%rd408, %rd407, -4294967296;
	setp.ne.s64 	%p30, %rd408, 0;
	@%p30 bra 	$L__BB34_9;
	cvt.u32.u64 	%r138, %rd10;
	cvt.u32.u64 	%r139, %rd518;
	div.u32 	%r140, %r139, %r138;
	mul.lo.s32 	%r141, %r140, %r138;
	sub.s32 	%r142, %r139, %r141;
	cvt.u64.u32 	%rd486, %r140;
	cvt.u64.u32 	%rd487, %r142;
	bra.uni 	$L__BB34_10;
$L__BB34_9:
	div.s64 	%rd486, %rd518, %rd10;
	mul.lo.s64 	%rd409, %rd486, %rd10;
	sub.s64 	%rd487, %rd518, %rd409;
$L__BB34_10:
	mad.lo.s64 	%rd25, %rd487, %rd17, %rd523;
	add.s32 	%r13, %r203, -2;
	mul.wide.u32 	%rd410, %r203, 8;
	add.s64 	%rd411, %rd2, %rd410;
	ld.global.u64 	%rd26, [%rd411];
	or.b64  	%rd412, %rd484, %rd26;
	and.b64  	%rd413, %rd412, -4294967296;
	setp.ne.s64 	%p31, %rd413, 0;
	@%p31 bra 	$L__BB34_12;
	cvt.u32.u64 	%r143, %rd26;
	cvt.u32.u64 	%r144, %rd484;
	div.u32 	%r145, %r144, %r143;
	mul.lo.s32 	%r146, %r145, %r143;
	sub.s32 	%r147, %r144, %r146;
	cvt.u64.u32 	%rd488, %r145;
	cvt.u64.u32 	%rd489, %r147;
	bra.uni 	$L__BB34_13;
$L__BB34_12:
	div.s64 	%rd488, %rd484, %rd26;
	mul.lo.s64 	%rd414, %rd488, %rd26;
	sub.s64 	%rd489, %rd484, %rd414;
$L__BB34_13:
	mul.wide.u32 	%rd415, %r203, 8;
	add.s64 	%rd416, %rd1, %rd415;
	ld.global.u64 	%rd33, [%rd416];
	mad.lo.s64 	%rd34, %rd33, %rd489, %rd18;
	or.b64  	%rd417, %rd486, %rd26;
	and.b64  	%rd418, %rd417, -4294967296;
	setp.ne.s64 	%p32, %rd418, 0;
	@%p32 bra 	$L__BB34_15;
	cvt.u32.u64 	%r148, %rd26;
	cvt.u32.u64 	%r149, %rd486;
	div.u32 	%r150, %r149, %r148;
	mul.lo.s32 	%r151, %r150, %r148;
	sub.s32 	%r152, %r149, %r151;
	cvt.u64.u32 	%rd490, %r150;
	cvt.u64.u32 	%rd491, %r152;
	bra.uni 	$L__BB34_16;
$L__BB34_15:
	div.s64 	%rd490, %rd486, %rd26;
	mul.lo.s64 	%rd419, %rd490, %rd26;
	sub.s64 	%rd491, %rd486, %rd419;
$L__BB34_16:
	mad.lo.s64 	%rd41, %rd491, %rd33, %rd25;
	add.s32 	%r14, %r203, -1;
	mul.wide.u32 	%rd420, %r14, 8;
	add.s64 	%rd421, %rd2, %rd420;
	ld.global.u64 	%rd42, [%rd421];
	or.b64  	%rd422, %rd488, %rd42;
	and.b64  	%rd423, %rd422, -4294967296;
	setp.ne.s64 	%p33, %rd423, 0;
	@%p33 bra 	$L__BB34_18;
	cvt.u32.u64 	%r153, %rd42;
	cvt.u32.u64 	%r154, %rd488;
	div.u32 	%r155, %r154, %r153;
	mul.lo.s32 	%r156, %r155, %r153;
	sub.s32 	%r157, %r154, %r156;
	cvt.u64.u32 	%rd492, %r155;
	cvt.u64.u32 	%rd493, %r157;
	bra.uni 	$L__BB34_19;
$L__BB34_18:
	div.s64 	%rd492, %rd488, %rd42;
	mul.lo.s64 	%rd424, %rd492, %rd42;
	sub.s64 	%rd493, %rd488, %rd424;
$L__BB34_19:
	mul.wide.u32 	%rd425, %r14, 8;
	add.s64 	%rd426, %rd1, %rd425;
	ld.global.u64 	%rd49, [%rd426];
	mad.lo.s64 	%rd50, %rd49, %rd493, %rd34;
	or.b64  	%rd427, %rd490, %rd42;
	and.b64  	%rd428, %rd427, -4294967296;
	setp.ne.s64 	%p34, %rd428, 0;
	@%p34 bra 	$L__BB34_21;
	cvt.u32.u64 	%r158, %rd42;
	cvt.u32.u64 	%r159, %rd490;
	div.u32 	%r160, %r159, %r158;
	mul.lo.s32 	%r161, %r160, %r158;
	sub.s32 	%r162, %r159, %r161;
	cvt.u64.u32 	%rd494, %r160;
	cvt.u64.u32 	%rd495, %r162;
	bra.uni 	$L__BB34_22;
$L__BB34_21:
	div.s64 	%rd494, %rd490, %rd42;
	mul.lo.s64 	%rd429, %rd494, %rd42;
	sub.s64 	%rd495, %rd490, %rd429;
$L__BB34_22:
	mad.lo.s64 	%rd57, %rd495, %rd49, %rd41;
	mul.wide.u32 	%rd430, %r13, 8;
	add.s64 	%rd431, %rd2, %rd430;
	ld.global.u64 	%rd58, [%rd431];
	or.b64  	%rd432, %rd492, %rd58;
	and.b64  	%rd433, %rd432, -4294967296;
	setp.ne.s64 	%p35, %rd433, 0;
	@%p35 bra 	$L__BB34_24;
	cvt.u32.u64 	%r163, %rd58;
	cvt.u32.u64 	%r164, %rd492;
	div.u32 	%r165, %r164, %r163;
	mul.lo.s32 	%r166, %r165, %r163;
	sub.s32 	%r167, %r164, %r166;
	cvt.u64.u32 	%rd519, %r165;
	cvt.u64.u32 	%rd497, %r167;
	bra.uni 	$L__BB34_25;
$L__BB34_24:
	div.s64 	%rd519, %rd492, %rd58;
	mul.lo.s64 	%rd434, %rd519, %rd58;
	sub.s64 	%rd497, %rd492, %rd434;
$L__BB34_25:
	mul.wide.u32 	%rd435, %r13, 8;
	add.s64 	%rd436, %rd1, %rd435;
	ld.global.u64 	%rd65, [%rd436];
	mad.lo.s64 	%rd522, %rd65, %rd497, %rd50;
	or.b64  	%rd437, %rd494, %rd58;
	and.b64  	%rd438, %rd437, -4294967296;
	setp.ne.s64 	%p36, %rd438, 0;
	@%p36 bra 	$L__BB34_27;
	cvt.u32.u64 	%r168, %rd58;
	cvt.u32.u64 	%r169, %rd494;
	div.u32 	%r170, %r169, %r168;
	mul.lo.s32 	%r171, %r170, %r168;
	sub.s32 	%r172, %r169, %r171;
	cvt.u64.u32 	%rd518, %r170;
	cvt.u64.u32 	%rd499, %r172;
	bra.uni 	$L__BB34_28;
$L__BB34_27:
	div.s64 	%rd518, %rd494, %rd58;
	mul.lo.s64 	%rd439, %rd518, %rd58;
	sub.s64 	%rd499, %rd494, %rd439;
$L__BB34_28:
	mad.lo.s64 	%rd523, %rd499, %rd65, %rd57;
	add.s32 	%r203, %r203, -4;
	add.s32 	%r202, %r202, 4;
	setp.ne.s32 	%p37, %r202, 0;
	@%p37 bra 	$L__BB34_4;
	add.s32 	%r205, %r203, 1;
$L__BB34_30:
	and.b32  	%r19, %r6, 3;
	setp.eq.s32 	%p38, %r19, 0;
	@%p38 bra 	$L__BB34_53;
	setp.eq.s32 	%p39, %r19, 1;
	@%p39 bra 	$L__BB34_45;
	mul.wide.u32 	%rd441, %r205, 8;
	add.s64 	%rd442, %rd2, %rd441;
	ld.global.u64 	%rd80, [%rd442];
	or.b64  	%rd443, %rd519, %rd80;
	and.b64  	%rd444, %rd443, -4294967296;
	setp.ne.s64 	%p40, %rd444, 0;
	@%p40 bra 	$L__BB34_34;
	cvt.u32.u64 	%r173, %rd80;
	cvt.u32.u64 	%r174, %rd519;
	div.u32 	%r175, %r174, %r173;
	mul.lo.s32 	%r176, %r175, %r173;
	sub.s32 	%r177, %r174, %r176;
	cvt.u64.u32 	%rd506, %r175;
	cvt.u64.u32 	%rd507, %r177;
	bra.uni 	$L__BB34_35;
$L__BB34_34:
	div.s64 	%rd506, %rd519, %rd80;
	mul.lo.s64 	%rd445, %rd506, %rd80;
	sub.s64 	%rd507, %rd519, %rd445;
$L__BB34_35:
	add.s64 	%rd447, %rd1, %rd441;
	ld.global.u64 	%rd87, [%rd447];
	mad.lo.s64 	%rd88, %rd87, %rd507, %rd522;
	or.b64  	%rd448, %rd518, %rd80;
	and.b64  	%rd449, %rd448, -4294967296;
	setp.ne.s64 	%p41, %rd449, 0;
	@%p41 bra 	$L__BB34_37;
	cvt.u32.u64 	%r178, %rd80;
	cvt.u32.u64 	%r179, %rd518;
	div.u32 	%r180, %r179, %r178;
	mul.lo.s32 	%r181, %r180, %r178;
	sub.s32 	%r182, %r179, %r181;
	cvt.u64.u32 	%rd508, %r180;
	cvt.u64.u32 	%rd509, %r182;
	bra.uni 	$L__BB34_38;
$L__BB34_37:
	div.s64 	%rd508, %rd518, %rd80;
	mul.lo.s64 	%rd450, %rd508, %rd80;
	sub.s64 	%rd509, %rd518, %rd450;
$L__BB34_38:
	mad.lo.s64 	%rd95, %rd509, %rd87, %rd523;
	add.s32 	%r20, %r205, -1;
	mul.wide.u32 	%rd451, %r20, 8;
	add.s64 	%rd452, %rd2, %rd451;
	ld.global.u64 	%rd96, [%rd452];
	or.b64  	%rd453, %rd506, %rd96;
	and.b64  	%rd454, %rd453, -4294967296;
	setp.ne.s64 	%p42, %rd454, 0;
	@%p42 bra 	$L__BB34_40;
	cvt.u32.u64 	%r183, %rd96;
	cvt.u32.u64 	%r184, %rd506;
	div.u32 	%r185, %r184, %r183;
	mul.lo.s32 	%r186, %r185, %r183;
	sub.s32 	%r187, %r184, %r186;
	cvt.u64.u32 	%rd519, %r185;
	cvt.u64.u32 	%rd511, %r187;
	bra.uni 	$L__BB34_41;
$L__BB34_40:
	div.s64 	%rd519, %rd506, %rd96;
	mul.lo.s64 	%rd455, %rd519, %rd96;
	sub.s64 	%rd511, %rd506, %rd455;
$L__BB34_41:
	add.s64 	%rd457, %rd1, %rd451;
	ld.global.u64 	%rd103, [%rd457];
	mad.lo.s64 	%rd522, %rd103, %rd511, %rd88;
	or.b64  	%rd458, %rd508, %rd96;
	and.b64  	%rd459, %rd458, -4294967296;
	setp.ne.s64 	%p43, %rd459, 0;
	@%p43 bra 	$L__BB34_43;
	cvt.u32.u64 	%r188, %rd96;
	cvt.u32.u64 	%r189, %rd508;
	div.u32 	%r190, %r189, %r188;
	mul.lo.s32 	%r191, %r190, %r188;
	sub.s32 	%r192, %r189, %r191;
	cvt.u64.u32 	%rd518, %r190;
	cvt.u64.u32 	%rd513, %r192;
	bra.uni 	$L__BB34_44;
$L__BB34_43:
	div.s64 	%rd518, %rd508, %rd96;
	mul.lo.s64 	%rd460, %rd518, %rd96;
	sub.s64 	%rd513, %rd508, %rd460;
$L__BB34_44:
	mad.lo.s64 	%rd523, %rd513, %rd103, %rd95;
	add.s32 	%r205, %r205, -2;
$L__BB34_45:
	and.b32  	%r193, %r6, 1;
	setp.eq.b32 	%p44, %r193, 1;
	not.pred 	%p45, %p44;
	@%p45 bra 	$L__BB34_53;
	mul.wide.u32 	%rd461, %r205, 8;
	add.s64 	%rd462, %rd2, %rd461;
	ld.global.u64 	%rd118, [%rd462];
	or.b64  	%rd463, %rd519, %rd118;
	and.b64  	%rd464, %rd463, -4294967296;
	setp.ne.s64 	%p46, %rd464, 0;
	@%p46 bra 	$L__BB34_48;
	cvt.u32.u64 	%r194, %rd118;
	cvt.u32.u64 	%r195, %rd519;
	rem.u32 	%r196, %r195, %r194;
	cvt.u64.u32 	%rd520, %r196;
	bra.uni 	$L__BB34_49;
$L__BB34_48:
	rem.s64 	%rd520, %rd519, %rd118;
$L__BB34_49:
	add.s64 	%rd466, %rd1, %rd461;
	ld.global.u64 	%rd122, [%rd466];
	mad.lo.s64 	%rd522, %rd122, %rd520, %rd522;
	or.b64  	%rd467, %rd518, %rd118;
	and.b64  	%rd468, %rd467, -4294967296;
	setp.ne.s64 	%p47, %rd468, 0;
	@%p47 bra 	$L__BB34_51;
	cvt.u32.u64 	%r197, %rd118;
	cvt.u32.u64 	%r198, %rd518;
	rem.u32 	%r199, %r198, %r197;
	cvt.u64.u32 	%rd521, %r199;
	bra.uni 	$L__BB34_52;
$L__BB34_51:
	rem.s64 	%rd521, %rd518, %rd118;
$L__BB34_52:
	mad.lo.s64 	%rd523, %rd521, %rd122, %rd523;
$L__BB34_53:
	shl.b64 	%rd469, %rd522, 3;
	add.s64 	%rd470, %rd3, %rd469;
	ld.global.u64 	%rd471, [%rd470];
	mul.lo.s64 	%rd472, %rd471, %rd471;
	shl.b64 	%rd473, %rd523, 3;
	add.s64 	%rd474, %rd3, %rd473;
	ld.global.u64 	%rd475, [%rd474];
	mad.lo.s64 	%rd476, %rd475, %rd475, %rd472;
	cvt.rn.f64.u64 	%fd2, %rd476;
	st.shared.f64 	[%r5], %fd2;
	bra.uni 	$L__BB34_114;
$L__BB34_54:
	cvt.u64.u32 	%rd555, %r4;
	setp.le.u64 	%p2, %rd262, %rd555;
	@%p2 bra 	$L__BB34_114;
	cvt.u32.u64 	%r23, %rd261;
	add.s32 	%r209, %r23, -1;
	setp.lt.s32 	%p3, %r209, 0;
	mov.b64 	%rd564, 0;
	@%p3 bra 	$L__BB34_113;
	and.b32  	%r25, %r23, 7;
	setp.lt.u32 	%p4, %r209, 7;
	mov.b64 	%rd564, 0;
	@%p4 bra 	$L__BB34_84;
	add.s32 	%r207, %r23, -4;
	and.b32  	%r57, %r23, -8;
	neg.s32 	%r206, %r57;
	mov.b64 	%rd564, 0;
$L__BB34_58:
	.pragma "nounroll";
	add.s32 	%r30, %r207, 3;
	mul.wide.u32 	%rd271, %r30, 8;
	add.s64 	%rd272, %rd2, %rd271;
	ld.global.u64 	%rd133, [%rd272];
	or.b64  	%rd273, %rd555, %rd133;
	and.b64  	%rd274, %rd273, -4294967296;
	setp.ne.s64 	%p5, %rd274, 0;
	@%p5 bra 	$L__BB34_60;
	cvt.u32.u64 	%r58, %rd133;
	cvt.u32.u64 	%r59, %rd555;
	div.u32 	%r60, %r59, %r58;
	mul.lo.s32 	%r61, %r60, %r58;
	sub.s32 	%r62, %r59, %r61;
	cvt.u64.u32 	%rd526, %r60;
	cvt.u64.u32 	%rd527, %r62;
	bra.uni 	$L__BB34_61;
$L__BB34_60:
	div.s64 	%rd526, %rd555, %rd133;
	mul.lo.s64 	%rd275, %rd526, %rd133;
	sub.s64 	%rd527, %rd555, %rd275;
$L__BB34_61:
	add.s64 	%rd277, %rd1, %rd271;
	ld.global.u64 	%rd278, [%rd277];
	mad.lo.s64 	%rd140, %rd278, %rd527, %rd564;
	add.s32 	%r31, %r207, 2;
	mul.wide.u32 	%rd279, %r31, 8;
	add.s64 	%rd280, %rd2, %rd279;
	ld.global.u64 	%rd141, [%rd280];
	or.b64  	%rd281, %rd526, %rd141;
	and.b64  	%rd282, %rd281, -4294967296;
	setp.ne.s64 	%p6, %rd282, 0;
	@%p6 bra 	$L__BB34_63;
	cvt.u32.u64 	%r63, %rd141;
	cvt.u32.u64 	%r64, %rd526;
	div.u32 	%r65, %r64, %r63;
	mul.lo.s32 	%r66, %r65, %r63;
	sub.s32 	%r67, %r64, %r66;
	cvt.u64.u32 	%rd528, %r65;
	cvt.u64.u32 	%rd529, %r67;
	bra.uni 	$L__BB34_64;
$L__BB34_63:
	div.s64 	%rd528, %rd526, %rd141;
	mul.lo.s64 	%rd283, %rd528, %rd141;
	sub.s64 	%rd529, %rd526, %rd283;
$L__BB34_64:
	add.s64 	%rd285, %rd1, %rd279;
	ld.global.u64 	%rd286, [%rd285];
	mad.lo.s64 	%rd148, %rd286, %rd529, %rd140;
	add.s32 	%r32, %r207, 1;
	mul.wide.u32 	%rd287, %r32, 8;
	add.s64 	%rd288, %rd2, %rd287;
	ld.global.u64 	%rd149, [%rd288];
	or.b64  	%rd289, %rd528, %rd149;
	and.b64  	%rd290, %rd289, -4294967296;
	setp.ne.s64 	%p7, %rd290, 0;
	@%p7 bra 	$L__BB34_66;
	cvt.u32.u64 	%r68, %rd149;
	cvt.u32.u64 	%r69, %rd528;
	div.u32 	%r70, %r69, %r68;
	mul.lo.s32 	%r71, %r70, %r68;
	sub.s32 	%r72, %r69, %r71;
	cvt.u64.u32 	%rd530, %r70;
	cvt.u64.u32 	%rd531, %r72;
	bra.uni 	$L__BB34_67;
$L__BB34_66:
	div.s64 	%rd530, %rd528, %rd149;
	mul.lo.s64 	%rd291, %rd530, %rd149;
	sub.s64 	%rd531, %rd528, %rd291;
$L__BB34_67:
	add.s64 	%rd293, %rd1, %rd287;
	ld.global.u64 	%rd294, [%rd293];
	mad.lo.s64 	%rd156, %rd294, %rd531, %rd148;
	add.s32 	%r33, %r207, -4;
	mul.wide.u32 	%rd295, %r207, 8;
	add.s64 	%rd296, %rd2, %rd295;
	ld.global.u64 	%rd157, [%rd296];
	or.b64  	%rd297, %rd530, %rd157;
	and.b64  	%rd298, %rd297, -4294967296;
	setp.ne.s64 	%p8, %rd298, 0;
	@%p8 bra 	$L__BB34_69;
	cvt.u32.u64 	%r73, %rd157;
	cvt.u32.u64 	%r74, %rd530;
	div.u32 	%r75, %r74, %r73;
	mul.lo.s32 	%r76, %r75, %r73;
	sub.s32 	%r77, %r74, %r76;
	cvt.u64.u32 	%rd532, %r75;
	cvt.u64.u32 	%rd533, %r77;
	bra.uni 	$L__BB34_70;
$L__BB34_69:
	div.s64 	%rd532, %rd530, %rd157;
	mul.lo.s64 	%rd299, %rd532, %rd157;
	sub.s64 	%rd533, %rd530, %rd299;
$L__BB34_70:
	add.s64 	%rd301, %rd1, %rd295;
	ld.global.u64 	%rd302, [%rd301];
	mad.lo.s64 	%rd164, %rd302, %rd533, %rd156;
	add.s32 	%r34, %r207, -1;
	mul.wide.u32 	%rd303, %r34, 8;
	add.s64 	%rd304, %rd2, %rd303;
	ld.global.u64 	%rd165, [%rd304];
	or.b64  	%rd305, %rd532, %rd165;
	and.b64  	%rd306, %rd305, -4294967296;
	setp.ne.s64 	%p9, %rd306, 0;
	@%p9 bra 	$L__BB34_72;
	cvt.u32.u64 	%r78, %rd165;
	cvt.u32.u64 	%r79, %rd532;
	div.u32 	%r80, %r79, %r78;
	mul.lo.s32 	%r81, %r80, %r78;
	sub.s32 	%r82, %r79, %r81;
	cvt.u64.u32 	%rd534, %r80;
	cvt.u64.u32 	%rd535, %r82;
	bra.uni 	$L__BB34_73;
$L__BB34_72:
	div.s64 	%rd534, %rd532, %rd165;
	mul.lo.s64 	%rd307, %rd534, %rd165;
	sub.s64 	%rd535, %rd532, %rd307;
$L__BB34_73:
	add.s64 	%rd309, %rd1, %rd303;
	ld.global.u64 	%rd310, [%rd309];
	mad.lo.s64 	%rd172, %rd310, %rd535, %rd164;
	add.s32 	%r35, %r207, -2;
	mul.wide.u32 	%rd311, %r35, 8;
	add.s64 	%rd312, %rd2, %rd311;
	ld.global.u64 	%rd173, [%rd312];
	or.b64  	%rd313, %rd534, %rd173;
	and.b64  	%rd314, %rd313, -4294967296;
	setp.ne.s64 	%p10, %rd314, 0;
	@%p10 bra 	$L__BB34_75;
	cvt.u32.u64 	%r83, %rd173;
	cvt.u32.u64 	%r84, %rd534;
	div.u32 	%r85, %r84, %r83;
	mul.lo.s32 	%r86, %r85, %r83;
	sub.s32 	%r87, %r84, %r86;
	cvt.u64.u32 	%rd536, %r85;
	cvt.u64.u32 	%rd537, %r87;
	bra.uni 	$L__BB34_76;
$L__BB34_75:
	div.s64 	%rd536, %rd534, %rd173;
	mul.lo.s64 	%rd315, %rd536, %rd173;
	sub.s64 	%rd537, %rd534, %rd315;
$L__BB34_76:
	add.s64 	%rd317, %rd1, %rd311;
	ld.global.u64 	%rd318, [%rd317];
	mad.lo.s64 	%rd180, %rd318, %rd537, %rd172;
	add.s32 	%r36, %r207, -3;
	mul.wide.u32 	%rd319, %r36, 8;
	add.s64 	%rd320, %rd2, %rd319;
	ld.global.u64 	%rd181, [%rd320];
	or.b64  	%rd321, %rd536, %rd181;
	and.b64  	%rd322, %rd321, -4294967296;
	setp.ne.s64 	%p11, %rd322, 0;
	@%p11 bra 	$L__BB34_78;
	cvt.u32.u64 	%r88, %rd181;
	cvt.u32.u64 	%r89, %rd536;
	div.u32 	%r90, %r89, %r88;
	mul.lo.s32 	%r91, %r90, %r88;
	sub.s32 	%r92, %r89, %r91;
	cvt.u64.u32 	%rd538, %r90;
	cvt.u64.u32 	%rd539, %r92;
	bra.uni 	$L__BB34_79;
$L__BB34_78:
	div.s64 	%rd538, %rd536, %rd181;
	mul.lo.s64 	%rd323, %rd538, %rd181;
	sub.s64 	%rd539, %rd536, %rd323;
$L__BB34_79:
	add.s64 	%rd325, %rd1, %rd319;
	ld.global.u64 	%rd326, [%rd325];
	mad.lo.s64 	%rd188, %rd326, %rd539, %rd180;
	mul.wide.u32 	%rd327, %r33, 8;
	add.s64 	%rd328, %rd2, %rd327;
	ld.global.u64 	%rd189, [%rd328];
	or.b64  	%rd329, %rd538, %rd189;
	and.b64  	%rd330, %rd329, -4294967296;
	setp.ne.s64 	%p12, %rd330, 0;
	@%p12 bra 	$L__BB34_81;
	cvt.u32.u64 	%r93, %rd189;
	cvt.u32.u64 	%r94, %rd538;
	div.u32 	%r95, %r94, %r93;
	mul.lo.s32 	%r96, %r95, %r93;
	sub.s32 	%r97, %r94, %r96;
	cvt.u64.u32 	%rd555, %r95;
	cvt.u64.u32 	%rd541, %r97;
	bra.uni 	$L__BB34_82;
$L__BB34_81:
	div.s64 	%rd555, %rd538, %rd189;
	mul.lo.s64 	%rd331, %rd555, %rd189;
	sub.s64 	%rd541, %rd538, %rd331;
$L__BB34_82:
	add.s64 	%rd333, %rd1, %rd327;
	ld.global.u64 	%rd334, [%rd333];
	mad.lo.s64 	%rd564, %rd334, %rd541, %rd188;
	add.s32 	%r207, %r207, -8;
	add.s32 	%r206, %r206, 8;
	setp.ne.s32 	%p13, %r206, 0;
	@%p13 bra 	$L__BB34_58;
	add.s32 	%r209, %r207, 3;
$L__BB34_84:
	setp.eq.s32 	%p14, %r25, 0;
	@%p14 bra 	$L__BB34_113;
	and.b32  	%r41, %r23, 3;
	setp.lt.u32 	%p15, %r25, 4;
	@%p15 bra 	$L__BB34_99;
	mul.wide.u32 	%rd336, %r209, 8;
	add.s64 	%rd337, %rd2, %rd336;
	ld.global.u64 	%rd200, [%rd337];
	or.b64  	%rd338, %rd555, %rd200;
	and.b64  	%rd339, %rd338, -4294967296;
	setp.ne.s64 	%p16, %rd339, 0;
	@%p16 bra 	$L__BB34_88;
	cvt.u32.u64 	%r98, %rd200;
	cvt.u32.u64 	%r99, %rd555;
	div.u32 	%r100, %r99, %r98;
	mul.lo.s32 	%r101, %r100, %r98;
	sub.s32 	%r102, %r99, %r101;
	cvt.u64.u32 	%rd545, %r100;
	cvt.u64.u32 	%rd546, %r102;
	bra.uni 	$L__BB34_89;
$L__BB34_88:
	div.s64 	%rd545, %rd555, %rd200;
	mul.lo.s64 	%rd340, %rd545, %rd200;
	sub.s64 	%rd546, %rd555, %rd340;
$L__BB34_89:
	add.s64 	%rd342, %rd1, %rd336;
	ld.global.u64 	%rd343, [%rd342];
	mad.lo.s64 	%rd207, %rd343, %rd546, %rd564;
	add.s32 	%r42, %r209, -1;
	mul.wide.u32 	%rd344, %r42, 8;
	add.s64 	%rd345, %rd2, %rd344;
	ld.global.u64 	%rd208, [%rd345];
	or.b64  	%rd346, %rd545, %rd208;
	and.b64  	%rd347, %rd346, -4294967296;
	setp.ne.s64 	%p17, %rd347, 0;
	@%p17 bra 	$L__BB34_91;
	cvt.u32.u64 	%r103, %rd208;
	cvt.u32.u64 	%r104, %rd545;
	div.u32 	%r105, %r104, %r103;
	mul.lo.s32 	%r106, %r105, %r103;
	sub.s32 	%r107, %r104, %r106;
	cvt.u64.u32 	%rd547, %r105;
	cvt.u64.u32 	%rd548, %r107;
	bra.uni 	$L__BB34_92;
$L__BB34_91:
	div.s64 	%rd547, %rd545, %rd208;
	mul.lo.s64 	%rd348, %rd547, %rd208;
	sub.s64 	%rd548, %rd545, %rd348;
$L__BB34_92:
	add.s64 	%rd350, %rd1, %rd344;
	ld.global.u64 	%rd351, [%rd350];
	mad.lo.s64 	%rd215, %rd351, %rd548, %rd207;
	add.s32 	%r43, %r209, -2;
	mul.wide.u32 	%rd352, %r43, 8;
	add.s64 	%rd353, %rd2, %rd352;
	ld.global.u64 	%rd216, [%rd353];
	or.b64  	%rd354, %rd547, %rd216;
	and.b64  	%rd355, %rd354, -4294967296;
	setp.ne.s64 	%p18, %rd355, 0;
	@%p18 bra 	$L__BB34_94;
	cvt.u32.u64 	%r108, %rd216;
	cvt.u32.u64 	%r109, %rd547;
	div.u32 	%r110, %r109, %r108;
	mul.lo.s32 	%r111, %r110, %r108;
	sub.s32 	%r112, %r109, %r111;
	cvt.u64.u32 	%rd549, %r110;
	cvt.u64.u32 	%rd550, %r112;
	bra.uni 	$L__BB34_95;
$L__BB34_94:
	div.s64 	%rd549, %rd547, %rd216;
	mul.lo.s64 	%rd356, %rd549, %rd216;
	sub.s64 	%rd550, %rd547, %rd356;
$L__BB34_95:
	add.s64 	%rd358, %rd1, %rd352;
	ld.global.u64 	%rd359, [%rd358];
	mad.lo.s64 	%rd223, %rd359, %rd550, %rd215;
	add.s32 	%r44, %r209, -3;
	mul.wide.u32 	%rd360, %r44, 8;
	add.s64 	%rd361, %rd2, %rd360;
	ld.global.u64 	%rd224, [%rd361];
	or.b64  	%rd362, %rd549, %rd224;
	and.b64  	%rd363, %rd362, -4294967296;
	setp.ne.s64 	%p19, %rd363, 0;
	@%p19 bra 	$L__BB34_97;
	cvt.u32.u64 	%r113, %rd224;
	cvt.u32.u64 	%r114, %rd549;
	div.u32 	%r115, %r114, %r113;
	mul.lo.s32 	%r116, %r115, %r113;
	sub.s32 	%r117, %r114, %r116;
	cvt.u64.u32 	%rd555, %r115;
	cvt.u64.u32 	%rd552, %r117;
	bra.uni 	$L__BB34_98;
$L__BB34_97:
	div.s64 	%rd555, %rd549, %rd224;
	mul.lo.s64 	%rd364, %rd555, %rd224;
	sub.s64 	%rd552, %rd549, %rd364;
$L__BB34_98:
	add.s64 	%rd366, %rd1, %rd360;
	ld.global.u64 	%rd367, [%rd366];
	mad.lo.s64 	%rd564, %rd367, %rd552, %rd223;
	add.s32 	%r209, %r209, -4;
$L__BB34_99:
	setp.eq.s32 	%p20, %r41, 0;
	@%p20 bra 	$L__BB34_113;
	setp.eq.s32 	%p21, %r41, 1;
	@%p21 bra 	$L__BB34_108;
	mul.wide.u32 	%rd369, %r209, 8;
	add.s64 	%rd370, %rd2, %rd369;
	ld.global.u64 	%rd235, [%rd370];
	or.b64  	%rd371, %rd555, %rd235;
	and.b64  	%rd372, %rd371, -4294967296;
	setp.ne.s64 	%p22, %rd372, 0;
	@%p22 bra 	$L__BB34_103;
	cvt.u32.u64 	%r118, %rd235;
	cvt.u32.u64 	%r119, %rd555;
	div.u32 	%r120, %r119, %r118;
	mul.lo.s32 	%r121, %r120, %r118;
	sub.s32 	%r122, %r119, %r121;
	cvt.u64.u32 	%rd556, %r120;
	cvt.u64.u32 	%rd557, %r122;
	bra.uni 	$L__BB34_104;
$L__BB34_103:
	div.s64 	%rd556, %rd555, %rd235;
	mul.lo.s64 	%rd373, %rd556, %rd235;
	sub.s64 	%rd557, %rd555, %rd373;
$L__BB34_104:
	add.s64 	%rd375, %rd1, %rd369;
	ld.global.u64 	%rd376, [%rd375];
	mad.lo.s64 	%rd242, %rd376, %rd557, %rd564;
	add.s32 	%r47, %r209, -1;
	mul.wide.u32 	%rd377, %r47, 8;
	add.s64 	%rd378, %rd2, %rd377;
	ld.global.u64 	%rd243, [%rd378];
	or.b64  	%rd379, %rd556, %rd243;
	and.b64  	%rd380, %rd379, -4294967296;
	setp.ne.s64 	%p23, %rd380, 0;
	@%p23 bra 	$L__BB34_106;
	cvt.u32.u64 	%r123, %rd243;
	cvt.u32.u64 	%r124, %rd556;
	div.u32 	%r125, %r124, %r123;
	mul.lo.s32 	%r126, %r125, %r123;
	sub.s32 	%r127, %r124, %r126;
	cvt.u64.u32 	%rd555, %r125;
	cvt.u64.u32 	%rd559, %r127;
	bra.uni 	$L__BB34_107;
$L__BB34_106:
	div.s64 	%rd555, %rd556, %rd243;
	mul.lo.s64 	%rd381, %rd555, %rd243;
	sub.s64 	%rd559, %rd556, %rd381;
$L__BB34_107:
	add.s64 	%rd383, %rd1, %rd377;
	ld.global.u64 	%rd384, [%rd383];
	mad.lo.s64 	%rd564, %rd384, %rd559, %rd242;
	add.s32 	%r209, %r209, -2;
$L__BB34_108:
	and.b32  	%r128, %r23, 1;
	setp.eq.b32 	%p24, %r128, 1;
	not.pred 	%p25, %p24;
	@%p25 bra 	$L__BB34_113;
	mul.wide.u32 	%rd385, %r209, 8;
	add.s64 	%rd386, %rd2, %rd385;
	ld.global.u64 	%rd254, [%rd386];
	or.b64  	%rd387, %rd555, %rd254;
	and.b64  	%rd388, %rd387, -4294967296;
	setp.ne.s64 	%p26, %rd388, 0;
	@%p26 bra 	$L__BB34_111;
	cvt.u32.u64 	%r129, %rd254;
	cvt.u32.u64 	%r130, %rd555;
	rem.u32 	%r131, %r130, %r129;
	cvt.u64.u32 	%rd563, %r131;
	bra.uni 	$L__BB34_112;
$L__BB34_111:
	rem.s64 	%rd563, %rd555, %rd254;
$L__BB34_112:
	add.s64 	%rd390, %rd1, %rd385;
	ld.global.u64 	%rd391, [%rd390];
	mad.lo.s64 	%rd564, %rd391, %rd563, %rd564;
$L__BB34_113:
	shl.b64 	%rd392, %rd564, 3;
	add.s64 	%rd393, %rd3, %rd392;
	ld.global.u64 	%rd394, [%rd393];
	mul.lo.s64 	%rd395, %rd394, %rd394;
	cvt.rn.f64.u64 	%fd1, %rd395;
	st.shared.f64 	[%r5], %fd1;
$L__BB34_114:
	bar.sync 	0;
	setp.lt.u32 	%p48, %r211, 66;
	@%p48 bra 	$L__BB34_118;
$L__BB34_115:
	shr.u32 	%r51, %r211, 1;
	setp.ge.u32 	%p49, %r1, %r51;
	@%p49 bra 	$L__BB34_117;
	ld.shared.f64 	%fd3, [%r5];
	shl.b32 	%r200, %r51, 3;
	add.s32 	%r201, %r5, %r200;
	ld.shared.f64 	%fd4, [%r201];
	add.f64 	%fd5, %fd3, %fd4;
	st.shared.f64 	[%r5], %fd5;
$L__BB34_117:
	bar.sync 	0;
	setp.gt.u32 	%p50, %r211, 131;
	mov.u32 	%r211, %r51;
	@%p50 bra 	$L__BB34_115;
$L__BB34_118:
	setp.gt.u32 	%p51, %r1, 31;
	@%p51 bra 	$L__BB34_121;
	ld.volatile.shared.f64 	%fd6, [%r5];
	ld.volatile.shared.f64 	%fd7, [%r5+256];
	add.f64 	%fd8, %fd6, %fd7;
	st.volatile.shared.f64 	[%r5], %fd8;
	ld.volatile.shared.f64 	%fd9, [%r5];
	ld.volatile.shared.f64 	%fd10, [%r5+128];
	add.f64 	%fd11, %fd9, %fd10;
	st.volatile.shared.f64 	[%r5], %fd11;
	ld.volatile.shared.f64 	%fd12, [%r5];
	ld.volatile.shared.f64 	%fd13, [%r5+64];
	add.f64 	%fd14, %fd12, %fd13;
	st.volatile.shared.f64 	[%r5], %fd14;
	ld.volatile.shared.f64 	%fd15, [%r5];
	ld.volatile.shared.f64 	%fd16, [%r5+32];
	add.f64 	%fd17, %fd15, %fd16;
	st.volatile.shared.f64 	[%r5], %fd17;
	ld.volatile.shared.f64 	%fd18, [%r5];
	ld.volatile.shared.f64 	%fd19, [%r5+16];
	add.f64 	%fd20, %fd18, %fd19;
	st.volatile.shared.f64 	[%r5], %fd20;
	ld.volatile.shared.f64 	%fd21, [%r5];
	ld.volatile.shared.f64 	%fd22, [%r5+8];
	add.f64 	%fd23, %fd21, %fd22;
	st.volatile.shared.f64 	[%r5], %fd23;
	setp.ne.s32 	%p52, %r1, 0;
	@%p52 bra 	$L__BB34_121;
	ld.shared.f64 	%fd24, [sum_squaresdata_i64];
	cvta.to.global.u64 	%rd477, %rd260;
	mul.wide.u32 	%rd478, %r2, 8;
	add.s64 	%rd479, %rd477, %rd478;
	st.global.f64 	[%rd479], %fd24;
$L__BB34_121:
	ret;

}
	// .globl	uncontiguous_cumulate_sum_square_i64
.visible .entry uncontiguous_cumulate_sum_square_i64(
	.param .u64 .ptr .align 1 uncontiguous_cumulate_sum_square_i64_param_0,
	.param .u64 .ptr .align 1 uncontiguous_cumulate_sum_square_i64_param_1,
	.param .u64 .ptr .align 1 uncontiguous_cumulate_sum_square_i64_param_2,
	.param .u64 .ptr .align 1 uncontiguous_cumulate_sum_square_i64_param_3,
	.param .u64 uncontiguous_cumulate_sum_square_i64_param_4,
	.param .u64 uncontiguous_cumulate_sum_square_i64_param_5
)
{
	.reg .pred 	%p<53>;
	.reg .b32 	%r<212>;
	.reg .b64 	%rd<563>;
	.reg .b64 	%fd<25>;

	ld.param.u64 	%rd260, [uncontiguous_cumulate_sum_square_i64_param_0];
	ld.param.u64 	%rd263, [uncontiguous_cumulate_sum_square_i64_param_1];
	ld.param.u64 	%rd264, [uncontiguous_cumulate_sum_square_i64_param_2];
	ld.param.u64 	%rd265, [uncontiguous_cumulate_sum_square_i64_param_3];
	ld.param.u64 	%rd261, [uncontiguous_cumulate_sum_square_i64_param_4];
	ld.param.u64 	%rd262, [uncontiguous_cumulate_sum_square_i64_param_5];
	cvta.to.global.u64 	%rd1, %rd265;
	cvta.to.global.u64 	%rd2, %rd264;
	cvta.to.global.u64 	%rd3, %rd263;
	mov.u32 	%r1, %tid.x;
	mov.u32 	%r2, %ctaid.x;
	mov.u32 	%r211, %ntid.x;
	mul.lo.s32 	%r52, %r2, %r211;
	shl.b32 	%r53, %r52, 1;
	add.s32 	%r4, %r53, %r1;
	shl.b32 	%r54, %r1, 3;
	mov.u32 	%r55, sum_squaresdata_i64;
	add.s32 	%r5, %r55, %r54;
	mov.b64 	%rd266, 0;
	st.shared.u64 	[%r5], %rd266;
	add.s32 	%r56, %r4, %r211;
	cvt.u64.u32 	%rd516, %r56;
	setp.le.u64 	%p1, %rd262, %rd516;
	@%p1 bra 	$L__BB35_54;
	cvt.u32.u64 	%r6, %rd261;
	add.s32 	%r205, %r6, -1;
	setp.lt.s32 	%p27, %r205, 0;
	mov.b64 	%rd520, 0;
	mov.u64 	%rd521, %rd520;
	@%p27 bra 	$L__BB35_53;
	cvt.u64.u32 	%rd517, %r4;
	setp.lt.u32 	%p28, %r205, 3;
	mov.b64 	%rd521, 0;
	mov.u64 	%rd520, %rd521;
	@%p28 bra 	$L__BB35_30;
	add.s32 	%r203, %r6, -2;
	and.b32  	%r132, %r6, -4;
	neg.s32 	%r202, %r132;
	mov.b64 	%rd521, 0;
$L__BB35_4:
	.pragma "nounroll";
	add.s32 	%r12, %r203, 1;
	mul.wide.u32 	%rd399, %r12, 8;
	add.s64 	%rd400, %rd2, %rd399;
	ld.global.u64 	%rd10, [%rd400];
	or.b64  	%rd401, %rd517, %rd10;
	and.b64  	%rd402, %rd401, -4294967296;
	setp.ne.s64 	%p29, %rd402, 0;
	@%p29 bra 	$L__BB35_6;
	cvt.u32.u64 	%r133, %rd10;
	cvt.u32.u64 	%r134, %rd517;
	div.u32 	%r135, %r134, %r133;
	mul.lo.s32 	%r136, %r135, %r133;
	sub.s32 	%r137, %r134, %r136;
	cvt.u64.u32 	%rd482, %r135;
	cvt.u64.u32 	%rd483, %r137;
	bra.uni 	$L__BB35_7;
$L__BB35_6:
	div.s64 	%rd482, %rd517, %rd10;
	mul.lo.s64 	%rd403, %rd482, %rd10;
	sub.s64 	%rd483, %rd517, %rd403;
$L__BB35_7:
	mul.wide.u32 	%rd404, %r12, 8;
	add.s64 	%rd405, %rd1, %rd404;
	ld.global.u64 	%rd17, [%rd405];
	mad.lo.s64 	%rd18, %rd17, %rd483, %rd520;
	or.b64  	%rd406, %rd516, %rd10;
	and.b64  	%rd407, %rd406, -4294967296;
	setp.ne.s64 	%p30, %rd407, 0;
	@%p30 bra 	$L__BB35_9;
	cvt.u32.u64 	%r138, %rd10;
	cvt.u32.u64 	%r139, %rd516;
	div.u32 	%r140, %r139, %r138;
	mul.lo.s32 	%r141, %r140, %r138;
	sub.s32 	%r142, %r139, %r141;
	cvt.u64.u32 	%rd484, %r140;
	cvt.u64.u32 	%rd485, %r142;
	bra.uni 	$L__BB35_10;
$L__BB35_9:
	div.s64 	%rd484, %rd516, %rd10;
	mul.lo.s64 	%rd408, %rd484, %rd10;
	sub.s64 	%rd485, %rd516, %rd408;
$L__BB35_10:
	mad.lo.s64 	%rd25, %rd485, %rd17, %rd521;
	add.s32 	%r13, %r203, -2;
	mul.wide.u32 	%rd409, %r203, 8;
	add.s64 	%rd410, %rd2, %rd409;
	ld.global.u64 	%rd26, [%rd410];
	or.b64  	%rd411, %rd482, %rd26;
	and.b64  	%rd412, %rd411, -4294967296;
	setp.ne.s64 	%p31, %rd412, 0;
	@%p31 bra 	$L__BB35_12;
	cvt.u32.u64 	%r143, %rd26;
	cvt.u32.u64 	%r144, %rd482;
	div.u32 	%r145, %r144, %r143;
	mul.lo.s32 	%r146, %r145, %r143;
	sub.s32 	%r147, %r144, %r146;
	cvt.u64.u32 	%rd486, %r145;
	cvt.u64.u32 	%rd487, %r147;
	bra.uni 	$L__BB35_13;
$L__BB35_12:
	div.s64 	%rd486, %rd482, %rd26;
	mul.lo.s64 	%rd413, %rd486, %rd26;
	sub.s64 	%rd487, %rd482, %rd413;
$L__BB35_13:
	mul.wide.u32 	%rd414, %r203, 8;
	add.s64 	%rd415, %rd1, %rd414;
	ld.global.u64 	%rd33, [%rd415];
	mad.lo.s64 	%rd34, %rd33, %rd487, %rd18;
	or.b64  	%rd416, %rd484, %rd26;
	and.b64  	%rd417, %rd416, -4294967296;
	setp.ne.s64 	%p32, %rd417, 0;
	@%p32 bra 	$L__BB35_15;
	cvt.u32.u64 	%r148, %rd26;
	cvt.u32.u64 	%r149, %rd484;
	div.u32 	%r150, %r149, %r148;
	mul.lo.s32 	%r151, %r150, %r148;
	sub.s32 	%r152, %r149, %r151;
	cvt.u64.u32 	%rd488, %r150;
	cvt.u64.u32 	%rd489, %r152;
	bra.uni 	$L__BB35_16;
$L__BB35_15:
	div.s64 	%rd488, %rd484, %rd26;
	mul.lo.s64 	%rd418, %rd488, %rd26;
	sub.s64 	%rd489, %rd484, %rd418;
$L__BB35_16:
	mad.lo.s64 	%rd41, %rd489, %rd33, %rd25;
	add.s32 	%r14, %r203, -1;
	mul.wide.u32 	%rd419, %r14, 8;
	add.s64 	%rd420, %rd2, %rd419;
	ld.global.u64 	%rd42, [%rd420];
	or.b64  	%rd421, %rd486, %rd42;
	and.b64  	%rd422, %rd421, -4294967296;
	setp.ne.s64 	%p33, %rd422, 0;
	@%p33 bra 	$L__BB35_18;
	cvt.u32.u64 	%r153, %rd42;
	cvt.u32.u64 	%r154, %rd486;
	div.u32 	%r155, %r154, %r153;
	mul.lo.s32 	%r156, %r155, %r153;
	sub.s32 	%r157, %r154, %r156;
	cvt.u64.u32 	%rd490, %r155;
	cvt.u64.u32 	%rd491, %r157;
	bra.uni 	$L__BB35_19;
$L__BB35_18:
	div.s64 	%rd490, %rd486, %rd42;
	mul.lo.s64 	%rd423, %rd490, %rd42;
	sub.s64 	%rd491, %rd486, %rd423;
$L__BB35_19:
	mul.wide.u32 	%rd424, %r14, 8;
	add.s64 	%rd425, %rd1, %rd424;
	ld.global.u64 	%rd49, [%rd425];
	mad.lo.s64 	%rd50, %rd49, %rd491, %rd34;
	or.b64  	%rd426, %rd488, %rd42;
	and.b64  	%rd427, %rd426, -4294967296;
	setp.ne.s64 	%p34, %rd427, 0;
	@%p34 bra 	$L__BB35_21;
	cvt.u32.u64 	%r158, %rd42;
	cvt.u32.u64 	%r159, %rd488;
	div.u32 	%r160, %r159, %r158;
	mul.lo.s32 	%r161, %r160, %r158;
	sub.s32 	%r162, %r159, %r161;
	cvt.u64.u32 	%rd492, %r160;
	cvt.u64.u32 	%rd493, %r162;
	bra.uni 	$L__BB35_22;
$L__BB35_21:
	div.s64 	%rd492, %rd488, %rd42;
	mul.lo.s64 	%rd428, %rd492, %rd42;
	sub.s64 	%rd493, %rd488, %rd428;
$L__BB35_22:
	mad.lo.s64 	%rd57, %rd493, %rd49, %rd41;
	mul.wide.u32 	%rd429, %r13, 8;
	add.s64 	%rd430, %rd2, %rd429;
	ld.global.u64 	%rd58, [%rd430];
	or.b64  	%rd431, %rd490, %rd58;
	and.b64  	%rd432, %rd431, -4294967296;
	setp.ne.s64 	%p35, %rd432, 0;
	@%p35 bra 	$L__BB35_24;
	cvt.u32.u64 	%r163, %rd58;
	cvt.u32.u64 	%r164, %rd490;
	div.u32 	%r165, %r164, %r163;
	mul.lo.s32 	%r166, %r165, %r163;
	sub.s32 	%r167, %r164, %r166;
	cvt.u64.u32 	%rd517, %r165;
	cvt.u64.u32 	%rd495, %r167;
	bra.uni 	$L__BB35_25;
$L__BB35_24:
	div.s64 	%rd517, %rd490, %rd58;
	mul.lo.s64 	%rd433, %rd517, %rd58;
	sub.s64 	%rd495, %rd490, %rd433;
$L__BB35_25:
	mul.wide.u32 	%rd434, %r13, 8;
	add.s64 	%rd435, %rd1, %rd434;
	ld.global.u64 	%rd65, [%rd435];
	mad.lo.s64 	%rd520, %rd65, %rd495, %rd50;
	or.b64  	%rd436, %rd492, %rd58;
	and.b64  	%rd437, %rd436, -4294967296;
	setp.ne.s64 	%p36, %rd437, 0;
	@%p36 bra 	$L__BB35_27;
	cvt.u32.u64 	%r168, %rd58;
	cvt.u32.u64 	%r169, %rd492;
	div.u32 	%r170, %r169, %r168;
	mul.lo.s32 	%r171, %r170, %r168;
	sub.s32 	%r172, %r169, %r171;
	cvt.u64.u32 	%rd516, %r170;
	cvt.u64.u32 	%rd497, %r172;
	bra.uni 	$L__BB35_28;
$L__BB35_27:
	div.s64 	%rd516, %rd492, %rd58;
	mul.lo.s64 	%rd438, %rd516, %rd58;
	sub.s64 	%rd497, %rd492, %rd438;
$L__BB35_28:
	mad.lo.s64 	%rd521, %rd497, %rd65, %rd57;
	add.s32 	%r203, %r203, -4;
	add.s32 	%r202, %r202, 4;
	setp.ne.s32 	%p37, %r202, 0;
	@%p37 bra 	$L__BB35_4;
	add.s32 	%r205, %r203, 1;
$L__BB35_30:
	and.b32  	%r19, %r6, 3;
	setp.eq.s32 	%p38, %r19, 0;
	@%p38 bra 	$L__BB35_53;
	setp.eq.s32 	%p39, %r19, 1;
	@%p39 bra 	$L__BB35_45;
	mul.wide.u32 	%rd440, %r205, 8;
	add.s64 	%rd441, %rd2, %rd440;
	ld.global.u64 	%rd80, [%rd441];
	or.b64  	%rd442, %rd517, %rd80;
	and.b64  	%rd443, %rd442, -4294967296;
	setp.ne.s64 	%p40, %rd443, 0;
	@%p40 bra 	$L__BB35_34;
	cvt.u32.u64 	%r173, %rd80;
	cvt.u32.u64 	%r174, %rd517;
	div.u32 	%r175, %r174, %r173;
	mul.lo.s32 	%r176, %r175, %r173;
	sub.s32 	%r177, %r174, %r176;
	cvt.u64.u32 	%rd504, %r175;
	cvt.u64.u32 	%rd505, %r177;
	bra.uni 	$L__BB35_35;
$L__BB35_34:
	div.s64 	%rd504, %rd517, %rd80;
	mul.lo.s64 	%rd444, %rd504, %rd80;
	sub.s64 	%rd505, %rd517, %rd444;
$L__BB35_35:
	add.s64 	%rd446, %rd1, %rd440;
	ld.global.u64 	%rd87, [%rd446];
	mad.lo.s64 	%rd88, %rd87, %rd505, %rd520;
	or.b64  	%rd447, %rd516, %rd80;
	and.b64  	%rd448, %rd447, -4294967296;
	setp.ne.s64 	%p41, %rd448, 0;
	@%p41 bra 	$L__BB35_37;
	cvt.u32.u64 	%r178, %rd80;
	cvt.u32.u64 	%r179, %rd516;
	div.u32 	%r180, %r179, %r178;
	mul.lo.s32 	%r181, %r180, %r178;
	sub.s32 	%r182, %r179, %r181;
	cvt.u64.u32 	%rd506, %r180;
	cvt.u64.u32 	%rd507, %r182;
	bra.uni 	$L__BB35_38;
$L__BB35_37:
	div.s64 	%rd506, %rd516, %rd80;
	mul.lo.s64 	%rd449, %rd506, %rd80;
	sub.s64 	%rd507, %rd516, %rd449;
$L__BB35_38:
	mad.lo.s64 	%rd95, %rd507, %rd87, %rd521;
	add.s32 	%r20, %r205, -1;
	mul.wide.u32 	%rd450, %r20, 8;
	add.s64 	%rd451, %rd2, %rd450;
	ld.global.u64 	%rd96, [%rd451];
	or.b64  	%rd452, %rd504, %rd96;
	and.b64  	%rd453, %rd452, -4294967296;
	setp.ne.s64 	%p42, %rd453, 0;
	@%p42 bra 	$L__BB35_40;
	cvt.u32.u64 	%r183, %rd96;
	cvt.u32.u64 	%r184, %rd504;
	div.u32 	%r185, %r184, %r183;
	mul.lo.s32 	%r186, %r185, %r183;
	sub.s32 	%r187, %r184, %r186;
	cvt.u64.u32 	%rd517, %r185;
	cvt.u64.u32 	%rd509, %r187;
	bra.uni 	$L__BB35_41;
$L__BB35_40:
	div.s64 	%rd517, %rd504, %rd96;
	mul.lo.s64 	%rd454, %rd517, %rd96;
	sub.s64 	%rd509, %rd504, %rd454;
$L__BB35_41:
	add.s64 	%rd456, %rd1, %rd450;
	ld.global.u64 	%rd103, [%rd456];
	mad.lo.s64 	%rd520, %rd103, %rd509, %rd88;
	or.b64  	%rd457, %rd506, %rd96;
	and.b64  	%rd458, %rd457, -4294967296;
	setp.ne.s64 	%p43, %rd458, 0;
	@%p43 bra 	$L__BB35_43;
	cvt.u32.u64 	%r188, %rd96;
	cvt.u32.u64 	%r189, %rd506;
	div.u32 	%r190, %r189, %r188;
	mul.lo.s32 	%r191, %r190, %r188;
	sub.s32 	%r192, %r189, %r191;
	cvt.u64.u32 	%rd516, %r190;
	cvt.u64.u32 	%rd511, %r192;
	bra.uni 	$L__BB35_44;
$L__BB35_43:
	div.s64 	%rd516, %rd506, %rd96;
	mul.lo.s64 	%rd459, %rd516, %rd96;
	sub.s64 	%rd511, %rd506, %rd459;
$L__BB35_44:
	mad.lo.s64 	%rd521, %rd511, %rd103, %rd95;
	add.s32 	%r205, %r205, -2;
$L__BB35_45:
	and.b32  	%r193, %r6, 1;
	setp.eq.b32 	%p44, %r193, 1;
	not.pred 	%p45, %p44;
	@%p45 bra 	$L__BB35_53;
	mul.wide.u32 	%rd460, %r205, 8;
	add.s64 	%rd461, %rd2, %rd460;
	ld.global.u64 	%rd118, [%rd461];
	or.b64  	%rd462, %rd517, %rd118;
	and.b64  	%rd463, %rd462, -4294967296;
	setp.ne.s64 	%p46, %rd463, 0;
	@%p46 bra 	$L__BB35_48;
	cvt.u32.u64 	%r194, %rd118;
	cvt.u32.u64 	%r195, %rd517;
	rem.u32 	%r196, %r195, %r194;
	cvt.u64.u32 	%rd518, %r196;
	bra.uni 	$L__BB35_49;
$L__BB35_48:
	rem.s64 	%rd518, %rd517, %rd118;
$L__BB35_49:
	add.s64 	%rd465, %rd1, %rd460;
	ld.global.u64 	%rd122, [%rd465];
	mad.lo.s64 	%rd520, %rd122, %rd518, %rd520;
	or.b64  	%rd466, %rd516, %rd118;
	and.b64  	%rd467, %rd466, -4294967296;
	setp.ne.s64 	%p47, %rd467, 0;
	@%p47 bra 	$L__BB35_51;
	cvt.u32.u64 	%r197, %rd118;
	cvt.u32.u64 	%r198, %rd516;
	rem.u32 	%r199, %r198, %r197;
	cvt.u64.u32 	%rd519, %r199;
	bra.uni 	$L__BB35_52;
$L__BB35_51:
	rem.s64 	%rd519, %rd516, %rd118;
$L__BB35_52:
	mad.lo.s64 	%rd521, %rd519, %rd122, %rd521;
$L__BB35_53:
	shl.b64 	%rd468, %rd520, 3;
	add.s64 	%rd469, %rd3, %rd468;
	ld.global.u64 	%rd470, [%rd469];
	shl.b64 	%rd471, %rd521, 3;
	add.s64 	%rd472, %rd3, %rd471;
	ld.global.u64 	%rd473, [%rd472];
	add.s64 	%rd474, %rd473, %rd470;
	cvt.rn.f64.s64 	%fd2, %rd474;
	st.shared.f64 	[%r5], %fd2;
	bra.uni 	$L__BB35_114;
$L__BB35_54:
	cvt.u64.u32 	%rd553, %r4;
	setp.le.u64 	%p2, %rd262, %rd553;
	@%p2 bra 	$L__BB35_114;
	cvt.u32.u64 	%r23, %rd261;
	add.s32 	%r209, %r23, -1;
	setp.lt.s32 	%p3, %r209, 0;
	mov.b64 	%rd562, 0;
	@%p3 bra 	$L__BB35_113;
	and.b32  	%r25, %r23, 7;
	setp.lt.u32 	%p4, %r209, 7;
	mov.b64 	%rd562, 0;
	@%p4 bra 	$L__BB35_84;
	add.s32 	%r207, %r23, -4;
	and.b32  	%r57, %r23, -8;
	neg.s32 	%r206, %r57;
	mov.b64 	%rd562, 0;
$L__BB35_58:
	.pragma "nounroll";
	add.s32 	%r30, %r207, 3;
	mul.wide.u32 	%rd271, %r30, 8;
	add.s64 	%rd272, %rd2, %rd271;
	ld.global.u64 	%rd133, [%rd272];
	or.b64  	%rd273, %rd553, %rd133;
	and.b64  	%rd274, %rd273, -4294967296;
	setp.ne.s64 	%p5, %rd274, 0;
	@%p5 bra 	$L__BB35_60;
	cvt.u32.u64 	%r58, %rd133;
	cvt.u32.u64 	%r59, %rd553;
	div.u32 	%r60, %r59, %r58;
	mul.lo.s32 	%r61, %r60, %r58;
	sub.s32 	%r62, %r59, %r61;
	cvt.u64.u32 	%rd524, %r60;
	cvt.u64.u32 	%rd525, %r62;
	bra.uni 	$L__BB35_61;
$L__BB35_60:
	div.s64 	%rd524, %rd553, %rd133;
	mul.lo.s64 	%rd275, %rd524, %rd133;
	sub.s64 	%rd525, %rd553, %rd275;
$L__BB35_61:
	add.s64 	%rd277, %rd1, %rd271;
	ld.global.u64 	%rd278, [%rd277];
	mad.lo.s64 	%rd140, %rd278, %rd525, %rd562;
	add.s32 	%r31, %r207, 2;
	mul.wide.u32 	%rd279, %r31, 8;
	add.s64 	%rd280, %rd2, %rd279;
	ld.global.u64 	%rd141, [%rd280];
	or.b64  	%rd281, %rd524, %rd141;
	and.b64  	%rd282, %rd281, -4294967296;
	setp.ne.s64 	%p6, %rd282, 0;
	@%p6 bra 	$L__BB35_63;
	cvt.u32.u64 	%r63, %rd141;
	cvt.u32.u64 	%r64, %rd524;
	div.u32 	%r65, %r64, %r63;
	mul.lo.s32 	%r66, %r65, %r63;
	sub.s32 	%r67, %r64, %r66;
	cvt.u64.u32 	%rd526, %r65;
	cvt.u64.u32 	%rd527, %r67;
	bra.uni 	$L__BB35_64;
$L__BB35_63:
	div.s64 	%rd526, %rd524, %rd141;
	mul.lo.s64 	%rd283, %rd526, %rd141;
	sub.s64 	%rd527, %rd524, %rd283;
$L__BB35_64:
	add.s64 	%rd285, %rd1, %rd279;
	ld.global.u64 	%rd286, [%rd285];
	mad.lo.s64 	%rd148, %rd286, %rd527, %rd140;
	add.s32 	%r32, %r207, 1;
	mul.wide.u32 	%rd287, %r32, 8;
	add.s64 	%rd288, %rd2, %rd287;
	ld.global.u64 	%rd149, [%rd288];
	or.b64  	%rd289, %rd526, %rd149;
	and.b64  	%rd290, %rd289, -4294967296;
	setp.ne.s64 	%p7, %rd290, 0;
	@%p7 bra 	$L__BB35_66;
	cvt.u32.u64 	%r68, %rd149;
	cvt.u32.u64 	%r69, %rd526;
	div.u32 	%r70, %r69, %r68;
	mul.lo.s32 	%r71, %r70, %r68;
	sub.s32 	%r72, %r69, %r71;
	cvt.u64.u32 	%rd528, %r70;
	cvt.u64.u32 	%rd529, %r72;
	bra.uni 	$L__BB35_67;
$L__BB35_66:
	div.s64 	%rd528, %rd526, %rd149;
	mul.lo.s64 	%rd291, %rd528, %rd149;
	sub.s64 	%rd529, %rd526, %rd291;
$L__BB35_67:
	add.s64 	%rd293, %rd1, %rd287;
	ld.global.u64 	%rd294, [%rd293];
	mad.lo.s64 	%rd156, %rd294, %rd529, %rd148;
	add.s32 	%r33, %r207, -4;
	mul.wide.u32 	%rd295, %r207, 8;
	add.s64 	%rd296, %rd2, %rd295;
	ld.global.u64 	%rd157, [%rd296];
	or.b64  	%rd297, %rd528, %rd157;
	and.b64  	%rd298, %rd297, -4294967296;
	setp.ne.s64 	%p8, %rd298, 0;
	@%p8 bra 	$L__BB35_69;
	cvt.u32.u64 	%r73, %rd157;
	cvt.u32.u64 	%r74, %rd528;
	div.u32 	%r75, %r74, %r73;
	mul.lo.s32 	%r76, %r75, %r73;
	sub.s32 	%r77, %r74, %r76;
	cvt.u64.u32 	%rd530, %r75;
	cvt.u64.u32 	%rd531, %r77;
	bra.uni 	$L__BB35_70;
$L__BB35_69:
	div.s64 	%rd530, %rd528, %rd157;
	mul.lo.s64 	%rd299, %rd530, %rd157;
	sub.s64 	%rd531, %rd528, %rd299;
$L__BB35_70:
	add.s64 	%rd301, %rd1, %rd295;
	ld.global.u64 	%rd302, [%rd301];
	mad.lo.s64 	%rd164, %rd302, %rd531, %rd156;
	add.s32 	%r34, %r207, -1;
	mul.wide.u32 	%rd303, %r34, 8;
	add.s64 	%rd304, %rd2, %rd303;
	ld.global.u64 	%rd165, [%rd304];
	or.b64  	%rd305, %rd530, %rd165;
	and.b64  	%rd306, %rd305, -4294967296;
	setp.ne.s64 	%p9, %rd306, 0;
	@%p9 bra 	$L__BB35_72;
	cvt.u32.u64 	%r78, %rd165;
	cvt.u32.u64 	%r79, %rd530;
	div.u32 	%r80, %r79, %r78;
	mul.lo.s32 	%r81, %r80, %r78;
	sub.s32 	%r82, %r79, %r81;
	cvt.u64.u32 	%rd532, %r80;
	cvt.u64.u32 	%rd533, %r82;
	bra.uni 	$L__BB35_73;
$L__BB35_72:
	div.s64 	%rd532, %rd530, %rd165;
	mul.lo.s64 	%rd307, %rd532, %rd165;
	sub.s64 	%rd533, %rd530, %rd307;
$L__BB35_73:
	add.s64 	%rd309, %rd1, %rd303;
	ld.global.u64 	%rd310, [%rd309];
	mad.lo.s64 	%rd172, %rd310, %rd533, %rd164;
	add.s32 	%r35, %r207, -2;
	mul.wide.u32 	%rd311, %r35, 8;
	add.s64 	%rd312, %rd2, %rd311;
	ld.global.u64 	%rd173, [%rd312];
	or.b64  	%rd313, %rd532, %rd173;
	and.b64  	%rd314, %rd313, -4294967296;
	setp.ne.s64 	%p10, %rd314, 0;
	@%p10 bra 	$L__BB35_75;
	cvt.u32.u64 	%r83, %rd173;
	cvt.u32.u64 	%r84, %rd532;
	div.u32 	%r85, %r84, %r83;
	mul.lo.s32 	%r86, %r85, %r83;
	sub.s32 	%r87, %r84, %r86;
	cvt.u64.u32 	%rd534, %r85;
	cvt.u64.u32 	%rd535, %r87;
	bra.uni 	$L__BB35_76;
$L__BB35_75:
	div.s64 	%rd534, %rd532, %rd173;
	mul.lo.s64 	%rd315, %rd534, %rd173;
	sub.s64 	%rd535, %rd532, %rd315;
$L__BB35_76:
	add.s64 	%rd317, %rd1, %rd311;
	ld.global.u64 	%rd318, [%rd317];
	mad.lo.s64 	%rd180, %rd318, %rd535, %rd172;
	add.s32 	%r36, %r207, -3;
	mul.wide.u32 	%rd319, %r36, 8;
	add.s64 	%rd320, %rd2, %rd319;
	ld.global.u64 	%rd181, [%rd320];
	or.b64  	%rd321, %rd534, %rd181;
	and.b64  	%rd322, %rd321, -4294967296;
	setp.ne.s64 	%p11, %rd322, 0;
	@%p11 bra 	$L__BB35_78;
	cvt.u32.u64 	%r88, %rd181;
	cvt.u32.u64 	%r89, %rd534;
	div.u32 	%r90, %r89, %r88;
	mul.lo.s32 	%r91, %r90, %r88;
	sub.s32 	%r92, %r89, %r91;
	cvt.u64.u32 	%rd536, %r90;
	cvt.u64.u32 	%rd537, %r92;
	bra.uni 	$L__BB35_79;
$L__BB35_78:
	div.s64 	%rd536, %rd534, %rd181;
	mul.lo.s64 	%rd323, %rd536, %rd181;
	sub.s64 	%rd537, %rd534, %rd323;
$L__BB35_79:
	add.s64 	%rd325, %rd1, %rd319;
	ld.global.u64 	%rd326, [%rd325];
	mad.lo.s64 	%rd188, %rd326, %rd537, %rd180;
	mul.wide.u32 	%rd327, %r33, 8;
	add.s64 	%rd328, %rd2, %rd327;
	ld.global.u64 	%rd189, [%rd328];
	or.b64  	%rd329, %rd536, %rd189;
	and.b64  	%rd330, %rd329, -4294967296;
	setp.ne.s64 	%p12, %rd330, 0;
	@%p12 bra 	$L__BB35_81;
	cvt.u32.u64 	%r93, %rd189;
	cvt.u32.u64 	%r94, %rd536;
	div.u32 	%r95, %r94, %r93;
	mul.lo.s32 	%r96, %r95, %r93;
	sub.s32 	%r97, %r94, %r96;
	cvt.u64.u32 	%rd553, %r95;
	cvt.u64.u32 	%rd539, %r97;
	bra.uni 	$L__BB35_82;
$L__BB35_81:
	div.s64 	%rd553, %rd536, %rd189;
	mul.lo.s64 	%rd331, %rd553, %rd189;
	sub.s64 	%rd539, %rd536, %rd331;
$L__BB35_82:
	add.s64 	%rd333, %rd1, %rd327;
	ld.global.u64 	%rd334, [%rd333];
	mad.lo.s64 	%rd562, %rd334, %rd539, %rd188;
	add.s32 	%r207, %r207, -8;
	add.s32 	%r206, %r206, 8;
	setp.ne.s32 	%p13, %r206, 0;
	@%p13 bra 	$L__BB35_58;
	add.s32 	%r209, %r207, 3;
$L__BB35_84:
	setp.eq.s32 	%p14, %r25, 0;
	@%p14 bra 	$L__BB35_113;
	and.b32  	%r41, %r23, 3;
	setp.lt.u32 	%p15, %r25, 4;
	@%p15 bra 	$L__BB35_99;
	mul.wide.u32 	%rd336, %r209, 8;
	add.s64 	%rd337, %rd2, %rd336;
	ld.global.u64 	%rd200, [%rd337];
	or.b64  	%rd338, %rd553, %rd200;
	and.b64  	%rd339, %rd338, -4294967296;
	setp.ne.s64 	%p16, %rd339, 0;
	@%p16 bra 	$L__BB35_88;
	cvt.u32.u64 	%r98, %rd200;
	cvt.u32.u64 	%r99, %rd553;
	div.u32 	%r100, %r99, %r98;
	mul.lo.s32 	%r101, %r100, %r98;
	sub.s32 	%r102, %r99, %r101;
	cvt.u64.u32 	%rd543, %r100;
	cvt.u64.u32 	%rd544, %r102;
	bra.uni 	$L__BB35_89;
$L__BB35_88:
	div.s64 	%rd543, %rd553, %rd200;
	mul.lo.s64 	%rd340, %rd543, %rd200;
	sub.s64 	%rd544, %rd553, %rd340;
$L__BB35_89:
	add.s64 	%rd342, %rd1, %rd336;
	ld.global.u64 	%rd343, [%rd342];
	mad.lo.s64 	%rd207, %rd343, %rd544, %rd562;
	add.s32 	%r42, %r209, -1;
	mul.wide.u32 	%rd344, %r42, 8;
	add.s64 	%rd345, %rd2, %rd344;
	ld.global.u64 	%rd208, [%rd345];
	or.b64  	%rd346, %rd543, %rd208;
	and.b64  	%rd347, %rd346, -4294967296;
	setp.ne.s64 	%p17, %rd347, 0;
	@%p17 bra 	$L__BB35_91;
	cvt.u32.u64 	%r103, %rd208;
	cvt.u32.u64 	%r104, %rd543;
	div.u32 	%r105, %r104, %r103;
	mul.lo.s32 	%r106, %r105, %r103;
	sub.s32 	%r107, %r104, %r106;
	cvt.u64.u32 	%rd545, %r105;
	cvt.u64.u32 	%rd546, %r107;
	bra.uni 	$L__BB35_92;
$L__BB35_91:
	div.s64 	%rd545, %rd543, %rd208;
	mul.lo.s64 	%rd348, %rd545, %rd208;
	sub.s64 	%rd546, %rd543, %rd348;
$L__BB35_92:
	add.s64 	%rd350, %rd1, %rd344;
	ld.global.u64 	%rd351, [%rd350];
	mad.lo.s64 	%rd215, %rd351, %rd546, %rd207;
	add.s32 	%r43, %r209, -2;
	mul.wide.u32 	%rd352, %r43, 8;
	add.s64 	%rd353, %rd2, %rd352;
	ld.global.u64 	%rd216, [%rd353];
	or.b64  	%rd354, %rd545, %rd216;
	and.b64  	%rd355, %rd354, -4294967296;
	setp.ne.s64 	%p18, %rd355, 0;
	@%p18 bra 	$L__BB35_94;
	cvt.u32.u64 	%r108, %rd216;
	cvt.u32.u64 	%r109, %rd545;
	div.u32 	%r110, %r109, %r108;
	mul.lo.s32 	%r111, %r110, %r108;
	sub.s32 	%r112, %r109, %r111;
	cvt.u64.u32 	%rd547, %r110;
	cvt.u64.u32 	%rd548, %r112;
	bra.uni 	$L__BB35_95;
$L__BB35_94:
	div.s64 	%rd547, %rd545, %rd216;
	mul.lo.s64 	%rd356, %rd547, %rd216;
	sub.s64 	%rd548, %rd545, %rd356;
$L__BB35_95:
	add.s64 	%rd358, %rd1, %rd352;
	ld.global.u64 	%rd359, [%rd358];
	mad.lo.s64 	%rd223, %rd359, %rd548, %rd215;
	add.s32 	%r44, %r209, -3;
	mul.wide.u32 	%rd360, %r44, 8;
	add.s64 	%rd361, %rd2, %rd360;
	ld.global.u64 	%rd224, [%rd361];
	or.b64  	%rd362, %rd547, %rd224;
	and.b64  	%rd363, %rd362, -4294967296;
	setp.ne.s64 	%p19, %rd363, 0;
	@%p19 bra 	$L__BB35_97;
	cvt.u32.u64 	%r113, %rd224;
	cvt.u32.u64 	%r114, %rd547;
	div.u32 	%r115, %r114, %r113;
	mul.lo.s32 	%r116, %r115, %r113;
	sub.s32 	%r117, %r114, %r116;
	cvt.u64.u32 	%rd553, %r115;
	cvt.u64.u32 	%rd550, %r117;
	bra.uni 	$L__BB35_98;
$L__BB35_97:
	div.s64 	%rd553, %rd547, %rd224;
	mul.lo.s64 	%rd364, %rd553, %rd224;
	sub.s64 	%rd550, %rd547, %rd364;
$L__BB35_98:
	add.s64 	%rd366, %rd1, %rd360;
	ld.global.u64 	%rd367, [%rd366];
	mad.lo.s64 	%rd562, %rd367, %rd550, %rd223;
	add.s32 	%r209, %r209, -4;
$L__BB35_99:
	setp.eq.s32 	%p20, %r41, 0;
	@%p20 bra 	$L__BB35_113;
	setp.eq.s32 	%p21, %r41, 1;
	@%p21 bra 	$L__BB35_108;
	mul.wide.u32 	%rd369, %r209, 8;
	add.s64 	%rd370, %rd2, %rd369;
	ld.global.u64 	%rd235, [%rd370];
	or.b64  	%rd371, %rd553, %rd235;
	and.b64  	%rd372, %rd371, -4294967296;
	setp.ne.s64 	%p22, %rd372, 0;
	@%p22 bra 	$L__BB35_103;
	cvt.u32.u64 	%r118, %rd235;
	cvt.u32.u64 	%r119, %rd553;
	div.u32 	%r120, %r119, %r118;
	mul.lo.s32 	%r121, %r120, %r118;
	sub.s32 	%r122, %r119, %r121;
	cvt.u64.u32 	%rd554, %r120;
	cvt.u64.u32 	%rd555, %r122;
	bra.uni 	$L__BB35_104;
$L__BB35_103:
	div.s64 	%rd554, %rd553, %rd235;
	mul.lo.s64 	%rd373, %rd554, %rd235;
	sub.s64 	%rd555, %rd553, %rd373;
$L__BB35_104:
	add.s64 	%rd375, %rd1, %rd369;
	ld.global.u64 	%rd376, [%rd375];
	mad.lo.s64 	%rd242, %rd376, %rd555, %rd562;
	add.s32 	%r47, %r209, -1;
	mul.wide.u32 	%rd377, %r47, 8;
	add.s64 	%rd378, %rd2, %rd377;
	ld.global.u64 	%rd243, [%rd378];
	or.b64  	%rd379, %rd554, %rd243;
	and.b64  	%rd380, %rd379, -4294967296;
	setp.ne.s64 	%p23, %rd380, 0;
	@%p23 bra 	$L__BB35_106;
	cvt.u32.u64 	%r123, %rd243;
	cvt.u32.u64 	%r124, %rd554;
	div.u32 	%r125, %r124, %r123;
	mul.lo.s32 	%r126, %r125, %r123;
	sub.s32 	%r127, %r124, %r126;
	cvt.u64.u32 	%rd553, %r125;
	cvt.u64.u32 	%rd557, %r127;
	bra.uni 	$L__BB35_107;
$L__BB35_106:
	div.s64 	%rd553, %rd554, %rd243;
	mul.lo.s64 	%rd381, %rd553, %rd243;
	sub.s64 	%rd557, %rd554, %rd381;
$L__BB35_107:
	add.s64 	%rd383, %rd1, %rd377;
	ld.global.u64 	%rd384, [%rd383];
	mad.lo.s64 	%rd562, %rd384, %rd557, %rd242;
	add.s32 	%r209, %r209, -2;
$L__BB35_108:
	and.b32  	%r128, %r23, 1;
	setp.eq.b32 	%p24, %r128, 1;
	not.pred 	%p25, %p24;
	@%p25 bra 	$L__BB35_113;
	mul.wide.u32 	%rd385, %r209, 8;
	add.s64 	%rd386, %rd2, %rd385;
	ld.global.u64 	%rd254, [%rd386];
	or.b64  	%rd387, %rd553, %rd254;
	and.b64  	%rd388, %rd387, -4294967296;
	setp.ne.s64 	%p26, %rd388, 0;
	@%p26 bra 	$L__BB35_111;
	cvt.u32.u64 	%r129, %rd254;
	cvt.u32.u64 	%r130, %rd553;
	rem.u32 	%r131, %r130, %r129;
	cvt.u64.u32 	%rd561, %r131;
	bra.uni 	$L__BB35_112;
$L__BB35_111:
	rem.s64 	%rd561, %rd553, %rd254;
$L__BB35_112:
	add.s64 	%rd390, %rd1, %rd385;
	ld.global.u64 	%rd391, [%rd390];
	mad.lo.s64 	%rd562, %rd391, %rd561, %rd562;
$L__BB35_113:
	shl.b64 	%rd392, %rd562, 3;
	add.s64 	%rd393, %rd3, %rd392;
	ld.global.u64 	%rd394, [%rd393];
	cvt.rn.f64.s64 	%fd1, %rd394;
	st.shared.f64 	[%r5], %fd1;
$L__BB35_114:
	bar.sync 	0;
	setp.lt.u32 	%p48, %r211, 66;
	@%p48 bra 	$L__BB35_118;
$L__BB35_115:
	shr.u32 	%r51, %r211, 1;
	setp.ge.u32 	%p49, %r1, %r51;
	@%p49 bra 	$L__BB35_117;
	ld.shared.f64 	%fd3, [%r5];
	shl.b32 	%r200, %r51, 3;
	add.s32 	%r201, %r5, %r200;
	ld.shared.f64 	%fd4, [%r201];
	add.f64 	%fd5, %fd3, %fd4;
	st.shared.f64 	[%r5], %fd5;
$L__BB35_117:
	bar.sync 	0;
	setp.gt.u32 	%p50, %r211, 131;
	mov.u32 	%r211, %r51;
	@%p50 bra 	$L__BB35_115;
$L__BB35_118:
	setp.gt.u32 	%p51, %r1, 31;
	@%p51 bra 	$L__BB35_121;
	ld.volatile.shared.f64 	%fd6, [%r5];
	ld.volatile.shared.f64 	%fd7, [%r5+256];
	add.f64 	%fd8, %fd6, %fd7;
	st.volatile.shared.f64 	[%r5], %fd8;
	ld.volatile.shared.f64 	%fd9, [%r5];
	ld.volatile.shared.f64 	%fd10, [%r5+128];
	add.f64 	%fd11, %fd9, %fd10;
	st.volatile.shared.f64 	[%r5], %fd11;
	ld.volatile.shared.f64 	%fd12, [%r5];
	ld.volatile.shared.f64 	%fd13, [%r5+64];
	add.f64 	%fd14, %fd12, %fd13;
	st.volatile.shared.f64 	[%r5], %fd14;
	ld.volatile.shared.f64 	%fd15, [%r5];
	ld.volatile.shared.f64 	%fd16, [%r5+32];
	add.f64 	%fd17, %fd15, %fd16;
	st.volatile.shared.f64 	[%r5], %fd17;
	ld.volatile.shared.f64 	%fd18, [%r5];
	ld.volatile.shared.f64 	%fd19, [%r5+16];
	add.f64 	%fd20, %fd18, %fd19;
	st.volatile.shared.f64 	[%r5], %fd20;
	ld.volatile.shared.f64 	%fd21, [%r5];
	ld.volatile.shared.f64 	%fd22, [%r5+8];
	add.f64 	%fd23, %fd21, %fd22;
	st.volatile.shared.f64 	[%r5], %fd23;
	setp.ne.s32 	%p52, %r1, 0;
	@%p52 bra 	$L__BB35_121;
	ld.shared.f64 	%fd24, [sum_squaresdata_i64];
	cvta.to.global.u64 	%rd475, %rd260;
	mul.wide.u32 	%rd476, %r2, 8;
	add.s64 	%rd477, %rd475, %rd476;
	st.global.f64 	[%rd477], %fd24;
$L__BB35_121:
	ret;

}
	// .globl	contiguous_sum_square2_i64
.visible .entry contiguous_sum_square2_i64(
	.param .u64 .ptr .align 1 contiguous_sum_square2_i64_param_0,
	.param .u64 .ptr .align 1 contiguous_sum_square2_i64_param_1,
	.param .u64 .ptr .align 1 contiguous_sum_square2_i64_param_2,
	.param .u64 .ptr .align 1 contiguous_sum_square2_i64_param_3,
	.param .u64 contiguous_sum_square2_i64_param_4,
	.param .u64 contiguous_sum_square2_i64_param_5,
	.param .u64 contiguous_sum_square2_i64_param_6
)
{
	.reg .pred 	%p<53>;
	.reg .b32 	%r<216>;
	.reg .b64 	%rd<579>;
	.reg .b64 	%fd<25>;

	ld.param.u64 	%rd266, [contiguous_sum_square2_i64_param_1];
	ld.param.u64 	%rd267, [contiguous_sum_square2_i64_param_2];
	ld.param.u64 	%rd268, [contiguous_sum_square2_i64_param_3];
	ld.param.u64 	%rd263, [contiguous_sum_square2_i64_param_4];
	ld.param.u64 	%rd264, [contiguous_sum_square2_i64_param_5];
	ld.param.u64 	%rd265, [contiguous_sum_square2_i64_param_6];
	cvta.to.global.u64 	%rd1, %rd268;
	cvta.to.global.u64 	%rd2, %rd267;
	cvta.to.global.u64 	%rd578, %rd266;
	mov.u32 	%r1, %tid.x;
	mov.u32 	%r2, %ctaid.x;
	mov.u32 	%r215, %ntid.x;
	mul.lo.s32 	%r51, %r2, %r215;
	shl.b32 	%r52, %r51, 1;
	add.s32 	%r4, %r52, %r1;
	shl.b32 	%r53, %r1, 3;
	mov.u32 	%r54, sum_squaresdata_i64;
	add.s32 	%r5, %r54, %r53;
	mov.b64 	%rd269, 0;
	st.shared.u64 	[%r5], %rd269;
	add.s32 	%r55, %r4, %r215;
	cvt.u64.u32 	%rd4, %r55;
	setp.le.u64 	%p1, %rd264, %rd4;
	@%p1 bra 	$L__BB36_54;
	cvt.u64.u32 	%rd404, %r4;
	mov.u32 	%r132, %ctaid.y;
	cvt.u64.u32 	%rd405, %r132;
	mul.lo.s64 	%rd406, %rd264, %rd405;
	add.s64 	%rd532, %rd406, %rd404;
	add.s64 	%rd530, %rd406, %rd4;
	cvt.u32.u64 	%r6, %rd263;
	add.s32 	%r209, %r6, -1;
	setp.lt.s32 	%p27, %r209, 0;
	mov.b64 	%rd536, 0;
	mov.u64 	%rd537, %rd536;
	@%p27 bra 	$L__BB36_53;
	setp.lt.u32 	%p28, %r209, 3;
	mov.b64 	%rd537, 0;
	mov.u64 	%rd536, %rd537;
	@%p28 bra 	$L__BB36_30;
	add.s32 	%r207, %r6, -2;
	and.b32  	%r133, %r6, -4;
	neg.s32 	%r206, %r133;
	mov.b64 	%rd537, 0;
$L__BB36_4:
	.pragma "nounroll";
	add.s32 	%r12, %r207, 1;
	mul.wide.u32 	%rd410, %r12, 8;
	add.s64 	%rd411, %rd2, %rd410;
	ld.global.u64 	%rd11, [%rd411];
	or.b64  	%rd412, %rd532, %rd11;
	and.b64  	%rd413, %rd412, -4294967296;
	setp.ne.s64 	%p29, %rd413, 0;
	@%p29 bra 	$L__BB36_6;
	cvt.u32.u64 	%r134, %rd11;
	cvt.u32.u64 	%r135, %rd532;
	div.u32 	%r136, %r135, %r134;
	mul.lo.s32 	%r137, %r136, %r134;
	sub.s32 	%r138, %r135, %r137;
	cvt.u64.u32 	%rd498, %r136;
	cvt.u64.u32 	%rd499, %r138;
	bra.uni 	$L__BB36_7;
$L__BB36_6:
	div.s64 	%rd498, %rd532, %rd11;
	mul.lo.s64 	%rd414, %rd498, %rd11;
	sub.s64 	%rd499, %rd532, %rd414;
$L__BB36_7:
	mul.wide.u32 	%rd415, %r12, 8;
	add.s64 	%rd416, %rd1, %rd415;
	ld.global.u64 	%rd18, [%rd416];
	mad.lo.s64 	%rd19, %rd18, %rd499, %rd536;
	or.b64  	%rd417, %rd530, %rd11;
	and.b64  	%rd418, %rd417, -4294967296;
	setp.ne.s64 	%p30, %rd418, 0;
	@%p30 bra 	$L__BB36_9;
	cvt.u32.u64 	%r139, %rd11;
	cvt.u32.u64 	%r140, %rd530;
	div.u32 	%r141, %r140, %r139;
	mul.lo.s32 	%r142, %r141, %r139;
	sub.s32 	%r143, %r140, %r142;
	cvt.u64.u32 	%rd500, %r141;
	cvt.u64.u32 	%rd501, %r143;
	bra.uni 	$L__BB36_10;
$L__BB36_9:
	div.s64 	%rd500, %rd530, %rd11;
	mul.lo.s64 	%rd419, %rd500, %rd11;
	sub.s64 	%rd501, %rd530, %rd419;
$L__BB36_10:
	mad.lo.s64 	%rd26, %rd501, %rd18, %rd537;
	mul.wide.u32 	%rd420, %r207, 8;
	add.s64 	%rd421, %rd2, %rd420;
	ld.global.u64 	%rd27, [%rd421];
	or.b64  	%rd422, %rd498, %rd27;
	and.b64  	%rd423, %rd422, -4294967296;
	setp.ne.s64 	%p31, %rd423, 0;
	@%p31 bra 	$L__BB36_12;
	cvt.u32.u64 	%r144, %rd27;
	cvt.u32.u64 	%r145, %rd498;
	div.u32 	%r146, %r145, %r144;
	mul.lo.s32 	%r147, %r146, %r144;
	sub.s32 	%r148, %r145, %r147;
	cvt.u64.u32 	%rd502, %r146;
	cvt.u64.u32 	%rd503, %r148;
	bra.uni 	$L__BB36_13;
$L__BB36_12:
	div.s64 	%rd502, %rd498, %rd27;
	mul.lo.s64 	%rd424, %rd502, %rd27;
	sub.s64 	%rd503, %rd498, %rd424;
$L__BB36_13:
	mul.wide.u32 	%rd425, %r207, 8;
	add.s64 	%rd426, %rd1, %rd425;
	ld.global.u64 	%rd34, [%rd426];
	mad.lo.s64 	%rd35, %rd34, %rd503, %rd19;
	or.b64  	%rd427, %rd500, %rd27;
	and.b64  	%rd428, %rd427, -4294967296;
	setp.ne.s64 	%p32, %rd428, 0;
	@%p32 bra 	$L__BB36_15;
	cvt.u32.u64 	%r149, %rd27;
	cvt.u32.u64 	%r150, %rd500;
	div.u32 	%r151, %r150, %r149;
	mul.lo.s32 	%r152, %r151, %r149;
	sub.s32 	%r153, %r150, %r152;
	cvt.u64.u32 	%rd504, %r151;
	cvt.u64.u32 	%rd505, %r153;
	bra.uni 	$L__BB36_16;
$L__BB36_15:
	div.s64 	%rd504, %rd500, %rd27;
	mul.lo.s64 	%rd429, %rd504, %rd27;
	sub.s64 	%rd505, %rd500, %rd429;
$L__BB36_16:
	mad.lo.s64 	%rd42, %rd505, %rd34, %rd26;
	add.s32 	%r13, %r207, -1;
	mul.wide.u32 	%rd430, %r13, 8;
	add.s64 	%rd431, %rd2, %rd430;
	ld.global.u64 	%rd43, [%rd431];
	or.b64  	%rd432, %rd502, %rd43;
	and.b64  	%rd433, %rd432, -4294967296;
	setp.ne.s64 	%p33, %rd433, 0;
	@%p33 bra 	$L__BB36_18;
	cvt.u32.u64 	%r154, %rd43;
	cvt.u32.u64 	%r155, %rd502;
	div.u32 	%r156, %r155, %r154;
	mul.lo.s32 	%r157, %r156, %r154;
	sub.s32 	%r158, %r155, %r157;
	cvt.u64.u32 	%rd506, %r156;
	cvt.u64.u32 	%rd507, %r158;
	bra.uni 	$L__BB36_19;
$L__BB36_18:
	div.s64 	%rd506, %rd502, %rd43;
	mul.lo.s64 	%rd434, %rd506, %rd43;
	sub.s64 	%rd507, %rd502, %rd434;
$L__BB36_19:
	mul.wide.u32 	%rd435, %r13, 8;
	add.s64 	%rd436, %rd1, %rd435;
	ld.global.u64 	%rd50, [%rd436];
	mad.lo.s64 	%rd51, %rd50, %rd507, %rd35;
	or.b64  	%rd437, %rd504, %rd43;
	and.b64  	%rd438, %rd437, -4294967296;
	setp.ne.s64 	%p34, %rd438, 0;
	@%p34 bra 	$L__BB36_21;
	cvt.u32.u64 	%r159, %rd43;
	cvt.u32.u64 	%r160, %rd504;
	div.u32 	%r161, %r160, %r159;
	mul.lo.s32 	%r162, %r161, %r159;
	sub.s32 	%r163, %r160, %r162;
	cvt.u64.u32 	%rd508, %r161;
	cvt.u64.u32 	%rd509, %r163;
	bra.uni 	$L__BB36_22;
$L__BB36_21:
	div.s64 	%rd508, %rd504, %rd43;
	mul.lo.s64 	%rd439, %rd508, %rd43;
	sub.s64 	%rd509, %rd504, %rd439;
$L__BB36_22:
	mad.lo.s64 	%rd58, %rd509, %rd50, %rd42;
	add.s32 	%r164, %r207, -2;
	mul.wide.u32 	%rd440, %r164, 8;
	add.s64 	%rd441, %rd2, %rd440;
	ld.global.u64 	%rd59, [%rd441];
	or.b64  	%rd442, %rd506, %rd59;
	and.b64  	%rd443, %rd442, -4294967296;
	setp.ne.s64 	%p35, %rd443, 0;
	@%p35 bra 	$L__BB36_24;
	cvt.u32.u64 	%r165, %rd59;
	cvt.u32.u64 	%r166, %rd506;
	div.u32 	%r167, %r166, %r165;
	mul.lo.s32 	%r168, %r167, %r165;
	sub.s32 	%r169, %r166, %r168;
	cvt.u64.u32 	%rd532, %r167;
	cvt.u64.u32 	%rd511, %r169;
	bra.uni 	$L__BB36_25;
$L__BB36_24:
	div.s64 	%rd532, %rd506, %rd59;
	mul.lo.s64 	%rd444, %rd532, %rd59;
	sub.s64 	%rd511, %rd506, %rd444;
$L__BB36_25:
	mul.wide.u32 	%rd445, %r164, 8;
	add.s64 	%rd446, %rd1, %rd445;
	ld.global.u64 	%rd66, [%rd446];
	mad.lo.s64 	%rd536, %rd66, %rd511, %rd51;
	or.b64  	%rd447, %rd508, %rd59;
	and.b64  	%rd448, %rd447, -4294967296;
	setp.ne.s64 	%p36, %rd448, 0;
	@%p36 bra 	$L__BB36_27;
	cvt.u32.u64 	%r171, %rd59;
	cvt.u32.u64 	%r172, %rd508;
	div.u32 	%r173, %r172, %r171;
	mul.lo.s32 	%r174, %r173, %r171;
	sub.s32 	%r175, %r172, %r174;
	cvt.u64.u32 	%rd530, %r173;
	cvt.u64.u32 	%rd513, %r175;
	bra.uni 	$L__BB36_28;
$L__BB36_27:
	div.s64 	%rd530, %rd508, %rd59;
	mul.lo.s64 	%rd449, %rd530, %rd59;
	sub.s64 	%rd513, %rd508, %rd449;
$L__BB36_28:
	mad.lo.s64 	%rd537, %rd513, %rd66, %rd58;
	add.s32 	%r207, %r207, -4;
	add.s32 	%r206, %r206, 4;
	setp.ne.s32 	%p37, %r206, 0;
	@%p37 bra 	$L__BB36_4;
	add.s32 	%r209, %r207, 1;
$L__BB36_30:
	and.b32  	%r18, %r6, 3;
	setp.eq.s32 	%p38, %r18, 0;
	@%p38 bra 	$L__BB36_53;
	setp.eq.s32 	%p39, %r18, 1;
	@%p39 bra 	$L__BB36_45;
	mul.wide.u32 	%rd451, %r209, 8;
	add.s64 	%rd452, %rd2, %rd451;
	ld.global.u64 	%rd81, [%rd452];
	or.b64  	%rd453, %rd532, %rd81;
	and.b64  	%rd454, %rd453, -4294967296;
	setp.ne.s64 	%p40, %rd454, 0;
	@%p40 bra 	$L__BB36_34;
	cvt.u32.u64 	%r176, %rd81;
	cvt.u32.u64 	%r177, %rd532;
	div.u32 	%r178, %r177, %r176;
	mul.lo.s32 	%r179, %r178, %r176;
	sub.s32 	%r180, %r177, %r179;
	cvt.u64.u32 	%rd520, %r178;
	cvt.u64.u32 	%rd521, %r180;
	bra.uni 	$L__BB36_35;
$L__BB36_34:
	div.s64 	%rd520, %rd532, %rd81;
	mul.lo.s64 	%rd455, %rd520, %rd81;
	sub.s64 	%rd521, %rd532, %rd455;
$L__BB36_35:
	add.s64 	%rd457, %rd1, %rd451;
	ld.global.u64 	%rd88, [%rd457];
	mad.lo.s64 	%rd89, %rd88, %rd521, %rd536;
	or.b64  	%rd458, %rd530, %rd81;
	and.b64  	%rd459, %rd458, -4294967296;
	setp.ne.s64 	%p41, %rd459, 0;
	@%p41 bra 	$L__BB36_37;
	cvt.u32.u64 	%r181, %rd81;
	cvt.u32.u64 	%r182, %rd530;
	div.u32 	%r183, %r182, %r181;
	mul.lo.s32 	%r184, %r183, %r181;
	sub.s32 	%r185, %r182, %r184;
	cvt.u64.u32 	%rd522, %r183;
	cvt.u64.u32 	%rd523, %r185;
	bra.uni 	$L__BB36_38;
$L__BB36_37:
	div.s64 	%rd522, %rd530, %rd81;
	mul.lo.s64 	%rd460, %rd522, %rd81;
	sub.s64 	%rd523, %rd530, %rd460;
$L__BB36_38:
	mad.lo.s64 	%rd96, %rd523, %rd88, %rd537;
	add.s32 	%r19, %r209, -1;
	mul.wide.u32 	%rd461, %r19, 8;
	add.s64 	%rd462, %rd2, %rd461;
	ld.global.u64 	%rd97, [%rd462];
	or.b64  	%rd463, %rd520, %rd97;
	and.b64  	%rd464, %rd463, -4294967296;
	setp.ne.s64 	%p42, %rd464, 0;
	@%p42 bra 	$L__BB36_40;
	cvt.u32.u64 	%r186, %rd97;
	cvt.u32.u64 	%r187, %rd520;
	div.u32 	%r188, %r187, %r186;
	mul.lo.s32 	%r189, %r188, %r186;
	sub.s32 	%r190, %r187, %r189;
	cvt.u64.u32 	%rd532, %r188;
	cvt.u64.u32 	%rd525, %r190;
	bra.uni 	$L__BB36_41;
$L__BB36_40:
	div.s64 	%rd532, %rd520, %rd97;
	mul.lo.s64 	%rd465, %rd532, %rd97;
	sub.s64 	%rd525, %rd520, %rd465;
$L__BB36_41:
	add.s64 	%rd467, %rd1, %rd461;
	ld.global.u64 	%rd104, [%rd467];
	mad.lo.s64 	%rd536, %rd104, %rd525, %rd89;
	or.b64  	%rd468, %rd522, %rd97;
	and.b64  	%rd469, %rd468, -4294967296;
	setp.ne.s64 	%p43, %rd469, 0;
	@%p43 bra 	$L__BB36_43;
	cvt.u32.u64 	%r191, %rd97;
	cvt.u32.u64 	%r192, %rd522;
	div.u32 	%r193, %r192, %r191;
	mul.lo.s32 	%r194, %r193, %r191;
	sub.s32 	%r195, %r192, %r194;
	cvt.u64.u32 	%rd530, %r193;
	cvt.u64.u32 	%rd527, %r195;
	bra.uni 	$L__BB36_44;
$L__BB36_43:
	div.s64 	%rd530, %rd522, %rd97;
	mul.lo.s64 	%rd470, %rd530, %rd97;
	sub.s64 	%rd527, %rd522, %rd470;
$L__BB36_44:
	mad.lo.s64 	%rd537, %rd527, %rd104, %rd96;
	add.s32 	%r209, %r209, -2;
$L__BB36_45:
	and.b32  	%r196, %r6, 1;
	setp.eq.b32 	%p44, %r196, 1;
	not.pred 	%p45, %p44;
	@%p45 bra 	$L__BB36_53;
	mul.wide.u32 	%rd471, %r209, 8;
	add.s64 	%rd472, %rd2, %rd471;
	ld.global.u64 	%rd119, [%rd472];
	or.b64  	%rd473, %rd532, %rd119;
	and.b64  	%rd474, %rd473, -4294967296;
	setp.ne.s64 	%p46, %rd474, 0;
	@%p46 bra 	$L__BB36_48;
	cvt.u32.u64 	%r197, %rd119;
	cvt.u32.u64 	%r198, %rd532;
	rem.u32 	%r199, %r198, %r197;
	cvt.u64.u32 	%rd534, %r199;
	bra.uni 	$L__BB36_49;
$L__BB36_48:
	rem.s64 	%rd534, %rd532, %rd119;
$L__BB36_49:
	add.s64 	%rd476, %rd1, %rd471;
	ld.global.u64 	%rd123, [%rd476];
	mad.lo.s64 	%rd536, %rd123, %rd534, %rd536;
	or.b64  	%rd477, %rd530, %rd119;
	and.b64  	%rd478, %rd477, -4294967296;
	setp.ne.s64 	%p47, %rd478, 0;
	@%p47 bra 	$L__BB36_51;
	cvt.u32.u64 	%r200, %rd119;
	cvt.u32.u64 	%r201, %rd530;
	rem.u32 	%r202, %r201, %r200;
	cvt.u64.u32 	%rd535, %r202;
	bra.uni 	$L__BB36_52;
$L__BB36_51:
	rem.s64 	%rd535, %rd530, %rd119;
$L__BB36_52:
	mad.lo.s64 	%rd537, %rd535, %rd123, %rd537;
$L__BB36_53:
	shl.b64 	%rd479, %rd536, 3;
	add.s64 	%rd480, %rd578, %rd479;
	ld.global.u64 	%rd481, [%rd480];
	mul.lo.s64 	%rd482, %rd481, %rd481;
	shl.b64 	%rd483, %rd537, 3;
	add.s64 	%rd484, %rd578, %rd483;
	ld.global.u64 	%rd485, [%rd484];
	mad.lo.s64 	%rd486, %rd485, %rd485, %rd482;
	cvt.rn.f64.u64 	%fd2, %rd486;
	st.shared.f64 	[%r5], %fd2;
	bra.uni 	$L__BB36_114;
$L__BB36_54:
	cvt.u64.u32 	%rd131, %r4;
	setp.le.u64 	%p2, %rd264, %rd131;
	@%p2 bra 	$L__BB36_114;
	mov.u32 	%r56, %ctaid.y;
	cvt.u64.u32 	%rd270, %r56;
	mad.lo.s64 	%rd569, %rd264, %rd270, %rd131;
	cvt.u32.u64 	%r22, %rd263;
	add.s32 	%r213, %r22, -1;
	setp.lt.s32 	%p3, %r213, 0;
	@%p3 bra 	$L__BB36_113;
	and.b32  	%r24, %r22, 7;
	setp.lt.u32 	%p4, %r213, 7;
	@%p4 bra 	$L__BB36_84;
	add.s32 	%r211, %r22, -4;
	and.b32  	%r57, %r22, -8;
	neg.s32 	%r210, %r57;
$L__BB36_58:
	.pragma "nounroll";
	add.s32 	%r29, %r211, 3;
	mul.wide.u32 	%rd272, %r29, 8;
	add.s64 	%rd273, %rd2, %rd272;
	ld.global.u64 	%rd135, [%rd273];
	or.b64  	%rd274, %rd569, %rd135;
	and.b64  	%rd275, %rd274, -4294967296;
	setp.ne.s64 	%p5, %rd275, 0;
	@%p5 bra 	$L__BB36_60;
	cvt.u32.u64 	%r58, %rd135;
	cvt.u32.u64 	%r59, %rd569;
	div.u32 	%r60, %r59, %r58;
	mul.lo.s32 	%r61, %r60, %r58;
	sub.s32 	%r62, %r59, %r61;
	cvt.u64.u32 	%rd540, %r60;
	cvt.u64.u32 	%rd541, %r62;
	bra.uni 	$L__BB36_61;
$L__BB36_60:
	div.s64 	%rd540, %rd569, %rd135;
	mul.lo.s64 	%rd276, %rd540, %rd135;
	sub.s64 	%rd541, %rd569, %rd276;
$L__BB36_61:
	add.s64 	%rd278, %rd1, %rd272;
	ld.global.u64 	%rd279, [%rd278];
	mul.lo.s64 	%rd142, %rd279, %rd541;
	add.s32 	%r30, %r211, 2;
	mul.wide.u32 	%rd280, %r30, 8;
	add.s64 	%rd281, %rd2, %rd280;
	ld.global.u64 	%rd143, [%rd281];
	or.b64  	%rd282, %rd540, %rd143;
	and.b64  	%rd283, %rd282, -4294967296;
	setp.ne.s64 	%p6, %rd283, 0;
	@%p6 bra 	$L__BB36_63;
	cvt.u32.u64 	%r63, %rd143;
	cvt.u32.u64 	%r64, %rd540;
	div.u32 	%r65, %r64, %r63;
	mul.lo.s32 	%r66, %r65, %r63;
	sub.s32 	%r67, %r64, %r66;
	cvt.u64.u32 	%rd542, %r65;
	cvt.u64.u32 	%rd543, %r67;
	bra.uni 	$L__BB36_64;
$L__BB36_63:
	div.s64 	%rd542, %rd540, %rd143;
	mul.lo.s64 	%rd284, %rd542, %rd143;
	sub.s64 	%rd543, %rd540, %rd284;
$L__BB36_64:
	add.s64 	%rd286, %rd1, %rd280;
	ld.global.u64 	%rd287, [%rd286];
	mad.lo.s64 	%rd150, %rd287, %rd543, %rd142;
	add.s32 	%r31, %r211, 1;
	mul.wide.u32 	%rd288, %r31, 8;
	add.s64 	%rd289, %rd2, %rd288;
	ld.global.u64 	%rd151, [%rd289];
	or.b64  	%rd290, %rd542, %rd151;
	and.b64  	%rd291, %rd290, -4294967296;
	setp.ne.s64 	%p7, %rd291, 0;
	@%p7 bra 	$L__BB36_66;
	cvt.u32.u64 	%r68, %rd151;
	cvt.u32.u64 	%r69, %rd542;
	div.u32 	%r70, %r69, %r68;
	mul.lo.s32 	%r71, %r70, %r68;
	sub.s32 	%r72, %r69, %r71;
	cvt.u64.u32 	%rd544, %r70;
	cvt.u64.u32 	%rd545, %r72;
	bra.uni 	$L__BB36_67;
$L__BB36_66:
	div.s64 	%rd544, %rd542, %rd151;
	mul.lo.s64 	%rd292, %rd544, %rd151;
	sub.s64 	%rd545, %rd542, %rd292;
$L__BB36_67:
	add.s64 	%rd294, %rd1, %rd288;
	ld.global.u64 	%rd295, [%rd294];
	mad.lo.s64 	%rd158, %rd295, %rd545, %rd150;
	add.s32 	%r32, %r211, -4;
	mul.wide.u32 	%rd296, %r211, 8;
	add.s64 	%rd297, %rd2, %rd296;
	ld.global.u64 	%rd159, [%rd297];
	or.b64  	%rd298, %rd544, %rd159;
	and.b64  	%rd299, %rd298, -4294967296;
	setp.ne.s64 	%p8, %rd299, 0;
	@%p8 bra 	$L__BB36_69;
	cvt.u32.u64 	%r73, %rd159;
	cvt.u32.u64 	%r74, %rd544;
	div.u32 	%r75, %r74, %r73;
	mul.lo.s32 	%r76, %r75, %r73;
	sub.s32 	%r77, %r74, %r76;
	cvt.u64.u32 	%rd546, %r75;
	cvt.u64.u32 	%rd547, %r77;
	bra.uni 	$L__BB36_70;
$L__BB36_69:
	div.s64 	%rd546, %rd544, %rd159;
	mul.lo.s64 	%rd300, %rd546, %rd159;
	sub.s64 	%rd547, %rd544, %rd300;
$L__BB36_70:
	add.s64 	%rd302, %rd1, %rd296;
	ld.global.u64 	%rd303, [%rd302];
	mad.lo.s64 	%rd166, %rd303, %rd547, %rd158;
	add.s32 	%r33, %r211, -1;
	mul.wide.u32 	%rd304, %r33, 8;
	add.s64 	%rd305, %rd2, %rd304;
	ld.global.u64 	%rd167, [%rd305];
	or.b64  	%rd306, %rd546, %rd167;
	and.b64  	%rd307, %rd306, -4294967296;
	setp.ne.s64 	%p9, %rd307, 0;
	@%p9 bra 	$L__BB36_72;
	cvt.u32.u64 	%r78, %rd167;
	cvt.u32.u64 	%r79, %rd546;
	div.u32 	%r80, %r79, %r78;
	mul.lo.s32 	%r81, %r80, %r78;
	sub.s32 	%r82, %r79, %r81;
	cvt.u64.u32 	%rd548, %r80;
	cvt.u64.u32 	%rd549, %r82;
	bra.uni 	$L__BB36_73;
$L__BB36_72:
	div.s64 	%rd548, %rd546, %rd167;
	mul.lo.s64 	%rd308, %rd548, %rd167;
	sub.s64 	%rd549, %rd546, %rd308;
$L__BB36_73:
	add.s64 	%rd310, %rd1, %rd304;
	ld.global.u64 	%rd311, [%rd310];
	mad.lo.s64 	%rd174, %rd311, %rd549, %rd166;
	add.s32 	%r34, %r211, -2;
	mul.wide.u32 	%rd312, %r34, 8;
	add.s64 	%rd313, %rd2, %rd312;
	ld.global.u64 	%rd175, [%rd313];
	or.b64  	%rd314, %rd548, %rd175;
	and.b64  	%rd315, %rd314, -4294967296;
	setp.ne.s64 	%p10, %rd315, 0;
	@%p10 bra 	$L__BB36_75;
	cvt.u32.u64 	%r83, %rd175;
	cvt.u32.u64 	%r84, %rd548;
	div.u32 	%r85, %r84, %r83;
	mul.lo.s32 	%r86, %r85, %r83;
	sub.s32 	%r87, %r84, %r86;
	cvt.u64.u32 	%rd550, %r85;
	cvt.u64.u32 	%rd551, %r87;
	bra.uni 	$L__BB36_76;
$L__BB36_75:
	div.s64 	%rd550, %rd548, %rd175;
	mul.lo.s64 	%rd316, %rd550, %rd175;
	sub.s64 	%rd551, %rd548, %rd316;
$L__BB36_76:
	add.s64 	%rd318, %rd1, %rd312;
	ld.global.u64 	%rd319, [%rd318];
	mad.lo.s64 	%rd182, %rd319, %rd551, %rd174;
	add.s32 	%r35, %r211, -3;
	mul.wide.u32 	%rd320, %r35, 8;
	add.s64 	%rd321, %rd2, %rd320;
	ld.global.u64 	%rd183, [%rd321];
	or.b64  	%rd322, %rd550, %rd183;
	and.b64  	%rd323, %rd322, -4294967296;
	setp.ne.s64 	%p11, %rd323, 0;
	@%p11 bra 	$L__BB36_78;
	cvt.u32.u64 	%r88, %rd183;
	cvt.u32.u64 	%r89, %rd550;
	div.u32 	%r90, %r89, %r88;
	mul.lo.s32 	%r91, %r90, %r88;
	sub.s32 	%r92, %r89, %r91;
	cvt.u64.u32 	%rd552, %r90;
	cvt.u64.u32 	%rd553, %r92;
	bra.uni 	$L__BB36_79;
$L__BB36_78:
	div.s64 	%rd552, %rd550, %rd183;
	mul.lo.s64 	%rd324, %rd552, %rd183;
	sub.s64 	%rd553, %rd550, %rd324;
$L__BB36_79:
	add.s64 	%rd326, %rd1, %rd320;
	ld.global.u64 	%rd327, [%rd326];
	mad.lo.s64 	%rd190, %rd327, %rd553, %rd182;
	mul.wide.u32 	%rd328, %r32, 8;
	add.s64 	%rd329, %rd2, %rd328;
	ld.global.u64 	%rd191, [%rd329];
	or.b64  	%rd330, %rd552, %rd191;
	and.b64  	%rd331, %rd330, -4294967296;
	setp.ne.s64 	%p12, %rd331, 0;
	@%p12 bra 	$L__BB36_81;
	cvt.u32.u64 	%r93, %rd191;
	cvt.u32.u64 	%r94, %rd552;
	div.u32 	%r95, %r94, %r93;
	mul.lo.s32 	%r96, %r95, %r93;
	sub.s32 	%r97, %r94, %r96;
	cvt.u64.u32 	%rd569, %r95;
	cvt.u64.u32 	%rd555, %r97;
	bra.uni 	$L__BB36_82;
$L__BB36_81:
	div.s64 	%rd569, %rd552, %rd191;
	mul.lo.s64 	%rd332, %rd569, %rd191;
	sub.s64 	%rd555, %rd552, %rd332;
$L__BB36_82:
	add.s64 	%rd334, %rd1, %rd328;
	ld.global.u64 	%rd335, [%rd334];
	mad.lo.s64 	%rd336, %rd335, %rd555, %rd190;
	shl.b64 	%rd337, %rd336, 3;
	add.s64 	%rd578, %rd578, %rd337;
	add.s32 	%r211, %r211, -8;
	add.s32 	%r210, %r210, 8;
	setp.ne.s32 	%p13, %r210, 0;
	@%p13 bra 	$L__BB36_58;
	add.s32 	%r213, %r211, 3;
$L__BB36_84:
	setp.eq.s32 	%p14, %r24, 0;
	@%p14 bra 	$L__BB36_113;
	and.b32  	%r40, %r22, 3;
	setp.lt.u32 	%p15, %r24, 4;
	@%p15 bra 	$L__BB36_99;
	mul.wide.u32 	%rd339, %r213, 8;
	add.s64 	%rd340, %rd2, %rd339;
	ld.global.u64 	%rd202, [%rd340];
	or.b64  	%rd341, %rd569, %rd202;
	and.b64  	%rd342, %rd341, -4294967296;
	setp.ne.s64 	%p16, %rd342, 0;
	@%p16 bra 	$L__BB36_88;
	cvt.u32.u64 	%r98, %rd202;
	cvt.u32.u64 	%r99, %rd569;
	div.u32 	%r100, %r99, %r98;
	mul.lo.s32 	%r101, %r100, %r98;
	sub.s32 	%r102, %r99, %r101;
	cvt.u64.u32 	%rd559, %r100;
	cvt.u64.u32 	%rd560, %r102;
	bra.uni 	$L__BB36_89;
$L__BB36_88:
	div.s64 	%rd559, %rd569, %rd202;
	mul.lo.s64 	%rd343, %rd559, %rd202;
	sub.s64 	%rd560, %rd569, %rd343;
$L__BB36_89:
	add.s64 	%rd345, %rd1, %rd339;
	ld.global.u64 	%rd346, [%rd345];
	mul.lo.s64 	%rd209, %rd346, %rd560;
	add.s32 	%r41, %r213, -1;
	mul.wide.u32 	%rd347, %r41, 8;
	add.s64 	%rd348, %rd2, %rd347;
	ld.global.u64 	%rd210, [%rd348];
	or.b64  	%rd349, %rd559, %rd210;
	and.b64  	%rd350, %rd349, -4294967296;
	setp.ne.s64 	%p17, %rd350, 0;
	@%p17 bra 	$L__BB36_91;
	cvt.u32.u64 	%r103, %rd210;
	cvt.u32.u64 	%r104, %rd559;
	div.u32 	%r105, %r104, %r103;
	mul.lo.s32 	%r106, %r105, %r103;
	sub.s32 	%r107, %r104, %r106;
	cvt.u64.u32 	%rd561, %r105;
	cvt.u64.u32 	%rd562, %r107;
	bra.uni 	$L__BB36_92;
$L__BB36_91:
	div.s64 	%rd561, %rd559, %rd210;
	mul.lo.s64 	%rd351, %rd561, %rd210;
	sub.s64 	%rd562, %rd559, %rd351;
$L__BB36_92:
	add.s64 	%rd353, %rd1, %rd347;
	ld.global.u64 	%rd354, [%rd353];
	mad.lo.s64 	%rd217, %rd354, %rd562, %rd209;
	add.s32 	%r42, %r213, -2;
	mul.wide.u32 	%rd355, %r42, 8;
	add.s64 	%rd356, %rd2, %rd355;
	ld.global.u64 	%rd218, [%rd356];
	or.b64  	%rd357, %rd561, %rd218;
	and.b64  	%rd358, %rd357, -4294967296;
	setp.ne.s64 	%p18, %rd358, 0;
	@%p18 bra 	$L__BB36_94;
	cvt.u32.u64 	%r108, %rd218;
	cvt.u32.u64 	%r109, %rd561;
	div.u32 	%r110, %r109, %r108;
	mul.lo.s32 	%r111, %r110, %r108;
	sub.s32 	%r112, %r109, %r111;
	cvt.u64.u32 	%rd563, %r110;
	cvt.u64.u32 	%rd564, %r112;
	bra.uni 	$L__BB36_95;
$L__BB36_94:
	div.s64 	%rd563, %rd561, %rd218;
	mul.lo.s64 	%rd359, %rd563, %rd218;
	sub.s64 	%rd564, %rd561, %rd359;
$L__BB36_95:
	add.s64 	%rd361, %rd1, %rd355;
	ld.global.u64 	%rd362, [%rd361];
	mad.lo.s64 	%rd225, %rd362, %rd564, %rd217;
	add.s32 	%r43, %r213, -3;
	mul.wide.u32 	%rd363, %r43, 8;
	add.s64 	%rd364, %rd2, %rd363;
	ld.global.u64 	%rd226, [%rd364];
	or.b64  	%rd365, %rd563, %rd226;
	and.b64  	%rd366, %rd365, -4294967296;
	setp.ne.s64 	%p19, %rd366, 0;
	@%p19 bra 	$L__BB36_97;
	cvt.u32.u64 	%r113, %rd226;
	cvt.u32.u64 	%r114, %rd563;
	div.u32 	%r115, %r114, %r113;
	mul.lo.s32 	%r116, %r115, %r113;
	sub.s32 	%r117, %r114, %r116;
	cvt.u64.u32 	%rd569, %r115;
	cvt.u64.u32 	%rd566, %r117;
	bra.uni 	$L__BB36_98;
$L__BB36_97:
	div.s64 	%rd569, %rd563, %rd226;
	mul.lo.s64 	%rd367, %rd569, %rd226;
	sub.s64 	%rd566, %rd563, %rd367;
$L__BB36_98:
	add.s64 	%rd369, %rd1, %rd363;
	ld.global.u64 	%rd370, [%rd369];
	mad.lo.s64 	%rd371, %rd370, %rd566, %rd225;
	shl.b64 	%rd372, %rd371, 3;
	add.s64 	%rd578, %rd578, %rd372;
	add.s32 	%r213, %r213, -4;
$L__BB36_99:
	setp.eq.s32 	%p20, %r40, 0;
	@%p20 bra 	$L__BB36_113;
	setp.eq.s32 	%p21, %r40, 1;
	@%p21 bra 	$L__BB36_108;
	mul.wide.u32 	%rd374, %r213, 8;
	add.s64 	%rd375, %rd2, %rd374;
	ld.global.u64 	%rd237, [%rd375];
	or.b64  	%rd376, %rd569, %rd237;
	and.b64  	%rd377, %rd376, -4294967296;
	setp.ne.s64 	%p22, %rd377, 0;
	@%p22 bra 	$L__BB36_103;
	cvt.u32.u64 	%r118, %rd237;
	cvt.u32.u64 	%r119, %rd569;
	div.u32 	%r120, %r119, %r118;
	mul.lo.s32 	%r121, %r120, %r118;
	sub.s32 	%r122, %r119, %r121;
	cvt.u64.u32 	%rd570, %r120;
	cvt.u64.u32 	%rd571, %r122;
	bra.uni 	$L__BB36_104;
$L__BB36_103:
	div.s64 	%rd570, %rd569, %rd237;
	mul.lo.s64 	%rd378, %rd570, %rd237;
	sub.s64 	%rd571, %rd569, %rd378;
$L__BB36_104:
	add.s64 	%rd380, %rd1, %rd374;
	ld.global.u64 	%rd381, [%rd380];
	mul.lo.s64 	%rd244, %rd381, %rd571;
	add.s32 	%r46, %r213, -1;
	mul.wide.u32 	%rd382, %r46, 8;
	add.s64 	%rd383, %rd2, %rd382;
	ld.global.u64 	%rd245, [%rd383];
	or.b64  	%rd384, %rd570, %rd245;
	and.b64  	%rd385, %rd384, -4294967296;
	setp.ne.s64 	%p23, %rd385, 0;
	@%p23 bra 	$L__BB36_106;
	cvt.u32.u64 	%r123, %rd245;
	cvt.u32.u64 	%r124, %rd570;
	div.u32 	%r125, %r124, %r123;
	mul.lo.s32 	%r126, %r125, %r123;
	sub.s32 	%r127, %r124, %r126;
	cvt.u64.u32 	%rd569, %r125;
	cvt.u64.u32 	%rd573, %r127;
	bra.uni 	$L__BB36_107;
$L__BB36_106:
	div.s64 	%rd569, %rd570, %rd245;
	mul.lo.s64 	%rd386, %rd569, %rd245;
	sub.s64 	%rd573, %rd570, %rd386;
$L__BB36_107:
	add.s64 	%rd388, %rd1, %rd382;
	ld.global.u64 	%rd389, [%rd388];
	mad.lo.s64 	%rd390, %rd389, %rd573, %rd244;
	shl.b64 	%rd391, %rd390, 3;
	add.s64 	%rd578, %rd578, %rd391;
	add.s32 	%r213, %r213, -2;
$L__BB36_108:
	and.b32  	%r128, %r22, 1;
	setp.eq.b32 	%p24, %r128, 1;
	not.pred 	%p25, %p24;
	@%p25 bra 	$L__BB36_113;
	mul.wide.u32 	%rd392, %r213, 8;
	add.s64 	%rd393, %rd2, %rd392;
	ld.global.u64 	%rd256, [%rd393];
	or.b64  	%rd394, %rd569, %rd256;
	and.b64  	%rd395, %rd394, -4294967296;
	setp.ne.s64 	%p26, %rd395, 0;
	@%p26 bra 	$L__BB36_111;
	cvt.u32.u64 	%r129, %rd256;
	cvt.u32.u64 	%r130, %rd569;
	rem.u32 	%r131, %r130, %r129;
	cvt.u64.u32 	%rd577, %r131;
	bra.uni 	$L__BB36_112;
$L__BB36_111:
	rem.s64 	%rd577, %rd569, %rd256;
$L__BB36_112:
	add.s64 	%rd397, %rd1, %rd392;
	ld.global.u64 	%rd398, [%rd397];
	mul.lo.s64 	%rd399, %rd398, %rd577;
	shl.b64 	%rd400, %rd399, 3;
	add.s64 	%rd578, %rd578, %rd400;
$L__BB36_113:
	ld.global.u64 	%rd401, [%rd578];
	mul.lo.s64 	%rd402, %rd401, %rd401;
	cvt.rn.f64.u64 	%fd1, %rd402;
	st.shared.f64 	[%r5], %fd1;
$L__BB36_114:
	bar.sync 	0;
	setp.lt.u32 	%p48, %r215, 66;
	@%p48 bra 	$L__BB36_118;
$L__BB36_115:
	shr.u32 	%r50, %r215, 1;
	setp.ge.u32 	%p49, %r1, %r50;
	@%p49 bra 	$L__BB36_117;
	ld.shared.f64 	%fd3, [%r5];
	shl.b32 	%r203, %r50, 3;
	add.s32 	%r204, %r5, %r203;
	ld.shared.f64 	%fd4, [%r204];
	add.f64 	%fd5, %fd3, %fd4;
	st.shared.f64 	[%r5], %fd5;
$L__BB36_117:
	bar.sync 	0;
	setp.gt.u32 	%p50, %r215, 131;
	mov.u32 	%r215, %r50;
	@%p50 bra 	$L__BB36_115;
$L__BB36_118:
	setp.gt.u32 	%p51, %r1, 31;
	@%p51 bra 	$L__BB36_121;
	ld.volatile.shared.f64 	%fd6, [%r5];
	ld.volatile.shared.f64 	%fd7, [%r5+256];
	add.f64 	%fd8, %fd6, %fd7;
	st.volatile.shared.f64 	[%r5], %fd8;
	ld.volatile.shared.f64 	%fd9, [%r5];
	ld.volatile.shared.f64 	%fd10, [%r5+128];
	add.f64 	%fd11, %fd9, %fd10;
	st.volatile.shared.f64 	[%r5], %fd11;
	ld.volatile.shared.f64 	%fd12, [%r5];
	ld.volatile.shared.f64 	%fd13, [%r5+64];
	add.f64 	%fd14, %fd12, %fd13;
	st.volatile.shared.f64 	[%r5], %fd14;
	ld.volatile.shared.f64 	%fd15, [%r5];
	ld.volatile.shared.f64 	%fd16, [%r5+32];
	add.f64 	%fd17, %fd15, %fd16;
	st.volatile.shared.f64 	[%r5], %fd17;
	ld.volatile.shared.f64 	%fd18, [%r5];
	ld.volatile.shared.f64 	%fd19, [%r5+16];
	add.f64 	%fd20, %fd18, %fd19;
	st.volatile.shared.f64 	[%r5], %fd20;
	ld.volatile.shared.f64 	%fd21, [%r5];
	ld.volatile.shared.f64 	%fd22, [%r5+8];
	add.f64 	%fd23, %fd21, %fd22;
	st.volatile.shared.f64 	[%r5], %fd23;
	setp.ne.s32 	%p52, %r1, 0;
	@%p52 bra 	$L__BB36_121;
	ld.param.u64 	%rd493, [contiguous_sum_square2_i64_param_0];
	ld.shared.f64 	%fd24, [sum_squaresdata_i64];
	cvt.u64.u32 	%rd487, %r2;
	mov.u32 	%r205, %ctaid.y;
	cvt.u64.u32 	%rd488, %r205;
	mad.lo.s64 	%rd489, %rd265, %rd488, %rd487;
	cvta.to.global.u64 	%rd490, %rd493;
	shl.b64 	%rd491, %rd489, 3;
	add.s64 	%rd492, %rd490, %rd491;
	st.global.f64 	[%rd492], %fd24;
$L__BB36_121:
	ret;

}
	// .globl	contiguous_sum_square22_i64
.visible .entry contiguous_sum_square22_i64(
	.param .u64 .ptr .align 1 contiguous_sum_square22_i64_param_0,
	.param .u64 .ptr .align 1 contiguous_sum_square22_i64_param_1,
	.param .u64 contiguous_sum_square22_i64_param_2,
	.param .u64 contiguous_sum_square22_i64_param_3
)
{
	.reg .pred 	%p<8>;
	.reg .b32 	%r<19>;
	.reg .b64 	%rd<32>;
	.reg .b64 	%fd<25>;

	ld.param.u64 	%rd4, [contiguous_sum_square22_i64_param_0];
	ld.param.u64 	%rd7, [contiguous_sum_square22_i64_param_1];
	ld.param.u64 	%rd5, [contiguous_sum_square22_i64_param_2];
	ld.param.u64 	%rd6, [contiguous_sum_square22_i64_param_3];
	cvta.to.global.u64 	%rd1, %rd7;
	mov.u32 	%r1, %tid.x;
	mov.u32 	%r2, %ctaid.x;
	mov.u32 	%r18, %ntid.x;
	mul.lo.s32 	%r8, %r2, %r18;
	shl.b32 	%r9, %r8, 1;
	add.s32 	%r4, %r9, %r1;
	shl.b32 	%r10, %r1, 3;
	mov.u32 	%r11, sum_squaresdata_i64;
	add.s32 	%r5, %r11, %r10;
	mov.b64 	%rd8, 0;
	st.shared.u64 	[%r5], %rd8;
	add.s32 	%r12, %r4, %r18;
	cvt.u64.u32 	%rd2, %r12;
	setp.le.u64 	%p1, %rd5, %rd2;
	@%p1 bra 	$L__BB37_2;
	cvt.u64.u32 	%rd14, %r4;
	mov.u32 	%r14, %ctaid.y;
	cvt.u64.u32 	%rd15, %r14;
	mul.lo.s64 	%rd16, %rd5, %rd15;
	add.s64 	%rd17, %rd16, %rd14;
	shl.b64 	%rd18, %rd17, 3;
	add.s64 	%rd19, %rd1, %rd18;
	ld.global.u64 	%rd20, [%rd19];
	add.s64 	%rd21, %rd16, %rd2;
	shl.b64 	%rd22, %rd21, 3;
	add.s64 	%rd23, %rd1, %rd22;
	ld.global.u64 	%rd24, [%rd23];
	add.s64 	%rd25, %rd24, %rd20;
	cvt.rn.f64.s64 	%fd2, %rd25;
	st.shared.f64 	[%r5], %fd2;
	bra.uni 	$L__BB37_4;
$L__BB37_2:
	cvt.u64.u32 	%rd3, %r4;
	setp.le.u64 	%p2, %rd5, %rd3;
	@%p2 bra 	$L__BB37_4;
	mov.u32 	%r13, %ctaid.y;
	cvt.u64.u32 	%rd9, %r13;
	mad.lo.s64 	%rd10, %rd5, %rd9, %rd3;
	shl.b64 	%rd11, %rd10, 3;
	add.s64 	%rd12, %rd1, %rd11;
	ld.global.u64 	%rd13, [%rd12];
	cvt.rn.f64.s64 	%fd1, %rd13;
	st.shared.f64 	[%r5], %fd1;
$L__BB37_4:
	bar.sync 	0;
	setp.lt.u32 	%p3, %r18, 66;
	@%p3 bra 	$L__BB37_8;
$L__BB37_5:
	shr.u32 	%r7, %r18, 1;
	setp.ge.u32 	%p4, %r1, %r7;
	@%p4 bra 	$L__BB37_7;
	ld.shared.f64 	%fd3, [%r5];
	shl.b32 	%r15, %r7, 3;
	add.s32 	%r16, %r5, %r15;
	ld.shared.f64 	%fd4, [%r16];
	add.f64 	%fd5, %fd3, %fd4;
	st.shared.f64 	[%r5], %fd5;
$L__BB37_7:
	bar.sync 	0;
	setp.gt.u32 	%p5, %r18, 131;
	mov.u32 	%r18, %r7;
	@%p5 bra 	$L__BB37_5;
$L__BB37_8:
	setp.gt.u32 	%p6, %r1, 31;
	@%p6 bra 	$L__BB37_11;
	ld.volatile.shared.f64 	%fd6, [%r5];
	ld.volatile.shared.f64 	%fd7, [%r5+256];
	add.f64 	%fd8, %fd6, %fd7;
	st.volatile.shared.f64 	[%r5], %fd8;
	ld.volatile.shared.f64 	%fd9, [%r5];
	ld.volatile.shared.f64 	%fd10, [%r5+128];
	add.f64 	%fd11, %fd9, %fd10;
	st.volatile.shared.f64 	[%r5], %fd11;
	ld.volatile.shared.f64 	%fd12, [%r5];
	ld.volatile.shared.f64 	%fd13, [%r5+64];
	add.f64 	%fd14, %fd12, %fd13;
	st.volatile.shared.f64 	[%r5], %fd14;
	ld.volatile.shared.f64 	%fd15, [%r5];
	ld.volatile.shared.f64 	%fd16, [%r5+32];
	add.f64 	%fd17, %fd15, %fd16;
	st.volatile.shared.f64 	[%r5], %fd17;
	ld.volatile.shared.f64 	%fd18, [%r5];
	ld.volatile.shared.f64 	%fd19, [%r5+16];
	add.f64 	%fd20, %fd18, %fd19;
	st.volatile.shared.f64 	[%r5], %fd20;
	ld.volatile.shared.f64 	%fd21, [%r5];
	ld.volatile.shared.f64 	%fd22, [%r5+8];
	add.f64 	%fd23, %fd21, %fd22;
	st.volatile.shared.f64 	[%r5], %fd23;
	setp.ne.s32 	%p7, %r1, 0;
	@%p7 bra 	$L__BB37_11;
	ld.shared.f64 	%fd24, [sum_squaresdata_i64];
	cvt.u64.u32 	%rd26, %r2;
	mov.u32 	%r17, %ctaid.y;
	cvt.u64.u32 	%rd27, %r17;
	mad.lo.s64 	%rd28, %rd6, %rd27, %rd26;
	cvta.to.global.u64 	%rd29, %rd4;
	shl.b64 	%rd30, %rd28, 3;
	add.s64 	%rd31, %rd29, %rd30;
	st.global.f64 	[%rd31], %fd24;
$L__BB37_11:
	ret;

}
	// .globl	contiguous_sum_square3_i64
.visible .entry contiguous_sum_square3_i64(
	.param .u64 .ptr .align 1 contiguous_sum_square3_i64_param_0,
	.param .u64 .ptr .align 1 contiguous_sum_square3_i64_param_1,
	.param .u64 .ptr .align 1 contiguous_sum_square3_i64_param_2,
	.param .u64 .ptr .align 1 contiguous_sum_square3_i64_param_3,
	.param .u64 contiguous_sum_square3_i64_param_4,
	.param .u64 contiguous_sum_square3_i64_param_5,
	.param .u64 contiguous_sum_square3_i64_param_6
)
{
	.reg .pred 	%p<38>;
	.reg .b32 	%r<204>;
	.reg .b64 	%rd<311>;
	.reg .b64 	%fd<55>;

	ld.param.u64 	%rd144, [contiguous_sum_square3_i64_param_0];
	ld.param.u64 	%rd145, [contiguous_sum_square3_i64_param_1];
	ld.param.u64 	%rd148, [contiguous_sum_square3_i64_param_2];
	ld.param.u64 	%rd149, [contiguous_sum_square3_i64_param_3];
	ld.param.u64 	%rd146, [contiguous_sum_square3_i64_param_4];
	ld.param.u64 	%rd147, [contiguous_sum_square3_i64_param_5];
	ld.param.u64 	%rd150, [contiguous_sum_square3_i64_param_6];
	cvta.to.global.u64 	%rd1, %rd149;
	cvta.to.global.u64 	%rd2, %rd148;
	mov.u32 	%r1, %tid.y;
	mov.u32 	%r2, %ntid.x;
	mov.u32 	%r3, %tid.x;
	mad.lo.s32 	%r64, %r1, %r2, %r3;
	mov.u32 	%r65, %ctaid.x;
	mad.lo.s32 	%r66, %r65, %r2, %r3;
	mov.u32 	%r4, %ctaid.y;
	mov.u32 	%r5, %ntid.y;
	mad.lo.s32 	%r67, %r4, %r5, %r1;
	shl.b32 	%r68, %r64, 3;
	mov.u32 	%r69, sum_squaresdata_i64;
	add.s32 	%r7, %r69, %r68;
	mov.b64 	%rd152, 0;
	st.shared.u64 	[%r7], %rd152;
	cvt.u64.u32 	%rd3, %r66;
	setp.le.u64 	%p1, %rd147, %rd3;
	cvt.u64.u32 	%rd153, %r67;
	setp.le.u64 	%p2, %rd150, %rd153;
	or.pred  	%p3, %p1, %p2;
	@%p3 bra 	$L__BB38_76;
	cvt.u32.u64 	%r70, %rd3;
	cvt.u32.u64 	%r71, %rd147;
	mad.lo.s32 	%r194, %r67, %r71, %r70;
	cvt.u32.u64 	%r9, %rd146;
	add.s32 	%r193, %r9, -1;
	setp.lt.s32 	%p4, %r193, 0;
	mov.b64 	%rd310, 0;
	@%p4 bra 	$L__BB38_59;
	setp.lt.u32 	%p5, %r193, 7;
	mov.b64 	%rd310, 0;
	@%p5 bra 	$L__BB38_30;
	add.s32 	%r189, %r9, -4;
	and.b32  	%r72, %r9, -8;
	neg.s32 	%r188, %r72;
	mov.b64 	%rd310, 0;
$L__BB38_4:
	.pragma "nounroll";
	add.s32 	%r16, %r189, 3;
	cvt.u64.u32 	%rd5, %r194;
	mul.wide.u32 	%rd158, %r16, 8;
	add.s64 	%rd159, %rd2, %rd158;
	ld.global.u64 	%rd6, [%rd159];
	and.b64  	%rd160, %rd6, -4294967296;
	setp.ne.s64 	%p6, %rd160, 0;
	@%p6 bra 	$L__BB38_6;
	cvt.u32.u64 	%r73, %rd6;
	cvt.u32.u64 	%r74, %rd5;
	div.u32 	%r75, %r74, %r73;
	mul.lo.s32 	%r76, %r75, %r73;
	sub.s32 	%r77, %r74, %r76;
	cvt.u64.u32 	%rd275, %r75;
	cvt.u64.u32 	%rd276, %r77;
	bra.uni 	$L__BB38_7;
$L__BB38_6:
	div.s64 	%rd275, %rd5, %rd6;
	mul.lo.s64 	%rd161, %rd275, %rd6;
	sub.s64 	%rd276, %rd5, %rd161;
$L__BB38_7:
	mul.wide.u32 	%rd162, %r16, 8;
	add.s64 	%rd163, %rd1, %rd162;
	ld.global.u64 	%rd164, [%rd163];
	mad.lo.s64 	%rd13, %rd164, %rd276, %rd310;
	add.s32 	%r17, %r189, 2;
	and.b64  	%rd14, %rd275, 4294967295;
	mul.wide.u32 	%rd165, %r17, 8;
	add.s64 	%rd166, %rd2, %rd165;
	ld.global.u64 	%rd15, [%rd166];
	and.b64  	%rd167, %rd15, -4294967296;
	setp.ne.s64 	%p7, %rd167, 0;
	@%p7 bra 	$L__BB38_9;
	cvt.u32.u64 	%r78, %rd15;
	cvt.u32.u64 	%r79, %rd14;
	div.u32 	%r80, %r79, %r78;
	mul.lo.s32 	%r81, %r80, %r78;
	sub.s32 	%r82, %r79, %r81;
	cvt.u64.u32 	%rd277, %r80;
	cvt.u64.u32 	%rd278, %r82;
	bra.uni 	$L__BB38_10;
$L__BB38_9:
	div.s64 	%rd277, %rd14, %rd15;
	mul.lo.s64 	%rd168, %rd277, %rd15;
	sub.s64 	%rd278, %rd14, %rd168;
$L__BB38_10:
	mul.wide.u32 	%rd169, %r17, 8;
	add.s64 	%rd170, %rd1, %rd169;
	ld.global.u64 	%rd171, [%rd170];
	mad.lo.s64 	%rd22, %rd171, %rd278, %rd13;
	add.s32 	%r18, %r189, 1;
	and.b64  	%rd23, %rd277, 4294967295;
	mul.wide.u32 	%rd172, %r18, 8;
	add.s64 	%rd173, %rd2, %rd172;
	ld.global.u64 	%rd24, [%rd173];
	and.b64  	%rd174, %rd24, -4294967296;
	setp.ne.s64 	%p8, %rd174, 0;
	@%p8 bra 	$L__BB38_12;
	cvt.u32.u64 	%r83, %rd24;
	cvt.u32.u64 	%r84, %rd23;
	div.u32 	%r85, %r84, %r83;
	mul.lo.s32 	%r86, %r85, %r83;
	sub.s32 	%r87, %r84, %r86;
	cvt.u64.u32 	%rd279, %r85;
	cvt.u64.u32 	%rd280, %r87;
	bra.uni 	$L__BB38_13;
$L__BB38_12:
	div.s64 	%rd279, %rd23, %rd24;
	mul.lo.s64 	%rd175, %rd279, %rd24;
	sub.s64 	%rd280, %rd23, %rd175;
$L__BB38_13:
	mul.wide.u32 	%rd176, %r18, 8;
	add.s64 	%rd177, %rd1, %rd176;
	ld.global.u64 	%rd178, [%rd177];
	mad.lo.s64 	%rd31, %rd178, %rd280, %rd22;
	and.b64  	%rd32, %rd279, 4294967295;
	mul.wide.u32 	%rd179, %r189, 8;
	add.s64 	%rd180, %rd2, %rd179;
	ld.global.u64 	%rd33, [%rd180];
	and.b64  	%rd181, %rd33, -4294967296;
	setp.ne.s64 	%p9, %rd181, 0;
	@%p9 bra 	$L__BB38_15;
	cvt.u32.u64 	%r88, %rd33;
	cvt.u32.u64 	%r89, %rd32;
	div.u32 	%r90, %r89, %r88;
	mul.lo.s32 	%r91, %r90, %r88;
	sub.s32 	%r92, %r89, %r91;
	cvt.u64.u32 	%rd281, %r90;
	cvt.u64.u32 	%rd282, %r92;
	bra.uni 	$L__BB38_16;
$L__BB38_15:
	div.s64 	%rd281, %rd32, %rd33;
	mul.lo.s64 	%rd182, %rd281, %rd33;
	sub.s64 	%rd282, %rd32, %rd182;
$L__BB38_16:
	mul.wide.u32 	%rd183, %r189, 8;
	add.s64 	%rd184, %rd1, %rd183;
	ld.global.u64 	%rd185, [%rd184];
	mad.lo.s64 	%rd40, %rd185, %rd282, %rd31;
	add.s32 	%r19, %r189, -1;
	and.b64  	%rd41, %rd281, 4294967295;
	mul.wide.u32 	%rd186, %r19, 8;
	add.s64 	%rd187, %rd2, %rd186;
	ld.global.u64 	%rd42, [%rd187];
	and.b64  	%rd188, %rd42, -4294967296;
	setp.ne.s64 	%p10, %rd188, 0;
	@%p10 bra 	$L__BB38_18;
	cvt.u32.u64 	%r93, %rd42;
	cvt.u32.u64 	%r94, %rd41;
	div.u32 	%r95, %r94, %r93;
	mul.lo.s32 	%r96, %r95, %r93;
	sub.s32 	%r97, %r94, %r96;
	cvt.u64.u32 	%rd283, %r95;
	cvt.u64.u32 	%rd284, %r97;
	bra.uni 	$L__BB38_19;
$L__BB38_18:
	div.s64 	%rd283, %rd41, %rd42;
	mul.lo.s64 	%rd189, %rd283, %rd42;
	sub.s64 	%rd284, %rd41, %rd189;
$L__BB38_19:
	mul.wide.u32 	%rd190, %r19, 8;
	add.s64 	%rd191, %rd1, %rd190;
	ld.global.u64 	%rd192, [%rd191];
	mad.lo.s64 	%rd49, %rd192, %rd284, %rd40;
	add.s32 	%r20, %r189, -2;
	and.b64  	%rd50, %rd283, 4294967295;
	mul.wide.u32 	%rd193, %r20, 8;
	add.s64 	%rd194, %rd2, %rd193;
	ld.global.u64 	%rd51, [%rd194];
	and.b64  	%rd195, %rd51, -4294967296;
	setp.ne.s64 	%p11, %rd195, 0;
	@%p11 bra 	$L__BB38_21;
	cvt.u32.u64 	%r98, %rd51;
	cvt.u32.u64 	%r99, %rd50;
	div.u32 	%r100, %r99, %r98;
	mul.lo.s32 	%r101, %r100, %r98;
	sub.s32 	%r102, %r99, %r101;
	cvt.u64.u32 	%rd285, %r100;
	cvt.u64.u32 	%rd286, %r102;
	bra.uni 	$L__BB38_22;
$L__BB38_21:
	div.s64 	%rd285, %rd50, %rd51;
	mul.lo.s64 	%rd196, %rd285, %rd51;
	sub.s64 	%rd286, %rd50, %rd196;
$L__BB38_22:
	mul.wide.u32 	%rd197, %r20, 8;
	add.s64 	%rd198, %rd1, %rd197;
	ld.global.u64 	%rd199, [%rd198];
	mad.lo.s64 	%rd58, %rd199, %rd286, %rd49;
	add.s32 	%r21, %r189, -3;
	and.b64  	%rd59, %rd285, 4294967295;
	mul.wide.u32 	%rd200, %r21, 8;
	add.s64 	%rd201, %rd2, %rd200;
	ld.global.u64 	%rd60, [%rd201];
	and.b64  	%rd202, %rd60, -4294967296;
	setp.ne.s64 	%p12, %rd202, 0;
	@%p12 bra 	$L__BB38_24;
	cvt.u32.u64 	%r103, %rd60;
	cvt.u32.u64 	%r104, %rd59;
	div.u32 	%r105, %r104, %r103;
	mul.lo.s32 	%r106, %r105, %r103;
	sub.s32 	%r107, %r104, %r106;
	cvt.u64.u32 	%rd287, %r105;
	cvt.u64.u32 	%rd288, %r107;
	bra.uni 	$L__BB38_25;
$L__BB38_24:
	div.s64 	%rd287, %rd59, %rd60;
	mul.lo.s64 	%rd203, %rd287, %rd60;
	sub.s64 	%rd288, %rd59, %rd203;
$L__BB38_25:
	mul.wide.u32 	%rd204, %r21, 8;
	add.s64 	%rd205, %rd1, %rd204;
	ld.global.u64 	%rd206, [%rd205];
	mad.lo.s64 	%rd67, %rd206, %rd288, %rd58;
	and.b64  	%rd68, %rd287, 4294967295;
	add.s32 	%r108, %r189, -4;
	mul.wide.u32 	%rd207, %r108, 8;
	add.s64 	%rd208, %rd2, %rd207;
	ld.global.u64 	%rd69, [%rd208];
	and.b64  	%rd209, %rd69, -4294967296;
	setp.ne.s64 	%p13, %rd209, 0;
	@%p13 bra 	$L__BB38_27;
	cvt.u32.u64 	%r109, %rd69;
	cvt.u32.u64 	%r110, %rd68;
	div.u32 	%r111, %r110, %r109;
	mul.lo.s32 	%r112, %r111, %r109;
	sub.s32 	%r113, %r110, %r112;
	cvt.u64.u32 	%rd289, %r111;
	cvt.u64.u32 	%rd290, %r113;
	bra.uni 	$L__BB38_28;
$L__BB38_27:
	div.s64 	%rd289, %rd68, %rd69;
	mul.lo.s64 	%rd210, %rd289, %rd69;
	sub.s64 	%rd290, %rd68, %rd210;
$L__BB38_28:
	mul.wide.u32 	%rd211, %r108, 8;
	add.s64 	%rd212, %rd1, %rd211;
	ld.global.u64 	%rd213, [%rd212];
	mad.lo.s64 	%rd310, %rd213, %rd290, %rd67;
	cvt.u32.u64 	%r194, %rd289;
	add.s32 	%r189, %r189, -8;
	add.s32 	%r188, %r188, 8;
	setp.ne.s32 	%p14, %r188, 0;
	@%p14 bra 	$L__BB38_4;
	add.s32 	%r193, %r189, 3;
$L__BB38_30:
	and.b32  	%r28, %r9, 7;
	setp.eq.s32 	%p15, %r28, 0;
	@%p15 bra 	$L__BB38_59;
	and.b32  	%r29, %r9, 3;
	setp.lt.u32 	%p16, %r28, 4;
	@%p16 bra 	$L__BB38_45;
	cvt.u64.u32 	%rd79, %r194;
	mul.wide.u32 	%rd215, %r193, 8;
	add.s64 	%rd216, %rd2, %rd215;
	ld.global.u64 	%rd80, [%rd216];
	and.b64  	%rd217, %rd80, -4294967296;
	setp.ne.s64 	%p17, %rd217, 0;
	@%p17 bra 	$L__BB38_34;
	cvt.u32.u64 	%r115, %rd80;
	cvt.u32.u64 	%r116, %rd79;
	div.u32 	%r117, %r116, %r115;
	mul.lo.s32 	%r118, %r117, %r115;
	sub.s32 	%r119, %r116, %r118;
	cvt.u64.u32 	%rd293, %r117;
	cvt.u64.u32 	%rd294, %r119;
	bra.uni 	$L__BB38_35;
$L__BB38_34:
	div.s64 	%rd293, %rd79, %rd80;
	mul.lo.s64 	%rd218, %rd293, %rd80;
	sub.s64 	%rd294, %rd79, %rd218;
$L__BB38_35:
	mul.wide.u32 	%rd219, %r193, 8;
	add.s64 	%rd220, %rd1, %rd219;
	ld.global.u64 	%rd221, [%rd220];
	mad.lo.s64 	%rd87, %rd221, %rd294, %rd310;
	add.s32 	%r30, %r193, -1;
	and.b64  	%rd88, %rd293, 4294967295;
	mul.wide.u32 	%rd222, %r30, 8;
	add.s64 	%rd223, %rd2, %rd222;
	ld.global.u64 	%rd89, [%rd223];
	and.b64  	%rd224, %rd89, -4294967296;
	setp.ne.s64 	%p18, %rd224, 0;
	@%p18 bra 	$L__BB38_37;
	cvt.u32.u64 	%r120, %rd89;
	cvt.u32.u64 	%r121, %rd88;
	div.u32 	%r122, %r121, %r120;
	mul.lo.s32 	%r123, %r122, %r120;
	sub.s32 	%r124, %r121, %r123;
	cvt.u64.u32 	%rd295, %r122;
	cvt.u64.u32 	%rd296, %r124;
	bra.uni 	$L__BB38_38;
$L__BB38_37:
	div.s64 	%rd295, %rd88, %rd89;
	mul.lo.s64 	%rd225, %rd295, %rd89;
	sub.s64 	%rd296, %rd88, %rd225;
$L__BB38_38:
	mul.wide.u32 	%rd226, %r30, 8;
	add.s64 	%rd227, %rd1, %rd226;
	ld.global.u64 	%rd228, [%rd227];
	mad.lo.s64 	%rd96, %rd228, %rd296, %rd87;
	add.s32 	%r31, %r193, -2;
	and.b64  	%rd97, %rd295, 4294967295;
	mul.wide.u32 	%rd229, %r31, 8;
	add.s64 	%rd230, %rd2, %rd229;
	ld.global.u64 	%rd98, [%rd230];
	and.b64  	%rd231, %rd98, -4294967296;
	setp.ne.s64 	%p19, %rd231, 0;
	@%p19 bra 	$L__BB38_40;
	cvt.u32.u64 	%r125, %rd98;
	cvt.u32.u64 	%r126, %rd97;
	div.u32 	%r127, %r126, %r125;
	mul.lo.s32 	%r128, %r127, %r125;
	sub.s32 	%r129, %r126, %r128;
	cvt.u64.u32 	%rd297, %r127;
	cvt.u64.u32 	%rd298, %r129;
	bra.uni 	$L__BB38_41;
$L__BB38_40:
	div.s64 	%rd297, %rd97, %rd98;
	mul.lo.s64 	%rd232, %rd297, %rd98;
	sub.s64 	%rd298, %rd97, %rd232;
$L__BB38_41:
	mul.wide.u32 	%rd233, %r31, 8;
	add.s64 	%rd234, %rd1, %rd233;
	ld.global.u64 	%rd235, [%rd234];
	mad.lo.s64 	%rd105, %rd235, %rd298, %rd96;
	add.s32 	%r32, %r193, -3;
	and.b64  	%rd106, %rd297, 4294967295;
	mul.wide.u32 	%rd236, %r32, 8;
	add.s64 	%rd237, %rd2, %rd236;
	ld.global.u64 	%rd107, [%rd237];
	and.b64  	%rd238, %rd107, -4294967296;
	setp.ne.s64 	%p20, %rd238, 0;
	@%p20 bra 	$L__BB38_43;
	cvt.u32.u64 	%r130, %rd107;
	cvt.u32.u64 	%r131, %rd106;
	div.u32 	%r132, %r131, %r130;
	mul.lo.s32 	%r133, %r132, %r130;
	sub.s32 	%r134, %r131, %r133;
	cvt.u64.u32 	%rd299, %r132;
	cvt.u64.u32 	%rd300, %r134;
	bra.uni 	$L__BB38_44;
$L__BB38_43:
	div.s64 	%rd299, %rd106, %rd107;
	mul.lo.s64 	%rd239, %rd299, %rd107;
	sub.s64 	%rd300, %rd106, %rd239;
$L__BB38_44:
	mul.wide.u32 	%rd240, %r32, 8;
	add.s64 	%rd241, %rd1, %rd240;
	ld.global.u64 	%rd242, [%rd241];
	mad.lo.s64 	%rd310, %rd242, %rd300, %rd105;
	cvt.u32.u64 	%r194, %rd299;
	add.s32 	%r193, %r193, -4;
$L__BB38_45:
	setp.eq.s32 	%p21, %r29, 0;
	@%p21 bra 	$L__BB38_59;
	setp.eq.s32 	%p22, %r29, 1;
	@%p22 bra 	$L__BB38_54;
	cvt.u64.u32 	%rd117, %r194;
	mul.wide.u32 	%rd244, %r193, 8;
	add.s64 	%rd245, %rd2, %rd244;
	ld.global.u64 	%rd118, [%rd245];
	and.b64  	%rd246, %rd118, -4294967296;
	setp.ne.s64 	%p23, %rd246, 0;
	@%p23 bra 	$L__BB38_49;
	cvt.u32.u64 	%r135, %rd118;
	cvt.u32.u64 	%r136, %rd117;
	div.u32 	%r137, %r136, %r135;
	mul.lo.s32 	%r138, %r137, %r135;
	sub.s32 	%r139, %r136, %r138;
	cvt.u64.u32 	%rd303, %r137;
	cvt.u64.u32 	%rd304, %r139;
	bra.uni 	$L__BB38_50;
$L__BB38_49:
	div.s64 	%rd303, %rd117, %rd118;
	mul.lo.s64 	%rd247, %rd303, %rd118;
	sub.s64 	%rd304, %rd117, %rd247;
$L__BB38_50:
	add.s64 	%rd249, %rd1, %rd244;
	ld.global.u64 	%rd250, [%rd249];
	mad.lo.s64 	%rd125, %rd250, %rd304, %rd310;
	add.s32 	%r37, %r193, -1;
	and.b64  	%rd126, %rd303, 4294967295;
	mul.wide.u32 	%rd251, %r37, 8;
	add.s64 	%rd252, %rd2, %rd251;
	ld.global.u64 	%rd127, [%rd252];
	and.b64  	%rd253, %rd127, -4294967296;
	setp.ne.s64 	%p24, %rd253, 0;
	@%p24 bra 	$L__BB38_52;
	cvt.u32.u64 	%r140, %rd127;
	cvt.u32.u64 	%r141, %rd126;
	div.u32 	%r142, %r141, %r140;
	mul.lo.s32 	%r143, %r142, %r140;
	sub.s32 	%r144, %r141, %r143;
	cvt.u64.u32 	%rd305, %r142;
	cvt.u64.u32 	%rd306, %r144;
	bra.uni 	$L__BB38_53;
$L__BB38_52:
	div.s64 	%rd305, %rd126, %rd127;
	mul.lo.s64 	%rd254, %rd305, %rd127;
	sub.s64 	%rd306, %rd126, %rd254;
$L__BB38_53:
	add.s64 	%rd256, %rd1, %rd251;
	ld.global.u64 	%rd257, [%rd256];
	mad.lo.s64 	%rd310, %rd257, %rd306, %rd125;
	cvt.u32.u64 	%r194, %rd305;
	add.s32 	%r193, %r193, -2;
$L__BB38_54:
	and.b32  	%r145, %r9, 1;
	setp.eq.b32 	%p25, %r145, 1;
	not.pred 	%p26, %p25;
	@%p26 bra 	$L__BB38_59;
	cvt.u64.u32 	%rd137, %r194;
	mul.wide.u32 	%rd258, %r193, 8;
	add.s64 	%rd259, %rd2, %rd258;
	ld.global.u64 	%rd138, [%rd259];
	and.b64  	%rd260, %rd138, -4294967296;
	setp.ne.s64 	%p27, %rd260, 0;
	@%p27 bra 	$L__BB38_57;
	cvt.u32.u64 	%r146, %rd138;
	cvt.u32.u64 	%r147, %rd137;
	rem.u32 	%r148, %r147, %r146;
	cvt.u64.u32 	%rd309, %r148;
	bra.uni 	$L__BB38_58;
$L__BB38_57:
	rem.s64 	%rd309, %rd137, %rd138;
$L__BB38_58:
	add.s64 	%rd262, %rd1, %rd258;
	ld.global.u64 	%rd263, [%rd262];
	mad.lo.s64 	%rd310, %rd263, %rd309, %rd310;
$L__BB38_59:
	cvta.to.global.u64 	%rd264, %rd145;
	shl.b64 	%rd265, %rd310, 3;
	add.s64 	%rd266, %rd264, %rd265;
	ld.global.u64 	%rd267, [%rd266];
	mul.lo.s64 	%rd268, %rd267, %rd267;
	cvt.rn.f64.u64 	%fd16, %rd268;
	st.shared.f64 	[%r7], %fd16;
	bar.sync 	0;
	setp.ne.s32 	%p28, %r1, 0;
	@%p28 bra 	$L__BB38_76;
	setp.gt.u32 	%p29, %r5, 1;
	@%p29 bra 	$L__BB38_62;
	shl.b32 	%r149, %r3, 3;
	mov.u32 	%r150, sum_squaresdata_i64;
	add.s32 	%r151, %r150, %r149;
	ld.shared.f64 	%fd53, [%r151];
	bra.uni 	$L__BB38_75;
$L__BB38_62:
	shl.b32 	%r153, %r3, 3;
	mov.u32 	%r154, sum_squaresdata_i64;
	add.s32 	%r42, %r154, %r153;
	ld.shared.f64 	%fd53, [%r42];
	add.s32 	%r43, %r5, -1;
	add.s32 	%r155, %r5, -2;
	and.b32  	%r44, %r43, 7;
	setp.lt.u32 	%p30, %r155, 7;
	mov.b32 	%r202, 1;
	@%p30 bra 	$L__BB38_66;
	and.b32  	%r158, %r43, -8;
	neg.s32 	%r199, %r158;
	shl.b32 	%r46, %r2, 3;
	add.s32 	%r160, %r153, %r46;
	add.s32 	%r197, %r154, %r160;
	shl.b32 	%r48, %r2, 6;
	mov.b32 	%r200, 1;
	mov.b32 	%r198, 0;
$L__BB38_64:
	.pragma "nounroll";
	mul.lo.s32 	%r162, %r200, %r2;
	shl.b32 	%r163, %r162, 3;
	add.s32 	%r164, %r42, %r163;
	ld.shared.f64 	%fd18, [%r197];
	add.f64 	%fd19, %fd53, %fd18;
	add.s32 	%r165, %r164, %r46;
	ld.shared.f64 	%fd20, [%r165];
	add.f64 	%fd21, %fd19, %fd20;
	add.s32 	%r166, %r165, %r46;
	ld.shared.f64 	%fd22, [%r166];
	add.f64 	%fd23, %fd21, %fd22;
	add.s32 	%r167, %r166, %r46;
	ld.shared.f64 	%fd24, [%r167];
	add.f64 	%fd25, %fd23, %fd24;
	add.s32 	%r168, %r167, %r46;
	ld.shared.f64 	%fd26, [%r168];
	add.f64 	%fd27, %fd25, %fd26;
	add.s32 	%r169, %r168, %r46;
	ld.shared.f64 	%fd28, [%r169];
	add.f64 	%fd29, %fd27, %fd28;
	add.s32 	%r170, %r169, %r46;
	ld.shared.f64 	%fd30, [%r170];
	add.f64 	%fd31, %fd29, %fd30;
	add.s32 	%r171, %r170, %r46;
	ld.shared.f64 	%fd32, [%r171];
	add.f64 	%fd53, %fd31, %fd32;
	add.s32 	%r200, %r200, 8;
	add.s32 	%r199, %r199, 8;
	add.s32 	%r198, %r198, 8;
	add.s32 	%r197, %r197, %r48;
	setp.ne.s32 	%p31, %r199, 0;
	@%p31 bra 	$L__BB38_64;
	add.s32 	%r202, %r198, 1;
$L__BB38_66:
	setp.eq.s32 	%p32, %r44, 0;
	@%p32 bra 	$L__BB38_74;
	and.b32  	%r59, %r43, 3;
	setp.lt.u32 	%p33, %r44, 4;
	@%p33 bra 	$L__BB38_69;
	mul.lo.s32 	%r172, %r202, %r2;
	shl.b32 	%r173, %r172, 3;
	add.s32 	%r174, %r42, %r173;
	ld.shared.f64 	%fd34, [%r174];
	add.f64 	%fd35, %fd53, %fd34;
	shl.b32 	%r175, %r2, 3;
	add.s32 	%r176, %r174, %r175;
	ld.shared.f64 	%fd36, [%r176];
	add.f64 	%fd37, %fd35, %fd36;
	add.s32 	%r177, %r176, %r175;
	ld.shared.f64 	%fd38, [%r177];
	add.f64 	%fd39, %fd37, %fd38;
	add.s32 	%r178, %r177, %r175;
	ld.shared.f64 	%fd40, [%r178];
	add.f64 	%fd53, %fd39, %fd40;
	add.s32 	%r202, %r202, 4;
$L__BB38_69:
	setp.eq.s32 	%p34, %r59, 0;
	@%p34 bra 	$L__BB38_74;
	setp.eq.s32 	%p35, %r59, 1;
	@%p35 bra 	$L__BB38_72;
	mul.lo.s32 	%r179, %r202, %r2;
	shl.b32 	%r180, %r179, 3;
	add.s32 	%r181, %r42, %r180;
	ld.shared.f64 	%fd42, [%r181];
	add.f64 	%fd43, %fd53, %fd42;
	shl.b32 	%r182, %r2, 3;
	add.s32 	%r183, %r181, %r182;
	ld.shared.f64 	%fd44, [%r183];
	add.f64 	%fd53, %fd43, %fd44;
	add.s32 	%r202, %r202, 2;
$L__BB38_72:
	and.b32  	%r184, %r43, 1;
	setp.eq.b32 	%p36, %r184, 1;
	not.pred 	%p37, %p36;
	@%p37 bra 	$L__BB38_74;
	mul.lo.s32 	%r185, %r202, %r2;
	shl.b32 	%r186, %r185, 3;
	add.s32 	%r187, %r42, %r186;
	ld.shared.f64 	%fd45, [%r187];
	add.f64 	%fd53, %fd53, %fd45;
$L__BB38_74:
	st.shared.f64 	[%r42], %fd53;
$L__BB38_75:
	cvt.u64.u32 	%rd269, %r4;
	mad.lo.s64 	%rd270, %rd147, %rd269, %rd3;
	cvta.to.global.u64 	%rd271, %rd144;
	shl.b64 	%rd272, %rd270, 3;
	add.s64 	%rd273, %rd271, %rd272;
	st.global.f64 	[%rd273], %fd53;
$L__BB38_76:
	ret;

}
	// .globl	contiguous_sum_square33_i64
.visible .entry contiguous_sum_square33_i64(
	.param .u64 .ptr .align 1 contiguous_sum_square33_i64_param_0,
	.param .u64 .ptr .align 1 contiguous_sum_square33_i64_param_1,
	.param .u64 contiguous_sum_square33_i64_param_2,
	.param .u64 contiguous_sum_square33_i64_param_3,
	.param .u64 contiguous_sum_square33_i64_param_4
)
{
	.reg .pred 	%p<14>;
	.reg .b32 	%r<85>;
	.reg .b64 	%rd<18>;
	.reg .b64 	%fd<55>;

	ld.param.u64 	%rd2, [contiguous_sum_square33_i64_param_0];
	ld.param.u64 	%rd3, [contiguous_sum_square33_i64_param_1];
	ld.param.u64 	%rd4, [contiguous_sum_square33_i64_param_3];
	ld.param.u64 	%rd5, [contiguous_sum_square33_i64_param_4];
	mov.u32 	%r1, %tid.y;
	mov.u32 	%r2, %ntid.x;
	mov.u32 	%r3, %tid.x;
	mad.lo.s32 	%r30, %r1, %r2, %r3;
	mov.u32 	%r31, %ctaid.x;
	mad.lo.s32 	%r32, %r31, %r2, %r3;
	mov.u32 	%r4, %ctaid.y;
	mov.u32 	%r5, %ntid.y;
	mad.lo.s32 	%r33, %r4, %r5, %r1;
	shl.b32 	%r34, %r30, 3;
	mov.u32 	%r35, sum_squaresdata_i64;
	add.s32 	%r7, %r35, %r34;
	mov.b64 	%rd7, 0;
	st.shared.u64 	[%r7], %rd7;
	cvt.u64.u32 	%rd1, %r32;
	setp.le.u64 	%p1, %rd4, %rd1;
	cvt.u64.u32 	%rd8, %r33;
	setp.le.u64 	%p2, %rd5, %rd8;
	or.pred  	%p3, %p1, %p2;
	@%p3 bra 	$L__BB39_18;
	cvt.u32.u64 	%r36, %rd1;
	cvta.to.global.u64 	%rd9, %rd3;
	cvt.u32.u64 	%r37, %rd4;
	mad.lo.s32 	%r38, %r33, %r37, %r36;
	mul.wide.u32 	%rd10, %r38, 8;
	add.s64 	%rd11, %rd9, %rd10;
	ld.global.u64 	%rd12, [%rd11];
	cvt.rn.f64.s64 	%fd16, %rd12;
	st.shared.f64 	[%r7], %fd16;
	bar.sync 	0;
	setp.ne.s32 	%p4, %r1, 0;
	@%p4 bra 	$L__BB39_18;
	setp.gt.u32 	%p5, %r5, 1;
	@%p5 bra 	$L__BB39_4;
	shl.b32 	%r39, %r3, 3;
	add.s32 	%r41, %r35, %r39;
	ld.shared.f64 	%fd53, [%r41];
	bra.uni 	$L__BB39_17;
$L__BB39_4:
	shl.b32 	%r43, %r3, 3;
	add.s32 	%r8, %r35, %r43;
	ld.shared.f64 	%fd53, [%r8];
	add.s32 	%r9, %r5, -1;
	add.s32 	%r45, %r5, -2;
	and.b32  	%r10, %r9, 7;
	setp.lt.u32 	%p6, %r45, 7;
	mov.b32 	%r83, 1;
	@%p6 bra 	$L__BB39_8;
	and.b32  	%r48, %r9, -8;
	neg.s32 	%r80, %r48;
	shl.b32 	%r12, %r2, 3;
	add.s32 	%r50, %r43, %r12;
	add.s32 	%r78, %r35, %r50;
	shl.b32 	%r14, %r2, 6;
	mov.b32 	%r81, 1;
	mov.b32 	%r79, 0;
$L__BB39_6:
	.pragma "nounroll";
	mul.lo.s32 	%r52, %r81, %r2;
	shl.b32 	%r53, %r52, 3;
	add.s32 	%r54, %r8, %r53;
	ld.shared.f64 	%fd18, [%r78];
	add.f64 	%fd19, %fd53, %fd18;
	add.s32 	%r55, %r54, %r12;
	ld.shared.f64 	%fd20, [%r55];
	add.f64 	%fd21, %fd19, %fd20;
	add.s32 	%r56, %r55, %r12;
	ld.shared.f64 	%fd22, [%r56];
	add.f64 	%fd23, %fd21, %fd22;
	add.s32 	%r57, %r56, %r12;
	ld.shared.f64 	%fd24, [%r57];
	add.f64 	%fd25, %fd23, %fd24;
	add.s32 	%r58, %r57, %r12;
	ld.shared.f64 	%fd26, [%r58];
	add.f64 	%fd27, %fd25, %fd26;
	add.s32 	%r59, %r58, %r12;
	ld.shared.f64 	%fd28, [%r59];
	add.f64 	%fd29, %fd27, %fd28;
	add.s32 	%r60, %r59, %r12;
	ld.shared.f64 	%fd30, [%r60];
	add.f64 	%fd31, %fd29, %fd30;
	add.s32 	%r61, %r60, %r12;
	ld.shared.f64 	%fd32, [%r61];
	add.f64 	%fd53, %fd31, %fd32;
	add.s32 	%r81, %r81, 8;
	add.s32 	%r80, %r80, 8;
	add.s32 	%r79, %r79, 8;
	add.s32 	%r78, %r78, %r14;
	setp.ne.s32 	%p7, %r80, 0;
	@%p7 bra 	$L__BB39_6;
	add.s32 	%r83, %r79, 1;
$L__BB39_8:
	setp.eq.s32 	%p8, %r10, 0;
	@%p8 bra 	$L__BB39_16;
	and.b32  	%r25, %r9, 3;
	setp.lt.u32 	%p9, %r10, 4;
	@%p9 bra 	$L__BB39_11;
	mul.lo.s32 	%r62, %r83, %r2;
	shl.b32 	%r63, %r62, 3;
	add.s32 	%r64, %r8, %r63;
	ld.shared.f64 	%fd34, [%r64];
	add.f64 	%fd35, %fd53, %fd34;
	shl.b32 	%r65, %r2, 3;
	add.s32 	%r66, %r64, %r65;
	ld.shared.f64 	%fd36, [%r66];
	add.f64 	%fd37, %fd35, %fd36;
	add.s32 	%r67, %r66, %r65;
	ld.shared.f64 	%fd38, [%r67];
	add.f64 	%fd39, %fd37, %fd38;
	add.s32 	%r68, %r67, %r65;
	ld.shared.f64 	%fd40, [%r68];
	add.f64 	%fd53, %fd39, %fd40;
	add.s32 	%r83, %r83, 4;
$L__BB39_11:
	setp.eq.s32 	%p10, %r25, 0;
	@%p10 bra 	$L__BB39_16;
	setp.eq.s32 	%p11, %r25, 1;
	@%p11 bra 	$L__BB39_14;
	mul.lo.s32 	%r69, %r83, %r2;
	shl.b32 	%r70, %r69, 3;
	add.s32 	%r71, %r8, %r70;
	ld.shared.f64 	%fd42, [%r71];
	add.f64 	%fd43, %fd53, %fd42;
	shl.b32 	%r72, %r2, 3;
	add.s32 	%r73, %r71, %r72;
	ld.shared.f64 	%fd44, [%r73];
	add.f64 	%fd53, %fd43, %fd44;
	add.s32 	%r83, %r83, 2;
$L__BB39_14:
	and.b32  	%r74, %r9, 1;
	setp.eq.b32 	%p12, %r74, 1;
	not.pred 	%p13, %p12;
	@%p13 bra 	$L__BB39_16;
	mul.lo.s32 	%r75, %r83, %r2;
	shl.b32 	%r76, %r75, 3;
	add.s32 	%r77, %r8, %r76;
	ld.shared.f64 	%fd45, [%r77];
	add.f64 	%fd53, %fd53, %fd45;
$L__BB39_16:
	st.shared.f64 	[%r8], %fd53;
$L__BB39_17:
	cvt.u64.u32 	%rd13, %r4;
	mad.lo.s64 	%rd14, %rd4, %rd13, %rd1;
	cvta.to.global.u64 	%rd15, %rd2;
	shl.b64 	%rd16, %rd14, 3;
	add.s64 	%rd17, %rd15, %rd16;
	st.global.f64 	[%rd17], %fd53;
$L__BB39_18:
	ret;

}
	// .globl	contiguous_sum_square_u8
.visible .entry contiguous_sum_square_u8(
	.param .u64 .ptr .align 1 contiguous_sum_square_u8_param_0,
	.param .u64 .ptr .align 1 contiguous_sum_square_u8_param_1,
	.param .u64 contiguous_sum_square_u8_param_2
)
{
	.reg .pred 	%p<8>;
	.reg .b16 	%rs<29>;
	.reg .b32 	%r<28>;
	.reg .b32 	%f<3>;
	.reg .b64 	%rd<14>;

	ld.param.u64 	%rd4, [contiguous_sum_square_u8_param_0];
	ld.param.u64 	%rd6, [contiguous_sum_square_u8_param_1];
	ld.param.u64 	%rd5, [contiguous_sum_square_u8_param_2];
	cvta.to.global.u64 	%rd1, %rd6;
	mov.u32 	%r1, %tid.x;
	mov.u32 	%r2, %ctaid.x;
	mov.u32 	%r27, %ntid.x;
	mul.lo.s32 	%r9, %r2, %r27;
	shl.b32 	%r10, %r9, 1;
	add.s32 	%r4, %r10, %r1;
	shl.b32 	%r11, %r1, 1;
	mov.u32 	%r12, sum_squaresdata_u8;
	add.s32 	%r5, %r12, %r11;
	mov.b32 	%r8, 0;
	// begin inline asm
	cvt.rn.f16.s32 %rs1, %r8;
	// end inline asm
	st.shared.u16 	[%r5], %rs1;
	add.s32 	%r13, %r4, %r27;
	cvt.u64.u32 	%rd2, %r13;
	setp.le.u64 	%p1, %rd5, %rd2;
	@%p1 bra 	$L__BB40_2;
	cvt.u64.u32 	%rd8, %r4;
	add.s64 	%rd9, %rd1, %rd8;
	ld.global.u8 	%rs5, [%rd9];
	add.s64 	%rd10, %rd1, %rd2;
	ld.global.u8 	%rs6, [%rd10];
	mov.b32 	%r15, {%rs6, %rs5};
	cvt.u32.u16 	%r16, %rs6;
	cvt.u32.u16 	%r17, %rs5;
	prmt.b32 	%r18, %r16, %r17, 0x3340U;
	prmt.b32 	%r19, %r20, %r21, 0x3340U;
	prmt.b32 	%r22, %r18, %r19, 0x5410U;
	mov.b32 	%r23, 0;
	dp2a.lo.u32.u32 	%r24, %r15, %r22, %r23;
	cvt.rn.f32.u32 	%f2, %r24;
	// begin inline asm
	{  cvt.rn.f16.f32 %rs4, %f2;}

	// end inline asm
	st.shared.u16 	[%r5], %rs4;
	bra.uni 	$L__BB40_4;
$L__BB40_2:
	cvt.u64.u32 	%rd3, %r4;
	setp.le.u64 	%p2, %rd5, %rd3;
	@%p2 bra 	$L__BB40_4;
	add.s64 	%rd7, %rd1, %rd3;
	ld.global.u8 	%rs3, [%rd7];
	mul.wide.u16 	%r14, %rs3, %rs3;
	cvt.rn.f32.u32 	%f1, %r14;
	// begin inline asm
	{  cvt.rn.f16.f32 %rs2, %f1;}

	// end inline asm
	st.shared.u16 	[%r5], %rs2;
$L__BB40_4:
	bar.sync 	0;
	setp.lt.u32 	%p3, %r27, 66;
	@%p3 bra 	$L__BB40_8;
$L__BB40_5:
	shr.u32 	%r7, %r27, 1;
	setp.ge.u32 	%p4, %r1, %r7;
	@%p4 bra 	$L__BB40_7;
	ld.shared.u16 	%rs8, [%r5];
	and.b32  	%r25, %r27, 2046;
	add.s32 	%r26, %r5, %r25;
	ld.shared.u16 	%rs9, [%r26];
	// begin inline asm
	{add.f16 %rs7,%rs8,%rs9;
}
	// end inline asm
	st.shared.u16 	[%r5], %rs7;
$L__BB40_7:
	bar.sync 	0;
	setp.gt.u32 	%p5, %r27, 131;
	mov.u32 	%r27, %r7;
	@%p5 bra 	$L__BB40_5;
$L__BB40_8:
	setp.gt.u32 	%p6, %r1, 31;
	@%p6 bra 	$L__BB40_11;
	ld.shared.u16 	%rs11, [%r5];
	ld.shared.u16 	%rs12, [%r5+64];
	// begin inline asm
	{add.f16 %rs10,%rs11,%rs12;
}
	// end inline asm
	st.volatile.shared.u16 	[%r5], %rs10;
	ld.shared.u16 	%rs15, [%r5+32];
	// begin inline asm
	{add.f16 %rs13,%rs10,%rs15;
}
	// end inline asm
	st.volatile.shared.u16 	[%r5], %rs13;
	ld.shared.u16 	%rs18, [%r5+16];
	// begin inline asm
	{add.f16 %rs16,%rs13,%rs18;
}
	// end inline asm
	st.volatile.shared.u16 	[%r5], %rs16;
	ld.shared.u16 	%rs21, [%r5+8];
	// begin inline asm
	{add.f16 %rs19,%rs16,%rs21;
}
	// end inline asm
	st.volatile.shared.u16 	[%r5], %rs19;
	ld.shared.u16 	%rs24, [%r5+4];
	// begin inline asm
	{add.f16 %rs22,%rs19,%rs24;
}
	// end inline asm
	st.volatile.shared.u16 	[%r5], %rs22;
	ld.shared.u16 	%rs27, [%r5+2];
	// begin inline asm
	{add.f16 %rs25,%rs22,%rs27;
}
	// end inline asm
	st.volatile.shared.u16 	[%r5], %rs25;
	setp.ne.s32 	%p7, %r1, 0;
	@%p7 bra 	$L__BB40_11;
	cvta.to.global.u64 	%rd11, %rd4;
	mul.wide.u32 	%rd12, %r2, 2;
	add.s64 	%rd13, %rd11, %rd12;
	ld.shared.u16 	%rs28, [sum_squaresdata_u8];
	st.global.u16 	[%rd13], %rs28;
$L__BB40_11:
	ret;

}
	// .globl	contiguous_cumulate_sum_square_u8
.visible .entry contiguous_cumulate_sum_square_u8(
	.param .u64 .ptr .align 1 contiguous_cumulate_sum_square_u8_param_0,
	.param .u64 .ptr .align 1 contiguous_cumulate_sum_square_u8_param_1,
	.param .u64 contiguous_cumulate_sum_square_u8_param_2
)
{
	.reg .pred 	%p<8>;
	.reg .b16 	%rs<26>;
	.reg .b32 	%r<22>;
	.reg .b64 	%rd<14>;

	ld.param.u64 	%rd4, [contiguous_cumulate_sum_square_u8_param_0];
	ld.param.u64 	%rd6, [contiguous_cumulate_sum_square_u8_param_1];
	ld.param.u64 	%rd5, [contiguous_cumulate_sum_square_u8_param_2];
	cvta.to.global.u64 	%rd1, %rd6;
	mov.u32 	%r1, %tid.x;
	mov.u32 	%r2, %ctaid.x;
	mov.u32 	%r21, %ntid.x;
	mul.lo.s32 	%r9, %r2, %r21;
	shl.b32 	%r10, %r9, 1;
	add.s32 	%r4, %r10, %r1;
	shl.b32 	%r11, %r1, 1;
	mov.u32 	%r12, sum_squaresdata_u8;
	add.s32 	%r5, %r12, %r11;
	mov.b32 	%r8, 0;
	// begin inline asm
	cvt.rn.f16.s32 %rs1, %r8;
	// end inline asm
	st.shared.u16 	[%r5], %rs1;
	add.s32 	%r13, %r4, %r21;
	cvt.u64.u32 	%rd2, %r13;
	setp.le.u64 	%p1, %rd5, %rd2;
	@%p1 bra 	$L__BB41_2;
	cvt.u64.u32 	%rd8, %r4;
	add.s64 	%rd9, %rd1, %rd8;
	ld.global.u8 	%r16, [%rd9];
	add.s64 	%rd10, %rd1, %rd2;
	ld.global.u8 	%r17, [%rd10];
	add.s32 	%r18, %r17, %r16;
	shr.u32 	%r15, %r18, 1;
	// begin inline asm
	cvt.rn.f16.s32 %rs3, %r15;
	// end inline asm
	st.shared.u16 	[%r5], %rs3;
	bra.uni 	$L__BB41_4;
$L__BB41_2:
	cvt.u64.u32 	%rd3, %r4;
	setp.le.u64 	%p2, %rd5, %rd3;
	@%p2 bra 	$L__BB41_4;
	add.s64 	%rd7, %rd1, %rd3;
	ld.global.u8 	%r14, [%rd7];
	// begin inline asm
	cvt.rn.f16.s32 %rs2, %r14;
	// end inline asm
	st.shared.u16 	[%r5], %rs2;
$L__BB41_4:
	bar.sync 	0;
	setp.lt.u32 	%p3, %r21, 66;
	@%p3 bra 	$L__BB41_8;
$L__BB41_5:
	shr.u32 	%r7, %r21, 1;
	setp.ge.u32 	%p4, %r1, %r7;
	@%p4 bra 	$L__BB41_7;
	ld.shared.u16 	%rs5, [%r5];
	and.b32  	%r19, %r21, 2046;
	add.s32 	%r20, %r5, %r19;
	ld.shared.u16 	%rs6, [%r20];
	// begin inline asm
	{add.f16 %rs4,%rs5,%rs6;
}
	// end inline asm
	st.shared.u16 	[%r5], %rs4;
$L__BB41_7:
	bar.sync 	0;
	setp.gt.u32 	%p5, %r21, 131;
	mov.u32 	%r21, %r7;
	@%p5 bra 	$L__BB41_5;
$L__BB41_8:
	setp.gt.u32 	%p6, %r1, 31;
	@%p6 bra 	$L__BB41_11;
	ld.shared.u16 	%rs8, [%r5];
	ld.shared.u16 	%rs9, [%r5+64];
	// begin inline asm
	{add.f16 %rs7,%rs8,%rs9;
}
	// end inline asm
	st.volatile.shared.u16 	[%r5], %rs7;
	ld.shared.u16 	%rs12, [%r5+32];
	// begin inline asm
	{add.f16 %rs10,%rs7,%rs12;
}
	// end inline asm
	st.volatile.shared.u16 	[%r5], %rs10;
	ld.shared.u16 	%rs15, [%r5+16];
	// begin inline asm
	{add.f16 %rs13,%rs10,%rs15;
}
	// end inline asm
	st.volatile.shared.u16 	[%r5], %rs13;
	ld.shared.u16 	%rs18, [%r5+8];
	// begin inline asm
	{add.f16 %rs16,%rs13,%rs18;
}
	// end inline asm
	st.volatile.shared.u16 	[%r5], %rs16;
	ld.shared.u16 	%rs21, [%r5+4];
	// begin inline asm
	{add.f16 %rs19,%rs16,%rs21;
}
	// end inline asm
	st.volatile.shared.u16 	[%r5], %rs19;
	ld.shared.u16 	%rs24, [%r5+2];
	// begin inline asm
	{add.f16 %rs22,%rs19,%rs24;
}
	// end inline asm
	st.volatile.shared.u16 	[%r5], %rs22;
	setp.ne.s32 	%p7, %r1, 0;
	@%p7 bra 	$L__BB41_11;
	cvta.to.global.u64 	%rd11, %rd4;
	mul.wide.u32 	%rd12, %r2, 2;
	add.s64 	%rd13, %rd11, %rd12;
	ld.shared.u16 	%rs25, [sum_squaresdata_u8];
	st.global.u16 	[%rd13], %rs25;
$L__BB41_11:
	ret;

}
	// .globl	uncontiguous_sum_square_u8
.visible .entry uncontiguous_sum_square_u8(
	.param .u64 .ptr .align 1 uncontiguous_sum_square_u8_param_0,
	.param .u64 .ptr .align 1 uncontiguous_sum_square_u8_param_1,
	.param .u64 .ptr .align 1 uncontiguous_sum_square_u8_param_2,
	.param .u64 .ptr .align 1 uncontiguous_sum_square_u8_param_3,
	.param .u64 uncontiguous_sum_square_u8_param_4,
	.param .u64 uncontiguous_sum_square_u8_param_5
)
{
	.reg .pred 	%p<53>;
	.reg .b16 	%rs<29>;
	.reg .b32 	%r<224>;
	.reg .b32 	%f<3>;
	.reg .b64 	%rd<555>;

	ld.param.u64 	%rd260, [uncontiguous_sum_square_u8_param_0];
	ld.param.u64 	%rd263, [uncontiguous_sum_square_u8_param_1];
	ld.param.u64 	%rd264, [uncontiguous_sum_square_u8_param_2];
	ld.param.u64 	%rd265, [uncontiguous_sum_square_u8_param_3];
	ld.param.u64 	%rd261, [uncontiguous_sum_square_u8_param_4];
	ld.param.u64 	%rd262, [uncontiguous_sum_square_u8_param_5];
	cvta.to.global.u64 	%rd1, %rd265;
	cvta.to.global.u64 	%rd2, %rd264;
	cvta.to.global.u64 	%rd3, %rd263;
	mov.u32 	%r1, %tid.x;
	mov.u32 	%r2, %ctaid.x;
	mov.u32 	%r223, %ntid.x;
	mul.lo.s32 	%r53, %r2, %r223;
	shl.b32 	%r54, %r53, 1;
	add.s32 	%r4, %r54, %r1;
	shl.b32 	%r55, %r1, 1;
	mov.u32 	%r56, sum_squaresdata_u8;
	add.s32 	%r5, %r56, %r55;
	mov.b32 	%r52, 0;
	// begin inline asm
	cvt.rn.f16.s32 %rs1, %r52;
	// end inline asm
	st.shared.u16 	[%r5], %rs1;
	add.s32 	%r57, %r4, %r223;
	cvt.u64.u32 	%rd508, %r57;
	setp.le.u64 	%p1, %rd262, %rd508;
	@%p1 bra 	$L__BB42_54;
	cvt.u32.u64 	%r6, %rd261;
	add.s32 	%r217, %r6, -1;
	setp.lt.s32 	%p27, %r217, 0;
	mov.b64 	%rd512, 0;
	mov.u64 	%rd513, %rd512;
	@%p27 bra 	$L__BB42_53;
	cvt.u64.u32 	%rd509, %r4;
	setp.lt.u32 	%p28, %r217, 3;
	mov.b64 	%rd513, 0;
	mov.u64 	%rd512, %rd513;
	@%p28 bra 	$L__BB42_30;
	add.s32 	%r215, %r6, -2;
	and.b32  	%r134, %r6, -4;
	neg.s32 	%r214, %r134;
	mov.b64 	%rd513, 0;
$L__BB42_4:
	.pragma "nounroll";
	add.s32 	%r12, %r215, 1;
	mul.wide.u32 	%rd396, %r12, 8;
	add.s64 	%rd397, %rd2, %rd396;
	ld.global.u64 	%rd10, [%rd397];
	or.b64  	%rd398, %rd509, %rd10;
	and.b64  	%rd399, %rd398, -4294967296;
	setp.ne.s64 	%p29, %rd399, 0;
	@%p29 bra 	$L__BB42_6;
	cvt.u32.u64 	%r135, %rd10;
	cvt.u32.u64 	%r136, %rd509;
	div.u32 	%r137, %r136, %r135;
	mul.lo.s32 	%r138, %r137, %r135;
	sub.s32 	%r139, %r136, %r138;
	cvt.u64.u32 	%rd474, %r137;
	cvt.u64.u32 	%rd475, %r139;
	bra.uni 	$L__BB42_7;
$L__BB42_6:
	div.s64 	%rd474, %rd509, %rd10;
	mul.lo.s64 	%rd400, %rd474, %rd10;
	sub.s64 	%rd475, %rd509, %rd400;
$L__BB42_7:
	mul.wide.u32 	%rd401, %r12, 8;
	add.s64 	%rd402, %rd1, %rd401;
	ld.global.u64 	%rd17, [%rd402];
	mad.lo.s64 	%rd18, %rd17, %rd475, %rd512;
	or.b64  	%rd403, %rd508, %rd10;
	and.b64  	%rd404, %rd403, -4294967296;
	setp.ne.s64 	%p30, %rd404, 0;
	@%p30 bra 	$L__BB42_9;
	cvt.u32.u64 	%r140, %rd10;
	cvt.u32.u64 	%r141, %rd508;
	div.u32 	%r142, %r141, %r140;
	mul.lo.s32 	%r143, %r142, %r140;
	sub.s32 	%r144, %r141, %r143;
	cvt.u64.u32 	%rd476, %r142;
	cvt.u64.u32 	%rd477, %r144;
	bra.uni 	$L__BB42_10;
$L__BB42_9:
	div.s64 	%rd476, %rd508, %rd10;
	mul.lo.s64 	%rd405, %rd476, %rd10;
	sub.s64 	%rd477, %rd508, %rd405;
$L__BB42_10:
	mad.lo.s64 	%rd25, %rd477, %rd17, %rd513;
	add.s32 	%r13, %r215, -2;
	mul.wide.u32 	%rd406, %r215, 8;
	add.s64 	%rd407, %rd2, %rd406;
	ld.global.u64 	%rd26, [%rd407];
	or.b64  	%rd408, %rd474, %rd26;
	and.b64  	%rd409, %rd408, -4294967296;
	setp.ne.s64 	%p31, %rd409, 0;
	@%p31 bra 	$L__BB42_12;
	cvt.u32.u64 	%r145, %rd26;
	cvt.u32.u64 	%r146, %rd474;
	div.u32 	%r147, %r146, %r145;
	mul.lo.s32 	%r148, %r147, %r145;
	sub.s32 	%r149, %r146, %r148;
	cvt.u64.u32 	%rd478, %r147;
	cvt.u64.u32 	%rd479, %r149;
	bra.uni 	$L__BB42_13;
$L__BB42_12:
	div.s64 	%rd478, %rd474, %rd26;
	mul.lo.s64 	%rd410, %rd478, %rd26;
	sub.s64 	%rd479, %rd474, %rd410;
$L__BB42_13:
	mul.wide.u32 	%rd411, %r215, 8;
	add.s64 	%rd412, %rd1, %rd411;
	ld.global.u64 	%rd33, [%rd412];
	mad.lo.s64 	%rd34, %rd33, %rd479, %rd18;
	or.b64  	%rd413, %rd476, %rd26;
	and.b64  	%rd414, %rd413, -4294967296;
	setp.ne.s64 	%p32, %rd414, 0;
	@%p32 bra 	$L__BB42_15;
	cvt.u32.u64 	%r150, %rd26;
	cvt.u32.u64 	%r151, %rd476;
	div.u32 	%r152, %r151, %r150;
	mul.lo.s32 	%r153, %r152, %r150;
	sub.s32 	%r154, %r151, %r153;
	cvt.u64.u32 	%rd480, %r152;
	cvt.u64.u32 	%rd481, %r154;
	bra.uni 	$L__BB42_16;
$L__BB42_15:
	div.s64 	%rd480, %rd476, %rd26;
	mul.lo.s64 	%rd415, %rd480, %rd26;
	sub.s64 	%rd481, %rd476, %rd415;
$L__BB42_16:
	mad.lo.s64 	%rd41, %rd481, %rd33, %rd25;
	add.s32 	%r14, %r215, -1;
	mul.wide.u32 	%rd416, %r14, 8;
	add.s64 	%rd417, %rd2, %rd416;
	ld.global.u64 	%rd42, [%rd417];
	or.b64  	%rd418, %rd478, %rd42;
	and.b64  	%rd419, %rd418, -4294967296;
	setp.ne.s64 	%p33, %rd419, 0;
	@%p33 bra 	$L__BB42_18;
	cvt.u32.u64 	%r155, %rd42;
	cvt.u32.u64 	%r156, %rd478;
	div.u32 	%r157, %r156, %r155;
	mul.lo.s32 	%r158, %r157, %r155;
	sub.s32 	%r159, %r156, %r158;
	cvt.u64.u32 	%rd482, %r157;
	cvt.u64.u32 	%rd483, %r159;
	bra.uni 	$L__BB42_19;
$L__BB42_18:
	div.s64 	%rd482, %rd478, %rd42;
	mul.lo.s64 	%rd420, %rd482, %rd42;
	sub.s64 	%rd483, %rd478, %rd420;
$L__BB42_19:
	mul.wide.u32 	%rd421, %r14, 8;
	add.s64 	%rd422, %rd1, %rd421;
	ld.global.u64 	%rd49, [%rd422];
	mad.lo.s64 	%rd50, %rd49, %rd483, %rd34;
	or.b64  	%rd423, %rd480, %rd42;
	and.b64  	%rd424, %rd423, -4294967296;
	setp.ne.s64 	%p34, %rd424, 0;
	@%p34 bra 	$L__BB42_21;
	cvt.u32.u64 	%r160, %rd42;
	cvt.u32.u64 	%r161, %rd480;
	div.u32 	%r162, %r161, %r160;
	mul.lo.s32 	%r163, %r162, %r160;
	sub.s32 	%r164, %r161, %r163;
	cvt.u64.u32 	%rd484, %r162;
	cvt.u64.u32 	%rd485, %r164;
	bra.uni 	$L__BB42_22;
$L__BB42_21:
	div.s64 	%rd484, %rd480, %rd42;
	mul.lo.s64 	%rd425, %rd484, %rd42;
	sub.s64 	%rd485, %rd480, %rd425;
$L__BB42_22:
	mad.lo.s64 	%rd57, %rd485, %rd49, %rd41;
	mul.wide.u32 	%rd426, %r13, 8;
	add.s64 	%rd427, %rd2, %rd426;
	ld.global.u64 	%rd58, [%rd427];
	or.b64  	%rd428, %rd482, %rd58;
	and.b64  	%rd429, %rd428, -4294967296;
	setp.ne.s64 	%p35, %rd429, 0;
	@%p35 bra 	$L__BB42_24;
	cvt.u32.u64 	%r165, %rd58;
	cvt.u32.u64 	%r166, %rd482;
	div.u32 	%r167, %r166, %r165;
	mul.lo.s32 	%r168, %r167, %r165;
	sub.s32 	%r169, %r166, %r168;
	cvt.u64.u32 	%rd509, %r167;
	cvt.u64.u32 	%rd487, %r169;
	bra.uni 	$L__BB42_25;
$L__BB42_24:
	div.s64 	%rd509, %rd482, %rd58;
	mul.lo.s64 	%rd430, %rd509, %rd58;
	sub.s64 	%rd487, %rd482, %rd430;
$L__BB42_25:
	mul.wide.u32 	%rd431, %r13, 8;
	add.s64 	%rd432, %rd1, %rd431;
	ld.global.u64 	%rd65, [%rd432];
	mad.lo.s64 	%rd512, %rd65, %rd487, %rd50;
	or.b64  	%rd433, %rd484, %rd58;
	and.b64  	%rd434, %rd433, -4294967296;
	setp.ne.s64 	%p36, %rd434, 0;
	@%p36 bra 	$L__BB42_27;
	cvt.u32.u64 	%r170, %rd58;
	cvt.u32.u64 	%r171, %rd484;
	div.u32 	%r172, %r171, %r170;
	mul.lo.s32 	%r173, %r172, %r170;
	sub.s32 	%r174, %r171, %r173;
	cvt.u64.u32 	%rd508, %r172;
	cvt.u64.u32 	%rd489, %r174;
	bra.uni 	$L__BB42_28;
$L__BB42_27:
	div.s64 	%rd508, %rd484, %rd58;
	mul.lo.s64 	%rd435, %rd508, %rd58;
	sub.s64 	%rd489, %rd484, %rd435;
$L__BB42_28:
	mad.lo.s64 	%rd513, %rd489, %rd65, %rd57;
	add.s32 	%r215, %r215, -4;
	add.s32 	%r214, %r214, 4;
	setp.ne.s32 	%p37, %r214, 0;
	@%p37 bra 	$L__BB42_4;
	add.s32 	%r217, %r215, 1;
$L__BB42_30:
	and.b32  	%r19, %r6, 3;
	setp.eq.s32 	%p38, %r19, 0;
	@%p38 bra 	$L__BB42_53;
	setp.eq.s32 	%p39, %r19, 1;
	@%p39 bra 	$L__BB42_45;
	mul.wide.u32 	%rd437, %r217, 8;
	add.s64 	%rd438, %rd2, %rd437;
	ld.global.u64 	%rd80, [%rd438];
	or.b64  	%rd439, %rd509, %rd80;
	and.b64  	%rd440, %rd439, -4294967296;
	setp.ne.s64 	%p40, %rd440, 0;
	@%p40 bra 	$L__BB42_34;
	cvt.u32.u64 	%r175, %rd80;
	cvt.u32.u64 	%r176, %rd509;
	div.u32 	%r177, %r176, %r175;
	mul.lo.s32 	%r178, %r177, %r175;
	sub.s32 	%r179, %r176, %r178;
	cvt.u64.u32 	%rd496, %r177;
	cvt.u64.u32 	%rd497, %r179;
	bra.uni 	$L__BB42_35;
$L__BB42_34:
	div.s64 	%rd496, %rd509, %rd80;
	mul.lo.s64 	%rd441, %rd496, %rd80;
	sub.s64 	%rd497, %rd509, %rd441;
$L__BB42_35:
	add.s64 	%rd443, %rd1, %rd437;
	ld.global.u64 	%rd87, [%rd443];
	mad.lo.s64 	%rd88, %rd87, %rd497, %rd512;
	or.b64  	%rd444, %rd508, %rd80;
	and.b64  	%rd445, %rd444, -4294967296;
	setp.ne.s64 	%p41, %rd445, 0;
	@%p41 bra 	$L__BB42_37;
	cvt.u32.u64 	%r180, %rd80;
	cvt.u32.u64 	%r181, %rd508;
	div.u32 	%r182, %r181, %r180;
	mul.lo.s32 	%r183, %r182, %r180;
	sub.s32 	%r184, %r181, %r183;
	cvt.u64.u32 	%rd498, %r182;
	cvt.u64.u32 	%rd499, %r184;
	bra.uni 	$L__BB42_38;
$L__BB42_37:
	div.s64 	%rd498, %rd508, %rd80;
	mul.lo.s64 	%rd446, %rd498, %rd80;
	sub.s64 	%rd499, %rd508, %rd446;
$L__BB42_38:
	mad.lo.s64 	%rd95, %rd499, %rd87, %rd513;
	add.s32 	%r20, %r217, -1;
	mul.wide.u32 	%rd447, %r20, 8;
	add.s64 	%rd448, %rd2, %rd447;
	ld.global.u64 	%rd96, [%rd448];
	or.b64  	%rd449, %rd496, %rd96;
	and.b64  	%rd450, %rd449, -4294967296;
	setp.ne.s64 	%p42, %rd450, 0;
	@%p42 bra 	$L__BB42_40;
	cvt.u32.u64 	%r185, %rd96;
	cvt.u32.u64 	%r186, %rd496;
	div.u32 	%r187, %r186, %r185;
	mul.lo.s32 	%r188, %r187, %r185;
	sub.s32 	%r189, %r186, %r188;
	cvt.u64.u32 	%rd509, %r187;
	cvt.u64.u32 	%rd501, %r189;
	bra.uni 	$L__BB42_41;
$L__BB42_40:
	div.s64 	%rd509, %rd496, %rd96;
	mul.lo.s64 	%rd451, %rd509, %rd96;
	sub.s64 	%rd501, %rd496, %rd451;
$L__BB42_41:
	add.s64 	%rd453, %rd1, %rd447;
	ld.global.u64 	%rd103, [%rd453];
	mad.lo.s64 	%rd512, %rd103, %rd501, %rd88;
	or.b64  	%rd454, %rd498, %rd96;
	and.b64  	%rd455, %rd454, -4294967296;
	setp.ne.s64 	%p43, %rd455, 0;
	@%p43 bra 	$L__BB42_43;
	cvt.u32.u64 	%r190, %rd96;
	cvt.u32.u64 	%r191, %rd498;
	div.u32 	%r192, %r191, %r190;
	mul.lo.s32 	%r193, %r192, %r190;
	sub.s32 	%r194, %r191, %r193;
	cvt.u64.u32 	%rd508, %r192;
	cvt.u64.u32 	%rd503, %r194;
	bra.uni 	$L__BB42_44;
$L__BB42_43:
	div.s64 	%rd508, %rd498, %rd96;
	mul.lo.s64 	%rd456, %rd508, %rd96;
	sub.s64 	%rd503, %rd498, %rd456;
$L__BB42_44:
	mad.lo.s64 	%rd513, %rd503, %rd103, %rd95;
	add.s32 	%r217, %r217, -2;
$L__BB42_45:
	and.b32  	%r195, %r6, 1;
	setp.eq.b32 	%p44, %r195, 1;
	not.pred 	%p45, %p44;
	@%p45 bra 	$L__BB42_53;
	mul.wide.u32 	%rd457, %r217, 8;
	add.s64 	%rd458, %rd2, %rd457;
	ld.global.u64 	%rd118, [%rd458];
	or.b64  	%rd459, %rd509, %rd118;
	and.b64  	%rd460, %rd459, -4294967296;
	setp.ne.s64 	%p46, %rd460, 0;
	@%p46 bra 	$L__BB42_48;
	cvt.u32.u64 	%r196, %rd118;
	cvt.u32.u64 	%r197, %rd509;
	rem.u32 	%r198, %r197, %r196;
	cvt.u64.u32 	%rd510, %r198;
	bra.uni 	$L__BB42_49;
$L__BB42_48:
	rem.s64 	%rd510, %rd509, %rd118;
$L__BB42_49:
	add.s64 	%rd462, %rd1, %rd457;
	ld.global.u64 	%rd122, [%rd462];
	mad.lo.s64 	%rd512, %rd122, %rd510, %rd512;
	or.b64  	%rd463, %rd508, %rd118;
	and.b64  	%rd464, %rd463, -4294967296;
	setp.ne.s64 	%p47, %rd464, 0;
	@%p47 bra 	$L__BB42_51;
	cvt.u32.u64 	%r199, %rd118;
	cvt.u32.u64 	%r200, %rd508;
	rem.u32 	%r201, %r200, %r199;
	cvt.u64.u32 	%rd511, %r201;
	bra.uni 	$L__BB42_52;
$L__BB42_51:
	rem.s64 	%rd511, %rd508, %rd118;
$L__BB42_52:
	mad.lo.s64 	%rd513, %rd511, %rd122, %rd513;
$L__BB42_53:
	add.s64 	%rd465, %rd3, %rd512;
	ld.global.u8 	%rs5, [%rd465];
	add.s64 	%rd466, %rd3, %rd513;
	ld.global.u8 	%rs6, [%rd466];
	mov.b32 	%r202, {%rs6, %rs5};
	cvt.u32.u16 	%r203, %rs5;
	cvt.u32.u16 	%r204, %rs6;
	prmt.b32 	%r205, %r204, %r203, 0x3340U;
	prmt.b32 	%r206, %r207, %r208, 0x3340U;
	prmt.b32 	%r209, %r205, %r206, 0x5410U;
	mov.b32 	%r210, 0;
	dp2a.lo.u32.u32 	%r211, %r202, %r209, %r210;
	cvt.rn.f32.u32 	%f2, %r211;
	// begin inline asm
	{  cvt.rn.f16.f32 %rs4, %f2;}

	// end inline asm
	st.shared.u16 	[%r5], %rs4;
	bra.uni 	$L__BB42_114;
$L__BB42_54:
	cvt.u64.u32 	%rd545, %r4;
	setp.le.u64 	%p2, %rd262, %rd545;
	@%p2 bra 	$L__BB42_114;
	cvt.u32.u64 	%r23, %rd261;
	add.s32 	%r221, %r23, -1;
	setp.lt.s32 	%p3, %r221, 0;
	mov.b64 	%rd554, 0;
	@%p3 bra 	$L__BB42_113;
	and.b32  	%r25, %r23, 7;
	setp.lt.u32 	%p4, %r221, 7;
	mov.b64 	%rd554, 0;
	@%p4 bra 	$L__BB42_84;
	add.s32 	%r219, %r23, -4;
	and.b32  	%r58, %r23, -8;
	neg.s32 	%r218, %r58;
	mov.b64 	%rd554, 0;
$L__BB42_58:
	.pragma "nounroll";
	add.s32 	%r30, %r219, 3;
	mul.wide.u32 	%rd270, %r30, 8;
	add.s64 	%rd271, %rd2, %rd270;
	ld.global.u64 	%rd133, [%rd271];
	or.b64  	%rd272, %rd545, %rd133;
	and.b64  	%rd273, %rd272, -4294967296;
	setp.ne.s64 	%p5, %rd273, 0;
	@%p5 bra 	$L__BB42_60;
	cvt.u32.u64 	%r59, %rd133;
	cvt.u32.u64 	%r60, %rd545;
	div.u32 	%r61, %r60, %r59;
	mul.lo.s32 	%r62, %r61, %r59;
	sub.s32 	%r63, %r60, %r62;
	cvt.u64.u32 	%rd516, %r61;
	cvt.u64.u32 	%rd517, %r63;
	bra.uni 	$L__BB42_61;
$L__BB42_60:
	div.s64 	%rd516, %rd545, %rd133;
	mul.lo.s64 	%rd274, %rd516, %rd133;
	sub.s64 	%rd517, %rd545, %rd274;
$L__BB42_61:
	add.s64 	%rd276, %rd1, %rd270;
	ld.global.u64 	%rd277, [%rd276];
	mad.lo.s64 	%rd140, %rd277, %rd517, %rd554;
	add.s32 	%r31, %r219, 2;
	mul.wide.u32 	%rd278, %r31, 8;
	add.s64 	%rd279, %rd2, %rd278;
	ld.global.u64 	%rd141, [%rd279];
	or.b64  	%rd280, %rd516, %rd141;
	and.b64  	%rd281, %rd280, -4294967296;
	setp.ne.s64 	%p6, %rd281, 0;
	@%p6 bra 	$L__BB42_63;
	cvt.u32.u64 	%r64, %rd141;
	cvt.u32.u64 	%r65, %rd516;
	div.u32 	%r66, %r65, %r64;
	mul.lo.s32 	%r67, %r66, %r64;
	sub.s32 	%r68, %r65, %r67;
	cvt.u64.u32 	%rd518, %r66;
	cvt.u64.u32 	%rd519, %r68;
	bra.uni 	$L__BB42_64;
$L__BB42_63:
	div.s64 	%rd518, %rd516, %rd141;
	mul.lo.s64 	%rd282, %rd518, %rd141;
	sub.s64 	%rd519, %rd516, %rd282;
$L__BB42_64:
	add.s64 	%rd284, %rd1, %rd278;
	ld.global.u64 	%rd285, [%rd284];
	mad.lo.s64 	%rd148, %rd285, %rd519, %rd140;
	add.s32 	%r32, %r219, 1;
	mul.wide.u32 	%rd286, %r32, 8;
	add.s64 	%rd287, %rd2, %rd286;
	ld.global.u64 	%rd149, [%rd287];
	or.b64  	%rd288, %rd518, %rd149;
	and.b64  	%rd289, %rd288, -4294967296;
	setp.ne.s64 	%p7, %rd289, 0;
	@%p7 bra 	$L__BB42_66;
	cvt.u32.u64 	%r69, %rd149;
	cvt.u32.u64 	%r70, %rd518;
	div.u32 	%r71, %r70, %r69;
	mul.lo.s32 	%r72, %r71, %r69;
	sub.s32 	%r73, %r70, %r72;
	cvt.u64.u32 	%rd520, %r71;
	cvt.u64.u32 	%rd521, %r73;
	bra.uni 	$L__BB42_67;
$L__BB42_66:
	div.s64 	%rd520, %rd518, %rd149;
	mul.lo.s64 	%rd290, %rd520, %rd149;
	sub.s64 	%rd521, %rd518, %rd290;
$L__BB42_67:
	add.s64 	%rd292, %rd1, %rd286;
	ld.global.u64 	%rd293, [%rd292];
	mad.lo.s64 	%rd156, %rd293, %rd521, %rd148;
	add.s32 	%r33, %r219, -4;
	mul.wide.u32 	%rd294, %r219, 8;
	add.s64 	%rd295, %rd2, %rd294;
	ld.global.u64 	%rd157, [%rd295];
	or.b64  	%rd296, %rd520, %rd157;
	and.b64  	%rd297, %rd296, -4294967296;
	setp.ne.s64 	%p8, %rd297, 0;
	@%p8 bra 	$L__BB42_69;
	cvt.u32.u64 	%r74, %rd157;
	cvt.u32.u64 	%r75, %rd520;
	div.u32 	%r76, %r75, %r74;
	mul.lo.s32 	%r77, %r76, %r74;
	sub.s32 	%r78, %r75, %r77;
	cvt.u64.u32 	%rd522, %r76;
	cvt.u64.u32 	%rd523, %r78;
	bra.uni 	$L__BB42_70;
$L__BB42_69:
	div.s64 	%rd522, %rd520, %rd157;
	mul.lo.s64 	%rd298, %rd522, %rd157;
	sub.s64 	%rd523, %rd520, %rd298;
$L__BB42_70:
	add.s64 	%rd300, %rd1, %rd294;
	ld.global.u64 	%rd301, [%rd300];
	mad.lo.s64 	%rd164, %rd301, %rd523, %rd156;
	add.s32 	%r34, %r219, -1;
	mul.wide.u32 	%rd302, %r34, 8;
	add.s64 	%rd303, %rd2, %rd302;
	ld.global.u64 	%rd165, [%rd303];
	or.b64  	%rd304, %rd522, %rd165;
	and.b64  	%rd305, %rd304, -4294967296;
	setp.ne.s64 	%p9, %rd305, 0;
	@%p9 bra 	$L__BB42_72;
	cvt.u32.u64 	%r79, %rd165;
	cvt.u32.u64 	%r80, %rd522;
	div.u32 	%r81, %r80, %r79;
	mul.lo.s32 	%r82, %r81, %r79;
	sub.s32 	%r83, %r80, %r82;
	cvt.u64.u32 	%rd524, %r81;
	cvt.u64.u32 	%rd525, %r83;
	bra.uni 	$L__BB42_73;
$L__BB42_72:
	div.s64 	%rd524, %rd522, %rd165;
	mul.lo.s64 	%rd306, %rd524, %rd165;
	sub.s64 	%rd525, %rd522, %rd306;
$L__BB42_73:
	add.s64 	%rd308, %rd1, %rd302;
	ld.global.u64 	%rd309, [%rd308];
	mad.lo.s64 	%rd172, %rd309, %rd525, %rd164;
	add.s32 	%r35, %r219, -2;
	mul.wide.u32 	%rd310, %r35, 8;
	add.s64 	%rd311, %rd2, %rd310;
	ld.global.u64 	%rd173, [%rd311];
	or.b64  	%rd312, %rd524, %rd173;
	and.b64  	%rd313, %rd312, -4294967296;
	setp.ne.s64 	%p10, %rd313, 0;
	@%p10 bra 	$L__BB42_75;
	cvt.u32.u64 	%r84, %rd173;
	cvt.u32.u64 	%r85, %rd524;
	div.u32 	%r86, %r85, %r84;
	mul.lo.s32 	%r87, %r86, %r84;
	sub.s32 	%r88, %r85, %r87;
	cvt.u64.u32 	%rd526, %r86;
	cvt.u64.u32 	%rd527, %r88;
	bra.uni 	$L__BB42_76;
$L__BB42_75:
	div.s64 	%rd526, %rd524, %rd173;
	mul.lo.s64 	%rd314, %rd526, %rd173;
	sub.s64 	%rd527, %rd524, %rd314;
$L__BB42_76:
	add.s64 	%rd316, %rd1, %rd310;
	ld.global.u64 	%rd317, [%rd316];
	mad.lo.s64 	%rd180, %rd317, %rd527, %rd172;
	add.s32 	%r36, %r219, -3;
	mul.wide.u32 	%rd318, %r36, 8;
	add.s64 	%rd319, %rd2, %rd318;
	ld.global.u64 	%rd181, [%rd319];
	or.b64  	%rd320, %rd526, %rd181;
	and.b64  	%rd321, %rd320, -4294967296;
	setp.ne.s64 	%p11, %rd321, 0;
	@%p11 bra 	$L__BB42_78;
	cvt.u32.u64 	%r89, %rd181;
	cvt.u32.u64 	%r90, %rd526;
	div.u32 	%r91, %r90, %r89;
	mul.lo.s32 	%r92, %r91, %r89;
	sub.s32 	%r93, %r90, %r92;
	cvt.u64.u32 	%rd528, %r91;
	cvt.u64.u32 	%rd529, %r93;
	bra.uni 	$L__BB42_79;
$L__BB42_78:
	div.s64 	%rd528, %rd526, %rd181;
	mul.lo.s64 	%rd322, %rd528, %rd181;
	sub.s64 	%rd529, %rd526, %rd322;
$L__BB42_79:
	add.s64 	%rd324, %rd1, %rd318;
	ld.global.u64 	%rd325, [%rd324];
	mad.lo.s64 	%rd188, %rd325, %rd529, %rd180;
	mul.wide.u32 	%rd326, %r33, 8;
	add.s64 	%rd327, %rd2, %rd326;
	ld.global.u64 	%rd189, [%rd327];
	or.b64  	%rd328, %rd528, %rd189;
	and.b64  	%rd329, %rd328, -4294967296;
	setp.ne.s64 	%p12, %rd329, 0;
	@%p12 bra 	$L__BB42_81;
	cvt.u32.u64 	%r94, %rd189;
	cvt.u32.u64 	%r95, %rd528;
	div.u32 	%r96, %r95, %r94;
	mul.lo.s32 	%r97, %r96, %r94;
	sub.s32 	%r98, %r95, %r97;
	cvt.u64.u32 	%rd545, %r96;
	cvt.u64.u32 	%rd531, %r98;
	bra.uni 	$L__BB42_82;
$L__BB42_81:
	div.s64 	%rd545, %rd528, %rd189;
	mul.lo.s64 	%rd330, %rd545, %rd189;
	sub.s64 	%rd531, %rd528, %rd330;
$L__BB42_82:
	add.s64 	%rd332, %rd1, %rd326;
	ld.global.u64 	%rd333, [%rd332];
	mad.lo.s64 	%rd554, %rd333, %rd531, %rd188;
	add.s32 	%r219, %r219, -8;
	add.s32 	%r218, %r218, 8;
	setp.ne.s32 	%p13, %r218, 0;
	@%p13 bra 	$L__BB42_58;
	add.s32 	%r221, %r219, 3;
$L__BB42_84:
	setp.eq.s32 	%p14, %r25, 0;
	@%p14 bra 	$L__BB42_113;
	and.b32  	%r41, %r23, 3;
	setp.lt.u32 	%p15, %r25, 4;
	@%p15 bra 	$L__BB42_99;
	mul.wide.u32 	%rd335, %r221, 8;
	add.s64 	%rd336, %rd2, %rd335;
	ld.global.u64 	%rd200, [%rd336];
	or.b64  	%rd337, %rd545, %rd200;
	and.b64  	%rd338, %rd337, -4294967296;
	setp.ne.s64 	%p16, %rd338, 0;
	@%p16 bra 	$L__BB42_88;
	cvt.u32.u64 	%r99, %rd200;
	cvt.u32.u64 	%r100, %rd545;
	div.u32 	%r101, %r100, %r99;
	mul.lo.s32 	%r102, %r101, %r99;
	sub.s32 	%r103, %r100, %r102;
	cvt.u64.u32 	%rd535, %r101;
	cvt.u64.u32 	%rd536, %r103;
	bra.uni 	$L__BB42_89;
$L__BB42_88:
	div.s64 	%rd535, %rd545, %rd200;
	mul.lo.s64 	%rd339, %rd535, %rd200;
	sub.s64 	%rd536, %rd545, %rd339;
$L__BB42_89:
	add.s64 	%rd341, %rd1, %rd335;
	ld.global.u64 	%rd342, [%rd341];
	mad.lo.s64 	%rd207, %rd342, %rd536, %rd554;
	add.s32 	%r42, %r221, -1;
	mul.wide.u32 	%rd343, %r42, 8;
	add.s64 	%rd344, %rd2, %rd343;
	ld.global.u64 	%rd208, [%rd344];
	or.b64  	%rd345, %rd535, %rd208;
	and.b64  	%rd346, %rd345, -4294967296;
	setp.ne.s64 	%p17, %rd346, 0;
	@%p17 bra 	$L__BB42_91;
	cvt.u32.u64 	%r104, %rd208;
	cvt.u32.u64 	%r105, %rd535;
	div.u32 	%r106, %r105, %r104;
	mul.lo.s32 	%r107, %r106, %r104;
	sub.s32 	%r108, %r105, %r107;
	cvt.u64.u32 	%rd537, %r106;
	cvt.u64.u32 	%rd538, %r108;
	bra.uni 	$L__BB42_92;
$L__BB42_91:
	div.s64 	%rd537, %rd535, %rd208;
	mul.lo.s64 	%rd347, %rd537, %rd208;
	sub.s64 	%rd538, %rd535, %rd347;
$L__BB42_92:
	add.s64 	%rd349, %rd1, %rd343;
	ld.global.u64 	%rd350, [%rd349];
	mad.lo.s64 	%rd215, %rd350, %rd538, %rd207;
	add.s32 	%r43, %r221, -2;
	mul.wide.u32 	%rd351, %r43, 8;
	add.s64 	%rd352, %rd2, %rd351;
	ld.global.u64 	%rd216, [%rd352];
	or.b64  	%rd353, %rd537, %rd216;
	and.b64  	%rd354, %rd353, -4294967296;
	setp.ne.s64 	%p18, %rd354, 0;
	@%p18 bra 	$L__BB42_94;
	cvt.u32.u64 	%r109, %rd216;
	cvt.u32.u64 	%r110, %rd537;
	div.u32 	%r111, %r110, %r109;
	mul.lo.s32 	%r112, %r111, %r109;
	sub.s32 	%r113, %r110, %r112;
	cvt.u64.u32 	%rd539, %r111;
	cvt.u64.u32 	%rd540, %r113;
	bra.uni 	$L__BB42_95;
$L__BB42_94:
	div.s64 	%rd539, %rd537, %rd216;
	mul.lo.s64 	%rd355, %rd539, %rd216;
	sub.s64 	%rd540, %rd537, %rd355;
$L__BB42_95:
	add.s64 	%rd357, %rd1, %rd351;
	ld.global.u64 	%rd358, [%rd357];
	mad.lo.s64 	%rd223, %rd358, %rd540, %rd215;
	add.s32 	%r44, %r221, -3;
	mul.wide.u32 	%rd359, %r44, 8;
	add.s64 	%rd360, %rd2, %rd359;
	ld.global.u64 	%rd224, [%rd360];
	or.b64  	%rd361, %rd539, %rd224;
	and.b64  	%rd362, %rd361, -4294967296;
	setp.ne.s64 	%p19, %rd362, 0;
	@%p19 bra 	$L__BB42_97;
	cvt.u32.u64 	%r114, %rd224;
	cvt.u32.u64 	%r115, %rd539;
	div.u32 	%r116, %r115, %r114;
	mul.lo.s32 	%r117, %r116, %r114;
	sub.s32 	%r118, %r115, %r117;
	cvt.u64.u32 	%rd545, %r116;
	cvt.u64.u32 	%rd542, %r118;
	bra.uni 	$L__BB42_98;
$L__BB42_97:
	div.s64 	%rd545, %rd539, %rd224;
	mul.lo.s64 	%rd363, %rd545, %rd224;
	sub.s64 	%rd542, %rd539, %rd363;
$L__BB42_98:
	add.s64 	%rd365, %rd1, %rd359;
	ld.global.u64 	%rd366, [%rd365];
	mad.lo.s64 	%rd554, %rd366, %rd542, %rd223;
	add.s32 	%r221, %r221, -4;
$L__BB42_99:
	setp.eq.s32 	%p20, %r41, 0;
	@%p20 bra 	$L__BB42_113;
	setp.eq.s32 	%p21, %r41, 1;
	@%p21 bra 	$L__BB42_108;
	mul.wide.u32 	%rd368, %r221, 8;
	add.s64 	%rd369, %rd2, %rd368;
	ld.global.u64 	%rd235, [%rd369];
	or.b64  	%rd370, %rd545, %rd235;
	and.b64  	%rd371, %rd370, -4294967296;
	setp.ne.s64 	%p22, %rd371, 0;
	@%p22 bra 	$L__BB42_103;
	cvt.u32.u64 	%r119, %rd235;
	cvt.u32.u64 	%r120, %rd545;
	div.u32 	%r121, %r120, %r119;
	mul.lo.s32 	%r122, %r121, %r119;
	sub.s32 	%r123, %r120, %r122;
	cvt.u64.u32 	%rd546, %r121;
	cvt.u64.u32 	%rd547, %r123;
	bra.uni 	$L__BB42_104;
$L__BB42_103:
	div.s64 	%rd546, %rd545, %rd235;
	mul.lo.s64 	%rd372, %rd546, %rd235;
	sub.s64 	%rd547, %rd545, %rd372;
$L__BB42_104:
	add.s64 	%rd374, %rd1, %rd368;
	ld.global.u64 	%rd375, [%rd374];
	mad.lo.s64 	%rd242, %rd375, %rd547, %rd554;
	add.s32 	%r47, %r221, -1;
	mul.wide.u32 	%rd376, %r47, 8;
	add.s64 	%rd377, %rd2, %rd376;
	ld.global.u64 	%rd243, [%rd377];
	or.b64  	%rd378, %rd546, %rd243;
	and.b64  	%rd379, %rd378, -4294967296;
	setp.ne.s64 	%p23, %rd379, 0;
	@%p23 bra 	$L__BB42_106;
	cvt.u32.u64 	%r124, %rd243;
	cvt.u32.u64 	%r125, %rd546;
	div.u32 	%r126, %r125, %r124;
	mul.lo.s32 	%r127, %r126, %r124;
	sub.s32 	%r128, %r125, %r127;
	cvt.u64.u32 	%rd545, %r126;
	cvt.u64.u32 	%rd549, %r128;
	bra.uni 	$L__BB42_107;
$L__BB42_106:
	div.s64 	%rd545, %rd546, %rd243;
	mul.lo.s64 	%rd380, %rd545, %rd243;
	sub.s64 	%rd549, %rd546, %rd380;
$L__BB42_107:
	add.s64 	%rd382, %rd1, %rd376;
	ld.global.u64 	%rd383, [%rd382];
	mad.lo.s64 	%rd554, %rd383, %rd549, %rd242;
	add.s32 	%r221, %r221, -2;
$L__BB42_108:
	and.b32  	%r129, %r23, 1;
	setp.eq.b32 	%p24, %r129, 1;
	not.pred 	%p25, %p24;
	@%p25 bra 	$L__BB42_113;
	mul.wide.u32 	%rd384, %r221, 8;
	add.s64 	%rd385, %rd2, %rd384;
	ld.global.u64 	%rd254, [%rd385];
	or.b64  	%rd386, %rd545, %rd254;
	and.b64  	%rd387, %rd386, -4294967296;
	setp.ne.s64 	%p26, %rd387, 0;
	@%p26 bra 	$L__BB42_111;
	cvt.u32.u64 	%r130, %rd254;
	cvt.u32.u64 	%r131, %rd545;
	rem.u32 	%r132, %r131, %r130;
	cvt.u64.u32 	%rd553, %r132;
	bra.uni 	$L__BB42_112;
$L__BB42_111:
	rem.s64 	%rd553, %rd545, %rd254;
$L__BB42_112:
	add.s64 	%rd389, %rd1, %rd384;
	ld.global.u64 	%rd390, [%rd389];
	mad.lo.s64 	%rd554, %rd390, %rd553, %rd554;
$L__BB42_113:
	add.s64 	%rd391, %rd3, %rd554;
	ld.global.u8 	%rs3, [%rd391];
	mul.wide.u16 	%r133, %rs3, %rs3;
	cvt.rn.f32.u32 	%f1, %r133;
	// begin inline asm
	{  cvt.rn.f16.f32 %rs2, %f1;}

	// end inline asm
	st.shared.u16 	[%r5], %rs2;
$L__BB42_114:
	bar.sync 	0;
	setp.lt.u32 	%p48, %r223, 66;
	@%p48 bra 	$L__BB42_118;
$L__BB42_115:
	shr.u32 	%r51, %r223, 1;
	setp.ge.u32 	%p49, %r1, %r51;
	@%p49 bra 	$L__BB42_117;
	ld.shared.u16 	%rs8, [%r5];
	and.b32  	%r212, %r223, 2046;
	add.s32 	%r213, %r5, %r212;
	ld.shared.u16 	%rs9, [%r213];
	// begin inline asm
	{add.f16 %rs7,%rs8,%rs9;
}
	// end inline asm
	st.shared.u16 	[%r5], %rs7;
$L__BB42_117:
	bar.sync 	0;
	setp.gt.u32 	%p50, %r223, 131;
	mov.u32 	%r223, %r51;
	@%p50 bra 	$L__BB42_115;
$L__BB42_118:
	setp.gt.u32 	%p51, %r1, 31;
	@%p51 bra 	$L__BB42_121;
	ld.shared.u16 	%rs11, [%r5];
	ld.shared.u16 	%rs12, [%r5+64];
	// begin inline asm
	{add.f16 %rs10,%rs11,%rs12;
}
	// end inline asm
	st.volatile.shared.u16 	[%r5], %rs10;
	ld.shared.u16 	%rs15, [%r5+32];
	// begin inline asm
	{add.f16 %rs13,%rs10,%rs15;
}
	// end inline asm
	st.volatile.shared.u16 	[%r5], %rs13;
	ld.shared.u16 	%rs18, [%r5+16];
	// begin inline asm
	{add.f16 %rs16,%rs13,%rs18;
}
	// end inline asm
	st.volatile.shared.u16 	[%r5], %rs16;
	ld.shared.u16 	%rs21, [%r5+8];
	// begin inline asm
	{add.f16 %rs19,%rs16,%rs21;
}
	// end inline asm
	st.volatile.shared.u16 	[%r5], %rs19;
	ld.shared.u16 	%rs24, [%r5+4];
	// begin inline asm
	{add.f16 %rs22,%rs19,%rs24;
}
	// end inline asm
	st.volatile.shared.u16 	[%r5], %rs22;
	ld.shared.u16 	%rs27, [%r5+2];
	// begin inline asm
	{add.f16 %rs25,%rs22,%rs27;
}
	// end inline asm
	st.volatile.shared.u16 	[%r5], %rs25;
	setp.ne.s32 	%p52, %r1, 0;
	@%p52 bra 	$L__BB42_121;
	cvta.to.global.u64 	%rd467, %rd260;
	mul.wide.u32 	%rd468, %r2, 2;
	add.s64 	%rd469, %rd467, %rd468;
	ld.shared.u16 	%rs28, [sum_squaresdata_u8];
	st.global.u16 	[%rd469], %rs28;
$L__BB42_121:
	ret;

}
	// .globl	uncontiguous_cumulate_sum_square_u8
.visible .entry uncontiguous_cumulate_sum_square_u8(
	.param .u64 .ptr .align 1 uncontiguous_cumulate_sum_square_u8_param_0,
	.param .u64 .ptr .align 1 uncontiguous_cumulate_sum_square_u8_param_1,
	.param .u64 .ptr .align 1 uncontiguous_cumulate_sum_square_u8_param_2,
	.param .u64 .ptr .align 1 uncontiguous_cumulate_sum_square_u8_param_3,
	.param .u64 uncontiguous_cumulate_sum_square_u8_param_4,
	.param .u64 uncontiguous_cumulate_sum_square_u8_param_5
)
{
	.reg .pred 	%p<53>;
	.reg .b16 	%rs<26>;
	.reg .b32 	%r<218>;
	.reg .b64 	%rd<555>;

	ld.param.u64 	%rd260, [uncontiguous_cumulate_sum_square_u8_param_0];
	ld.param.u64 	%rd263, [uncontiguous_cumulate_sum_square_u8_param_1];
	ld.param.u64 	%rd264, [uncontiguous_cumulate_sum_square_u8_param_2];
	ld.param.u64 	%rd265, [uncontiguous_cumulate_sum_square_u8_param_3];
	ld.param.u64 	%rd261, [uncontiguous_cumulate_sum_square_u8_param_4];
	ld.param.u64 	%rd262, [uncontiguous_cumulate_sum_square_u8_param_5];
	cvta.to.global.u64 	%rd1, %rd265;
	cvta.to.global.u64 	%rd2, %rd264;
	cvta.to.global.u64 	%rd3, %rd263;
	mov.u32 	%r1, %tid.x;
	mov.u32 	%r2, %ctaid.x;
	mov.u32 	%r217, %ntid.x;
	mul.lo.s32 	%r53, %r2, %r217;
	shl.b32 	%r54, %r53, 1;
	add.s32 	%r4, %r54, %r1;
	shl.b32 	%r55, %r1, 1;
	mov.u32 	%r56, sum_squaresdata_u8;
	add.s32 	%r5, %r56, %r55;
	mov.b32 	%r52, 0;
	// begin inline asm
	cvt.rn.f16.s32 %rs1, %r52;
	// end inline asm
	st.shared.u16 	[%r5], %rs1;
	add.s32 	%r57, %r4, %r217;
	cvt.u64.u32 	%rd508, %r57;
	setp.le.u64 	%p1, %rd262, %rd508;
	@%p1 bra 	$L__BB43_54;
	cvt.u32.u64 	%r6, %rd261;
	add.s32 	%r211, %r6, -1;
	setp.lt.s32 	%p27, %r211, 0;
	mov.b64 	%rd512, 0;
	mov.u64 	%rd513, %rd512;
	@%p27 bra 	$L__BB43_53;
	cvt.u64.u32 	%rd509, %r4;
	setp.lt.u32 	%p28, %r211, 3;
	mov.b64 	%rd513, 0;
	mov.u64 	%rd512, %rd513;
	@%p28 bra 	$L__BB43_30;
	add.s32 	%r209, %r6, -2;
	and.b32  	%r134, %r6, -4;
	neg.s32 	%r208, %r134;
	mov.b64 	%rd513, 0;
$L__BB43_4:
	.pragma "nounroll";
	add.s32 	%r12, %r209, 1;
	mul.wide.u32 	%rd396, %r12, 8;
	add.s64 	%rd397, %rd2, %rd396;
	ld.global.u64 	%rd10, [%rd397];
	or.b64  	%rd398, %rd509, %rd10;
	and.b64  	%rd399, %rd398, -4294967296;
	setp.ne.s64 	%p29, %rd399, 0;
	@%p29 bra 	$L__BB43_6;
	cvt.u32.u64 	%r135, %rd10;
	cvt.u32.u64 	%r136, %rd509;
	div.u32 	%r137, %r136, %r135;
	mul.lo.s32 	%r138, %r137, %r135;
	sub.s32 	%r139, %r136, %r138;
	cvt.u64.u32 	%rd474, %r137;
	cvt.u64.u32 	%rd475, %r139;
	bra.uni 	$L__BB43_7;
$L__BB43_6:
	div.s64 	%rd474, %rd509, %rd10;
	mul.lo.s64 	%rd400, %rd474, %rd10;
	sub.s64 	%rd475, %rd509, %rd400;
$L__BB43_7:
	mul.wide.u32 	%rd401, %r12, 8;
	add.s64 	%rd402, %rd1, %rd401;
	ld.global.u64 	%rd17, [%rd402];
	mad.lo.s64 	%rd18, %rd17, %rd475, %rd512;
	or.b64  	%rd403, %rd508, %rd10;
	and.b64  	%rd404, %rd403, -4294967296;
	setp.ne.s64 	%p30, %rd404, 0;
	@%p30 bra 	$L__BB43_9;
	cvt.u32.u64 	%r140, %rd10;
	cvt.u32.u64 	%r141, %rd508;
	div.u32 	%r142, %r141, %r140;
	mul.lo.s32 	%r143, %r142, %r140;
	sub.s32 	%r144, %r141, %r143;
	cvt.u64.u32 	%rd476, %r142;
	cvt.u64.u32 	%rd477, %r144;
	bra.uni 	$L__BB43_10;
$L__BB43_9:
	div.s64 	%rd476, %rd508, %rd10;
	mul.lo.s64 	%rd405, %rd476, %rd10;
	sub.s64 	%rd477, %rd508, %rd405;
$L__BB43_10:
	mad.lo.s64 	%rd25, %rd477, %rd17, %rd513;
	add.s32 	%r13, %r209, -2;
	mul.wide.u32 	%rd406, %r209, 8;
	add.s64 	%rd407, %rd2, %rd406;
	ld.global.u64 	%rd26, [%rd407];
	or.b64  	%rd408, %rd474, %rd26;
	and.b64  	%rd409, %rd408, -4294967296;
	setp.ne.s64 	%p31, %rd409, 0;
	@%p31 bra 	$L__BB43_12;
	cvt.u32.u64 	%r145, %rd26;
	cvt.u32.u64 	%r146, %rd474;
	div.u32 	%r147, %r146, %r145;
	mul.lo.s32 	%r148, %r147, %r145;
	sub.s32 	%r149, %r146, %r148;
	cvt.u64.u32 	%rd478, %r147;
	cvt.u64.u32 	%rd479, %r149;
	bra.uni 	$L__BB43_13;
$L__BB43_12:
	div.s64 	%rd478, %rd474, %rd26;
	mul.lo.s64 	%rd410, %rd478, %rd26;
	sub.s64 	%rd479, %rd474, %rd410;
$L__BB43_13:
	mul.wide.u32 	%rd411, %r209, 8;
	add.s64 	%rd412, %rd1, %rd411;
	ld.global.u64 	%rd33, [%rd412];
	mad.lo.s64 	%rd34, %rd33, %rd479, %rd18;
	or.b64  	%rd413, %rd476, %rd26;
	and.b64  	%rd414, %rd413, -4294967296;
	setp.ne.s64 	%p32, %rd414, 0;
	@%p32 bra 	$L__BB43_15;
	cvt.u32.u64 	%r150, %rd26;
	cvt.u32.u64 	%r151, %rd476;
	div.u32 	%r152, %r151, %r150;
	mul.lo.s32 	%r153, %r152, %r150;
	sub.s32 	%r154, %r151, %r153;
	cvt.u64.u32 	%rd480, %r152;
	cvt.u64.u32 	%rd481, %r154;
	bra.uni 	$L__BB43_16;
$L__BB43_15:
	div.s64 	%rd480, %rd476, %rd26;
	mul.lo.s64 	%rd415, %rd480, %rd26;
	sub.s64 	%rd481, %rd476, %rd415;
$L__BB43_16:
	mad.lo.s64 	%rd41, %rd481, %rd33, %rd25;
	add.s32 	%r14, %r209, -1;
	mul.wide.u32 	%rd416, %r14, 8;
	add.s64 	%rd417, %rd2, %rd416;
	ld.global.u64 	%rd42, [%rd417];
	or.b64  	%rd418, %rd478, %rd42;
	and.b64  	%rd419, %rd418, -4294967296;
	setp.ne.s64 	%p33, %rd419, 0;
	@%p33 bra 	$L__BB43_18;
	cvt.u32.u64 	%r155, %rd42;
	cvt.u32.u64 	%r156, %rd478;
	div.u32 	%r157, %r156, %r155;
	mul.lo.s32 	%r158, %r157, %r155;
	sub.s32 	%r159, %r156, %r158;
	cvt.u64.u32 	%rd482, %r157;
	cvt.u64.u32 	%rd483, %r159;
	bra.uni 	$L__BB43_19;
$L__BB43_18:
	div.s64 	%rd482, %rd478, %rd42;
	mul.lo.s64 	%rd420, %rd482, %rd42;
	sub.s64 	%rd483, %rd478, %rd420;
$L__BB43_19:
	mul.wide.u32 	%rd421, %r14, 8;
	add.s64 	%rd422, %rd1, %rd421;
	ld.global.u64 	%rd49, [%rd422];
	mad.lo.s64 	%rd50, %rd49, %rd483, %rd34;
	or.b64  	%rd423, %rd480, %rd42;
	and.b64  	%rd424, %rd423, -4294967296;
	setp.ne.s64 	%p34, %rd424, 0;
	@%p34 bra 	$L__BB43_21;
	cvt.u32.u64 	%r160, %rd42;
	cvt.u32.u64 	%r161, %rd480;
	div.u32 	%r162, %r161, %r160;
	mul.lo.s32 	%r163, %r162, %r160;
	sub.s32 	%r164, %r161, %r163;
	cvt.u64.u32 	%rd484, %r162;
	cvt.u64.u32 	%rd485, %r164;
	bra.uni 	$L__BB43_22;
$L__BB43_21:
	div.s64 	%rd484, %rd480, %rd42;
	mul.lo.s64 	%rd425, %rd484, %rd42;
	sub.s64 	%rd485, %rd480, %rd425;
$L__BB43_22:
	mad.lo.s64 	%rd57, %rd485, %rd49, %rd41;
	mul.wide.u32 	%rd426, %r13, 8;
	add.s64 	%rd427, %rd2, %rd426;
	ld.global.u64 	%rd58, [%rd427];
	or.b64  	%rd428, %rd482, %rd58;
	and.b64  	%rd429, %rd428, -4294967296;
	setp.ne.s64 	%p35, %rd429, 0;
	@%p35 bra 	$L__BB43_24;
	cvt.u32.u64 	%r165, %rd58;
	cvt.u32.u64 	%r166, %rd482;
	div.u32 	%r167, %r166, %r165;
	mul.lo.s32 	%r168, %r167, %r165;
	sub.s32 	%r169, %r166, %r168;
	cvt.u64.u32 	%rd509, %r167;
	cvt.u64.u32 	%rd487, %r169;
	bra.uni 	$L__BB43_25;
$L__BB43_24:
	div.s64 	%rd509, %rd482, %rd58;
	mul.lo.s64 	%rd430, %rd509, %rd58;
	sub.s64 	%rd487, %rd482, %rd430;
$L__BB43_25:
	mul.wide.u32 	%rd431, %r13, 8;
	add.s64 	%rd432, %rd1, %rd431;
	ld.global.u64 	%rd65, [%rd432];
	mad.lo.s64 	%rd512, %rd65, %rd487, %rd50;
	or.b64  	%rd433, %rd484, %rd58;
	and.b64  	%rd434, %rd433, -4294967296;
	setp.ne.s64 	%p36, %rd434, 0;
	@%p36 bra 	$L__BB43_27;
	cvt.u32.u64 	%r170, %rd58;
	cvt.u32.u64 	%r171, %rd484;
	div.u32 	%r172, %r171, %r170;
	mul.lo.s32 	%r173, %r172, %r170;
	sub.s32 	%r174, %r171, %r173;
	cvt.u64.u32 	%rd508, %r172;
	cvt.u64.u32 	%rd489, %r174;
	bra.uni 	$L__BB43_28;
$L__BB43_27:
	div.s64 	%rd508, %rd484, %rd58;
	mul.lo.s64 	%rd435, %rd508, %rd58;
	sub.s64 	%rd489, %rd484, %rd435;
$L__BB43_28:
	mad.lo.s64 	%rd513, %rd489, %rd65, %rd57;
	add.s32 	%r209, %r209, -4;
	add.s32 	%r208, %r208, 4;
	setp.ne.s32 	%p37, %r208, 0;
	@%p37 bra 	$L__BB43_4;
	add.s32 	%r211, %r209, 1;
$L__BB43_30:
	and.b32  	%r19, %r6, 3;
	setp.eq.s32 	%p38, %r19, 0;
	@%p38 bra 	$L__BB43_53;
	setp.eq.s32 	%p39, %r19, 1;
	@%p39 bra 	$L__BB43_45;
	mul.wide.u32 	%rd437, %r211, 8;
	add.s64 	%rd438, %rd2, %rd437;
	ld.global.u64 	%rd80, [%rd438];
	or.b64  	%rd439, %rd509, %rd80;
	and.b64  	%rd440, %rd439, -4294967296;
	setp.ne.s64 	%p40, %rd440, 0;
	@%p40 bra 	$L__BB43_34;
	cvt.u32.u64 	%r175, %rd80;
	cvt.u32.u64 	%r176, %rd509;
	div.u32 	%r177, %r176, %r175;
	mul.lo.s32 	%r178, %r177, %r175;
	sub.s32 	%r179, %r176, %r178;
	cvt.u64.u32 	%rd496, %r177;
	cvt.u64.u32 	%rd497, %r179;
	bra.uni 	$L__BB43_35;
$L__BB43_34:
	div.s64 	%rd496, %rd509, %rd80;
	mul.lo.s64 	%rd441, %rd496, %rd80;
	sub.s64 	%rd497, %rd509, %rd441;
$L__BB43_35:
	add.s64 	%rd443, %rd1, %rd437;
	ld.global.u64 	%rd87, [%rd443];
	mad.lo.s64 	%rd88, %rd87, %rd497, %rd512;
	or.b64  	%rd444, %rd508, %rd80;
	and.b64  	%rd445, %rd444, -4294967296;
	setp.ne.s64 	%p41, %rd445, 0;
	@%p41 bra 	$L__BB43_37;
	cvt.u32.u64 	%r180, %rd80;
	cvt.u32.u64 	%r181, %rd508;
	div.u32 	%r182, %r181, %r180;
	mul.lo.s32 	%r183, %r182, %r180;
	sub.s32 	%r184, %r181, %r183;
	cvt.u64.u32 	%rd498, %r182;
	cvt.u64.u32 	%rd499, %r184;
	bra.uni 	$L__BB43_38;
$L__BB43_37:
	div.s64 	%rd498, %rd508, %rd80;
	mul.lo.s64 	%rd446, %rd498, %rd80;
	sub.s64 	%rd499, %rd508, %rd446;
$L__BB43_38:
	mad.lo.s64 	%rd95, %rd499, %rd87, %rd513;
	add.s32 	%r20, %r211, -1;
	mul.wide.u32 	%rd447, %r20, 8;
	add.s64 	%rd448, %rd2, %rd447;
	ld.global.u64 	%rd96, [%rd448];
	or.b64  	%rd449, %rd496, %rd96;
	and.b64  	%rd450, %rd449, -4294967296;
	setp.ne.s64 	%p42, %rd450, 0;
	@%p42 bra 	$L__BB43_40;
	cvt.u32.u64 	%r185, %rd96;
	cvt.u32.u64 	%r186, %rd496;
	div.u32 	%r187, %r186, %r185;
	mul.lo.s32 	%r188, %r187, %r185;
	sub.s32 	%r189, %r186, %r188;
	cvt.u64.u32 	%rd509, %r187;
	cvt.u64.u32 	%rd501, %r189;
	bra.uni 	$L__BB43_41;
$L__BB43_40:
	div.s64 	%rd509, %rd496, %rd96;
	mul.lo.s64 	%rd451, %rd509, %rd96;
	sub.s64 	%rd501, %rd496, %rd451;
$L__BB43_41:
	add.s64 	%rd453, %rd1, %rd447;
	ld.global.u64 	%rd103, [%rd453];
	mad.lo.s64 	%rd512, %rd103, %rd501, %rd88;
	or.b64  	%rd454, %rd498, %rd96;
	and.b64  	%rd455, %rd454, -4294967296;
	setp.ne.s64 	%p43, %rd455, 0;
	@%p43 bra 	$L__BB43_43;
	cvt.u32.u64 	%r190, %rd96;
	cvt.u32.u64 	%r191, %rd498;
	div.u32 	%r192, %r191, %r190;
	mul.lo.s32 	%r193, %r192, %r190;
	sub.s32 	%r194, %r191, %r193;
	cvt.u64.u32 	%rd508, %r192;
	cvt.u64.u32 	%rd503, %r194;
	bra.uni 	$L__BB43_44;
$L__BB43_43:
	div.s64 	%rd508, %rd498, %rd96;
	mul.lo.s64 	%rd456, %rd508, %rd96;
	sub.s64 	%rd503, %rd498, %rd456;
$L__BB43_44:
	mad.lo.s64 	%rd513, %rd503, %rd103, %rd95;
	add.s32 	%r211, %r211, -2;
$L__BB43_45:
	and.b32  	%r195, %r6, 1;
	setp.eq.b32 	%p44, %r195, 1;
	not.pred 	%p45, %p44;
	@%p45 bra 	$L__BB43_53;
	mul.wide.u32 	%rd457, %r211, 8;
	add.s64 	%rd458, %rd2, %rd457;
	ld.global.u64 	%rd118, [%rd458];
	or.b64  	%rd459, %rd509, %rd118;
	and.b64  	%rd460, %rd459, -4294967296;
	setp.ne.s64 	%p46, %rd460, 0;
	@%p46 bra 	$L__BB43_48;
	cvt.u32.u64 	%r196, %rd118;
	cvt.u32.u64 	%r197, %rd509;
	rem.u32 	%r198, %r197, %r196;
	cvt.u64.u32 	%rd510, %r198;
	bra.uni 	$L__BB43_49;
$L__BB43_48:
	rem.s64 	%rd510, %rd509, %rd118;
$L__BB43_49:
	add.s64 	%rd462, %rd1, %rd457;
	ld.global.u64 	%rd122, [%rd462];
	mad.lo.s64 	%rd512, %rd122, %rd510, %rd512;
	or.b64  	%rd463, %rd508, %rd118;
	and.b64  	%rd464, %rd463, -4294967296;
	setp.ne.s64 	%p47, %rd464, 0;
	@%p47 bra 	$L__BB43_51;
	cvt.u32.u64 	%r199, %rd118;
	cvt.u32.u64 	%r200, %rd508;
	rem.u32 	%r201, %r200, %r199;
	cvt.u64.u32 	%rd511, %r201;
	bra.uni 	$L__BB43_52;
$L__BB43_51:
	rem.s64 	%rd511, %rd508, %rd118;
$L__BB43_52:
	mad.lo.s64 	%rd513, %rd511, %rd122, %rd513;
$L__BB43_53:
	add.s64 	%rd465, %rd3, %rd512;
	ld.global.u8 	%r203, [%rd465];
	add.s64 	%rd466, %rd3, %rd513;
	ld.global.u8 	%r204, [%rd466];
	add.s32 	%r205, %r204, %r203;
	shr.u32 	%r202, %r205, 1;
	// begin inline asm
	cvt.rn.f16.s32 %rs3, %r202;
	// end inline asm
	st.shared.u16 	[%r5], %rs3;
	bra.uni 	$L__BB43_114;
$L__BB43_54:
	cvt.u64.u32 	%rd545, %r4;
	setp.le.u64 	%p2, %rd262, %rd545;
	@%p2 bra 	$L__BB43_114;
	cvt.u32.u64 	%r23, %rd261;
	add.s32 	%r215, %r23, -1;
	setp.lt.s32 	%p3, %r215, 0;
	mov.b64 	%rd554, 0;
	@%p3 bra 	$L__BB43_113;
	and.b32  	%r25, %r23, 7;
	setp.lt.u32 	%p4, %r215, 7;
	mov.b64 	%rd554, 0;
	@%p4 bra 	$L__BB43_84;
	add.s32 	%r213, %r23, -4;
	and.b32  	%r58, %r23, -8;
	neg.s32 	%r212, %r58;
	mov.b64 	%rd554, 0;
$L__BB43_58:
	.pragma "nounroll";
	add.s32 	%r30, %r213, 3;
	mul.wide.u32 	%rd270, %r30, 8;
	add.s64 	%rd271, %rd2, %rd270;
	ld.global.u64 	%rd133, [%rd271];
	or.b64  	%rd272, %rd545, %rd133;
	and.b64  	%rd273, %rd272, -4294967296;
	setp.ne.s64 	%p5, %rd273, 0;
	@%p5 bra 	$L__BB43_60;
	cvt.u32.u64 	%r59, %rd133;
	cvt.u32.u64 	%r60, %rd545;
	div.u32 	%r61, %r60, %r59;
	mul.lo.s32 	%r62, %r61, %r59;
	sub.s32 	%r63, %r60, %r62;
	cvt.u64.u32 	%rd516, %r61;
	cvt.u64.u32 	%rd517, %r63;
	bra.uni 	$L__BB43_61;
$L__BB43_60:
	div.s64 	%rd516, %rd545, %rd133;
	mul.lo.s64 	%rd274, %rd516, %rd133;
	sub.s64 	%rd517, %rd545, %rd274;
$L__BB43_61:
	add.s64 	%rd276, %rd1, %rd270;
	ld.global.u64 	%rd277, [%rd276];
	mad.lo.s64 	%rd140, %rd277, %rd517, %rd554;
	add.s32 	%r31, %r213, 2;
	mul.wide.u32 	%rd278, %r31, 8;
	add.s64 	%rd279, %rd2, %rd278;
	ld.global.u64 	%rd141, [%rd279];
	or.b64  	%rd280, %rd516, %rd141;
	and.b64  	%rd281, %rd280, -4294967296;
	setp.ne.s64 	%p6, %rd281, 0;
	@%p6 bra 	$L__BB43_63;
	cvt.u32.u64 	%r64, %rd141;
	cvt.u32.u64 	%r65, %rd516;
	div.u32 	%r66, %r65, %r64;
	mul.lo.s32 	%r67, %r66, %r64;
	sub.s32 	%r68, %r65, %r67;
	cvt.u64.u32 	%rd518, %r66;
	cvt.u64.u32 	%rd519, %r68;
	bra.uni 	$L__BB43_64;
$L__BB43_63:
	div.s64 	%rd518, %rd516, %rd141;
	mul.lo.s64 	%rd282, %rd518, %rd141;
	sub.s64 	%rd519, %rd516, %rd282;
$L__BB43_64:
	add.s64 	%rd284, %rd1, %rd278;
	ld.global.u64 	%rd285, [%rd284];
	mad.lo.s64 	%rd148, %rd285, %rd519, %rd140;
	add.s32 	%r32, %r213, 1;
	mul.wide.u32 	%rd286, %r32, 8;
	add.s64 	%rd287, %rd2, %rd286;
	ld.global.u64 	%rd149, [%rd287];
	or.b64  	%rd288, %rd518, %rd149;
	and.b64  	%rd289, %rd288, -4294967296;
	setp.ne.s64 	%p7, %rd289, 0;
	@%p7 bra 	$L__BB43_66;
	cvt.u32.u64 	%r69, %rd149;
	cvt.u32.u64 	%r70, %rd518;
	div.u32 	%r71, %r70, %r69;
	mul.lo.s32 	%r72, %r71, %r69;
	sub.s32 	%r73, %r70, %r72;
	cvt.u64.u32 	%rd520, %r71;
	cvt.u64.u32 	%rd521, %r73;
	bra.uni 	$L__BB43_67;
$L__BB43_66:
	div.s64 	%rd520, %rd518, %rd149;
	mul.lo.s64 	%rd290, %rd520, %rd149;
	sub.s64 	%rd521, %rd518, %rd290;
$L__BB43_67:
	add.s64 	%rd292, %rd1, %rd286;
	ld.global.u64 	%rd293, [%rd292];
	mad.lo.s64 	%rd156, %rd293, %rd521, %rd148;
	add.s32 	%r33, %r213, -4;
	mul.wide.u32 	%rd294, %r213, 8;
	add.s64 	%rd295, %rd2, %rd294;
	ld.global.u64 	%rd157, [%rd295];
	or.b64  	%rd296, %rd520, %rd157;
	and.b64  	%rd297, %rd296, -4294967296;
	setp.ne.s64 	%p8, %rd297, 0;
	@%p8 bra 	$L__BB43_69;
	cvt.u32.u64 	%r74, %rd157;
	cvt.u32.u64 	%r75, %rd520;
	div.u32 	%r76, %r75, %r74;
	mul.lo.s32 	%r77, %r76, %r74;
	sub.s32 	%r78, %r75, %r77;
	cvt.u64.u32 	%rd522, %r76;
	cvt.u64.u32 	%rd523, %r78;
	bra.uni 	$L__BB43_70;
$L__BB43_69:
	div.s64 	%rd522, %rd520, %rd157;
	mul.lo.s64 	%rd298, %rd522, %rd157;
	sub.s64 	%rd523, %rd520, %rd298;
$L__BB43_70:
	add.s64 	%rd300, %rd1, %rd294;
	ld.global.u64 	%rd301, [%rd300];
	mad.lo.s64 	%rd164, %rd301, %rd523, %rd156;
	add.s32 	%r34, %r213, -1;
	mul.wide.u32 	%rd302, %r34, 8;
	add.s64 	%rd303, %rd2, %rd302;
	ld.global.u64 	%rd165, [%rd303];
	or.b64  	%rd304, %rd522, %rd165;
	and.b64  	%rd305, %rd304, -4294967296;
	setp.ne.s64 	%p9, %rd305, 0;
	@%p9 bra 	$L__BB43_72;
	cvt.u32.u64 	%r79, %rd165;
	cvt.u32.u64 	%r80, %rd522;
	div.u32 	%r81, %r80, %r79;
	mul.lo.s32 	%r82, %r81, %r79;
	sub.s32 	%r83, %r80, %r82;
	cvt.u64.u32 	%rd524, %r81;
	cvt.u64.u32 	%rd525, %r83;
	bra.uni 	$L__BB43_73;
$L__BB43_72:
	div.s64 	%rd524, %rd522, %rd165;
	mul.lo.s64 	%rd306, %rd524, %rd165;
	sub.s64 	%rd525, %rd522, %rd306;
$L__BB43_73:
	add.s64 	%rd308, %rd1, %rd302;
	ld.global.u64 	%rd309, [%rd308];
	mad.lo.s64 	%rd172, %rd309, %rd525, %rd164;
	add.s32 	%r35, %r213, -2;
	mul.wide.u32 	%rd310, %r35, 8;
	add.s64 	%rd311, %rd2, %rd310;
	ld.global.u64 	%rd173, [%rd311];
	or.b64  	%rd312, %rd524, %rd173;
	and.b64  	%rd313, %rd312, -4294967296;
	setp.ne.s64 	%p10, %rd313, 0;
	@%p10 bra 	$L__BB43_75;
	cvt.u32.u64 	%r84, %rd173;
	cvt.u32.u64 	%r85, %rd524;
	div.u32 	%r86, %r85, %r84;
	mul.lo.s32 	%r87, %r86, %r84;
	sub.s32 	%r88, %r85, %r87;
	cvt.u64.u32 	%rd526, %r86;
	cvt.u64.u32 	%rd527, %r88;
	bra.uni 	$L__BB43_76;
$L__BB43_75:
	div.s64 	%rd526, %rd524, %rd173;
	mul.lo.s64 	%rd314, %rd526, %rd173;
	sub.s64 	%rd527, %rd524, %rd314;
$L__BB43_76:
	add.s64 	%rd316, %rd1, %rd310;
	ld.global.u64 	%rd317, [%rd316];
	mad.lo.s64 	%rd180, %rd317, %rd527, %rd172;
	add.s32 	%r36, %r213, -3;
	mul.wide.u32 	%rd318, %r36, 8;
	add.s64 	%rd319, %rd2, %rd318;
	ld.global.u64 	%rd181, [%rd319];
	or.b64  	%rd320, %rd526, %rd181;
	and.b64  	%rd321, %rd320, -4294967296;
	setp.ne.s64 	%p11, %rd321, 0;
	@%p11 bra 	$L__BB43_78;
	cvt.u32.u64 	%r89, %rd181;
	cvt.u32.u64 	%r90, %rd526;
	div.u32 	%r91, %r90, %r89;
	mul.lo.s32 	%r92, %r91, %r89;
	sub.s32 	%r93, %r90, %r92;
	cvt.u64.u32 	%rd528, %r91;
	cvt.u64.u32 	%rd529, %r93;
	bra.uni 	$L__BB43_79;
$L__BB43_78:
	div.s64 	%rd528, %rd526, %rd181;
	mul.lo.s64 	%rd322, %rd528, %rd181;
	sub.s64 	%rd529, %rd526, %rd322;
$L__BB43_79:
	add.s64 	%rd324, %rd1, %rd318;
	ld.global.u64 	%rd325, [%rd324];
	mad.lo.s64 	%rd188, %rd325, %rd529, %rd180;
	mul.wide.u32 	%rd326, %r33, 8;
	add.s64 	%rd327, %rd2, %rd326;
	ld.global.u64 	%rd189, [%rd327];
	or.b64  	%rd328, %rd528, %rd189;
	and.b64  	%rd329, %rd328, -4294967296;
	setp.ne.s64 	%p12, %rd329, 0;
	@%p12 bra 	$L__BB43_81;
	cvt.u32.u64 	%r94, %rd189;
	cvt.u32.u64 	%r95, %rd528;
	div.u32 	%r96, %r95, %r94;
	mul.lo.s32 	%r97, %r96, %r94;
	sub.s32 	%r98, %r95, %r97;
	cvt.u64.u32 	%rd545, %r96;
	cvt.u64.u32 	%rd531, %r98;
	bra.uni 	$L__BB43_82;
$L__BB43_81:
	div.s64 	%rd545, %rd528, %rd189;
	mul.lo.s64 	%rd330, %rd545, %rd189;
	sub.s64 	%rd531, %rd528, %rd330;
$L__BB43_82:
	add.s64 	%rd332, %rd1, %rd326;
	ld.global.u64 	%rd333, [%rd332];
	mad.lo.s64 	%rd554, %rd333, %rd531, %rd188;
	add.s32 	%r213, %r213, -8;
	add.s32 	%r212, %r212, 8;
	setp.ne.s32 	%p13, %r212, 0;
	@%p13 bra 	$L__BB43_58;
	add.s32 	%r215, %r213, 3;
$L__BB43_84:
	setp.eq.s32 	%p14, %r25, 0;
	@%p14 bra 	$L__BB43_113;
	and.b32  	%r41, %r23, 3;
	setp.lt.u32 	%p15, %r25, 4;
	@%p15 bra 	$L__BB43_99;
	mul.wide.u32 	%rd335, %r215, 8;
	add.s64 	%rd336, %rd2, %rd335;
	ld.global.u64 	%rd200, [%rd336];
	or.b64  	%rd337, %rd545, %rd200;
	and.b64  	%rd338, %rd337, -4294967296;
	setp.ne.s64 	%p16, %rd338, 0;
	@%p16 bra 	$L__BB43_88;
	cvt.u32.u64 	%r99, %rd200;
	cvt.u32.u64 	%r100, %rd545;
	div.u32 	%r101, %r100, %r99;
	mul.lo.s32 	%r102, %r101, %r99;
	sub.s32 	%r103, %r100, %r102;
	cvt.u64.u32 	%rd535, %r101;
	cvt.u64.u32 	%rd536, %r103;
	bra.uni 	$L__BB43_89;
$L__BB43_88:
	div.s64 	%rd535, %rd545, %rd200;
	mul.lo.s64 	%rd339, %rd535, %rd200;
	sub.s64 	%rd536, %rd545, %rd339;
$L__BB43_89:
	add.s64 	%rd341, %rd1, %rd335;
	ld.global.u64 	%rd342, [%rd341];
	mad.lo.s64 	%rd207, %rd342, %rd536, %rd554;
	add.s32 	%r42, %r215, -1;
	mul.wide.u32 	%rd343, %r42, 8;
	add.s64 	%rd344, %rd2, %rd343;
	ld.global.u64 	%rd208, [%rd344];
	or.b64  	%rd345, %rd535, %rd208;
	and.b64  	%rd346, %rd345, -4294967296;
	setp.ne.s64 	%p17, %rd346, 0;
	@%p17 bra 	$L__BB43_91;
	cvt.u32.u64 	%r104, %rd208;
	cvt.u32.u64 	%r105, %rd535;
	div.u32 	%r106, %r105, %r104;
	mul.lo.s32 	%r107, %r106, %r104;
	sub.s32 	%r108, %r105, %r107;
	cvt.u64.u32 	%rd537, %r106;
	cvt.u64.u32 	%rd538, %r108;
	bra.uni 	$L__BB43_92;
$L__BB43_91:
	div.s64 	%rd537, %rd535, %rd208;
	mul.lo.s64 	%rd347, %rd537, %rd208;
	sub.s64 	%rd538, %rd535, %rd347;
$L__BB43_92:
	add.s64 	%rd349, %rd1, %rd343;
	ld.global.u64 	%rd350, [%rd349];
	mad.lo.s64 	%rd215, %rd350, %rd538, %rd207;
	add.s32 	%r43, %r215, -2;
	mul.wide.u32 	%rd351, %r43, 8;
	add.s64 	%rd352, %rd2, %rd351;
	ld.global.u64 	%rd216, [%rd352];
	or.b64  	%rd353, %rd537, %rd216;
	and.b64  	%rd354, %rd353, -4294967296;
	setp.ne.s64 	%p18, %rd354, 0;
	@%p18 bra 	$L__BB43_94;
	cvt.u32.u64 	%r109, %rd216;
	cvt.u32.u64 	%r110, %rd537;
	div.u32 	%r111, %r110, %r109;
	mul.lo.s32 	%r112, %r111, %r109;
	sub.s32 	%r113, %r110, %r112;
	cvt.u64.u32 	%rd539, %r111;
	cvt.u64.u32 	%rd540, %r113;
	bra.uni 	$L__BB43_95;
$L__BB43_94:
	div.s64 	%rd539, %rd537, %rd216;
	mul.lo.s64 	%rd355, %rd539, %rd216;
	sub.s64 	%rd540, %rd537, %rd355;
$L__BB43_95:
	add.s64 	%rd357, %rd1, %rd351;
	ld.global.u64 	%rd358, [%rd357];
	mad.lo.s64 	%rd223, %rd358, %rd540, %rd215;
	add.s32 	%r44, %r215, -3;
	mul.wide.u32 	%rd359, %r44, 8;
	add.s64 	%rd360, %rd2, %rd359;
	ld.global.u64 	%rd224, [%rd360];
	or.b64  	%rd361, %rd539, %rd224;
	and.b64  	%rd362, %rd361, -4294967296;
	setp.ne.s64 	%p19, %rd362, 0;
	@%p19 bra 	$L__BB43_97;
	cvt.u32.u64 	%r114, %rd224;
	cvt.u32.u64 	%r115, %rd539;
	div.u32 	%r116, %r115, %r114;
	mul.lo.s32 	%r117, %r116, %r114;
	sub.s32 	%r118, %r115, %r117;
	cvt.u64.u32 	%rd545, %r116;
	cvt.u64.u32 	%rd542, %r118;
	bra.uni 	$L__BB43_98;
$L__BB43_97:
	div.s64 	%rd545, %rd539, %rd224;
	mul.lo.s64 	%rd363, %rd545, %rd224;
	sub.s64 	%rd542, %rd539, %rd363;
$L__BB43_98:
	add.s64 	%rd365, %rd1, %rd359;
	ld.global.u64 	%rd366, [%rd365];
	mad.lo.s64 	%rd554, %rd366, %rd542, %rd223;
	add.s32 	%r215, %r215, -4;
$L__BB43_99:
	setp.eq.s32 	%p20, %r41, 0;
	@%p20 bra 	$L__BB43_113;
	setp.eq.s32 	%p21, %r41, 1;
	@%p21 bra 	$L__BB43_108;
	mul.wide.u32 	%rd368, %r215, 8;
	add.s64 	%rd369, %rd2, %rd368;
	ld.global.u64 	%rd235, [%rd369];
	or.b64  	%rd370, %rd545, %rd235;
	and.b64  	%rd371, %rd370, -4294967296;
	setp.ne.s64 	%p22, %rd371, 0;
	@%p22 bra 	$L__BB43_103;
	cvt.u32.u64 	%r119, %rd235;
	cvt.u32.u64 	%r120, %rd545;
	div.u32 	%r121, %r120, %r119;
	mul.lo.s32 	%r122, %r121, %r119;
	sub.s32 	%r123, %r120, %r122;
	cvt.u64.u32 	%rd546, %r121;
	cvt.u64.u32 	%rd547, %r123;
	bra.uni 	$L__BB43_104;
$L__BB43_103:
	div.s64 	%rd546, %rd545, %rd235;
	mul.lo.s64 	%rd372, %rd546, %rd235;
	sub.s64 	%rd547, %rd545, %rd372;
$L__BB43_104:
	add.s64 	%rd374, %rd1, %rd368;
	ld.global.u64 	%rd375, [%rd374];
	mad.lo.s64 	%rd242, %rd375, %rd547, %rd554;
	add.s32 	%r47, %r215, -1;
	mul.wide.u32 	%rd376, %r47, 8;
	add.s64 	%rd377, %rd2, %rd376;
	ld.global.u64 	%rd243, [%rd377];
	or.b64  	%rd378, %rd546, %rd243;
	and.b64  	%rd379, %rd378, -4294967296;
	setp.ne.s64 	%p23, %rd379, 0;
	@%p23 bra 	$L__BB43_106;
	cvt.u32.u64 	%r124, %rd243;
	cvt.u32.u64 	%r125, %rd546;
	div.u32 	%r126, %r125, %r124;
	mul.lo.s32 	%r127, %r126, %r124;
	sub.s32 	%r128, %r125, %r127;
	cvt.u64.u32 	%rd545, %r126;
	cvt.u64.u32 	%rd549, %r128;
	bra.uni 	$L__BB43_107;
$L__BB43_106:
	div.s64 	%rd545, %rd546, %rd243;
	mul.lo.s64 	%rd380, %rd545, %rd243;
	sub.s64 	%rd549, %rd546, %rd380;
$L__BB43_107:
	add.s64 	%rd382, %rd1, %rd376;
	ld.global.u64 	%rd383, [%rd382];
	mad.lo.s64 	%rd554, %rd383, %rd549, %rd242;
	add.s32 	%r215, %r215, -2;
$L__BB43_108:
	and.b32  	%r129, %r23, 1;
	setp.eq.b32 	%p24, %r129, 1;
	not.pred 	%p25, %p24;
	@%p25 bra 	$L__BB43_113;
	mul.wide.u32 	%rd384, %r215, 8;
	add.s64 	%rd385, %rd2, %rd384;
	ld.global.u64 	%rd254, [%rd385];
	or.b64  	%rd386, %rd545, %rd254;
	and.b64  	%rd387, %rd386, -4294967296;
	setp.ne.s64 	%p26, %rd387, 0;
	@%p26 bra 	$L__BB43_111;
	cvt.u32.u64 	%r130, %rd254;
	cvt.u32.u64 	%r131, %rd545;
	rem.u32 	%r132, %r131, %r130;
	cvt.u64.u32 	%rd553, %r132;
	bra.uni 	$L__BB43_112;
$L__BB43_111:
	rem.s64 	%rd553, %rd545, %rd254;
$L__BB43_112:
	add.s64 	%rd389, %rd1, %rd384;
	ld.global.u64 	%rd390, [%rd389];
	mad.lo.s64 	%rd554, %rd390, %rd553, %rd554;
$L__BB43_113:
	add.s64 	%rd391, %rd3, %rd554;
	ld.global.u8 	%r133, [%rd391];
	// begin inline asm
	cvt.rn.f16.s32 %rs2, %r133;
	// end inline asm
	st.shared.u16 	[%r5], %rs2;
$L__BB43_114:
	bar.sync 	0;
	setp.lt.u32 	%p48, %r217, 66;
	@%p48 bra 	$L__BB43_118;
$L__BB43_115:
	shr.u32 	%r51, %r217, 1;
	setp.ge.u32 	%p49, %r1, %r51;
	@%p49 bra 	$L__BB43_117;
	ld.shared.u16 	%rs5, [%r5];
	and.b32  	%r206, %r217, 2046;
	add.s32 	%r207, %r5, %r206;
	ld.shared.u16 	%rs6, [%r207];
	// begin inline asm
	{add.f16 %rs4,%rs5,%rs6;
}
	// end inline asm
	st.shared.u16 	[%r5], %rs4;
$L__BB43_117:
	bar.sync 	0;
	setp.gt.u32 	%p50, %r217, 131;
	mov.u32 	%r217, %r51;
	@%p50 bra 	$L__BB43_115;
$L__BB43_118:
	setp.gt.u32 	%p51, %r1, 31;
	@%p51 bra 	$L__BB43_121;
	ld.shared.u16 	%rs8, [%r5];
	ld.shared.u16 	%rs9, [%r5+64];
	// begin inline asm
	{add.f16 %rs7,%rs8,%rs9;
}
	// end inline asm
	st.volatile.shared.u16 	[%r5], %rs7;
	ld.shared.u16 	%rs12, [%r5+32];
	// begin inline asm
	{add.f16 %rs10,%rs7,%rs12;
}
	// end inline asm
	st.volatile.shared.u16 	[%r5], %rs10;
	ld.shared.u16 	%rs15, [%r5+16];
	// begin inline asm
	{add.f16 %rs13,%rs10,%rs15;
}
	// end inline asm
	st.volatile.shared.u16 	[%r5], %rs13;
	ld.shared.u16 	%rs18, [%r5+8];
	// begin inline asm
	{add.f16 %rs16,%rs13,%rs18;
}
	// end inline asm
	st.volatile.shared.u16 	[%r5], %rs16;
	ld.shared.u16 	%rs21, [%r5+4];
	// begin inline asm
	{add.f16 %rs19,%rs16,%rs21;
}
	// end inline asm
	st.volatile.shared.u16 	[%r5], %rs19;
	ld.shared.u16 	%rs24, [%r5+2];
	// begin inline asm
	{add.f16 %rs22,%rs19,%rs24;
}
	// end inline asm
	st.volatile.shared.u16 	[%r5], %rs22;
	setp.ne.s32 	%p52, %r1, 0;
	@%p52 bra 	$L__BB43_121;
	cvta.to.global.u64 	%rd467, %rd260;
	mul.wide.u32 	%rd468, %r2, 2;
	add.s64 	%rd469, %rd467, %rd468;
	ld.shared.u16 	%rs25, [sum_squaresdata_u8];
	st.global.u16 	[%rd469], %rs25;
$L__BB43_121:
	ret;

}
	// .globl	contiguous_sum_square2_u8
.visible .entry contiguous_sum_square2_u8(
	.param .u64 .ptr .align 1 contiguous_sum_square2_u8_param_0,
	.param .u64 .ptr .align 1 contiguous_sum_square2_u8_param_1,
	.param .u64 .ptr .align 1 contiguous_sum_square2_u8_param_2,
	.param .u64 .ptr .align 1 contiguous_sum_square2_u8_param_3,
	.param .u64 contiguous_sum_square2_u8_param_4,
	.param .u64 contiguous_sum_square2_u8_param_5,
	.param .u64 contiguous_sum_square2_u8_param_6
)
{
	.reg .pred 	%p<53>;
	.reg .b16 	%rs<29>;
	.reg .b32 	%r<228>;
	.reg .b32 	%f<3>;
	.reg .b64 	%rd<565>;

	ld.param.u64 	%rd266, [contiguous_sum_square2_u8_param_1];
	ld.param.u64 	%rd267, [contiguous_sum_square2_u8_param_2];
	ld.param.u64 	%rd268, [contiguous_sum_square2_u8_param_3];
	ld.param.u64 	%rd263, [contiguous_sum_square2_u8_param_4];
	ld.param.u64 	%rd264, [contiguous_sum_square2_u8_param_5];
	ld.param.u64 	%rd265, [contiguous_sum_square2_u8_param_6];
	cvta.to.global.u64 	%rd1, %rd268;
	cvta.to.global.u64 	%rd2, %rd267;
	cvta.to.global.u64 	%rd564, %rd266;
	mov.u32 	%r1, %tid.x;
	mov.u32 	%r2, %ctaid.x;
	mov.u32 	%r227, %ntid.x;
	mul.lo.s32 	%r52, %r2, %r227;
	shl.b32 	%r53, %r52, 1;
	add.s32 	%r4, %r53, %r1;
	shl.b32 	%r54, %r1, 1;
	mov.u32 	%r55, sum_squaresdata_u8;
	add.s32 	%r5, %r55, %r54;
	mov.b32 	%r51, 0;
	// begin inline asm
	cvt.rn.f16.s32 %rs1, %r51;
	// end inline asm
	st.shared.u16 	[%r5], %rs1;
	add.s32 	%r56, %r4, %r227;
	cvt.u64.u32 	%rd4, %r56;
	setp.le.u64 	%p1, %rd264, %rd4;
	@%p1 bra 	$L__BB44_54;
	cvt.u64.u32 	%rd396, %r4;
	mov.u32 	%r134, %ctaid.y;
	cvt.u64.u32 	%rd397, %r134;
	mul.lo.s64 	%rd398, %rd264, %rd397;
	add.s64 	%rd518, %rd398, %rd396;
	add.s64 	%rd516, %rd398, %rd4;
	cvt.u32.u64 	%r6, %rd263;
	add.s32 	%r221, %r6, -1;
	setp.lt.s32 	%p27, %r221, 0;
	mov.b64 	%rd522, 0;
	mov.u64 	%rd523, %rd522;
	@%p27 bra 	$L__BB44_53;
	setp.lt.u32 	%p28, %r221, 3;
	mov.b64 	%rd523, 0;
	mov.u64 	%rd522, %rd523;
	@%p28 bra 	$L__BB44_30;
	add.s32 	%r219, %r6, -2;
	and.b32  	%r135, %r6, -4;
	neg.s32 	%r218, %r135;
	mov.b64 	%rd523, 0;
$L__BB44_4:
	.pragma "nounroll";
	add.s32 	%r12, %r219, 1;
	mul.wide.u32 	%rd402, %r12, 8;
	add.s64 	%rd403, %rd2, %rd402;
	ld.global.u64 	%rd11, [%rd403];
	or.b64  	%rd404, %rd518, %rd11;
	and.b64  	%rd405, %rd404, -4294967296;
	setp.ne.s64 	%p29, %rd405, 0;
	@%p29 bra 	$L__BB44_6;
	cvt.u32.u64 	%r136, %rd11;
	cvt.u32.u64 	%r137, %rd518;
	div.u32 	%r138, %r137, %r136;
	mul.lo.s32 	%r139, %r138, %r136;
	sub.s32 	%r140, %r137, %r139;
	cvt.u64.u32 	%rd484, %r138;
	cvt.u64.u32 	%rd485, %r140;
	bra.uni 	$L__BB44_7;
$L__BB44_6:
	div.s64 	%rd484, %rd518, %rd11;
	mul.lo.s64 	%rd406, %rd484, %rd11;
	sub.s64 	%rd485, %rd518, %rd406;
$L__BB44_7:
	mul.wide.u32 	%rd407, %r12, 8;
	add.s64 	%rd408, %rd1, %rd407;
	ld.global.u64 	%rd18, [%rd408];
	mad.lo.s64 	%rd19, %rd18, %rd485, %rd522;
	or.b64  	%rd409, %rd516, %rd11;
	and.b64  	%rd410, %rd409, -4294967296;
	setp.ne.s64 	%p30, %rd410, 0;
	@%p30 bra 	$L__BB44_9;
	cvt.u32.u64 	%r141, %rd11;
	cvt.u32.u64 	%r142, %rd516;
	div.u32 	%r143, %r142, %r141;
	mul.lo.s32 	%r144, %r143, %r141;
	sub.s32 	%r145, %r142, %r144;
	cvt.u64.u32 	%rd486, %r143;
	cvt.u64.u32 	%rd487, %r145;
	bra.uni 	$L__BB44_10;
$L__BB44_9:
	div.s64 	%rd486, %rd516, %rd11;
	mul.lo.s64 	%rd411, %rd486, %rd11;
	sub.s64 	%rd487, %rd516, %rd411;
$L__BB44_10:
	mad.lo.s64 	%rd26, %rd487, %rd18, %rd523;
	mul.wide.u32 	%rd412, %r219, 8;
	add.s64 	%rd413, %rd2, %rd412;
	ld.global.u64 	%rd27, [%rd413];
	or.b64  	%rd414, %rd484, %rd27;
	and.b64  	%rd415, %rd414, -4294967296;
	setp.ne.s64 	%p31, %rd415, 0;
	@%p31 bra 	$L__BB44_12;
	cvt.u32.u64 	%r146, %rd27;
	cvt.u32.u64 	%r147, %rd484;
	div.u32 	%r148, %r147, %r146;
	mul.lo.s32 	%r149, %r148, %r146;
	sub.s32 	%r150, %r147, %r149;
	cvt.u64.u32 	%rd488, %r148;
	cvt.u64.u32 	%rd489, %r150;
	bra.uni 	$L__BB44_13;
$L__BB44_12:
	div.s64 	%rd488, %rd484, %rd27;
	mul.lo.s64 	%rd416, %rd488, %rd27;
	sub.s64 	%rd489, %rd484, %rd416;
$L__BB44_13:
	mul.wide.u32 	%rd417, %r219, 8;
	add.s64 	%rd418, %rd1, %rd417;
	ld.global.u64 	%rd34, [%rd418];
	mad.lo.s64 	%rd35, %rd34, %rd489, %rd19;
	or.b64  	%rd419, %rd486, %rd27;
	and.b64  	%rd420, %rd419, -4294967296;
	setp.ne.s64 	%p32, %rd420, 0;
	@%p32 bra 	$L__BB44_15;
	cvt.u32.u64 	%r151, %rd27;
	cvt.u32.u64 	%r152, %rd486;
	div.u32 	%r153, %r152, %r151;
	mul.lo.s32 	%r154, %r153, %r151;
	sub.s32 	%r155, %r152, %r154;
	cvt.u64.u32 	%rd490, %r153;
	cvt.u64.u32 	%rd491, %r155;
	bra.uni 	$L__BB44_16;
$L__BB44_15:
	div.s64 	%rd490, %rd486, %rd27;
	mul.lo.s64 	%rd421, %rd490, %rd27;
	sub.s64 	%rd491, %rd486, %rd421;
$L__BB44_16:
	mad.lo.s64 	%rd42, %rd491, %rd34, %rd26;
	add.s32 	%r13, %r219, -1;
	mul.wide.u32 	%rd422, %r13, 8;
	add.s64 	%rd423, %rd2, %rd422;
	ld.global.u64 	%rd43, [%rd423];
	or.b64  	%rd424, %rd488, %rd43;
	and.b64  	%rd425, %rd424, -4294967296;
	setp.ne.s64 	%p33, %rd425, 0;
	@%p33 bra 	$L__BB44_18;
	cvt.u32.u64 	%r156, %rd43;
	cvt.u32.u64 	%r157, %rd488;
	div.u32 	%r158, %r157, %r156;
	mul.lo.s32 	%r159, %r158, %r156;
	sub.s32 	%r160, %r157, %r159;
	cvt.u64.u32 	%rd492, %r158;
	cvt.u64.u32 	%rd493, %r160;
	bra.uni 	$L__BB44_19;
$L__BB44_18:
	div.s64 	%rd492, %rd488, %rd43;
	mul.lo.s64 	%rd426, %rd492, %rd43;
	sub.s64 	%rd493, %rd488, %rd426;
$L__BB44_19:
	mul.wide.u32 	%rd427, %r13, 8;
	add.s64 	%rd428, %rd1, %rd427;
	ld.global.u64 	%rd50, [%rd428];
	mad.lo.s64 	%rd51, %rd50, %rd493, %rd35;
	or.b64  	%rd429, %rd490, %rd43;
	and.b64  	%rd430, %rd429, -4294967296;
	setp.ne.s64 	%p34, %rd430, 0;
	@%p34 bra 	$L__BB44_21;
	cvt.u32.u64 	%r161, %rd43;
	cvt.u32.u64 	%r162, %rd490;
	div.u32 	%r163, %r162, %r161;
	mul.lo.s32 	%r164, %r163, %r161;
	sub.s32 	%r165, %r162, %r164;
	cvt.u64.u32 	%rd494, %r163;
	cvt.u64.u32 	%rd495, %r165;
	bra.uni 	$L__BB44_22;
$L__BB44_21:
	div.s64 	%rd494, %rd490, %rd43;
	mul.lo.s64 	%rd431, %rd494, %rd43;
	sub.s64 	%rd495, %rd490, %rd431;
$L__BB44_22:
	mad.lo.s64 	%rd58, %rd495, %rd50, %rd42;
	add.s32 	%r166, %r219, -2;
	mul.wide.u32 	%rd432, %r166, 8;
	add.s64 	%rd433, %rd2, %rd432;
	ld.global.u64 	%rd59, [%rd433];
	or.b64  	%rd434, %rd492, %rd59;
	and.b64  	%rd435, %rd434, -4294967296;
	setp.ne.s64 	%p35, %rd435, 0;
	@%p35 bra 	$L__BB44_24;
	cvt.u32.u64 	%r167, %rd59;
	cvt.u32.u64 	%r168, %rd492;
	div.u32 	%r169, %r168, %r167;
	mul.lo.s32 	%r170, %r169, %r167;
	sub.s32 	%r171, %r168, %r170;
	cvt.u64.u32 	%rd518, %r169;
	cvt.u64.u32 	%rd497, %r171;
	bra.uni 	$L__BB44_25;
$L__BB44_24:
	div.s64 	%rd518, %rd492, %rd59;
	mul.lo.s64 	%rd436, %rd518, %rd59;
	sub.s64 	%rd497, %rd492, %rd436;
$L__BB44_25:
	mul.wide.u32 	%rd437, %r166, 8;
	add.s64 	%rd438, %rd1, %rd437;
	ld.global.u64 	%rd66, [%rd438];
	mad.lo.s64 	%rd522, %rd66, %rd497, %rd51;
	or.b64  	%rd439, %rd494, %rd59;
	and.b64  	%rd440, %rd439, -4294967296;
	setp.ne.s64 	%p36, %rd440, 0;
	@%p36 bra 	$L__BB44_27;
	cvt.u32.u64 	%r173, %rd59;
	cvt.u32.u64 	%r174, %rd494;
	div.u32 	%r175, %r174, %r173;
	mul.lo.s32 	%r176, %r175, %r173;
	sub.s32 	%r177, %r174, %r176;
	cvt.u64.u32 	%rd516, %r175;
	cvt.u64.u32 	%rd499, %r177;
	bra.uni 	$L__BB44_28;
$L__BB44_27:
	div.s64 	%rd516, %rd494, %rd59;
	mul.lo.s64 	%rd441, %rd516, %rd59;
	sub.s64 	%rd499, %rd494, %rd441;
$L__BB44_28:
	mad.lo.s64 	%rd523, %rd499, %rd66, %rd58;
	add.s32 	%r219, %r219, -4;
	add.s32 	%r218, %r218, 4;
	setp.ne.s32 	%p37, %r218, 0;
	@%p37 bra 	$L__BB44_4;
	add.s32 	%r221, %r219, 1;
$L__BB44_30:
	and.b32  	%r18, %r6, 3;
	setp.eq.s32 	%p38, %r18, 0;
	@%p38 bra 	$L__BB44_53;
	setp.eq.s32 	%p39, %r18, 1;
	@%p39 bra 	$L__BB44_45;
	mul.wide.u32 	%rd443, %r221, 8;
	add.s64 	%rd444, %rd2, %rd443;
	ld.global.u64 	%rd81, [%rd444];
	or.b64  	%rd445, %rd518, %rd81;
	and.b64  	%rd446, %rd445, -4294967296;
	setp.ne.s64 	%p40, %rd446, 0;
	@%p40 bra 	$L__BB44_34;
	cvt.u32.u64 	%r178, %rd81;
	cvt.u32.u64 	%r179, %rd518;
	div.u32 	%r180, %r179, %r178;
	mul.lo.s32 	%r181, %r180, %r178;
	sub.s32 	%r182, %r179, %r181;
	cvt.u64.u32 	%rd506, %r180;
	cvt.u64.u32 	%rd507, %r182;
	bra.uni 	$L__BB44_35;
$L__BB44_34:
	div.s64 	%rd506, %rd518, %rd81;
	mul.lo.s64 	%rd447, %rd506, %rd81;
	sub.s64 	%rd507, %rd518, %rd447;
$L__BB44_35:
	add.s64 	%rd449, %rd1, %rd443;
	ld.global.u64 	%rd88, [%rd449];
	mad.lo.s64 	%rd89, %rd88, %rd507, %rd522;
	or.b64  	%rd450, %rd516, %rd81;
	and.b64  	%rd451, %rd450, -4294967296;
	setp.ne.s64 	%p41, %rd451, 0;
	@%p41 bra 	$L__BB44_37;
	cvt.u32.u64 	%r183, %rd81;
	cvt.u32.u64 	%r184, %rd516;
	div.u32 	%r185, %r184, %r183;
	mul.lo.s32 	%r186, %r185, %r183;
	sub.s32 	%r187, %r184, %r186;
	cvt.u64.u32 	%rd508, %r185;
	cvt.u64.u32 	%rd509, %r187;
	bra.uni 	$L__BB44_38;
$L__BB44_37:
	div.s64 	%rd508, %rd516, %rd81;
	mul.lo.s64 	%rd452, %rd508, %rd81;
	sub.s64 	%rd509, %rd516, %rd452;
$L__BB44_38:
	mad.lo.s64 	%rd96, %rd509, %rd88, %rd523;
	add.s32 	%r19, %r221, -1;
	mul.wide.u32 	%rd453, %r19, 8;
	add.s64 	%rd454, %rd2, %rd453;
	ld.global.u64 	%rd97, [%rd454];
	or.b64  	%rd455, %rd506, %rd97;
	and.b64  	%rd456, %rd455, -4294967296;
	setp.ne.s64 	%p42, %rd456, 0;
	@%p42 bra 	$L__BB44_40;
	cvt.u32.u64 	%r188, %rd97;
	cvt.u32.u64 	%r189, %rd506;
	div.u32 	%r190, %r189, %r188;
	mul.lo.s32 	%r191, %r190, %r188;
	sub.s32 	%r192, %r189, %r191;
	cvt.u64.u32 	%rd518, %r190;
	cvt.u64.u32 	%rd511, %r192;
	bra.uni 	$L__BB44_41;
$L__BB44_40:
	div.s64 	%rd518, %rd506, %rd97;
	mul.lo.s64 	%rd457, %rd518, %rd97;
	sub.s64 	%rd511, %rd506, %rd457;
$L__BB44_41:
	add.s64 	%rd459, %rd1, %rd453;
	ld.global.u64 	%rd104, [%rd459];
	mad.lo.s64 	%rd522, %rd104, %rd511, %rd89;
	or.b64  	%rd460, %rd508, %rd97;
	and.b64  	%rd461, %rd460, -4294967296;
	setp.ne.s64 	%p43, %rd461, 0;
	@%p43 bra 	$L__BB44_43;
	cvt.u32.u64 	%r193, %rd97;
	cvt.u32.u64 	%r194, %rd508;
	div.u32 	%r195, %r194, %r193;
	mul.lo.s32 	%r196, %r195, %r193;
	sub.s32 	%r197, %r194, %r196;
	cvt.u64.u32 	%rd516, %r195;
	cvt.u64.u32 	%rd513, %r197;
	bra.uni 	$L__BB44_44;
$L__BB44_43:
	div.s64 	%rd516, %rd508, %rd97;
	mul.lo.s64 	%rd462, %rd516, %rd97;
	sub.s64 	%rd513, %rd508, %rd462;
$L__BB44_44:
	mad.lo.s64 	%rd523, %rd513, %rd104, %rd96;
	add.s32 	%r221, %r221, -2;
$L__BB44_45:
	and.b32  	%r198, %r6, 1;
	setp.eq.b32 	%p44, %r198, 1;
	not.pred 	%p45, %p44;
	@%p45 bra 	$L__BB44_53;
	mul.wide.u32 	%rd463, %r221, 8;
	add.s64 	%rd464, %rd2, %rd463;
	ld.global.u64 	%rd119, [%rd464];
	or.b64  	%rd465, %rd518, %rd119;
	and.b64  	%rd466, %rd465, -4294967296;
	setp.ne.s64 	%p46, %rd466, 0;
	@%p46 bra 	$L__BB44_48;
	cvt.u32.u64 	%r199, %rd119;
	cvt.u32.u64 	%r200, %rd518;
	rem.u32 	%r201, %r200, %r199;
	cvt.u64.u32 	%rd520, %r201;
	bra.uni 	$L__BB44_49;
$L__BB44_48:
	rem.s64 	%rd520, %rd518, %rd119;
$L__BB44_49:
	add.s64 	%rd468, %rd1, %rd463;
	ld.global.u64 	%rd123, [%rd468];
	mad.lo.s64 	%rd522, %rd123, %rd520, %rd522;
	or.b64  	%rd469, %rd516, %rd119;
	and.b64  	%rd470, %rd469, -4294967296;
	setp.ne.s64 	%p47, %rd470, 0;
	@%p47 bra 	$L__BB44_51;
	cvt.u32.u64 	%r202, %rd119;
	cvt.u32.u64 	%r203, %rd516;
	rem.u32 	%r204, %r203, %r202;
	cvt.u64.u32 	%rd521, %r204;
	bra.uni 	$L__BB44_52;
$L__BB44_51:
	rem.s64 	%rd521, %rd516, %rd119;
$L__BB44_52:
	mad.lo.s64 	%rd523, %rd521, %rd123, %rd523;
$L__BB44_53:
	add.s64 	%rd471, %rd564, %rd522;
	ld.global.u8 	%rs5, [%rd471];
	add.s64 	%rd472, %rd564, %rd523;
	ld.global.u8 	%rs6, [%rd472];
	mov.b32 	%r205, {%rs6, %rs5};
	cvt.u32.u16 	%r206, %rs5;
	cvt.u32.u16 	%r207, %rs6;
	prmt.b32 	%r208, %r207, %r206, 0x3340U;
	prmt.b32 	%r209, %r210, %r211, 0x3340U;
	prmt.b32 	%r212, %r208, %r209, 0x5410U;
	mov.b32 	%r213, 0;
	dp2a.lo.u32.u32 	%r214, %r205, %r212, %r213;
	cvt.rn.f32.u32 	%f2, %r214;
	// begin inline asm
	{  cvt.rn.f16.f32 %rs4, %f2;}

	// end inline asm
	st.shared.u16 	[%r5], %rs4;
	bra.uni 	$L__BB44_114;
$L__BB44_54:
	cvt.u64.u32 	%rd131, %r4;
	setp.le.u64 	%p2, %rd264, %rd131;
	@%p2 bra 	$L__BB44_114;
	mov.u32 	%r57, %ctaid.y;
	cvt.u64.u32 	%rd269, %r57;
	mad.lo.s64 	%rd555, %rd264, %rd269, %rd131;
	cvt.u32.u64 	%r22, %rd263;
	add.s32 	%r225, %r22, -1;
	setp.lt.s32 	%p3, %r225, 0;
	@%p3 bra 	$L__BB44_113;
	and.b32  	%r24, %r22, 7;
	setp.lt.u32 	%p4, %r225, 7;
	@%p4 bra 	$L__BB44_84;
	add.s32 	%r223, %r22, -4;
	and.b32  	%r58, %r22, -8;
	neg.s32 	%r222, %r58;
$L__BB44_58:
	.pragma "nounroll";
	add.s32 	%r29, %r223, 3;
	mul.wide.u32 	%rd271, %r29, 8;
	add.s64 	%rd272, %rd2, %rd271;
	ld.global.u64 	%rd135, [%rd272];
	or.b64  	%rd273, %rd555, %rd135;
	and.b64  	%rd274, %rd273, -4294967296;
	setp.ne.s64 	%p5, %rd274, 0;
	@%p5 bra 	$L__BB44_60;
	cvt.u32.u64 	%r59, %rd135;
	cvt.u32.u64 	%r60, %rd555;
	div.u32 	%r61, %r60, %r59;
	mul.lo.s32 	%r62, %r61, %r59;
	sub.s32 	%r63, %r60, %r62;
	cvt.u64.u32 	%rd526, %r61;
	cvt.u64.u32 	%rd527, %r63;
	bra.uni 	$L__BB44_61;
$L__BB44_60:
	div.s64 	%rd526, %rd555, %rd135;
	mul.lo.s64 	%rd275, %rd526, %rd135;
	sub.s64 	%rd527, %rd555, %rd275;
$L__BB44_61:
	add.s64 	%rd277, %rd1, %rd271;
	ld.global.u64 	%rd278, [%rd277];
	mul.lo.s64 	%rd142, %rd278, %rd527;
	add.s32 	%r30, %r223, 2;
	mul.wide.u32 	%rd279, %r30, 8;
	add.s64 	%rd280, %rd2, %rd279;
	ld.global.u64 	%rd143, [%rd280];
	or.b64  	%rd281, %rd526, %rd143;
	and.b64  	%rd282, %rd281, -4294967296;
	setp.ne.s64 	%p6, %rd282, 0;
	@%p6 bra 	$L__BB44_63;
	cvt.u32.u64 	%r64, %rd143;
	cvt.u32.u64 	%r65, %rd526;
	div.u32 	%r66, %r65, %r64;
	mul.lo.s32 	%r67, %r66, %r64;
	sub.s32 	%r68, %r65, %r67;
	cvt.u64.u32 	%rd528, %r66;
	cvt.u64.u32 	%rd529, %r68;
	bra.uni 	$L__BB44_64;
$L__BB44_63:
	div.s64 	%rd528, %rd526, %rd143;
	mul.lo.s64 	%rd283, %rd528, %rd143;
	sub.s64 	%rd529, %rd526, %rd283;
$L__BB44_64:
	add.s64 	%rd285, %rd1, %rd279;
	ld.global.u64 	%rd286, [%rd285];
	mad.lo.s64 	%rd150, %rd286, %rd529, %rd142;
	add.s32 	%r31, %r223, 1;
	mul.wide.u32 	%rd287, %r31, 8;
	add.s64 	%rd288, %rd2, %rd287;
	ld.global.u64 	%rd151, [%rd288];
	or.b64  	%rd289, %rd528, %rd151;
	and.b64  	%rd290, %rd289, -4294967296;
	setp.ne.s64 	%p7, %rd290, 0;
	@%p7 bra 	$L__BB44_66;
	cvt.u32.u64 	%r69, %rd151;
	cvt.u32.u64 	%r70, %rd528;
	div.u32 	%r71, %r70, %r69;
	mul.lo.s32 	%r72, %r71, %r69;
	sub.s32 	%r73, %r70, %r72;
	cvt.u64.u32 	%rd530, %r71;
	cvt.u64.u32 	%rd531, %r73;
	bra.uni 	$L__BB44_67;
$L__BB44_66:
	div.s64 	%rd530, %rd528, %rd151;
	mul.lo.s64 	%rd291, %rd530, %rd151;
	sub.s64 	%rd531, %rd528, %rd291;
$L__BB44_67:
	add.s64 	%rd293, %rd1, %rd287;
	ld.global.u64 	%rd294, [%rd293];
	mad.lo.s64 	%rd158, %rd294, %rd531, %rd150;
	add.s32 	%r32, %r223, -4;
	mul.wide.u32 	%rd295, %r223, 8;
	add.s64 	%rd296, %rd2, %rd295;
	ld.global.u64 	%rd159, [%rd296];
	or.b64  	%rd297, %rd530, %rd159;
	and.b64  	%rd298, %rd297, -4294967296;
	setp.ne.s64 	%p8, %rd298, 0;
	@%p8 bra 	$L__BB44_69;
	cvt.u32.u64 	%r74, %rd159;
	cvt.u32.u64 	%r75, %rd530;
	div.u32 	%r76, %r75, %r74;
	mul.lo.s32 	%r77, %r76, %r74;
	sub.s32 	%r78, %r75, %r77;
	cvt.u64.u32 	%rd532, %r76;
	cvt.u64.u32 	%rd533, %r78;
	bra.uni 	$L__BB44_70;
$L__BB44_69:
	div.s64 	%rd532, %rd530, %rd159;
	mul.lo.s64 	%rd299, %rd532, %rd159;
	sub.s64 	%rd533, %rd530, %rd299;
$L__BB44_70:
	add.s64 	%rd301, %rd1, %rd295;
	ld.global.u64 	%rd302, [%rd301];
	mad.lo.s64 	%rd166, %rd302, %rd533, %rd158;
	add.s32 	%r33, %r223, -1;
	mul.wide.u32 	%rd303, %r33, 8;
	add.s64 	%rd304, %rd2, %rd303;
	ld.global.u64 	%rd167, [%rd304];
	or.b64  	%rd305, %rd532, %rd167;
	and.b64  	%rd306, %rd305, -4294967296;
	setp.ne.s64 	%p9, %rd306, 0;
	@%p9 bra 	$L__BB44_72;
	cvt.u32.u64 	%r79, %rd167;
	cvt.u32.u64 	%r80, %rd532;
	div.u32 	%r81, %r80, %r79;
	mul.lo.s32 	%r82, %r81, %r79;
	sub.s32 	%r83, %r80, %r82;
	cvt.u64.u32 	%rd534, %r81;
	cvt.u64.u32 	%rd535, %r83;
	bra.uni 	$L__BB44_73;
$L__BB44_72:
	div.s64 	%rd534, %rd532, %rd167;
	mul.lo.s64 	%rd307, %rd534, %rd167;
	sub.s64 	%rd535, %rd532, %rd307;
$L__BB44_73:
	add.s64 	%rd309, %rd1, %rd303;
	ld.global.u64 	%rd310, [%rd309];
	mad.lo.s64 	%rd174, %rd310, %rd535, %rd166;
	add.s32 	%r34, %r223, -2;
	mul.wide.u32 	%rd311, %r34, 8;
	add.s64 	%rd312, %rd2, %rd311;
	ld.global.u64 	%rd175, [%rd312];
	or.b64  	%rd313, %rd534, %rd175;
	and.b64  	%rd314, %rd313, -4294967296;
	setp.ne.s64 	%p10, %rd314, 0;
	@%p10 bra 	$L__BB44_75;
	cvt.u32.u64 	%r84, %rd175;
	cvt.u32.u64 	%r85, %rd534;
	div.u32 	%r86, %r85, %r84;
	mul.lo.s32 	%r87, %r86, %r84;
	sub.s32 	%r88, %r85, %r87;
	cvt.u64.u32 	%rd536, %r86;
	cvt.u64.u32 	%rd537, %r88;
	bra.uni 	$L__BB44_76;
$L__BB44_75:
	div.s64 	%rd536, %rd534, %rd175;
	mul.lo.s64 	%rd315, %rd536, %rd175;
	sub.s64 	%rd537, %rd534, %rd315;
$L__BB44_76:
	add.s64 	%rd317, %rd1, %rd311;
	ld.global.u64 	%rd318, [%rd317];
	mad.lo.s64 	%rd182, %rd318, %rd537, %rd174;
	add.s32 	%r35, %r223, -3;
	mul.wide.u32 	%rd319, %r35, 8;
	add.s64 	%rd320, %rd2, %rd319;
	ld.global.u64 	%rd183, [%rd320];
	or.b64  	%rd321, %rd536, %rd183;
	and.b64  	%rd322, %rd321, -4294967296;
	setp.ne.s64 	%p11, %rd322, 0;
	@%p11 bra 	$L__BB44_78;
	cvt.u32.u64 	%r89, %rd183;
	cvt.u32.u64 	%r90, %rd536;
	div.u32 	%r91, %r90, %r89;
	mul.lo.s32 	%r92, %r91, %r89;
	sub.s32 	%r93, %r90, %r92;
	cvt.u64.u32 	%rd538, %r91;
	cvt.u64.u32 	%rd539, %r93;
	bra.uni 	$L__BB44_79;
$L__BB44_78:
	div.s64 	%rd538, %rd536, %rd183;
	mul.lo.s64 	%rd323, %rd538, %rd183;
	sub.s64 	%rd539, %rd536, %rd323;
$L__BB44_79:
	add.s64 	%rd325, %rd1, %rd319;
	ld.global.u64 	%rd326, [%rd325];
	mad.lo.s64 	%rd190, %rd326, %rd539, %rd182;
	mul.wide.u32 	%rd327, %r32, 8;
	add.s64 	%rd328, %rd2, %rd327;
	ld.global.u64 	%rd191, [%rd328];
	or.b64  	%rd329, %rd538, %rd191;
	and.b64  	%rd330, %rd329, -4294967296;
	setp.ne.s64 	%p12, %rd330, 0;
	@%p12 bra 	$L__BB44_81;
	cvt.u32.u64 	%r94, %rd191;
	cvt.u32.u64 	%r95, %rd538;
	div.u32 	%r96, %r95, %r94;
	mul.lo.s32 	%r97, %r96, %r94;
	sub.s32 	%r98, %r95, %r97;
	cvt.u64.u32 	%rd555, %r96;
	cvt.u64.u32 	%rd541, %r98;
	bra.uni 	$L__BB44_82;
$L__BB44_81:
	div.s64 	%rd555, %rd538, %rd191;
	mul.lo.s64 	%rd331, %rd555, %rd191;
	sub.s64 	%rd541, %rd538, %rd331;
$L__BB44_82:
	add.s64 	%rd333, %rd1, %rd327;
	ld.global.u64 	%rd334, [%rd333];
	mad.lo.s64 	%rd335, %rd334, %rd541, %rd190;
	add.s64 	%rd564, %rd564, %rd335;
	add.s32 	%r223, %r223, -8;
	add.s32 	%r222, %r222, 8;
	setp.ne.s32 	%p13, %r222, 0;
	@%p13 bra 	$L__BB44_58;
	add.s32 	%r225, %r223, 3;
$L__BB44_84:
	setp.eq.s32 	%p14, %r24, 0;
	@%p14 bra 	$L__BB44_113;
	and.b32  	%r40, %r22, 3;
	setp.lt.u32 	%p15, %r24, 4;
	@%p15 bra 	$L__BB44_99;
	mul.wide.u32 	%rd337, %r225, 8;
	add.s64 	%rd338, %rd2, %rd337;
	ld.global.u64 	%rd202, [%rd338];
	or.b64  	%rd339, %rd555, %rd202;
	and.b64  	%rd340, %rd339, -4294967296;
	setp.ne.s64 	%p16, %rd340, 0;
	@%p16 bra 	$L__BB44_88;
	cvt.u32.u64 	%r99, %rd202;
	cvt.u32.u64 	%r100, %rd555;
	div.u32 	%r101, %r100, %r99;
	mul.lo.s32 	%r102, %r101, %r99;
	sub.s32 	%r103, %r100, %r102;
	cvt.u64.u32 	%rd545, %r101;
	cvt.u64.u32 	%rd546, %r103;
	bra.uni 	$L__BB44_89;
$L__BB44_88:
	div.s64 	%rd545, %rd555, %rd202;
	mul.lo.s64 	%rd341, %rd545, %rd202;
	sub.s64 	%rd546, %rd555, %rd341;
$L__BB44_89:
	add.s64 	%rd343, %rd1, %rd337;
	ld.global.u64 	%rd344, [%rd343];
	mul.lo.s64 	%rd209, %rd344, %rd546;
	add.s32 	%r41, %r225, -1;
	mul.wide.u32 	%rd345, %r41, 8;
	add.s64 	%rd346, %rd2, %rd345;
	ld.global.u64 	%rd210, [%rd346];
	or.b64  	%rd347, %rd545, %rd210;
	and.b64  	%rd348, %rd347, -4294967296;
	setp.ne.s64 	%p17, %rd348, 0;
	@%p17 bra 	$L__BB44_91;
	cvt.u32.u64 	%r104, %rd210;
	cvt.u32.u64 	%r105, %rd545;
	div.u32 	%r106, %r105, %r104;
	mul.lo.s32 	%r107, %r106, %r104;
	sub.s32 	%r108, %r105, %r107;
	cvt.u64.u32 	%rd547, %r106;
	cvt.u64.u32 	%rd548, %r108;
	bra.uni 	$L__BB44_92;
$L__BB44_91:
	div.s64 	%rd547, %rd545, %rd210;
	mul.lo.s64 	%rd349, %rd547, %rd210;
	sub.s64 	%rd548, %rd545, %rd349;
$L__BB44_92:
	add.s64 	%rd351, %rd1, %rd345;
	ld.global.u64 	%rd352, [%rd351];
	mad.lo.s64 	%rd217, %rd352, %rd548, %rd209;
	add.s32 	%r42, %r225, -2;
	mul.wide.u32 	%rd353, %r42, 8;
	add.s64 	%rd354, %rd2, %rd353;
	ld.global.u64 	%rd218, [%rd354];
	or.b64  	%rd355, %rd547, %rd218;
	and.b64  	%rd356, %rd355, -4294967296;
	setp.ne.s64 	%p18, %rd356, 0;
	@%p18 bra 	$L__BB44_94;
	cvt.u32.u64 	%r109, %rd218;
	cvt.u32.u64 	%r110, %rd547;
	div.u32 	%r111, %r110, %r109;
	mul.lo.s32 	%r112, %r111, %r109;
	sub.s32 	%r113, %r110, %r112;
	cvt.u64.u32 	%rd549, %r111;
	cvt.u64.u32 	%rd550, %r113;
	bra.uni 	$L__BB44_95;
$L__BB44_94:
	div.s64 	%rd549, %rd547, %rd218;
	mul.lo.s64 	%rd357, %rd549, %rd218;
	sub.s64 	%rd550, %rd547, %rd357;
$L__BB44_95:
	add.s64 	%rd359, %rd1, %rd353;
	ld.global.u64 	%rd360, [%rd359];
	mad.lo.s64 	%rd225, %rd360, %rd550, %rd217;
	add.s32 	%r43, %r225, -3;
	mul.wide.u32 	%rd361, %r43, 8;
	add.s64 	%rd362, %rd2, %rd361;
	ld.global.u64 	%rd226, [%rd362];
	or.b64  	%rd363, %rd549, %rd226;
	and.b64  	%rd364, %rd363, -4294967296;
	setp.ne.s64 	%p19, %rd364, 0;
	@%p19 bra 	$L__BB44_97;
	cvt.u32.u64 	%r114, %rd226;
	cvt.u32.u64 	%r115, %rd549;
	div.u32 	%r116, %r115, %r114;
	mul.lo.s32 	%r117, %r116, %r114;
	sub.s32 	%r118, %r115, %r117;
	cvt.u64.u32 	%rd555, %r116;
	cvt.u64.u32 	%rd552, %r118;
	bra.uni 	$L__BB44_98;
$L__BB44_97:
	div.s64 	%rd555, %rd549, %rd226;
	mul.lo.s64 	%rd365, %rd555, %rd226;
	sub.s64 	%rd552, %rd549, %rd365;
$L__BB44_98:
	add.s64 	%rd367, %rd1, %rd361;
	ld.global.u64 	%rd368, [%rd367];
	mad.lo.s64 	%rd369, %rd368, %rd552, %rd225;
	add.s64 	%rd564, %rd564, %rd369;
	add.s32 	%r225, %r225, -4;
$L__BB44_99:
	setp.eq.s32 	%p20, %r40, 0;
	@%p20 bra 	$L__BB44_113;
	setp.eq.s32 	%p21, %r40, 1;
	@%p21 bra 	$L__BB44_108;
	mul.wide.u32 	%rd371, %r225, 8;
	add.s64 	%rd372, %rd2, %rd371;
	ld.global.u64 	%rd237, [%rd372];
	or.b64  	%rd373, %rd555, %rd237;
	and.b64  	%rd374, %rd373, -4294967296;
	setp.ne.s64 	%p22, %rd374, 0;
	@%p22 bra 	$L__BB44_103;
	cvt.u32.u64 	%r119, %rd237;
	cvt.u32.u64 	%r120, %rd555;
	div.u32 	%r121, %r120, %r119;
	mul.lo.s32 	%r122, %r121, %r119;
	sub.s32 	%r123, %r120, %r122;
	cvt.u64.u32 	%rd556, %r121;
	cvt.u64.u32 	%rd557, %r123;
	bra.uni 	$L__BB44_104;
$L__BB44_103:
	div.s64 	%rd556, %rd555, %rd237;
	mul.lo.s64 	%rd375, %rd556, %rd237;
	sub.s64 	%rd557, %rd555, %rd375;
$L__BB44_104:
	add.s64 	%rd377, %rd1, %rd371;
	ld.global.u64 	%rd378, [%rd377];
	mul.lo.s64 	%rd244, %rd378, %rd557;
	add.s32 	%r46, %r225, -1;
	mul.wide.u32 	%rd379, %r46, 8;
	add.s64 	%rd380, %rd2, %rd379;
	ld.global.u64 	%rd245, [%rd380];
	or.b64  	%rd381, %rd556, %rd245;
	and.b64  	%rd382, %rd381, -4294967296;
	setp.ne.s64 	%p23, %rd382, 0;
	@%p23 bra 	$L__BB44_106;
	cvt.u32.u64 	%r124, %rd245;
	cvt.u32.u64 	%r125, %rd556;
	div.u32 	%r126, %r125, %r124;
	mul.lo.s32 	%r127, %r126, %r124;
	sub.s32 	%r128, %r125, %r127;
	cvt.u64.u32 	%rd555, %r126;
	cvt.u64.u32 	%rd559, %r128;
	bra.uni 	$L__BB44_107;
$L__BB44_106:
	div.s64 	%rd555, %rd556, %rd245;
	mul.lo.s64 	%rd383, %rd555, %rd245;
	sub.s64 	%rd559, %rd556, %rd383;
$L__BB44_107:
	add.s64 	%rd385, %rd1, %rd379;
	ld.global.u64 	%rd386, [%rd385];
	mad.lo.s64 	%rd387, %rd386, %rd559, %rd244;
	add.s64 	%rd564, %rd564, %rd387;
	add.s32 	%r225, %r225, -2;
$L__BB44_108:
	and.b32  	%r129, %r22, 1;
	setp.eq.b32 	%p24, %r129, 1;
	not.pred 	%p25, %p24;
	@%p25 bra 	$L__BB44_113;
	mul.wide.u32 	%rd388, %r225, 8;
	add.s64 	%rd389, %rd2, %rd388;
	ld.global.u64 	%rd256, [%rd389];
	or.b64  	%rd390, %rd555, %rd256;
	and.b64  	%rd391, %rd390, -4294967296;
	setp.ne.s64 	%p26, %rd391, 0;
	@%p26 bra 	$L__BB44_111;
	cvt.u32.u64 	%r130, %rd256;
	cvt.u32.u64 	%r131, %rd555;
	rem.u32 	%r132, %r131, %r130;
	cvt.u64.u32 	%rd563, %r132;
	bra.uni 	$L__BB44_112;
$L__BB44_111:
	rem.s64 	%rd563, %rd555, %rd256;
$L__BB44_112:
	add.s64 	%rd393, %rd1, %rd388;
	ld.global.u64 	%rd394, [%rd393];
	mad.lo.s64 	%rd564, %rd394, %rd563, %rd564;
$L__BB44_113:
	ld.global.u8 	%rs3, [%rd564];
	mul.wide.u16 	%r133, %rs3, %rs3;
	cvt.rn.f32.u32 	%f1, %r133;
	// begin inline asm
	{  cvt.rn.f16.f32 %rs2, %f1;}

	// end inline asm
	st.shared.u16 	[%r5], %rs2;
$L__BB44_114:
	bar.sync 	0;
	setp.lt.u32 	%p48, %r227, 66;
	@%p48 bra 	$L__BB44_118;
$L__BB44_115:
	shr.u32 	%r50, %r227, 1;
	setp.ge.u32 	%p49, %r1, %r50;
	@%p49 bra 	$L__BB44_117;
	ld.shared.u16 	%rs8, [%r5];
	and.b32  	%r215, %r227, 2046;
	add.s32 	%r216, %r5, %r215;
	ld.shared.u16 	%rs9, [%r216];
	// begin inline asm
	{add.f16 %rs7,%rs8,%rs9;
}
	// end inline asm
	st.shared.u16 	[%r5], %rs7;
$L__BB44_117:
	bar.sync 	0;
	setp.gt.u32 	%p50, %r227, 131;
	mov.u32 	%r227, %r50;
	@%p50 bra 	$L__BB44_115;
$L__BB44_118:
	setp.gt.u32 	%p51, %r1, 31;
	@%p51 bra 	$L__BB44_121;
	ld.shared.u16 	%rs11, [%r5];
	ld.shared.u16 	%rs12, [%r5+64];
	// begin inline asm
	{add.f16 %rs10,%rs11,%rs12;
}
	// end inline asm
	st.volatile.shared.u16 	[%r5], %rs10;
	ld.shared.u16 	%rs15, [%r5+32];
	// begin inline asm
	{add.f16 %rs13,%rs10,%rs15;
}
	// end inline asm
	st.volatile.shared.u16 	[%r5], %rs13;
	ld.shared.u16 	%rs18, [%r5+16];
	// begin inline asm
	{add.f16 %rs16,%rs13,%rs18;
}
	// end inline asm
	st.volatile.shared.u16 	[%r5], %rs16;
	ld.shared.u16 	%rs21, [%r5+8];
	// begin inline asm
	{add.f16 %rs19,%rs16,%rs21;
}
	// end inline asm
	st.volatile.shared.u16 	[%r5], %rs19;
	ld.shared.u16 	%rs24, [%r5+4];
	// begin inline asm
	{add.f16 %rs22,%rs19,%rs24;
}
	// end inline asm
	st.volatile.shared.u16 	[%r5], %rs22;
	ld.shared.u16 	%rs27, [%r5+2];
	// begin inline asm
	{add.f16 %rs25,%rs22,%rs27;
}
	// end inline asm
	st.volatile.shared.u16 	[%r5], %rs25;
	setp.ne.s32 	%p52, %r1, 0;
	@%p52 bra 	$L__BB44_121;
	ld.param.u64 	%rd479, [contiguous_sum_square2_u8_param_0];
	cvt.u64.u32 	%rd473, %r2;
	mov.u32 	%r217, %ctaid.y;
	cvt.u64.u32 	%rd474, %r217;
	mad.lo.s64 	%rd475, %rd265, %rd474, %rd473;
	cvta.to.global.u64 	%rd476, %rd479;
	shl.b64 	%rd477, %rd475, 1;
	add.s64 	%rd478, %rd476, %rd477;
	ld.shared.u16 	%rs28, [sum_squaresdata_u8];
	st.global.u16 	[%rd478], %rs28;
$L__BB44_121:
	ret;

}
	// .globl	contiguous_sum_square22_u8
.visible .entry contiguous_sum_square22_u8(
	.param .u64 .ptr .align 1 contiguous_sum_square22_u8_param_0,
	.param .u64 .ptr .align 1 contiguous_sum_square22_u8_param_1,
	.param .u64 contiguous_sum_square22_u8_param_2,
	.param .u64 contiguous_sum_square22_u8_param_3
)
{
	.reg .pred 	%p<8>;
	.reg .b16 	%rs<26>;
	.reg .b32 	%r<25>;
	.reg .b64 	%rd<24>;

	ld.param.u64 	%rd4, [contiguous_sum_square22_u8_param_0];
	ld.param.u64 	%rd7, [contiguous_sum_square22_u8_param_1];
	ld.param.u64 	%rd5, [contiguous_sum_square22_u8_param_2];
	ld.param.u64 	%rd6, [contiguous_sum_square22_u8_param_3];
	cvta.to.global.u64 	%rd1, %rd7;
	mov.u32 	%r1, %tid.x;
	mov.u32 	%r2, %ctaid.x;
	mov.u32 	%r24, %ntid.x;
	mul.lo.s32 	%r9, %r2, %r24;
	shl.b32 	%r10, %r9, 1;
	add.s32 	%r4, %r10, %r1;
	shl.b32 	%r11, %r1, 1;
	mov.u32 	%r12, sum_squaresdata_u8;
	add.s32 	%r5, %r12, %r11;
	mov.b32 	%r8, 0;
	// begin inline asm
	cvt.rn.f16.s32 %rs1, %r8;
	// end inline asm
	st.shared.u16 	[%r5], %rs1;
	add.s32 	%r13, %r4, %r24;
	cvt.u64.u32 	%rd2, %r13;
	setp.le.u64 	%p1, %rd5, %rd2;
	@%p1 bra 	$L__BB45_2;
	cvt.u64.u32 	%rd11, %r4;
	mov.u32 	%r17, %ctaid.y;
	cvt.u64.u32 	%rd12, %r17;
	mul.lo.s64 	%rd13, %rd5, %rd12;
	add.s64 	%rd14, %rd13, %rd11;
	add.s64 	%rd15, %rd1, %rd14;
	ld.global.u8 	%r18, [%rd15];
	add.s64 	%rd16, %rd13, %rd2;
	add.s64 	%rd17, %rd1, %rd16;
	ld.global.u8 	%r19, [%rd17];
	add.s32 	%r20, %r19, %r18;
	shr.u32 	%r16, %r20, 1;
	// begin inline asm
	cvt.rn.f16.s32 %rs3, %r16;
	// end inline asm
	st.shared.u16 	[%r5], %rs3;
	bra.uni 	$L__BB45_4;
$L__BB45_2:
	cvt.u64.u32 	%rd3, %r4;
	setp.le.u64 	%p2, %rd5, %rd3;
	@%p2 bra 	$L__BB45_4;
	mov.u32 	%r15, %ctaid.y;
	cvt.u64.u32 	%rd8, %r15;
	mad.lo.s64 	%rd9, %rd5, %rd8, %rd3;
	add.s64 	%rd10, %rd1, %rd9;
	ld.global.u8 	%r14, [%rd10];
	// begin inline asm
	cvt.rn.f16.s32 %rs2, %r14;
	// end inline asm
	st.shared.u16 	[%r5], %rs2;
$L__BB45_4:
	bar.sync 	0;
	setp.lt.u32 	%p3, %r24, 66;
	@%p3 bra 	$L__BB45_8;
$L__BB45_5:
	shr.u32 	%r7, %r24, 1;
	setp.ge.u32 	%p4, %r1, %r7;
	@%p4 bra 	$L__BB45_7;
	ld.shared.u16 	%rs5, [%r5];
	and.b32  	%r21, %r24, 2046;
	add.s32 	%r22, %r5, %r21;
	ld.shared.u16 	%rs6, [%r22];
	// begin inline asm
	{add.f16 %rs4,%rs5,%rs6;
}
	// end inline asm
	st.shared.u16 	[%r5], %rs4;
$L__BB45_7:
	bar.sync 	0;
	setp.gt.u32 	%p5, %r24, 131;
	mov.u32 	%r24, %r7;
	@%p5 bra 	$L__BB45_5;
$L__BB45_8:
	setp.gt.u32 	%p6, %r1, 31;
	@%p6 bra 	$L__BB45_11;
	ld.shared.u16 	%rs8, [%r5];
	ld.shared.u16 	%rs9, [%r5+64];
	// begin inline asm
	{add.f16 %rs7,%rs8,%rs9;
}
	// end inline asm
	st.volatile.shared.u16 	[%r5], %rs7;
	ld.shared.u16 	%rs12, [%r5+32];
	// begin inline asm
	{add.f16 %rs10,%rs7,%rs12;
}
	// end inline asm
	st.volatile.shared.u16 	[%r5], %rs10;
	ld.shared.u16 	%rs15, [%r5+16];
	// begin inline asm
	{add.f16 %rs13,%rs10,%rs15;
}
	// end inline asm
	st.volatile.shared.u16 	[%r5], %rs13;
	ld.shared.u16 	%rs18, [%r5+8];
	// begin inline asm
	{add.f16 %rs16,%rs13,%rs18;
}
	// end inline asm
	st.volatile.shared.u16 	[%r5], %rs16;
	ld.shared.u16 	%rs21, [%r5+4];
	// begin inline asm
	{add.f16 %rs19,%rs16,%rs21;
}
	// end inline asm
	st.volatile.shared.u16 	[%r5], %rs19;
	ld.shared.u16 	%rs24, [%r5+2];
	// begin inline asm
	{add.f16 %rs22,%rs19,%rs24;
}
	// end inline asm
	st.volatile.shared.u16 	[%r5], %rs22;
	setp.ne.s32 	%p7, %r1, 0;
	@%p7 bra 	$L__BB45_11;
	cvt.u64.u32 	%rd18, %r2;
	mov.u32 	%r23, %ctaid.y;
	cvt.u64.u32 	%rd19, %r23;
	mad.lo.s64 	%rd20, %rd6, %rd19, %rd18;
	cvta.to.global.u64 	%rd21, %rd4;
	shl.b64 	%rd22, %rd20, 1;
	add.s64 	%rd23, %rd21, %rd22;
	ld.shared.u16 	%rs25, [sum_squaresdata_u8];
	st.global.u16 	[%rd23], %rs25;
$L__BB45_11:
	ret;

}
	// .globl	contiguous_sum_square3_u8
.visible .entry contiguous_sum_square3_u8(
	.param .u64 .ptr .align 1 contiguous_sum_square3_u8_param_0,
	.param .u64 .ptr .align 1 contiguous_sum_square3_u8_param_1,
	.param .u64 .ptr .align 1 contiguous_sum_square3_u8_param_2,
	.param .u64 .ptr .align 1 contiguous_sum_square3_u8_param_3,
	.param .u64 contiguous_sum_square3_u8_param_4,
	.param .u64 contiguous_sum_square3_u8_param_5,
	.param .u64 contiguous_sum_square3_u8_param_6
)
{
	.reg .pred 	%p<38>;
	.reg .b16 	%rs<120>;
	.reg .b32 	%r<231>;
	.reg .b32 	%f<2>;
	.reg .b64 	%rd<307>;

	ld.param.u64 	%rd144, [contiguous_sum_square3_u8_param_0];
	ld.param.u64 	%rd145, [contiguous_sum_square3_u8_param_1];
	ld.param.u64 	%rd148, [contiguous_sum_square3_u8_param_2];
	ld.param.u64 	%rd149, [contiguous_sum_square3_u8_param_3];
	ld.param.u64 	%rd146, [contiguous_sum_square3_u8_param_4];
	ld.param.u64 	%rd147, [contiguous_sum_square3_u8_param_5];
	ld.param.u64 	%rd150, [contiguous_sum_square3_u8_param_6];
	cvta.to.global.u64 	%rd1, %rd149;
	cvta.to.global.u64 	%rd2, %rd148;
	mov.u32 	%r1, %tid.y;
	mov.u32 	%r2, %ntid.x;
	mov.u32 	%r3, %tid.x;
	mad.lo.s32 	%r73, %r1, %r2, %r3;
	mov.u32 	%r74, %ctaid.x;
	mad.lo.s32 	%r75, %r74, %r2, %r3;
	mov.u32 	%r4, %ctaid.y;
	mov.u32 	%r5, %ntid.y;
	mad.lo.s32 	%r76, %r4, %r5, %r1;
	shl.b32 	%r77, %r73, 1;
	mov.u32 	%r78, sum_squaresdata_u8;
	add.s32 	%r7, %r78, %r77;
	mov.b32 	%r72, 0;
	// begin inline asm
	cvt.rn.f16.s32 %rs17, %r72;
	// end inline asm
	st.shared.u16 	[%r7], %rs17;
	cvt.u64.u32 	%rd3, %r75;
	setp.le.u64 	%p1, %rd147, %rd3;
	cvt.u64.u32 	%rd152, %r76;
	setp.le.u64 	%p2, %rd150, %rd152;
	or.pred  	%p3, %p1, %p2;
	@%p3 bra 	$L__BB46_77;
	cvt.u32.u64 	%r79, %rd3;
	cvt.u32.u64 	%r80, %rd147;
	mad.lo.s32 	%r219, %r76, %r80, %r79;
	cvt.u32.u64 	%r9, %rd146;
	add.s32 	%r218, %r9, -1;
	setp.lt.s32 	%p4, %r218, 0;
	mov.b64 	%rd306, 0;
	@%p4 bra 	$L__BB46_59;
	setp.lt.u32 	%p5, %r218, 7;
	mov.b64 	%rd306, 0;
	@%p5 bra 	$L__BB46_30;
	add.s32 	%r214, %r9, -4;
	and.b32  	%r81, %r9, -8;
	neg.s32 	%r213, %r81;
	mov.b64 	%rd306, 0;
$L__BB46_4:
	.pragma "nounroll";
	add.s32 	%r16, %r214, 3;
	cvt.u64.u32 	%rd5, %r219;
	mul.wide.u32 	%rd157, %r16, 8;
	add.s64 	%rd158, %rd2, %rd157;
	ld.global.u64 	%rd6, [%rd158];
	and.b64  	%rd159, %rd6, -4294967296;
	setp.ne.s64 	%p6, %rd159, 0;
	@%p6 bra 	$L__BB46_6;
	cvt.u32.u64 	%r82, %rd6;
	cvt.u32.u64 	%r83, %rd5;
	div.u32 	%r84, %r83, %r82;
	mul.lo.s32 	%r85, %r84, %r82;
	sub.s32 	%r86, %r83, %r85;
	cvt.u64.u32 	%rd271, %r84;
	cvt.u64.u32 	%rd272, %r86;
	bra.uni 	$L__BB46_7;
$L__BB46_6:
	div.s64 	%rd271, %rd5, %rd6;
	mul.lo.s64 	%rd160, %rd271, %rd6;
	sub.s64 	%rd272, %rd5, %rd160;
$L__BB46_7:
	mul.wide.u32 	%rd161, %r16, 8;
	add.s64 	%rd162, %rd1, %rd161;
	ld.global.u64 	%rd163, [%rd162];
	mad.lo.s64 	%rd13, %rd163, %rd272, %rd306;
	add.s32 	%r17, %r214, 2;
	and.b64  	%rd14, %rd271, 4294967295;
	mul.wide.u32 	%rd164, %r17, 8;
	add.s64 	%rd165, %rd2, %rd164;
	ld.global.u64 	%rd15, [%rd165];
	and.b64  	%rd166, %rd15, -4294967296;
	setp.ne.s64 	%p7, %rd166, 0;
	@%p7 bra 	$L__BB46_9;
	cvt.u32.u64 	%r87, %rd15;
	cvt.u32.u64 	%r88, %rd14;
	div.u32 	%r89, %r88, %r87;
	mul.lo.s32 	%r90, %r89, %r87;
	sub.s32 	%r91, %r88, %r90;
	cvt.u64.u32 	%rd273, %r89;
	cvt.u64.u32 	%rd274, %r91;
	bra.uni 	$L__BB46_10;
$L__BB46_9:
	div.s64 	%rd273, %rd14, %rd15;
	mul.lo.s64 	%rd167, %rd273, %rd15;
	sub.s64 	%rd274, %rd14, %rd167;
$L__BB46_10:
	mul.wide.u32 	%rd168, %r17, 8;
	add.s64 	%rd169, %rd1, %rd168;
	ld.global.u64 	%rd170, [%rd169];
	mad.lo.s64 	%rd22, %rd170, %rd274, %rd13;
	add.s32 	%r18, %r214, 1;
	and.b64  	%rd23, %rd273, 4294967295;
	mul.wide.u32 	%rd171, %r18, 8;
	add.s64 	%rd172, %rd2, %rd171;
	ld.global.u64 	%rd24, [%rd172];
	and.b64  	%rd173, %rd24, -4294967296;
	setp.ne.s64 	%p8, %rd173, 0;
	@%p8 bra 	$L__BB46_12;
	cvt.u32.u64 	%r92, %rd24;
	cvt.u32.u64 	%r93, %rd23;
	div.u32 	%r94, %r93, %r92;
	mul.lo.s32 	%r95, %r94, %r92;
	sub.s32 	%r96, %r93, %r95;
	cvt.u64.u32 	%rd275, %r94;
	cvt.u64.u32 	%rd276, %r96;
	bra.uni 	$L__BB46_13;
$L__BB46_12:
	div.s64 	%rd275, %rd23, %rd24;
	mul.lo.s64 	%rd174, %rd275, %rd24;
	sub.s64 	%rd276, %rd23, %rd174;
$L__BB46_13:
	mul.wide.u32 	%rd175, %r18, 8;
	add.s64 	%rd176, %rd1, %rd175;
	ld.global.u64 	%rd177, [%rd176];
	mad.lo.s64 	%rd31, %rd177, %rd276, %rd22;
	and.b64  	%rd32, %rd275, 4294967295;
	mul.wide.u32 	%rd178, %r214, 8;
	add.s64 	%rd179, %rd2, %rd178;
	ld.global.u64 	%rd33, [%rd179];
	and.b64  	%rd180, %rd33, -4294967296;
	setp.ne.s64 	%p9, %rd180, 0;
	@%p9 bra 	$L__BB46_15;
	cvt.u32.u64 	%r97, %rd33;
	cvt.u32.u64 	%r98, %rd32;
	div.u32 	%r99, %r98, %r97;
	mul.lo.s32 	%r100, %r99, %r97;
	sub.s32 	%r101, %r98, %r100;
	cvt.u64.u32 	%rd277, %r99;
	cvt.u64.u32 	%rd278, %r101;
	bra.uni 	$L__BB46_16;
$L__BB46_15:
	div.s64 	%rd277, %rd32, %rd33;
	mul.lo.s64 	%rd181, %rd277, %rd33;
	sub.s64 	%rd278, %rd32, %rd181;
$L__BB46_16:
	mul.wide.u32 	%rd182, %r214, 8;
	add.s64 	%rd183, %rd1, %rd182;
	ld.global.u64 	%rd184, [%rd183];
	mad.lo.s64 	%rd40, %rd184, %rd278, %rd31;
	add.s32 	%r19, %r214, -1;
	and.b64  	%rd41, %rd277, 4294967295;
	mul.wide.u32 	%rd185, %r19, 8;
	add.s64 	%rd186, %rd2, %rd185;
	ld.global.u64 	%rd42, [%rd186];
	and.b64  	%rd187, %rd42, -4294967296;
	setp.ne.s64 	%p10, %rd187, 0;
	@%p10 bra 	$L__BB46_18;
	cvt.u32.u64 	%r102, %rd42;
	cvt.u32.u64 	%r103, %rd41;
	div.u32 	%r104, %r103, %r102;
	mul.lo.s32 	%r105, %r104, %r102;
	sub.s32 	%r106, %r103, %r105;
	cvt.u64.u32 	%rd279, %r104;
	cvt.u64.u32 	%rd280, %r106;
	bra.uni 	$L__BB46_19;
$L__BB46_18:
	div.s64 	%rd279, %rd41, %rd42;
	mul.lo.s64 	%rd188, %rd279, %rd42;
	sub.s64 	%rd280, %rd41, %rd188;
$L__BB46_19:
	mul.wide.u32 	%rd189, %r19, 8;
	add.s64 	%rd190, %rd1, %rd189;
	ld.global.u64 	%rd191, [%rd190];
	mad.lo.s64 	%rd49, %rd191, %rd280, %rd40;
	add.s32 	%r20, %r214, -2;
	and.b64  	%rd50, %rd279, 4294967295;
	mul.wide.u32 	%rd192, %r20, 8;
	add.s64 	%rd193, %rd2, %rd192;
	ld.global.u64 	%rd51, [%rd193];
	and.b64  	%rd194, %rd51, -4294967296;
	setp.ne.s64 	%p11, %rd194, 0;
	@%p11 bra 	$L__BB46_21;
	cvt.u32.u64 	%r107, %rd51;
	cvt.u32.u64 	%r108, %rd50;
	div.u32 	%r109, %r108, %r107;
	mul.lo.s32 	%r110, %r109, %r107;
	sub.s32 	%r111, %r108, %r110;
	cvt.u64.u32 	%rd281, %r109;
	cvt.u64.u32 	%rd282, %r111;
	bra.uni 	$L__BB46_22;
$L__BB46_21:
	div.s64 	%rd281, %rd50, %rd51;
	mul.lo.s64 	%rd195, %rd281, %rd51;
	sub.s64 	%rd282, %rd50, %rd195;
$L__BB46_22:
	mul.wide.u32 	%rd196, %r20, 8;
	add.s64 	%rd197, %rd1, %rd196;
	ld.global.u64 	%rd198, [%rd197];
	mad.lo.s64 	%rd58, %rd198, %rd282, %rd49;
	add.s32 	%r21, %r214, -3;
	and.b64  	%rd59, %rd281, 4294967295;
	mul.wide.u32 	%rd199, %r21, 8;
	add.s64 	%rd200, %rd2, %rd199;
	ld.global.u64 	%rd60, [%rd200];
	and.b64  	%rd201, %rd60, -4294967296;
	setp.ne.s64 	%p12, %rd201, 0;
	@%p12 bra 	$L__BB46_24;
	cvt.u32.u64 	%r112, %rd60;
	cvt.u32.u64 	%r113, %rd59;
	div.u32 	%r114, %r113, %r112;
	mul.lo.s32 	%r115, %r114, %r112;
	sub.s32 	%r116, %r113, %r115;
	cvt.u64.u32 	%rd283, %r114;
	cvt.u64.u32 	%rd284, %r116;
	bra.uni 	$L__BB46_25;
$L__BB46_24:
	div.s64 	%rd283, %rd59, %rd60;
	mul.lo.s64 	%rd202, %rd283, %rd60;
	sub.s64 	%rd284, %rd59, %rd202;
$L__BB46_25:
	mul.wide.u32 	%rd203, %r21, 8;
	add.s64 	%rd204, %rd1, %rd203;
	ld.global.u64 	%rd205, [%rd204];
	mad.lo.s64 	%rd67, %rd205, %rd284, %rd58;
	and.b64  	%rd68, %rd283, 4294967295;
	add.s32 	%r117, %r214, -4;
	mul.wide.u32 	%rd206, %r117, 8;
	add.s64 	%rd207, %rd2, %rd206;
	ld.global.u64 	%rd69, [%rd207];
	and.b64  	%rd208, %rd69, -4294967296;
	setp.ne.s64 	%p13, %rd208, 0;
	@%p13 bra 	$L__BB46_27;
	cvt.u32.u64 	%r118, %rd69;
	cvt.u32.u64 	%r119, %rd68;
	div.u32 	%r120, %r119, %r118;
	mul.lo.s32 	%r121, %r120, %r118;
	sub.s32 	%r122, %r119, %r121;
	cvt.u64.u32 	%rd285, %r120;
	cvt.u64.u32 	%rd286, %r122;
	bra.uni 	$L__BB46_28;
$L__BB46_27:
	div.s64 	%rd285, %rd68, %rd69;
	mul.lo.s64 	%rd209, %rd285, %rd69;
	sub.s64 	%rd286, %rd68, %rd209;
$L__BB46_28:
	mul.wide.u32 	%rd210, %r117, 8;
	add.s64 	%rd211, %rd1, %rd210;
	ld.global.u64 	%rd212, [%rd211];
	mad.lo.s64 	%rd306, %rd212, %rd286, %rd67;
	cvt.u32.u64 	%r219, %rd285;
	add.s32 	%r214, %r214, -8;
	add.s32 	%r213, %r213, 8;
	setp.ne.s32 	%p14, %r213, 0;
	@%p14 bra 	$L__BB46_4;
	add.s32 	%r218, %r214, 3;
$L__BB46_30:
	and.b32  	%r28, %r9, 7;
	setp.eq.s32 	%p15, %r28, 0;
	@%p15 bra 	$L__BB46_59;
	and.b32  	%r29, %r9, 3;
	setp.lt.u32 	%p16, %r28, 4;
	@%p16 bra 	$L__BB46_45;
	cvt.u64.u32 	%rd79, %r219;
	mul.wide.u32 	%rd214, %r218, 8;
	add.s64 	%rd215, %rd2, %rd214;
	ld.global.u64 	%rd80, [%rd215];
	and.b64  	%rd216, %rd80, -4294967296;
	setp.ne.s64 	%p17, %rd216, 0;
	@%p17 bra 	$L__BB46_34;
	cvt.u32.u64 	%r124, %rd80;
	cvt.u32.u64 	%r125, %rd79;
	div.u32 	%r126, %r125, %r124;
	mul.lo.s32 	%r127, %r126, %r124;
	sub.s32 	%r128, %r125, %r127;
	cvt.u64.u32 	%rd289, %r126;
	cvt.u64.u32 	%rd290, %r128;
	bra.uni 	$L__BB46_35;
$L__BB46_34:
	div.s64 	%rd289, %rd79, %rd80;
	mul.lo.s64 	%rd217, %rd289, %rd80;
	sub.s64 	%rd290, %rd79, %rd217;
$L__BB46_35:
	mul.wide.u32 	%rd218, %r218, 8;
	add.s64 	%rd219, %rd1, %rd218;
	ld.global.u64 	%rd220, [%rd219];
	mad.lo.s64 	%rd87, %rd220, %rd290, %rd306;
	add.s32 	%r30, %r218, -1;
	and.b64  	%rd88, %rd289, 4294967295;
	mul.wide.u32 	%rd221, %r30, 8;
	add.s64 	%rd222, %rd2, %rd221;
	ld.global.u64 	%rd89, [%rd222];
	and.b64  	%rd223, %rd89, -4294967296;
	setp.ne.s64 	%p18, %rd223, 0;
	@%p18 bra 	$L__BB46_37;
	cvt.u32.u64 	%r129, %rd89;
	cvt.u32.u64 	%r130, %rd88;
	div.u32 	%r131, %r130, %r129;
	mul.lo.s32 	%r132, %r131, %r129;
	sub.s32 	%r133, %r130, %r132;
	cvt.u64.u32 	%rd291, %r131;
	cvt.u64.u32 	%rd292, %r133;
	bra.uni 	$L__BB46_38;
$L__BB46_37:
	div.s64 	%rd291, %rd88, %rd89;
	mul.lo.s64 	%rd224, %rd291, %rd89;
	sub.s64 	%rd292, %rd88, %rd224;
$L__BB46_38:
	mul.wide.u32 	%rd225, %r30, 8;
	add.s64 	%rd226, %rd1, %rd225;
	ld.global.u64 	%rd227, [%rd226];
	mad.lo.s64 	%rd96, %rd227, %rd292, %rd87;
	add.s32 	%r31, %r218, -2;
	and.b64  	%rd97, %rd291, 4294967295;
	mul.wide.u32 	%rd228, %r31, 8;
	add.s64 	%rd229, %rd2, %rd228;
	ld.global.u64 	%rd98, [%rd229];
	and.b64  	%rd230, %rd98, -4294967296;
	setp.ne.s64 	%p19, %rd230, 0;
	@%p19 bra 	$L__BB46_40;
	cvt.u32.u64 	%r134, %rd98;
	cvt.u32.u64 	%r135, %rd97;
	div.u32 	%r136, %r135, %r134;
	mul.lo.s32 	%r137, %r136, %r134;
	sub.s32 	%r138, %r135, %r137;
	cvt.u64.u32 	%rd293, %r136;
	cvt.u64.u32 	%rd294, %r138;
	bra.uni 	$L__BB46_41;
$L__BB46_40:
	div.s64 	%rd293, %rd97, %rd98;
	mul.lo.s64 	%rd231, %rd293, %rd98;
	sub.s64 	%rd294, %rd97, %rd231;
$L__BB46_41:
	mul.wide.u32 	%rd232, %r31, 8;
	add.s64 	%rd233, %rd1, %rd232;
	ld.global.u64 	%rd234, [%rd233];
	mad.lo.s64 	%rd105, %rd234, %rd294, %rd96;
	add.s32 	%r32, %r218, -3;
	and.b64  	%rd106, %rd293, 4294967295;
	mul.wide.u32 	%rd235, %r32, 8;
	add.s64 	%rd236, %rd2, %rd235;
	ld.global.u64 	%rd107, [%rd236];
	and.b64  	%rd237, %rd107, -4294967296;
	setp.ne.s64 	%p20, %rd237, 0;
	@%p20 bra 	$L__BB46_43;
	cvt.u32.u64 	%r139, %rd107;
	cvt.u32.u64 	%r140, %rd106;
	div.u32 	%r141, %r140, %r139;
	mul.lo.s32 	%r142, %r141, %r139;
	sub.s32 	%r143, %r140, %r142;
	cvt.u64.u32 	%rd295, %r141;
	cvt.u64.u32 	%rd296, %r143;
	bra.uni 	$L__BB46_44;
$L__BB46_43:
	div.s64 	%rd295, %rd106, %rd107;
	mul.lo.s64 	%rd238, %rd295, %rd107;
	sub.s64 	%rd296, %rd106, %rd238;
$L__BB46_44:
	mul.wide.u32 	%rd239, %r32, 8;
	add.s64 	%rd240, %rd1, %rd239;
	ld.global.u64 	%rd241, [%rd240];
	mad.lo.s64 	%rd306, %rd241, %rd296, %rd105;
	cvt.u32.u64 	%r219, %rd295;
	add.s32 	%r218, %r218, -4;
$L__BB46_45:
	setp.eq.s32 	%p21, %r29, 0;
	@%p21 bra 	$L__BB46_59;
	setp.eq.s32 	%p22, %r29, 1;
	@%p22 bra 	$L__BB46_54;
	cvt.u64.u32 	%rd117, %r219;
	mul.wide.u32 	%rd243, %r218, 8;
	add.s64 	%rd244, %rd2, %rd243;
	ld.global.u64 	%rd118, [%rd244];
	and.b64  	%rd245, %rd118, -4294967296;
	setp.ne.s64 	%p23, %rd245, 0;
	@%p23 bra 	$L__BB46_49;
	cvt.u32.u64 	%r144, %rd118;
	cvt.u32.u64 	%r145, %rd117;
	div.u32 	%r146, %r145, %r144;
	mul.lo.s32 	%r147, %r146, %r144;
	sub.s32 	%r148, %r145, %r147;
	cvt.u64.u32 	%rd299, %r146;
	cvt.u64.u32 	%rd300, %r148;
	bra.uni 	$L__BB46_50;
$L__BB46_49:
	div.s64 	%rd299, %rd117, %rd118;
	mul.lo.s64 	%rd246, %rd299, %rd118;
	sub.s64 	%rd300, %rd117, %rd246;
$L__BB46_50:
	add.s64 	%rd248, %rd1, %rd243;
	ld.global.u64 	%rd249, [%rd248];
	mad.lo.s64 	%rd125, %rd249, %rd300, %rd306;
	add.s32 	%r37, %r218, -1;
	and.b64  	%rd126, %rd299, 4294967295;
	mul.wide.u32 	%rd250, %r37, 8;
	add.s64 	%rd251, %rd2, %rd250;
	ld.global.u64 	%rd127, [%rd251];
	and.b64  	%rd252, %rd127, -4294967296;
	setp.ne.s64 	%p24, %rd252, 0;
	@%p24 bra 	$L__BB46_52;
	cvt.u32.u64 	%r149, %rd127;
	cvt.u32.u64 	%r150, %rd126;
	div.u32 	%r151, %r150, %r149;
	mul.lo.s32 	%r152, %r151, %r149;
	sub.s32 	%r153, %r150, %r152;
	cvt.u64.u32 	%rd301, %r151;
	cvt.u64.u32 	%rd302, %r153;
	bra.uni 	$L__BB46_53;
$L__BB46_52:
	div.s64 	%rd301, %rd126, %rd127;
	mul.lo.s64 	%rd253, %rd301, %rd127;
	sub.s64 	%rd302, %rd126, %rd253;
$L__BB46_53:
	add.s64 	%rd255, %rd1, %rd250;
	ld.global.u64 	%rd256, [%rd255];
	mad.lo.s64 	%rd306, %rd256, %rd302, %rd125;
	cvt.u32.u64 	%r219, %rd301;
	add.s32 	%r218, %r218, -2;
$L__BB46_54:
	and.b32  	%r154, %r9, 1;
	setp.eq.b32 	%p25, %r154, 1;
	not.pred 	%p26, %p25;
	@%p26 bra 	$L__BB46_59;
	cvt.u64.u32 	%rd137, %r219;
	mul.wide.u32 	%rd257, %r218, 8;
	add.s64 	%rd258, %rd2, %rd257;
	ld.global.u64 	%rd138, [%rd258];
	and.b64  	%rd259, %rd138, -4294967296;
	setp.ne.s64 	%p27, %rd259, 0;
	@%p27 bra 	$L__BB46_57;
	cvt.u32.u64 	%r155, %rd138;
	cvt.u32.u64 	%r156, %rd137;
	rem.u32 	%r157, %r156, %r155;
	cvt.u64.u32 	%rd305, %r157;
	bra.uni 	$L__BB46_58;
$L__BB46_57:
	rem.s64 	%rd305, %rd137, %rd138;
$L__BB46_58:
	add.s64 	%rd261, %rd1, %rd257;
	ld.global.u64 	%rd262, [%rd261];
	mad.lo.s64 	%rd306, %rd262, %rd305, %rd306;
$L__BB46_59:
	cvta.to.global.u64 	%rd263, %rd145;
	add.s64 	%rd264, %rd263, %rd306;
	ld.global.u8 	%rs19, [%rd264];
	mul.wide.u16 	%r158, %rs19, %rs19;
	cvt.rn.f32.u32 	%f1, %r158;
	// begin inline asm
	{  cvt.rn.f16.f32 %rs18, %f1;}

	// end inline asm
	st.shared.u16 	[%r7], %rs18;
	bar.sync 	0;
	setp.ne.s32 	%p28, %r1, 0;
	@%p28 bra 	$L__BB46_77;
	setp.gt.u32 	%p29, %r5, 1;
	@%p29 bra 	$L__BB46_62;
	shl.b32 	%r159, %r3, 1;
	mov.u32 	%r160, sum_squaresdata_u8;
	add.s32 	%r161, %r160, %r159;
	ld.shared.u16 	%rs118, [%r161];
	bra.uni 	$L__BB46_76;
$L__BB46_62:
	shl.b32 	%r163, %r3, 1;
	mov.u32 	%r164, sum_squaresdata_u8;
	add.s32 	%r42, %r164, %r163;
	ld.shared.u16 	%rs118, [%r42];
	add.s32 	%r43, %r5, -1;
	add.s32 	%r165, %r5, -2;
	and.b32  	%r44, %r43, 15;
	setp.lt.u32 	%p30, %r165, 15;
	mov.b32 	%r227, 1;
	@%p30 bra 	$L__BB46_66;
	and.b32  	%r168, %r43, -16;
	neg.s32 	%r224, %r168;
	shl.b32 	%r46, %r2, 1;
	add.s32 	%r170, %r163, %r46;
	add.s32 	%r222, %r164, %r170;
	shl.b32 	%r48, %r2, 5;
	mov.b32 	%r225, 1;
	mov.b32 	%r223, 0;
$L__BB46_64:
	.pragma "nounroll";
	mul.lo.s32 	%r172, %r225, %r2;
	shl.b32 	%r173, %r172, 1;
	add.s32 	%r174, %r42, %r173;
	ld.shared.u16 	%rs23, [%r222];
	// begin inline asm
	{add.f16 %rs21,%rs118,%rs23;
}
	// end inline asm
	add.s32 	%r175, %r174, %r46;
	ld.shared.u16 	%rs26, [%r175];
	// begin inline asm
	{add.f16 %rs24,%rs21,%rs26;
}
	// end inline asm
	add.s32 	%r176, %r175, %r46;
	ld.shared.u16 	%rs29, [%r176];
	// begin inline asm
	{add.f16 %rs27,%rs24,%rs29;
}
	// end inline asm
	add.s32 	%r177, %r176, %r46;
	ld.shared.u16 	%rs32, [%r177];
	// begin inline asm
	{add.f16 %rs30,%rs27,%rs32;
}
	// end inline asm
	add.s32 	%r178, %r177, %r46;
	ld.shared.u16 	%rs35, [%r178];
	// begin inline asm
	{add.f16 %rs33,%rs30,%rs35;
}
	// end inline asm
	add.s32 	%r179, %r178, %r46;
	ld.shared.u16 	%rs38, [%r179];
	// begin inline asm
	{add.f16 %rs36,%rs33,%rs38;
}
	// end inline asm
	add.s32 	%r180, %r179, %r46;
	ld.shared.u16 	%rs41, [%r180];
	// begin inline asm
	{add.f16 %rs39,%rs36,%rs41;
}
	// end inline asm
	add.s32 	%r181, %r180, %r46;
	ld.shared.u16 	%rs44, [%r181];
	// begin inline asm
	{add.f16 %rs42,%rs39,%rs44;
}
	// end inline asm
	add.s32 	%r182, %r181, %r46;
	ld.shared.u16 	%rs47, [%r182];
	// begin inline asm
	{add.f16 %rs45,%rs42,%rs47;
}
	// end inline asm
	add.s32 	%r183, %r182, %r46;
	ld.shared.u16 	%rs50, [%r183];
	// begin inline asm
	{add.f16 %rs48,%rs45,%rs50;
}
	// end inline asm
	add.s32 	%r184, %r183, %r46;
	ld.shared.u16 	%rs53, [%r184];
	// begin inline asm
	{add.f16 %rs51,%rs48,%rs53;
}
	// end inline asm
	add.s32 	%r185, %r184, %r46;
	ld.shared.u16 	%rs56, [%r185];
	// begin inline asm
	{add.f16 %rs54,%rs51,%rs56;
}
	// end inline asm
	add.s32 	%r186, %r185, %r46;
	ld.shared.u16 	%rs59, [%r186];
	// begin inline asm
	{add.f16 %rs57,%rs54,%rs59;
}
	// end inline asm
	add.s32 	%r187, %r186, %r46;
	ld.shared.u16 	%rs62, [%r187];
	// begin inline asm
	{add.f16 %rs60,%rs57,%rs62;
}
	// end inline asm
	add.s32 	%r188, %r187, %r46;
	ld.shared.u16 	%rs65, [%r188];
	// begin inline asm
	{add.f16 %rs63,%rs60,%rs65;
}
	// end inline asm
	add.s32 	%r189, %r188, %r46;
	ld.shared.u16 	%rs68, [%r189];
	// begin inline asm
	{add.f16 %rs118,%rs63,%rs68;
}
	// end inline asm
	add.s32 	%r225, %r225, 16;
	add.s32 	%r224, %r224, 16;
	add.s32 	%r223, %r223, 16;
	add.s32 	%r222, %r222, %r48;
	setp.ne.s32 	%p31, %r224, 0;
	@%p31 bra 	$L__BB46_64;
	add.s32 	%r227, %r223, 1;
$L__BB46_66:
	setp.eq.s32 	%p32, %r44, 0;
	@%p32 bra 	$L__BB46_75;
	and.b32  	%r59, %r43, 7;
	setp.lt.u32 	%p33, %r44, 8;
	@%p33 bra 	$L__BB46_69;
	mul.lo.s32 	%r190, %r227, %r2;
	shl.b32 	%r191, %r190, 1;
	add.s32 	%r192, %r42, %r191;
	ld.shared.u16 	%rs72, [%r192];
	// begin inline asm
	{add.f16 %rs70,%rs118,%rs72;
}
	// end inline asm
	shl.b32 	%r193, %r2, 1;
	add.s32 	%r194, %r192, %r193;
	ld.shared.u16 	%rs75, [%r194];
	// begin inline asm
	{add.f16 %rs73,%rs70,%rs75;
}
	// end inline asm
	add.s32 	%r195, %r194, %r193;
	ld.shared.u16 	%rs78, [%r195];
	// begin inline asm
	{add.f16 %rs76,%rs73,%rs78;
}
	// end inline asm
	add.s32 	%r196, %r195, %r193;
	ld.shared.u16 	%rs81, [%r196];
	// begin inline asm
	{add.f16 %rs79,%rs76,%rs81;
}
	// end inline asm
	add.s32 	%r197, %r196, %r193;
	ld.shared.u16 	%rs84, [%r197];
	// begin inline asm
	{add.f16 %rs82,%rs79,%rs84;
}
	// end inline asm
	add.s32 	%r198, %r197, %r193;
	ld.shared.u16 	%rs87, [%r198];
	// begin inline asm
	{add.f16 %rs85,%rs82,%rs87;
}
	// end inline asm
	add.s32 	%r199, %r198, %r193;
	ld.shared.u16 	%rs90, [%r199];
	// begin inline asm
	{add.f16 %rs88,%rs85,%rs90;
}
	// end inline asm
	add.s32 	%r200, %r199, %r193;
	ld.shared.u16 	%rs93, [%r200];
	// begin inline asm
	{add.f16 %rs118,%rs88,%rs93;
}
	// end inline asm
	add.s32 	%r227, %r227, 8;
$L__BB46_69:
	setp.eq.s32 	%p34, %r59, 0;
	@%p34 bra 	$L__BB46_75;
	and.b32  	%r62, %r43, 3;
	setp.lt.u32 	%p35, %r59, 4;
	@%p35 bra 	$L__BB46_72;
	mul.lo.s32 	%r201, %r227, %r2;
	shl.b32 	%r202, %r201, 1;
	add.s32 	%r203, %r42, %r202;
	ld.shared.u16 	%rs97, [%r203];
	// begin inline asm
	{add.f16 %rs95,%rs118,%rs97;
}
	// end inline asm
	shl.b32 	%r204, %r2, 1;
	add.s32 	%r205, %r203, %r204;
	ld.shared.u16 	%rs100, [%r205];
	// begin inline asm
	{add.f16 %rs98,%rs95,%rs100;
}
	// end inline asm
	add.s32 	%r206, %r205, %r204;
	ld.shared.u16 	%rs103, [%r206];
	// begin inline asm
	{add.f16 %rs101,%rs98,%rs103;
}
	// end inline asm
	add.s32 	%r207, %r206, %r204;
	ld.shared.u16 	%rs106, [%r207];
	// begin inline asm
	{add.f16 %rs118,%rs101,%rs106;
}
	// end inline asm
	add.s32 	%r227, %r227, 4;
$L__BB46_72:
	setp.eq.s32 	%p36, %r62, 0;
	@%p36 bra 	$L__BB46_75;
	mul.lo.s32 	%r208, %r2, %r227;
	shl.b32 	%r209, %r208, 1;
	add.s32 	%r211, %r209, %r163;
	add.s32 	%r230, %r164, %r211;
	shl.b32 	%r66, %r2, 1;
	neg.s32 	%r229, %r62;
$L__BB46_74:
	.pragma "nounroll";
	ld.shared.u16 	%rs109, [%r230];
	// begin inline asm
	{add.f16 %rs118,%rs118,%rs109;
}
	// end inline asm
	add.s32 	%r230, %r230, %r66;
	add.s32 	%r229, %r229, 1;
	setp.ne.s32 	%p37, %r229, 0;
	@%p37 bra 	$L__BB46_74;
$L__BB46_75:
	st.shared.u16 	[%r42], %rs118;
$L__BB46_76:
	cvt.u64.u32 	%rd265, %r4;
	mad.lo.s64 	%rd266, %rd147, %rd265, %rd3;
	cvta.to.global.u64 	%rd267, %rd144;
	shl.b64 	%rd268, %rd266, 1;
	add.s64 	%rd269, %rd267, %rd268;
	st.global.u16 	[%rd269], %rs118;
$L__BB46_77:
	ret;

}
	// .globl	contiguous_sum_square33_u8
.visible .entry contiguous_sum_square33_u8(
	.param .u64 .ptr .align 1 contiguous_sum_square33_u8_param_0,
	.param .u64 .ptr .align 1 contiguous_sum_square33_u8_param_1,
	.param .u64 contiguous_sum_square33_u8_param_2,
	.param .u64 contiguous_sum_square33_u8_param_3,
	.param .u64 contiguous_sum_square33_u8_param_4
)
{
	.reg .pred 	%p<14>;
	.reg .b16 	%rs<119>;
	.reg .b32 	%r<112>;
	.reg .b64 	%rd<16>;

	ld.param.u64 	%rd2, [contiguous_sum_square33_u8_param_0];
	ld.param.u64 	%rd3, [contiguous_sum_square33_u8_param_1];
	ld.param.u64 	%rd4, [contiguous_sum_square33_u8_param_3];
	ld.param.u64 	%rd5, [contiguous_sum_square33_u8_param_4];
	mov.u32 	%r1, %tid.y;
	mov.u32 	%r2, %ntid.x;
	mov.u32 	%r3, %tid.x;
	mad.lo.s32 	%r39, %r1, %r2, %r3;
	mov.u32 	%r40, %ctaid.x;
	mad.lo.s32 	%r41, %r40, %r2, %r3;
	mov.u32 	%r4, %ctaid.y;
	mov.u32 	%r5, %ntid.y;
	mad.lo.s32 	%r42, %r4, %r5, %r1;
	shl.b32 	%r43, %r39, 1;
	mov.u32 	%r44, sum_squaresdata_u8;
	add.s32 	%r7, %r44, %r43;
	mov.b32 	%r38, 0;
	// begin inline asm
	cvt.rn.f16.s32 %rs17, %r38;
	// end inline asm
	st.shared.u16 	[%r7], %rs17;
	cvt.u64.u32 	%rd1, %r41;
	setp.le.u64 	%p1, %rd4, %rd1;
	cvt.u64.u32 	%rd7, %r42;
	setp.le.u64 	%p2, %rd5, %rd7;
	or.pred  	%p3, %p1, %p2;
	@%p3 bra 	$L__BB47_19;
	cvt.u32.u64 	%r46, %rd1;
	cvta.to.global.u64 	%rd8, %rd3;
	cvt.u32.u64 	%r47, %rd4;
	mad.lo.s32 	%r48, %r42, %r47, %r46;
	cvt.u64.u32 	%rd9, %r48;
	add.s64 	%rd10, %rd8, %rd9;
	ld.global.u8 	%r45, [%rd10];
	// begin inline asm
	cvt.rn.f16.s32 %rs18, %r45;
	// end inline asm
	st.shared.u16 	[%r7], %rs18;
	bar.sync 	0;
	setp.ne.s32 	%p4, %r1, 0;
	@%p4 bra 	$L__BB47_19;
	setp.gt.u32 	%p5, %r5, 1;
	@%p5 bra 	$L__BB47_4;
	shl.b32 	%r49, %r3, 1;
	add.s32 	%r51, %r44, %r49;
	ld.shared.u16 	%rs117, [%r51];
	bra.uni 	$L__BB47_18;
$L__BB47_4:
	shl.b32 	%r53, %r3, 1;
	add.s32 	%r8, %r44, %r53;
	ld.shared.u16 	%rs117, [%r8];
	add.s32 	%r9, %r5, -1;
	add.s32 	%r55, %r5, -2;
	and.b32  	%r10, %r9, 15;
	setp.lt.u32 	%p6, %r55, 15;
	mov.b32 	%r108, 1;
	@%p6 bra 	$L__BB47_8;
	and.b32  	%r58, %r9, -16;
	neg.s32 	%r105, %r58;
	shl.b32 	%r12, %r2, 1;
	add.s32 	%r60, %r53, %r12;
	add.s32 	%r103, %r44, %r60;
	shl.b32 	%r14, %r2, 5;
	mov.b32 	%r106, 1;
	mov.b32 	%r104, 0;
$L__BB47_6:
	.pragma "nounroll";
	mul.lo.s32 	%r62, %r106, %r2;
	shl.b32 	%r63, %r62, 1;
	add.s32 	%r64, %r8, %r63;
	ld.shared.u16 	%rs22, [%r103];
	// begin inline asm
	{add.f16 %rs20,%rs117,%rs22;
}
	// end inline asm
	add.s32 	%r65, %r64, %r12;
	ld.shared.u16 	%rs25, [%r65];
	// begin inline asm
	{add.f16 %rs23,%rs20,%rs25;
}
	// end inline asm
	add.s32 	%r66, %r65, %r12;
	ld.shared.u16 	%rs28, [%r66];
	// begin inline asm
	{add.f16 %rs26,%rs23,%rs28;
}
	// end inline asm
	add.s32 	%r67, %r66, %r12;
	ld.shared.u16 	%rs31, [%r67];
	// begin inline asm
	{add.f16 %rs29,%rs26,%rs31;
}
	// end inline asm
	add.s32 	%r68, %r67, %r12;
	ld.shared.u16 	%rs34, [%r68];
	// begin inline asm
	{add.f16 %rs32,%rs29,%rs34;
}
	// end inline asm
	add.s32 	%r69, %r68, %r12;
	ld.shared.u16 	%rs37, [%r69];
	// begin inline asm
	{add.f16 %rs35,%rs32,%rs37;
}
	// end inline asm
	add.s32 	%r70, %r69, %r12;
	ld.shared.u16 	%rs40, [%r70];
	// begin inline asm
	{add.f16 %rs38,%rs35,%rs40;
}
	// end inline asm
	add.s32 	%r71, %r70, %r12;
	ld.shared.u16 	%rs43, [%r71];
	// begin inline asm
	{add.f16 %rs41,%rs38,%rs43;
}
	// end inline asm
	add.s32 	%r72, %r71, %r12;
	ld.shared.u16 	%rs46, [%r72];
	// begin inline asm
	{add.f16 %rs44,%rs41,%rs46;
}
	// end inline asm
	add.s32 	%r73, %r72, %r12;
	ld.shared.u16 	%rs49, [%r73];
	// begin inline asm
	{add.f16 %rs47,%rs44,%rs49;
}
	// end inline asm
	add.s32 	%r74, %r73, %r12;
	ld.shared.u16 	%rs52, [%r74];
	// begin inline asm
	{add.f16 %rs50,%rs47,%rs52;
}
	// end inline asm
	add.s32 	%r75, %r74, %r12;
	ld.shared.u16 	%rs55, [%r75];
	// begin inline asm
	{add.f16 %rs53,%rs50,%rs55;
}
	// end inline asm
	add.s32 	%r76, %r75, %r12;
	ld.shared.u16 	%rs58, [%r76];
	// begin inline asm
	{add.f16 %rs56,%rs53,%rs58;
}
	// end inline asm
	add.s32 	%r77, %r76, %r12;
	ld.shared.u16 	%rs61, [%r77];
	// begin inline asm
	{add.f16 %rs59,%rs56,%rs61;
}
	// end inline asm
	add.s32 	%r78, %r77, %r12;
	ld.shared.u16 	%rs64, [%r78];
	// begin inline asm
	{add.f16 %rs62,%rs59,%rs64;
}
	// end inline asm
	add.s32 	%r79, %r78, %r12;
	ld.shared.u16 	%rs67, [%r79];
	// begin inline asm
	{add.f16 %rs117,%rs62,%rs67;
}
	// end inline asm
	add.s32 	%r106, %r106, 16;
	add.s32 	%r105, %r105, 16;
	add.s32 	%r104, %r104, 16;
	add.s32 	%r103, %r103, %r14;
	setp.ne.s32 	%p7, %r105, 0;
	@%p7 bra 	$L__BB47_6;
	add.s32 	%r108, %r104, 1;
$L__BB47_8:
	setp.eq.s32 	%p8, %r10, 0;
	@%p8 bra 	$L__BB47_17;
	and.b32  	%r25, %r9, 7;
	setp.lt.u32 	%p9, %r10, 8;
	@%p9 bra 	$L__BB47_11;
	mul.lo.s32 	%r80, %r108, %r2;
	shl.b32 	%r81, %r80, 1;
	add.s32 	%r82, %r8, %r81;
	ld.shared.u16 	%rs71, [%r82];
	// begin inline asm
	{add.f16 %rs69,%rs117,%rs71;
}
	// end inline asm
	shl.b32 	%r83, %r2, 1;
	add.s32 	%r84, %r82, %r83;
	ld.shared.u16 	%rs74, [%r84];
	// begin inline asm
	{add.f16 %rs72,%rs69,%rs74;
}
	// end inline asm
	add.s32 	%r85, %r84, %r83;
	ld.shared.u16 	%rs77, [%r85];
	// begin inline asm
	{add.f16 %rs75,%rs72,%rs77;
}
	// end inline asm
	add.s32 	%r86, %r85, %r83;
	ld.shared.u16 	%rs80, [%r86];
	// begin inline asm
	{add.f16 %rs78,%rs75,%rs80;
}
	// end inline asm
	add.s32 	%r87, %r86, %r83;
	ld.shared.u16 	%rs83, [%r87];
	// begin inline asm
	{add.f16 %rs81,%rs78,%rs83;
}
	// end inline asm
	add.s32 	%r88, %r87, %r83;
	ld.shared.u16 	%rs86, [%r88];
	// begin inline asm
	{add.f16 %rs84,%rs81,%rs86;
}
	// end inline asm
	add.s32 	%r89, %r88, %r83;
	ld.shared.u16 	%rs89, [%r89];
	// begin inline asm
	{add.f16 %rs87,%rs84,%rs89;
}
	// end inline asm
	add.s32 	%r90, %r89, %r83;
	ld.shared.u16 	%rs92, [%r90];
	// begin inline asm
	{add.f16 %rs117,%rs87,%rs92;
}
	// end inline asm
	add.s32 	%r108, %r108, 8;
$L__BB47_11:
	setp.eq.s32 	%p10, %r25, 0;
	@%p10 bra 	$L__BB47_17;
	and.b32  	%r28, %r9, 3;
	setp.lt.u32 	%p11, %r25, 4;
	@%p11 bra 	$L__BB47_14;
	mul.lo.s32 	%r91, %r108, %r2;
	shl.b32 	%r92, %r91, 1;
	add.s32 	%r93, %r8, %r92;
	ld.shared.u16 	%rs96, [%r93];
	// begin inline asm
	{add.f16 %rs94,%rs117,%rs96;
}
	// end inline asm
	shl.b32 	%r94, %r2, 1;
	add.s32 	%r95, %r93, %r94;
	ld.shared.u16 	%rs99, [%r95];
	// begin inline asm
	{add.f16 %rs97,%rs94,%rs99;
}
	// end inline asm
	add.s32 	%r96, %r95, %r94;
	ld.shared.u16 	%rs102, [%r96];
	// begin inline asm
	{add.f16 %rs100,%rs97,%rs102;
}
	// end inline asm
	add.s32 	%r97, %r96, %r94;
	ld.shared.u16 	%rs105, [%r97];
	// begin inline asm
	{add.f16 %rs117,%rs100,%rs105;
}
	// end inline asm
	add.s32 	%r108, %r108, 4;
$L__BB47_14:
	setp.eq.s32 	%p12, %r28, 0;
	@%p12 bra 	$L__BB47_17;
	mul.lo.s32 	%r98, %r2, %r108;
	shl.b32 	%r99, %r98, 1;
	add.s32 	%r101, %r99, %r53;
	add.s32 	%r111, %r44, %r101;
	shl.b32 	%r32, %r2, 1;
	neg.s32 	%r110, %r28;
$L__BB47_16:
	.pragma "nounroll";
	ld.shared.u16 	%rs108, [%r111];
	// begin inline asm
	{add.f16 %rs117,%rs117,%rs108;
}
	// end inline asm
	add.s32 	%r111, %r111, %r32;
	add.s32 	%r110, %r110, 1;
	setp.ne.s32 	%p13, %r110, 0;
	@%p13 bra 	$L__BB47_16;
$L__BB47_17:
	st.shared.u16 	[%r8], %rs117;
$L__BB47_18:
	cvt.u64.u32 	%rd11, %r4;
	mad.lo.s64 	%rd12, %rd4, %rd11, %rd1;
	cvta.to.global.u64 	%rd13, %rd2;
	shl.b64 	%rd14, %rd12, 1;
	add.s64 	%rd15, %rd13, %rd14;
	st.global.u16 	[%rd15], %rs117;
$L__BB47_19:
	ret;

}
	// .globl	contiguous_sum_square_u16
.visible .entry contiguous_sum_square_u16(
	.param .u64 .ptr .align 1 contiguous_sum_square_u16_param_0,
	.param .u64 .ptr .align 1 contiguous_sum_square_u16_param_1,
	.param .u64 contiguous_sum_square_u16_param_2
)
{
	.reg .pred 	%p<8>;
	.reg .b16 	%rs<29>;
	.reg .b32 	%r<21>;
	.reg .b32 	%f<3>;
	.reg .b64 	%rd<16>;

	ld.param.u64 	%rd4, [contiguous_sum_square_u16_param_0];
	ld.param.u64 	%rd6, [contiguous_sum_square_u16_param_1];
	ld.param.u64 	%rd5, [contiguous_sum_square_u16_param_2];
	cvta.to.global.u64 	%rd1, %rd6;
	mov.u32 	%r1, %tid.x;
	mov.u32 	%r2, %ctaid.x;
	mov.u32 	%r20, %ntid.x;
	mul.lo.s32 	%r9, %r2, %r20;
	shl.b32 	%r10, %r9, 1;
	add.s32 	%r4, %r10, %r1;
	shl.b32 	%r11, %r1, 1;
	mov.u32 	%r12, sum_squaresdata_u16;
	add.s32 	%r5, %r12, %r11;
	mov.b32 	%r8, 0;
	// begin inline asm
	cvt.rn.f16.s32 %rs1, %r8;
	// end inline asm
	st.shared.u16 	[%r5], %rs1;
	add.s32 	%r13, %r4, %r20;
	cvt.u64.u32 	%rd2, %r13;
	setp.le.u64 	%p1, %rd5, %rd2;
	@%p1 bra 	$L__BB48_2;
	mul.wide.u32 	%rd9, %r4, 2;
	add.s64 	%rd10, %rd1, %rd9;
	ld.global.u16 	%rs5, [%rd10];
	mul.wide.u16 	%r15, %rs5, %rs5;
	shl.b64 	%rd11, %rd2, 1;
	add.s64 	%rd12, %rd1, %rd11;
	ld.global.u16 	%rs6, [%rd12];
	mul.wide.u16 	%r16, %rs6, %rs6;
	add.s32 	%r17, %r16, %r15;
	cvt.rn.f32.u32 	%f2, %r17;
	// begin inline asm
	{  cvt.rn.f16.f32 %rs4, %f2;}

	// end inline asm
	st.shared.u16 	[%r5], %rs4;
	bra.uni 	$L__BB48_4;
$L__BB48_2:
	cvt.u64.u32 	%rd3, %r4;
	setp.le.u64 	%p2, %rd5, %rd3;
	@%p2 bra 	$L__BB48_4;
	shl.b64 	%rd7, %rd3, 1;
	add.s64 	%rd8, %rd1, %rd7;
	ld.global.u16 	%rs3, [%rd8];
	mul.wide.u16 	%r14, %rs3, %rs3;
	cvt.rn.f32.u32 	%f1, %r14;
	// begin inline asm
	{  cvt.rn.f16.f32 %rs2, %f1;}

	// end inline asm
	st.shared.u16 	[%r5], %rs2;
$L__BB48_4:
	bar.sync 	0;
	setp.lt.u32 	%p3, %r20, 66;
	@%p3 bra 	$L__BB48_8;
$L__BB48_5:
	shr.u32 	%r7, %r20, 1;
	setp.ge.u32 	%p4, %r1, %r7;
	@%p4 bra 	$L__BB48_7;
	ld.shared.u16 	%rs8, [%r5];
	and.b32  	%r18, %r20, 2046;
	add.s32 	%r19, %r5, %r18;
	ld.shared.u16 	%rs9, [%r19];
	// begin inline asm
	{add.f16 %rs7,%rs8,%rs9;
}
	// end inline asm
	st.shared.u16 	[%r5], %rs7;
$L__BB48_7:
	bar.sync 	0;
	setp.gt.u32 	%p5, %r20, 131;
	mov.u32 	%r20, %r7;
	@%p5 bra 	$L__BB48_5;
$L__BB48_8:
	setp.gt.u32 	%p6, %r1, 31;
	@%p6 bra 	$L__BB48_11;
	ld.shared.u16 	%rs11, [%r5];
	ld.shared.u16 	%rs12, [%r5+64];
	// begin inline asm
	{add.f16 %rs10,%rs11,%rs12;
}
	// end inline asm
	st.volatile.shared.u16 	[%r5], %rs10;
	ld.shared.u16 	%rs15, [%r5+32];
	// begin inline asm
	{add.f16 %rs13,%rs10,%rs15;
}
	// end inline asm
	st.volatile.shared.u16 	[%r5], %rs13;
	ld.shared.u16 	%rs18, [%r5+16];
	// begin inline asm
	{add.f16 %rs16,%rs13,%rs18;
}
	// end inline asm
	st.volatile.shared.u16 	[%r5], %rs16;
	ld.shared.u16 	%rs21, [%r5+8];
	// begin inline asm
	{add.f16 %rs19,%rs16,%rs21;
}
	// end inline asm
	st.volatile.shared.u16 	[%r5], %rs19;
	ld.shared.u16 	%rs24, [%r5+4];
	// begin inline asm
	{add.f16 %rs22,%rs19,%rs24;
}
	// end inline asm
	st.volatile.shared.u16 	[%r5], %rs22;
	ld.shared.u16 	%rs27, [%r5+2];
	// begin inline asm
	{add.f16 %rs25,%rs22,%rs27;
}
	// end inline asm
	st.volatile.shared.u16 	[%r5], %rs25;
	setp.ne.s32 	%p7, %r1, 0;
	@%p7 bra 	$L__BB48_11;
	cvta.to.global.u64 	%rd13, %rd4;
	mul.wide.u32 	%rd14, %r2, 2;
	add.s64 	%rd15, %rd13, %rd14;
	ld.shared.u16 	%rs28, [sum_squaresdata_u16];
	st.global.u16 	[%rd15], %rs28;
$L__BB48_11:
	ret;

}
	// .globl	contiguous_cumulate_sum_square_u16
.visible .entry contiguous_cumulate_sum_square_u16(
	.param .u64 .ptr .align 1 contiguous_cumulate_sum_square_u16_param_0,
	.param .u64 .ptr .align 1 contiguous_cumulate_sum_square_u16_param_1,
	.param .u64 contiguous_cumulate_sum_square_u16_param_2
)
{
	.reg .pred 	%p<8>;
	.reg .b16 	%rs<27>;
	.reg .b32 	%r<21>;
	.reg .b64 	%rd<16>;

	ld.param.u64 	%rd4, [contiguous_cumulate_sum_square_u16_param_0];
	ld.param.u64 	%rd6, [contiguous_cumulate_sum_square_u16_param_1];
	ld.param.u64 	%rd5, [contiguous_cumulate_sum_square_u16_param_2];
	cvta.to.global.u64 	%rd1, %rd6;
	mov.u32 	%r1, %tid.x;
	mov.u32 	%r2, %ctaid.x;
	mov.u32 	%r20, %ntid.x;
	mul.lo.s32 	%r9, %r2, %r20;
	shl.b32 	%r10, %r9, 1;
	add.s32 	%r4, %r10, %r1;
	shl.b32 	%r11, %r1, 1;
	mov.u32 	%r12, sum_squaresdata_u16;
	add.s32 	%r5, %r12, %r11;
	mov.b32 	%r8, 0;
	// begin inline asm
	cvt.rn.f16.s32 %rs1, %r8;
	// end inline asm
	st.shared.u16 	[%r5], %rs1;
	add.s32 	%r13, %r4, %r20;
	cvt.u64.u32 	%rd2, %r13;
	setp.le.u64 	%p1, %rd5, %rd2;
	@%p1 bra 	$L__BB49_2;
	mul.wide.u32 	%rd9, %r4, 2;
	add.s64 	%rd10, %rd1, %rd9;
	ld.global.u16 	%r15, [%rd10];
	shl.b64 	%rd11, %rd2, 1;
	add.s64 	%rd12, %rd1, %rd11;
	ld.global.u16 	%r16, [%rd12];
	add.s32 	%r17, %r16, %r15;
	shr.u32 	%r14, %r17, 1;
	// begin inline asm
	cvt.rn.f16.s32 %rs4, %r14;
	// end inline asm
	st.shared.u16 	[%r5], %rs4;
	bra.uni 	$L__BB49_4;
$L__BB49_2:
	cvt.u64.u32 	%rd3, %r4;
	setp.le.u64 	%p2, %rd5, %rd3;
	@%p2 bra 	$L__BB49_4;
	shl.b64 	%rd7, %rd3, 1;
	add.s64 	%rd8, %rd1, %rd7;
	ld.global.u16 	%rs3, [%rd8];
	// begin inline asm
	cvt.rn.f16.u16 %rs2, %rs3;
	// end inline asm
	st.shared.u16 	[%r5], %rs2;
$L__BB49_4:
	bar.sync 	0;
	setp.lt.u32 	%p3, %r20, 66;
	@%p3 bra 	$L__BB49_8;
$L__BB49_5:
	shr.u32 	%r7, %r20, 1;
	setp.ge.u32 	%p4, %r1, %r7;
	@%p4 bra 	$L__BB49_7;
	ld.shared.u16 	%rs6, [%r5];
	and.b32  	%r18, %r20, 2046;
	add.s32 	%r19, %r5, %r18;
	ld.shared.u16 	%rs7, [%r19];
	// begin inline asm
	{add.f16 %rs5,%rs6,%rs7;
}
	// end inline asm
	st.shared.u16 	[%r5], %rs5;
$L__BB49_7:
	bar.sync 	0;
	setp.gt.u32 	%p5, %r20, 131;
	mov.u32 	%r20, %r7;
	@%p5 bra 	$L__BB49_5;
$L__BB49_8:
	setp.gt.u32 	%p6, %r1, 31;
	@%p6 bra 	$L__BB49_11;
	ld.shared.u16 	%rs9, [%r5];
	ld.shared.u16 	%rs10, [%r5+64];
	// begin inline asm
	{add.f16 %rs8,%rs9,%rs10;
}
	// end inline asm
	st.volatile.shared.u16 	[%r5], %rs8;
	ld.shared.u16 	%rs13, [%r5+32];
	// begin inline asm
	{add.f16 %rs11,%rs8,%rs13;
}
	// end inline asm
	st.volatile.shared.u16 	[%r5], %rs11;
	ld.shared.u16 	%rs16, [%r5+16];
	// begin inline asm
	{add.f16 %rs14,%rs11,%rs16;
}
	// end inline asm
	st.volatile.shared.u16 	[%r5], %rs14;
	ld.shared.u16 	%rs19, [%r5+8];
	// begin inline asm
	{add.f16 %rs17,%rs14,%rs19;
}
	// end inline asm
	st.volatile.shared.u16 	[%r5], %rs17;
	ld.shared.u16 	%rs22, [%r5+4];
	// begin inline asm
	{add.f16 %rs20,%rs17,%rs22;
}
	// end inline asm
	st.volatile.shared.u16 	[%r5], %rs20;
	ld.shared.u16 	%rs25, [%r5+2];
	// begin inline asm
	{add.f16 %rs23,%rs20,%rs25;
}
	// end inline asm
	st.volatile.shared.u16 	[%r5], %rs23;
	setp.ne.s32 	%p7, %r1, 0;
	@%p7 bra 	$L__BB49_11;
	cvta.to.global.u64 	%rd13, %rd4;
	mul.wide.u32 	%rd14, %r2, 2;
	add.s64 	%rd15, %rd13, %rd14;
	ld.shared.u16 	%rs26, [sum_squaresdata_u16];
	st.global.u16 	[%rd15], %rs26;
$L__BB49_11:
	ret;

}
	// .globl	uncontiguous_sum_square_u16
.visible .entry uncontiguous_sum_square_u16(
	.param .u64 .ptr .align 1 uncontiguous_sum_square_u16_param_0,
	.param .u64 .ptr .align 1 uncontiguous_sum_square_u16_param_1,
	.param .u64 .ptr .align 1 uncontiguous_sum_square_u16_param_2,
	.param .u64 .ptr .align 1 uncontiguous_sum_square_u16_param_3,
	.param .u64 uncontiguous_sum_square_u16_param_4,
	.param .u64 uncontiguous_sum_square_u16_param_5
)
{
	.reg .pred 	%p<53>;
	.reg .b16 	%rs<29>;
	.reg .b32 	%r<217>;
	.reg .b32 	%f<3>;
	.reg .b64 	%rd<558>;

	ld.param.u64 	%rd260, [uncontiguous_sum_square_u16_param_0];
	ld.param.u64 	%rd263, [uncontiguous_sum_square_u16_param_1];
	ld.param.u64 	%rd264, [uncontiguous_sum_square_u16_param_2];
	ld.param.u64 	%rd265, [uncontiguous_sum_square_u16_param_3];
	ld.param.u64 	%rd261, [uncontiguous_sum_square_u16_param_4];
	ld.param.u64 	%rd262, [uncontiguous_sum_square_u16_param_5];
	cvta.to.global.u64 	%rd1, %rd265;
	cvta.to.global.u64 	%rd2, %rd264;
	cvta.to.global.u64 	%rd3, %rd263;
	mov.u32 	%r1, %tid.x;
	mov.u32 	%r2, %ctaid.x;
	mov.u32 	%r216, %ntid.x;
	mul.lo.s32 	%r53, %r2, %r216;
	shl.b32 	%r54, %r53, 1;
	add.s32 	%r4, %r54, %r1;
	shl.b32 	%r55, %r1, 1;
	mov.u32 	%r56, sum_squaresdata_u16;
	add.s32 	%r5, %r56, %r55;
	mov.b32 	%r52, 0;
	// begin inline asm
	cvt.rn.f16.s32 %rs1, %r52;
	// end inline asm
	st.shared.u16 	[%r5], %rs1;
	add.s32 	%r57, %r4, %r216;
	cvt.u64.u32 	%rd511, %r57;
	setp.le.u64 	%p1, %rd262, %rd511;
	@%p1 bra 	$L__BB50_54;
	cvt.u32.u64 	%r6, %rd261;
	add.s32 	%r210, %r6, -1;
	setp.lt.s32 	%p27, %r210, 0;
	mov.b64 	%rd515, 0;
	mov.u64 	%rd516, %rd515;
	@%p27 bra 	$L__BB50_53;
	cvt.u64.u32 	%rd512, %r4;
	setp.lt.u32 	%p28, %r210, 3;
	mov.b64 	%rd516, 0;
	mov.u64 	%rd515, %rd516;
	@%p28 bra 	$L__BB50_30;
	add.s32 	%r208, %r6, -2;
	and.b32  	%r134, %r6, -4;
	neg.s32 	%r207, %r134;
	mov.b64 	%rd516, 0;
$L__BB50_4:
	.pragma "nounroll";
	add.s32 	%r12, %r208, 1;
	mul.wide.u32 	%rd397, %r12, 8;
	add.s64 	%rd398, %rd2, %rd397;
	ld.global.u64 	%rd10, [%rd398];
	or.b64  	%rd399, %rd512, %rd10;
	and.b64  	%rd400, %rd399, -4294967296;
	setp.ne.s64 	%p29, %rd400, 0;
	@%p29 bra 	$L__BB50_6;
	cvt.u32.u64 	%r135, %rd10;
	cvt.u32.u64 	%r136, %rd512;
	div.u32 	%r137, %r136, %r135;
	mul.lo.s32 	%r138, %r137, %r135;
	sub.s32 	%r139, %r136, %r138;
	cvt.u64.u32 	%rd477, %r137;
	cvt.u64.u32 	%rd478, %r139;
	bra.uni 	$L__BB50_7;
$L__BB50_6:
	div.s64 	%rd477, %rd512, %rd10;
	mul.lo.s64 	%rd401, %rd477, %rd10;
	sub.s64 	%rd478, %rd512, %rd401;
$L__BB50_7:
	mul.wide.u32 	%rd402, %r12, 8;
	add.s64 	%rd403, %rd1, %rd402;
	ld.global.u64 	%rd17, [%rd403];
	mad.lo.s64 	%rd18, %rd17, %rd478, %rd515;
	or.b64  	%rd404, %rd511, %rd10;
	and.b64  	%rd405, %rd404, -4294967296;
	setp.ne.s64 	%p30, %rd405, 0;
	@%p30 bra 	$L__BB50_9;
	cvt.u32.u64 	%r140, %rd10;
	cvt.u32.u64 	%r141, %rd511;
	div.u32 	%r142, %r141, %r140;
	mul.lo.s32 	%r143, %r142, %r140;
	sub.s32 	%r144, %r141, %r143;
	cvt.u64.u32 	%rd479, %r142;
	cvt.u64.u32 	%rd480, %r144;
	bra.uni 	$L__BB50_10;
$L__BB50_9:
	div.s64 	%rd479, %rd511, %rd10;
	mul.lo.s64 	%rd406, %rd479, %rd10;
	sub.s64 	%rd480, %rd511, %rd406;
$L__BB50_10:
	mad.lo.s64 	%rd25, %rd480, %rd17, %rd516;
	add.s32 	%r13, %r208, -2;
	mul.wide.u32 	%rd407, %r208, 8;
	add.s64 	%rd408, %rd2, %rd407;
	ld.global.u64 	%rd26, [%rd408];
	or.b64  	%rd409, %rd477, %rd26;
	and.b64  	%rd410, %rd409, -4294967296;
	setp.ne.s64 	%p31, %rd410, 0;
	@%p31 bra 	$L__BB50_12;
	cvt.u32.u64 	%r145, %rd26;
	cvt.u32.u64 	%r146, %rd477;
	div.u32 	%r147, %r146, %r145;
	mul.lo.s32 	%r148, %r147, %r145;
	sub.s32 	%r149, %r146, %r148;
	cvt.u64.u32 	%rd481, %r147;
	cvt.u64.u32 	%rd482, %r149;
	bra.uni 	$L__BB50_13;
$L__BB50_12:
	div.s64 	%rd481, %rd477, %rd26;
	mul.lo.s64 	%rd411, %rd481, %rd26;
	sub.s64 	%rd482, %rd477, %rd411;
$L__BB50_13:
	mul.wide.u32 	%rd412, %r208, 8;
	add.s64 	%rd413, %rd1, %rd412;
	ld.global.u64 	%rd33, [%rd413];
	mad.lo.s64 	%rd34, %rd33, %rd482, %rd18;
	or.b64  	%rd414, %rd479, %rd26;
	and.b64  	%rd415, %rd414, -4294967296;
	setp.ne.s64 	%p32, %rd415, 0;
	@%p32 bra 	$L__BB50_15;
	cvt.u32.u64 	%r150, %rd26;
	cvt.u32.u64 	%r151, %rd479;
	div.u32 	%r152, %r151, %r150;
	mul.lo.s32 	%r153, %r152, %r150;
	sub.s32 	%r154, %r151, %r153;
	cvt.u64.u32 	%rd483, %r152;
	cvt.u64.u32 	%rd484, %r154;
	bra.uni 	$L__BB50_16;
$L__BB50_15:
	div.s64 	%rd483, %rd479, %rd26;
	mul.lo.s64 	%rd416, %rd483, %rd26;
	sub.s64 	%rd484, %rd479, %rd416;
$L__BB50_16:
	mad.lo.s64 	%rd41, %rd484, %rd33, %rd25;
	add.s32 	%r14, %r208, -1;
	mul.wide.u32 	%rd417, %r14, 8;
	add.s64 	%rd418, %rd2, %rd417;
	ld.global.u64 	%rd42, [%rd418];
	or.b64  	%rd419, %rd481, %rd42;
	and.b64  	%rd420, %rd419, -4294967296;
	setp.ne.s64 	%p33, %rd420, 0;
	@%p33 bra 	$L__BB50_18;
	cvt.u32.u64 	%r155, %rd42;
	cvt.u32.u64 	%r156, %rd481;
	div.u32 	%r157, %r156, %r155;
	mul.lo.s32 	%r158, %r157, %r155;
	sub.s32 	%r159, %r156, %r158;
	cvt.u64.u32 	%rd485, %r157;
	cvt.u64.u32 	%rd486, %r159;
	bra.uni 	$L__BB50_19;
$L__BB50_18:
	div.s64 	%rd485, %rd481, %rd42;
	mul.lo.s64 	%rd421, %rd485, %rd42;
	sub.s64 	%rd486, %rd481, %rd421;
$L__BB50_19:
	mul.wide.u32 	%rd422, %r14, 8;
	add.s64 	%rd423, %rd1, %rd422;
	ld.global.u64 	%rd49, [%rd423];
	mad.lo.s64 	%rd50, %rd49, %rd486, %rd34;
	or.b64  	%rd424, %rd483, %rd42;
	and.b64  	%rd425, %rd424, -4294967296;
	setp.ne.s64 	%p34, %rd425, 0;
	@%p34 bra 	$L__BB50_21;
	cvt.u32.u64 	%r160, %rd42;
	cvt.u32.u64 	%r161, %rd483;
	div.u32 	%r162, %r161, %r160;
	mul.lo.s32 	%r163, %r162, %r160;
	sub.s32 	%r164, %r161, %r163;
	cvt.u64.u32 	%rd487, %r162;
	cvt.u64.u32 	%rd488, %r164;
	bra.uni 	$L__BB50_22;
$L__BB50_21:
	div.s64 	%rd487, %rd483, %rd42;
	mul.lo.s64 	%rd426, %rd487, %rd42;
	sub.s64 	%rd488, %rd483, %rd426;
$L__BB50_22:
	mad.lo.s64 	%rd57, %rd488, %rd49, %rd41;
	mul.wide.u32 	%rd427, %r13, 8;
	add.s64 	%rd428, %rd2, %rd427;
	ld.global.u64 	%rd58, [%rd428];
	or.b64  	%rd429, %rd485, %rd58;
	and.b64  	%rd430, %rd429, -4294967296;
	setp.ne.s64 	%p35, %rd430, 0;
	@%p35 bra 	$L__BB50_24;
	cvt.u32.u64 	%r165, %rd58;
	cvt.u32.u64 	%r166, %rd485;
	div.u32 	%r167, %r166, %r165;
	mul.lo.s32 	%r168, %r167, %r165;
	sub.s32 	%r169, %r166, %r168;
	cvt.u64.u32 	%rd512, %r167;
	cvt.u64.u32 	%rd490, %r169;
	bra.uni 	$L__BB50_25;
$L__BB50_24:
	div.s64 	%rd512, %rd485, %rd58;
	mul.lo.s64 	%rd431, %rd512, %rd58;
	sub.s64 	%rd490, %rd485, %rd431;
$L__BB50_25:
	mul.wide.u32 	%rd432, %r13, 8;
	add.s64 	%rd433, %rd1, %rd432;
	ld.global.u64 	%rd65, [%rd433];
	mad.lo.s64 	%rd515, %rd65, %rd490, %rd50;
	or.b64  	%rd434, %rd487, %rd58;
	and.b64  	%rd435, %rd434, -4294967296;
	setp.ne.s64 	%p36, %rd435, 0;
	@%p36 bra 	$L__BB50_27;
	cvt.u32.u64 	%r170, %rd58;
	cvt.u32.u64 	%r171, %rd487;
	div.u32 	%r172, %r171, %r170;
	mul.lo.s32 	%r173, %r172, %r170;
	sub.s32 	%r174, %r171, %r173;
	cvt.u64.u32 	%rd511, %r172;
	cvt.u64.u32 	%rd492, %r174;
	bra.uni 	$L__BB50_28;
$L__BB50_27:
	div.s64 	%rd511, %rd487, %rd58;
	mul.lo.s64 	%rd436, %rd511, %rd58;
	sub.s64 	%rd492, %rd487, %rd436;
$L__BB50_28:
	mad.lo.s64 	%rd516, %rd492, %rd65, %rd57;
	add.s32 	%r208, %r208, -4;
	add.s32 	%r207, %r207, 4;
	setp.ne.s32 	%p37, %r207, 0;
	@%p37 bra 	$L__BB50_4;
	add.s32 	%r210, %r208, 1;
$L__BB50_30:
	and.b32  	%r19, %r6, 3;
	setp.eq.s32 	%p38, %r19, 0;
	@%p38 bra 	$L__BB50_53;
	setp.eq.s32 	%p39, %r19, 1;
	@%p39 bra 	$L__BB50_45;
	mul.wide.u32 	%rd438, %r210, 8;
	add.s64 	%rd439, %rd2, %rd438;
	ld.global.u64 	%rd80, [%rd439];
	or.b64  	%rd440, %rd512, %rd80;
	and.b64  	%rd441, %rd440, -4294967296;
	setp.ne.s64 	%p40, %rd441, 0;
	@%p40 bra 	$L__BB50_34;
	cvt.u32.u64 	%r175, %rd80;
	cvt.u32.u64 	%r176, %rd512;
	div.u32 	%r177, %r176, %r175;
	mul.lo.s32 	%r178, %r177, %r175;
	sub.s32 	%r179, %r176, %r178;
	cvt.u64.u32 	%rd499, %r177;
	cvt.u64.u32 	%rd500, %r179;
	bra.uni 	$L__BB50_35;
$L__BB50_34:
	div.s64 	%rd499, %rd512, %rd80;
	mul.lo.s64 	%rd442, %rd499, %rd80;
	sub.s64 	%rd500, %rd512, %rd442;
$L__BB50_35:
	add.s64 	%rd444, %rd1, %rd438;
	ld.global.u64 	%rd87, [%rd444];
	mad.lo.s64 	%rd88, %rd87, %rd500, %rd515;
	or.b64  	%rd445, %rd511, %rd80;
	and.b64  	%rd446, %rd445, -4294967296;
	setp.ne.s64 	%p41, %rd446, 0;
	@%p41 bra 	$L__BB50_37;
	cvt.u32.u64 	%r180, %rd80;
	cvt.u32.u64 	%r181, %rd511;
	div.u32 	%r182, %r181, %r180;
	mul.lo.s32 	%r183, %r182, %r180;
	sub.s32 	%r184, %r181, %r183;
	cvt.u64.u32 	%rd501, %r182;
	cvt.u64.u32 	%rd502, %r184;
	bra.uni 	$L__BB50_38;
$L__BB50_37:
	div.s64 	%rd501, %rd511, %rd80;
	mul.lo.s64 	%rd447, %rd501, %rd80;
	sub.s64 	%rd502, %rd511, %rd447;
$L__BB50_38:
	mad.lo.s64 	%rd95, %rd502, %rd87, %rd516;
	add.s32 	%r20, %r210, -1;
	mul.wide.u32 	%rd448, %r20, 8;
	add.s64 	%rd449, %rd2, %rd448;
	ld.global.u64 	%rd96, [%rd449];
	or.b64  	%rd450, %rd499, %rd96;
	and.b64  	%rd451, %rd450, -4294967296;
	setp.ne.s64 	%p42, %rd451, 0;
	@%p42 bra 	$L__BB50_40;
	cvt.u32.u64 	%r185, %rd96;
	cvt.u32.u64 	%r186, %rd499;
	div.u32 	%r187, %r186, %r185;
	mul.lo.s32 	%r188, %r187, %r185;
	sub.s32 	%r189, %r186, %r188;
	cvt.u64.u32 	%rd512, %r187;
	cvt.u64.u32 	%rd504, %r189;
	bra.uni 	$L__BB50_41;
$L__BB50_40:
	div.s64 	%rd512, %rd499, %rd96;
	mul.lo.s64 	%rd452, %rd512, %rd96;
	sub.s64 	%rd504, %rd499, %rd452;
$L__BB50_41:
	add.s64 	%rd454, %rd1, %rd448;
	ld.global.u64 	%rd103, [%rd454];
	mad.lo.s64 	%rd515, %rd103, %rd504, %rd88;
	or.b64  	%rd455, %rd501, %rd96;
	and.b64  	%rd456, %rd455, -4294967296;
	setp.ne.s64 	%p43, %rd456, 0;
	@%p43 bra 	$L__BB50_43;
	cvt.u32.u64 	%r190, %rd96;
	cvt.u32.u64 	%r191, %rd501;
	div.u32 	%r192, %r191, %r190;
	mul.lo.s32 	%r193, %r192, %r190;
	sub.s32 	%r194, %r191, %r193;
	cvt.u64.u32 	%rd511, %r192;
	cvt.u64.u32 	%rd506, %r194;
	bra.uni 	$L__BB50_44;
$L__BB50_43:
	div.s64 	%rd511, %rd501, %rd96;
	mul.lo.s64 	%rd457, %rd511, %rd96;
	sub.s64 	%rd506, %rd501, %rd457;
$L__BB50_44:
	mad.lo.s64 	%rd516, %rd506, %rd103, %rd95;
	add.s32 	%r210, %r210, -2;
$L__BB50_45:
	and.b32  	%r195, %r6, 1;
	setp.eq.b32 	%p44, %r195, 1;
	not.pred 	%p45, %p44;
	@%p45 bra 	$L__BB50_53;
	mul.wide.u32 	%rd458, %r210, 8;
	add.s64 	%rd459, %rd2, %rd458;
	ld.global.u64 	%rd118, [%rd459];
	or.b64  	%rd460, %rd512, %rd118;
	and.b64  	%rd461, %rd460, -4294967296;
	setp.ne.s64 	%p46, %rd461, 0;
	@%p46 bra 	$L__BB50_48;
	cvt.u32.u64 	%r196, %rd118;
	cvt.u32.u64 	%r197, %rd512;
	rem.u32 	%r198, %r197, %r196;
	cvt.u64.u32 	%rd513, %r198;
	bra.uni 	$L__BB50_49;
$L__BB50_48:
	rem.s64 	%rd513, %rd512, %rd118;
$L__BB50_49:
	add.s64 	%rd463, %rd1, %rd458;
	ld.global.u64 	%rd122, [%rd463];
	mad.lo.s64 	%rd515, %rd122, %rd513, %rd515;
	or.b64  	%rd464, %rd511, %rd118;
	and.b64  	%rd465, %rd464, -4294967296;
	setp.ne.s64 	%p47, %rd465, 0;
	@%p47 bra 	$L__BB50_51;
	cvt.u32.u64 	%r199, %rd118;
	cvt.u32.u64 	%r200, %rd511;
	rem.u32 	%r201, %r200, %r199;
	cvt.u64.u32 	%rd514, %r201;
	bra.uni 	$L__BB50_52;
$L__BB50_51:
	rem.s64 	%rd514, %rd511, %rd118;
$L__BB50_52:
	mad.lo.s64 	%rd516, %rd514, %rd122, %rd516;
$L__BB50_53:
	shl.b64 	%rd466, %rd515, 1;
	add.s64 	%rd467, %rd3, %rd466;
	ld.global.u16 	%rs5, [%rd467];
	mul.wide.u16 	%r202, %rs5, %rs5;
	shl.b64 	%rd468, %rd516, 1;
	add.s64 	%rd469, %rd3, %rd468;
	ld.global.u16 	%rs6, [%rd469];
	mul.wide.u16 	%r203, %rs6, %rs6;
	add.s32 	%r204, %r203, %r202;
	cvt.rn.f32.u32 	%f2, %r204;
	// begin inline asm
	{  cvt.rn.f16.f32 %rs4, %f2;}

	// end inline asm
	st.shared.u16 	[%r5], %rs4;
	bra.uni 	$L__BB50_114;
$L__BB50_54:
	cvt.u64.u32 	%rd548, %r4;
	setp.le.u64 	%p2, %rd262, %rd548;
	@%p2 bra 	$L__BB50_114;
	cvt.u32.u64 	%r23, %rd261;
	add.s32 	%r214, %r23, -1;
	setp.lt.s32 	%p3, %r214, 0;
	mov.b64 	%rd557, 0;
	@%p3 bra 	$L__BB50_113;
	and.b32  	%r25, %r23, 7;
	setp.lt.u32 	%p4, %r214, 7;
	mov.b64 	%rd557, 0;
	@%p4 bra 	$L__BB50_84;
	add.s32 	%r212, %r23, -4;
	and.b32  	%r58, %r23, -8;
	neg.s32 	%r211, %r58;
	mov.b64 	%rd557, 0;
$L__BB50_58:
	.pragma "nounroll";
	add.s32 	%r30, %r212, 3;
	mul.wide.u32 	%rd270, %r30, 8;
	add.s64 	%rd271, %rd2, %rd270;
	ld.global.u64 	%rd133, [%rd271];
	or.b64  	%rd272, %rd548, %rd133;
	and.b64  	%rd273, %rd272, -4294967296;
	setp.ne.s64 	%p5, %rd273, 0;
	@%p5 bra 	$L__BB50_60;
	cvt.u32.u64 	%r59, %rd133;
	cvt.u32.u64 	%r60, %rd548;
	div.u32 	%r61, %r60, %r59;
	mul.lo.s32 	%r62, %r61, %r59;
	sub.s32 	%r63, %r60, %r62;
	cvt.u64.u32 	%rd519, %r61;
	cvt.u64.u32 	%rd520, %r63;
	bra.uni 	$L__BB50_61;
$L__BB50_60:
	div.s64 	%rd519, %rd548, %rd133;
	mul.lo.s64 	%rd274, %rd519, %rd133;
	sub.s64 	%rd520, %rd548, %rd274;
$L__BB50_61:
	add.s64 	%rd276, %rd1, %rd270;
	ld.global.u64 	%rd277, [%rd276];
	mad.lo.s64 	%rd140, %rd277, %rd520, %rd557;
	add.s32 	%r31, %r212, 2;
	mul.wide.u32 	%rd278, %r31, 8;
	add.s64 	%rd279, %rd2, %rd278;
	ld.global.u64 	%rd141, [%rd279];
	or.b64  	%rd280, %rd519, %rd141;
	and.b64  	%rd281, %rd280, -4294967296;
	setp.ne.s64 	%p6, %rd281, 0;
	@%p6 bra 	$L__BB50_63;
	cvt.u32.u64 	%r64, %rd141;
	cvt.u32.u64 	%r65, %rd519;
	div.u32 	%r66, %r65, %r64;
	mul.lo.s32 	%r67, %r66, %r64;
	sub.s32 	%r68, %r65, %r67;
	cvt.u64.u32 	%rd521, %r66;
	cvt.u64.u32 	%rd522, %r68;
	bra.uni 	$L__BB50_64;
$L__BB50_63:
	div.s64 	%rd521, %rd519, %rd141;
	mul.lo.s64 	%rd282, %rd521, %rd141;
	sub.s64 	%rd522, %rd519, %rd282;
$L__BB50_64:
	add.s64 	%rd284, %rd1, %rd278;
	ld.global.u64 	%rd285, [%rd284];
	mad.lo.s64 	%rd148, %rd285, %rd522, %rd140;
	add.s32 	%r32, %r212, 1;
	mul.wide.u32 	%rd286, %r32, 8;
	add.s64 	%rd287, %rd2, %rd286;
	ld.global.u64 	%rd149, [%rd287];
	or.b64  	%rd288, %rd521, %rd149;
	and.b64  	%rd289, %rd288, -4294967296;
	setp.ne.s64 	%p7, %rd289, 0;
	@%p7 bra 	$L__BB50_66;
	cvt.u32.u64 	%r69, %rd149;
	cvt.u32.u64 	%r70, %rd521;
	div.u32 	%r71, %r70, %r69;
	mul.lo.s32 	%r72, %r71, %r69;
	sub.s32 	%r73, %r70, %r72;
	cvt.u64.u32 	%rd523, %r71;
	cvt.u64.u32 	%rd524, %r73;
	bra.uni 	$L__BB50_67;
$L__BB50_66:
	div.s64 	%rd523, %rd521, %rd149;
	mul.lo.s64 	%rd290, %rd523, %rd149;
	sub.s64 	%rd524, %rd521, %rd290;
$L__BB50_67:
	add.s64 	%rd292, %rd1, %rd286;
	ld.global.u64 	%rd293, [%rd292];
	mad.lo.s64 	%rd156, %rd293, %rd524, %rd148;
	add.s32 	%r33, %r212, -4;
	mul.wide.u32 	%rd294, %r212, 8;
	add.s64 	%rd295, %rd2, %rd294;
	ld.global.u64 	%rd157, [%rd295];
	or.b64  	%rd296, %rd523, %rd157;
	and.b64  	%rd297, %rd296, -4294967296;
	setp.ne.s64 	%p8, %rd297, 0;
	@%p8 bra 	$L__BB50_69;
	cvt.u32.u64 	%r74, %rd157;
	cvt.u32.u64 	%r75, %rd523;
	div.u32 	%r76, %r75, %r74;
	mul.lo.s32 	%r77, %r76, %r74;
	sub.s32 	%r78, %r75, %r77;
	cvt.u64.u32 	%rd525, %r76;
	cvt.u64.u32 	%rd526, %r78;
	bra.uni 	$L__BB50_70;
$L__BB50_69:
	div.s64 	%rd525, %rd523, %rd157;
	mul.lo.s64 	%rd298, %rd525, %rd157;
	sub.s64 	%rd526, %rd523, %rd298;
$L__BB50_70:
	add.s64 	%rd300, %rd1, %rd294;
	ld.global.u64 	%rd301, [%rd300];
	mad.lo.s64 	%rd164, %rd301, %rd526, %rd156;
	add.s32 	%r34, %r212, -1;
	mul.wide.u32 	%rd302, %r34, 8;
	add.s64 	%rd303, %rd2, %rd302;
	ld.global.u64 	%rd165, [%rd303];
	or.b64  	%rd304, %rd525, %rd165;
	and.b64  	%rd305, %rd304, -4294967296;
	setp.ne.s64 	%p9, %rd305, 0;
	@%p9 bra 	$L__BB50_72;
	cvt.u32.u64 	%r79, %rd165;
	cvt.u32.u64 	%r80, %rd525;
	div.u32 	%r81, %r80, %r79;
	mul.lo.s32 	%r82, %r81, %r79;
	sub.s32 	%r83, %r80, %r82;
	cvt.u64.u32 	%rd527, %r81;
	cvt.u64.u32 	%rd528, %r83;
	bra.uni 	$L__BB50_73;
$L__BB50_72:
	div.s64 	%rd527, %rd525, %rd165;
	mul.lo.s64 	%rd306, %rd527, %rd165;
	sub.s64 	%rd528, %rd525, %rd306;
$L__BB50_73:
	add.s64 	%rd308, %rd1, %rd302;
	ld.global.u64 	%rd309, [%rd308];
	mad.lo.s64 	%rd172, %rd309, %rd528, %rd164;
	add.s32 	%r35, %r212, -2;
	mul.wide.u32 	%rd310, %r35, 8;
	add.s64 	%rd311, %rd2, %rd310;
	ld.global.u64 	%rd173, [%rd311];
	or.b64  	%rd312, %rd527, %rd173;
	and.b64  	%rd313, %rd312, -4294967296;
	setp.ne.s64 	%p10, %rd313, 0;
	@%p10 bra 	$L__BB50_75;
	cvt.u32.u64 	%r84, %rd173;
	cvt.u32.u64 	%r85, %rd527;
	div.u32 	%r86, %r85, %r84;
	mul.lo.s32 	%r87, %r86, %r84;
	sub.s32 	%r88, %r85, %r87;
	cvt.u64.u32 	%rd529, %r86;
	cvt.u64.u32 	%rd530, %r88;
	bra.uni 	$L__BB50_76;
$L__BB50_75:
	div.s64 	%rd529, %rd527, %rd173;
	mul.lo.s64 	%rd314, %rd529, %rd173;
	sub.s64 	%rd530, %rd527, %rd314;
$L__BB50_76:
	add.s64 	%rd316, %rd1, %rd310;
	ld.global.u64 	%rd317, [%rd316];
	mad.lo.s64 	%rd180, %rd317, %rd530, %rd172;
	add.s32 	%r36, %r212, -3;
	mul.wide.u32 	%rd318, %r36, 8;
	add.s64 	%rd319, %rd2, %rd318;
	ld.global.u64 	%rd181, [%rd319];
	or.b64  	%rd320, %rd529, %rd181;
	and.b64  	%rd321, %rd320, -4294967296;
	setp.ne.s64 	%p11, %rd321, 0;
	@%p11 bra 	$L__BB50_78;
	cvt.u32.u64 	%r89, %rd181;
	cvt.u32.u64 	%r90, %rd529;
	div.u32 	%r91, %r90, %r89;
	mul.lo.s32 	%r92, %r91, %r89;
	sub.s32 	%r93, %r90, %r92;
	cvt.u64.u32 	%rd531, %r91;
	cvt.u64.u32 	%rd532, %r93;
	bra.uni 	$L__BB50_79;
$L__BB50_78:
	div.s64 	%rd531, %rd529, %rd181;
	mul.lo.s64 	%rd322, %rd531, %rd181;
	sub.s64 	%rd532, %rd529, %rd322;
$L__BB50_79:
	add.s64 	%rd324, %rd1, %rd318;
	ld.global.u64 	%rd325, [%rd324];
	mad.lo.s64 	%rd188, %rd325, %rd532, %rd180;
	mul.wide.u32 	%rd326, %r33, 8;
	add.s64 	%rd327, %rd2, %rd326;
	ld.global.u64 	%rd189, [%rd327];
	or.b64  	%rd328, %rd531, %rd189;
	and.b64  	%rd329, %rd328, -4294967296;
	setp.ne.s64 	%p12, %rd329, 0;
	@%p12 bra 	$L__BB50_81;
	cvt.u32.u64 	%r94, %rd189;
	cvt.u32.u64 	%r95, %rd531;
	div.u32 	%r96, %r95, %r94;
	mul.lo.s32 	%r97, %r96, %r94;
	sub.s32 	%r98, %r95, %r97;
	cvt.u64.u32 	%rd548, %r96;
	cvt.u64.u32 	%rd534, %r98;
	bra.uni 	$L__BB50_82;
$L__BB50_81:
	div.s64 	%rd548, %rd531, %rd189;
	mul.lo.s64 	%rd330, %rd548, %rd189;
	sub.s64 	%rd534, %rd531, %rd330;
$L__BB50_82:
	add.s64 	%rd332, %rd1, %rd326;
	ld.global.u64 	%rd333, [%rd332];
	mad.lo.s64 	%rd557, %rd333, %rd534, %rd188;
	add.s32 	%r212, %r212, -8;
	add.s32 	%r211, %r211, 8;
	setp.ne.s32 	%p13, %r211, 0;
	@%p13 bra 	$L__BB50_58;
	add.s32 	%r214, %r212, 3;
$L__BB50_84:
	setp.eq.s32 	%p14, %r25, 0;
	@%p14 bra 	$L__BB50_113;
	and.b32  	%r41, %r23, 3;
	setp.lt.u32 	%p15, %r25, 4;
	@%p15 bra 	$L__BB50_99;
	mul.wide.u32 	%rd335, %r214, 8;
	add.s64 	%rd336, %rd2, %rd335;
	ld.global.u64 	%rd200, [%rd336];
	or.b64  	%rd337, %rd548, %rd200;
	and.b64  	%rd338, %rd337, -4294967296;
	setp.ne.s64 	%p16, %rd338, 0;
	@%p16 bra 	$L__BB50_88;
	cvt.u32.u64 	%r99, %rd200;
	cvt.u32.u64 	%r100, %rd548;
	div.u32 	%r101, %r100, %r99;
	mul.lo.s32 	%r102, %r101, %r99;
	sub.s32 	%r103, %r100, %r102;
	cvt.u64.u32 	%rd538, %r101;
	cvt.u64.u32 	%rd539, %r103;
	bra.uni 	$L__BB50_89;
$L__BB50_88:
	div.s64 	%rd538, %rd548, %rd200;
	mul.lo.s64 	%rd339, %rd538, %rd200;
	sub.s64 	%rd539, %rd548, %rd339;
$L__BB50_89:
	add.s64 	%rd341, %rd1, %rd335;
	ld.global.u64 	%rd342, [%rd341];
	mad.lo.s64 	%rd207, %rd342, %rd539, %rd557;
	add.s32 	%r42, %r214, -1;
	mul.wide.u32 	%rd343, %r42, 8;
	add.s64 	%rd344, %rd2, %rd343;
	ld.global.u64 	%rd208, [%rd344];
	or.b64  	%rd345, %rd538, %rd208;
	and.b64  	%rd346, %rd345, -4294967296;
	setp.ne.s64 	%p17, %rd346, 0;
	@%p17 bra 	$L__BB50_91;
	cvt.u32.u64 	%r104, %rd208;
	cvt.u32.u64 	%r105, %rd538;
	div.u32 	%r106, %r105, %r104;
	mul.lo.s32 	%r107, %r106, %r104;
	sub.s32 	%r108, %r105, %r107;
	cvt.u64.u32 	%rd540, %r106;
	cvt.u64.u32 	%rd541, %r108;
	bra.uni 	$L__BB50_92;
$L__BB50_91:
	div.s64 	%rd540, %rd538, %rd208;
	mul.lo.s64 	%rd347, %rd540, %rd208;
	sub.s64 	%rd541, %rd538, %rd347;
$L__BB50_92:
	add.s64 	%rd349, %rd1, %rd343;
	ld.global.u64 	%rd350, [%rd349];
	mad.lo.s64 	%rd215, %rd350, %rd541, %rd207;
	add.s32 	%r43, %r214, -2;
	mul.wide.u32 	%rd351, %r43, 8;
	add.s64 	%rd352, %rd2, %rd351;
	ld.global.u64 	%rd216, [%rd352];
	or.b64  	%rd353, %rd540, %rd216;
	and.b64  	%rd354, %rd353, -4294967296;
	setp.ne.s64 	%p18, %rd354, 0;
	@%p18 bra 	$L__BB50_94;
	cvt.u32.u64 	%r109, %rd216;
	cvt.u32.u64 	%r110, %rd540;
	div.u32 	%r111, %r110, %r109;
	mul.lo.s32 	%r112, %r111, %r109;
	sub.s32 	%r113, %r110, %r112;
	cvt.u64.u32 	%rd542, %r111;
	cvt.u64.u32 	%rd543, %r113;
	bra.uni 	$L__BB50_95;
$L__BB50_94:
	div.s64 	%rd542, %rd540, %rd216;
	mul.lo.s64 	%rd355, %rd542, %rd216;
	sub.s64 	%rd543, %rd540, %rd355;
$L__BB50_95:
	add.s64 	%rd357, %rd1, %rd351;
	ld.global.u64 	%rd358, [%rd357];
	mad.lo.s64 	%rd223, %rd358, %rd543, %rd215;
	add.s32 	%r44, %r214, -3;
	mul.wide.u32 	%rd359, %r44, 8;
	add.s64 	%rd360, %rd2, %rd359;
	ld.global.u64 	%rd224, [%rd360];
	or.b64  	%rd361, %rd542, %rd224;
	and.b64  	%rd362, %rd361, -4294967296;
	setp.ne.s64 	%p19, %rd362, 0;
	@%p19 bra 	$L__BB50_97;
	cvt.u32.u64 	%r114, %rd224;
	cvt.u32.u64 	%r115, %rd542;
	div.u32 	%r116, %r115, %r114;
	mul.lo.s32 	%r117, %r116, %r114;
	sub.s32 	%r118, %r115, %r117;
	cvt.u64.u32 	%rd548, %r116;
	cvt.u64.u32 	%rd545, %r118;
	bra.uni 	$L__BB50_98;
$L__BB50_97:
	div.s64 	%rd548, %rd542, %rd224;
	mul.lo.s64 	%rd363, %rd548, %rd224;
	sub.s64 	%rd545, %rd542, %rd363;
$L__BB50_98:
	add.s64 	%rd365, %rd1, %rd359;
	ld.global.u64 	%rd366, [%rd365];
	mad.lo.s64 	%rd557, %rd366, %rd545, %rd223;
	add.s32 	%r214, %r214, -4;
$L__BB50_99:
	setp.eq.s32 	%p20, %r41, 0;
	@%p20 bra 	$L__BB50_113;
	setp.eq.s32 	%p21, %r41, 1;
	@%p21 bra 	$L__BB50_108;
	mul.wide.u32 	%rd368, %r214, 8;
	add.s64 	%rd369, %rd2, %rd368;
	ld.global.u64 	%rd235, [%rd369];
	or.b64  	%rd370, %rd548, %rd235;
	and.b64  	%rd371, %rd370, -4294967296;
	setp.ne.s64 	%p22, %rd371, 0;
	@%p22 bra 	$L__BB50_103;
	cvt.u32.u64 	%r119, %rd235;
	cvt.u32.u64 	%r120, %rd548;
	div.u32 	%r121, %r120, %r119;
	mul.lo.s32 	%r122, %r121, %r119;
	sub.s32 	%r123, %r120, %r122;
	cvt.u64.u32 	%rd549, %r121;
	cvt.u64.u32 	%rd550, %r123;
	bra.uni 	$L__BB50_104;
$L__BB50_103:
	div.s64 	%rd549, %rd548, %rd235;
	mul.lo.s64 	%rd372, %rd549, %rd235;
	sub.s64 	%rd550, %rd548, %rd372;
$L__BB50_104:
	add.s64 	%rd374, %rd1, %rd368;
	ld.global.u64 	%rd375, [%rd374];
	mad.lo.s64 	%rd242, %rd375, %rd550, %rd557;
	add.s32 	%r47, %r214, -1;
	mul.wide.u32 	%rd376, %r47, 8;
	add.s64 	%rd377, %rd2, %rd376;
	ld.global.u64 	%rd243, [%rd377];
	or.b64  	%rd378, %rd549, %rd243;
	and.b64  	%rd379, %rd378, -4294967296;
	setp.ne.s64 	%p23, %rd379, 0;
	@%p23 bra 	$L__BB50_106;
	cvt.u32.u64 	%r124, %rd243;
	cvt.u32.u64 	%r125, %rd549;
	div.u32 	%r126, %r125, %r124;
	mul.lo.s32 	%r127, %r126, %r124;
	sub.s32 	%r128, %r125, %r127;
	cvt.u64.u32 	%rd548, %r126;
	cvt.u64.u32 	%rd552, %r128;
	bra.uni 	$L__BB50_107;
$L__BB50_106:
	div.s64 	%rd548, %rd549, %rd243;
	mul.lo.s64 	%rd380, %rd548, %rd243;
	sub.s64 	%rd552, %rd549, %rd380;
$L__BB50_107:
	add.s64 	%rd382, %rd1, %rd376;
	ld.global.u64 	%rd383, [%rd382];
	mad.lo.s64 	%rd557, %rd383, %rd552, %rd242;
	add.s32 	%r214, %r214, -2;
$L__BB50_108:
	and.b32  	%r129, %r23, 1;
	setp.eq.b32 	%p24, %r129, 1;
	not.pred 	%p25, %p24;
	@%p25 bra 	$L__BB50_113;
	mul.wide.u32 	%rd384, %r214, 8;
	add.s64 	%rd385, %rd2, %rd384;
	ld.global.u64 	%rd254, [%rd385];
	or.b64  	%rd386, %rd548, %rd254;
	and.b64  	%rd387, %rd386, -4294967296;
	setp.ne.s64 	%p26, %rd387, 0;
	@%p26 bra 	$L__BB50_111;
	cvt.u32.u64 	%r130, %rd254;
	cvt.u32.u64 	%r131, %rd548;
	rem.u32 	%r132, %r131, %r130;
	cvt.u64.u32 	%rd556, %r132;
	bra.uni 	$L__BB50_112;
$L__BB50_111:
	rem.s64 	%rd556, %rd548, %rd254;
$L__BB50_112:
	add.s64 	%rd389, %rd1, %rd384;
	ld.global.u64 	%rd390, [%rd389];
	mad.lo.s64 	%rd557, %rd390, %rd556, %rd557;
$L__BB50_113:
	shl.b64 	%rd391, %rd557, 1;
	add.s64 	%rd392, %rd3, %rd391;
	ld.global.u16 	%rs3, [%rd392];
	mul.wide.u16 	%r133, %rs3, %rs3;
	cvt.rn.f32.u32 	%f1, %r133;
	// begin inline asm
	{  cvt.rn.f16.f32 %rs2, %f1;}

	// end inline asm
	st.shared.u16 	[%r5], %rs2;
$L__BB50_114:
	bar.sync 	0;
	setp.lt.u32 	%p48, %r216, 66;
	@%p48 bra 	$L__BB50_118;
$L__BB50_115:
	shr.u32 	%r51, %r216, 1;
	setp.ge.u32 	%p49, %r1, %r51;
	@%p49 bra 	$L__BB50_117;
	ld.shared.u16 	%rs8, [%r5];
	and.b32  	%r205, %r216, 2046;
	add.s32 	%r206, %r5, %r205;
	ld.shared.u16 	%rs9, [%r206];
	// begin inline asm
	{add.f16 %rs7,%rs8,%rs9;
}
	// end inline asm
	st.shared.u16 	[%r5], %rs7;
$L__BB50_117:
	bar.sync 	0;
	setp.gt.u32 	%p50, %r216, 131;
	mov.u32 	%r216, %r51;
	@%p50 bra 	$L__BB50_115;
$L__BB50_118:
	setp.gt.u32 	%p51, %r1, 31;
	@%p51 bra 	$L__BB50_121;
	ld.shared.u16 	%rs11, [%r5];
	ld.shared.u16 	%rs12, [%r5+64];
	// begin inline asm
	{add.f16 %rs10,%rs11,%rs12;
}
	// end inline asm
	st.volatile.shared.u16 	[%r5], %rs10;
	ld.shared.u16 	%rs15, [%r5+32];
	// begin inline asm
	{add.f16 %rs13,%rs10,%rs15;
}
	// end inline asm
	st.volatile.shared.u16 	[%r5], %rs13;
	ld.shared.u16 	%rs18, [%r5+16];
	// begin inline asm
	{add.f16 %rs16,%rs13,%rs18;
}
	// end inline asm
	st.volatile.shared.u16 	[%r5], %rs16;
	ld.shared.u16 	%rs21, [%r5+8];
	// begin inline asm
	{add.f16 %rs19,%rs16,%rs21;
}
	// end inline asm
	st.volatile.shared.u16 	[%r5], %rs19;
	ld.shared.u16 	%rs24, [%r5+4];
	// begin inline asm
	{add.f16 %rs22,%rs19,%rs24;
}
	// end inline asm
	st.volatile.shared.u16 	[%r5], %rs22;
	ld.shared.u16 	%rs27, [%r5+2];
	// begin inline asm
	{add.f16 %rs25,%rs22,%rs27;
}
	// end inline asm
	st.volatile.shared.u16 	[%r5], %rs25;
	setp.ne.s32 	%p52, %r1, 0;
	@%p52 bra 	$L__BB50_121;
	cvta.to.global.u64 	%rd470, %rd260;
	mul.wide.u32 	%rd471, %r2, 2;
	add.s64 	%rd472, %rd470, %rd471;
	ld.shared.u16 	%rs28, [sum_squaresdata_u16];
	st.global.u16 	[%rd472], %rs28;
$L__BB50_121:
	ret;

}
	// .globl	uncontiguous_cumulate_sum_square_u16
.visible .entry uncontiguous_cumulate_sum_square_u16(
	.param .u64 .ptr .align 1 uncontiguous_cumulate_sum_square_u16_param_0,
	.param .u64 .ptr .align 1 uncontiguous_cumulate_sum_square_u16_param_1,
	.param .u64 .ptr .align 1 uncontiguous_cumulate_sum_square_u16_param_2,
	.param .u64 .ptr .align 1 uncontiguous_cumulate_sum_square_u16_param_3,
	.param .u64 uncontiguous_cumulate_sum_square_u16_param_4,
	.param .u64 uncontiguous_cumulate_sum_square_u16_param_5
)
{
	.reg .pred 	%p<53>;
	.reg .b16 	%rs<27>;
	.reg .b32 	%r<217>;
	.reg .b64 	%rd<558>;

	ld.param.u64 	%rd260, [uncontiguous_cumulate_sum_square_u16_param_0];
	ld.param.u64 	%rd263, [uncontiguous_cumulate_sum_square_u16_param_1];
	ld.param.u64 	%rd264, [uncontiguous_cumulate_sum_square_u16_param_2];
	ld.param.u64 	%rd265, [uncontiguous_cumulate_sum_square_u16_param_3];
	ld.param.u64 	%rd261, [uncontiguous_cumulate_sum_square_u16_param_4];
	ld.param.u64 	%rd262, [uncontiguous_cumulate_sum_square_u16_param_5];
	cvta.to.global.u64 	%rd1, %rd265;
	cvta.to.global.u64 	%rd2, %rd264;
	cvta.to.global.u64 	%rd3, %rd263;
	mov.u32 	%r1, %tid.x;
	mov.u32 	%r2, %ctaid.x;
	mov.u32 	%r216, %ntid.x;
	mul.lo.s32 	%r53, %r2, %r216;
	shl.b32 	%r54, %r53, 1;
	add.s32 	%r4, %r54, %r1;
	shl.b32 	%r55, %r1, 1;
	mov.u32 	%r56, sum_squaresdata_u16;
	add.s32 	%r5, %r56, %r55;
	mov.b32 	%r52, 0;
	// begin inline asm
	cvt.rn.f16.s32 %rs1, %r52;
	// end inline asm
	st.shared.u16 	[%r5], %rs1;
	add.s32 	%r57, %r4, %r216;
	cvt.u64.u32 	%rd511, %r57;
	setp.le.u64 	%p1, %rd262, %rd511;
	@%p1 bra 	$L__BB51_54;
	cvt.u32.u64 	%r6, %rd261;
	add.s32 	%r210, %r6, -1;
	setp.lt.s32 	%p27, %r210, 0;
	mov.b64 	%rd515, 0;
	mov.u64 	%rd516, %rd515;
	@%p27 bra 	$L__BB51_53;
	cvt.u64.u32 	%rd512, %r4;
	setp.lt.u32 	%p28, %r210, 3;
	mov.b64 	%rd516, 0;
	mov.u64 	%rd515, %rd516;
	@%p28 bra 	$L__BB51_30;
	add.s32 	%r208, %r6, -2;
	and.b32  	%r133, %r6, -4;
	neg.s32 	%r207, %r133;
	mov.b64 	%rd516, 0;
$L__BB51_4:
	.pragma "nounroll";
	add.s32 	%r12, %r208, 1;
	mul.wide.u32 	%rd397, %r12, 8;
	add.s64 	%rd398, %rd2, %rd397;
	ld.global.u64 	%rd10, [%rd398];
	or.b64  	%rd399, %rd512, %rd10;
	and.b64  	%rd400, %rd399, -4294967296;
	setp.ne.s64 	%p29, %rd400, 0;
	@%p29 bra 	$L__BB51_6;
	cvt.u32.u64 	%r134, %rd10;
	cvt.u32.u64 	%r135, %rd512;
	div.u32 	%r136, %r135, %r134;
	mul.lo.s32 	%r137, %r136, %r134;
	sub.s32 	%r138, %r135, %r137;
	cvt.u64.u32 	%rd477, %r136;
	cvt.u64.u32 	%rd478, %r138;
	bra.uni 	$L__BB51_7;
$L__BB51_6:
	div.s64 	%rd477, %rd512, %rd10;
	mul.lo.s64 	%rd401, %rd477, %rd10;
	sub.s64 	%rd478, %rd512, %rd401;
$L__BB51_7:
	mul.wide.u32 	%rd402, %r12, 8;
	add.s64 	%rd403, %rd1, %rd402;
	ld.global.u64 	%rd17, [%rd403];
	mad.lo.s64 	%rd18, %rd17, %rd478, %rd515;
	or.b64  	%rd404, %rd511, %rd10;
	and.b64  	%rd405, %rd404, -4294967296;
	setp.ne.s64 	%p30, %rd405, 0;
	@%p30 bra 	$L__BB51_9;
	cvt.u32.u64 	%r139, %rd10;
	cvt.u32.u64 	%r140, %rd511;
	div.u32 	%r141, %r140, %r139;
	mul.lo.s32 	%r142, %r141, %r139;
	sub.s32 	%r143, %r140, %r142;
	cvt.u64.u32 	%rd479, %r141;
	cvt.u64.u32 	%rd480, %r143;
	bra.uni 	$L__BB51_10;
$L__BB51_9:
	div.s64 	%rd479, %rd511, %rd10;
	mul.lo.s64 	%rd406, %rd479, %rd10;
	sub.s64 	%rd480, %rd511, %rd406;
$L__BB51_10:
	mad.lo.s64 	%rd25, %rd480, %rd17, %rd516;
	add.s32 	%r13, %r208, -2;
	mul.wide.u32 	%rd407, %r208, 8;
	add.s64 	%rd408, %rd2, %rd407;
	ld.global.u64 	%rd26, [%rd408];
	or.b64  	%rd409, %rd477, %rd26;
	and.b64  	%rd410, %rd409, -4294967296;
	setp.ne.s64 	%p31, %rd410, 0;
	@%p31 bra 	$L__BB51_12;
	cvt.u32.u64 	%r144, %rd26;
	cvt.u32.u64 	%r145, %rd477;
	div.u32 	%r146, %r145, %r144;
	mul.lo.s32 	%r147, %r146, %r144;
	sub.s32 	%r148, %r145, %r147;
	cvt.u64.u32 	%rd481, %r146;
	cvt.u64.u32 	%rd482, %r148;
	bra.uni 	$L__BB51_13;
$L__BB51_12:
	div.s64 	%rd481, %rd477, %rd26;
	mul.lo.s64 	%rd411, %rd481, %rd26;
	sub.s64 	%rd482, %rd477, %rd411;
$L__BB51_13:
	mul.wide.u32 	%rd412, %r208, 8;
	add.s64 	%rd413, %rd1, %rd412;
	ld.global.u64 	%rd33, [%rd413];
	mad.lo.s64 	%rd34, %rd33, %rd482, %rd18;
	or.b64  	%rd414, %rd479, %rd26;
	and.b64  	%rd415, %rd414, -4294967296;
	setp.ne.s64 	%p32, %rd415, 0;
	@%p32 bra 	$L__BB51_15;
	cvt.u32.u64 	%r149, %rd26;
	cvt.u32.u64 	%r150, %rd479;
	div.u32 	%r151, %r150, %r149;
	mul.lo.s32 	%r152, %r151, %r149;
	sub.s32 	%r153, %r150, %r152;
	cvt.u64.u32 	%rd483, %r151;
	cvt.u64.u32 	%rd484, %r153;
	bra.uni 	$L__BB51_16;
$L__BB51_15:
	div.s64 	%rd483, %rd479, %rd26;
	mul.lo.s64 	%rd416, %rd483, %rd26;
	sub.s64 	%rd484, %rd479, %rd416;
$L__BB51_16:
	mad.lo.s64 	%rd41, %rd484, %rd33, %rd25;
	add.s32 	%r14, %r208, -1;
	mul.wide.u32 	%rd417, %r14, 8;
	add.s64 	%rd418, %rd2, %rd417;
	ld.global.u64 	%rd42, [%rd418];
	or.b64  	%rd419, %rd481, %rd42;
	and.b64  	%rd420, %rd419, -4294967296;
	setp.ne.s64 	%p33, %rd420, 0;
	@%p33 bra 	$L__BB51_18;
	cvt.u32.u64 	%r154, %rd42;
	cvt.u32.u64 	%r155, %rd481;
	div.u32 	%r156, %r155, %r154;
	mul.lo.s32 	%r157, %r156, %r154;
	sub.s32 	%r158, %r155, %r157;
	cvt.u64.u32 	%rd485, %r156;
	cvt.u64.u32 	%rd486, %r158;
	bra.uni 	$L__BB51_19;
$L__BB51_18:
	div.s64 	%rd485, %rd481, %rd42;
	mul.lo.s64 	%rd421, %rd485, %rd42;
	sub.s64 	%rd486, %rd481, %rd421;
$L__BB51_19:
	mul.wide.u32 	%rd422, %r14, 8;
	add.s64 	%rd423, %rd1, %rd422;
	ld.global.u64 	%rd49, [%rd423];
	mad.lo.s64 	%rd50, %rd49, %rd486, %rd34;
	or.b64  	%rd424, %rd483, %rd42;
	and.b64  	%rd425, %rd424, -4294967296;
	setp.ne.s64 	%p34, %rd425, 0;
	@%p34 bra 	$L__BB51_21;
	cvt.u32.u64 	%r159, %rd42;
	cvt.u32.u64 	%r160, %rd483;
	div.u32 	%r161, %r160, %r159;
	mul.lo.s32 	%r162, %r161, %r159;
	sub.s32 	%r163, %r160, %r162;
	cvt.u64.u32 	%rd487, %r161;
	cvt.u64.u32 	%rd488, %r163;
	bra.uni 	$L__BB51_22;
$L__BB51_21:
	div.s64 	%rd487, %rd483, %rd42;
	mul.lo.s64 	%rd426, %rd487, %rd42;
	sub.s64 	%rd488, %rd483, %rd426;
$L__BB51_22:
	mad.lo.s64 	%rd57, %rd488, %rd49, %rd41;
	mul.wide.u32 	%rd427, %r13, 8;
	add.s64 	%rd428, %rd2, %rd427;
	ld.global.u64 	%rd58, [%rd428];
	or.b64  	%rd429, %rd485, %rd58;
	and.b64  	%rd430, %rd429, -4294967296;
	setp.ne.s64 	%p35, %rd430, 0;
	@%p35 bra 	$L__BB51_24;
	cvt.u32.u64 	%r164, %rd58;
	cvt.u32.u64 	%r165, %rd485;
	div.u32 	%r166, %r165, %r164;
	mul.lo.s32 	%r167, %r166, %r164;
	sub.s32 	%r168, %r165, %r167;
	cvt.u64.u32 	%rd512, %r166;
	cvt.u64.u32 	%rd490, %r168;
	bra.uni 	$L__BB51_25;
$L__BB51_24:
	div.s64 	%rd512, %rd485, %rd58;
	mul.lo.s64 	%rd431, %rd512, %rd58;
	sub.s64 	%rd490, %rd485, %rd431;
$L__BB51_25:
	mul.wide.u32 	%rd432, %r13, 8;
	add.s64 	%rd433, %rd1, %rd432;
	ld.global.u64 	%rd65, [%rd433];
	mad.lo.s64 	%rd515, %rd65, %rd490, %rd50;
	or.b64  	%rd434, %rd487, %rd58;
	and.b64  	%rd435, %rd434, -4294967296;
	setp.ne.s64 	%p36, %rd435, 0;
	@%p36 bra 	$L__BB51_27;
	cvt.u32.u64 	%r169, %rd58;
	cvt.u32.u64 	%r170, %rd487;
	div.u32 	%r171, %r170, %r169;
	mul.lo.s32 	%r172, %r171, %r169;
	sub.s32 	%r173, %r170, %r172;
	cvt.u64.u32 	%rd511, %r171;
	cvt.u64.u32 	%rd492, %r173;
	bra.uni 	$L__BB51_28;
$L__BB51_27:
	div.s64 	%rd511, %rd487, %rd58;
	mul.lo.s64 	%rd436, %rd511, %rd58;
	sub.s64 	%rd492, %rd487, %rd436;
$L__BB51_28:
	mad.lo.s64 	%rd516, %rd492, %rd65, %rd57;
	add.s32 	%r208, %r208, -4;
	add.s32 	%r207, %r207, 4;
	setp.ne.s32 	%p37, %r207, 0;
	@%p37 bra 	$L__BB51_4;
	add.s32 	%r210, %r208, 1;
$L__BB51_30:
	and.b32  	%r19, %r6, 3;
	setp.eq.s32 	%p38, %r19, 0;
	@%p38 bra 	$L__BB51_53;
	setp.eq.s32 	%p39, %r19, 1;
	@%p39 bra 	$L__BB51_45;
	mul.wide.u32 	%rd438, %r210, 8;
	add.s64 	%rd439, %rd2, %rd438;
	ld.global.u64 	%rd80, [%rd439];
	or.b64  	%rd440, %rd512, %rd80;
	and.b64  	%rd441, %rd440, -4294967296;
	setp.ne.s64 	%p40, %rd441, 0;
	@%p40 bra 	$L__BB51_34;
	cvt.u32.u64 	%r174, %rd80;
	cvt.u32.u64 	%r175, %rd512;
	div.u32 	%r176, %r175, %r174;
	mul.lo.s32 	%r177, %r176, %r174;
	sub.s32 	%r178, %r175, %r177;
	cvt.u64.u32 	%rd499, %r176;
	cvt.u64.u32 	%rd500, %r178;
	bra.uni 	$L__BB51_35;
$L__BB51_34:
	div.s64 	%rd499, %rd512, %rd80;
	mul.lo.s64 	%rd442, %rd499, %rd80;
	sub.s64 	%rd500, %rd512, %rd442;
$L__BB51_35:
	add.s64 	%rd444, %rd1, %rd438;
	ld.global.u64 	%rd87, [%rd444];
	mad.lo.s64 	%rd88, %rd87, %rd500, %rd515;
	or.b64  	%rd445, %rd511, %rd80;
	and.b64  	%rd446, %rd445, -4294967296;
	setp.ne.s64 	%p41, %rd446, 0;
	@%p41 bra 	$L__BB51_37;
	cvt.u32.u64 	%r179, %rd80;
	cvt.u32.u64 	%r180, %rd511;
	div.u32 	%r181, %r180, %r179;
	mul.lo.s32 	%r182, %r181, %r179;
	sub.s32 	%r183, %r180, %r182;
	cvt.u64.u32 	%rd501, %r181;
	cvt.u64.u32 	%rd502, %r183;
	bra.uni 	$L__BB51_38;
$L__BB51_37:
	div.s64 	%rd501, %rd511, %rd80;
	mul.lo.s64 	%rd447, %rd501, %rd80;
	sub.s64 	%rd502, %rd511, %rd447;
$L__BB51_38:
	mad.lo.s64 	%rd95, %rd502, %rd87, %rd516;
	add.s32 	%r20, %r210, -1;
	mul.wide.u32 	%rd448, %r20, 8;
	add.s64 	%rd449, %rd2, %rd448;
	ld.global.u64 	%rd96, [%rd449];
	or.b64  	%rd450, %rd499, %rd96;
	and.b64  	%rd451, %rd450, -4294967296;
	setp.ne.s64 	%p42, %rd451, 0;
	@%p42 bra 	$L__BB51_40;
	cvt.u32.u64 	%r184, %rd96;
	cvt.u32.u64 	%r185, %rd499;
	div.u32 	%r186, %r185, %r184;
	mul.lo.s32 	%r187, %r186, %r184;
	sub.s32 	%r188, %r185, %r187;
	cvt.u64.u32 	%rd512, %r186;
	cvt.u64.u32 	%rd504, %r188;
	bra.uni 	$L__BB51_41;
$L__BB51_40:
	div.s64 	%rd512, %rd499, %rd96;
	mul.lo.s64 	%rd452, %rd512, %rd96;
	sub.s64 	%rd504, %rd499, %rd452;
$L__BB51_41:
	add.s64 	%rd454, %rd1, %rd448;
	ld.global.u64 	%rd103, [%rd454];
	mad.lo.s64 	%rd515, %rd103, %rd504, %rd88;
	or.b64  	%rd455, %rd501, %rd96;
	and.b64  	%rd456, %rd455, -4294967296;
	setp.ne.s64 	%p43, %rd456, 0;
	@%p43 bra 	$L__BB51_43;
	cvt.u32.u64 	%r189, %rd96;
	cvt.u32.u64 	%r190, %rd501;
	div.u32 	%r191, %r190, %r189;
	mul.lo.s32 	%r192, %r191, %r189;
	sub.s32 	%r193, %r190, %r192;
	cvt.u64.u32 	%rd511, %r191;
	cvt.u64.u32 	%rd506, %r193;
	bra.uni 	$L__BB51_44;
$L__BB51_43:
	div.s64 	%rd511, %rd501, %rd96;
	mul.lo.s64 	%rd457, %rd511, %rd96;
	sub.s64 	%rd506, %rd501, %rd457;
$L__BB51_44:
	mad.lo.s64 	%rd516, %rd506, %rd103, %rd95;
	add.s32 	%r210, %r210, -2;
$L__BB51_45:
	and.b32  	%r194, %r6, 1;
	setp.eq.b32 	%p44, %r194, 1;
	not.pred 	%p45, %p44;
	@%p45 bra 	$L__BB51_53;
	mul.wide.u32 	%rd458, %r210, 8;
	add.s64 	%rd459, %rd2, %rd458;
	ld.global.u64 	%rd118, [%rd459];
	or.b64  	%rd460, %rd512, %rd118;
	and.b64  	%rd461, %rd460, -4294967296;
	setp.ne.s64 	%p46, %rd461, 0;
	@%p46 bra 	$L__BB51_48;
	cvt.u32.u64 	%r195, %rd118;
	cvt.u32.u64 	%r196, %rd512;
	rem.u32 	%r197, %r196, %r195;
	cvt.u64.u32 	%rd513, %r197;
	bra.uni 	$L__BB51_49;
$L__BB51_48:
	rem.s64 	%rd513, %rd512, %rd118;
$L__BB51_49:
	add.s64 	%rd463, %rd1, %rd458;
	ld.global.u64 	%rd122, [%rd463];
	mad.lo.s64 	%rd515, %rd122, %rd513, %rd515;
	or.b64  	%rd464, %rd511, %rd118;
	and.b64  	%rd465, %rd464, -4294967296;
	setp.ne.s64 	%p47, %rd465, 0;
	@%p47 bra 	$L__BB51_51;
	cvt.u32.u64 	%r198, %rd118;
	cvt.u32.u64 	%r199, %rd511;
	rem.u32 	%r200, %r199, %r198;
	cvt.u64.u32 	%rd514, %r200;
	bra.uni 	$L__BB51_52;
$L__BB51_51:
	rem.s64 	%rd514, %rd511, %rd118;
$L__BB51_52:
	mad.lo.s64 	%rd516, %rd514, %rd122, %rd516;
$L__BB51_53:
	shl.b64 	%rd466, %rd515, 1;
	add.s64 	%rd467, %rd3, %rd466;
	ld.global.u16 	%r202, [%rd467];
	shl.b64 	%rd468, %rd516, 1;
	add.s64 	%rd469, %rd3, %rd468;
	ld.global.u16 	%r203, [%rd469];
	add.s32 	%r204, %r203, %r202;
	shr.u32 	%r201, %r204, 1;
	// begin inline asm
	cvt.rn.f16.s32 %rs4, %r201;
	// end inline asm
	st.shared.u16 	[%r5], %rs4;
	bra.uni 	$L__BB51_114;
$L__BB51_54:
	cvt.u64.u32 	%rd548, %r4;
	setp.le.u64 	%p2, %rd262, %rd548;
	@%p2 bra 	$L__BB51_114;
	cvt.u32.u64 	%r23, %rd261;
	add.s32 	%r214, %r23, -1;
	setp.lt.s32 	%p3, %r214, 0;
	mov.b64 	%rd557, 0;
	@%p3 bra 	$L__BB51_113;
	and.b32  	%r25, %r23, 7;
	setp.lt.u32 	%p4, %r214, 7;
	mov.b64 	%rd557, 0;
	@%p4 bra 	$L__BB51_84;
	add.s32 	%r212, %r23, -4;
	and.b32  	%r58, %r23, -8;
	neg.s32 	%r211, %r58;
	mov.b64 	%rd557, 0;
$L__BB51_58:
	.pragma "nounroll";
	add.s32 	%r30, %r212, 3;
	mul.wide.u32 	%rd270, %r30, 8;
	add.s64 	%rd271, %rd2, %rd270;
	ld.global.u64 	%rd133, [%rd271];
	or.b64  	%rd272, %rd548, %rd133;
	and.b64  	%rd273, %rd272, -4294967296;
	setp.ne.s64 	%p5, %rd273, 0;
	@%p5 bra 	$L__BB51_60;
	cvt.u32.u64 	%r59, %rd133;
	cvt.u32.u64 	%r60, %rd548;
	div.u32 	%r61, %r60, %r59;
	mul.lo.s32 	%r62, %r61, %r59;
	sub.s32 	%r63, %r60, %r62;
	cvt.u64.u32 	%rd519, %r61;
	cvt.u64.u32 	%rd520, %r63;
	bra.uni 	$L__BB51_61;
$L__BB51_60:
	div.s64 	%rd519, %rd548, %rd133;
	mul.lo.s64 	%rd274, %rd519, %rd133;
	sub.s64 	%rd520, %rd548, %rd274;
$L__BB51_61:
	add.s64 	%rd276, %rd1, %rd270;
	ld.global.u64 	%rd277, [%rd276];
	mad.lo.s64 	%rd140, %rd277, %rd520, %rd557;
	add.s32 	%r31, %r212, 2;
	mul.wide.u32 	%rd278, %r31, 8;
	add.s64 	%rd279, %rd2, %rd278;
	ld.global.u64 	%rd141, [%rd279];
	or.b64  	%rd280, %rd519, %rd141;
	and.b64  	%rd281, %rd280, -4294967296;
	setp.ne.s64 	%p6, %rd281, 0;
	@%p6 bra 	$L__BB51_63;
	cvt.u32.u64 	%r64, %rd141;
	cvt.u32.u64 	%r65, %rd519;
	div.u32 	%r66, %r65, %r64;
	mul.lo.s32 	%r67, %r66, %r64;
	sub.s32 	%r68, %r65, %r67;
	cvt.u64.u32 	%rd521, %r66;
	cvt.u64.u32 	%rd522, %r68;
	bra.uni 	$L__BB51_64;
$L__BB51_63:
	div.s64 	%rd521, %rd519, %rd141;
	mul.lo.s64 	%rd282, %rd521, %rd141;
	sub.s64 	%rd522, %rd519, %rd282;
$L__BB51_64:
	add.s64 	%rd284, %rd1, %rd278;
	ld.global.u64 	%rd285, [%rd284];
	mad.lo.s64 	%rd148, %rd285, %rd522, %rd140;
	add.s32 	%r32, %r212, 1;
	mul.wide.u32 	%rd286, %r32, 8;
	add.s64 	%rd287, %rd2, %rd286;
	ld.global.u64 	%rd149, [%rd287];
	or.b64  	%rd288, %rd521, %rd149;
	and.b64  	%rd289, %rd288, -4294967296;
	setp.ne.s64 	%p7, %rd289, 0;
	@%p7 bra 	$L__BB51_66;
	cvt.u32.u64 	%r69, %rd149;
	cvt.u32.u64 	%r70, %rd521;
	div.u32 	%r71, %r70, %r69;
	mul.lo.s32 	%r72, %r71, %r69;
	sub.s32 	%r73, %r70, %r72;
	cvt.u64.u32 	%rd523, %r71;
	cvt.u64.u32 	%rd524, %r73;
	bra.uni 	$L__BB51_67;
$L__BB51_66:
	div.s64 	%rd523, %rd521, %rd149;
	mul.lo.s64 	%rd290, %rd523, %rd149;
	sub.s64 	%rd524, %rd521, %rd290;
$L__BB51_67:
	add.s64 	%rd292, %rd1, %rd286;
	ld.global.u64 	%rd293, [%rd292];
	mad.lo.s64 	%rd156, %rd293, %rd524, %rd148;
	add.s32 	%r33, %r212, -4;
	mul.wide.u32 	%rd294, %r212, 8;
	add.s64 	%rd295, %rd2, %rd294;
	ld.global.u64 	%rd157, [%rd295];
	or.b64  	%rd296, %rd523, %rd157;
	and.b64  	%rd297, %rd296, -4294967296;
	setp.ne.s64 	%p8, %rd297, 0;
	@%p8 bra 	$L__BB51_69;
	cvt.u32.u64 	%r74, %rd157;
	cvt.u32.u64 	%r75, %rd523;
	div.u32 	%r76, %r75, %r74;
	mul.lo.s32 	%r77, %r76, %r74;
	sub.s32 	%r78, %r75, %r77;
	cvt.u64.u32 	%rd525, %r76;
	cvt.u64.u32 	%rd526, %r78;
	bra.uni 	$L__BB51_70;
$L__BB51_69:
	div.s64 	%rd525, %rd523, %rd157;
	mul.lo.s64 	%rd298, %rd525, %rd157;
	sub.s64 	%rd526, %rd523, %rd298;
$L__BB51_70:
	add.s64 	%rd300, %rd1, %rd294;
	ld.global.u64 	%rd301, [%rd300];
	mad.lo.s64 	%rd164, %rd301, %rd526, %rd156;
	add.s32 	%r34, %r212, -1;
	mul.wide.u32 	%rd302, %r34, 8;
	add.s64 	%rd303, %rd2, %rd302;
	ld.global.u64 	%rd165, [%rd303];
	or.b64  	%rd304, %rd525, %rd165;
	and.b64  	%rd305, %rd304, -4294967296;
	setp.ne.s64 	%p9, %rd305, 0;
	@%p9 bra 	$L__BB51_72;
	cvt.u32.u64 	%r79, %rd165;
	cvt.u32.u64 	%r80, %rd525;
	div.u32 	%r81, %r80, %r79;
	mul.lo.s32 	%r82, %r81, %r79;
	sub.s32 	%r83, %r80, %r82;
	cvt.u64.u32 	%rd527, %r81;
	cvt.u64.u32 	%rd528, %r83;
	bra.uni 	$L__BB51_73;
$L__BB51_72:
	div.s64 	%rd527, %rd525, %rd165;
	mul.lo.s64 	%rd306, %rd527, %rd165;
	sub.s64 	%rd528, %rd525, %rd306;
$L__BB51_73:
	add.s64 	%rd308, %rd1, %rd302;
	ld.global.u64 	%rd309, [%rd308];
	mad.lo.s64 	%rd172, %rd309, %rd528, %rd164;
	add.s32 	%r35, %r212, -2;
	mul.wide.u32 	%rd310, %r35, 8;
	add.s64 	%rd311, %rd2, %rd310;
	ld.global.u64 	%rd173, [%rd311];
	or.b64  	%rd312, %rd527, %rd173;
	and.b64  	%rd313, %rd312, -4294967296;
	setp.ne.s64 	%p10, %rd313, 0;
	@%p10 bra 	$L__BB51_75;
	cvt.u32.u64 	%r84, %rd173;
	cvt.u32.u64 	%r85, %rd527;
	div.u32 	%r86, %r85, %r84;
	mul.lo.s32 	%r87, %r86, %r84;
	sub.s32 	%r88, %r85, %r87;
	cvt.u64.u32 	%rd529, %r86;
	cvt.u64.u32 	%rd530, %r88;
	bra.uni 	$L__BB51_76;
$L__BB51_75:
	div.s64 	%rd529, %rd527, %rd173;
	mul.lo.s64 	%rd314, %rd529, %rd173;
	sub.s64 	%rd530, %rd527, %rd314;
$L__BB51_76:
	add.s64 	%rd316, %rd1, %rd310;
	ld.global.u64 	%rd317, [%rd316];
	mad.lo.s64 	%rd180, %rd317, %rd530, %rd172;
	add.s32 	%r36, %r212, -3;
	mul.wide.u32 	%rd318, %r36, 8;
	add.s64 	%rd319, %rd2, %rd318;
	ld.global.u64 	%rd181, [%rd319];
	or.b64  	%rd320, %rd529, %rd181;
	and.b64  	%rd321, %rd320, -4294967296;
	setp.ne.s64 	%p11, %rd321, 0;
	@%p11 bra 	$L__BB51_78;
	cvt.u32.u64 	%r89, %rd181;
	cvt.u32.u64 	%r90, %rd529;
	div.u32 	%r91, %r90, %r89;
	mul.lo.s32 	%r92, %r91, %r89;
	sub.s32 	%r93, %r90, %r92;
	cvt.u64.u32 	%rd531, %r91;
	cvt.u64.u32 	%rd532, %r93;
	bra.uni 	$L__BB51_79;
$L__BB51_78:
	div.s64 	%rd531, %rd529, %rd181;
	mul.lo.s64 	%rd322, %rd531, %rd181;
	sub.s64 	%rd532, %rd529, %rd322;
$L__BB51_79:
	add.s64 	%rd324, %rd1, %rd318;
	ld.global.u64 	%rd325, [%rd324];
	mad.lo.s64 	%rd188, %rd325, %rd532, %rd180;
	mul.wide.u32 	%rd326, %r33, 8;
	add.s64 	%rd327, %rd2, %rd326;
	ld.global.u64 	%rd189, [%rd327];
	or.b64  	%rd328, %rd531, %rd189;
	and.b64  	%rd329, %rd328, -4294967296;
	setp.ne.s64 	%p12, %rd329, 0;
	@%p12 bra 	$L__BB51_81;
	cvt.u32.u64 	%r94, %rd189;
	cvt.u32.u64 	%r95, %rd531;
	div.u32 	%r96, %r95, %r94;
	mul.lo.s32 	%r97, %r96, %r94;
	sub.s32 	%r98, %r95, %r97;
	cvt.u64.u32 	%rd548, %r96;
	cvt.u64.u32 	%rd534, %r98;
	bra.uni 	$L__BB51_82;
$L__BB51_81:
	div.s64 	%rd548, %rd531, %rd189;
	mul.lo.s64 	%rd330, %rd548, %rd189;
	sub.s64 	%rd534, %rd531, %rd330;
$L__BB51_82:
	add.s64 	%rd332, %rd1, %rd326;
	ld.global.u64 	%rd333, [%rd332];
	mad.lo.s64 	%rd557, %rd333, %rd534, %rd188;
	add.s32 	%r212, %r212, -8;
	add.s32 	%r211, %r211, 8;
	setp.ne.s32 	%p13, %r211, 0;
	@%p13 bra 	$L__BB51_58;
	add.s32 	%r214, %r212, 3;
$L__BB51_84:
	setp.eq.s32 	%p14, %r25, 0;
	@%p14 bra 	$L__BB51_113;
	and.b32  	%r41, %r23, 3;
	setp.lt.u32 	%p15, %r25, 4;
	@%p15 bra 	$L__BB51_99;
	mul.wide.u32 	%rd335, %r214, 8;
	add.s64 	%rd336, %rd2, %rd335;
	ld.global.u64 	%rd200, [%rd336];
	or.b64  	%rd337, %rd548, %rd200;
	and.b64  	%rd338, %rd337, -4294967296;
	setp.ne.s64 	%p16, %rd338, 0;
	@%p16 bra 	$L__BB51_88;
	cvt.u32.u64 	%r99, %rd200;
	cvt.u32.u64 	%r100, %rd548;
	div.u32 	%r101, %r100, %r99;
	mul.lo.s32 	%r102, %r101, %r99;
	sub.s32 	%r103, %r100, %r102;
	cvt.u64.u32 	%rd538, %r101;
	cvt.u64.u32 	%rd539, %r103;
	bra.uni 	$L__BB51_89;
$L__BB51_88:
	div.s64 	%rd538, %rd548, %rd200;
	mul.lo.s64 	%rd339, %rd538, %rd200;
	sub.s64 	%rd539, %rd548, %rd339;
$L__BB51_89:
	add.s64 	%rd341, %rd1, %rd335;
	ld.global.u64 	%rd342, [%rd341];
	mad.lo.s64 	%rd207, %rd342, %rd539, %rd557;
	add.s32 	%r42, %r214, -1;
	mul.wide.u32 	%rd343, %r42, 8;
	add.s64 	%rd344, %rd2, %rd343;
	ld.global.u64 	%rd208, [%rd344];
	or.b64  	%rd345, %rd538, %rd208;
	and.b64  	%rd346, %rd345, -4294967296;
	setp.ne.s64 	%p17, %rd346, 0;
	@%p17 bra 	$L__BB51_91;
	cvt.u32.u64 	%r104, %rd208;
	cvt.u32.u64 	%r105, %rd538;
	div.u32 	%r106, %r105, %r104;
	mul.lo.s32 	%r107, %r106, %r104;
	sub.s32 	%r108, %r105, %r107;
	cvt.u64.u32 	%rd540, %r106;
	cvt.u64.u32 	%rd541, %r108;
	bra.uni 	$L__BB51_92;
$L__BB51_91:
	div.s64 	%rd540, %rd538, %rd208;
	mul.lo.s64 	%rd347, %rd540, %rd208;
	sub.s64 	%rd541, %rd538, %rd347;
$L__BB51_92:
	add.s64 	%rd349, %rd1, %rd343;
	ld.global.u64 	%rd350, [%rd349];
	mad.lo.s64 	%rd215, %rd350, %rd541, %rd207;
	add.s32 	%r43, %r214, -2;
	mul.wide.u32 	%rd351, %r43, 8;
	add.s64 	%rd352, %rd2, %rd351;
	ld.global.u64 	%rd216, [%rd352];
	or.b64  	%rd353, %rd540, %rd216;
	and.b64  	%rd354, %rd353, -4294967296;
	setp.ne.s64 	%p18, %rd354, 0;
	@%p18 bra 	$L__BB51_94;
	cvt.u32.u64 	%r109, %rd216;
	cvt.u32.u64 	%r110, %rd540;
	div.u32 	%r111, %r110, %r109;
	mul.lo.s32 	%r112, %r111, %r109;
	sub.s32 	%r113, %r110, %r112;
	cvt.u64.u32 	%rd542, %r111;
	cvt.u64.u32 	%rd543, %r113;
	bra.uni 	$L__BB51_95;
$L__BB51_94:
	div.s64 	%rd542, %rd540, %rd216;
	mul.lo.s64 	%rd355, %rd542, %rd216;
	sub.s64 	%rd543, %rd540, %rd355;
$L__BB51_95:
	add.s64 	%rd357, %rd1, %rd351;
	ld.global.u64 	%rd358, [%rd357];
	mad.lo.s64 	%rd223, %rd358, %rd543, %rd215;
	add.s32 	%r44, %r214, -3;
	mul.wide.u32 	%rd359, %r44, 8;
	add.s64 	%rd360, %rd2, %rd359;
	ld.global.u64 	%rd224, [%rd360];
	or.b64  	%rd361, %rd542, %rd224;
	and.b64  	%rd362, %rd361, -4294967296;
	setp.ne.s64 	%p19, %rd362, 0;
	@%p19 bra 	$L__BB51_97;
	cvt.u32.u64 	%r114, %rd224;
	cvt.u32.u64 	%r115, %rd542;
	div.u32 	%r116, %r115, %r114;
	mul.lo.s32 	%r117, %r116, %r114;
	sub.s32 	%r118, %r115, %r117;
	cvt.u64.u32 	%rd548, %r116;
	cvt.u64.u32 	%rd545, %r118;
	bra.uni 	$L__BB51_98;
$L__BB51_97:
	div.s64 	%rd548, %rd542, %rd224;
	mul.lo.s64 	%rd363, %rd548, %rd224;
	sub.s64 	%rd545, %rd542, %rd363;
$L__BB51_98:
	add.s64 	%rd365, %rd1, %rd359;
	ld.global.u64 	%rd366, [%rd365];
	mad.lo.s64 	%rd557, %rd366, %rd545, %rd223;
	add.s32 	%r214, %r214, -4;
$L__BB51_99:
	setp.eq.s32 	%p20, %r41, 0;
	@%p20 bra 	$L__BB51_113;
	setp.eq.s32 	%p21, %r41, 1;
	@%p21 bra 	$L__BB51_108;
	mul.wide.u32 	%rd368, %r214, 8;
	add.s64 	%rd369, %rd2, %rd368;
	ld.global.u64 	%rd235, [%rd369];
	or.b64  	%rd370, %rd548, %rd235;
	and.b64  	%rd371, %rd370, -4294967296;
	setp.ne.s64 	%p22, %rd371, 0;
	@%p22 bra 	$L__BB51_103;
	cvt.u32.u64 	%r119, %rd235;
	cvt.u32.u64 	%r120, %rd548;
	div.u32 	%r121, %r120, %r119;
	mul.lo.s32 	%r122, %r121, %r119;
	sub.s32 	%r123, %r120, %r122;
	cvt.u64.u32 	%rd549, %r121;
	cvt.u64.u32 	%rd550, %r123;
	bra.uni 	$L__BB51_104;
$L__BB51_103:
	div.s64 	%rd549, %rd548, %rd235;
	mul.lo.s64 	%rd372, %rd549, %rd235;
	sub.s64 	%rd550, %rd548, %rd372;
$L__BB51_104:
	add.s64 	%rd374, %rd1, %rd368;
	ld.global.u64 	%rd375, [%rd374];
	mad.lo.s64 	%rd242, %rd375, %rd550, %rd557;
	add.s32 	%r47, %r214, -1;
	mul.wide.u32 	%rd376, %r47, 8;
	add.s64 	%rd377, %rd2, %rd376;
	ld.global.u64 	%rd243, [%rd377];
	or.b64  	%rd378, %rd549, %rd243;
	and.b64  	%rd379, %rd378, -4294967296;
	setp.ne.s64 	%p23, %rd379, 0;
	@%p23 bra 	$L__BB51_106;
	cvt.u32.u64 	%r124, %rd243;
	cvt.u32.u64 	%r125, %rd549;
	div.u32 	%r126, %r125, %r124;
	mul.lo.s32 	%r127, %r126, %r124;
	sub.s32 	%r128, %r125, %r127;
	cvt.u64.u32 	%rd548, %r126;
	cvt.u64.u32 	%rd552, %r128;
	bra.uni 	$L__BB51_107;
$L__BB51_106:
	div.s64 	%rd548, %rd549, %rd243;
	mul.lo.s64 	%rd380, %rd548, %rd243;
	sub.s64 	%rd552, %rd549, %rd380;
$L__BB51_107:
	add.s64 	%rd382, %rd1, %rd376;
	ld.global.u64 	%rd383, [%rd382];
	mad.lo.s64 	%rd557, %rd383, %rd552, %rd242;
	add.s32 	%r214, %r214, -2;
$L__BB51_108:
	and.b32  	%r129, %r23, 1;
	setp.eq.b32 	%p24, %r129, 1;
	not.pred 	%p25, %p24;
	@%p25 bra 	$L__BB51_113;
	mul.wide.u32 	%rd384, %r214, 8;
	add.s64 	%rd385, %rd2, %rd384;
	ld.global.u64 	%rd254, [%rd385];
	or.b64  	%rd386, %rd548, %rd254;
	and.b64  	%rd387, %rd386, -4294967296;
	setp.ne.s64 	%p26, %rd387, 0;
	@%p26 bra 	$L__BB51_111;
	cvt.u32.u64 	%r130, %rd254;
	cvt.u32.u64 	%r131, %rd548;
	rem.u32 	%r132, %r131, %r130;
	cvt.u64.u32 	%rd556, %r132;
	bra.uni 	$L__BB51_112;
$L__BB51_111:
	rem.s64 	%rd556, %rd548, %rd254;
$L__BB51_112:
	add.s64 	%rd389, %rd1, %rd384;
	ld.global.u64 	%rd390, [%rd389];
	mad.lo.s64 	%rd557, %rd390, %rd556, %rd557;
$L__BB51_113:
	shl.b64 	%rd391, %rd557, 1;
	add.s64 	%rd392, %rd3, %rd391;
	ld.global.u16 	%rs3, [%rd392];
	// begin inline asm
	cvt.rn.f16.u16 %rs2, %rs3;
	// end inline asm
	st.shared.u16 	[%r5], %rs2;
$L__BB51_114:
	bar.sync 	0;
	setp.lt.u32 	%p48, %r216, 66;
	@%p48 bra 	$L__BB51_118;
$L__BB51_115:
	shr.u32 	%r51, %r216, 1;
	setp.ge.u32 	%p49, %r1, %r51;
	@%p49 bra 	$L__BB51_117;
	ld.shared.u16 	%rs6, [%r5];
	and.b32  	%r205, %r216, 2046;
	add.s32 	%r206, %r5, %r205;
	ld.shared.u16 	%rs7, [%r206];
	// begin inline asm
	{add.f16 %rs5,%rs6,%rs7;
}
	// end inline asm
	st.shared.u16 	[%r5], %rs5;
$L__BB51_117:
	bar.sync 	0;
	setp.gt.u32 	%p50, %r216, 131;
	mov.u32 	%r216, %r51;
	@%p50 bra 	$L__BB51_115;
$L__BB51_118:
	setp.gt.u32 	%p51, %r1, 31;
	@%p51 bra 	$L__BB51_121;
	ld.shared.u16 	%rs9, [%r5];
	ld.shared.u16 	%rs10, [%r5+64];
	// begin inline asm
	{add.f16 %rs8,%rs9,%rs10;
}
	// end inline asm
	st.volatile.shared.u16 	[%r5], %rs8;
	ld.shared.u16 	%rs13, [%r5+32];
	// begin inline asm
	{add.f16 %rs11,%rs8,%rs13;
}
	// end inline asm
	st.volatile.shared.u16 	[%r5], %rs11;
	ld.shared.u16 	%rs16, [%r5+16];
	// begin inline asm
	{add.f16 %rs14,%rs11,%rs16;
}
	// end inline asm
	st.volatile.shared.u16 	[%r5], %rs14;
	ld.shared.u16 	%rs19, [%r5+8];
	// begin inline asm
	{add.f16 %rs17,%rs14,%rs19;
}
	// end inline asm
	st.volatile.shared.u16 	[%r5], %rs17;
	ld.shared.u16 	%rs22, [%r5+4];
	// begin inline asm
	{add.f16 %rs20,%rs17,%rs22;
}
	// end inline asm
	st.volatile.shared.u16 	[%r5], %rs20;
	ld.shared.u16 	%rs25, [%r5+2];
	// begin inline asm
	{add.f16 %rs23,%rs20,%rs25;
}
	// end inline asm
	st.volatile.shared.u16 	[%r5], %rs23;
	setp.ne.s32 	%p52, %r1, 0;
	@%p52 bra 	$L__BB51_121;
	cvta.to.global.u64 	%rd470, %rd260;
	mul.wide.u32 	%rd471, %r2, 2;
	add.s64 	%rd472, %rd470, %rd471;
	ld.shared.u16 	%rs26, [sum_squaresdata_u16];
	st.global.u16 	[%rd472], %rs26;
$L__BB51_121:
	ret;

}
	// .globl	contiguous_sum_square2_u16
.visible .entry contiguous_sum_square2_u16(
	.param .u64 .ptr .align 1 contiguous_sum_square2_u16_param_0,
	.param .u64 .ptr .align 1 contiguous_sum_square2_u16_param_1,
	.param .u64 .ptr .align 1 contiguous_sum_square2_u16_param_2,
	.param .u64 .ptr .align 1 contiguous_sum_square2_u16_param_3,
	.param .u64 contiguous_sum_square2_u16_param_4,
	.param .u64 contiguous_sum_square2_u16_param_5,
	.param .u64 contiguous_sum_square2_u16_param_6
)
{
	.reg .pred 	%p<53>;
	.reg .b16 	%rs<29>;
	.reg .b32 	%r<221>;
	.reg .b32 	%f<3>;
	.reg .b64 	%rd<572>;

	ld.param.u64 	%rd266, [contiguous_sum_square2_u16_param_1];
	ld.param.u64 	%rd267, [contiguous_sum_square2_u16_param_2];
	ld.param.u64 	%rd268, [contiguous_sum_square2_u16_param_3];
	ld.param.u64 	%rd263, [contiguous_sum_square2_u16_param_4];
	ld.param.u64 	%rd264, [contiguous_sum_square2_u16_param_5];
	ld.param.u64 	%rd265, [contiguous_sum_square2_u16_param_6];
	cvta.to.global.u64 	%rd1, %rd268;
	cvta.to.global.u64 	%rd2, %rd267;
	cvta.to.global.u64 	%rd571, %rd266;
	mov.u32 	%r1, %tid.x;
	mov.u32 	%r2, %ctaid.x;
	mov.u32 	%r220, %ntid.x;
	mul.lo.s32 	%r52, %r2, %r220;
	shl.b32 	%r53, %r52, 1;
	add.s32 	%r4, %r53, %r1;
	shl.b32 	%r54, %r1, 1;
	mov.u32 	%r55, sum_squaresdata_u16;
	add.s32 	%r5, %r55, %r54;
	mov.b32 	%r51, 0;
	// begin inline asm
	cvt.rn.f16.s32 %rs1, %r51;
	// end inline asm
	st.shared.u16 	[%r5], %rs1;
	add.s32 	%r56, %r4, %r220;
	cvt.u64.u32 	%rd4, %r56;
	setp.le.u64 	%p1, %rd264, %rd4;
	@%p1 bra 	$L__BB52_54;
	cvt.u64.u32 	%rd401, %r4;
	mov.u32 	%r134, %ctaid.y;
	cvt.u64.u32 	%rd402, %r134;
	mul.lo.s64 	%rd403, %rd264, %rd402;
	add.s64 	%rd525, %rd403, %rd401;
	add.s64 	%rd523, %rd403, %rd4;
	cvt.u32.u64 	%r6, %rd263;
	add.s32 	%r214, %r6, -1;
	setp.lt.s32 	%p27, %r214, 0;
	mov.b64 	%rd529, 0;
	mov.u64 	%rd530, %rd529;
	@%p27 bra 	$L__BB52_53;
	setp.lt.u32 	%p28, %r214, 3;
	mov.b64 	%rd530, 0;
	mov.u64 	%rd529, %rd530;
	@%p28 bra 	$L__BB52_30;
	add.s32 	%r212, %r6, -2;
	and.b32  	%r135, %r6, -4;
	neg.s32 	%r211, %r135;
	mov.b64 	%rd530, 0;
$L__BB52_4:
	.pragma "nounroll";
	add.s32 	%r12, %r212, 1;
	mul.wide.u32 	%rd407, %r12, 8;
	add.s64 	%rd408, %rd2, %rd407;
	ld.global.u64 	%rd11, [%rd408];
	or.b64  	%rd409, %rd525, %rd11;
	and.b64  	%rd410, %rd409, -4294967296;
	setp.ne.s64 	%p29, %rd410, 0;
	@%p29 bra 	$L__BB52_6;
	cvt.u32.u64 	%r136, %rd11;
	cvt.u32.u64 	%r137, %rd525;
	div.u32 	%r138, %r137, %r136;
	mul.lo.s32 	%r139, %r138, %r136;
	sub.s32 	%r140, %r137, %r139;
	cvt.u64.u32 	%rd491, %r138;
	cvt.u64.u32 	%rd492, %r140;
	bra.uni 	$L__BB52_7;
$L__BB52_6:
	div.s64 	%rd491, %rd525, %rd11;
	mul.lo.s64 	%rd411, %rd491, %rd11;
	sub.s64 	%rd492, %rd525, %rd411;
$L__BB52_7:
	mul.wide.u32 	%rd412, %r12, 8;
	add.s64 	%rd413, %rd1, %rd412;
	ld.global.u64 	%rd18, [%rd413];
	mad.lo.s64 	%rd19, %rd18, %rd492, %rd529;
	or.b64  	%rd414, %rd523, %rd11;
	and.b64  	%rd415, %rd414, -4294967296;
	setp.ne.s64 	%p30, %rd415, 0;
	@%p30 bra 	$L__BB52_9;
	cvt.u32.u64 	%r141, %rd11;
	cvt.u32.u64 	%r142, %rd523;
	div.u32 	%r143, %r142, %r141;
	mul.lo.s32 	%r144, %r143, %r141;
	sub.s32 	%r145, %r142, %r144;
	cvt.u64.u32 	%rd493, %r143;
	cvt.u64.u32 	%rd494, %r145;
	bra.uni 	$L__BB52_10;
$L__BB52_9:
	div.s64 	%rd493, %rd523, %rd11;
	mul.lo.s64 	%rd416, %rd493, %rd11;
	sub.s64 	%rd494, %rd523, %rd416;
$L__BB52_10:
	mad.lo.s64 	%rd26, %rd494, %rd18, %rd530;
	mul.wide.u32 	%rd417, %r212, 8;
	add.s64 	%rd418, %rd2, %rd417;
	ld.global.u64 	%rd27, [%rd418];
	or.b64  	%rd419, %rd491, %rd27;
	and.b64  	%rd420, %rd419, -4294967296;
	setp.ne.s64 	%p31, %rd420, 0;
	@%p31 bra 	$L__BB52_12;
	cvt.u32.u64 	%r146, %rd27;
	cvt.u32.u64 	%r147, %rd491;
	div.u32 	%r148, %r147, %r146;
	mul.lo.s32 	%r149, %r148, %r146;
	sub.s32 	%r150, %r147, %r149;
	cvt.u64.u32 	%rd495, %r148;
	cvt.u64.u32 	%rd496, %r150;
	bra.uni 	$L__BB52_13;
$L__BB52_12:
	div.s64 	%rd495, %rd491, %rd27;
	mul.lo.s64 	%rd421, %rd495, %rd27;
	sub.s64 	%rd496, %rd491, %rd421;
$L__BB52_13:
	mul.wide.u32 	%rd422, %r212, 8;
	add.s64 	%rd423, %rd1, %rd422;
	ld.global.u64 	%rd34, [%rd423];
	mad.lo.s64 	%rd35, %rd34, %rd496, %rd19;
	or.b64  	%rd424, %rd493, %rd27;
	and.b64  	%rd425, %rd424, -4294967296;
	setp.ne.s64 	%p32, %rd425, 0;
	@%p32 bra 	$L__BB52_15;
	cvt.u32.u64 	%r151, %rd27;
	cvt.u32.u64 	%r152, %rd493;
	div.u32 	%r153, %r152, %r151;
	mul.lo.s32 	%r154, %r153, %r151;
	sub.s32 	%r155, %r152, %r154;
	cvt.u64.u32 	%rd497, %r153;
	cvt.u64.u32 	%rd498, %r155;
	bra.uni 	$L__BB52_16;
$L__BB52_15:
	div.s64 	%rd497, %rd493, %rd27;
	mul.lo.s64 	%rd426, %rd497, %rd27;
	sub.s64 	%rd498, %rd493, %rd426;
$L__BB52_16:
	mad.lo.s64 	%rd42, %rd498, %rd34, %rd26;
	add.s32 	%r13, %r212, -1;
	mul.wide.u32 	%rd427, %r13, 8;
	add.s64 	%rd428, %rd2, %rd427;
	ld.global.u64 	%rd43, [%rd428];
	or.b64  	%rd429, %rd495, %rd43;
	and.b64  	%rd430, %rd429, -4294967296;
	setp.ne.s64 	%p33, %rd430, 0;
	@%p33 bra 	$L__BB52_18;
	cvt.u32.u64 	%r156, %rd43;
	cvt.u32.u64 	%r157, %rd495;
	div.u32 	%r158, %r157, %r156;
	mul.lo.s32 	%r159, %r158, %r156;
	sub.s32 	%r160, %r157, %r159;
	cvt.u64.u32 	%rd499, %r158;
	cvt.u64.u32 	%rd500, %r160;
	bra.uni 	$L__BB52_19;
$L__BB52_18:
	div.s64 	%rd499, %rd495, %rd43;
	mul.lo.s64 	%rd431, %rd499, %rd43;
	sub.s64 	%rd500, %rd495, %rd431;
$L__BB52_19:
	mul.wide.u32 	%rd432, %r13, 8;
	add.s64 	%rd433, %rd1, %rd432;
	ld.global.u64 	%rd50, [%rd433];
	mad.lo.s64 	%rd51, %rd50, %rd500, %rd35;
	or.b64  	%rd434, %rd497, %rd43;
	and.b64  	%rd435, %rd434, -4294967296;
	setp.ne.s64 	%p34, %rd435, 0;
	@%p34 bra 	$L__BB52_21;
	cvt.u32.u64 	%r161, %rd43;
	cvt.u32.u64 	%r162, %rd497;
	div.u32 	%r163, %r162, %r161;
	mul.lo.s32 	%r164, %r163, %r161;
	sub.s32 	%r165, %r162, %r164;
	cvt.u64.u32 	%rd501, %r163;
	cvt.u64.u32 	%rd502, %r165;
	bra.uni 	$L__BB52_22;
$L__BB52_21:
	div.s64 	%rd501, %rd497, %rd43;
	mul.lo.s64 	%rd436, %rd501, %rd43;
	sub.s64 	%rd502, %rd497, %rd436;
$L__BB52_22:
	mad.lo.s64 	%rd58, %rd502, %rd50, %rd42;
	add.s32 	%r166, %r212, -2;
	mul.wide.u32 	%rd437, %r166, 8;
	add.s64 	%rd438, %rd2, %rd437;
	ld.global.u64 	%rd59, [%rd438];
	or.b64  	%rd439, %rd499, %rd59;
	and.b64  	%rd440, %rd439, -4294967296;
	setp.ne.s64 	%p35, %rd440, 0;
	@%p35 bra 	$L__BB52_24;
	cvt.u32.u64 	%r167, %rd59;
	cvt.u32.u64 	%r168, %rd499;
	div.u32 	%r169, %r168, %r167;
	mul.lo.s32 	%r170, %r169, %r167;
	sub.s32 	%r171, %r168, %r170;
	cvt.u64.u32 	%rd525, %r169;
	cvt.u64.u32 	%rd504, %r171;
	bra.uni 	$L__BB52_25;
$L__BB52_24:
	div.s64 	%rd525, %rd499, %rd59;
	mul.lo.s64 	%rd441, %rd525, %rd59;
	sub.s64 	%rd504, %rd499, %rd441;
$L__BB52_25:
	mul.wide.u32 	%rd442, %r166, 8;
	add.s64 	%rd443, %rd1, %rd442;
	ld.global.u64 	%rd66, [%rd443];
	mad.lo.s64 	%rd529, %rd66, %rd504, %rd51;
	or.b64  	%rd444, %rd501, %rd59;
	and.b64  	%rd445, %rd444, -4294967296;
	setp.ne.s64 	%p36, %rd445, 0;
	@%p36 bra 	$L__BB52_27;
	cvt.u32.u64 	%r173, %rd59;
	cvt.u32.u64 	%r174, %rd501;
	div.u32 	%r175, %r174, %r173;
	mul.lo.s32 	%r176, %r175, %r173;
	sub.s32 	%r177, %r174, %r176;
	cvt.u64.u32 	%rd523, %r175;
	cvt.u64.u32 	%rd506, %r177;
	bra.uni 	$L__BB52_28;
$L__BB52_27:
	div.s64 	%rd523, %rd501, %rd59;
	mul.lo.s64 	%rd446, %rd523, %rd59;
	sub.s64 	%rd506, %rd501, %rd446;
$L__BB52_28:
	mad.lo.s64 	%rd530, %rd506, %rd66, %rd58;
	add.s32 	%r212, %r212, -4;
	add.s32 	%r211, %r211, 4;
	setp.ne.s32 	%p37, %r211, 0;
	@%p37 bra 	$L__BB52_4;
	add.s32 	%r214, %r212, 1;
$L__BB52_30:
	and.b32  	%r18, %r6, 3;
	setp.eq.s32 	%p38, %r18, 0;
	@%p38 bra 	$L__BB52_53;
	setp.eq.s32 	%p39, %r18, 1;
	@%p39 bra 	$L__BB52_45;
	mul.wide.u32 	%rd448, %r214, 8;
	add.s64 	%rd449, %rd2, %rd448;
	ld.global.u64 	%rd81, [%rd449];
	or.b64  	%rd450, %rd525, %rd81;
	and.b64  	%rd451, %rd450, -4294967296;
	setp.ne.s64 	%p40, %rd451, 0;
	@%p40 bra 	$L__BB52_34;
	cvt.u32.u64 	%r178, %rd81;
	cvt.u32.u64 	%r179, %rd525;
	div.u32 	%r180, %r179, %r178;
	mul.lo.s32 	%r181, %r180, %r178;
	sub.s32 	%r182, %r179, %r181;
	cvt.u64.u32 	%rd513, %r180;
	cvt.u64.u32 	%rd514, %r182;
	bra.uni 	$L__BB52_35;
$L__BB52_34:
	div.s64 	%rd513, %rd525, %rd81;
	mul.lo.s64 	%rd452, %rd513, %rd81;
	sub.s64 	%rd514, %rd525, %rd452;
$L__BB52_35:
	add.s64 	%rd454, %rd1, %rd448;
	ld.global.u64 	%rd88, [%rd454];
	mad.lo.s64 	%rd89, %rd88, %rd514, %rd529;
	or.b64  	%rd455, %rd523, %rd81;
	and.b64  	%rd456, %rd455, -4294967296;
	setp.ne.s64 	%p41, %rd456, 0;
	@%p41 bra 	$L__BB52_37;
	cvt.u32.u64 	%r183, %rd81;
	cvt.u32.u64 	%r184, %rd523;
	div.u32 	%r185, %r184, %r183;
	mul.lo.s32 	%r186, %r185, %r183;
	sub.s32 	%r187, %r184, %r186;
	cvt.u64.u32 	%rd515, %r185;
	cvt.u64.u32 	%rd516, %r187;
	bra.uni 	$L__BB52_38;
$L__BB52_37:
	div.s64 	%rd515, %rd523, %rd81;
	mul.lo.s64 	%rd457, %rd515, %rd81;
	sub.s64 	%rd516, %rd523, %rd457;
$L__BB52_38:
	mad.lo.s64 	%rd96, %rd516, %rd88, %rd530;
	add.s32 	%r19, %r214, -1;
	mul.wide.u32 	%rd458, %r19, 8;
	add.s64 	%rd459, %rd2, %rd458;
	ld.global.u64 	%rd97, [%rd459];
	or.b64  	%rd460, %rd513, %rd97;
	and.b64  	%rd461, %rd460, -4294967296;
	setp.ne.s64 	%p42, %rd461, 0;
	@%p42 bra 	$L__BB52_40;
	cvt.u32.u64 	%r188, %rd97;
	cvt.u32.u64 	%r189, %rd513;
	div.u32 	%r190, %r189, %r188;
	mul.lo.s32 	%r191, %r190, %r188;
	sub.s32 	%r192, %r189, %r191;
	cvt.u64.u32 	%rd525, %r190;
	cvt.u64.u32 	%rd518, %r192;
	bra.uni 	$L__BB52_41;
$L__BB52_40:
	div.s64 	%rd525, %rd513, %rd97;
	mul.lo.s64 	%rd462, %rd525, %rd97;
	sub.s64 	%rd518, %rd513, %rd462;
$L__BB52_41:
	add.s64 	%rd464, %rd1, %rd458;
	ld.global.u64 	%rd104, [%rd464];
	mad.lo.s64 	%rd529, %rd104, %rd518, %rd89;
	or.b64  	%rd465, %rd515, %rd97;
	and.b64  	%rd466, %rd465, -4294967296;
	setp.ne.s64 	%p43, %rd466, 0;
	@%p43 bra 	$L__BB52_43;
	cvt.u32.u64 	%r193, %rd97;
	cvt.u32.u64 	%r194, %rd515;
	div.u32 	%r195, %r194, %r193;
	mul.lo.s32 	%r196, %r195, %r193;
	sub.s32 	%r197, %r194, %r196;
	cvt.u64.u32 	%rd523, %r195;
	cvt.u64.u32 	%rd520, %r197;
	bra.uni 	$L__BB52_44;
$L__BB52_43:
	div.s64 	%rd523, %rd515, %rd97;
	mul.lo.s64 	%rd467, %rd523, %rd97;
	sub.s64 	%rd520, %rd515, %rd467;
$L__BB52_44:
	mad.lo.s64 	%rd530, %rd520, %rd104, %rd96;
	add.s32 	%r214, %r214, -2;
$L__BB52_45:
	and.b32  	%r198, %r6, 1;
	setp.eq.b32 	%p44, %r198, 1;
	not.pred 	%p45, %p44;
	@%p45 bra 	$L__BB52_53;
	mul.wide.u32 	%rd468, %r214, 8;
	add.s64 	%rd469, %rd2, %rd468;
	ld.global.u64 	%rd119, [%rd469];
	or.b64  	%rd470, %rd525, %rd119;
	and.b64  	%rd471, %rd470, -4294967296;
	setp.ne.s64 	%p46, %rd471, 0;
	@%p46 bra 	$L__BB52_48;
	cvt.u32.u64 	%r199, %rd119;
	cvt.u32.u64 	%r200, %rd525;
	rem.u32 	%r201, %r200, %r199;
	cvt.u64.u32 	%rd527, %r201;
	bra.uni 	$L__BB52_49;
$L__BB52_48:
	rem.s64 	%rd527, %rd525, %rd119;
$L__BB52_49:
	add.s64 	%rd473, %rd1, %rd468;
	ld.global.u64 	%rd123, [%rd473];
	mad.lo.s64 	%rd529, %rd123, %rd527, %rd529;
	or.b64  	%rd474, %rd523, %rd119;
	and.b64  	%rd475, %rd474, -4294967296;
	setp.ne.s64 	%p47, %rd475, 0;
	@%p47 bra 	$L__BB52_51;
	cvt.u32.u64 	%r202, %rd119;
	cvt.u32.u64 	%r203, %rd523;
	rem.u32 	%r204, %r203, %r202;
	cvt.u64.u32 	%rd528, %r204;
	bra.uni 	$L__BB52_52;
$L__BB52_51:
	rem.s64 	%rd528, %rd523, %rd119;
$L__BB52_52:
	mad.lo.s64 	%rd530, %rd528, %rd123, %rd530;
$L__BB52_53:
	shl.b64 	%rd476, %rd529, 1;
	add.s64 	%rd477, %rd571, %rd476;
	ld.global.u16 	%rs5, [%rd477];
	mul.wide.u16 	%r205, %rs5, %rs5;
	shl.b64 	%rd478, %rd530, 1;
	add.s64 	%rd479, %rd571, %rd478;
	ld.global.u16 	%rs6, [%rd479];
	mul.wide.u16 	%r206, %rs6, %rs6;
	add.s32 	%r207, %r206, %r205;
	cvt.rn.f32.u32 	%f2, %r207;
	// begin inline asm
	{  cvt.rn.f16.f32 %rs4, %f2;}

	// end inline asm
	st.shared.u16 	[%r5], %rs4;
	bra.uni 	$L__BB52_114;
$L__BB52_54:
	cvt.u64.u32 	%rd131, %r4;
	setp.le.u64 	%p2, %rd264, %rd131;
	@%p2 bra 	$L__BB52_114;
	mov.u32 	%r57, %ctaid.y;
	cvt.u64.u32 	%rd269, %r57;
	mad.lo.s64 	%rd562, %rd264, %rd269, %rd131;
	cvt.u32.u64 	%r22, %rd263;
	add.s32 	%r218, %r22, -1;
	setp.lt.s32 	%p3, %r218, 0;
	@%p3 bra 	$L__BB52_113;
	and.b32  	%r24, %r22, 7;
	setp.lt.u32 	%p4, %r218, 7;
	@%p4 bra 	$L__BB52_84;
	add.s32 	%r216, %r22, -4;
	and.b32  	%r58, %r22, -8;
	neg.s32 	%r215, %r58;
$L__BB52_58:
	.pragma "nounroll";
	add.s32 	%r29, %r216, 3;
	mul.wide.u32 	%rd271, %r29, 8;
	add.s64 	%rd272, %rd2, %rd271;
	ld.global.u64 	%rd135, [%rd272];
	or.b64  	%rd273, %rd562, %rd135;
	and.b64  	%rd274, %rd273, -4294967296;
	setp.ne.s64 	%p5, %rd274, 0;
	@%p5 bra 	$L__BB52_60;
	cvt.u32.u64 	%r59, %rd135;
	cvt.u32.u64 	%r60, %rd562;
	div.u32 	%r61, %r60, %r59;
	mul.lo.s32 	%r62, %r61, %r59;
	sub.s32 	%r63, %r60, %r62;
	cvt.u64.u32 	%rd533, %r61;
	cvt.u64.u32 	%rd534, %r63;
	bra.uni 	$L__BB52_61;
$L__BB52_60:
	div.s64 	%rd533, %rd562, %rd135;
	mul.lo.s64 	%rd275, %rd533, %rd135;
	sub.s64 	%rd534, %rd562, %rd275;
$L__BB52_61:
	add.s64 	%rd277, %rd1, %rd271;
	ld.global.u64 	%rd278, [%rd277];
	mul.lo.s64 	%rd142, %rd278, %rd534;
	add.s32 	%r30, %r216, 2;
	mul.wide.u32 	%rd279, %r30, 8;
	add.s64 	%rd280, %rd2, %rd279;
	ld.global.u64 	%rd143, [%rd280];
	or.b64  	%rd281, %rd533, %rd143;
	and.b64  	%rd282, %rd281, -4294967296;
	setp.ne.s64 	%p6, %rd282, 0;
	@%p6 bra 	$L__BB52_63;
	cvt.u32.u64 	%r64, %rd143;
	cvt.u32.u64 	%r65, %rd533;
	div.u32 	%r66, %r65, %r64;
	mul.lo.s32 	%r67, %r66, %r64;
	sub.s32 	%r68, %r65, %r67;
	cvt.u64.u32 	%rd535, %r66;
	cvt.u64.u32 	%rd536, %r68;
	bra.uni 	$L__BB52_64;
$L__BB52_63:
	div.s64 	%rd535, %rd533, %rd143;
	mul.lo.s64 	%rd283, %rd535, %rd143;
	sub.s64 	%rd536, %rd533, %rd283;
$L__BB52_64:
	add.s64 	%rd285, %rd1, %rd279;
	ld.global.u64 	%rd286, [%rd285];
	mad.lo.s64 	%rd150, %rd286, %rd536, %rd142;
	add.s32 	%r31, %r216, 1;
	mul.wide.u32 	%rd287, %r31, 8;
	add.s64 	%rd288, %rd2, %rd287;
	ld.global.u64 	%rd151, [%rd288];
	or.b64  	%rd289, %rd535, %rd151;
	and.b64  	%rd290, %rd289, -4294967296;
	setp.ne.s64 	%p7, %rd290, 0;
	@%p7 bra 	$L__BB52_66;
	cvt.u32.u64 	%r69, %rd151;
	cvt.u32.u64 	%r70, %rd535;
	div.u32 	%r71, %r70, %r69;
	mul.lo.s32 	%r72, %r71, %r69;
	sub.s32 	%r73, %r70, %r72;
	cvt.u64.u32 	%rd537, %r71;
	cvt.u64.u32 	%rd538, %r73;
	bra.uni 	$L__BB52_67;
$L__BB52_66:
	div.s64 	%rd537, %rd535, %rd151;
	mul.lo.s64 	%rd291, %rd537, %rd151;
	sub.s64 	%rd538, %rd535, %rd291;
$L__BB52_67:
	add.s64 	%rd293, %rd1, %rd287;
	ld.global.u64 	%rd294, [%rd293];
	mad.lo.s64 	%rd158, %rd294, %rd538, %rd150;
	add.s32 	%r32, %r216, -4;
	mul.wide.u32 	%rd295, %r216, 8;
	add.s64 	%rd296, %rd2, %rd295;
	ld.global.u64 	%rd159, [%rd296];
	or.b64  	%rd297, %rd537, %rd159;
	and.b64  	%rd298, %rd297, -4294967296;
	setp.ne.s64 	%p8, %rd298, 0;
	@%p8 bra 	$L__BB52_69;
	cvt.u32.u64 	%r74, %rd159;
	cvt.u32.u64 	%r75, %rd537;
	div.u32 	%r76, %r75, %r74;
	mul.lo.s32 	%r77, %r76, %r74;
	sub.s32 	%r78, %r75, %r77;
	cvt.u64.u32 	%rd539, %r76;
	cvt.u64.u32 	%rd540, %r78;
	bra.uni 	$L__BB52_70;
$L__BB52_69:
	div.s64 	%rd539, %rd537, %rd159;
	mul.lo.s64 	%rd299, %rd539, %rd159;
	sub.s64 	%rd540, %rd537, %rd299;
$L__BB52_70:
	add.s64 	%rd301, %rd1, %rd295;
	ld.global.u64 	%rd302, [%rd301];
	mad.lo.s64 	%rd166, %rd302, %rd540, %rd158;
	add.s32 	%r33, %r216, -1;
	mul.wide.u32 	%rd303, %r33, 8;
	add.s64 	%rd304, %rd2, %rd303;
	ld.global.u64 	%rd167, [%rd304];
	or.b64  	%rd305, %rd539, %rd167;
	and.b64  	%rd306, %rd305, -4294967296;
	setp.ne.s64 	%p9, %rd306, 0;
	@%p9 bra 	$L__BB52_72;
	cvt.u32.u64 	%r79, %rd167;
	cvt.u32.u64 	%r80, %rd539;
	div.u32 	%r81, %r80, %r79;
	mul.lo.s32 	%r82, %r81, %r79;
	sub.s32 	%r83, %r80, %r82;
	cvt.u64.u32 	%rd541, %r81;
	cvt.u64.u32 	%rd542, %r83;
	bra.uni 	$L__BB52_73;
$L__BB52_72:
	div.s64 	%rd541, %rd539, %rd167;
	mul.lo.s64 	%rd307, %rd541, %rd167;
	sub.s64 	%rd542, %rd539, %rd307;
$L__BB52_73:
	add.s64 	%rd309, %rd1, %rd303;
	ld.global.u64 	%rd310, [%rd309];
	mad.lo.s64 	%rd174, %rd310, %rd542, %rd166;
	add.s32 	%r34, %r216, -2;
	mul.wide.u32 	%rd311, %r34, 8;
	add.s64 	%rd312, %rd2, %rd311;
	ld.global.u64 	%rd175, [%rd312];
	or.b64  	%rd313, %rd541, %rd175;
	and.b64  	%rd314, %rd313, -4294967296;
	setp.ne.s64 	%p10, %rd314, 0;
	@%p10 bra 	$L__BB52_75;
	cvt.u32.u64 	%r84, %rd175;
	cvt.u32.u64 	%r85, %rd541;
	div.u32 	%r86, %r85, %r84;
	mul.lo.s32 	%r87, %r86, %r84;
	sub.s32 	%r88, %r85, %r87;
	cvt.u64.u32 	%rd543, %r86;
	cvt.u64.u32 	%rd544, %r88;
	bra.uni 	$L__BB52_76;
$L__BB52_75:
	div.s64 	%rd543, %rd541, %rd175;
	mul.lo.s64 	%rd315, %rd543, %rd175;
	sub.s64 	%rd544, %rd541, %rd315;
$L__BB52_76:
	add.s64 	%rd317, %rd1, %rd311;
	ld.global.u64 	%rd318, [%rd317];
	mad.lo.s64 	%rd182, %rd318, %rd544, %rd174;
	add.s32 	%r35, %r216, -3;
	mul.wide.u32 	%rd319, %r35, 8;
	add.s64 	%rd320, %rd2, %rd319;
	ld.global.u64 	%rd183, [%rd320];
	or.b64  	%rd321, %rd543, %rd183;
	and.b64  	%rd322, %rd321, -4294967296;
	setp.ne.s64 	%p11, %rd322, 0;
	@%p11 bra 	$L__BB52_78;
	cvt.u32.u64 	%r89, %rd183;
	cvt.u32.u64 	%r90, %rd543;
	div.u32 	%r91, %r90, %r89;
	mul.lo.s32 	%r92, %r91, %r89;
	sub.s32 	%r93, %r90, %r92;
	cvt.u64.u32 	%rd545, %r91;
	cvt.u64.u32 	%rd546, %r93;
	bra.uni 	$L__BB52_79;
$L__BB52_78:
	div.s64 	%rd545, %rd543, %rd183;
	mul.lo.s64 	%rd323, %rd545, %rd183;
	sub.s64 	%rd546, %rd543, %rd323;
$L__BB52_79:
	add.s64 	%rd325, %rd1, %rd319;
	ld.global.u64 	%rd326, [%rd325];
	mad.lo.s64 	%rd190, %rd326, %rd546, %rd182;
	mul.wide.u32 	%rd327, %r32, 8;
	add.s64 	%rd328, %rd2, %rd327;
	ld.global.u64 	%rd191, [%rd328];
	or.b64  	%rd329, %rd545, %rd191;
	and.b64  	%rd330, %rd329, -4294967296;
	setp.ne.s64 	%p12, %rd330, 0;
	@%p12 bra 	$L__BB52_81;
	cvt.u32.u64 	%r94, %rd191;
	cvt.u32.u64 	%r95, %rd545;
	div.u32 	%r96, %r95, %r94;
	mul.lo.s32 	%r97, %r96, %r94;
	sub.s32 	%r98, %r95, %r97;
	cvt.u64.u32 	%rd562, %r96;
	cvt.u64.u32 	%rd548, %r98;
	bra.uni 	$L__BB52_82;
$L__BB52_81:
	div.s64 	%rd562, %rd545, %rd191;
	mul.lo.s64 	%rd331, %rd562, %rd191;
	sub.s64 	%rd548, %rd545, %rd331;
$L__BB52_82:
	add.s64 	%rd333, %rd1, %rd327;
	ld.global.u64 	%rd334, [%rd333];
	mad.lo.s64 	%rd335, %rd334, %rd548, %rd190;
	shl.b64 	%rd336, %rd335, 1;
	add.s64 	%rd571, %rd571, %rd336;
	add.s32 	%r216, %r216, -8;
	add.s32 	%r215, %r215, 8;
	setp.ne.s32 	%p13, %r215, 0;
	@%p13 bra 	$L__BB52_58;
	add.s32 	%r218, %r216, 3;
$L__BB52_84:
	setp.eq.s32 	%p14, %r24, 0;
	@%p14 bra 	$L__BB52_113;
	and.b32  	%r40, %r22, 3;
	setp.lt.u32 	%p15, %r24, 4;
	@%p15 bra 	$L__BB52_99;
	mul.wide.u32 	%rd338, %r218, 8;
	add.s64 	%rd339, %rd2, %rd338;
	ld.global.u64 	%rd202, [%rd339];
	or.b64  	%rd340, %rd562, %rd202;
	and.b64  	%rd341, %rd340, -4294967296;
	setp.ne.s64 	%p16, %rd341, 0;
	@%p16 bra 	$L__BB52_88;
	cvt.u32.u64 	%r99, %rd202;
	cvt.u32.u64 	%r100, %rd562;
	div.u32 	%r101, %r100, %r99;
	mul.lo.s32 	%r102, %r101, %r99;
	sub.s32 	%r103, %r100, %r102;
	cvt.u64.u32 	%rd552, %r101;
	cvt.u64.u32 	%rd553, %r103;
	bra.uni 	$L__BB52_89;
$L__BB52_88:
	div.s64 	%rd552, %rd562, %rd202;
	mul.lo.s64 	%rd342, %rd552, %rd202;
	sub.s64 	%rd553, %rd562, %rd342;
$L__BB52_89:
	add.s64 	%rd344, %rd1, %rd338;
	ld.global.u64 	%rd345, [%rd344];
	mul.lo.s64 	%rd209, %rd345, %rd553;
	add.s32 	%r41, %r218, -1;
	mul.wide.u32 	%rd346, %r41, 8;
	add.s64 	%rd347, %rd2, %rd346;
	ld.global.u64 	%rd210, [%rd347];
	or.b64  	%rd348, %rd552, %rd210;
	and.b64  	%rd349, %rd348, -4294967296;
	setp.ne.s64 	%p17, %rd349, 0;
	@%p17 bra 	$L__BB52_91;
	cvt.u32.u64 	%r104, %rd210;
	cvt.u32.u64 	%r105, %rd552;
	div.u32 	%r106, %r105, %r104;
	mul.lo.s32 	%r107, %r106, %r104;
	sub.s32 	%r108, %r105, %r107;
	cvt.u64.u32 	%rd554, %r106;
	cvt.u64.u32 	%rd555, %r108;
	bra.uni 	$L__BB52_92;
$L__BB52_91:
	div.s64 	%rd554, %rd552, %rd210;
	mul.lo.s64 	%rd350, %rd554, %rd210;
	sub.s64 	%rd555, %rd552, %rd350;
$L__BB52_92:
	add.s64 	%rd352, %rd1, %rd346;
	ld.global.u64 	%rd353, [%rd352];
	mad.lo.s64 	%rd217, %rd353, %rd555, %rd209;
	add.s32 	%r42, %r218, -2;
	mul.wide.u32 	%rd354, %r42, 8;
	add.s64 	%rd355, %rd2, %rd354;
	ld.global.u64 	%rd218, [%rd355];
	or.b64  	%rd356, %rd554, %rd218;
	and.b64  	%rd357, %rd356, -4294967296;
	setp.ne.s64 	%p18, %rd357, 0;
	@%p18 bra 	$L__BB52_94;
	cvt.u32.u64 	%r109, %rd218;
	cvt.u32.u64 	%r110, %rd554;
	div.u32 	%r111, %r110, %r109;
	mul.lo.s32 	%r112, %r111, %r109;
	sub.s32 	%r113, %r110, %r112;
	cvt.u64.u32 	%rd556, %r111;
	cvt.u64.u32 	%rd557, %r113;
	bra.uni 	$L__BB52_95;
$L__BB52_94:
	div.s64 	%rd556, %rd554, %rd218;
	mul.lo.s64 	%rd358, %rd556, %rd218;
	sub.s64 	%rd557, %rd554, %rd358;
$L__BB52_95:
	add.s64 	%rd360, %rd1, %rd354;
	ld.global.u64 	%rd361, [%rd360];
	mad.lo.s64 	%rd225, %rd361, %rd557, %rd217;
	add.s32 	%r43, %r218, -3;
	mul.wide.u32 	%rd362, %r43, 8;
	add.s64 	%rd363, %rd2, %rd362;
	ld.global.u64 	%rd226, [%rd363];
	or.b64  	%rd364, %rd556, %rd226;
	and.b64  	%rd365, %rd364, -4294967296;
	setp.ne.s64 	%p19, %rd365, 0;
	@%p19 bra 	$L__BB52_97;
	cvt.u32.u64 	%r114, %rd226;
	cvt.u32.u64 	%r115, %rd556;
	div.u32 	%r116, %r115, %r114;
	mul.lo.s32 	%r117, %r116, %r114;
	sub.s32 	%r118, %r115, %r117;
	cvt.u64.u32 	%rd562, %r116;
	cvt.u64.u32 	%rd559, %r118;
	bra.uni 	$L__BB52_98;
$L__BB52_97:
	div.s64 	%rd562, %rd556, %rd226;
	mul.lo.s64 	%rd366, %rd562, %rd226;
	sub.s64 	%rd559, %rd556, %rd366;
$L__BB52_98:
	add.s64 	%rd368, %rd1, %rd362;
	ld.global.u64 	%rd369, [%rd368];
	mad.lo.s64 	%rd370, %rd369, %rd559, %rd225;
	shl.b64 	%rd371, %rd370, 1;
	add.s64 	%rd571, %rd571, %rd371;
	add.s32 	%r218, %r218, -4;
$L__BB52_99:
	setp.eq.s32 	%p20, %r40, 0;
	@%p20 bra 	$L__BB52_113;
	setp.eq.s32 	%p21, %r40, 1;
	@%p21 bra 	$L__BB52_108;
	mul.wide.u32 	%rd373, %r218, 8;
	add.s64 	%rd374, %rd2, %rd373;
	ld.global.u64 	%rd237, [%rd374];
	or.b64  	%rd375, %rd562, %rd237;
	and.b64  	%rd376, %rd375, -4294967296;
	setp.ne.s64 	%p22, %rd376, 0;
	@%p22 bra 	$L__BB52_103;
	cvt.u32.u64 	%r119, %rd237;
	cvt.u32.u64 	%r120, %rd562;
	div.u32 	%r121, %r120, %r119;
	mul.lo.s32 	%r122, %r121, %r119;
	sub.s32 	%r123, %r120, %r122;
	cvt.u64.u32 	%rd563, %r121;
	cvt.u64.u32 	%rd564, %r123;
	bra.uni 	$L__BB52_104;
$L__BB52_103:
	div.s64 	%rd563, %rd562, %rd237;
	mul.lo.s64 	%rd377, %rd563, %rd237;
	sub.s64 	%rd564, %rd562, %rd377;
$L__BB52_104:
	add.s64 	%rd379, %rd1, %rd373;
	ld.global.u64 	%rd380, [%rd379];
	mul.lo.s64 	%rd244, %rd380, %rd564;
	add.s32 	%r46, %r218, -1;
	mul.wide.u32 	%rd381, %r46, 8;
	add.s64 	%rd382, %rd2, %rd381;
	ld.global.u64 	%rd245, [%rd382];
	or.b64  	%rd383, %rd563, %rd245;
	and.b64  	%rd384, %rd383, -4294967296;
	setp.ne.s64 	%p23, %rd384, 0;
	@%p23 bra 	$L__BB52_106;
	cvt.u32.u64 	%r124, %rd245;
	cvt.u32.u64 	%r125, %rd563;
	div.u32 	%r126, %r125, %r124;
	mul.lo.s32 	%r127, %r126, %r124;
	sub.s32 	%r128, %r125, %r127;
	cvt.u64.u32 	%rd562, %r126;
	cvt.u64.u32 	%rd566, %r128;
	bra.uni 	$L__BB52_107;
$L__BB52_106:
	div.s64 	%rd562, %rd563, %rd245;
	mul.lo.s64 	%rd385, %rd562, %rd245;
	sub.s64 	%rd566, %rd563, %rd385;
$L__BB52_107:
	add.s64 	%rd387, %rd1, %rd381;
	ld.global.u64 	%rd388, [%rd387];
	mad.lo.s64 	%rd389, %rd388, %rd566, %rd244;
	shl.b64 	%rd390, %rd389, 1;
	add.s64 	%rd571, %rd571, %rd390;
	add.s32 	%r218, %r218, -2;
$L__BB52_108:
	and.b32  	%r129, %r22, 1;
	setp.eq.b32 	%p24, %r129, 1;
	not.pred 	%p25, %p24;
	@%p25 bra 	$L__BB52_113;
	mul.wide.u32 	%rd391, %r218, 8;
	add.s64 	%rd392, %rd2, %rd391;
	ld.global.u64 	%rd256, [%rd392];
	or.b64  	%rd393, %rd562, %rd256;
	and.b64  	%rd394, %rd393, -4294967296;
	setp.ne.s64 	%p26, %rd394, 0;
	@%p26 bra 	$L__BB52_111;
	cvt.u32.u64 	%r130, %rd256;
	cvt.u32.u64 	%r131, %rd562;
	rem.u32 	%r132, %r131, %r130;
	cvt.u64.u32 	%rd570, %r132;
	bra.uni 	$L__BB52_112;
$L__BB52_111:
	rem.s64 	%rd570, %rd562, %rd256;
$L__BB52_112:
	add.s64 	%rd396, %rd1, %rd391;
	ld.global.u64 	%rd397, [%rd396];
	mul.lo.s64 	%rd398, %rd397, %rd570;
	shl.b64 	%rd399, %rd398, 1;
	add.s64 	%rd571, %rd571, %rd399;
$L__BB52_113:
	ld.global.u16 	%rs3, [%rd571];
	mul.wide.u16 	%r133, %rs3, %rs3;
	cvt.rn.f32.u32 	%f1, %r133;
	// begin inline asm
	{  cvt.rn.f16.f32 %rs2, %f1;}

	// end inline asm
	st.shared.u16 	[%r5], %rs2;
$L__BB52_114:
	bar.sync 	0;
	setp.lt.u32 	%p48, %r220, 66;
	@%p48 bra 	$L__BB52_118;
$L__BB52_115:
	shr.u32 	%r50, %r220, 1;
	setp.ge.u32 	%p49, %r1, %r50;
	@%p49 bra 	$L__BB52_117;
	ld.shared.u16 	%rs8, [%r5];
	and.b32  	%r208, %r220, 2046;
	add.s32 	%r209, %r5, %r208;
	ld.shared.u16 	%rs9, [%r209];
	// begin inline asm
	{add.f16 %rs7,%rs8,%rs9;
}
	// end inline asm
	st.shared.u16 	[%r5], %rs7;
$L__BB52_117:
	bar.sync 	0;
	setp.gt.u32 	%p50, %r220, 131;
	mov.u32 	%r220, %r50;
	@%p50 bra 	$L__BB52_115;
$L__BB52_118:
	setp.gt.u32 	%p51, %r1, 31;
	@%p51 bra 	$L__BB52_121;
	ld.shared.u16 	%rs11, [%r5];
	ld.shared.u16 	%rs12, [%r5+64];
	// begin inline asm
	{add.f16 %rs10,%rs11,%rs12;
}
	// end inline asm
	st.volatile.shared.u16 	[%r5], %rs10;
	ld.shared.u16 	%rs15, [%r5+32];
	// begin inline asm
	{add.f16 %rs13,%rs10,%rs15;
}
	// end inline asm
	st.volatile.shared.u16 	[%r5], %rs13;
	ld.shared.u16 	%rs18, [%r5+16];
	// begin inline asm
	{add.f16 %rs16,%rs13,%rs18;
}
	// end inline asm
	st.volatile.shared.u16 	[%r5], %rs16;
	ld.shared.u16 	%rs21, [%r5+8];
	// begin inline asm
	{add.f16 %rs19,%rs16,%rs21;
}
	// end inline asm
	st.volatile.shared.u16 	[%r5], %rs19;
	ld.shared.u16 	%rs24, [%r5+4];
	// begin inline asm
	{add.f16 %rs22,%rs19,%rs24;
}
	// end inline asm
	st.volatile.shared.u16 	[%r5], %rs22;
	ld.shared.u16 	%rs27, [%r5+2];
	// begin inline asm
	{add.f16 %rs25,%rs22,%rs27;
}
	// end inline asm
	st.volatile.shared.u16 	[%r5], %rs25;
	setp.ne.s32 	%p52, %r1, 0;
	@%p52 bra 	$L__BB52_121;
	ld.param.u64 	%rd486, [contiguous_sum_square2_u16_param_0];
	cvt.u64.u32 	%rd480, %r2;
	mov.u32 	%r210, %ctaid.y;
	cvt.u64.u32 	%rd481, %r210;
	mad.lo.s64 	%rd482, %rd265, %rd481, %rd480;
	cvta.to.global.u64 	%rd483, %rd486;
	shl.b64 	%rd484, %rd482, 1;
	add.s64 	%rd485, %rd483, %rd484;
	ld.shared.u16 	%rs28, [sum_squaresdata_u16];
	st.global.u16 	[%rd485], %rs28;
$L__BB52_121:
	ret;

}
	// .globl	contiguous_sum_square22_u16
.visible .entry contiguous_sum_square22_u16(
	.param .u64 .ptr .align 1 contiguous_sum_square22_u16_param_0,
	.param .u64 .ptr .align 1 contiguous_sum_square22_u16_param_1,
	.param .u64 contiguous_sum_square22_u16_param_2,
	.param .u64 contiguous_sum_square22_u16_param_3
)
{
	.reg .pred 	%p<8>;
	.reg .b16 	%rs<27>;
	.reg .b32 	%r<24>;
	.reg .b64 	%rd<27>;

	ld.param.u64 	%rd4, [contiguous_sum_square22_u16_param_0];
	ld.param.u64 	%rd7, [contiguous_sum_square22_u16_param_1];
	ld.param.u64 	%rd5, [contiguous_sum_square22_u16_param_2];
	ld.param.u64 	%rd6, [contiguous_sum_square22_u16_param_3];
	cvta.to.global.u64 	%rd1, %rd7;
	mov.u32 	%r1, %tid.x;
	mov.u32 	%r2, %ctaid.x;
	mov.u32 	%r23, %ntid.x;
	mul.lo.s32 	%r9, %r2, %r23;
	shl.b32 	%r10, %r9, 1;
	add.s32 	%r4, %r10, %r1;
	shl.b32 	%r11, %r1, 1;
	mov.u32 	%r12, sum_squaresdata_u16;
	add.s32 	%r5, %r12, %r11;
	mov.b32 	%r8, 0;
	// begin inline asm
	cvt.rn.f16.s32 %rs1, %r8;
	// end inline asm
	st.shared.u16 	[%r5], %rs1;
	add.s32 	%r13, %r4, %r23;
	cvt.u64.u32 	%rd2, %r13;
	setp.le.u64 	%p1, %rd5, %rd2;
	@%p1 bra 	$L__BB53_2;
	cvt.u64.u32 	%rd12, %r4;
	mov.u32 	%r16, %ctaid.y;
	cvt.u64.u32 	%rd13, %r16;
	mul.lo.s64 	%rd14, %rd5, %rd13;
	add.s64 	%rd15, %rd14, %rd12;
	shl.b64 	%rd16, %rd15, 1;
	add.s64 	%rd17, %rd1, %rd16;
	ld.global.u16 	%r17, [%rd17];
	add.s64 	%rd18, %rd14, %rd2;
	shl.b64 	%rd19, %rd18, 1;
	add.s64 	%rd20, %rd1, %rd19;
	ld.global.u16 	%r18, [%rd20];
	add.s32 	%r19, %r18, %r17;
	shr.u32 	%r15, %r19, 1;
	// begin inline asm
	cvt.rn.f16.s32 %rs4, %r15;
	// end inline asm
	st.shared.u16 	[%r5], %rs4;
	bra.uni 	$L__BB53_4;
$L__BB53_2:
	cvt.u64.u32 	%rd3, %r4;
	setp.le.u64 	%p2, %rd5, %rd3;
	@%p2 bra 	$L__BB53_4;
	mov.u32 	%r14, %ctaid.y;
	cvt.u64.u32 	%rd8, %r14;
	mad.lo.s64 	%rd9, %rd5, %rd8, %rd3;
	shl.b64 	%rd10, %rd9, 1;
	add.s64 	%rd11, %rd1, %rd10;
	ld.global.u16 	%rs3, [%rd11];
	// begin inline asm
	cvt.rn.f16.u16 %rs2, %rs3;
	// end inline asm
	st.shared.u16 	[%r5], %rs2;
$L__BB53_4:
	bar.sync 	0;
	setp.lt.u32 	%p3, %r23, 66;
	@%p3 bra 	$L__BB53_8;
$L__BB53_5:
	shr.u32 	%r7, %r23, 1;
	setp.ge.u32 	%p4, %r1, %r7;
	@%p4 bra 	$L__BB53_7;
	ld.shared.u16 	%rs6, [%r5];
	and.b32  	%r20, %r23, 2046;
	add.s32 	%r21, %r5, %r20;
	ld.shared.u16 	%rs7, [%r21];
	// begin inline asm
	{add.f16 %rs5,%rs6,%rs7;
}
	// end inline asm
	st.shared.u16 	[%r5], %rs5;
$L__BB53_7:
	bar.sync 	0;
	setp.gt.u32 	%p5, %r23, 131;
	mov.u32 	%r23, %r7;
	@%p5 bra 	$L__BB53_5;
$L__BB53_8:
	setp.gt.u32 	%p6, %r1, 31;
	@%p6 bra 	$L__BB53_11;
	ld.shared.u16 	%rs9, [%r5];
	ld.shared.u16 	%rs10, [%r5+64];
	// begin inline asm
	{add.f16 %rs8,%rs9,%rs10;
}
	// end inline asm
	st.volatile.shared.u16 	[%r5], %rs8;
	ld.shared.u16 	%rs13, [%r5+32];
	// begin inline asm
	{add.f16 %rs11,%rs8,%rs13;
}
	// end inline asm
	st.volatile.shared.u16 	[%r5], %rs11;
	ld.shared.u16 	%rs16, [%r5+16];
	// begin inline asm
	{add.f16 %rs14,%rs11,%rs16;
}
	// end inline asm
	st.volatile.shared.u16 	[%r5], %rs14;
	ld.shared.u16 	%rs19, [%r5+8];
	// begin inline asm
	{add.f16 %rs17,%rs14,%rs19;
}
	// end inline asm
	st.volatile.shared.u16 	[%r5], %rs17;
	ld.shared.u16 	%rs22, [%r5+4];
	// begin inline asm
	{add.f16 %rs20,%rs17,%rs22;
}
	// end inline asm
	st.volatile.shared.u16 	[%r5], %rs20;
	ld.shared.u16 	%rs25, [%r5+2];
	// begin inline asm
	{add.f16 %rs23,%rs20,%rs25;
}
	// end inline asm
	st.volatile.shared.u16 	[%r5], %rs23;
	setp.ne.s32 	%p7, %r1, 0;
	@%p7 bra 	$L__BB53_11;
	cvt.u64.u32 	%rd21, %r2;
	mov.u32 	%r22, %ctaid.y;
	cvt.u64.u32 	%rd22, %r22;
	mad.lo.s64 	%rd23, %rd6, %rd22, %rd21;
	cvta.to.global.u64 	%rd24, %rd4;
	shl.b64 	%rd25, %rd23, 1;
	add.s64 	%rd26, %rd24, %rd25;
	ld.shared.u16 	%rs26, [sum_squaresdata_u16];
	st.global.u16 	[%rd26], %rs26;
$L__BB53_11:
	ret;

}
	// .globl	contiguous_sum_square3_u16
.visible .entry contiguous_sum_square3_u16(
	.param .u64 .ptr .align 1 contiguous_sum_square3_u16_param_0,
	.param .u64 .ptr .align 1 contiguous_sum_square3_u16_param_1,
	.param .u64 .ptr .align 1 contiguous_sum_square3_u16_param_2,
	.param .u64 .ptr .align 1 contiguous_sum_square3_u16_param_3,
	.param .u64 contiguous_sum_square3_u16_param_4,
	.param .u64 contiguous_sum_square3_u16_param_5,
	.param .u64 contiguous_sum_square3_u16_param_6
)
{
	.reg .pred 	%p<38>;
	.reg .b16 	%rs<120>;
	.reg .b32 	%r<231>;
	.reg .b32 	%f<2>;
	.reg .b64 	%rd<308>;

	ld.param.u64 	%rd144, [contiguous_sum_square3_u16_param_0];
	ld.param.u64 	%rd145, [contiguous_sum_square3_u16_param_1];
	ld.param.u64 	%rd148, [contiguous_sum_square3_u16_param_2];
	ld.param.u64 	%rd149, [contiguous_sum_square3_u16_param_3];
	ld.param.u64 	%rd146, [contiguous_sum_square3_u16_param_4];
	ld.param.u64 	%rd147, [contiguous_sum_square3_u16_param_5];
	ld.param.u64 	%rd150, [contiguous_sum_square3_u16_param_6];
	cvta.to.global.u64 	%rd1, %rd149;
	cvta.to.global.u64 	%rd2, %rd148;
	mov.u32 	%r1, %tid.y;
	mov.u32 	%r2, %ntid.x;
	mov.u32 	%r3, %tid.x;
	mad.lo.s32 	%r73, %r1, %r2, %r3;
	mov.u32 	%r74, %ctaid.x;
	mad.lo.s32 	%r75, %r74, %r2, %r3;
	mov.u32 	%r4, %ctaid.y;
	mov.u32 	%r5, %ntid.y;
	mad.lo.s32 	%r76, %r4, %r5, %r1;
	shl.b32 	%r77, %r73, 1;
	mov.u32 	%r78, sum_squaresdata_u16;
	add.s32 	%r7, %r78, %r77;
	mov.b32 	%r72, 0;
	// begin inline asm
	cvt.rn.f16.s32 %rs17, %r72;
	// end inline asm
	st.shared.u16 	[%r7], %rs17;
	cvt.u64.u32 	%rd3, %r75;
	setp.le.u64 	%p1, %rd147, %rd3;
	cvt.u64.u32 	%rd152, %r76;
	setp.le.u64 	%p2, %rd150, %rd152;
	or.pred  	%p3, %p1, %p2;
	@%p3 bra 	$L__BB54_77;
	cvt.u32.u64 	%r79, %rd3;
	cvt.u32.u64 	%r80, %rd147;
	mad.lo.s32 	%r219, %r76, %r80, %r79;
	cvt.u32.u64 	%r9, %rd146;
	add.s32 	%r218, %r9, -1;
	setp.lt.s32 	%p4, %r218, 0;
	mov.b64 	%rd307, 0;
	@%p4 bra 	$L__BB54_59;
	setp.lt.u32 	%p5, %r218, 7;
	mov.b64 	%rd307, 0;
	@%p5 bra 	$L__BB54_30;
	add.s32 	%r214, %r9, -4;
	and.b32  	%r81, %r9, -8;
	neg.s32 	%r213, %r81;
	mov.b64 	%rd307, 0;
$L__BB54_4:
	.pragma "nounroll";
	add.s32 	%r16, %r214, 3;
	cvt.u64.u32 	%rd5, %r219;
	mul.wide.u32 	%rd157, %r16, 8;
	add.s64 	%rd158, %rd2, %rd157;
	ld.global.u64 	%rd6, [%rd158];
	and.b64  	%rd159, %rd6, -4294967296;
	setp.ne.s64 	%p6, %rd159, 0;
	@%p6 bra 	$L__BB54_6;
	cvt.u32.u64 	%r82, %rd6;
	cvt.u32.u64 	%r83, %rd5;
	div.u32 	%r84, %r83, %r82;
	mul.lo.s32 	%r85, %r84, %r82;
	sub.s32 	%r86, %r83, %r85;
	cvt.u64.u32 	%rd272, %r84;
	cvt.u64.u32 	%rd273, %r86;
	bra.uni 	$L__BB54_7;
$L__BB54_6:
	div.s64 	%rd272, %rd5, %rd6;
	mul.lo.s64 	%rd160, %rd272, %rd6;
	sub.s64 	%rd273, %rd5, %rd160;
$L__BB54_7:
	mul.wide.u32 	%rd161, %r16, 8;
	add.s64 	%rd162, %rd1, %rd161;
	ld.global.u64 	%rd163, [%rd162];
	mad.lo.s64 	%rd13, %rd163, %rd273, %rd307;
	add.s32 	%r17, %r214, 2;
	and.b64  	%rd14, %rd272, 4294967295;
	mul.wide.u32 	%rd164, %r17, 8;
	add.s64 	%rd165, %rd2, %rd164;
	ld.global.u64 	%rd15, [%rd165];
	and.b64  	%rd166, %rd15, -4294967296;
	setp.ne.s64 	%p7, %rd166, 0;
	@%p7 bra 	$L__BB54_9;
	cvt.u32.u64 	%r87, %rd15;
	cvt.u32.u64 	%r88, %rd14;
	div.u32 	%r89, %r88, %r87;
	mul.lo.s32 	%r90, %r89, %r87;
	sub.s32 	%r91, %r88, %r90;
	cvt.u64.u32 	%rd274, %r89;
	cvt.u64.u32 	%rd275, %r91;
	bra.uni 	$L__BB54_10;
$L__BB54_9:
	div.s64 	%rd274, %rd14, %rd15;
	mul.lo.s64 	%rd167, %rd274, %rd15;
	sub.s64 	%rd275, %rd14, %rd167;
$L__BB54_10:
	mul.wide.u32 	%rd168, %r17, 8;
	add.s64 	%rd169, %rd1, %rd168;
	ld.global.u64 	%rd170, [%rd169];
	mad.lo.s64 	%rd22, %rd170, %rd275, %rd13;
	add.s32 	%r18, %r214, 1;
	and.b64  	%rd23, %rd274, 4294967295;
	mul.wide.u32 	%rd171, %r18, 8;
	add.s64 	%rd172, %rd2, %rd171;
	ld.global.u64 	%rd24, [%rd172];
	and.b64  	%rd173, %rd24, -4294967296;
	setp.ne.s64 	%p8, %rd173, 0;
	@%p8 bra 	$L__BB54_12;
	cvt.u32.u64 	%r92, %rd24;
	cvt.u32.u64 	%r93, %rd23;
	div.u32 	%r94, %r93, %r92;
	mul.lo.s32 	%r95, %r94, %r92;
	sub.s32 	%r96, %r93, %r95;
	cvt.u64.u32 	%rd276, %r94;
	cvt.u64.u32 	%rd277, %r96;
	bra.uni 	$L__BB54_13;
$L__BB54_12:
	div.s64 	%rd276, %rd23, %rd24;
	mul.lo.s64 	%rd174, %rd276, %rd24;
	sub.s64 	%rd277, %rd23, %rd174;
$L__BB54_13:
	mul.wide.u32 	%rd175, %r18, 8;
	add.s64 	%rd176, %rd1, %rd175;
	ld.global.u64 	%rd177, [%rd176];
	mad.lo.s64 	%rd31, %rd177, %rd277, %rd22;
	and.b64  	%rd32, %rd276, 4294967295;
	mul.wide.u32 	%rd178, %r214, 8;
	add.s64 	%rd179, %rd2, %rd178;
	ld.global.u64 	%rd33, [%rd179];
	and.b64  	%rd180, %rd33, -4294967296;
	setp.ne.s64 	%p9, %rd180, 0;
	@%p9 bra 	$L__BB54_15;
	cvt.u32.u64 	%r97, %rd33;
	cvt.u32.u64 	%r98, %rd32;
	div.u32 	%r99, %r98, %r97;
	mul.lo.s32 	%r100, %r99, %r97;
	sub.s32 	%r101, %r98, %r100;
	cvt.u64.u32 	%rd278, %r99;
	cvt.u64.u32 	%rd279, %r101;
	bra.uni 	$L__BB54_16;
$L__BB54_15:
	div.s64 	%rd278, %rd32, %rd33;
	mul.lo.s64 	%rd181, %rd278, %rd33;
	sub.s64 	%rd279, %rd32, %rd181;
$L__BB54_16:
	mul.wide.u32 	%rd182, %r214, 8;
	add.s64 	%rd183, %rd1, %rd182;
	ld.global.u64 	%rd184, [%rd183];
	mad.lo.s64 	%rd40, %rd184, %rd279, %rd31;
	add.s32 	%r19, %r214, -1;
	and.b64  	%rd41, %rd278, 4294967295;
	mul.wide.u32 	%rd185, %r19, 8;
	add.s64 	%rd186, %rd2, %rd185;
	ld.global.u64 	%rd42, [%rd186];
	and.b64  	%rd187, %rd42, -4294967296;
	setp.ne.s64 	%p10, %rd187, 0;
	@%p10 bra 	$L__BB54_18;
	cvt.u32.u64 	%r102, %rd42;
	cvt.u32.u64 	%r103, %rd41;
	div.u32 	%r104, %r103, %r102;
	mul.lo.s32 	%r105, %r104, %r102;
	sub.s32 	%r106, %r103, %r105;
	cvt.u64.u32 	%rd280, %r104;
	cvt.u64.u32 	%rd281, %r106;
	bra.uni 	$L__BB54_19;
$L__BB54_18:
	div.s64 	%rd280, %rd41, %rd42;
	mul.lo.s64 	%rd188, %rd280, %rd42;
	sub.s64 	%rd281, %rd41, %rd188;
$L__BB54_19:
	mul.wide.u32 	%rd189, %r19, 8;
	add.s64 	%rd190, %rd1, %rd189;
	ld.global.u64 	%rd191, [%rd190];
	mad.lo.s64 	%rd49, %rd191, %rd281, %rd40;
	add.s32 	%r20, %r214, -2;
	and.b64  	%rd50, %rd280, 4294967295;
	mul.wide.u32 	%rd192, %r20, 8;
	add.s64 	%rd193, %rd2, %rd192;
	ld.global.u64 	%rd51, [%rd193];
	and.b64  	%rd194, %rd51, -4294967296;
	setp.ne.s64 	%p11, %rd194, 0;
	@%p11 bra 	$L__BB54_21;
	cvt.u32.u64 	%r107, %rd51;
	cvt.u32.u64 	%r108, %rd50;
	div.u32 	%r109, %r108, %r107;
	mul.lo.s32 	%r110, %r109, %r107;
	sub.s32 	%r111, %r108, %r110;
	cvt.u64.u32 	%rd282, %r109;
	cvt.u64.u32 	%rd283, %r111;
	bra.uni 	$L__BB54_22;
$L__BB54_21:
	div.s64 	%rd282, %rd50, %rd51;
	mul.lo.s64 	%rd195, %rd282, %rd51;
	sub.s64 	%rd283, %rd50, %rd195;
$L__BB54_22:
	mul.wide.u32 	%rd196, %r20, 8;
	add.s64 	%rd197, %rd1, %rd196;
	ld.global.u64 	%rd198, [%rd197];
	mad.lo.s64 	%rd58, %rd198, %rd283, %rd49;
	add.s32 	%r21, %r214, -3;
	and.b64  	%rd59, %rd282, 4294967295;
	mul.wide.u32 	%rd199, %r21, 8;
	add.s64 	%rd200, %rd2, %rd199;
	ld.global.u64 	%rd60, [%rd200];
	and.b64  	%rd201, %rd60, -4294967296;
	setp.ne.s64 	%p12, %rd201, 0;
	@%p12 bra 	$L__BB54_24;
	cvt.u32.u64 	%r112, %rd60;
	cvt.u32.u64 	%r113, %rd59;
	div.u32 	%r114, %r113, %r112;
	mul.lo.s32 	%r115, %r114, %r112;
	sub.s32 	%r116, %r113, %r115;
	cvt.u64.u32 	%rd284, %r114;
	cvt.u64.u32 	%rd285, %r116;
	bra.uni 	$L__BB54_25;
$L__BB54_24:
	div.s64 	%rd284, %rd59, %rd60;
	mul.lo.s64 	%rd202, %rd284, %rd60;
	sub.s64 	%rd285, %rd59, %rd202;
$L__BB54_25:
	mul.wide.u32 	%rd203, %r21, 8;
	add.s64 	%rd204, %rd1, %rd203;
	ld.global.u64 	%rd205, [%rd204];
	mad.lo.s64 	%rd67, %rd205, %rd285, %rd58;
	and.b64  	%rd68, %rd284, 4294967295;
	add.s32 	%r117, %r214, -4;
	mul.wide.u32 	%rd206, %r117, 8;
	add.s64 	%rd207, %rd2, %rd206;
	ld.global.u64 	%rd69, [%rd207];
	and.b64  	%rd208, %rd69, -4294967296;
	setp.ne.s64 	%p13, %rd208, 0;
	@%p13 bra 	$L__BB54_27;
	cvt.u32.u64 	%r118, %rd69;
	cvt.u32.u64 	%r119, %rd68;
	div.u32 	%r120, %r119, %r118;
	mul.lo.s32 	%r121, %r120, %r118;
	sub.s32 	%r122, %r119, %r121;
	cvt.u64.u32 	%rd286, %r120;
	cvt.u64.u32 	%rd287, %r122;
	bra.uni 	$L__BB54_28;
$L__BB54_27:
	div.s64 	%rd286, %rd68, %rd69;
	mul.lo.s64 	%rd209, %rd286, %rd69;
	sub.s64 	%rd287, %rd68, %rd209;
$L__BB54_28:
	mul.wide.u32 	%rd210, %r117, 8;
	add.s64 	%rd211, %rd1, %rd210;
	ld.global.u64 	%rd212, [%rd211];
	mad.lo.s64 	%rd307, %rd212, %rd287, %rd67;
	cvt.u32.u64 	%r219, %rd286;
	add.s32 	%r214, %r214, -8;
	add.s32 	%r213, %r213, 8;
	setp.ne.s32 	%p14, %r213, 0;
	@%p14 bra 	$L__BB54_4;
	add.s32 	%r218, %r214, 3;
$L__BB54_30:
	and.b32  	%r28, %r9, 7;
	setp.eq.s32 	%p15, %r28, 0;
	@%p15 bra 	$L__BB54_59;
	and.b32  	%r29, %r9, 3;
	setp.lt.u32 	%p16, %r28, 4;
	@%p16 bra 	$L__BB54_45;
	cvt.u64.u32 	%rd79, %r219;
	mul.wide.u32 	%rd214, %r218, 8;
	add.s64 	%rd215, %rd2, %rd214;
	ld.global.u64 	%rd80, [%rd215];
	and.b64  	%rd216, %rd80, -4294967296;
	setp.ne.s64 	%p17, %rd216, 0;
	@%p17 bra 	$L__BB54_34;
	cvt.u32.u64 	%r124, %rd80;
	cvt.u32.u64 	%r125, %rd79;
	div.u32 	%r126, %r125, %r124;
	mul.lo.s32 	%r127, %r126, %r124;
	sub.s32 	%r128, %r125, %r127;
	cvt.u64.u32 	%rd290, %r126;
	cvt.u64.u32 	%rd291, %r128;
	bra.uni 	$L__BB54_35;
$L__BB54_34:
	div.s64 	%rd290, %rd79, %rd80;
	mul.lo.s64 	%rd217, %rd290, %rd80;
	sub.s64 	%rd291, %rd79, %rd217;
$L__BB54_35:
	mul.wide.u32 	%rd218, %r218, 8;
	add.s64 	%rd219, %rd1, %rd218;
	ld.global.u64 	%rd220, [%rd219];
	mad.lo.s64 	%rd87, %rd220, %rd291, %rd307;
	add.s32 	%r30, %r218, -1;
	and.b64  	%rd88, %rd290, 4294967295;
	mul.wide.u32 	%rd221, %r30, 8;
	add.s64 	%rd222, %rd2, %rd221;
	ld.global.u64 	%rd89, [%rd222];
	and.b64  	%rd223, %rd89, -4294967296;
	setp.ne.s64 	%p18, %rd223, 0;
	@%p18 bra 	$L__BB54_37;
	cvt.u32.u64 	%r129, %rd89;
	cvt.u32.u64 	%r130, %rd88;
	div.u32 	%r131, %r130, %r129;
	mul.lo.s32 	%r132, %r131, %r129;
	sub.s32 	%r133, %r130, %r132;
	cvt.u64.u32 	%rd292, %r131;
	cvt.u64.u32 	%rd293, %r133;
	bra.uni 	$L__BB54_38;
$L__BB54_37:
	div.s64 	%rd292, %rd88, %rd89;
	mul.lo.s64 	%rd224, %rd292, %rd89;
	sub.s64 	%rd293, %rd88, %rd224;
$L__BB54_38:
	mul.wide.u32 	%rd225, %r30, 8;
	add.s64 	%rd226, %rd1, %rd225;
	ld.global.u64 	%rd227, [%rd226];
	mad.lo.s64 	%rd96, %rd227, %rd293, %rd87;
	add.s32 	%r31, %r218, -2;
	and.b64  	%rd97, %rd292, 4294967295;
	mul.wide.u32 	%rd228, %r31, 8;
	add.s64 	%rd229, %rd2, %rd228;
	ld.global.u64 	%rd98, [%rd229];
	and.b64  	%rd230, %rd98, -4294967296;
	setp.ne.s64 	%p19, %rd230, 0;
	@%p19 bra 	$L__BB54_40;
	cvt.u32.u64 	%r134, %rd98;
	cvt.u32.u64 	%r135, %rd97;
	div.u32 	%r136, %r135, %r134;
	mul.lo.s32 	%r137, %r136, %r134;
	sub.s32 	%r138, %r135, %r137;
	cvt.u64.u32 	%rd294, %r136;
	cvt.u64.u32 	%rd295, %r138;
	bra.uni 	$L__BB54_41;
$L__BB54_40:
	div.s64 	%rd294, %rd97, %rd98;
	mul.lo.s64 	%rd231, %rd294, %rd98;
	sub.s64 	%rd295, %rd97, %rd231;
$L__BB54_41:
	mul.wide.u32 	%rd232, %r31, 8;
	add.s64 	%rd233, %rd1, %rd232;
	ld.global.u64 	%rd234, [%rd233];
	mad.lo.s64 	%rd105, %rd234, %rd295, %rd96;
	add.s32 	%r32, %r218, -3;
	and.b64  	%rd106, %rd294, 4294967295;
	mul.wide.u32 	%rd235, %r32, 8;
	add.s64 	%rd236, %rd2, %rd235;
	ld.global.u64 	%rd107, [%rd236];
	and.b64  	%rd237, %rd107, -4294967296;
	setp.ne.s64 	%p20, %rd237, 0;
	@%p20 bra 	$L__BB54_43;
	cvt.u32.u64 	%r139, %rd107;
	cvt.u32.u64 	%r140, %rd106;
	div.u32 	%r141, %r140, %r139;
	mul.lo.s32 	%r142, %r141, %r139;
	sub.s32 	%r143, %r140, %r142;
	cvt.u64.u32 	%rd296, %r141;
	cvt.u64.u32 	%rd297, %r143;
	bra.uni 	$L__BB54_44;
$L__BB54_43:
	div.s64 	%rd296, %rd106, %rd107;
	mul.lo.s64 	%rd238, %rd296, %rd107;
	sub.s64 	%rd297, %rd106, %rd238;
$L__BB54_44:
	mul.wide.u32 	%rd239, %r32, 8;
	add.s64 	%rd240, %rd1, %rd239;
	ld.global.u64 	%rd241, [%rd240];
	mad.lo.s64 	%rd307, %rd241, %rd297, %rd105;
	cvt.u32.u64 	%r219, %rd296;
	add.s32 	%r218, %r218, -4;
$L__BB54_45:
	setp.eq.s32 	%p21, %r29, 0;
	@%p21 bra 	$L__BB54_59;
	setp.eq.s32 	%p22, %r29, 1;
	@%p22 bra 	$L__BB54_54;
	cvt.u64.u32 	%rd117, %r219;
	mul.wide.u32 	%rd243, %r218, 8;
	add.s64 	%rd244, %rd2, %rd243;
	ld.global.u64 	%rd118, [%rd244];
	and.b64  	%rd245, %rd118, -4294967296;
	setp.ne.s64 	%p23, %rd245, 0;
	@%p23 bra 	$L__BB54_49;
	cvt.u32.u64 	%r144, %rd118;
	cvt.u32.u64 	%r145, %rd117;
	div.u32 	%r146, %r145, %r144;
	mul.lo.s32 	%r147, %r146, %r144;
	sub.s32 	%r148, %r145, %r147;
	cvt.u64.u32 	%rd300, %r146;
	cvt.u64.u32 	%rd301, %r148;
	bra.uni 	$L__BB54_50;
$L__BB54_49:
	div.s64 	%rd300, %rd117, %rd118;
	mul.lo.s64 	%rd246, %rd300, %rd118;
	sub.s64 	%rd301, %rd117, %rd246;
$L__BB54_50:
	add.s64 	%rd248, %rd1, %rd243;
	ld.global.u64 	%rd249, [%rd248];
	mad.lo.s64 	%rd125, %rd249, %rd301, %rd307;
	add.s32 	%r37, %r218, -1;
	and.b64  	%rd126, %rd300, 4294967295;
	mul.wide.u32 	%rd250, %r37, 8;
	add.s64 	%rd251, %rd2, %rd250;
	ld.global.u64 	%rd127, [%rd251];
	and.b64  	%rd252, %rd127, -4294967296;
	setp.ne.s64 	%p24, %rd252, 0;
	@%p24 bra 	$L__BB54_52;
	cvt.u32.u64 	%r149, %rd127;
	cvt.u32.u64 	%r150, %rd126;
	div.u32 	%r151, %r150, %r149;
	mul.lo.s32 	%r152, %r151, %r149;
	sub.s32 	%r153, %r150, %r152;
	cvt.u64.u32 	%rd302, %r151;
	cvt.u64.u32 	%rd303, %r153;
	bra.uni 	$L__BB54_53;
$L__BB54_52:
	div.s64 	%rd302, %rd126, %rd127;
	mul.lo.s64 	%rd253, %rd302, %rd127;
	sub.s64 	%rd303, %rd126, %rd253;
$L__BB54_53:
	add.s64 	%rd255, %rd1, %rd250;
	ld.global.u64 	%rd256, [%rd255];
	mad.lo.s64 	%rd307, %rd256, %rd303, %rd125;
	cvt.u32.u64 	%r219, %rd302;
	add.s32 	%r218, %r218, -2;
$L__BB54_54:
	and.b32  	%r154, %r9, 1;
	setp.eq.b32 	%p25, %r154, 1;
	not.pred 	%p26, %p25;
	@%p26 bra 	$L__BB54_59;
	cvt.u64.u32 	%rd137, %r219;
	mul.wide.u32 	%rd257, %r218, 8;
	add.s64 	%rd258, %rd2, %rd257;
	ld.global.u64 	%rd138, [%rd258];
	and.b64  	%rd259, %rd138, -4294967296;
	setp.ne.s64 	%p27, %rd259, 0;
	@%p27 bra 	$L__BB54_57;
	cvt.u32.u64 	%r155, %rd138;
	cvt.u32.u64 	%r156, %rd137;
	rem.u32 	%r157, %r156, %r155;
	cvt.u64.u32 	%rd306, %r157;
	bra.uni 	$L__BB54_58;
$L__BB54_57:
	rem.s64 	%rd306, %rd137, %rd138;
$L__BB54_58:
	add.s64 	%rd261, %rd1, %rd257;
	ld.global.u64 	%rd262, [%rd261];
	mad.lo.s64 	%rd307, %rd262, %rd306, %rd307;
$L__BB54_59:
	cvta.to.global.u64 	%rd263, %rd145;
	shl.b64 	%rd264, %rd307, 1;
	add.s64 	%rd265, %rd263, %rd264;
	ld.global.u16 	%rs19, [%rd265];
	mul.wide.u16 	%r158, %rs19, %rs19;
	cvt.rn.f32.u32 	%f1, %r158;
	// begin inline asm
	{  cvt.rn.f16.f32 %rs18, %f1;}

	// end inline asm
	st.shared.u16 	[%r7], %rs18;
	bar.sync 	0;
	setp.ne.s32 	%p28, %r1, 0;
	@%p28 bra 	$L__BB54_77;
	setp.gt.u32 	%p29, %r5, 1;
	@%p29 bra 	$L__BB54_62;
	shl.b32 	%r159, %r3, 1;
	mov.u32 	%r160, sum_squaresdata_u16;
	add.s32 	%r161, %r160, %r159;
	ld.shared.u16 	%rs118, [%r161];
	bra.uni 	$L__BB54_76;
$L__BB54_62:
	shl.b32 	%r163, %r3, 1;
	mov.u32 	%r164, sum_squaresdata_u16;
	add.s32 	%r42, %r164, %r163;
	ld.shared.u16 	%rs118, [%r42];
	add.s32 	%r43, %r5, -1;
	add.s32 	%r165, %r5, -2;
	and.b32  	%r44, %r43, 15;
	setp.lt.u32 	%p30, %r165, 15;
	mov.b32 	%r227, 1;
	@%p30 bra 	$L__BB54_66;
	and.b32  	%r168, %r43, -16;
	neg.s32 	%r224, %r168;
	shl.b32 	%r46, %r2, 1;
	add.s32 	%r170, %r163, %r46;
	add.s32 	%r222, %r164, %r170;
	shl.b32 	%r48, %r2, 5;
	mov.b32 	%r225, 1;
	mov.b32 	%r223, 0;
$L__BB54_64:
	.pragma "nounroll";
	mul.lo.s32 	%r172, %r225, %r2;
	shl.b32 	%r173, %r172, 1;
	add.s32 	%r174, %r42, %r173;
	ld.shared.u16 	%rs23, [%r222];
	// begin inline asm
	{add.f16 %rs21,%rs118,%rs23;
}
	// end inline asm
	add.s32 	%r175, %r174, %r46;
	ld.shared.u16 	%rs26, [%r175];
	// begin inline asm
	{add.f16 %rs24,%rs21,%rs26;
}
	// end inline asm
	add.s32 	%r176, %r175, %r46;
	ld.shared.u16 	%rs29, [%r176];
	// begin inline asm
	{add.f16 %rs27,%rs24,%rs29;
}
	// end inline asm
	add.s32 	%r177, %r176, %r46;
	ld.shared.u16 	%rs32, [%r177];
	// begin inline asm
	{add.f16 %rs30,%rs27,%rs32;
}
	// end inline asm
	add.s32 	%r178, %r177, %r46;
	ld.shared.u16 	%rs35, [%r178];
	// begin inline asm
	{add.f16 %rs33,%rs30,%rs35;
}
	// end inline asm
	add.s32 	%r179, %r178, %r46;
	ld.shared.u16 	%rs38, [%r179];
	// begin inline asm
	{add.f16 %rs36,%rs33,%rs38;
}
	// end inline asm
	add.s32 	%r180, %r179, %r46;
	ld.shared.u16 	%rs41, [%r180];
	// begin inline asm
	{add.f16 %rs39,%rs36,%rs41;
}
	// end inline asm
	add.s32 	%r181, %r180, %r46;
	ld.shared.u16 	%rs44, [%r181];
	// begin inline asm
	{add.f16 %rs42,%rs39,%rs44;
}
	// end inline asm
	add.s32 	%r182, %r181, %r46;
	ld.shared.u16 	%rs47, [%r182];
	// begin inline asm
	{add.f16 %rs45,%rs42,%rs47;
}
	// end inline asm
	add.s32 	%r183, %r182, %r46;
	ld.shared.u16 	%rs50, [%r183];
	// begin inline asm
	{add.f16 %rs48,%rs45,%rs50;
}
	// end inline asm
	add.s32 	%r184, %r183, %r46;
	ld.shared.u16 	%rs53, [%r184];
	// begin inline asm
	{add.f16 %rs51,%rs48,%rs53;
}
	// end inline asm
	add.s32 	%r185, %r184, %r46;
	ld.shared.u16 	%rs56, [%r185];
	// begin inline asm
	{add.f16 %rs54,%rs51,%rs56;
}
	// end inline asm
	add.s32 	%r186, %r185, %r46;
	ld.shared.u16 	%rs59, [%r186];
	// begin inline asm
	{add.f16 %rs57,%rs54,%rs59;
}
	// end inline asm
	add.s32 	%r187, %r186, %r46;
	ld.shared.u16 	%rs62, [%r187];
	// begin inline asm
	{add.f16 %rs60,%rs57,%rs62;
}
	// end inline asm
	add.s32 	%r188, %r187, %r46;
	ld.shared.u16 	%rs65, [%r188];
	// begin inline asm
	{add.f16 %rs63,%rs60,%rs65;
}
	// end inline asm
	add.s32 	%r189, %r188, %r46;
	ld.shared.u16 	%rs68, [%r189];
	// begin inline asm
	{add.f16 %rs118,%rs63,%rs68;
}
	// end inline asm
	add.s32 	%r225, %r225, 16;
	add.s32 	%r224, %r224, 16;
	add.s32 	%r223, %r223, 16;
	add.s32 	%r222, %r222, %r48;
	setp.ne.s32 	%p31, %r224, 0;
	@%p31 bra 	$L__BB54_64;
	add.s32 	%r227, %r223, 1;
$L__BB54_66:
	setp.eq.s32 	%p32, %r44, 0;
	@%p32 bra 	$L__BB54_75;
	and.b32  	%r59, %r43, 7;
	setp.lt.u32 	%p33, %r44, 8;
	@%p33 bra 	$L__BB54_69;
	mul.lo.s32 	%r190, %r227, %r2;
	shl.b32 	%r191, %r190, 1;
	add.s32 	%r192, %r42, %r191;
	ld.shared.u16 	%rs72, [%r192];
	// begin inline asm
	{add.f16 %rs70,%rs118,%rs72;
}
	// end inline asm
	shl.b32 	%r193, %r2, 1;
	add.s32 	%r194, %r192, %r193;
	ld.shared.u16 	%rs75, [%r194];
	// begin inline asm
	{add.f16 %rs73,%rs70,%rs75;
}
	// end inline asm
	add.s32 	%r195, %r194, %r193;
	ld.shared.u16 	%rs78, [%r195];
	// begin inline asm
	{add.f16 %rs76,%rs73,%rs78;
}
	// end inline asm
	add.s32 	%r196, %r195, %r193;
	ld.shared.u16 	%rs81, [%r196];
	// begin inline asm
	{add.f16 %rs79,%rs76,%rs81;
}
	// end inline asm
	add.s32 	%r197, %r196, %r193;
	ld.shared.u16 	%rs84, [%r197];
	// begin inline asm
	{add.f16 %rs82,%rs79,%rs84;
}
	// end inline asm
	add.s32 	%r198, %r197, %r193;
	ld.shared.u16 	%rs87, [%r198];
	// begin inline asm
	{add.f16 %rs85,%rs82,%rs87;
}
	// end inline asm
	add.s32 	%r199, %r198, %r193;
	ld.shared.u16 	%rs90, [%r199];
	// begin inline asm
	{add.f16 %rs88,%rs85,%rs90;
}
	// end inline asm
	add.s32 	%r200, %r199, %r193;
	ld.shared.u16 	%rs93, [%r200];
	// begin inline asm
	{add.f16 %rs118,%rs88,%rs93;
}
	// end inline asm
	add.s32 	%r227, %r227, 8;
$L__BB54_69:
	setp.eq.s32 	%p34, %r59, 0;
	@%p34 bra 	$L__BB54_75;
	and.b32  	%r62, %r43, 3;
	setp.lt.u32 	%p35, %r59, 4;
	@%p35 bra 	$L__BB54_72;
	mul.lo.s32 	%r201, %r227, %r2;
	shl.b32 	%r202, %r201, 1;
	add.s32 	%r203, %r42, %r202;
	ld.shared.u16 	%rs97, [%r203];
	// begin inline asm
	{add.f16 %rs95,%rs118,%rs97;
}
	// end inline asm
	shl.b32 	%r204, %r2, 1;
	add.s32 	%r205, %r203, %r204;
	ld.shared.u16 	%rs100, [%r205];
	// begin inline asm
	{add.f16 %rs98,%rs95,%rs100;
}
	// end inline asm
	add.s32 	%r206, %r205, %r204;
	ld.shared.u16 	%rs103, [%r206];
	// begin inline asm
	{add.f16 %rs101,%rs98,%rs103;
}
	// end inline asm
	add.s32 	%r207, %r206, %r204;
	ld.shared.u16 	%rs106, [%r207];
	// begin inline asm
	{add.f16 %rs118,%rs101,%rs106;
}
	// end inline asm
	add.s32 	%r227, %r227, 4;
$L__BB54_72:
	setp.eq.s32 	%p36, %r62, 0;
	@%p36 bra 	$L__BB54_75;
	mul.lo.s32 	%r208, %r2, %r227;
	shl.b32 	%r209, %r208, 1;
	add.s32 	%r211, %r209, %r163;
	add.s32 	%r230, %r164, %r211;
	shl.b32 	%r66, %r2, 1;
	neg.s32 	%r229, %r62;
$L__BB54_74:
	.pragma "nounroll";
	ld.shared.u16 	%rs109, [%r230];
	// begin inline asm
	{add.f16 %rs118,%rs118,%rs109;
}
	// end inline asm
	add.s32 	%r230, %r230, %r66;
	add.s32 	%r229, %r229, 1;
	setp.ne.s32 	%p37, %r229, 0;
	@%p37 bra 	$L__BB54_74;
$L__BB54_75:
	st.shared.u16 	[%r42], %rs118;
$L__BB54_76:
	cvt.u64.u32 	%rd266, %r4;
	mad.lo.s64 	%rd267, %rd147, %rd266, %rd3;
	cvta.to.global.u64 	%rd268, %rd144;
	shl.b64 	%rd269, %rd267, 1;
	add.s64 	%rd270, %rd268, %rd269;
	st.global.u16 	[%rd270], %rs118;
$L__BB54_77:
	ret;

}
	// .globl	contiguous_sum_square33_u16
.visible .entry contiguous_sum_square33_u16(
	.param .u64 .ptr .align 1 contiguous_sum_square33_u16_param_0,
	.param .u64 .ptr .align 1 contiguous_sum_square33_u16_param_1,
	.param .u64 contiguous_sum_square33_u16_param_2,
	.param .u64 contiguous_sum_square33_u16_param_3,
	.param .u64 contiguous_sum_square33_u16_param_4
)
{
	.reg .pred 	%p<14>;
	.reg .b16 	%rs<120>;
	.reg .b32 	%r<111>;
	.reg .b64 	%rd<16>;

	ld.param.u64 	%rd2, [contiguous_sum_square33_u16_param_0];
	ld.param.u64 	%rd3, [contiguous_sum_square33_u16_param_1];
	ld.param.u64 	%rd4, [contiguous_sum_square33_u16_param_3];
	ld.param.u64 	%rd5, [contiguous_sum_square33_u16_param_4];
	mov.u32 	%r1, %tid.y;
	mov.u32 	%r2, %ntid.x;
	mov.u32 	%r3, %tid.x;
	mad.lo.s32 	%r39, %r1, %r2, %r3;
	mov.u32 	%r40, %ctaid.x;
	mad.lo.s32 	%r41, %r40, %r2, %r3;
	mov.u32 	%r4, %ctaid.y;
	mov.u32 	%r5, %ntid.y;
	mad.lo.s32 	%r42, %r4, %r5, %r1;
	shl.b32 	%r43, %r39, 1;
	mov.u32 	%r44, sum_squaresdata_u16;
	add.s32 	%r7, %r44, %r43;
	mov.b32 	%r38, 0;
	// begin inline asm
	cvt.rn.f16.s32 %rs17, %r38;
	// end inline asm
	st.shared.u16 	[%r7], %rs17;
	cvt.u64.u32 	%rd1, %r41;
	setp.le.u64 	%p1, %rd4, %rd1;
	cvt.u64.u32 	%rd7, %r42;
	setp.le.u64 	%p2, %rd5, %rd7;
	or.pred  	%p3, %p1, %p2;
	@%p3 bra 	$L__BB55_19;
	cvt.u32.u64 	%r45, %rd1;
	cvta.to.global.u64 	%rd8, %rd3;
	cvt.u32.u64 	%r46, %rd4;
	mad.lo.s32 	%r47, %r42, %r46, %r45;
	mul.wide.u32 	%rd9, %r47, 2;
	add.s64 	%rd10, %rd8, %rd9;
	ld.global.u16 	%rs19, [%rd10];
	// begin inline asm
	cvt.rn.f16.u16 %rs18, %rs19;
	// end inline asm
	st.shared.u16 	[%r7], %rs18;
	bar.sync 	0;
	setp.ne.s32 	%p4, %r1, 0;
	@%p4 bra 	$L__BB55_19;
	setp.gt.u32 	%p5, %r5, 1;
	@%p5 bra 	$L__BB55_4;
	shl.b32 	%r48, %r3, 1;
	add.s32 	%r50, %r44, %r48;
	ld.shared.u16 	%rs118, [%r50];
	bra.uni 	$L__BB55_18;
$L__BB55_4:
	shl.b32 	%r52, %r3, 1;
	add.s32 	%r8, %r44, %r52;
	ld.shared.u16 	%rs118, [%r8];
	add.s32 	%r9, %r5, -1;
	add.s32 	%r54, %r5, -2;
	and.b32  	%r10, %r9, 15;
	setp.lt.u32 	%p6, %r54, 15;
	mov.b32 	%r107, 1;
	@%p6 bra 	$L__BB55_8;
	and.b32  	%r57, %r9, -16;
	neg.s32 	%r104, %r57;
	shl.b32 	%r12, %r2, 1;
	add.s32 	%r59, %r52, %r12;
	add.s32 	%r102, %r44, %r59;
	shl.b32 	%r14, %r2, 5;
	mov.b32 	%r105, 1;
	mov.b32 	%r103, 0;
$L__BB55_6:
	.pragma "nounroll";
	mul.lo.s32 	%r61, %r105, %r2;
	shl.b32 	%r62, %r61, 1;
	add.s32 	%r63, %r8, %r62;
	ld.shared.u16 	%rs23, [%r102];
	// begin inline asm
	{add.f16 %rs21,%rs118,%rs23;
}
	// end inline asm
	add.s32 	%r64, %r63, %r12;
	ld.shared.u16 	%rs26, [%r64];
	// begin inline asm
	{add.f16 %rs24,%rs21,%rs26;
}
	// end inline asm
	add.s32 	%r65, %r64, %r12;
	ld.shared.u16 	%rs29, [%r65];
	// begin inline asm
	{add.f16 %rs27,%rs24,%rs29;
}
	// end inline asm
	add.s32 	%r66, %r65, %r12;
	ld.shared.u16 	%rs32, [%r66];
	// begin inline asm
	{add.f16 %rs30,%rs27,%rs32;
}
	// end inline asm
	add.s32 	%r67, %r66, %r12;
	ld.shared.u16 	%rs35, [%r67];
	// begin inline asm
	{add.f16 %rs33,%rs30,%rs35;
}
	// end inline asm
	add.s32 	%r68, %r67, %r12;
	ld.shared.u16 	%rs38, [%r68];
	// begin inline asm
	{add.f16 %rs36,%rs33,%rs38;
}
	// end inline asm
	add.s32 	%r69, %r68, %r12;
	ld.shared.u16 	%rs41, [%r69];
	// begin inline asm
	{add.f16 %rs39,%rs36,%rs41;
}
	// end inline asm
	add.s32 	%r70, %r69, %r12;
	ld.shared.u16 	%rs44, [%r70];
	// begin inline asm
	{add.f16 %rs42,%rs39,%rs44;
}
	// end inline asm
	add.s32 	%r71, %r70, %r12;
	ld.shared.u16 	%rs47, [%r71];
	// begin inline asm
	{add.f16 %rs45,%rs42,%rs47;
}
	// end inline asm
	add.s32 	%r72, %r71, %r12;
	ld.shared.u16 	%rs50, [%r72];
	// begin inline asm
	{add.f16 %rs48,%rs45,%rs50;
}
	// end inline asm
	add.s32 	%r73, %r72, %r12;
	ld.shared.u16 	%rs53, [%r73];
	// begin inline asm
	{add.f16 %rs51,%rs48,%rs53;
}
	// end inline asm
	add.s32 	%r74, %r73, %r12;
	ld.shared.u16 	%rs56, [%r74];
	// begin inline asm
	{add.f16 %rs54,%rs51,%rs56;
}
	// end inline asm
	add.s32 	%r75, %r74, %r12;
	ld.shared.u16 	%rs59, [%r75];
	// begin inline asm
	{add.f16 %rs57,%rs54,%rs59;
}
	// end inline asm
	add.s32 	%r76, %r75, %r12;
	ld.shared.u16 	%rs62, [%r76];
	// begin inline asm
	{add.f16 %rs60,%rs57,%rs62;
}
	// end inline asm
	add.s32 	%r77, %r76, %r12;
	ld.shared.u16 	%rs65, [%r77];
	// begin inline asm
	{add.f16 %rs63,%rs60,%rs65;
}
	// end inline asm
	add.s32 	%r78, %r77, %r12;
	ld.shared.u16 	%rs68, [%r78];
	// begin inline asm
	{add.f16 %rs118,%rs63,%rs68;
}
	// end inline asm
	add.s32 	%r105, %r105, 16;
	add.s32 	%r104, %r104, 16;
	add.s32 	%r103, %r103, 16;
	add.s32 	%r102, %r102, %r14;
	setp.ne.s32 	%p7, %r104, 0;
	@%p7 bra 	$L__BB55_6;
	add.s32 	%r107, %r103, 1;
$L__BB55_8:
	setp.eq.s32 	%p8, %r10, 0;
	@%p8 bra 	$L__BB55_17;
	and.b32  	%r25, %r9, 7;
	setp.lt.u32 	%p9, %r10, 8;
	@%p9 bra 	$L__BB55_11;
	mul.lo.s32 	%r79, %r107, %r2;
	shl.b32 	%r80, %r79, 1;
	add.s32 	%r81, %r8, %r80;
	ld.shared.u16 	%rs72, [%r81];
	// begin inline asm
	{add.f16 %rs70,%rs118,%rs72;
}
	// end inline asm
	shl.b32 	%r82, %r2, 1;
	add.s32 	%r83, %r81, %r82;
	ld.shared.u16 	%rs75, [%r83];
	// begin inline asm
	{add.f16 %rs73,%rs70,%rs75;
}
	// end inline asm
	add.s32 	%r84, %r83, %r82;
	ld.shared.u16 	%rs78, [%r84];
	// begin inline asm
	{add.f16 %rs76,%rs73,%rs78;
}
	// end inline asm
	add.s32 	%r85, %r84, %r82;
	ld.shared.u16 	%rs81, [%r85];
	// begin inline asm
	{add.f16 %rs79,%rs76,%rs81;
}
	// end inline asm
	add.s32 	%r86, %r85, %r82;
	ld.shared.u16 	%rs84, [%r86];
	// begin inline asm
	{add.f16 %rs82,%rs79,%rs84;
}
	// end inline asm
	add.s32 	%r87, %r86, %r82;
	ld.shared.u16 	%rs87, [%r87];
	// begin inline asm
	{add.f16 %rs85,%rs82,%rs87;
}
	// end inline asm
	add.s32 	%r88, %r87, %r82;
	ld.shared.u16 	%rs90, [%r88];
	// begin inline asm
	{add.f16 %rs88,%rs85,%rs90;
}
	// end inline asm
	add.s32 	%r89, %r88, %r82;
	ld.shared.u16 	%rs93, [%r89];
	// begin inline asm
	{add.f16 %rs118,%rs88,%rs93;
}
	// end inline asm
	add.s32 	%r107, %r107, 8;
$L__BB55_11:
	setp.eq.s32 	%p10, %r25, 0;
	@%p10 bra 	$L__BB55_17;
	and.b32  	%r28, %r9, 3;
	setp.lt.u32 	%p11, %r25, 4;
	@%p11 bra 	$L__BB55_14;
	mul.lo.s32 	%r90, %r107, %r2;
	shl.b32 	%r91, %r90, 1;
	add.s32 	%r92, %r8, %r91;
	ld.shared.u16 	%rs97, [%r92];
	// begin inline asm
	{add.f16 %rs95,%rs118,%rs97;
}
	// end inline asm
	shl.b32 	%r93, %r2, 1;
	add.s32 	%r94, %r92, %r93;
	ld.shared.u16 	%rs100, [%r94];
	// begin inline asm
	{add.f16 %rs98,%rs95,%rs100;
}
	// end inline asm
	add.s32 	%r95, %r94, %r93;
	ld.shared.u16 	%rs103, [%r95];
	// begin inline asm
	{add.f16 %rs101,%rs98,%rs103;
}
	// end inline asm
	add.s32 	%r96, %r95, %r93;
	ld.shared.u16 	%rs106, [%r96];
	// begin inline asm
	{add.f16 %rs118,%rs101,%rs106;
}
	// end inline asm
	add.s32 	%r107, %r107, 4;
$L__BB55_14:
	setp.eq.s32 	%p12, %r28, 0;
	@%p12 bra 	$L__BB55_17;
	mul.lo.s32 	%r97, %r2, %r107;
	shl.b32 	%r98, %r97, 1;
	add.s32 	%r100, %r98, %r52;
	add.s32 	%r110, %r44, %r100;
	shl.b32 	%r32, %r2, 1;
	neg.s32 	%r109, %r28;
$L__BB55_16:
	.pragma "nounroll";
	ld.shared.u16 	%rs109, [%r110];
	// begin inline asm
	{add.f16 %rs118,%rs118,%rs109;
}
	// end inline asm
	add.s32 	%r110, %r110, %r32;
	add.s32 	%r109, %r109, 1;
	setp.ne.s32 	%p13, %r109, 0;
	@%p13 bra 	$L__BB55_16;
$L__BB55_17:
	st.shared.u16 	[%r8], %rs118;
$L__BB55_18:
	cvt.u64.u32 	%rd11, %r4;
	mad.lo.s64 	%rd12, %rd4, %rd11, %rd1;
	cvta.to.global.u64 	%rd13, %rd2;
	shl.b64 	%rd14, %rd12, 1;
	add.s64 	%rd15, %rd13, %rd14;
	st.global.u16 	[%rd15], %rs118;
$L__BB55_19:
	ret;

}
	// .globl	contiguous_sum_square_u32
.visible .entry contiguous_sum_square_u32(
	.param .u64 .ptr .align 1 contiguous_sum_square_u32_param_0,
	.param .u64 .ptr .align 1 contiguous_sum_square_u32_param_1,
	.param .u64 contiguous_sum_square_u32_param_2
)
{
	.reg .pred 	%p<8>;
	.reg .b32 	%r<23>;
	.reg .b32 	%f<25>;
	.reg .b64 	%rd<16>;

	ld.param.u64 	%rd4, [contiguous_sum_square_u32_param_0];
	ld.param.u64 	%rd6, [contiguous_sum_square_u32_param_1];
	ld.param.u64 	%rd5, [contiguous_sum_square_u32_param_2];
	cvta.to.global.u64 	%rd1, %rd6;
	mov.u32 	%r1, %tid.x;
	mov.u32 	%r2, %ctaid.x;
	mov.u32 	%r22, %ntid.x;
	mul.lo.s32 	%r8, %r2, %r22;
	shl.b32 	%r9, %r8, 1;
	add.s32 	%r4, %r9, %r1;
	shl.b32 	%r10, %r1, 2;
	mov.u32 	%r11, sum_squaresdata_u32;
	add.s32 	%r5, %r11, %r10;
	mov.b32 	%r12, 0;
	st.shared.u32 	[%r5], %r12;
	add.s32 	%r13, %r4, %r22;
	cvt.u64.u32 	%rd2, %r13;
	setp.le.u64 	%p1, %rd5, %rd2;
	@%p1 bra 	$L__BB56_2;
	mul.wide.u32 	%rd9, %r4, 4;
	add.s64 	%rd10, %rd1, %rd9;
	ld.global.u32 	%r16, [%rd10];
	mul.lo.s32 	%r17, %r16, %r16;
	shl.b64 	%rd11, %rd2, 2;
	add.s64 	%rd12, %rd1, %rd11;
	ld.global.u32 	%r18, [%rd12];
	mad.lo.s32 	%r19, %r18, %r18, %r17;
	cvt.rn.f32.u32 	%f2, %r19;
	st.shared.f32 	[%r5], %f2;
	bra.uni 	$L__BB56_4;
$L__BB56_2:
	cvt.u64.u32 	%rd3, %r4;
	setp.le.u64 	%p2, %rd5, %rd3;
	@%p2 bra 	$L__BB56_4;
	shl.b64 	%rd7, %rd3, 2;
	add.s64 	%rd8, %rd1, %rd7;
	ld.global.u32 	%r14, [%rd8];
	mul.lo.s32 	%r15, %r14, %r14;
	cvt.rn.f32.u32 	%f1, %r15;
	st.shared.f32 	[%r5], %f1;
$L__BB56_4:
	bar.sync 	0;
	setp.lt.u32 	%p3, %r22, 66;
	@%p3 bra 	$L__BB56_8;
$L__BB56_5:
	shr.u32 	%r7, %r22, 1;
	setp.ge.u32 	%p4, %r1, %r7;
	@%p4 bra 	$L__BB56_7;
	ld.shared.f32 	%f3, [%r5];
	shl.b32 	%r20, %r7, 2;
	add.s32 	%r21, %r5, %r20;
	ld.shared.f32 	%f4, [%r21];
	add.f32 	%f5, %f3, %f4;
	st.shared.f32 	[%r5], %f5;
$L__BB56_7:
	bar.sync 	0;
	setp.gt.u32 	%p5, %r22, 131;
	mov.u32 	%r22, %r7;
	@%p5 bra 	$L__BB56_5;
$L__BB56_8:
	setp.gt.u32 	%p6, %r1, 31;
	@%p6 bra 	$L__BB56_11;
	ld.volatile.shared.f32 	%f6, [%r5];
	ld.volatile.shared.f32 	%f7, [%r5+128];
	add.f32 	%f8, %f6, %f7;
	st.volatile.shared.f32 	[%r5], %f8;
	ld.volatile.shared.f32 	%f9, [%r5];
	ld.volatile.shared.f32 	%f10, [%r5+64];
	add.f32 	%f11, %f9, %f10;
	st.volatile.shared.f32 	[%r5], %f11;
	ld.volatile.shared.f32 	%f12, [%r5];
	ld.volatile.shared.f32 	%f13, [%r5+32];
	add.f32 	%f14, %f12, %f13;
	st.volatile.shared.f32 	[%r5], %f14;
	ld.volatile.shared.f32 	%f15, [%r5];
	ld.volatile.shared.f32 	%f16, [%r5+16];
	add.f32 	%f17, %f15, %f16;
	st.volatile.shared.f32 	[%r5], %f17;
	ld.volatile.shared.f32 	%f18, [%r5];
	ld.volatile.shared.f32 	%f19, [%r5+8];
	add.f32 	%f20, %f18, %f19;
	st.volatile.shared.f32 	[%r5], %f20;
	ld.volatile.shared.f32 	%f21, [%r5];
	ld.volatile.shared.f32 	%f22, [%r5+4];
	add.f32 	%f23, %f21, %f22;
	st.volatile.shared.f32 	[%r5], %f23;
	setp.ne.s32 	%p7, %r1, 0;
	@%p7 bra 	$L__BB56_11;
	ld.shared.f32 	%f24, [sum_squaresdata_u32];
	cvta.to.global.u64 	%rd13, %rd4;
	mul.wide.u32 	%rd14, %r2, 4;
	add.s64 	%rd15, %rd13, %rd14;
	st.global.f32 	[%rd15], %f24;
$L__BB56_11:
	ret;

}
	// .globl	contiguous_cumulate_sum_square_u32
.visible .entry contiguous_cumulate_sum_square_u32(
	.param .u64 .ptr .align 1 contiguous_cumulate_sum_square_u32_param_0,
	.param .u64 .ptr .align 1 contiguous_cumulate_sum_square_u32_param_1,
	.param .u64 contiguous_cumulate_sum_square_u32_param_2
)
{
	.reg .pred 	%p<8>;
	.reg .b32 	%r<21>;
	.reg .b32 	%f<25>;
	.reg .b64 	%rd<16>;

	ld.param.u64 	%rd4, [contiguous_cumulate_sum_square_u32_param_0];
	ld.param.u64 	%rd6, [contiguous_cumulate_sum_square_u32_param_1];
	ld.param.u64 	%rd5, [contiguous_cumulate_sum_square_u32_param_2];
	cvta.to.global.u64 	%rd1, %rd6;
	mov.u32 	%r1, %tid.x;
	mov.u32 	%r2, %ctaid.x;
	mov.u32 	%r20, %ntid.x;
	mul.lo.s32 	%r8, %r2, %r20;
	shl.b32 	%r9, %r8, 1;
	add.s32 	%r4, %r9, %r1;
	shl.b32 	%r10, %r1, 2;
	mov.u32 	%r11, sum_squaresdata_u32;
	add.s32 	%r5, %r11, %r10;
	mov.b32 	%r12, 0;
	st.shared.u32 	[%r5], %r12;
	add.s32 	%r13, %r4, %r20;
	cvt.u64.u32 	%rd2, %r13;
	setp.le.u64 	%p1, %rd5, %rd2;
	@%p1 bra 	$L__BB57_2;
	mul.wide.u32 	%rd9, %r4, 4;
	add.s64 	%rd10, %rd1, %rd9;
	ld.global.u32 	%r15, [%rd10];
	shl.b64 	%rd11, %rd2, 2;
	add.s64 	%rd12, %rd1, %rd11;
	ld.global.u32 	%r16, [%rd12];
	add.s32 	%r17, %r16, %r15;
	cvt.rn.f32.u32 	%f2, %r17;
	st.shared.f32 	[%r5], %f2;
	bra.uni 	$L__BB57_4;
$L__BB57_2:
	cvt.u64.u32 	%rd3, %r4;
	setp.le.u64 	%p2, %rd5, %rd3;
	@%p2 bra 	$L__BB57_4;
	shl.b64 	%rd7, %rd3, 2;
	add.s64 	%rd8, %rd1, %rd7;
	ld.global.u32 	%r14, [%rd8];
	cvt.rn.f32.u32 	%f1, %r14;
	st.shared.f32 	[%r5], %f1;
$L__BB57_4:
	bar.sync 	0;
	setp.lt.u32 	%p3, %r20, 66;
	@%p3 bra 	$L__BB57_8;
$L__BB57_5:
	shr.u32 	%r7, %r20, 1;
	setp.ge.u32 	%p4, %r1, %r7;
	@%p4 bra 	$L__BB57_7;
	ld.shared.f32 	%f3, [%r5];
	shl.b32 	%r18, %r7, 2;
	add.s32 	%r19, %r5, %r18;
	ld.shared.f32 	%f4, [%r19];
	add.f32 	%f5, %f3, %f4;
	st.shared.f32 	[%r5], %f5;
$L__BB57_7:
	bar.sync 	0;
	setp.gt.u32 	%p5, %r20, 131;
	mov.u32 	%r20, %r7;
	@%p5 bra 	$L__BB57_5;
$L__BB57_8:
	setp.gt.u32 	%p6, %r1, 31;
	@%p6 bra 	$L__BB57_11;
	ld.volatile.shared.f32 	%f6, [%r5];
	ld.volatile.shared.f32 	%f7, [%r5+128];
	add.f32 	%f8, %f6, %f7;
	st.volatile.shared.f32 	[%r5], %f8;
	ld.volatile.shared.f32 	%f9, [%r5];
	ld.volatile.shared.f32 	%f10, [%r5+64];
	add.f32 	%f11, %f9, %f10;
	st.volatile.shared.f32 	[%r5], %f11;
	ld.volatile.shared.f32 	%f12, [%r5];
	ld.volatile.shared.f32 	%f13, [%r5+32];
	add.f32 	%f14, %f12, %f13;
	st.volatile.shared.f32 	[%r5], %f14;
	ld.volatile.shared.f32 	%f15, [%r5];
	ld.volatile.shared.f32 	%f16, [%r5+16];
	add.f32 	%f17, %f15, %f16;
	st.volatile.shared.f32 	[%r5], %f17;
	ld.volatile.shared.f32 	%f18, [%r5];
	ld.volatile.shared.f32 	%f19, [%r5+8];
	add.f32 	%f20, %f18, %f19;
	st.volatile.shared.f32 	[%r5], %f20;
	ld.volatile.shared.f32 	%f21, [%r5];
	ld.volatile.shared.f32 	%f22, [%r5+4];
	add.f32 	%f23, %f21, %f22;
	st.volatile.shared.f32 	[%r5], %f23;
	setp.ne.s32 	%p7, %r1, 0;
	@%p7 bra 	$L__BB57_11;
	ld.shared.f32 	%f24, [sum_squaresdata_u32];
	cvta.to.global.u64 	%rd13, %rd4;
	mul.wide.u32 	%rd14, %r2, 4;
	add.s64 	%rd15, %rd13, %rd14;
	st.global.f32 	[%rd15], %f24;
$L__BB57_11:
	ret;

}
	// .globl	uncontiguous_sum_square_u32
.visible .entry uncontiguous_sum_square_u32(
	.param .u64 .ptr .align 1 uncontiguous_sum_square_u32_param_0,
	.param .u64 .ptr .align 1 uncontiguous_sum_square_u32_param_1,
	.param .u64 .ptr .align 1 uncontiguous_sum_square_u32_param_2,
	.param .u64 .ptr .align 1 uncontiguous_sum_square_u32_param_3,
	.param .u64 uncontiguous_sum_square_u32_param_4,
	.param .u64 uncontiguous_sum_square_u32_param_5
)
{
	.reg .pred 	%p<53>;
	.reg .b32 	%r<219>;
	.reg .b32 	%f<25>;
	.reg .b64 	%rd<558>;

	ld.param.u64 	%rd260, [uncontiguous_sum_square_u32_param_0];
	ld.param.u64 	%rd263, [uncontiguous_sum_square_u32_param_1];
	ld.param.u64 	%rd264, [uncontiguous_sum_square_u32_param_2];
	ld.param.u64 	%rd265, [uncontiguous_sum_square_u32_param_3];
	ld.param.u64 	%rd261, [uncontiguous_sum_square_u32_param_4];
	ld.param.u64 	%rd262, [uncontiguous_sum_square_u32_param_5];
	cvta.to.global.u64 	%rd1, %rd265;
	cvta.to.global.u64 	%rd2, %rd264;
	cvta.to.global.u64 	%rd3, %rd263;
	mov.u32 	%r1, %tid.x;
	mov.u32 	%r2, %ctaid.x;
	mov.u32 	%r218, %ntid.x;
	mul.lo.s32 	%r52, %r2, %r218;
	shl.b32 	%r53, %r52, 1;
	add.s32 	%r4, %r53, %r1;
	shl.b32 	%r54, %r1, 2;
	mov.u32 	%r55, sum_squaresdata_u32;
	add.s32 	%r5, %r55, %r54;
	mov.b32 	%r56, 0;
	st.shared.u32 	[%r5], %r56;
	add.s32 	%r57, %r4, %r218;
	cvt.u64.u32 	%rd511, %r57;
	setp.le.u64 	%p1, %rd262, %rd511;
	@%p1 bra 	$L__BB58_54;
	cvt.u32.u64 	%r6, %rd261;
	add.s32 	%r212, %r6, -1;
	setp.lt.s32 	%p27, %r212, 0;
	mov.b64 	%rd515, 0;
	mov.u64 	%rd516, %rd515;
	@%p27 bra 	$L__BB58_53;
	cvt.u64.u32 	%rd512, %r4;
	setp.lt.u32 	%p28, %r212, 3;
	mov.b64 	%rd516, 0;
	mov.u64 	%rd515, %rd516;
	@%p28 bra 	$L__BB58_30;
	add.s32 	%r210, %r6, -2;
	and.b32  	%r135, %r6, -4;
	neg.s32 	%r209, %r135;
	mov.b64 	%rd516, 0;
$L__BB58_4:
	.pragma "nounroll";
	add.s32 	%r12, %r210, 1;
	mul.wide.u32 	%rd397, %r12, 8;
	add.s64 	%rd398, %rd2, %rd397;
	ld.global.u64 	%rd10, [%rd398];
	or.b64  	%rd399, %rd512, %rd10;
	and.b64  	%rd400, %rd399, -4294967296;
	setp.ne.s64 	%p29, %rd400, 0;
	@%p29 bra 	$L__BB58_6;
	cvt.u32.u64 	%r136, %rd10;
	cvt.u32.u64 	%r137, %rd512;
	div.u32 	%r138, %r137, %r136;
	mul.lo.s32 	%r139, %r138, %r136;
	sub.s32 	%r140, %r137, %r139;
	cvt.u64.u32 	%rd477, %r138;
	cvt.u64.u32 	%rd478, %r140;
	bra.uni 	$L__BB58_7;
$L__BB58_6:
	div.s64 	%rd477, %rd512, %rd10;
	mul.lo.s64 	%rd401, %rd477, %rd10;
	sub.s64 	%rd478, %rd512, %rd401;
$L__BB58_7:
	mul.wide.u32 	%rd402, %r12, 8;
	add.s64 	%rd403, %rd1, %rd402;
	ld.global.u64 	%rd17, [%rd403];
	mad.lo.s64 	%rd18, %rd17, %rd478, %rd515;
	or.b64  	%rd404, %rd511, %rd10;
	and.b64  	%rd405, %rd404, -4294967296;
	setp.ne.s64 	%p30, %rd405, 0;
	@%p30 bra 	$L__BB58_9;
	cvt.u32.u64 	%r141, %rd10;
	cvt.u32.u64 	%r142, %rd511;
	div.u32 	%r143, %r142, %r141;
	mul.lo.s32 	%r144, %r143, %r141;
	sub.s32 	%r145, %r142, %r144;
	cvt.u64.u32 	%rd479, %r143;
	cvt.u64.u32 	%rd480, %r145;
	bra.uni 	$L__BB58_10;
$L__BB58_9:
	div.s64 	%rd479, %rd511, %rd10;
	mul.lo.s64 	%rd406, %rd479, %rd10;
	sub.s64 	%rd480, %rd511, %rd406;
$L__BB58_10:
	mad.lo.s64 	%rd25, %rd480, %rd17, %rd516;
	add.s32 	%r13, %r210, -2;
	mul.wide.u32 	%rd407, %r210, 8;
	add.s64 	%rd408, %rd2, %rd407;
	ld.global.u64 	%rd26, [%rd408];
	or.b64  	%rd409, %rd477, %rd26;
	and.b64  	%rd410, %rd409, -4294967296;
	setp.ne.s64 	%p31, %rd410, 0;
	@%p31 bra 	$L__BB58_12;
	cvt.u32.u64 	%r146, %rd26;
	cvt.u32.u64 	%r147, %rd477;
	div.u32 	%r148, %r147, %r146;
	mul.lo.s32 	%r149, %r148, %r146;
	sub.s32 	%r150, %r147, %r149;
	cvt.u64.u32 	%rd481, %r148;
	cvt.u64.u32 	%rd482, %r150;
	bra.uni 	$L__BB58_13;
$L__BB58_12:
	div.s64 	%rd481, %rd477, %rd26;
	mul.lo.s64 	%rd411, %rd481, %rd26;
	sub.s64 	%rd482, %rd477, %rd411;
$L__BB58_13:
	mul.wide.u32 	%rd412, %r210, 8;
	add.s64 	%rd413, %rd1, %rd412;
	ld.global.u64 	%rd33, [%rd413];
	mad.lo.s64 	%rd34, %rd33, %rd482, %rd18;
	or.b64  	%rd414, %rd479, %rd26;
	and.b64  	%rd415, %rd414, -4294967296;
	setp.ne.s64 	%p32, %rd415, 0;
	@%p32 bra 	$L__BB58_15;
	cvt.u32.u64 	%r151, %rd26;
	cvt.u32.u64 	%r152, %rd479;
	div.u32 	%r153, %r152, %r151;
	mul.lo.s32 	%r154, %r153, %r151;
	sub.s32 	%r155, %r152, %r154;
	cvt.u64.u32 	%rd483, %r153;
	cvt.u64.u32 	%rd484, %r155;
	bra.uni 	$L__BB58_16;
$L__BB58_15:
	div.s64 	%rd483, %rd479, %rd26;
	mul.lo.s64 	%rd416, %rd483, %rd26;
	sub.s64 	%rd484, %rd479, %rd416;
$L__BB58_16:
	mad.lo.s64 	%rd41, %rd484, %rd33, %rd25;
	add.s32 	%r14, %r210, -1;
	mul.wide.u32 	%rd417, %r14, 8;
	add.s64 	%rd418, %rd2, %rd417;
	ld.global.u64 	%rd42, [%rd418];
	or.b64  	%rd419, %rd481, %rd42;
	and.b64  	%rd420, %rd419, -4294967296;
	setp.ne.s64 	%p33, %rd420, 0;
	@%p33 bra 	$L__BB58_18;
	cvt.u32.u64 	%r156, %rd42;
	cvt.u32.u64 	%r157, %rd481;
	div.u32 	%r158, %r157, %r156;
	mul.lo.s32 	%r159, %r158, %r156;
	sub.s32 	%r160, %r157, %r159;
	cvt.u64.u32 	%rd485, %r158;
	cvt.u64.u32 	%rd486, %r160;
	bra.uni 	$L__BB58_19;
$L__BB58_18:
	div.s64 	%rd485, %rd481, %rd42;
	mul.lo.s64 	%rd421, %rd485, %rd42;
	sub.s64 	%rd486, %rd481, %rd421;
$L__BB58_19:
	mul.wide.u32 	%rd422, %r14, 8;
	add.s64 	%rd423, %rd1, %rd422;
	ld.global.u64 	%rd49, [%rd423];
	mad.lo.s64 	%rd50, %rd49, %rd486, %rd34;
	or.b64  	%rd424, %rd483, %rd42;
	and.b64  	%rd425, %rd424, -4294967296;
	setp.ne.s64 	%p34, %rd425, 0;
	@%p34 bra 	$L__BB58_21;
	cvt.u32.u64 	%r161, %rd42;
	cvt.u32.u64 	%r162, %rd483;
	div.u32 	%r163, %r162, %r161;
	mul.lo.s32 	%r164, %r163, %r161;
	sub.s32 	%r165, %r162, %r164;
	cvt.u64.u32 	%rd487, %r163;
	cvt.u64.u32 	%rd488, %r165;
	bra.uni 	$L__BB58_22;
$L__BB58_21:
	div.s64 	%rd487, %rd483, %rd42;
	mul.lo.s64 	%rd426, %rd487, %rd42;
	sub.s64 	%rd488, %rd483, %rd426;
$L__BB58_22:
	mad.lo.s64 	%rd57, %rd488, %rd49, %rd41;
	mul.wide.u32 	%rd427, %r13, 8;
	add.s64 	%rd428, %rd2, %rd427;
	ld.global.u64 	%rd58, [%rd428];
	or.b64  	%rd429, %rd485, %rd58;
	and.b64  	%rd430, %rd429, -4294967296;
	setp.ne.s64 	%p35, %rd430, 0;
	@%p35 bra 	$L__BB58_24;
	cvt.u32.u64 	%r166, %rd58;
	cvt.u32.u64 	%r167, %rd485;
	div.u32 	%r168, %r167, %r166;
	mul.lo.s32 	%r169, %r168, %r166;
	sub.s32 	%r170, %r167, %r169;
	cvt.u64.u32 	%rd512, %r168;
	cvt.u64.u32 	%rd490, %r170;
	bra.uni 	$L__BB58_25;
$L__BB58_24:
	div.s64 	%rd512, %rd485, %rd58;
	mul.lo.s64 	%rd431, %rd512, %rd58;
	sub.s64 	%rd490, %rd485, %rd431;
$L__BB58_25:
	mul.wide.u32 	%rd432, %r13, 8;
	add.s64 	%rd433, %rd1, %rd432;
	ld.global.u64 	%rd65, [%rd433];
	mad.lo.s64 	%rd515, %rd65, %rd490, %rd50;
	or.b64  	%rd434, %rd487, %rd58;
	and.b64  	%rd435, %rd434, -4294967296;
	setp.ne.s64 	%p36, %rd435, 0;
	@%p36 bra 	$L__BB58_27;
	cvt.u32.u64 	%r171, %rd58;
	cvt.u32.u64 	%r172, %rd487;
	div.u32 	%r173, %r172, %r171;
	mul.lo.s32 	%r174, %r173, %r171;
	sub.s32 	%r175, %r172, %r174;
	cvt.u64.u32 	%rd511, %r173;
	cvt.u64.u32 	%rd492, %r175;
	bra.uni 	$L__BB58_28;
$L__BB58_27:
	div.s64 	%rd511, %rd487, %rd58;
	mul.lo.s64 	%rd436, %rd511, %rd58;
	sub.s64 	%rd492, %rd487, %rd436;
$L__BB58_28:
	mad.lo.s64 	%rd516, %rd492, %rd65, %rd57;
	add.s32 	%r210, %r210, -4;
	add.s32 	%r209, %r209, 4;
	setp.ne.s32 	%p37, %r209, 0;
	@%p37 bra 	$L__BB58_4;
	add.s32 	%r212, %r210, 1;
$L__BB58_30:
	and.b32  	%r19, %r6, 3;
	setp.eq.s32 	%p38, %r19, 0;
	@%p38 bra 	$L__BB58_53;
	setp.eq.s32 	%p39, %r19, 1;
	@%p39 bra 	$L__BB58_45;
	mul.wide.u32 	%rd438, %r212, 8;
	add.s64 	%rd439, %rd2, %rd438;
	ld.global.u64 	%rd80, [%rd439];
	or.b64  	%rd440, %rd512, %rd80;
	and.b64  	%rd441, %rd440, -4294967296;
	setp.ne.s64 	%p40, %rd441, 0;
	@%p40 bra 	$L__BB58_34;
	cvt.u32.u64 	%r176, %rd80;
	cvt.u32.u64 	%r177, %rd512;
	div.u32 	%r178, %r177, %r176;
	mul.lo.s32 	%r179, %r178, %r176;
	sub.s32 	%r180, %r177, %r179;
	cvt.u64.u32 	%rd499, %r178;
	cvt.u64.u32 	%rd500, %r180;
	bra.uni 	$L__BB58_35;
$L__BB58_34:
	div.s64 	%rd499, %rd512, %rd80;
	mul.lo.s64 	%rd442, %rd499, %rd80;
	sub.s64 	%rd500, %rd512, %rd442;
$L__BB58_35:
	add.s64 	%rd444, %rd1, %rd438;
	ld.global.u64 	%rd87, [%rd444];
	mad.lo.s64 	%rd88, %rd87, %rd500, %rd515;
	or.b64  	%rd445, %rd511, %rd80;
	and.b64  	%rd446, %rd445, -4294967296;
	setp.ne.s64 	%p41, %rd446, 0;
	@%p41 bra 	$L__BB58_37;
	cvt.u32.u64 	%r181, %rd80;
	cvt.u32.u64 	%r182, %rd511;
	div.u32 	%r183, %r182, %r181;
	mul.lo.s32 	%r184, %r183, %r181;
	sub.s32 	%r185, %r182, %r184;
	cvt.u64.u32 	%rd501, %r183;
	cvt.u64.u32 	%rd502, %r185;
	bra.uni 	$L__BB58_38;
$L__BB58_37:
	div.s64 	%rd501, %rd511, %rd80;
	mul.lo.s64 	%rd447, %rd501, %rd80;
	sub.s64 	%rd502, %rd511, %rd447;
$L__BB58_38:
	mad.lo.s64 	%rd95, %rd502, %rd87, %rd516;
	add.s32 	%r20, %r212, -1;
	mul.wide.u32 	%rd448, %r20, 8;
	add.s64 	%rd449, %rd2, %rd448;
	ld.global.u64 	%rd96, [%rd449];
	or.b64  	%rd450, %rd499, %rd96;
	and.b64  	%rd451, %rd450, -4294967296;
	setp.ne.s64 	%p42, %rd451, 0;
	@%p42 bra 	$L__BB58_40;
	cvt.u32.u64 	%r186, %rd96;
	cvt.u32.u64 	%r187, %rd499;
	div.u32 	%r188, %r187, %r186;
	mul.lo.s32 	%r189, %r188, %r186;
	sub.s32 	%r190, %r187, %r189;
	cvt.u64.u32 	%rd512, %r188;
	cvt.u64.u32 	%rd504, %r190;
	bra.uni 	$L__BB58_41;
$L__BB58_40:
	div.s64 	%rd512, %rd499, %rd96;
	mul.lo.s64 	%rd452, %rd512, %rd96;
	sub.s64 	%rd504, %rd499, %rd452;
$L__BB58_41:
	add.s64 	%rd454, %rd1, %rd448;
	ld.global.u64 	%rd103, [%rd454];
	mad.lo.s64 	%rd515, %rd103, %rd504, %rd88;
	or.b64  	%rd455, %rd501, %rd96;
	and.b64  	%rd456, %rd455, -4294967296;
	setp.ne.s64 	%p43, %rd456, 0;
	@%p43 bra 	$L__BB58_43;
	cvt.u32.u64 	%r191, %rd96;
	cvt.u32.u64 	%r192, %rd501;
	div.u32 	%r193, %r192, %r191;
	mul.lo.s32 	%r194, %r193, %r191;
	sub.s32 	%r195, %r192, %r194;
	cvt.u64.u32 	%rd511, %r193;
	cvt.u64.u32 	%rd506, %r195;
	bra.uni 	$L__BB58_44;
$L__BB58_43:
	div.s64 	%rd511, %rd501, %rd96;
	mul.lo.s64 	%rd457, %rd511, %rd96;
	sub.s64 	%rd506, %rd501, %rd457;
$L__BB58_44:
	mad.lo.s64 	%rd516, %rd506, %rd103, %rd95;
	add.s32 	%r212, %r212, -2;
$L__BB58_45:
	and.b32  	%r196, %r6, 1;
	setp.eq.b32 	%p44, %r196, 1;
	not.pred 	%p45, %p44;
	@%p45 bra 	$L__BB58_53;
	mul.wide.u32 	%rd458, %r212, 8;
	add.s64 	%rd459, %rd2, %rd458;
	ld.global.u64 	%rd118, [%rd459];
	or.b64  	%rd460, %rd512, %rd118;
	and.b64  	%rd461, %rd460, -4294967296;
	setp.ne.s64 	%p46, %rd461, 0;
	@%p46 bra 	$L__BB58_48;
	cvt.u32.u64 	%r197, %rd118;
	cvt.u32.u64 	%r198, %rd512;
	rem.u32 	%r199, %r198, %r197;
	cvt.u64.u32 	%rd513, %r199;
	bra.uni 	$L__BB58_49;
$L__BB58_48:
	rem.s64 	%rd513, %rd512, %rd118;
$L__BB58_49:
	add.s64 	%rd463, %rd1, %rd458;
	ld.global.u64 	%rd122, [%rd463];
	mad.lo.s64 	%rd515, %rd122, %rd513, %rd515;
	or.b64  	%rd464, %rd511, %rd118;
	and.b64  	%rd465, %rd464, -4294967296;
	setp.ne.s64 	%p47, %rd465, 0;
	@%p47 bra 	$L__BB58_51;
	cvt.u32.u64 	%r200, %rd118;
	cvt.u32.u64 	%r201, %rd511;
	rem.u32 	%r202, %r201, %r200;
	cvt.u64.u32 	%rd514, %r202;
	bra.uni 	$L__BB58_52;
$L__BB58_51:
	rem.s64 	%rd514, %rd511, %rd118;
$L__BB58_52:
	mad.lo.s64 	%rd516, %rd514, %rd122, %rd516;
$L__BB58_53:
	shl.b64 	%rd466, %rd515, 2;
	add.s64 	%rd467, %rd3, %rd466;
	ld.global.u32 	%r203, [%rd467];
	mul.lo.s32 	%r204, %r203, %r203;
	shl.b64 	%rd468, %rd516, 2;
	add.s64 	%rd469, %rd3, %rd468;
	ld.global.u32 	%r205, [%rd469];
	mad.lo.s32 	%r206, %r205, %r205, %r204;
	cvt.rn.f32.u32 	%f2, %r206;
	st.shared.f32 	[%r5], %f2;
	bra.uni 	$L__BB58_114;
$L__BB58_54:
	cvt.u64.u32 	%rd548, %r4;
	setp.le.u64 	%p2, %rd262, %rd548;
	@%p2 bra 	$L__BB58_114;
	cvt.u32.u64 	%r23, %rd261;
	add.s32 	%r216, %r23, -1;
	setp.lt.s32 	%p3, %r216, 0;
	mov.b64 	%rd557, 0;
	@%p3 bra 	$L__BB58_113;
	and.b32  	%r25, %r23, 7;
	setp.lt.u32 	%p4, %r216, 7;
	mov.b64 	%rd557, 0;
	@%p4 bra 	$L__BB58_84;
	add.s32 	%r214, %r23, -4;
	and.b32  	%r58, %r23, -8;
	neg.s32 	%r213, %r58;
	mov.b64 	%rd557, 0;
$L__BB58_58:
	.pragma "nounroll";
	add.s32 	%r30, %r214, 3;
	mul.wide.u32 	%rd270, %r30, 8;
	add.s64 	%rd271, %rd2, %rd270;
	ld.global.u64 	%rd133, [%rd271];
	or.b64  	%rd272, %rd548, %rd133;
	and.b64  	%rd273, %rd272, -4294967296;
	setp.ne.s64 	%p5, %rd273, 0;
	@%p5 bra 	$L__BB58_60;
	cvt.u32.u64 	%r59, %rd133;
	cvt.u32.u64 	%r60, %rd548;
	div.u32 	%r61, %r60, %r59;
	mul.lo.s32 	%r62, %r61, %r59;
	sub.s32 	%r63, %r60, %r62;
	cvt.u64.u32 	%rd519, %r61;
	cvt.u64.u32 	%rd520, %r63;
	bra.uni 	$L__BB58_61;
$L__BB58_60:
	div.s64 	%rd519, %rd548, %rd133;
	mul.lo.s64 	%rd274, %rd519, %rd133;
	sub.s64 	%rd520, %rd548, %rd274;
$L__BB58_61:
	add.s64 	%rd276, %rd1, %rd270;
	ld.global.u64 	%rd277, [%rd276];
	mad.lo.s64 	%rd140, %rd277, %rd520, %rd557;
	add.s32 	%r31, %r214, 2;
	mul.wide.u32 	%rd278, %r31, 8;
	add.s64 	%rd279, %rd2, %rd278;
	ld.global.u64 	%rd141, [%rd279];
	or.b64  	%rd280, %rd519, %rd141;
	and.b64  	%rd281, %rd280, -4294967296;
	setp.ne.s64 	%p6, %rd281, 0;
	@%p6 bra 	$L__BB58_63;
	cvt.u32.u64 	%r64, %rd141;
	cvt.u32.u64 	%r65, %rd519;
	div.u32 	%r66, %r65, %r64;
	mul.lo.s32 	%r67, %r66, %r64;
	sub.s32 	%r68, %r65, %r67;
	cvt.u64.u32 	%rd521, %r66;
	cvt.u64.u32 	%rd522, %r68;
	bra.uni 	$L__BB58_64;
$L__BB58_63:
	div.s64 	%rd521, %rd519, %rd141;
	mul.lo.s64 	%rd282, %rd521, %rd141;
	sub.s64 	%rd522, %rd519, %rd282;
$L__BB58_64:
	add.s64 	%rd284, %rd1, %rd278;
	ld.global.u64 	%rd285, [%rd284];
	mad.lo.s64 	%rd148, %rd285, %rd522, %rd140;
	add.s32 	%r32, %r214, 1;
	mul.wide.u32 	%rd286, %r32, 8;
	add.s64 	%rd287, %rd2, %rd286;
	ld.global.u64 	%rd149, [%rd287];
	or.b64  	%rd288, %rd521, %rd149;
	and.b64  	%rd289, %rd288, -4294967296;
	setp.ne.s64 	%p7, %rd289, 0;
	@%p7 bra 	$L__BB58_66;
	cvt.u32.u64 	%r69, %rd149;
	cvt.u32.u64 	%r70, %rd521;
	div.u32 	%r71, %r70, %r69;
	mul.lo.s32 	%r72, %r71, %r69;
	sub.s32 	%r73, %r70, %r72;
	cvt.u64.u32 	%rd523, %r71;
	cvt.u64.u32 	%rd524, %r73;
	bra.uni 	$L__BB58_67;
$L__BB58_66:
	div.s64 	%rd523, %rd521, %rd149;
	mul.lo.s64 	%rd290, %rd523, %rd149;
	sub.s64 	%rd524, %rd521, %rd290;
$L__BB58_67:
	add.s64 	%rd292, %rd1, %rd286;
	ld.global.u64 	%rd293, [%rd292];
	mad.lo.s64 	%rd156, %rd293, %rd524, %rd148;
	add.s32 	%r33, %r214, -4;
	mul.wide.u32 	%rd294, %r214, 8;
	add.s64 	%rd295, %rd2, %rd294;
	ld.global.u64 	%rd157, [%rd295];
	or.b64  	%rd296, %rd523, %rd157;
	and.b64  	%rd297, %rd296, -4294967296;
	setp.ne.s64 	%p8, %rd297, 0;
	@%p8 bra 	$L__BB58_69;
	cvt.u32.u64 	%r74, %rd157;
	cvt.u32.u64 	%r75, %rd523;
	div.u32 	%r76, %r75, %r74;
	mul.lo.s32 	%r77, %r76, %r74;
	sub.s32 	%r78, %r75, %r77;
	cvt.u64.u32 	%rd525, %r76;
	cvt.u64.u32 	%rd526, %r78;
	bra.uni 	$L__BB58_70;
$L__BB58_69:
	div.s64 	%rd525, %rd523, %rd157;
	mul.lo.s64 	%rd298, %rd525, %rd157;
	sub.s64 	%rd526, %rd523, %rd298;
$L__BB58_70:
	add.s64 	%rd300, %rd1, %rd294;
	ld.global.u64 	%rd301, [%rd300];
	mad.lo.s64 	%rd164, %rd301, %rd526, %rd156;
	add.s32 	%r34, %r214, -1;
	mul.wide.u32 	%rd302, %r34, 8;
	add.s64 	%rd303, %rd2, %rd302;
	ld.global.u64 	%rd165, [%rd303];
	or.b64  	%rd304, %rd525, %rd165;
	and.b64  	%rd305, %rd304, -4294967296;
	setp.ne.s64 	%p9, %rd305, 0;
	@%p9 bra 	$L__BB58_72;
	cvt.u32.u64 	%r79, %rd165;
	cvt.u32.u64 	%r80, %rd525;
	div.u32 	%r81, %r80, %r79;
	mul.lo.s32 	%r82, %r81, %r79;
	sub.s32 	%r83, %r80, %r82;
	cvt.u64.u32 	%rd527, %r81;
	cvt.u64.u32 	%rd528, %r83;
	bra.uni 	$L__BB58_73;
$L__BB58_72:
	div.s64 	%rd527, %rd525, %rd165;
	mul.lo.s64 	%rd306, %rd527, %rd165;
	sub.s64 	%rd528, %rd525, %rd306;
$L__BB58_73:
	add.s64 	%rd308, %rd1, %rd302;
	ld.global.u64 	%rd309, [%rd308];
	mad.lo.s64 	%rd172, %rd309, %rd528, %rd164;
	add.s32 	%r35, %r214, -2;
	mul.wide.u32 	%rd310, %r35, 8;
	add.s64 	%rd311, %rd2, %rd310;
	ld.global.u64 	%rd173, [%rd311];
	or.b64  	%rd312, %rd527, %rd173;
	and.b64  	%rd313, %rd312, -4294967296;
	setp.ne.s64 	%p10, %rd313, 0;
	@%p10 bra 	$L__BB58_75;
	cvt.u32.u64 	%r84, %rd173;
	cvt.u32.u64 	%r85, %rd527;
	div.u32 	%r86, %r85, %r84;
	mul.lo.s32 	%r87, %r86, %r84;
	sub.s32 	%r88, %r85, %r87;
	cvt.u64.u32 	%rd529, %r86;
	cvt.u64.u32 	%rd530, %r88;
	bra.uni 	$L__BB58_76;
$L__BB58_75:
	div.s64 	%rd529, %rd527, %rd173;
	mul.lo.s64 	%rd314, %rd529, %rd173;
	sub.s64 	%rd530, %rd527, %rd314;
$L__BB58_76:
	add.s64 	%rd316, %rd1, %rd310;
	ld.global.u64 	%rd317, [%rd316];
	mad.lo.s64 	%rd180, %rd317, %rd530, %rd172;
	add.s32 	%r36, %r214, -3;
	mul.wide.u32 	%rd318, %r36, 8;
	add.s64 	%rd319, %rd2, %rd318;
	ld.global.u64 	%rd181, [%rd319];
	or.b64  	%rd320, %rd529, %rd181;
	and.b64  	%rd321, %rd320, -4294967296;
	setp.ne.s64 	%p11, %rd321, 0;
	@%p11 bra 	$L__BB58_78;
	cvt.u32.u64 	%r89, %rd181;
	cvt.u32.u64 	%r90, %rd529;
	div.u32 	%r91, %r90, %r89;
	mul.lo.s32 	%r92, %r91, %r89;
	sub.s32 	%r93, %r90, %r92;
	cvt.u64.u32 	%rd531, %r91;
	cvt.u64.u32 	%rd532, %r93;
	bra.uni 	$L__BB58_79;
$L__BB58_78:
	div.s64 	%rd531, %rd529, %rd181;
	mul.lo.s64 	%rd322, %rd531, %rd181;
	sub.s64 	%rd532, %rd529, %rd322;
$L__BB58_79:
	add.s64 	%rd324, %rd1, %rd318;
	ld.global.u64 	%rd325, [%rd324];
	mad.lo.s64 	%rd188, %rd325, %rd532, %rd180;
	mul.wide.u32 	%rd326, %r33, 8;
	add.s64 	%rd327, %rd2, %rd326;
	ld.global.u64 	%rd189, [%rd327];
	or.b64  	%rd328, %rd531, %rd189;
	and.b64  	%rd329, %rd328, -4294967296;
	setp.ne.s64 	%p12, %rd329, 0;
	@%p12 bra 	$L__BB58_81;
	cvt.u32.u64 	%r94, %rd189;
	cvt.u32.u64 	%r95, %rd531;
	div.u32 	%r96, %r95, %r94;
	mul.lo.s32 	%r97, %r96, %r94;
	sub.s32 	%r98, %r95, %r97;
	cvt.u64.u32 	%rd548, %r96;
	cvt.u64.u32 	%rd534, %r98;
	bra.uni 	$L__BB58_82;
$L__BB58_81:
	div.s64 	%rd548, %rd531, %rd189;
	mul.lo.s64 	%rd330, %rd548, %rd189;
	sub.s64 	%rd534, %rd531, %rd330;
$L__BB58_82:
	add.s64 	%rd332, %rd1, %rd326;
	ld.global.u64 	%rd333, [%rd332];
	mad.lo.s64 	%rd557, %rd333, %rd534, %rd188;
	add.s32 	%r214, %r214, -8;
	add.s32 	%r213, %r213, 8;
	setp.ne.s32 	%p13, %r213, 0;
	@%p13 bra 	$L__BB58_58;
	add.s32 	%r216, %r214, 3;
$L__BB58_84:
	setp.eq.s32 	%p14, %r25, 0;
	@%p14 bra 	$L__BB58_113;
	and.b32  	%r41, %r23, 3;
	setp.lt.u32 	%p15, %r25, 4;
	@%p15 bra 	$L__BB58_99;
	mul.wide.u32 	%rd335, %r216, 8;
	add.s64 	%rd336, %rd2, %rd335;
	ld.global.u64 	%rd200, [%rd336];
	or.b64  	%rd337, %rd548, %rd200;
	and.b64  	%rd338, %rd337, -4294967296;
	setp.ne.s64 	%p16, %rd338, 0;
	@%p16 bra 	$L__BB58_88;
	cvt.u32.u64 	%r99, %rd200;
	cvt.u32.u64 	%r100, %rd548;
	div.u32 	%r101, %r100, %r99;
	mul.lo.s32 	%r102, %r101, %r99;
	sub.s32 	%r103, %r100, %r102;
	cvt.u64.u32 	%rd538, %r101;
	cvt.u64.u32 	%rd539, %r103;
	bra.uni 	$L__BB58_89;
$L__BB58_88:
	div.s64 	%rd538, %rd548, %rd200;
	mul.lo.s64 	%rd339, %rd538, %rd200;
	sub.s64 	%rd539, %rd548, %rd339;
$L__BB58_89:
	add.s64 	%rd341, %rd1, %rd335;
	ld.global.u64 	%rd342, [%rd341];
	mad.lo.s64 	%rd207, %rd342, %rd539, %rd557;
	add.s32 	%r42, %r216, -1;
	mul.wide.u32 	%rd343, %r42, 8;
	add.s64 	%rd344, %rd2, %rd343;
	ld.global.u64 	%rd208, [%rd344];
	or.b64  	%rd345, %rd538, %rd208;
	and.b64  	%rd346, %rd345, -4294967296;
	setp.ne.s64 	%p17, %rd346, 0;
	@%p17 bra 	$L__BB58_91;
	cvt.u32.u64 	%r104, %rd208;
	cvt.u32.u64 	%r105, %rd538;
	div.u32 	%r106, %r105, %r104;
	mul.lo.s32 	%r107, %r106, %r104;
	sub.s32 	%r108, %r105, %r107;
	cvt.u64.u32 	%rd540, %r106;
	cvt.u64.u32 	%rd541, %r108;
	bra.uni 	$L__BB58_92;
$L__BB58_91:
	div.s64 	%rd540, %rd538, %rd208;
	mul.lo.s64 	%rd347, %rd540, %rd208;
	sub.s64 	%rd541, %rd538, %rd347;
$L__BB58_92:
	add.s64 	%rd349, %rd1, %rd343;
	ld.global.u64 	%rd350, [%rd349];
	mad.lo.s64 	%rd215, %rd350, %rd541, %rd207;
	add.s32 	%r43, %r216, -2;
	mul.wide.u32 	%rd351, %r43, 8;
	add.s64 	%rd352, %rd2, %rd351;
	ld.global.u64 	%rd216, [%rd352];
	or.b64  	%rd353, %rd540, %rd216;
	and.b64  	%rd354, %rd353, -4294967296;
	setp.ne.s64 	%p18, %rd354, 0;
	@%p18 bra 	$L__BB58_94;
	cvt.u32.u64 	%r109, %rd216;
	cvt.u32.u64 	%r110, %rd540;
	div.u32 	%r111, %r110, %r109;
	mul.lo.s32 	%r112, %r111, %r109;
	sub.s32 	%r113, %r110, %r112;
	cvt.u64.u32 	%rd542, %r111;
	cvt.u64.u32 	%rd543, %r113;
	bra.uni 	$L__BB58_95;
$L__BB58_94:
	div.s64 	%rd542, %rd540, %rd216;
	mul.lo.s64 	%rd355, %rd542, %rd216;
	sub.s64 	%rd543, %rd540, %rd355;
$L__BB58_95:
	add.s64 	%rd357, %rd1, %rd351;
	ld.global.u64 	%rd358, [%rd357];
	mad.lo.s64 	%rd223, %rd358, %rd543, %rd215;
	add.s32 	%r44, %r216, -3;
	mul.wide.u32 	%rd359, %r44, 8;
	add.s64 	%rd360, %rd2, %rd359;
	ld.global.u64 	%rd224, [%rd360];
	or.b64  	%rd361, %rd542, %rd224;
	and.b64  	%rd362, %rd361, -4294967296;
	setp.ne.s64 	%p19, %rd362, 0;
	@%p19 bra 	$L__BB58_97;
	cvt.u32.u64 	%r114, %rd224;
	cvt.u32.u64 	%r115, %rd542;
	div.u32 	%r116, %r115, %r114;
	mul.lo.s32 	%r117, %r116, %r114;
	sub.s32 	%r118, %r115, %r117;
	cvt.u64.u32 	%rd548, %r116;
	cvt.u64.u32 	%rd545, %r118;
	bra.uni 	$L__BB58_98;
$L__BB58_97:
	div.s64 	%rd548, %rd542, %rd224;
	mul.lo.s64 	%rd363, %rd548, %rd224;
	sub.s64 	%rd545, %rd542, %rd363;
$L__BB58_98:
	add.s64 	%rd365, %rd1, %rd359;
	ld.global.u64 	%rd366, [%rd365];
	mad.lo.s64 	%rd557, %rd366, %rd545, %rd223;
	add.s32 	%r216, %r216, -4;
$L__BB58_99:
	setp.eq.s32 	%p20, %r41, 0;
	@%p20 bra 	$L__BB58_113;
	setp.eq.s32 	%p21, %r41, 1;
	@%p21 bra 	$L__BB58_108;
	mul.wide.u32 	%rd368, %r216, 8;
	add.s64 	%rd369, %rd2, %rd368;
	ld.global.u64 	%rd235, [%rd369];
	or.b64  	%rd370, %rd548, %rd235;
	and.b64  	%rd371, %rd370, -4294967296;
	setp.ne.s64 	%p22, %rd371, 0;
	@%p22 bra 	$L__BB58_103;
	cvt.u32.u64 	%r119, %rd235;
	cvt.u32.u64 	%r120, %rd548;
	div.u32 	%r121, %r120, %r119;
	mul.lo.s32 	%r122, %r121, %r119;
	sub.s32 	%r123, %r120, %r122;
	cvt.u64.u32 	%rd549, %r121;
	cvt.u64.u32 	%rd550, %r123;
	bra.uni 	$L__BB58_104;
$L__BB58_103:
	div.s64 	%rd549, %rd548, %rd235;
	mul.lo.s64 	%rd372, %rd549, %rd235;
	sub.s64 	%rd550, %rd548, %rd372;
$L__BB58_104:
	add.s64 	%rd374, %rd1, %rd368;
	ld.global.u64 	%rd375, [%rd374];
	mad.lo.s64 	%rd242, %rd375, %rd550, %rd557;
	add.s32 	%r47, %r216, -1;
	mul.wide.u32 	%rd376, %r47, 8;
	add.s64 	%rd377, %rd2, %rd376;
	ld.global.u64 	%rd243, [%rd377];
	or.b64  	%rd378, %rd549, %rd243;
	and.b64  	%rd379, %rd378, -4294967296;
	setp.ne.s64 	%p23, %rd379, 0;
	@%p23 bra 	$L__BB58_106;
	cvt.u32.u64 	%r124, %rd243;
	cvt.u32.u64 	%r125, %rd549;
	div.u32 	%r126, %r125, %r124;
	mul.lo.s32 	%r127, %r126, %r124;
	sub.s32 	%r128, %r125, %r127;
	cvt.u64.u32 	%rd548, %r126;
	cvt.u64.u32 	%rd552, %r128;
	bra.uni 	$L__BB58_107;
$L__BB58_106:
	div.s64 	%rd548, %rd549, %rd243;
	mul.lo.s64 	%rd380, %rd548, %rd243;
	sub.s64 	%rd552, %rd549, %rd380;
$L__BB58_107:
	add.s64 	%rd382, %rd1, %rd376;
	ld.global.u64 	%rd383, [%rd382];
	mad.lo.s64 	%rd557, %rd383, %rd552, %rd242;
	add.s32 	%r216, %r216, -2;
$L__BB58_108:
	and.b32  	%r129, %r23, 1;
	setp.eq.b32 	%p24, %r129, 1;
	not.pred 	%p25, %p24;
	@%p25 bra 	$L__BB58_113;
	mul.wide.u32 	%rd384, %r216, 8;
	add.s64 	%rd385, %rd2, %rd384;
	ld.global.u64 	%rd254, [%rd385];
	or.b64  	%rd386, %rd548, %rd254;
	and.b64  	%rd387, %rd386, -4294967296;
	setp.ne.s64 	%p26, %rd387, 0;
	@%p26 bra 	$L__BB58_111;
	cvt.u32.u64 	%r130, %rd254;
	cvt.u32.u64 	%r131, %rd548;
	rem.u32 	%r132, %r131, %r130;
	cvt.u64.u32 	%rd556, %r132;
	bra.uni 	$L__BB58_112;
$L__BB58_111:
	rem.s64 	%rd556, %rd548, %rd254;
$L__BB58_112:
	add.s64 	%rd389, %rd1, %rd384;
	ld.global.u64 	%rd390, [%rd389];
	mad.lo.s64 	%rd557, %rd390, %rd556, %rd557;
$L__BB58_113:
	shl.b64 	%rd391, %rd557, 2;
	add.s64 	%rd392, %rd3, %rd391;
	ld.global.u32 	%r133, [%rd392];
	mul.lo.s32 	%r134, %r133, %r133;
	cvt.rn.f32.u32 	%f1, %r134;
	st.shared.f32 	[%r5], %f1;
$L__BB58_114:
	bar.sync 	0;
	setp.lt.u32 	%p48, %r218, 66;
	@%p48 bra 	$L__BB58_118;
$L__BB58_115:
	shr.u32 	%r51, %r218, 1;
	setp.ge.u32 	%p49, %r1, %r51;
	@%p49 bra 	$L__BB58_117;
	ld.shared.f32 	%f3, [%r5];
	shl.b32 	%r207, %r51, 2;
	add.s32 	%r208, %r5, %r207;
	ld.shared.f32 	%f4, [%r208];
	add.f32 	%f5, %f3, %f4;
	st.shared.f32 	[%r5], %f5;
$L__BB58_117:
	bar.sync 	0;
	setp.gt.u32 	%p50, %r218, 131;
	mov.u32 	%r218, %r51;
	@%p50 bra 	$L__BB58_115;
$L__BB58_118:
	setp.gt.u32 	%p51, %r1, 31;
	@%p51 bra 	$L__BB58_121;
	ld.volatile.shared.f32 	%f6, [%r5];
	ld.volatile.shared.f32 	%f7, [%r5+128];
	add.f32 	%f8, %f6, %f7;
	st.volatile.shared.f32 	[%r5], %f8;
	ld.volatile.shared.f32 	%f9, [%r5];
	ld.volatile.shared.f32 	%f10, [%r5+64];
	add.f32 	%f11, %f9, %f10;
	st.volatile.shared.f32 	[%r5], %f11;
	ld.volatile.shared.f32 	%f12, [%r5];
	ld.volatile.shared.f32 	%f13, [%r5+32];
	add.f32 	%f14, %f12, %f13;
	st.volatile.shared.f32 	[%r5], %f14;
	ld.volatile.shared.f32 	%f15, [%r5];
	ld.volatile.shared.f32 	%f16, [%r5+16];
	add.f32 	%f17, %f15, %f16;
	st.volatile.shared.f32 	[%r5], %f17;
	ld.volatile.shared.f32 	%f18, [%r5];
	ld.volatile.shared.f32 	%f19, [%r5+8];
	add.f32 	%f20, %f18, %f19;
	st.volatile.shared.f32 	[%r5], %f20;
	ld.volatile.shared.f32 	%f21, [%r5];
	ld.volatile.shared.f32 	%f22, [%r5+4];
	add.f32 	%f23, %f21, %f22;
	st.volatile.shared.f32 	[%r5], %f23;
	setp.ne.s32 	%p52, %r1, 0;
	@%p52 bra 	$L__BB58_121;
	ld.shared.f32 	%f24, [sum_squaresdata_u32];
	cvta.to.global.u64 	%rd470, %rd260;
	mul.wide.u32 	%rd471, %r2, 4;
	add.s64 	%rd472, %rd470, %rd471;
	st.global.f32 	[%rd472], %f24;
$L__BB58_121:
	ret;

}
	// .globl	uncontiguous_cumulate_sum_square_u32
.visible .entry uncontiguous_cumulate_sum_square_u32(
	.param .u64 .ptr .align 1 uncontiguous_cumulate_sum_square_u32_param_0,
	.param .u64 .ptr .align 1 uncontiguous_cumulate_sum_square_u32_param_1,
	.param .u64 .ptr .align 1 uncontiguous_cumulate_sum_square_u32_param_2,
	.param .u64 .ptr .align 1 uncontiguous_cumulate_sum_square_u32_param_3,
	.param .u64 uncontiguous_cumulate_sum_square_u32_param_4,
	.param .u64 uncontiguous_cumulate_sum_square_u32_param_5
)
{
	.reg .pred 	%p<53>;
	.reg .b32 	%r<217>;
	.reg .b32 	%f<25>;
	.reg .b64 	%rd<558>;

	ld.param.u64 	%rd260, [uncontiguous_cumulate_sum_square_u32_param_0];
	ld.param.u64 	%rd263, [uncontiguous_cumulate_sum_square_u32_param_1];
	ld.param.u64 	%rd264, [uncontiguous_cumulate_sum_square_u32_param_2];
	ld.param.u64 	%rd265, [uncontiguous_cumulate_sum_square_u32_param_3];
	ld.param.u64 	%rd261, [uncontiguous_cumulate_sum_square_u32_param_4];
	ld.param.u64 	%rd262, [uncontiguous_cumulate_sum_square_u32_param_5];
	cvta.to.global.u64 	%rd1, %rd265;
	cvta.to.global.u64 	%rd2, %rd264;
	cvta.to.global.u64 	%rd3, %rd263;
	mov.u32 	%r1, %tid.x;
	mov.u32 	%r2, %ctaid.x;
	mov.u32 	%r216, %ntid.x;
	mul.lo.s32 	%r52, %r2, %r216;
	shl.b32 	%r53, %r52, 1;
	add.s32 	%r4, %r53, %r1;
	shl.b32 	%r54, %r1, 2;
	mov.u32 	%r55, sum_squaresdata_u32;
	add.s32 	%r5, %r55, %r54;
	mov.b32 	%r56, 0;
	st.shared.u32 	[%r5], %r56;
	add.s32 	%r57, %r4, %r216;
	cvt.u64.u32 	%rd511, %r57;
	setp.le.u64 	%p1, %rd262, %rd511;
	@%p1 bra 	$L__BB59_54;
	cvt.u32.u64 	%r6, %rd261;
	add.s32 	%r210, %r6, -1;
	setp.lt.s32 	%p27, %r210, 0;
	mov.b64 	%rd515, 0;
	mov.u64 	%rd516, %rd515;
	@%p27 bra 	$L__BB59_53;
	cvt.u64.u32 	%rd512, %r4;
	setp.lt.u32 	%p28, %r210, 3;
	mov.b64 	%rd516, 0;
	mov.u64 	%rd515, %rd516;
	@%p28 bra 	$L__BB59_30;
	add.s32 	%r208, %r6, -2;
	and.b32  	%r134, %r6, -4;
	neg.s32 	%r207, %r134;
	mov.b64 	%rd516, 0;
$L__BB59_4:
	.pragma "nounroll";
	add.s32 	%r12, %r208, 1;
	mul.wide.u32 	%rd397, %r12, 8;
	add.s64 	%rd398, %rd2, %rd397;
	ld.global.u64 	%rd10, [%rd398];
	or.b64  	%rd399, %rd512, %rd10;
	and.b64  	%rd400, %rd399, -4294967296;
	setp.ne.s64 	%p29, %rd400, 0;
	@%p29 bra 	$L__BB59_6;
	cvt.u32.u64 	%r135, %rd10;
	cvt.u32.u64 	%r136, %rd512;
	div.u32 	%r137, %r136, %r135;
	mul.lo.s32 	%r138, %r137, %r135;
	sub.s32 	%r139, %r136, %r138;
	cvt.u64.u32 	%rd477, %r137;
	cvt.u64.u32 	%rd478, %r139;
	bra.uni 	$L__BB59_7;
$L__BB59_6:
	div.s64 	%rd477, %rd512, %rd10;
	mul.lo.s64 	%rd401, %rd477, %rd10;
	sub.s64 	%rd478, %rd512, %rd401;
$L__BB59_7:
	mul.wide.u32 	%rd402, %r12, 8;
	add.s64 	%rd403, %rd1, %rd402;
	ld.global.u64 	%rd17, [%rd403];
	mad.lo.s64 	%rd18, %rd17, %rd478, %rd515;
	or.b64  	%rd404, %rd511, %rd10;
	and.b64  	%rd405, %rd404, -4294967296;
	setp.ne.s64 	%p30, %rd405, 0;
	@%p30 bra 	$L__BB59_9;
	cvt.u32.u64 	%r140, %rd10;
	cvt.u32.u64 	%r141, %rd511;
	div.u32 	%r142, %r141, %r140;
	mul.lo.s32 	%r143, %r142, %r140;
	sub.s32 	%r144, %r141, %r143;
	cvt.u64.u32 	%rd479, %r142;
	cvt.u64.u32 	%rd480, %r144;
	bra.uni 	$L__BB59_10;
$L__BB59_9:
	div.s64 	%rd479, %rd511, %rd10;
	mul.lo.s64 	%rd406, %rd479, %rd10;
	sub.s64 	%rd480, %rd511, %rd406;
$L__BB59_10:
	mad.lo.s64 	%rd25, %rd480, %rd17, %rd516;
	add.s32 	%r13, %r208, -2;
	mul.wide.u32 	%rd407, %r208, 8;
	add.s64 	%rd408, %rd2, %rd407;
	ld.global.u64 	%rd26, [%rd408];
	or.b64  	%rd409, %rd477, %rd26;
	and.b64  	%rd410, %rd409, -4294967296;
	setp.ne.s64 	%p31, %rd410, 0;
	@%p31 bra 	$L__BB59_12;
	cvt.u32.u64 	%r145, %rd26;
	cvt.u32.u64 	%r146, %rd477;
	div.u32 	%r147, %r146, %r145;
	mul.lo.s32 	%r148, %r147, %r145;
	sub.s32 	%r149, %r146, %r148;
	cvt.u64.u32 	%rd481, %r147;
	cvt.u64.u32 	%rd482, %r149;
	bra.uni 	$L__BB59_13;
$L__BB59_12:
	div.s64 	%rd481, %rd477, %rd26;
	mul.lo.s64 	%rd411, %rd481, %rd26;
	sub.s64 	%rd482, %rd477, %rd411;
$L__BB59_13:
	mul.wide.u32 	%rd412, %r208, 8;
	add.s64 	%rd413, %rd1, %rd412;
	ld.global.u64 	%rd33, [%rd413];
	mad.lo.s64 	%rd34, %rd33, %rd482, %rd18;
	or.b64  	%rd414, %rd479, %rd26;
	and.b64  	%rd415, %rd414, -4294967296;
	setp.ne.s64 	%p32, %rd415, 0;
	@%p32 bra 	$L__BB59_15;
	cvt.u32.u64 	%r150, %rd26;
	cvt.u32.u64 	%r151, %rd479;
	div.u32 	%r152, %r151, %r150;
	mul.lo.s32 	%r153, %r152, %r150;
	sub.s32 	%r154, %r151, %r153;
	cvt.u64.u32 	%rd483, %r152;
	cvt.u64.u32 	%rd484, %r154;
	bra.uni 	$L__BB59_16;
$L__BB59_15:
	div.s64 	%rd483, %rd479, %rd26;
	mul.lo.s64 	%rd416, %rd483, %rd26;
	sub.s64 	%rd484, %rd479, %rd416;
$L__BB59_16:
	mad.lo.s64 	%rd41, %rd484, %rd33, %rd25;
	add.s32 	%r14, %r208, -1;
	mul.wide.u32 	%rd417, %r14, 8;
	add.s64 	%rd418, %rd2, %rd417;
	ld.global.u64 	%rd42, [%rd418];
	or.b64  	%rd419, %rd481, %rd42;
	and.b64  	%rd420, %rd419, -4294967296;
	setp.ne.s64 	%p33, %rd420, 0;
	@%p33 bra 	$L__BB59_18;
	cvt.u32.u64 	%r155, %rd42;
	cvt.u32.u64 	%r156, %rd481;
	div.u32 	%r157, %r156, %r155;
	mul.lo.s32 	%r158, %r157, %r155;
	sub.s32 	%r159, %r156, %r158;
	cvt.u64.u32 	%rd485, %r157;
	cvt.u64.u32 	%rd486, %r159;
	bra.uni 	$L__BB59_19;
$L__BB59_18:
	div.s64 	%rd485, %rd481, %rd42;
	mul.lo.s64 	%rd421, %rd485, %rd42;
	sub.s64 	%rd486, %rd481, %rd421;
$L__BB59_19:
	mul.wide.u32 	%rd422, %r14, 8;
	add.s64 	%rd423, %rd1, %rd422;
	ld.global.u64 	%rd49, [%rd423];
	mad.lo.s64 	%rd50, %rd49, %rd486, %rd34;
	or.b64  	%rd424, %rd483, %rd42;
	and.b64  	%rd425, %rd424, -4294967296;
	setp.ne.s64 	%p34, %rd425, 0;
	@%p34 bra 	$L__BB59_21;
	cvt.u32.u64 	%r160, %rd42;
	cvt.u32.u64 	%r161, %rd483;
	div.u32 	%r162, %r161, %r160;
	mul.lo.s32 	%r163, %r162, %r160;
	sub.s32 	%r164, %r161, %r163;
	cvt.u64.u32 	%rd487, %r162;
	cvt.u64.u32 	%rd488, %r164;
	bra.uni 	$L__BB59_22;
$L__BB59_21:
	div.s64 	%rd487, %rd483, %rd42;
	mul.lo.s64 	%rd426, %rd487, %rd42;
	sub.s64 	%rd488, %rd483, %rd426;
$L__BB59_22:
	mad.lo.s64 	%rd57, %rd488, %rd49, %rd41;
	mul.wide.u32 	%rd427, %r13, 8;
	add.s64 	%rd428, %rd2, %rd427;
	ld.global.u64 	%rd58, [%rd428];
	or.b64  	%rd429, %rd485, %rd58;
	and.b64  	%rd430, %rd429, -4294967296;
	setp.ne.s64 	%p35, %rd430, 0;
	@%p35 bra 	$L__BB59_24;
	cvt.u32.u64 	%r165, %rd58;
	cvt.u32.u64 	%r166, %rd485;
	div.u32 	%r167, %r166, %r165;
	mul.lo.s32 	%r168, %r167, %r165;
	sub.s32 	%r169, %r166, %r168;
	cvt.u64.u32 	%rd512, %r167;
	cvt.u64.u32 	%rd490, %r169;
	bra.uni 	$L__BB59_25;
$L__BB59_24:
	div.s64 	%rd512, %rd485, %rd58;
	mul.lo.s64 	%rd431, %rd512, %rd58;
	sub.s64 	%rd490, %rd485, %rd431;
$L__BB59_25:
	mul.wide.u32 	%rd432, %r13, 8;
	add.s64 	%rd433, %rd1, %rd432;
	ld.global.u64 	%rd65, [%rd433];
	mad.lo.s64 	%rd515, %rd65, %rd490, %rd50;
	or.b64  	%rd434, %rd487, %rd58;
	and.b64  	%rd435, %rd434, -4294967296;
	setp.ne.s64 	%p36, %rd435, 0;
	@%p36 bra 	$L__BB59_27;
	cvt.u32.u64 	%r170, %rd58;
	cvt.u32.u64 	%r171, %rd487;
	div.u32 	%r172, %r171, %r170;
	mul.lo.s32 	%r173, %r172, %r170;
	sub.s32 	%r174, %r171, %r173;
	cvt.u64.u32 	%rd511, %r172;
	cvt.u64.u32 	%rd492, %r174;
	bra.uni 	$L__BB59_28;
$L__BB59_27:
	div.s64 	%rd511, %rd487, %rd58;
	mul.lo.s64 	%rd436, %rd511, %rd58;
	sub.s64 	%rd492, %rd487, %rd436;
$L__BB59_28:
	mad.lo.s64 	%rd516, %rd492, %rd65, %rd57;
	add.s32 	%r208, %r208, -4;
	add.s32 	%r207, %r207, 4;
	setp.ne.s32 	%p37, %r207, 0;
	@%p37 bra 	$L__BB59_4;
	add.s32 	%r210, %r208, 1;
$L__BB59_30:
	and.b32  	%r19, %r6, 3;
	setp.eq.s32 	%p38, %r19, 0;
	@%p38 bra 	$L__BB59_53;
	setp.eq.s32 	%p39, %r19, 1;
	@%p39 bra 	$L__BB59_45;
	mul.wide.u32 	%rd438, %r210, 8;
	add.s64 	%rd439, %rd2, %rd438;
	ld.global.u64 	%rd80, [%rd439];
	or.b64  	%rd440, %rd512, %rd80;
	and.b64  	%rd441, %rd440, -4294967296;
	setp.ne.s64 	%p40, %rd441, 0;
	@%p40 bra 	$L__BB59_34;
	cvt.u32.u64 	%r175, %rd80;
	cvt.u32.u64 	%r176, %rd512;
	div.u32 	%r177, %r176, %r175;
	mul.lo.s32 	%r178, %r177, %r175;
	sub.s32 	%r179, %r176, %r178;
	cvt.u64.u32 	%rd499, %r177;
	cvt.u64.u32 	%rd500, %r179;
	bra.uni 	$L__BB59_35;
$L__BB59_34:
	div.s64 	%rd499, %rd512, %rd80;
	mul.lo.s64 	%rd442, %rd499, %rd80;
	sub.s64 	%rd500, %rd512, %rd442;
$L__BB59_35:
	add.s64 	%rd444, %rd1, %rd438;
	ld.global.u64 	%rd87, [%rd444];
	mad.lo.s64 	%rd88, %rd87, %rd500, %rd515;
	or.b64  	%rd445, %rd511, %rd80;
	and.b64  	%rd446, %rd445, -4294967296;
	setp.ne.s64 	%p41, %rd446, 0;
	@%p41 bra 	$L__BB59_37;
	cvt.u32.u64 	%r180, %rd80;
	cvt.u32.u64 	%r181, %rd511;
	div.u32 	%r182, %r181, %r180;
	mul.lo.s32 	%r183, %r182, %r180;
	sub.s32 	%r184, %r181, %r183;
	cvt.u64.u32 	%rd501, %r182;
	cvt.u64.u32 	%rd502, %r184;
	bra.uni 	$L__BB59_38;
$L__BB59_37:
	div.s64 	%rd501, %rd511, %rd80;
	mul.lo.s64 	%rd447, %rd501, %rd80;
	sub.s64 	%rd502, %rd511, %rd447;
$L__BB59_38:
	mad.lo.s64 	%rd95, %rd502, %rd87, %rd516;
	add.s32 	%r20, %r210, -1;
	mul.wide.u32 	%rd448, %r20, 8;
	add.s64 	%rd449, %rd2, %rd448;
	ld.global.u64 	%rd96, [%rd449];
	or.b64  	%rd450, %rd499, %rd96;
	and.b64  	%rd451, %rd450, -4294967296;
	setp.ne.s64 	%p42, %rd451, 0;
	@%p42 bra 	$L__BB59_40;
	cvt.u32.u64 	%r185, %rd96;
	cvt.u32.u64 	%r186, %rd499;
	div.u32 	%r187, %r186, %r185;
	mul.lo.s32 	%r188, %r187, %r185;
	sub.s32 	%r189, %r186, %r188;
	cvt.u64.u32 	%rd512, %r187;
	cvt.u64.u32 	%rd504, %r189;
	bra.uni 	$L__BB59_41;
$L__BB59_40:
	div.s64 	%rd512, %rd499, %rd96;
	mul.lo.s64 	%rd452, %rd512, %rd96;
	sub.s64 	%rd504, %rd499, %rd452;
$L__BB59_41:
	add.s64 	%rd454, %rd1, %rd448;
	ld.global.u64 	%rd103, [%rd454];
	mad.lo.s64 	%rd515, %rd103, %rd504, %rd88;
	or.b64  	%rd455, %rd501, %rd96;
	and.b64  	%rd456, %rd455, -4294967296;
	setp.ne.s64 	%p43, %rd456, 0;
	@%p43 bra 	$L__BB59_43;
	cvt.u32.u64 	%r190, %rd96;
	cvt.u32.u64 	%r191, %rd501;
	div.u32 	%r192, %r191, %r190;
	mul.lo.s32 	%r193, %r192, %r190;
	sub.s32 	%r194, %r191, %r193;
	cvt.u64.u32 	%rd511, %r192;
	cvt.u64.u32 	%rd506, %r194;
	bra.uni 	$L__BB59_44;
$L__BB59_43:
	div.s64 	%rd511, %rd501, %rd96;
	mul.lo.s64 	%rd457, %rd511, %rd96;
	sub.s64 	%rd506, %rd501, %rd457;
$L__BB59_44:
	mad.lo.s64 	%rd516, %rd506, %rd103, %rd95;
	add.s32 	%r210, %r210, -2;
$L__BB59_45:
	and.b32  	%r195, %r6, 1;
	setp.eq.b32 	%p44, %r195, 1;
	not.pred 	%p45, %p44;
	@%p45 bra 	$L__BB59_53;
	mul.wide.u32 	%rd458, %r210, 8;
	add.s64 	%rd459, %rd2, %rd458;
	ld.global.u64 	%rd118, [%rd459];
	or.b64  	%rd460, %rd512, %rd118;
	and.b64  	%rd461, %rd460, -4294967296;
	setp.ne.s64 	%p46, %rd461, 0;
	@%p46 bra 	$L__BB59_48;
	cvt.u32.u64 	%r196, %rd118;
	cvt.u32.u64 	%r197, %rd512;
	rem.u32 	%r198, %r197, %r196;
	cvt.u64.u32 	%rd513, %r198;
	bra.uni 	$L__BB59_49;
$L__BB59_48:
	rem.s64 	%rd513, %rd512, %rd118;
$L__BB59_49:
	add.s64 	%rd463, %rd1, %rd458;
	ld.global.u64 	%rd122, [%rd463];
	mad.lo.s64 	%rd515, %rd122, %rd513, %rd515;
	or.b64  	%rd464, %rd511, %rd118;
	and.b64  	%rd465, %rd464, -4294967296;
	setp.ne.s64 	%p47, %rd465, 0;
	@%p47 bra 	$L__BB59_51;
	cvt.u32.u64 	%r199, %rd118;
	cvt.u32.u64 	%r200, %rd511;
	rem.u32 	%r201, %r200, %r199;
	cvt.u64.u32 	%rd514, %r201;
	bra.uni 	$L__BB59_52;
$L__BB59_51:
	rem.s64 	%rd514, %rd511, %rd118;
$L__BB59_52:
	mad.lo.s64 	%rd516, %rd514, %rd122, %rd516;
$L__BB59_53:
	shl.b64 	%rd466, %rd515, 2;
	add.s64 	%rd467, %rd3, %rd466;
	ld.global.u32 	%r202, [%rd467];
	shl.b64 	%rd468, %rd516, 2;
	add.s64 	%rd469, %rd3, %rd468;
	ld.global.u32 	%r203, [%rd469];
	add.s32 	%r204, %r203, %r202;
	cvt.rn.f32.u32 	%f2, %r204;
	st.shared.f32 	[%r5], %f2;
	bra.uni 	$L__BB59_114;
$L__BB59_54:
	cvt.u64.u32 	%rd548, %r4;
	setp.le.u64 	%p2, %rd262, %rd548;
	@%p2 bra 	$L__BB59_114;
	cvt.u32.u64 	%r23, %rd261;
	add.s32 	%r214, %r23, -1;
	setp.lt.s32 	%p3, %r214, 0;
	mov.b64 	%rd557, 0;
	@%p3 bra 	$L__BB59_113;
	and.b32  	%r25, %r23, 7;
	setp.lt.u32 	%p4, %r214, 7;
	mov.b64 	%rd557, 0;
	@%p4 bra 	$L__BB59_84;
	add.s32 	%r212, %r23, -4;
	and.b32  	%r58, %r23, -8;
	neg.s32 	%r211, %r58;
	mov.b64 	%rd557, 0;
$L__BB59_58:
	.pragma "nounroll";
	add.s32 	%r30, %r212, 3;
	mul.wide.u32 	%rd270, %r30, 8;
	add.s64 	%rd271, %rd2, %rd270;
	ld.global.u64 	%rd133, [%rd271];
	or.b64  	%rd272, %rd548, %rd133;
	and.b64  	%rd273, %rd272, -4294967296;
	setp.ne.s64 	%p5, %rd273, 0;
	@%p5 bra 	$L__BB59_60;
	cvt.u32.u64 	%r59, %rd133;
	cvt.u32.u64 	%r60, %rd548;
	div.u32 	%r61, %r60, %r59;
	mul.lo.s32 	%r62, %r61, %r59;
	sub.s32 	%r63, %r60, %r62;
	cvt.u64.u32 	%rd519, %r61;
	cvt.u64.u32 	%rd520, %r63;
	bra.uni 	$L__BB59_61;
$L__BB59_60:
	div.s64 	%rd519, %rd548, %rd133;
	mul.lo.s64 	%rd274, %rd519, %rd133;
	sub.s64 	%rd520, %rd548, %rd274;
$L__BB59_61:
	add.s64 	%rd276, %rd1, %rd270;
	ld.global.u64 	%rd277, [%rd276];
	mad.lo.s64 	%rd140, %rd277, %rd520, %rd557;
	add.s32 	%r31, %r212, 2;
	mul.wide.u32 	%rd278, %r31, 8;
	add.s64 	%rd279, %rd2, %rd278;
	ld.global.u64 	%rd141, [%rd279];
	or.b64  	%rd280, %rd519, %rd141;
	and.b64  	%rd281, %rd280, -4294967296;
	setp.ne.s64 	%p6, %rd281, 0;
	@%p6 bra 	$L__BB59_63;
	cvt.u32.u64 	%r64, %rd141;
	cvt.u32.u64 	%r65, %rd519;
	div.u32 	%r66, %r65, %r64;
	mul.lo.s32 	%r67, %r66, %r64;
	sub.s32 	%r68, %r65, %r67;
	cvt.u64.u32 	%rd521, %r66;
	cvt.u64.u32 	%rd522, %r68;
	bra.uni 	$L__BB59_64;
$L__BB59_63:
	div.s64 	%rd521, %rd519, %rd141;
	mul.lo.s64 	%rd282, %rd521, %rd141;
	sub.s64 	%rd522, %rd519, %rd282;
$L__BB59_64:
	add.s64 	%rd284, %rd1, %rd278;
	ld.global.u64 	%rd285, [%rd284];
	mad.lo.s64 	%rd148, %rd285, %rd522, %rd140;
	add.s32 	%r32, %r212, 1;
	mul.wide.u32 	%rd286, %r32, 8;
	add.s64 	%rd287, %rd2, %rd286;
	ld.global.u64 	%rd149, [%rd287];
	or.b64  	%rd288, %rd521, %rd149;
	and.b64  	%rd289, %rd288, -4294967296;
	setp.ne.s64 	%p7, %rd289, 0;
	@%p7 bra 	$L__BB59_66;
	cvt.u32.u64 	%r69, %rd149;
	cvt.u32.u64 	%r70, %rd521;
	div.u32 	%r71, %r70, %r69;
	mul.lo.s32 	%r72, %r71, %r69;
	sub.s32 	%r73, %r70, %r72;
	cvt.u64.u32 	%rd523, %r71;
	cvt.u64.u32 	%rd524, %r73;
	bra.uni 	$L__BB59_67;
$L__BB59_66:
	div.s64 	%rd523, %rd521, %rd149;
	mul.lo.s64 	%rd290, %rd523, %rd149;
	sub.s64 	%rd524, %rd521, %rd290;
$L__BB59_67:
	add.s64 	%rd292, %rd1, %rd286;
	ld.global.u64 	%rd293, [%rd292];
	mad.lo.s64 	%rd156, %rd293, %rd524, %rd148;
	add.s32 	%r33, %r212, -4;
	mul.wide.u32 	%rd294, %r212, 8;
	add.s64 	%rd295, %rd2, %rd294;
	ld.global.u64 	%rd157, [%rd295];
	or.b64  	%rd296, %rd523, %rd157;
	and.b64  	%rd297, %rd296, -4294967296;
	setp.ne.s64 	%p8, %rd297, 0;
	@%p8 bra 	$L__BB59_69;
	cvt.u32.u64 	%r74, %rd157;
	cvt.u32.u64 	%r75, %rd523;
	div.u32 	%r76, %r75, %r74;
	mul.lo.s32 	%r77, %r76, %r74;
	sub.s32 	%r78, %r75, %r77;
	cvt.u64.u32 	%rd525, %r76;
	cvt.u64.u32 	%rd526, %r78;
	bra.uni 	$L__BB59_70;
$L__BB59_69:
	div.s64 	%rd525, %rd523, %rd157;
	mul.lo.s64 	%rd298, %rd525, %rd157;
	sub.s64 	%rd526, %rd523, %rd298;
$L__BB59_70:
	add.s64 	%rd300, %rd1, %rd294;
	ld.global.u64 	%rd301, [%rd300];
	mad.lo.s64 	%rd164, %rd301, %rd526, %rd156;
	add.s32 	%r34, %r212, -1;
	mul.wide.u32 	%rd302, %r34, 8;
	add.s64 	%rd303, %rd2, %rd302;
	ld.global.u64 	%rd165, [%rd303];
	or.b64  	%rd304, %rd525, %rd165;
	and.b64  	%rd305, %rd304, -4294967296;
	setp.ne.s64 	%p9, %rd305, 0;
	@%p9 bra 	$L__BB59_72;
	cvt.u32.u64 	%r79, %rd165;
	cvt.u32.u64 	%r80, %rd525;
	div.u32 	%r81, %r80, %r79;
	mul.lo.s32 	%r82, %r81, %r79;
	sub.s32 	%r83, %r80, %r82;
	cvt.u64.u32 	%rd527, %r81;
	cvt.u64.u32 	%rd528, %r83;
	bra.uni 	$L__BB59_73;
$L__BB59_72:
	div.s64 	%rd527, %rd525, %rd165;
	mul.lo.s64 	%rd306, %rd527, %rd165;
	sub.s64 	%rd528, %rd525, %rd306;
$L__BB59_73:
	add.s64 	%rd308, %rd1, %rd302;
	ld.global.u64 	%rd309, [%rd308];
	mad.lo.s64 	%rd172, %rd309, %rd528, %rd164;
	add.s32 	%r35, %r212, -2;
	mul.wide.u32 	%rd310, %r35, 8;
	add.s64 	%rd311, %rd2, %rd310;
	ld.global.u64 	%rd173, [%rd311];
	or.b64  	%rd312, %rd527, %rd173;
	and.b64  	%rd313, %rd312, -4294967296;
	setp.ne.s64 	%p10, %rd313, 0;
	@%p10 bra 	$L__BB59_75;
	cvt.u32.u64 	%r84, %rd173;
	cvt.u32.u64 	%r85, %rd527;
	div.u32 	%r86, %r85, %r84;
	mul.lo.s32 	%r87, %r86, %r84;
	sub.s32 	%r88, %r85, %r87;
	cvt.u64.u32 	%rd529, %r86;
	cvt.u64.u32 	%rd530, %r88;
	bra.uni 	$L__BB59_76;
$L__BB59_75:
	div.s64 	%rd529, %rd527, %rd173;
	mul.lo.s64 	%rd314, %rd529, %rd173;
	sub.s64 	%rd530, %rd527, %rd314;
$L__BB59_76:
	add.s64 	%rd316, %rd1, %rd310;
	ld.global.u64 	%rd317, [%rd316];
	mad.lo.s64 	%rd180, %rd317, %rd530, %rd172;
	add.s32 	%r36, %r212, -3;
	mul.wide.u32 	%rd318, %r36, 8;
	add.s64 	%rd319, %rd2, %rd318;
	ld.global.u64 	%rd181, [%rd319];
	or.b64  	%rd320, %rd529, %rd181;
	and.b64  	%rd321, %rd320, -4294967296;
	setp.ne.s64 	%p11, %rd321, 0;
	@%p11 bra 	$L__BB59_78;
	cvt.u32.u64 	%r89, %rd181;
	cvt.u32.u64 	%r90, %rd529;
	div.u32 	%r91, %r90, %r89;
	mul.lo.s32 	%r92, %r91, %r89;
	sub.s32 	%r93, %r90, %r92;
	cvt.u64.u32 	%rd531, %r91;
	cvt.u64.u32 	%rd532, %r93;
	bra.uni 	$L__BB59_79;
$L__BB59_78:
	div.s64 	%rd531, %rd529, %rd181;
	mul.lo.s64 	%rd322, %rd531, %rd181;
	sub.s64 	%rd532, %rd529, %rd322;
$L__BB59_79:
	add.s64 	%rd324, %rd1, %rd318;
	ld.global.u64 	%rd325, [%rd324];
	mad.lo.s64 	%rd188, %rd325, %rd532, %rd180;
	mul.wide.u32 	%rd326, %r33, 8;
	add.s64 	%rd327, %rd2, %rd326;
	ld.global.u64 	%rd189, [%rd327];
	or.b64  	%rd328, %rd531, %rd189;
	and.b64  	%rd329, %rd328, -4294967296;
	setp.ne.s64 	%p12, %rd329, 0;
	@%p12 bra 	$L__BB59_81;
	cvt.u32.u64 	%r94, %rd189;
	cvt.u32.u64 	%r95, %rd531;
	div.u32 	%r96, %r95, %r94;
	mul.lo.s32 	%r97, %r96, %r94;
	sub.s32 	%r98, %r95, %r97;
	cvt.u64.u32 	%rd548, %r96;
	cvt.u64.u32 	%rd534, %r98;
	bra.uni 	$L__BB59_82;
$L__BB59_81:
	div.s64 	%rd548, %rd531, %rd189;
	mul.lo.s64 	%rd330, %rd548, %rd189;
	sub.s64 	%rd534, %rd531, %rd330;
$L__BB59_82:
	add.s64 	%rd332, %rd1, %rd326;
	ld.global.u64 	%rd333, [%rd332];
	mad.lo.s64 	%rd557, %rd333, %rd534, %rd188;
	add.s32 	%r212, %r212, -8;
	add.s32 	%r211, %r211, 8;
	setp.ne.s32 	%p13, %r211, 0;
	@%p13 bra 	$L__BB59_58;
	add.s32 	%r214, %r212, 3;
$L__BB59_84:
	setp.eq.s32 	%p14, %r25, 0;
	@%p14 bra 	$L__BB59_113;
	and.b32  	%r41, %r23, 3;
	setp.lt.u32 	%p15, %r25, 4;
	@%p15 bra 	$L__BB59_99;
	mul.wide.u32 	%rd335, %r214, 8;
	add.s64 	%rd336, %rd2, %rd335;
	ld.global.u64 	%rd200, [%rd336];
	or.b64  	%rd337, %rd548, %rd200;
	and.b64  	%rd338, %rd337, -4294967296;
	setp.ne.s64 	%p16, %rd338, 0;
	@%p16 bra 	$L__BB59_88;
	cvt.u32.u64 	%r99, %rd200;
	cvt.u32.u64 	%r100, %rd548;
	div.u32 	%r101, %r100, %r99;
	mul.lo.s32 	%r102, %r101, %r99;
	sub.s32 	%r103, %r100, %r102;
	cvt.u64.u32 	%rd538, %r101;
	cvt.u64.u32 	%rd539, %r103;
	bra.uni 	$L__BB59_89;
$L__BB59_88:
	div.s64 	%rd538, %rd548, %rd200;
	mul.lo.s64 	%rd339, %rd538, %rd200;
	sub.s64 	%rd539, %rd548, %rd339;
$L__BB59_89:
	add.s64 	%rd341, %rd1, %rd335;
	ld.global.u64 	%rd342, [%rd341];
	mad.lo.s64 	%rd207, %rd342, %rd539, %rd557;
	add.s32 	%r42, %r214, -1;
	mul.wide.u32 	%rd343, %r42, 8;
	add.s64 	%rd344, %rd2, %rd343;
	ld.global.u64 	%rd208, [%rd344];
	or.b64  	%rd345, %rd538, %rd208;
	and.b64  	%rd346, %rd345, -4294967296;
	setp.ne.s64 	%p17, %rd346, 0;
	@%p17 bra 	$L__BB59_91;
	cvt.u32.u64 	%r104, %rd208;
	cvt.u32.u64 	%r105, %rd538;
	div.u32 	%r106, %r105, %r104;
	mul.lo.s32 	%r107, %r106, %r104;
	sub.s32 	%r108, %r105, %r107;
	cvt.u64.u32 	%rd540, %r106;
	cvt.u64.u32 	%rd541, %r108;
	bra.uni 	$L__BB59_92;
$L__BB59_91:
	div.s64 	%rd540, %rd538, %rd208;
	mul.lo.s64 	%rd347, %rd540, %rd208;
	sub.s64 	%rd541, %rd538, %rd347;
$L__BB59_92:
	add.s64 	%rd349, %rd1, %rd343;
	ld.global.u64 	%rd350, [%rd349];
	mad.lo.s64 	%rd215, %rd350, %rd541, %rd207;
	add.s32 	%r43, %r214, -2;
	mul.wide.u32 	%rd351, %r43, 8;
	add.s64 	%rd352, %rd2, %rd351;
	ld.global.u64 	%rd216, [%rd352];
	or.b64  	%rd353, %rd540, %rd216;
	and.b64  	%rd354, %rd353, -4294967296;
	setp.ne.s64 	%p18, %rd354, 0;
	@%p18 bra 	$L__BB59_94;
	cvt.u32.u64 	%r109, %rd216;
	cvt.u32.u64 	%r110, %rd540;
	div.u32 	%r111, %r110, %r109;
	mul.lo.s32 	%r112, %r111, %r109;
	sub.s32 	%r113, %r110, %r112;
	cvt.u64.u32 	%rd542, %r111;
	cvt.u64.u32 	%rd543, %r113;
	bra.uni 	$L__BB59_95;
$L__BB59_94:
	div.s64 	%rd542, %rd540, %rd216;
	mul.lo.s64 	%rd355, %rd542, %rd216;
	sub.s64 	%rd543, %rd540, %rd355;
$L__BB59_95:
	add.s64 	%rd357, %rd1, %rd351;
	ld.global.u64 	%rd358, [%rd357];
	mad.lo.s64 	%rd223, %rd358, %rd543, %rd215;
	add.s32 	%r44, %r214, -3;
	mul.wide.u32 	%rd359, %r44, 8;
	add.s64 	%rd360, %rd2, %rd359;
	ld.global.u64 	%rd224, [%rd360];
	or.b64  	%rd361, %rd542, %rd224;
	and.b64  	%rd362, %rd361, -4294967296;
	setp.ne.s64 	%p19, %rd362, 0;
	@%p19 bra 	$L__BB59_97;
	cvt.u32.u64 	%r114, %rd224;
	cvt.u32.u64 	%r115, %rd542;
	div.u32 	%r116, %r115, %r114;
	mul.lo.s32 	%r117, %r116, %r114;
	sub.s32 	%r118, %r115, %r117;
	cvt.u64.u32 	%rd548, %r116;
	cvt.u64.u32 	%rd545, %r118;
	bra.uni 	$L__BB59_98;
$L__BB59_97:
	div.s64 	%rd548, %rd542, %rd224;
	mul.lo.s64 	%rd363, %rd548, %rd224;
	sub.s64 	%rd545, %rd542, %rd363;
$L__BB59_98:
	add.s64 	%rd365, %rd1, %rd359;
	ld.global.u64 	%rd366, [%rd365];
	mad.lo.s64 	%rd557, %rd366, %rd545, %rd223;
	add.s32 	%r214, %r214, -4;
$L__BB59_99:
	setp.eq.s32 	%p20, %r41, 0;
	@%p20 bra 	$L__BB59_113;
	setp.eq.s32 	%p21, %r41, 1;
	@%p21 bra 	$L__BB59_108;
	mul.wide.u32 	%rd368, %r214, 8;
	add.s64 	%rd369, %rd2, %rd368;
	ld.global.u64 	%rd235, [%rd369];
	or.b64  	%rd370, %rd548, %rd235;
	and.b64  	%rd371, %rd370, -4294967296;
	setp.ne.s64 	%p22, %rd371, 0;
	@%p22 bra 	$L__BB59_103;
	cvt.u32.u64 	%r119, %rd235;
	cvt.u32.u64 	%r120, %rd548;
	div.u32 	%r121, %r120, %r119;
	mul.lo.s32 	%r122, %r121, %r119;
	sub.s32 	%r123, %r120, %r122;
	cvt.u64.u32 	%rd549, %r121;
	cvt.u64.u32 	%rd550, %r123;
	bra.uni 	$L__BB59_104;
$L__BB59_103:
	div.s64 	%rd549, %rd548, %rd235;
	mul.lo.s64 	%rd372, %rd549, %rd235;
	sub.s64 	%rd550, %rd548, %rd372;
$L__BB59_104:
	add.s64 	%rd374, %rd1, %rd368;
	ld.global.u64 	%rd375, [%rd374];
	mad.lo.s64 	%rd242, %rd375, %rd550, %rd557;
	add.s32 	%r47, %r214, -1;
	mul.wide.u32 	%rd376, %r47, 8;
	add.s64 	%rd377, %rd2, %rd376;
	ld.global.u64 	%rd243, [%rd377];
	or.b64  	%rd378, %rd549, %rd243;
	and.b64  	%rd379, %rd378, -4294967296;
	setp.ne.s64 	%p23, %rd379, 0;
	@%p23 bra 	$L__BB59_106;
	cvt.u32.u64 	%r124, %rd243;
	cvt.u32.u64 	%r125, %rd549;
	div.u32 	%r126, %r125, %r124;
	mul.lo.s32 	%r127, %r126, %r124;
	sub.s32 	%r128, %r125, %r127;
	cvt.u64.u32 	%rd548, %r126;
	cvt.u64.u32 	%rd552, %r128;
	bra.uni 	$L__BB59_107;
$L__BB59_106:
	div.s64 	%rd548, %rd549, %rd243;
	mul.lo.s64 	%rd380, %rd548, %rd243;
	sub.s64 	%rd552, %rd549, %rd380;
$L__BB59_107:
	add.s64 	%rd382, %rd1, %rd376;
	ld.global.u64 	%rd383, [%rd382];
	mad.lo.s64 	%rd557, %rd383, %rd552, %rd242;
	add.s32 	%r214, %r214, -2;
$L__BB59_108:
	and.b32  	%r129, %r23, 1;
	setp.eq.b32 	%p24, %r129, 1;
	not.pred 	%p25, %p24;
	@%p25 bra 	$L__BB59_113;
	mul.wide.u32 	%rd384, %r214, 8;
	add.s64 	%rd385, %rd2, %rd384;
	ld.global.u64 	%rd254, [%rd385];
	or.b64  	%rd386, %rd548, %rd254;
	and.b64  	%rd387, %rd386, -4294967296;
	setp.ne.s64 	%p26, %rd387, 0;
	@%p26 bra 	$L__BB59_111;
	cvt.u32.u64 	%r130, %rd254;
	cvt.u32.u64 	%r131, %rd548;
	rem.u32 	%r132, %r131, %r130;
	cvt.u64.u32 	%rd556, %r132;
	bra.uni 	$L__BB59_112;
$L__BB59_111:
	rem.s64 	%rd556, %rd548, %rd254;
$L__BB59_112:
	add.s64 	%rd389, %rd1, %rd384;
	ld.global.u64 	%rd390, [%rd389];
	mad.lo.s64 	%rd557, %rd390, %rd556, %rd557;
$L__BB59_113:
	shl.b64 	%rd391, %rd557, 2;
	add.s64 	%rd392, %rd3, %rd391;
	ld.global.u32 	%r133, [%rd392];
	cvt.rn.f32.u32 	%f1, %r133;
	st.shared.f32 	[%r5], %f1;
$L__BB59_114:
	bar.sync 	0;
	setp.lt.u32 	%p48, %r216, 66;
	@%p48 bra 	$L__BB59_118;
$L__BB59_115:
	shr.u32 	%r51, %r216, 1;
	setp.ge.u32 	%p49, %r1, %r51;
	@%p49 bra 	$L__BB59_117;
	ld.shared.f32 	%f3, [%r5];
	shl.b32 	%r205, %r51, 2;
	add.s32 	%r206, %r5, %r205;
	ld.shared.f32 	%f4, [%r206];
	add.f32 	%f5, %f3, %f4;
	st.shared.f32 	[%r5], %f5;
$L__BB59_117:
	bar.sync 	0;
	setp.gt.u32 	%p50, %r216, 131;
	mov.u32 	%r216, %r51;
	@%p50 bra 	$L__BB59_115;
$L__BB59_118:
	setp.gt.u32 	%p51, %r1, 31;
	@%p51 bra 	$L__BB59_121;
	ld.volatile.shared.f32 	%f6, [%r5];
	ld.volatile.shared.f32 	%f7, [%r5+128];
	add.f32 	%f8, %f6, %f7;
	st.volatile.shared.f32 	[%r5], %f8;
	ld.volatile.shared.f32 	%f9, [%r5];
	ld.volatile.shared.f32 	%f10, [%r5+64];
	add.f32 	%f11, %f9, %f10;
	st.volatile.shared.f32 	[%r5], %f11;
	ld.volatile.shared.f32 	%f12, [%r5];
	ld.volatile.shared.f32 	%f13, [%r5+32];
	add.f32 	%f14, %f12, %f13;
	st.volatile.shared.f32 	[%r5], %f14;
	ld.volatile.shared.f32 	%f15, [%r5];
	ld.volatile.shared.f32 	%f16, [%r5+16];
	add.f32 	%f17, %f15, %f16;
	st.volatile.shared.f32 	[%r5], %f17;
	ld.volatile.shared.f32 	%f18, [%r5];
	ld.volatile.shared.f32 	%f19, [%r5+8];
	add.f32 	%f20, %f18, %f19;
	st.volatile.shared.f32 	[%r5], %f20;
	ld.volatile.shared.f32 	%f21, [%r5];
	ld.volatile.shared.f32 	%f22, [%r5+4];
	add.f32 	%f23, %f21, %f22;
	st.volatile.shared.f32 	[%r5], %f23;
	setp.ne.s32 	%p52, %r1, 0;
	@%p52 bra 	$L__BB59_121;
	ld.shared.f32 	%f24, [sum_squaresdata_u32];
	cvta.to.global.u64 	%rd470, %rd260;
	mul.wide.u32 	%rd471, %r2, 4;
	add.s64 	%rd472, %rd470, %rd471;
	st.global.f32 	[%rd472], %f24;
$L__BB59_121:
	ret;

}
	// .globl	contiguous_sum_square2_u32
.visible .entry contiguous_sum_square2_u32(
	.param .u64 .ptr .align 1 contiguous_sum_square2_u32_param_0,
	.param .u64 .ptr .align 1 contiguous_sum_square2_u32_param_1,
	.param .u64 .ptr .align 1 contiguous_sum_square2_u32_param_2,
	.param .u64 .ptr .align 1 contiguous_sum_square2_u32_param_3,
	.param .u64 contiguous_sum_square2_u32_param_4,
	.param .u64 contiguous_sum_square2_u32_param_5,
	.param .u64 contiguous_sum_square2_u32_param_6
)
{
	.reg .pred 	%p<53>;
	.reg .b32 	%r<223>;
	.reg .b32 	%f<25>;
	.reg .b64 	%rd<572>;

	ld.param.u64 	%rd266, [contiguous_sum_square2_u32_param_1];
	ld.param.u64 	%rd267, [contiguous_sum_square2_u32_param_2];
	ld.param.u64 	%rd268, [contiguous_sum_square2_u32_param_3];
	ld.param.u64 	%rd263, [contiguous_sum_square2_u32_param_4];
	ld.param.u64 	%rd264, [contiguous_sum_square2_u32_param_5];
	ld.param.u64 	%rd265, [contiguous_sum_square2_u32_param_6];
	cvta.to.global.u64 	%rd1, %rd268;
	cvta.to.global.u64 	%rd2, %rd267;
	cvta.to.global.u64 	%rd571, %rd266;
	mov.u32 	%r1, %tid.x;
	mov.u32 	%r2, %ctaid.x;
	mov.u32 	%r222, %ntid.x;
	mul.lo.s32 	%r51, %r2, %r222;
	shl.b32 	%r52, %r51, 1;
	add.s32 	%r4, %r52, %r1;
	shl.b32 	%r53, %r1, 2;
	mov.u32 	%r54, sum_squaresdata_u32;
	add.s32 	%r5, %r54, %r53;
	mov.b32 	%r55, 0;
	st.shared.u32 	[%r5], %r55;
	add.s32 	%r56, %r4, %r222;
	cvt.u64.u32 	%rd4, %r56;
	setp.le.u64 	%p1, %rd264, %rd4;
	@%p1 bra 	$L__BB60_54;
	cvt.u64.u32 	%rd401, %r4;
	mov.u32 	%r135, %ctaid.y;
	cvt.u64.u32 	%rd402, %r135;
	mul.lo.s64 	%rd403, %rd264, %rd402;
	add.s64 	%rd525, %rd403, %rd401;
	add.s64 	%rd523, %rd403, %rd4;
	cvt.u32.u64 	%r6, %rd263;
	add.s32 	%r216, %r6, -1;
	setp.lt.s32 	%p27, %r216, 0;
	mov.b64 	%rd529, 0;
	mov.u64 	%rd530, %rd529;
	@%p27 bra 	$L__BB60_53;
	setp.lt.u32 	%p28, %r216, 3;
	mov.b64 	%rd530, 0;
	mov.u64 	%rd529, %rd530;
	@%p28 bra 	$L__BB60_30;
	add.s32 	%r214, %r6, -2;
	and.b32  	%r136, %r6, -4;
	neg.s32 	%r213, %r136;
	mov.b64 	%rd530, 0;
$L__BB60_4:
	.pragma "nounroll";
	add.s32 	%r12, %r214, 1;
	mul.wide.u32 	%rd407, %r12, 8;
	add.s64 	%rd408, %rd2, %rd407;
	ld.global.u64 	%rd11, [%rd408];
	or.b64  	%rd409, %rd525, %rd11;
	and.b64  	%rd410, %rd409, -4294967296;
	setp.ne.s64 	%p29, %rd410, 0;
	@%p29 bra 	$L__BB60_6;
	cvt.u32.u64 	%r137, %rd11;
	cvt.u32.u64 	%r138, %rd525;
	div.u32 	%r139, %r138, %r137;
	mul.lo.s32 	%r140, %r139, %r137;
	sub.s32 	%r141, %r138, %r140;
	cvt.u64.u32 	%rd491, %r139;
	cvt.u64.u32 	%rd492, %r141;
	bra.uni 	$L__BB60_7;
$L__BB60_6:
	div.s64 	%rd491, %rd525, %rd11;
	mul.lo.s64 	%rd411, %rd491, %rd11;
	sub.s64 	%rd492, %rd525, %rd411;
$L__BB60_7:
	mul.wide.u32 	%rd412, %r12, 8;
	add.s64 	%rd413, %rd1, %rd412;
	ld.global.u64 	%rd18, [%rd413];
	mad.lo.s64 	%rd19, %rd18, %rd492, %rd529;
	or.b64  	%rd414, %rd523, %rd11;
	and.b64  	%rd415, %rd414, -4294967296;
	setp.ne.s64 	%p30, %rd415, 0;
	@%p30 bra 	$L__BB60_9;
	cvt.u32.u64 	%r142, %rd11;
	cvt.u32.u64 	%r143, %rd523;
	div.u32 	%r144, %r143, %r142;
	mul.lo.s32 	%r145, %r144, %r142;
	sub.s32 	%r146, %r143, %r145;
	cvt.u64.u32 	%rd493, %r144;
	cvt.u64.u32 	%rd494, %r146;
	bra.uni 	$L__BB60_10;
$L__BB60_9:
	div.s64 	%rd493, %rd523, %rd11;
	mul.lo.s64 	%rd416, %rd493, %rd11;
	sub.s64 	%rd494, %rd523, %rd416;
$L__BB60_10:
	mad.lo.s64 	%rd26, %rd494, %rd18, %rd530;
	mul.wide.u32 	%rd417, %r214, 8;
	add.s64 	%rd418, %rd2, %rd417;
	ld.global.u64 	%rd27, [%rd418];
	or.b64  	%rd419, %rd491, %rd27;
	and.b64  	%rd420, %rd419, -4294967296;
	setp.ne.s64 	%p31, %rd420, 0;
	@%p31 bra 	$L__BB60_12;
	cvt.u32.u64 	%r147, %rd27;
	cvt.u32.u64 	%r148, %rd491;
	div.u32 	%r149, %r148, %r147;
	mul.lo.s32 	%r150, %r149, %r147;
	sub.s32 	%r151, %r148, %r150;
	cvt.u64.u32 	%rd495, %r149;
	cvt.u64.u32 	%rd496, %r151;
	bra.uni 	$L__BB60_13;
$L__BB60_12:
	div.s64 	%rd495, %rd491, %rd27;
	mul.lo.s64 	%rd421, %rd495, %rd27;
	sub.s64 	%rd496, %rd491, %rd421;
$L__BB60_13:
	mul.wide.u32 	%rd422, %r214, 8;
	add.s64 	%rd423, %rd1, %rd422;
	ld.global.u64 	%rd34, [%rd423];
	mad.lo.s64 	%rd35, %rd34, %rd496, %rd19;
	or.b64  	%rd424, %rd493, %rd27;
	and.b64  	%rd425, %rd424, -4294967296;
	setp.ne.s64 	%p32, %rd425, 0;
	@%p32 bra 	$L__BB60_15;
	cvt.u32.u64 	%r152, %rd27;
	cvt.u32.u64 	%r153, %rd493;
	div.u32 	%r154, %r153, %r152;
	mul.lo.s32 	%r155, %r154, %r152;
	sub.s32 	%r156, %r153, %r155;
	cvt.u64.u32 	%rd497, %r154;
	cvt.u64.u32 	%rd498, %r156;
	bra.uni 	$L__BB60_16;
$L__BB60_15:
	div.s64 	%rd497, %rd493, %rd27;
	mul.lo.s64 	%rd426, %rd497, %rd27;
	sub.s64 	%rd498, %rd493, %rd426;
$L__BB60_16:
	mad.lo.s64 	%rd42, %rd498, %rd34, %rd26;
	add.s32 	%r13, %r214, -1;
	mul.wide.u32 	%rd427, %r13, 8;
	add.s64 	%rd428, %rd2, %rd427;
	ld.global.u64 	%rd43, [%rd428];
	or.b64  	%rd429, %rd495, %rd43;
	and.b64  	%rd430, %rd429, -4294967296;
	setp.ne.s64 	%p33, %rd430, 0;
	@%p33 bra 	$L__BB60_18;
	cvt.u32.u64 	%r157, %rd43;
	cvt.u32.u64 	%r158, %rd495;
	div.u32 	%r159, %r158, %r157;
	mul.lo.s32 	%r160, %r159, %r157;
	sub.s32 	%r161, %r158, %r160;
	cvt.u64.u32 	%rd499, %r159;
	cvt.u64.u32 	%rd500, %r161;
	bra.uni 	$L__BB60_19;
$L__BB60_18:
	div.s64 	%rd499, %rd495, %rd43;
	mul.lo.s64 	%rd431, %rd499, %rd43;
	sub.s64 	%rd500, %rd495, %rd431;
$L__BB60_19:
	mul.wide.u32 	%rd432, %r13, 8;
	add.s64 	%rd433, %rd1, %rd432;
	ld.global.u64 	%rd50, [%rd433];
	mad.lo.s64 	%rd51, %rd50, %rd500, %rd35;
	or.b64  	%rd434, %rd497, %rd43;
	and.b64  	%rd435, %rd434, -4294967296;
	setp.ne.s64 	%p34, %rd435, 0;
	@%p34 bra 	$L__BB60_21;
	cvt.u32.u64 	%r162, %rd43;
	cvt.u32.u64 	%r163, %rd497;
	div.u32 	%r164, %r163, %r162;
	mul.lo.s32 	%r165, %r164, %r162;
	sub.s32 	%r166, %r163, %r165;
	cvt.u64.u32 	%rd501, %r164;
	cvt.u64.u32 	%rd502, %r166;
	bra.uni 	$L__BB60_22;
$L__BB60_21:
	div.s64 	%rd501, %rd497, %rd43;
	mul.lo.s64 	%rd436, %rd501, %rd43;
	sub.s64 	%rd502, %rd497, %rd436;
$L__BB60_22:
	mad.lo.s64 	%rd58, %rd502, %rd50, %rd42;
	add.s32 	%r167, %r214, -2;
	mul.wide.u32 	%rd437, %r167, 8;
	add.s64 	%rd438, %rd2, %rd437;
	ld.global.u64 	%rd59, [%rd438];
	or.b64  	%rd439, %rd499, %rd59;
	and.b64  	%rd440, %rd439, -4294967296;
	setp.ne.s64 	%p35, %rd440, 0;
	@%p35 bra 	$L__BB60_24;
	cvt.u32.u64 	%r168, %rd59;
	cvt.u32.u64 	%r169, %rd499;
	div.u32 	%r170, %r169, %r168;
	mul.lo.s32 	%r171, %r170, %r168;
	sub.s32 	%r172, %r169, %r171;
	cvt.u64.u32 	%rd525, %r170;
	cvt.u64.u32 	%rd504, %r172;
	bra.uni 	$L__BB60_25;
$L__BB60_24:
	div.s64 	%rd525, %rd499, %rd59;
	mul.lo.s64 	%rd441, %rd525, %rd59;
	sub.s64 	%rd504, %rd499, %rd441;
$L__BB60_25:
	mul.wide.u32 	%rd442, %r167, 8;
	add.s64 	%rd443, %rd1, %rd442;
	ld.global.u64 	%rd66, [%rd443];
	mad.lo.s64 	%rd529, %rd66, %rd504, %rd51;
	or.b64  	%rd444, %rd501, %rd59;
	and.b64  	%rd445, %rd444, -4294967296;
	setp.ne.s64 	%p36, %rd445, 0;
	@%p36 bra 	$L__BB60_27;
	cvt.u32.u64 	%r174, %rd59;
	cvt.u32.u64 	%r175, %rd501;
	div.u32 	%r176, %r175, %r174;
	mul.lo.s32 	%r177, %r176, %r174;
	sub.s32 	%r178, %r175, %r177;
	cvt.u64.u32 	%rd523, %r176;
	cvt.u64.u32 	%rd506, %r178;
	bra.uni 	$L__BB60_28;
$L__BB60_27:
	div.s64 	%rd523, %rd501, %rd59;
	mul.lo.s64 	%rd446, %rd523, %rd59;
	sub.s64 	%rd506, %rd501, %rd446;
$L__BB60_28:
	mad.lo.s64 	%rd530, %rd506, %rd66, %rd58;
	add.s32 	%r214, %r214, -4;
	add.s32 	%r213, %r213, 4;
	setp.ne.s32 	%p37, %r213, 0;
	@%p37 bra 	$L__BB60_4;
	add.s32 	%r216, %r214, 1;
$L__BB60_30:
	and.b32  	%r18, %r6, 3;
	setp.eq.s32 	%p38, %r18, 0;
	@%p38 bra 	$L__BB60_53;
	setp.eq.s32 	%p39, %r18, 1;
	@%p39 bra 	$L__BB60_45;
	mul.wide.u32 	%rd448, %r216, 8;
	add.s64 	%rd449, %rd2, %rd448;
	ld.global.u64 	%rd81, [%rd449];
	or.b64  	%rd450, %rd525, %rd81;
	and.b64  	%rd451, %rd450, -4294967296;
	setp.ne.s64 	%p40, %rd451, 0;
	@%p40 bra 	$L__BB60_34;
	cvt.u32.u64 	%r179, %rd81;
	cvt.u32.u64 	%r180, %rd525;
	div.u32 	%r181, %r180, %r179;
	mul.lo.s32 	%r182, %r181, %r179;
	sub.s32 	%r183, %r180, %r182;
	cvt.u64.u32 	%rd513, %r181;
	cvt.u64.u32 	%rd514, %r183;
	bra.uni 	$L__BB60_35;
$L__BB60_34:
	div.s64 	%rd513, %rd525, %rd81;
	mul.lo.s64 	%rd452, %rd513, %rd81;
	sub.s64 	%rd514, %rd525, %rd452;
$L__BB60_35:
	add.s64 	%rd454, %rd1, %rd448;
	ld.global.u64 	%rd88, [%rd454];
	mad.lo.s64 	%rd89, %rd88, %rd514, %rd529;
	or.b64  	%rd455, %rd523, %rd81;
	and.b64  	%rd456, %rd455, -4294967296;
	setp.ne.s64 	%p41, %rd456, 0;
	@%p41 bra 	$L__BB60_37;
	cvt.u32.u64 	%r184, %rd81;
	cvt.u32.u64 	%r185, %rd523;
	div.u32 	%r186, %r185, %r184;
	mul.lo.s32 	%r187, %r186, %r184;
	sub.s32 	%r188, %r185, %r187;
	cvt.u64.u32 	%rd515, %r186;
	cvt.u64.u32 	%rd516, %r188;
	bra.uni 	$L__BB60_38;
$L__BB60_37:
	div.s64 	%rd515, %rd523, %rd81;
	mul.lo.s64 	%rd457, %rd515, %rd81;
	sub.s64 	%rd516, %rd523, %rd457;
$L__BB60_38:
	mad.lo.s64 	%rd96, %rd516, %rd88, %rd530;
	add.s32 	%r19, %r216, -1;
	mul.wide.u32 	%rd458, %r19, 8;
	add.s64 	%rd459, %rd2, %rd458;
	ld.global.u64 	%rd97, [%rd459];
	or.b64  	%rd460, %rd513, %rd97;
	and.b64  	%rd461, %rd460, -4294967296;
	setp.ne.s64 	%p42, %rd461, 0;
	@%p42 bra 	$L__BB60_40;
	cvt.u32.u64 	%r189, %rd97;
	cvt.u32.u64 	%r190, %rd513;
	div.u32 	%r191, %r190, %r189;
	mul.lo.s32 	%r192, %r191, %r189;
	sub.s32 	%r193, %r190, %r192;
	cvt.u64.u32 	%rd525, %r191;
	cvt.u64.u32 	%rd518, %r193;
	bra.uni 	$L__BB60_41;
$L__BB60_40:
	div.s64 	%rd525, %rd513, %rd97;
	mul.lo.s64 	%rd462, %rd525, %rd97;
	sub.s64 	%rd518, %rd513, %rd462;
$L__BB60_41:
	add.s64 	%rd464, %rd1, %rd458;
	ld.global.u64 	%rd104, [%rd464];
	mad.lo.s64 	%rd529, %rd104, %rd518, %rd89;
	or.b64  	%rd465, %rd515, %rd97;
	and.b64  	%rd466, %rd465, -4294967296;
	setp.ne.s64 	%p43, %rd466, 0;
	@%p43 bra 	$L__BB60_43;
	cvt.u32.u64 	%r194, %rd97;
	cvt.u32.u64 	%r195, %rd515;
	div.u32 	%r196, %r195, %r194;
	mul.lo.s32 	%r197, %r196, %r194;
	sub.s32 	%r198, %r195, %r197;
	cvt.u64.u32 	%rd523, %r196;
	cvt.u64.u32 	%rd520, %r198;
	bra.uni 	$L__BB60_44;
$L__BB60_43:
	div.s64 	%rd523, %rd515, %rd97;
	mul.lo.s64 	%rd467, %rd523, %rd97;
	sub.s64 	%rd520, %rd515, %rd467;
$L__BB60_44:
	mad.lo.s64 	%rd530, %rd520, %rd104, %rd96;
	add.s32 	%r216, %r216, -2;
$L__BB60_45:
	and.b32  	%r199, %r6, 1;
	setp.eq.b32 	%p44, %r199, 1;
	not.pred 	%p45, %p44;
	@%p45 bra 	$L__BB60_53;
	mul.wide.u32 	%rd468, %r216, 8;
	add.s64 	%rd469, %rd2, %rd468;
	ld.global.u64 	%rd119, [%rd469];
	or.b64  	%rd470, %rd525, %rd119;
	and.b64  	%rd471, %rd470, -4294967296;
	setp.ne.s64 	%p46, %rd471, 0;
	@%p46 bra 	$L__BB60_48;
	cvt.u32.u64 	%r200, %rd119;
	cvt.u32.u64 	%r201, %rd525;
	rem.u32 	%r202, %r201, %r200;
	cvt.u64.u32 	%rd527, %r202;
	bra.uni 	$L__BB60_49;
$L__BB60_48:
	rem.s64 	%rd527, %rd525, %rd119;
$L__BB60_49:
	add.s64 	%rd473, %rd1, %rd468;
	ld.global.u64 	%rd123, [%rd473];
	mad.lo.s64 	%rd529, %rd123, %rd527, %rd529;
	or.b64  	%rd474, %rd523, %rd119;
	and.b64  	%rd475, %rd474, -4294967296;
	setp.ne.s64 	%p47, %rd475, 0;
	@%p47 bra 	$L__BB60_51;
	cvt.u32.u64 	%r203, %rd119;
	cvt.u32.u64 	%r204, %rd523;
	rem.u32 	%r205, %r204, %r203;
	cvt.u64.u32 	%rd528, %r205;
	bra.uni 	$L__BB60_52;
$L__BB60_51:
	rem.s64 	%rd528, %rd523, %rd119;
$L__BB60_52:
	mad.lo.s64 	%rd530, %rd528, %rd123, %rd530;
$L__BB60_53:
	shl.b64 	%rd476, %rd529, 2;
	add.s64 	%rd477, %rd571, %rd476;
	ld.global.u32 	%r206, [%rd477];
	mul.lo.s32 	%r207, %r206, %r206;
	shl.b64 	%rd478, %rd530, 2;
	add.s64 	%rd479, %rd571, %rd478;
	ld.global.u32 	%r208, [%rd479];
	mad.lo.s32 	%r209, %r208, %r208, %r207;
	cvt.rn.f32.u32 	%f2, %r209;
	st.shared.f32 	[%r5], %f2;
	bra.uni 	$L__BB60_114;
$L__BB60_54:
	cvt.u64.u32 	%rd131, %r4;
	setp.le.u64 	%p2, %rd264, %rd131;
	@%p2 bra 	$L__BB60_114;
	mov.u32 	%r57, %ctaid.y;
	cvt.u64.u32 	%rd269, %r57;
	mad.lo.s64 	%rd562, %rd264, %rd269, %rd131;
	cvt.u32.u64 	%r22, %rd263;
	add.s32 	%r220, %r22, -1;
	setp.lt.s32 	%p3, %r220, 0;
	@%p3 bra 	$L__BB60_113;
	and.b32  	%r24, %r22, 7;
	setp.lt.u32 	%p4, %r220, 7;
	@%p4 bra 	$L__BB60_84;
	add.s32 	%r218, %r22, -4;
	and.b32  	%r58, %r22, -8;
	neg.s32 	%r217, %r58;
$L__BB60_58:
	.pragma "nounroll";
	add.s32 	%r29, %r218, 3;
	mul.wide.u32 	%rd271, %r29, 8;
	add.s64 	%rd272, %rd2, %rd271;
	ld.global.u64 	%rd135, [%rd272];
	or.b64  	%rd273, %rd562, %rd135;
	and.b64  	%rd274, %rd273, -4294967296;
	setp.ne.s64 	%p5, %rd274, 0;
	@%p5 bra 	$L__BB60_60;
	cvt.u32.u64 	%r59, %rd135;
	cvt.u32.u64 	%r60, %rd562;
	div.u32 	%r61, %r60, %r59;
	mul.lo.s32 	%r62, %r61, %r59;
	sub.s32 	%r63, %r60, %r62;
	cvt.u64.u32 	%rd533, %r61;
	cvt.u64.u32 	%rd534, %r63;
	bra.uni 	$L__BB60_61;
$L__BB60_60:
	div.s64 	%rd533, %rd562, %rd135;
	mul.lo.s64 	%rd275, %rd533, %rd135;
	sub.s64 	%rd534, %rd562, %rd275;
$L__BB60_61:
	add.s64 	%rd277, %rd1, %rd271;
	ld.global.u64 	%rd278, [%rd277];
	mul.lo.s64 	%rd142, %rd278, %rd534;
	add.s32 	%r30, %r218, 2;
	mul.wide.u32 	%rd279, %r30, 8;
	add.s64 	%rd280, %rd2, %rd279;
	ld.global.u64 	%rd143, [%rd280];
	or.b64  	%rd281, %rd533, %rd143;
	and.b64  	%rd282, %rd281, -4294967296;
	setp.ne.s64 	%p6, %rd282, 0;
	@%p6 bra 	$L__BB60_63;
	cvt.u32.u64 	%r64, %rd143;
	cvt.u32.u64 	%r65, %rd533;
	div.u32 	%r66, %r65, %r64;
	mul.lo.s32 	%r67, %r66, %r64;
	sub.s32 	%r68, %r65, %r67;
	cvt.u64.u32 	%rd535, %r66;
	cvt.u64.u32 	%rd536, %r68;
	bra.uni 	$L__BB60_64;
$L__BB60_63:
	div.s64 	%rd535, %rd533, %rd143;
	mul.lo.s64 	%rd283, %rd535, %rd143;
	sub.s64 	%rd536, %rd533, %rd283;
$L__BB60_64:
	add.s64 	%rd285, %rd1, %rd279;
	ld.global.u64 	%rd286, [%rd285];
	mad.lo.s64 	%rd150, %rd286, %rd536, %rd142;
	add.s32 	%r31, %r218, 1;
	mul.wide.u32 	%rd287, %r31, 8;
	add.s64 	%rd288, %rd2, %rd287;
	ld.global.u64 	%rd151, [%rd288];
	or.b64  	%rd289, %rd535, %rd151;
	and.b64  	%rd290, %rd289, -4294967296;
	setp.ne.s64 	%p7, %rd290, 0;
	@%p7 bra 	$L__BB60_66;
	cvt.u32.u64 	%r69, %rd151;
	cvt.u32.u64 	%r70, %rd535;
	div.u32 	%r71, %r70, %r69;
	mul.lo.s32 	%r72, %r71, %r69;
	sub.s32 	%r73, %r70, %r72;
	cvt.u64.u32 	%rd537, %r71;
	cvt.u64.u32 	%rd538, %r73;
	bra.uni 	$L__BB60_67;
$L__BB60_66:
	div.s64 	%rd537, %rd535, %rd151;
	mul.lo.s64 	%rd291, %rd537, %rd151;
	sub.s64 	%rd538, %rd535, %rd291;
$L__BB60_67:
	add.s64 	%rd293, %rd1, %rd287;
	ld.global.u64 	%rd294, [%rd293];
	mad.lo.s64 	%rd158, %rd294, %rd538, %rd150;
	add.s32 	%r32, %r218, -4;
	mul.wide.u32 	%rd295, %r218, 8;
	add.s64 	%rd296, %rd2, %rd295;
	ld.global.u64 	%rd159, [%rd296];
	or.b64  	%rd297, %rd537, %rd159;
	and.b64  	%rd298, %rd297, -4294967296;
	setp.ne.s64 	%p8, %rd298, 0;
	@%p8 bra 	$L__BB60_69;
	cvt.u32.u64 	%r74, %rd159;
	cvt.u32.u64 	%r75, %rd537;
	div.u32 	%r76, %r75, %r74;
	mul.lo.s32 	%r77, %r76, %r74;
	sub.s32 	%r78, %r75, %r77;
	cvt.u64.u32 	%rd539, %r76;
	cvt.u64.u32 	%rd540, %r78;
	bra.uni 	$L__BB60_70;
$L__BB60_69:
	div.s64 	%rd539, %rd537, %rd159;
	mul.lo.s64 	%rd299, %rd539, %rd159;
	sub.s64 	%rd540, %rd537, %rd299;
$L__BB60_70:
	add.s64 	%rd301, %rd1, %rd295;
	ld.global.u64 	%rd302, [%rd301];
	mad.lo.s64 	%rd166, %rd302, %rd540, %rd158;
	add.s32 	%r33, %r218, -1;
	mul.wide.u32 	%rd303, %r33, 8;
	add.s64 	%rd304, %rd2, %rd303;
	ld.global.u64 	%rd167, [%rd304];
	or.b64  	%rd305, %rd539, %rd167;
	and.b64  	%rd306, %rd305, -4294967296;
	setp.ne.s64 	%p9, %rd306, 0;
	@%p9 bra 	$L__BB60_72;
	cvt.u32.u64 	%r79, %rd167;
	cvt.u32.u64 	%r80, %rd539;
	div.u32 	%r81, %r80, %r79;
	mul.lo.s32 	%r82, %r81, %r79;
	sub.s32 	%r83, %r80, %r82;
	cvt.u64.u32 	%rd541, %r81;
	cvt.u64.u32 	%rd542, %r83;
	bra.uni 	$L__BB60_73;
$L__BB60_72:
	div.s64 	%rd541, %rd539, %rd167;
	mul.lo.s64 	%rd307, %rd541, %rd167;
	sub.s64 	%rd542, %rd539, %rd307;
$L__BB60_73:
	add.s64 	%rd309, %rd1, %rd303;
	ld.global.u64 	%rd310, [%rd309];
	mad.lo.s64 	%rd174, %rd310, %rd542, %rd166;
	add.s32 	%r34, %r218, -2;
	mul.wide.u32 	%rd311, %r34, 8;
	add.s64 	%rd312, %rd2, %rd311;
	ld.global.u64 	%rd175, [%rd312];
	or.b64  	%rd313, %rd541, %rd175;
	and.b64  	%rd314, %rd313, -4294967296;
	setp.ne.s64 	%p10, %rd314, 0;
	@%p10 bra 	$L__BB60_75;
	cvt.u32.u64 	%r84, %rd175;
	cvt.u32.u64 	%r85, %rd541;
	div.u32 	%r86, %r85, %r84;
	mul.lo.s32 	%r87, %r86, %r84;
	sub.s32 	%r88, %r85, %r87;
	cvt.u64.u32 	%rd543, %r86;
	cvt.u64.u32 	%rd544, %r88;
	bra.uni 	$L__BB60_76;
$L__BB60_75:
	div.s64 	%rd543, %rd541, %rd175;
	mul.lo.s64 	%rd315, %rd543, %rd175;
	sub.s64 	%rd544, %rd541, %rd315;
$L__BB60_76:
	add.s64 	%rd317, %rd1, %rd311;
	ld.global.u64 	%rd318, [%rd317];
	mad.lo.s64 	%rd182, %rd318, %rd544, %rd174;
	add.s32 	%r35, %r218, -3;
	mul.wide.u32 	%rd319, %r35, 8;
	add.s64 	%rd320, %rd2, %rd319;
	ld.global.u64 	%rd183, [%rd320];
	or.b64  	%rd321, %rd543, %rd183;
	and.b64  	%rd322, %rd321, -4294967296;
	setp.ne.s64 	%p11, %rd322, 0;
	@%p11 bra 	$L__BB60_78;
	cvt.u32.u64 	%r89, %rd183;
	cvt.u32.u64 	%r90, %rd543;
	div.u32 	%r91, %r90, %r89;
	mul.lo.s32 	%r92, %r91, %r89;
	sub.s32 	%r93, %r90, %r92;
	cvt.u64.u32 	%rd545, %r91;
	cvt.u64.u32 	%rd546, %r93;
	bra.uni 	$L__BB60_79;
$L__BB60_78:
	div.s64 	%rd545, %rd543, %rd183;
	mul.lo.s64 	%rd323, %rd545, %rd183;
	sub.s64 	%rd546, %rd543, %rd323;
$L__BB60_79:
	add.s64 	%rd325, %rd1, %rd319;
	ld.global.u64 	%rd326, [%rd325];
	mad.lo.s64 	%rd190, %rd326, %rd546, %rd182;
	mul.wide.u32 	%rd327, %r32, 8;
	add.s64 	%rd328, %rd2, %rd327;
	ld.global.u64 	%rd191, [%rd328];
	or.b64  	%rd329, %rd545, %rd191;
	and.b64  	%rd330, %rd329, -4294967296;
	setp.ne.s64 	%p12, %rd330, 0;
	@%p12 bra 	$L__BB60_81;
	cvt.u32.u64 	%r94, %rd191;
	cvt.u32.u64 	%r95, %rd545;
	div.u32 	%r96, %r95, %r94;
	mul.lo.s32 	%r97, %r96, %r94;
	sub.s32 	%r98, %r95, %r97;
	cvt.u64.u32 	%rd562, %r96;
	cvt.u64.u32 	%rd548, %r98;
	bra.uni 	$L__BB60_82;
$L__BB60_81:
	div.s64 	%rd562, %rd545, %rd191;
	mul.lo.s64 	%rd331, %rd562, %rd191;
	sub.s64 	%rd548, %rd545, %rd331;
$L__BB60_82:
	add.s64 	%rd333, %rd1, %rd327;
	ld.global.u64 	%rd334, [%rd333];
	mad.lo.s64 	%rd335, %rd334, %rd548, %rd190;
	shl.b64 	%rd336, %rd335, 2;
	add.s64 	%rd571, %rd571, %rd336;
	add.s32 	%r218, %r218, -8;
	add.s32 	%r217, %r217, 8;
	setp.ne.s32 	%p13, %r217, 0;
	@%p13 bra 	$L__BB60_58;
	add.s32 	%r220, %r218, 3;
$L__BB60_84:
	setp.eq.s32 	%p14, %r24, 0;
	@%p14 bra 	$L__BB60_113;
	and.b32  	%r40, %r22, 3;
	setp.lt.u32 	%p15, %r24, 4;
	@%p15 bra 	$L__BB60_99;
	mul.wide.u32 	%rd338, %r220, 8;
	add.s64 	%rd339, %rd2, %rd338;
	ld.global.u64 	%rd202, [%rd339];
	or.b64  	%rd340, %rd562, %rd202;
	and.b64  	%rd341, %rd340, -4294967296;
	setp.ne.s64 	%p16, %rd341, 0;
	@%p16 bra 	$L__BB60_88;
	cvt.u32.u64 	%r99, %rd202;
	cvt.u32.u64 	%r100, %rd562;
	div.u32 	%r101, %r100, %r99;
	mul.lo.s32 	%r102, %r101, %r99;
	sub.s32 	%r103, %r100, %r102;
	cvt.u64.u32 	%rd552, %r101;
	cvt.u64.u32 	%rd553, %r103;
	bra.uni 	$L__BB60_89;
$L__BB60_88:
	div.s64 	%rd552, %rd562, %rd202;
	mul.lo.s64 	%rd342, %rd552, %rd202;
	sub.s64 	%rd553, %rd562, %rd342;
$L__BB60_89:
	add.s64 	%rd344, %rd1, %rd338;
	ld.global.u64 	%rd345, [%rd344];
	mul.lo.s64 	%rd209, %rd345, %rd553;
	add.s32 	%r41, %r220, -1;
	mul.wide.u32 	%rd346, %r41, 8;
	add.s64 	%rd347, %rd2, %rd346;
	ld.global.u64 	%rd210, [%rd347];
	or.b64  	%rd348, %rd552, %rd210;
	and.b64  	%rd349, %rd348, -4294967296;
	setp.ne.s64 	%p17, %rd349, 0;
	@%p17 bra 	$L__BB60_91;
	cvt.u32.u64 	%r104, %rd210;
	cvt.u32.u64 	%r105, %rd552;
	div.u32 	%r106, %r105, %r104;
	mul.lo.s32 	%r107, %r106, %r104;
	sub.s32 	%r108, %r105, %r107;
	cvt.u64.u32 	%rd554, %r106;
	cvt.u64.u32 	%rd555, %r108;
	bra.uni 	$L__BB60_92;
$L__BB60_91:
	div.s64 	%rd554, %rd552, %rd210;
	mul.lo.s64 	%rd350, %rd554, %rd210;
	sub.s64 	%rd555, %rd552, %rd350;
$L__BB60_92:
	add.s64 	%rd352, %rd1, %rd346;
	ld.global.u64 	%rd353, [%rd352];
	mad.lo.s64 	%rd217, %rd353, %rd555, %rd209;
	add.s32 	%r42, %r220, -2;
	mul.wide.u32 	%rd354, %r42, 8;
	add.s64 	%rd355, %rd2, %rd354;
	ld.global.u64 	%rd218, [%rd355];
	or.b64  	%rd356, %rd554, %rd218;
	and.b64  	%rd357, %rd356, -4294967296;
	setp.ne.s64 	%p18, %rd357, 0;
	@%p18 bra 	$L__BB60_94;
	cvt.u32.u64 	%r109, %rd218;
	cvt.u32.u64 	%r110, %rd554;
	div.u32 	%r111, %r110, %r109;
	mul.lo.s32 	%r112, %r111, %r109;
	sub.s32 	%r113, %r110, %r112;
	cvt.u64.u32 	%rd556, %r111;
	cvt.u64.u32 	%rd557, %r113;
	bra.uni 	$L__BB60_95;
$L__BB60_94:
	div.s64 	%rd556, %rd554, %rd218;
	mul.lo.s64 	%rd358, %rd556, %rd218;
	sub.s64 	%rd557, %rd554, %rd358;
$L__BB60_95:
	add.s64 	%rd360, %rd1, %rd354;
	ld.global.u64 	%rd361, [%rd360];
	mad.lo.s64 	%rd225, %rd361, %rd557, %rd217;
	add.s32 	%r43, %r220, -3;
	mul.wide.u32 	%rd362, %r43, 8;
	add.s64 	%rd363, %rd2, %rd362;
	ld.global.u64 	%rd226, [%rd363];
	or.b64  	%rd364, %rd556, %rd226;
	and.b64  	%rd365, %rd364, -4294967296;
	setp.ne.s64 	%p19, %rd365, 0;
	@%p19 bra 	$L__BB60_97;
	cvt.u32.u64 	%r114, %rd226;
	cvt.u32.u64 	%r115, %rd556;
	div.u32 	%r116, %r115, %r114;
	mul.lo.s32 	%r117, %r116, %r114;
	sub.s32 	%r118, %r115, %r117;
	cvt.u64.u32 	%rd562, %r116;
	cvt.u64.u32 	%rd559, %r118;
	bra.uni 	$L__BB60_98;
$L__BB60_97:
	div.s64 	%rd562, %rd556, %rd226;
	mul.lo.s64 	%rd366, %rd562, %rd226;
	sub.s64 	%rd559, %rd556, %rd366;
$L__BB60_98:
	add.s64 	%rd368, %rd1, %rd362;
	ld.global.u64 	%rd369, [%rd368];
	mad.lo.s64 	%rd370, %rd369, %rd559, %rd225;
	shl.b64 	%rd371, %rd370, 2;
	add.s64 	%rd571, %rd571, %rd371;
	add.s32 	%r220, %r220, -4;
$L__BB60_99:
	setp.eq.s32 	%p20, %r40, 0;
	@%p20 bra 	$L__BB60_113;
	setp.eq.s32 	%p21, %r40, 1;
	@%p21 bra 	$L__BB60_108;
	mul.wide.u32 	%rd373, %r220, 8;
	add.s64 	%rd374, %rd2, %rd373;
	ld.global.u64 	%rd237, [%rd374];
	or.b64  	%rd375, %rd562, %rd237;
	and.b64  	%rd376, %rd375, -4294967296;
	setp.ne.s64 	%p22, %rd376, 0;
	@%p22 bra 	$L__BB60_103;
	cvt.u32.u64 	%r119, %rd237;
	cvt.u32.u64 	%r120, %rd562;
	div.u32 	%r121, %r120, %r119;
	mul.lo.s32 	%r122, %r121, %r119;
	sub.s32 	%r123, %r120, %r122;
	cvt.u64.u32 	%rd563, %r121;
	cvt.u64.u32 	%rd564, %r123;
	bra.uni 	$L__BB60_104;
$L__BB60_103:
	div.s64 	%rd563, %rd562, %rd237;
	mul.lo.s64 	%rd377, %rd563, %rd237;
	sub.s64 	%rd564, %rd562, %rd377;
$L__BB60_104:
	add.s64 	%rd379, %rd1, %rd373;
	ld.global.u64 	%rd380, [%rd379];
	mul.lo.s64 	%rd244, %rd380, %rd564;
	add.s32 	%r46, %r220, -1;
	mul.wide.u32 	%rd381, %r46, 8;
	add.s64 	%rd382, %rd2, %rd381;
	ld.global.u64 	%rd245, [%rd382];
	or.b64  	%rd383, %rd563, %rd245;
	and.b64  	%rd384, %rd383, -4294967296;
	setp.ne.s64 	%p23, %rd384, 0;
	@%p23 bra 	$L__BB60_106;
	cvt.u32.u64 	%r124, %rd245;
	cvt.u32.u64 	%r125, %rd563;
	div.u32 	%r126, %r125, %r124;
	mul.lo.s32 	%r127, %r126, %r124;
	sub.s32 	%r128, %r125, %r127;
	cvt.u64.u32 	%rd562, %r126;
	cvt.u64.u32 	%rd566, %r128;
	bra.uni 	$L__BB60_107;
$L__BB60_106:
	div.s64 	%rd562, %rd563, %rd245;
	mul.lo.s64 	%rd385, %rd562, %rd245;
	sub.s64 	%rd566, %rd563, %rd385;
$L__BB60_107:
	add.s64 	%rd387, %rd1, %rd381;
	ld.global.u64 	%rd388, [%rd387];
	mad.lo.s64 	%rd389, %rd388, %rd566, %rd244;
	shl.b64 	%rd390, %rd389, 2;
	add.s64 	%rd571, %rd571, %rd390;
	add.s32 	%r220, %r220, -2;
$L__BB60_108:
	and.b32  	%r129, %r22, 1;
	setp.eq.b32 	%p24, %r129, 1;
	not.pred 	%p25, %p24;
	@%p25 bra 	$L__BB60_113;
	mul.wide.u32 	%rd391, %r220, 8;
	add.s64 	%rd392, %rd2, %rd391;
	ld.global.u64 	%rd256, [%rd392];
	or.b64  	%rd393, %rd562, %rd256;
	and.b64  	%rd394, %rd393, -4294967296;
	setp.ne.s64 	%p26, %rd394, 0;
	@%p26 bra 	$L__BB60_111;
	cvt.u32.u64 	%r130, %rd256;
	cvt.u32.u64 	%r131, %rd562;
	rem.u32 	%r132, %r131, %r130;
	cvt.u64.u32 	%rd570, %r132;
	bra.uni 	$L__BB60_112;
$L__BB60_111:
	rem.s64 	%rd570, %rd562, %rd256;
$L__BB60_112:
	add.s64 	%rd396, %rd1, %rd391;
	ld.global.u64 	%rd397, [%rd396];
	mul.lo.s64 	%rd398, %rd397, %rd570;
	shl.b64 	%rd399, %rd398, 2;
	add.s64 	%rd571, %rd571, %rd399;
$L__BB60_113:
	ld.global.u32 	%r133, [%rd571];
	mul.lo.s32 	%r134, %r133, %r133;
	cvt.rn.f32.u32 	%f1, %r134;
	st.shared.f32 	[%r5], %f1;
$L__BB60_114:
	bar.sync 	0;
	setp.lt.u32 	%p48, %r222, 66;
	@%p48 bra 	$L__BB60_118;
$L__BB60_115:
	shr.u32 	%r50, %r222, 1;
	setp.ge.u32 	%p49, %r1, %r50;
	@%p49 bra 	$L__BB60_117;
	ld.shared.f32 	%f3, [%r5];
	shl.b32 	%r210, %r50, 2;
	add.s32 	%r211, %r5, %r210;
	ld.shared.f32 	%f4, [%r211];
	add.f32 	%f5, %f3, %f4;
	st.shared.f32 	[%r5], %f5;
$L__BB60_117:
	bar.sync 	0;
	setp.gt.u32 	%p50, %r222, 131;
	mov.u32 	%r222, %r50;
	@%p50 bra 	$L__BB60_115;
$L__BB60_118:
	setp.gt.u32 	%p51, %r1, 31;
	@%p51 bra 	$L__BB60_121;
	ld.volatile.shared.f32 	%f6, [%r5];
	ld.volatile.shared.f32 	%f7, [%r5+128];
	add.f32 	%f8, %f6, %f7;
	st.volatile.shared.f32 	[%r5], %f8;
	ld.volatile.shared.f32 	%f9, [%r5];
	ld.volatile.shared.f32 	%f10, [%r5+64];
	add.f32 	%f11, %f9, %f10;
	st.volatile.shared.f32 	[%r5], %f11;
	ld.volatile.shared.f32 	%f12, [%r5];
	ld.volatile.shared.f32 	%f13, [%r5+32];
	add.f32 	%f14, %f12, %f13;
	st.volatile.shared.f32 	[%r5], %f14;
	ld.volatile.shared.f32 	%f15, [%r5];
	ld.volatile.shared.f32 	%f16, [%r5+16];
	add.f32 	%f17, %f15, %f16;
	st.volatile.shared.f32 	[%r5], %f17;
	ld.volatile.shared.f32 	%f18, [%r5];
	ld.volatile.shared.f32 	%f19, [%r5+8];
	add.f32 	%f20, %f18, %f19;
	st.volatile.shared.f32 	[%r5], %f20;
	ld.volatile.shared.f32 	%f21, [%r5];
	ld.volatile.shared.f32 	%f22, [%r5+4];
	add.f32 	%f23, %f21, %f22;
	st.volatile.shared.f32 	[%r5], %f23;
	setp.ne.s32 	%p52, %r1, 0;
	@%p52 bra 	$L__BB60_121;
	ld.param.u64 	%rd486, [contiguous_sum_square2_u32_param_0];
	ld.shared.f32 	%f24, [sum_squaresdata_u32];
	cvt.u64.u32 	%rd480, %r2;
	mov.u32 	%r212, %ctaid.y;
	cvt.u64.u32 	%rd481, %r212;
	mad.lo.s64 	%rd482, %rd265, %rd481, %rd480;
	cvta.to.global.u64 	%rd483, %rd486;
	shl.b64 	%rd484, %rd482, 2;
	add.s64 	%rd485, %rd483, %rd484;
	st.global.f32 	[%rd485], %f24;
$L__BB60_121:
	ret;

}
	// .globl	contiguous_sum_square22_u32
.visible .entry contiguous_sum_square22_u32(
	.param .u64 .ptr .align 1 contiguous_sum_square22_u32_param_0,
	.param .u64 .ptr .align 1 contiguous_sum_square22_u32_param_1,
	.param .u64 contiguous_sum_square22_u32_param_2,
	.param .u64 contiguous_sum_square22_u32_param_3
)
{
	.reg .pred 	%p<8>;
	.reg .b32 	%r<24>;
	.reg .b32 	%f<25>;
	.reg .b64 	%rd<27>;

	ld.param.u64 	%rd4, [contiguous_sum_square22_u32_param_0];
	ld.param.u64 	%rd7, [contiguous_sum_square22_u32_param_1];
	ld.param.u64 	%rd5, [contiguous_sum_square22_u32_param_2];
	ld.param.u64 	%rd6, [contiguous_sum_square22_u32_param_3];
	cvta.to.global.u64 	%rd1, %rd7;
	mov.u32 	%r1, %tid.x;
	mov.u32 	%r2, %ctaid.x;
	mov.u32 	%r23, %ntid.x;
	mul.lo.s32 	%r8, %r2, %r23;
	shl.b32 	%r9, %r8, 1;
	add.s32 	%r4, %r9, %r1;
	shl.b32 	%r10, %r1, 2;
	mov.u32 	%r11, sum_squaresdata_u32;
	add.s32 	%r5, %r11, %r10;
	mov.b32 	%r12, 0;
	st.shared.u32 	[%r5], %r12;
	add.s32 	%r13, %r4, %r23;
	cvt.u64.u32 	%rd2, %r13;
	setp.le.u64 	%p1, %rd5, %rd2;
	@%p1 bra 	$L__BB61_2;
	cvt.u64.u32 	%rd12, %r4;
	mov.u32 	%r16, %ctaid.y;
	cvt.u64.u32 	%rd13, %r16;
	mul.lo.s64 	%rd14, %rd5, %rd13;
	add.s64 	%rd15, %rd14, %rd12;
	shl.b64 	%rd16, %rd15, 2;
	add.s64 	%rd17, %rd1, %rd16;
	ld.global.u32 	%r17, [%rd17];
	add.s64 	%rd18, %rd14, %rd2;
	shl.b64 	%rd19, %rd18, 2;
	add.s64 	%rd20, %rd1, %rd19;
	ld.global.u32 	%r18, [%rd20];
	add.s32 	%r19, %r18, %r17;
	cvt.rn.f32.u32 	%f2, %r19;
	st.shared.f32 	[%r5], %f2;
	bra.uni 	$L__BB61_4;
$L__BB61_2:
	cvt.u64.u32 	%rd3, %r4;
	setp.le.u64 	%p2, %rd5, %rd3;
	@%p2 bra 	$L__BB61_4;
	mov.u32 	%r14, %ctaid.y;
	cvt.u64.u32 	%rd8, %r14;
	mad.lo.s64 	%rd9, %rd5, %rd8, %rd3;
	shl.b64 	%rd10, %rd9, 2;
	add.s64 	%rd11, %rd1, %rd10;
	ld.global.u32 	%r15, [%rd11];
	cvt.rn.f32.u32 	%f1, %r15;
	st.shared.f32 	[%r5], %f1;
$L__BB61_4:
	bar.sync 	0;
	setp.lt.u32 	%p3, %r23, 66;
	@%p3 bra 	$L__BB61_8;
$L__BB61_5:
	shr.u32 	%r7, %r23, 1;
	setp.ge.u32 	%p4, %r1, %r7;
	@%p4 bra 	$L__BB61_7;
	ld.shared.f32 	%f3, [%r5];
	shl.b32 	%r20, %r7, 2;
	add.s32 	%r21, %r5, %r20;
	ld.shared.f32 	%f4, [%r21];
	add.f32 	%f5, %f3, %f4;
	st.shared.f32 	[%r5], %f5;
$L__BB61_7:
	bar.sync 	0;
	setp.gt.u32 	%p5, %r23, 131;
	mov.u32 	%r23, %r7;
	@%p5 bra 	$L__BB61_5;
$L__BB61_8:
	setp.gt.u32 	%p6, %r1, 31;
	@%p6 bra 	$L__BB61_11;
	ld.volatile.shared.f32 	%f6, [%r5];
	ld.volatile.shared.f32 	%f7, [%r5+128];
	add.f32 	%f8, %f6, %f7;
	st.volatile.shared.f32 	[%r5], %f8;
	ld.volatile.shared.f32 	%f9, [%r5];
	ld.volatile.shared.f32 	%f10, [%r5+64];
	add.f32 	%f11, %f9, %f10;
	st.volatile.shared.f32 	[%r5], %f11;
	ld.volatile.shared.f32 	%f12, [%r5];
	ld.volatile.shared.f32 	%f13, [%r5+32];
	add.f32 	%f14, %f12, %f13;
	st.volatile.shared.f32 	[%r5], %f14;
	ld.volatile.shared.f32 	%f15, [%r5];
	ld.volatile.shared.f32 	%f16, [%r5+16];
	add.f32 	%f17, %f15, %f16;
	st.volatile.shared.f32 	[%r5], %f17;
	ld.volatile.shared.f32 	%f18, [%r5];
	ld.volatile.shared.f32 	%f19, [%r5+8];
	add.f32 	%f20, %f18, %f19;
	st.volatile.shared.f32 	[%r5], %f20;
	ld.volatile.shared.f32 	%f21, [%r5];
	ld.volatile.shared.f32 	%f22, [%r5+4];
	add.f32 	%f23, %f21, %f22;
	st.volatile.shared.f32 	[%r5], %f23;
	setp.ne.s32 	%p7, %r1, 0;
	@%p7 bra 	$L__BB61_11;
	ld.shared.f32 	%f24, [sum_squaresdata_u32];
	cvt.u64.u32 	%rd21, %r2;
	mov.u32 	%r22, %ctaid.y;
	cvt.u64.u32 	%rd22, %r22;
	mad.lo.s64 	%rd23, %rd6, %rd22, %rd21;
	cvta.to.global.u64 	%rd24, %rd4;
	shl.b64 	%rd25, %rd23, 2;
	add.s64 	%rd26, %rd24, %rd25;
	st.global.f32 	[%rd26], %f24;
$L__BB61_11:
	ret;

}
	// .globl	contiguous_sum_square3_u32
.visible .entry contiguous_sum_square3_u32(
	.param .u64 .ptr .align 1 contiguous_sum_square3_u32_param_0,
	.param .u64 .ptr .align 1 contiguous_sum_square3_u32_param_1,
	.param .u64 .ptr .align 1 contiguous_sum_square3_u32_param_2,
	.param .u64 .ptr .align 1 contiguous_sum_square3_u32_param_3,
	.param .u64 contiguous_sum_square3_u32_param_4,
	.param .u64 contiguous_sum_square3_u32_param_5,
	.param .u64 contiguous_sum_square3_u32_param_6
)
{
	.reg .pred 	%p<38>;
	.reg .b32 	%r<207>;
	.reg .b32 	%f<55>;
	.reg .b64 	%rd<308>;

	ld.param.u64 	%rd144, [contiguous_sum_square3_u32_param_0];
	ld.param.u64 	%rd145, [contiguous_sum_square3_u32_param_1];
	ld.param.u64 	%rd148, [contiguous_sum_square3_u32_param_2];
	ld.param.u64 	%rd149, [contiguous_sum_square3_u32_param_3];
	ld.param.u64 	%rd146, [contiguous_sum_square3_u32_param_4];
	ld.param.u64 	%rd147, [contiguous_sum_square3_u32_param_5];
	ld.param.u64 	%rd150, [contiguous_sum_square3_u32_param_6];
	cvta.to.global.u64 	%rd1, %rd149;
	cvta.to.global.u64 	%rd2, %rd148;
	mov.u32 	%r1, %tid.y;
	mov.u32 	%r2, %ntid.x;
	mov.u32 	%r3, %tid.x;
	mad.lo.s32 	%r64, %r1, %r2, %r3;
	mov.u32 	%r65, %ctaid.x;
	mad.lo.s32 	%r66, %r65, %r2, %r3;
	mov.u32 	%r4, %ctaid.y;
	mov.u32 	%r5, %ntid.y;
	mad.lo.s32 	%r67, %r4, %r5, %r1;
	shl.b32 	%r68, %r64, 2;
	mov.u32 	%r69, sum_squaresdata_u32;
	add.s32 	%r7, %r69, %r68;
	mov.b32 	%r70, 0;
	st.shared.u32 	[%r7], %r70;
	cvt.u64.u32 	%rd3, %r66;
	setp.le.u64 	%p1, %rd147, %rd3;
	cvt.u64.u32 	%rd152, %r67;
	setp.le.u64 	%p2, %rd150, %rd152;
	or.pred  	%p3, %p1, %p2;
	@%p3 bra 	$L__BB62_76;
	cvt.u32.u64 	%r71, %rd3;
	cvt.u32.u64 	%r72, %rd147;
	mad.lo.s32 	%r197, %r67, %r72, %r71;
	cvt.u32.u64 	%r9, %rd146;
	add.s32 	%r196, %r9, -1;
	setp.lt.s32 	%p4, %r196, 0;
	mov.b64 	%rd307, 0;
	@%p4 bra 	$L__BB62_59;
	setp.lt.u32 	%p5, %r196, 7;
	mov.b64 	%rd307, 0;
	@%p5 bra 	$L__BB62_30;
	add.s32 	%r192, %r9, -4;
	and.b32  	%r73, %r9, -8;
	neg.s32 	%r191, %r73;
	mov.b64 	%rd307, 0;
$L__BB62_4:
	.pragma "nounroll";
	add.s32 	%r16, %r192, 3;
	cvt.u64.u32 	%rd5, %r197;
	mul.wide.u32 	%rd157, %r16, 8;
	add.s64 	%rd158, %rd2, %rd157;
	ld.global.u64 	%rd6, [%rd158];
	and.b64  	%rd159, %rd6, -4294967296;
	setp.ne.s64 	%p6, %rd159, 0;
	@%p6 bra 	$L__BB62_6;
	cvt.u32.u64 	%r74, %rd6;
	cvt.u32.u64 	%r75, %rd5;
	div.u32 	%r76, %r75, %r74;
	mul.lo.s32 	%r77, %r76, %r74;
	sub.s32 	%r78, %r75, %r77;
	cvt.u64.u32 	%rd272, %r76;
	cvt.u64.u32 	%rd273, %r78;
	bra.uni 	$L__BB62_7;
$L__BB62_6:
	div.s64 	%rd272, %rd5, %rd6;
	mul.lo.s64 	%rd160, %rd272, %rd6;
	sub.s64 	%rd273, %rd5, %rd160;
$L__BB62_7:
	mul.wide.u32 	%rd161, %r16, 8;
	add.s64 	%rd162, %rd1, %rd161;
	ld.global.u64 	%rd163, [%rd162];
	mad.lo.s64 	%rd13, %rd163, %rd273, %rd307;
	add.s32 	%r17, %r192, 2;
	and.b64  	%rd14, %rd272, 4294967295;
	mul.wide.u32 	%rd164, %r17, 8;
	add.s64 	%rd165, %rd2, %rd164;
	ld.global.u64 	%rd15, [%rd165];
	and.b64  	%rd166, %rd15, -4294967296;
	setp.ne.s64 	%p7, %rd166, 0;
	@%p7 bra 	$L__BB62_9;
	cvt.u32.u64 	%r79, %rd15;
	cvt.u32.u64 	%r80, %rd14;
	div.u32 	%r81, %r80, %r79;
	mul.lo.s32 	%r82, %r81, %r79;
	sub.s32 	%r83, %r80, %r82;
	cvt.u64.u32 	%rd274, %r81;
	cvt.u64.u32 	%rd275, %r83;
	bra.uni 	$L__BB62_10;
$L__BB62_9:
	div.s64 	%rd274, %rd14, %rd15;
	mul.lo.s64 	%rd167, %rd274, %rd15;
	sub.s64 	%rd275, %rd14, %rd167;
$L__BB62_10:
	mul.wide.u32 	%rd168, %r17, 8;
	add.s64 	%rd169, %rd1, %rd168;
	ld.global.u64 	%rd170, [%rd169];
	mad.lo.s64 	%rd22, %rd170, %rd275, %rd13;
	add.s32 	%r18, %r192, 1;
	and.b64  	%rd23, %rd274, 4294967295;
	mul.wide.u32 	%rd171, %r18, 8;
	add.s64 	%rd172, %rd2, %rd171;
	ld.global.u64 	%rd24, [%rd172];
	and.b64  	%rd173, %rd24, -4294967296;
	setp.ne.s64 	%p8, %rd173, 0;
	@%p8 bra 	$L__BB62_12;
	cvt.u32.u64 	%r84, %rd24;
	cvt.u32.u64 	%r85, %rd23;
	div.u32 	%r86, %r85, %r84;
	mul.lo.s32 	%r87, %r86, %r84;
	sub.s32 	%r88, %r85, %r87;
	cvt.u64.u32 	%rd276, %r86;
	cvt.u64.u32 	%rd277, %r88;
	bra.uni 	$L__BB62_13;
$L__BB62_12:
	div.s64 	%rd276, %rd23, %rd24;
	mul.lo.s64 	%rd174, %rd276, %rd24;
	sub.s64 	%rd277, %rd23, %rd174;
$L__BB62_13:
	mul.wide.u32 	%rd175, %r18, 8;
	add.s64 	%rd176, %rd1, %rd175;
	ld.global.u64 	%rd177, [%rd176];
	mad.lo.s64 	%rd31, %rd177, %rd277, %rd22;
	and.b64  	%rd32, %rd276, 4294967295;
	mul.wide.u32 	%rd178, %r192, 8;
	add.s64 	%rd179, %rd2, %rd178;
	ld.global.u64 	%rd33, [%rd179];
	and.b64  	%rd180, %rd33, -4294967296;
	setp.ne.s64 	%p9, %rd180, 0;
	@%p9 bra 	$L__BB62_15;
	cvt.u32.u64 	%r89, %rd33;
	cvt.u32.u64 	%r90, %rd32;
	div.u32 	%r91, %r90, %r89;
	mul.lo.s32 	%r92, %r91, %r89;
	sub.s32 	%r93, %r90, %r92;
	cvt.u64.u32 	%rd278, %r91;
	cvt.u64.u32 	%rd279, %r93;
	bra.uni 	$L__BB62_16;
$L__BB62_15:
	div.s64 	%rd278, %rd32, %rd33;
	mul.lo.s64 	%rd181, %rd278, %rd33;
	sub.s64 	%rd279, %rd32, %rd181;
$L__BB62_16:
	mul.wide.u32 	%rd182, %r192, 8;
	add.s64 	%rd183, %rd1, %rd182;
	ld.global.u64 	%rd184, [%rd183];
	mad.lo.s64 	%rd40, %rd184, %rd279, %rd31;
	add.s32 	%r19, %r192, -1;
	and.b64  	%rd41, %rd278, 4294967295;
	mul.wide.u32 	%rd185, %r19, 8;
	add.s64 	%rd186, %rd2, %rd185;
	ld.global.u64 	%rd42, [%rd186];
	and.b64  	%rd187, %rd42, -4294967296;
	setp.ne.s64 	%p10, %rd187, 0;
	@%p10 bra 	$L__BB62_18;
	cvt.u32.u64 	%r94, %rd42;
	cvt.u32.u64 	%r95, %rd41;
	div.u32 	%r96, %r95, %r94;
	mul.lo.s32 	%r97, %r96, %r94;
	sub.s32 	%r98, %r95, %r97;
	cvt.u64.u32 	%rd280, %r96;
	cvt.u64.u32 	%rd281, %r98;
	bra.uni 	$L__BB62_19;
$L__BB62_18:
	div.s64 	%rd280, %rd41, %rd42;
	mul.lo.s64 	%rd188, %rd280, %rd42;
	sub.s64 	%rd281, %rd41, %rd188;
$L__BB62_19:
	mul.wide.u32 	%rd189, %r19, 8;
	add.s64 	%rd190, %rd1, %rd189;
	ld.global.u64 	%rd191, [%rd190];
	mad.lo.s64 	%rd49, %rd191, %rd281, %rd40;
	add.s32 	%r20, %r192, -2;
	and.b64  	%rd50, %rd280, 4294967295;
	mul.wide.u32 	%rd192, %r20, 8;
	add.s64 	%rd193, %rd2, %rd192;
	ld.global.u64 	%rd51, [%rd193];
	and.b64  	%rd194, %rd51, -4294967296;
	setp.ne.s64 	%p11, %rd194, 0;
	@%p11 bra 	$L__BB62_21;
	cvt.u32.u64 	%r99, %rd51;
	cvt.u32.u64 	%r100, %rd50;
	div.u32 	%r101, %r100, %r99;
	mul.lo.s32 	%r102, %r101, %r99;
	sub.s32 	%r103, %r100, %r102;
	cvt.u64.u32 	%rd282, %r101;
	cvt.u64.u32 	%rd283, %r103;
	bra.uni 	$L__BB62_22;
$L__BB62_21:
	div.s64 	%rd282, %rd50, %rd51;
	mul.lo.s64 	%rd195, %rd282, %rd51;
	sub.s64 	%rd283, %rd50, %rd195;
$L__BB62_22:
	mul.wide.u32 	%rd196, %r20, 8;
	add.s64 	%rd197, %rd1, %rd196;
	ld.global.u64 	%rd198, [%rd197];
	mad.lo.s64 	%rd58, %rd198, %rd283, %rd49;
	add.s32 	%r21, %r192, -3;
	and.b64  	%rd59, %rd282, 4294967295;
	mul.wide.u32 	%rd199, %r21, 8;
	add.s64 	%rd200, %rd2, %rd199;
	ld.global.u64 	%rd60, [%rd200];
	and.b64  	%rd201, %rd60, -4294967296;
	setp.ne.s64 	%p12, %rd201, 0;
	@%p12 bra 	$L__BB62_24;
	cvt.u32.u64 	%r104, %rd60;
	cvt.u32.u64 	%r105, %rd59;
	div.u32 	%r106, %r105, %r104;
	mul.lo.s32 	%r107, %r106, %r104;
	sub.s32 	%r108, %r105, %r107;
	cvt.u64.u32 	%rd284, %r106;
	cvt.u64.u32 	%rd285, %r108;
	bra.uni 	$L__BB62_25;
$L__BB62_24:
	div.s64 	%rd284, %rd59, %rd60;
	mul.lo.s64 	%rd202, %rd284, %rd60;
	sub.s64 	%rd285, %rd59, %rd202;
$L__BB62_25:
	mul.wide.u32 	%rd203, %r21, 8;
	add.s64 	%rd204, %rd1, %rd203;
	ld.global.u64 	%rd205, [%rd204];
	mad.lo.s64 	%rd67, %rd205, %rd285, %rd58;
	and.b64  	%rd68, %rd284, 4294967295;
	add.s32 	%r109, %r192, -4;
	mul.wide.u32 	%rd206, %r109, 8;
	add.s64 	%rd207, %rd2, %rd206;
	ld.global.u64 	%rd69, [%rd207];
	and.b64  	%rd208, %rd69, -4294967296;
	setp.ne.s64 	%p13, %rd208, 0;
	@%p13 bra 	$L__BB62_27;
	cvt.u32.u64 	%r110, %rd69;
	cvt.u32.u64 	%r111, %rd68;
	div.u32 	%r112, %r111, %r110;
	mul.lo.s32 	%r113, %r112, %r110;
	sub.s32 	%r114, %r111, %r113;
	cvt.u64.u32 	%rd286, %r112;
	cvt.u64.u32 	%rd287, %r114;
	bra.uni 	$L__BB62_28;
$L__BB62_27:
	div.s64 	%rd286, %rd68, %rd69;
	mul.lo.s64 	%rd209, %rd286, %rd69;
	sub.s64 	%rd287, %rd68, %rd209;
$L__BB62_28:
	mul.wide.u32 	%rd210, %r109, 8;
	add.s64 	%rd211, %rd1, %rd210;
	ld.global.u64 	%rd212, [%rd211];
	mad.lo.s64 	%rd307, %rd212, %rd287, %rd67;
	cvt.u32.u64 	%r197, %rd286;
	add.s32 	%r192, %r192, -8;
	add.s32 	%r191, %r191, 8;
	setp.ne.s32 	%p14, %r191, 0;
	@%p14 bra 	$L__BB62_4;
	add.s32 	%r196, %r192, 3;
$L__BB62_30:
	and.b32  	%r28, %r9, 7;
	setp.eq.s32 	%p15, %r28, 0;
	@%p15 bra 	$L__BB62_59;
	and.b32  	%r29, %r9, 3;
	setp.lt.u32 	%p16, %r28, 4;
	@%p16 bra 	$L__BB62_45;
	cvt.u64.u32 	%rd79, %r197;
	mul.wide.u32 	%rd214, %r196, 8;
	add.s64 	%rd215, %rd2, %rd214;
	ld.global.u64 	%rd80, [%rd215];
	and.b64  	%rd216, %rd80, -4294967296;
	setp.ne.s64 	%p17, %rd216, 0;
	@%p17 bra 	$L__BB62_34;
	cvt.u32.u64 	%r116, %rd80;
	cvt.u32.u64 	%r117, %rd79;
	div.u32 	%r118, %r117, %r116;
	mul.lo.s32 	%r119, %r118, %r116;
	sub.s32 	%r120, %r117, %r119;
	cvt.u64.u32 	%rd290, %r118;
	cvt.u64.u32 	%rd291, %r120;
	bra.uni 	$L__BB62_35;
$L__BB62_34:
	div.s64 	%rd290, %rd79, %rd80;
	mul.lo.s64 	%rd217, %rd290, %rd80;
	sub.s64 	%rd291, %rd79, %rd217;
$L__BB62_35:
	mul.wide.u32 	%rd218, %r196, 8;
	add.s64 	%rd219, %rd1, %rd218;
	ld.global.u64 	%rd220, [%rd219];
	mad.lo.s64 	%rd87, %rd220, %rd291, %rd307;
	add.s32 	%r30, %r196, -1;
	and.b64  	%rd88, %rd290, 4294967295;
	mul.wide.u32 	%rd221, %r30, 8;
	add.s64 	%rd222, %rd2, %rd221;
	ld.global.u64 	%rd89, [%rd222];
	and.b64  	%rd223, %rd89, -4294967296;
	setp.ne.s64 	%p18, %rd223, 0;
	@%p18 bra 	$L__BB62_37;
	cvt.u32.u64 	%r121, %rd89;
	cvt.u32.u64 	%r122, %rd88;
	div.u32 	%r123, %r122, %r121;
	mul.lo.s32 	%r124, %r123, %r121;
	sub.s32 	%r125, %r122, %r124;
	cvt.u64.u32 	%rd292, %r123;
	cvt.u64.u32 	%rd293, %r125;
	bra.uni 	$L__BB62_38;
$L__BB62_37:
	div.s64 	%rd292, %rd88, %rd89;
	mul.lo.s64 	%rd224, %rd292, %rd89;
	sub.s64 	%rd293, %rd88, %rd224;
$L__BB62_38:
	mul.wide.u32 	%rd225, %r30, 8;
	add.s64 	%rd226, %rd1, %rd225;
	ld.global.u64 	%rd227, [%rd226];
	mad.lo.s64 	%rd96, %rd227, %rd293, %rd87;
	add.s32 	%r31, %r196, -2;
	and.b64  	%rd97, %rd292, 4294967295;
	mul.wide.u32 	%rd228, %r31, 8;
	add.s64 	%rd229, %rd2, %rd228;
	ld.global.u64 	%rd98, [%rd229];
	and.b64  	%rd230, %rd98, -4294967296;
	setp.ne.s64 	%p19, %rd230, 0;
	@%p19 bra 	$L__BB62_40;
	cvt.u32.u64 	%r126, %rd98;
	cvt.u32.u64 	%r127, %rd97;
	div.u32 	%r128, %r127, %r126;
	mul.lo.s32 	%r129, %r128, %r126;
	sub.s32 	%r130, %r127, %r129;
	cvt.u64.u32 	%rd294, %r128;
	cvt.u64.u32 	%rd295, %r130;
	bra.uni 	$L__BB62_41;
$L__BB62_40:
	div.s64 	%rd294, %rd97, %rd98;
	mul.lo.s64 	%rd231, %rd294, %rd98;
	sub.s64 	%rd295, %rd97, %rd231;
$L__BB62_41:
	mul.wide.u32 	%rd232, %r31, 8;
	add.s64 	%rd233, %rd1, %rd232;
	ld.global.u64 	%rd234, [%rd233];
	mad.lo.s64 	%rd105, %rd234, %rd295, %rd96;
	add.s32 	%r32, %r196, -3;
	and.b64  	%rd106, %rd294, 4294967295;
	mul.wide.u32 	%rd235, %r32, 8;
	add.s64 	%rd236, %rd2, %rd235;
	ld.global.u64 	%rd107, [%rd236];
	and.b64  	%rd237, %rd107, -4294967296;
	setp.ne.s64 	%p20, %rd237, 0;
	@%p20 bra 	$L__BB62_43;
	cvt.u32.u64 	%r131, %rd107;
	cvt.u32.u64 	%r132, %rd106;
	div.u32 	%r133, %r132, %r131;
	mul.lo.s32 	%r134, %r133, %r131;
	sub.s32 	%r135, %r132, %r134;
	cvt.u64.u32 	%rd296, %r133;
	cvt.u64.u32 	%rd297, %r135;
	bra.uni 	$L__BB62_44;
$L__BB62_43:
	div.s64 	%rd296, %rd106, %rd107;
	mul.lo.s64 	%rd238, %rd296, %rd107;
	sub.s64 	%rd297, %rd106, %rd238;
$L__BB62_44:
	mul.wide.u32 	%rd239, %r32, 8;
	add.s64 	%rd240, %rd1, %rd239;
	ld.global.u64 	%rd241, [%rd240];
	mad.lo.s64 	%rd307, %rd241, %rd297, %rd105;
	cvt.u32.u64 	%r197, %rd296;
	add.s32 	%r196, %r196, -4;
$L__BB62_45:
	setp.eq.s32 	%p21, %r29, 0;
	@%p21 bra 	$L__BB62_59;
	setp.eq.s32 	%p22, %r29, 1;
	@%p22 bra 	$L__BB62_54;
	cvt.u64.u32 	%rd117, %r197;
	mul.wide.u32 	%rd243, %r196, 8;
	add.s64 	%rd244, %rd2, %rd243;
	ld.global.u64 	%rd118, [%rd244];
	and.b64  	%rd245, %rd118, -4294967296;
	setp.ne.s64 	%p23, %rd245, 0;
	@%p23 bra 	$L__BB62_49;
	cvt.u32.u64 	%r136, %rd118;
	cvt.u32.u64 	%r137, %rd117;
	div.u32 	%r138, %r137, %r136;
	mul.lo.s32 	%r139, %r138, %r136;
	sub.s32 	%r140, %r137, %r139;
	cvt.u64.u32 	%rd300, %r138;
	cvt.u64.u32 	%rd301, %r140;
	bra.uni 	$L__BB62_50;
$L__BB62_49:
	div.s64 	%rd300, %rd117, %rd118;
	mul.lo.s64 	%rd246, %rd300, %rd118;
	sub.s64 	%rd301, %rd117, %rd246;
$L__BB62_50:
	add.s64 	%rd248, %rd1, %rd243;
	ld.global.u64 	%rd249, [%rd248];
	mad.lo.s64 	%rd125, %rd249, %rd301, %rd307;
	add.s32 	%r37, %r196, -1;
	and.b64  	%rd126, %rd300, 4294967295;
	mul.wide.u32 	%rd250, %r37, 8;
	add.s64 	%rd251, %rd2, %rd250;
	ld.global.u64 	%rd127, [%rd251];
	and.b64  	%rd252, %rd127, -4294967296;
	setp.ne.s64 	%p24, %rd252, 0;
	@%p24 bra 	$L__BB62_52;
	cvt.u32.u64 	%r141, %rd127;
	cvt.u32.u64 	%r142, %rd126;
	div.u32 	%r143, %r142, %r141;
	mul.lo.s32 	%r144, %r143, %r141;
	sub.s32 	%r145, %r142, %r144;
	cvt.u64.u32 	%rd302, %r143;
	cvt.u64.u32 	%rd303, %r145;
	bra.uni 	$L__BB62_53;
$L__BB62_52:
	div.s64 	%rd302, %rd126, %rd127;
	mul.lo.s64 	%rd253, %rd302, %rd127;
	sub.s64 	%rd303, %rd126, %rd253;
$L__BB62_53:
	add.s64 	%rd255, %rd1, %rd250;
	ld.global.u64 	%rd256, [%rd255];
	mad.lo.s64 	%rd307, %rd256, %rd303, %rd125;
	cvt.u32.u64 	%r197, %rd302;
	add.s32 	%r196, %r196, -2;
$L__BB62_54:
	and.b32  	%r146, %r9, 1;
	setp.eq.b32 	%p25, %r146, 1;
	not.pred 	%p26, %p25;
	@%p26 bra 	$L__BB62_59;
	cvt.u64.u32 	%rd137, %r197;
	mul.wide.u32 	%rd257, %r196, 8;
	add.s64 	%rd258, %rd2, %rd257;
	ld.global.u64 	%rd138, [%rd258];
	and.b64  	%rd259, %rd138, -4294967296;
	setp.ne.s64 	%p27, %rd259, 0;
	@%p27 bra 	$L__BB62_57;
	cvt.u32.u64 	%r147, %rd138;
	cvt.u32.u64 	%r148, %rd137;
	rem.u32 	%r149, %r148, %r147;
	cvt.u64.u32 	%rd306, %r149;
	bra.uni 	$L__BB62_58;
$L__BB62_57:
	rem.s64 	%rd306, %rd137, %rd138;
$L__BB62_58:
	add.s64 	%rd261, %rd1, %rd257;
	ld.global.u64 	%rd262, [%rd261];
	mad.lo.s64 	%rd307, %rd262, %rd306, %rd307;
$L__BB62_59:
	cvta.to.global.u64 	%rd263, %rd145;
	shl.b64 	%rd264, %rd307, 2;
	add.s64 	%rd265, %rd263, %rd264;
	ld.global.u32 	%r150, [%rd265];
	mul.lo.s32 	%r151, %r150, %r150;
	cvt.rn.f32.u32 	%f16, %r151;
	st.shared.f32 	[%r7], %f16;
	bar.sync 	0;
	setp.ne.s32 	%p28, %r1, 0;
	@%p28 bra 	$L__BB62_76;
	setp.gt.u32 	%p29, %r5, 1;
	@%p29 bra 	$L__BB62_62;
	shl.b32 	%r152, %r3, 2;
	mov.u32 	%r153, sum_squaresdata_u32;
	add.s32 	%r154, %r153, %r152;
	ld.shared.f32 	%f53, [%r154];
	bra.uni 	$L__BB62_75;
$L__BB62_62:
	shl.b32 	%r156, %r3, 2;
	mov.u32 	%r157, sum_squaresdata_u32;
	add.s32 	%r42, %r157, %r156;
	ld.shared.f32 	%f53, [%r42];
	add.s32 	%r43, %r5, -1;
	add.s32 	%r158, %r5, -2;
	and.b32  	%r44, %r43, 7;
	setp.lt.u32 	%p30, %r158, 7;
	mov.b32 	%r205, 1;
	@%p30 bra 	$L__BB62_66;
	and.b32  	%r161, %r43, -8;
	neg.s32 	%r202, %r161;
	shl.b32 	%r46, %r2, 2;
	add.s32 	%r163, %r156, %r46;
	add.s32 	%r200, %r157, %r163;
	shl.b32 	%r48, %r2, 5;
	mov.b32 	%r203, 1;
	mov.b32 	%r201, 0;
$L__BB62_64:
	.pragma "nounroll";
	mul.lo.s32 	%r165, %r203, %r2;
	shl.b32 	%r166, %r165, 2;
	add.s32 	%r167, %r42, %r166;
	ld.shared.f32 	%f18, [%r200];
	add.f32 	%f19, %f53, %f18;
	add.s32 	%r168, %r167, %r46;
	ld.shared.f32 	%f20, [%r168];
	add.f32 	%f21, %f19, %f20;
	add.s32 	%r169, %r168, %r46;
	ld.shared.f32 	%f22, [%r169];
	add.f32 	%f23, %f21, %f22;
	add.s32 	%r170, %r169, %r46;
	ld.shared.f32 	%f24, [%r170];
	add.f32 	%f25, %f23, %f24;
	add.s32 	%r171, %r170, %r46;
	ld.shared.f32 	%f26, [%r171];
	add.f32 	%f27, %f25, %f26;
	add.s32 	%r172, %r171, %r46;
	ld.shared.f32 	%f28, [%r172];
	add.f32 	%f29, %f27, %f28;
	add.s32 	%r173, %r172, %r46;
	ld.shared.f32 	%f30, [%r173];
	add.f32 	%f31, %f29, %f30;
	add.s32 	%r174, %r173, %r46;
	ld.shared.f32 	%f32, [%r174];
	add.f32 	%f53, %f31, %f32;
	add.s32 	%r203, %r203, 8;
	add.s32 	%r202, %r202, 8;
	add.s32 	%r201, %r201, 8;
	add.s32 	%r200, %r200, %r48;
	setp.ne.s32 	%p31, %r202, 0;
	@%p31 bra 	$L__BB62_64;
	add.s32 	%r205, %r201, 1;
$L__BB62_66:
	setp.eq.s32 	%p32, %r44, 0;
	@%p32 bra 	$L__BB62_74;
	and.b32  	%r59, %r43, 3;
	setp.lt.u32 	%p33, %r44, 4;
	@%p33 bra 	$L__BB62_69;
	mul.lo.s32 	%r175, %r205, %r2;
	shl.b32 	%r176, %r175, 2;
	add.s32 	%r177, %r42, %r176;
	ld.shared.f32 	%f34, [%r177];
	add.f32 	%f35, %f53, %f34;
	shl.b32 	%r178, %r2, 2;
	add.s32 	%r179, %r177, %r178;
	ld.shared.f32 	%f36, [%r179];
	add.f32 	%f37, %f35, %f36;
	add.s32 	%r180, %r179, %r178;
	ld.shared.f32 	%f38, [%r180];
	add.f32 	%f39, %f37, %f38;
	add.s32 	%r181, %r180, %r178;
	ld.shared.f32 	%f40, [%r181];
	add.f32 	%f53, %f39, %f40;
	add.s32 	%r205, %r205, 4;
$L__BB62_69:
	setp.eq.s32 	%p34, %r59, 0;
	@%p34 bra 	$L__BB62_74;
	setp.eq.s32 	%p35, %r59, 1;
	@%p35 bra 	$L__BB62_72;
	mul.lo.s32 	%r182, %r205, %r2;
	shl.b32 	%r183, %r182, 2;
	add.s32 	%r184, %r42, %r183;
	ld.shared.f32 	%f42, [%r184];
	add.f32 	%f43, %f53, %f42;
	shl.b32 	%r185, %r2, 2;
	add.s32 	%r186, %r184, %r185;
	ld.shared.f32 	%f44, [%r186];
	add.f32 	%f53, %f43, %f44;
	add.s32 	%r205, %r205, 2;
$L__BB62_72:
	and.b32  	%r187, %r43, 1;
	setp.eq.b32 	%p36, %r187, 1;
	not.pred 	%p37, %p36;
	@%p37 bra 	$L__BB62_74;
	mul.lo.s32 	%r188, %r205, %r2;
	shl.b32 	%r189, %r188, 2;
	add.s32 	%r190, %r42, %r189;
	ld.shared.f32 	%f45, [%r190];
	add.f32 	%f53, %f53, %f45;
$L__BB62_74:
	st.shared.f32 	[%r42], %f53;
$L__BB62_75:
	cvt.u64.u32 	%rd266, %r4;
	mad.lo.s64 	%rd267, %rd147, %rd266, %rd3;
	cvta.to.global.u64 	%rd268, %rd144;
	shl.b64 	%rd269, %rd267, 2;
	add.s64 	%rd270, %rd268, %rd269;
	st.global.f32 	[%rd270], %f53;
$L__BB62_76:
	ret;

}
	// .globl	contiguous_sum_square33_u32
.visible .entry contiguous_sum_square33_u32(
	.param .u64 .ptr .align 1 contiguous_sum_square33_u32_param_0,
	.param .u64 .ptr .align 1 contiguous_sum_square33_u32_param_1,
	.param .u64 contiguous_sum_square33_u32_param_2,
	.param .u64 contiguous_sum_square33_u32_param_3,
	.param .u64 contiguous_sum_square33_u32_param_4
)
{
	.reg .pred 	%p<14>;
	.reg .b32 	%r<87>;
	.reg .b32 	%f<55>;
	.reg .b64 	%rd<16>;

	ld.param.u64 	%rd2, [contiguous_sum_square33_u32_param_0];
	ld.param.u64 	%rd3, [contiguous_sum_square33_u32_param_1];
	ld.param.u64 	%rd4, [contiguous_sum_square33_u32_param_3];
	ld.param.u64 	%rd5, [contiguous_sum_square33_u32_param_4];
	mov.u32 	%r1, %tid.y;
	mov.u32 	%r2, %ntid.x;
	mov.u32 	%r3, %tid.x;
	mad.lo.s32 	%r30, %r1, %r2, %r3;
	mov.u32 	%r31, %ctaid.x;
	mad.lo.s32 	%r32, %r31, %r2, %r3;
	mov.u32 	%r4, %ctaid.y;
	mov.u32 	%r5, %ntid.y;
	mad.lo.s32 	%r33, %r4, %r5, %r1;
	shl.b32 	%r34, %r30, 2;
	mov.u32 	%r35, sum_squaresdata_u32;
	add.s32 	%r7, %r35, %r34;
	mov.b32 	%r36, 0;
	st.shared.u32 	[%r7], %r36;
	cvt.u64.u32 	%rd1, %r32;
	setp.le.u64 	%p1, %rd4, %rd1;
	cvt.u64.u32 	%rd7, %r33;
	setp.le.u64 	%p2, %rd5, %rd7;
	or.pred  	%p3, %p1, %p2;
	@%p3 bra 	$L__BB63_18;
	cvt.u32.u64 	%r37, %rd1;
	cvta.to.global.u64 	%rd8, %rd3;
	cvt.u32.u64 	%r38, %rd4;
	mad.lo.s32 	%r39, %r33, %r38, %r37;
	mul.wide.u32 	%rd9, %r39, 4;
	add.s64 	%rd10, %rd8, %rd9;
	ld.global.u32 	%r40, [%rd10];
	cvt.rn.f32.u32 	%f16, %r40;
	st.shared.f32 	[%r7], %f16;
	bar.sync 	0;
	setp.ne.s32 	%p4, %r1, 0;
	@%p4 bra 	$L__BB63_18;
	setp.gt.u32 	%p5, %r5, 1;
	@%p5 bra 	$L__BB63_4;
	shl.b32 	%r41, %r3, 2;
	add.s32 	%r43, %r35, %r41;
	ld.shared.f32 	%f53, [%r43];
	bra.uni 	$L__BB63_17;
$L__BB63_4:
	shl.b32 	%r45, %r3, 2;
	add.s32 	%r8, %r35, %r45;
	ld.shared.f32 	%f53, [%r8];
	add.s32 	%r9, %r5, -1;
	add.s32 	%r47, %r5, -2;
	and.b32  	%r10, %r9, 7;
	setp.lt.u32 	%p6, %r47, 7;
	mov.b32 	%r85, 1;
	@%p6 bra 	$L__BB63_8;
	and.b32  	%r50, %r9, -8;
	neg.s32 	%r82, %r50;
	shl.b32 	%r12, %r2, 2;
	add.s32 	%r52, %r45, %r12;
	add.s32 	%r80, %r35, %r52;
	shl.b32 	%r14, %r2, 5;
	mov.b32 	%r83, 1;
	mov.b32 	%r81, 0;
$L__BB63_6:
	.pragma "nounroll";
	mul.lo.s32 	%r54, %r83, %r2;
	shl.b32 	%r55, %r54, 2;
	add.s32 	%r56, %r8, %r55;
	ld.shared.f32 	%f18, [%r80];
	add.f32 	%f19, %f53, %f18;
	add.s32 	%r57, %r56, %r12;
	ld.shared.f32 	%f20, [%r57];
	add.f32 	%f21, %f19, %f20;
	add.s32 	%r58, %r57, %r12;
	ld.shared.f32 	%f22, [%r58];
	add.f32 	%f23, %f21, %f22;
	add.s32 	%r59, %r58, %r12;
	ld.shared.f32 	%f24, [%r59];
	add.f32 	%f25, %f23, %f24;
	add.s32 	%r60, %r59, %r12;
	ld.shared.f32 	%f26, [%r60];
	add.f32 	%f27, %f25, %f26;
	add.s32 	%r61, %r60, %r12;
	ld.shared.f32 	%f28, [%r61];
	add.f32 	%f29, %f27, %f28;
	add.s32 	%r62, %r61, %r12;
	ld.shared.f32 	%f30, [%r62];
	add.f32 	%f31, %f29, %f30;
	add.s32 	%r63, %r62, %r12;
	ld.shared.f32 	%f32, [%r63];
	add.f32 	%f53, %f31, %f32;
	add.s32 	%r83, %r83, 8;
	add.s32 	%r82, %r82, 8;
	add.s32 	%r81, %r81, 8;
	add.s32 	%r80, %r80, %r14;
	setp.ne.s32 	%p7, %r82, 0;
	@%p7 bra 	$L__BB63_6;
	add.s32 	%r85, %r81, 1;
$L__BB63_8:
	setp.eq.s32 	%p8, %r10, 0;
	@%p8 bra 	$L__BB63_16;
	and.b32  	%r25, %r9, 3;
	setp.lt.u32 	%p9, %r10, 4;
	@%p9 bra 	$L__BB63_11;
	mul.lo.s32 	%r64, %r85, %r2;
	shl.b32 	%r65, %r64, 2;
	add.s32 	%r66, %r8, %r65;
	ld.shared.f32 	%f34, [%r66];
	add.f32 	%f35, %f53, %f34;
	shl.b32 	%r67, %r2, 2;
	add.s32 	%r68, %r66, %r67;
	ld.shared.f32 	%f36, [%r68];
	add.f32 	%f37, %f35, %f36;
	add.s32 	%r69, %r68, %r67;
	ld.shared.f32 	%f38, [%r69];
	add.f32 	%f39, %f37, %f38;
	add.s32 	%r70, %r69, %r67;
	ld.shared.f32 	%f40, [%r70];
	add.f32 	%f53, %f39, %f40;
	add.s32 	%r85, %r85, 4;
$L__BB63_11:
	setp.eq.s32 	%p10, %r25, 0;
	@%p10 bra 	$L__BB63_16;
	setp.eq.s32 	%p11, %r25, 1;
	@%p11 bra 	$L__BB63_14;
	mul.lo.s32 	%r71, %r85, %r2;
	shl.b32 	%r72, %r71, 2;
	add.s32 	%r73, %r8, %r72;
	ld.shared.f32 	%f42, [%r73];
	add.f32 	%f43, %f53, %f42;
	shl.b32 	%r74, %r2, 2;
	add.s32 	%r75, %r73, %r74;
	ld.shared.f32 	%f44, [%r75];
	add.f32 	%f53, %f43, %f44;
	add.s32 	%r85, %r85, 2;
$L__BB63_14:
	and.b32  	%r76, %r9, 1;
	setp.eq.b32 	%p12, %r76, 1;
	not.pred 	%p13, %p12;
	@%p13 bra 	$L__BB63_16;
	mul.lo.s32 	%r77, %r85, %r2;
	shl.b32 	%r78, %r77, 2;
	add.s32 	%r79, %r8, %r78;
	ld.shared.f32 	%f45, [%r79];
	add.f32 	%f53, %f53, %f45;
$L__BB63_16:
	st.shared.f32 	[%r8], %f53;
$L__BB63_17:
	cvt.u64.u32 	%rd11, %r4;
	mad.lo.s64 	%rd12, %rd4, %rd11, %rd1;
	cvta.to.global.u64 	%rd13, %rd2;
	shl.b64 	%rd14, %rd12, 2;
	add.s64 	%rd15, %rd13, %rd14;
	st.global.f32 	[%rd15], %f53;
$L__BB63_18:
	ret;

}
	// .globl	contiguous_sum_square_u64
.visible .entry contiguous_sum_square_u64(
	.param .u64 .ptr .align 1 contiguous_sum_square_u64_param_0,
	.param .u64 .ptr .align 1 contiguous_sum_square_u64_param_1,
	.param .u64 contiguous_sum_square_u64_param_2
)
{
	.reg .pred 	%p<8>;
	.reg .b32 	%r<16>;
	.reg .b64 	%rd<23>;
	.reg .b64 	%fd<25>;

	ld.param.u64 	%rd4, [contiguous_sum_square_u64_param_0];
	ld.param.u64 	%rd6, [contiguous_sum_square_u64_param_1];
	ld.param.u64 	%rd5, [contiguous_sum_square_u64_param_2];
	cvta.to.global.u64 	%rd1, %rd6;
	mov.u32 	%r1, %tid.x;
	mov.u32 	%r2, %ctaid.x;
	mov.u32 	%r15, %ntid.x;
	mul.lo.s32 	%r8, %r2, %r15;
	shl.b32 	%r9, %r8, 1;
	add.s32 	%r4, %r9, %r1;
	shl.b32 	%r10, %r1, 3;
	mov.u32 	%r11, sum_squaresdata_u64;
	add.s32 	%r5, %r11, %r10;
	mov.b64 	%rd7, 0;
	st.shared.u64 	[%r5], %rd7;
	add.s32 	%r12, %r4, %r15;
	cvt.u64.u32 	%rd2, %r12;
	setp.le.u64 	%p1, %rd5, %rd2;
	@%p1 bra 	$L__BB64_2;
	mul.wide.u32 	%rd12, %r4, 8;
	add.s64 	%rd13, %rd1, %rd12;
	ld.global.u64 	%rd14, [%rd13];
	mul.lo.s64 	%rd15, %rd14, %rd14;
	shl.b64 	%rd16, %rd2, 3;
	add.s64 	%rd17, %rd1, %rd16;
	ld.global.u64 	%rd18, [%rd17];
	mad.lo.s64 	%rd19, %rd18, %rd18, %rd15;
	cvt.rn.f64.u64 	%fd2, %rd19;
	st.shared.f64 	[%r5], %fd2;
	bra.uni 	$L__BB64_4;
$L__BB64_2:
	cvt.u64.u32 	%rd3, %r4;
	setp.le.u64 	%p2, %rd5, %rd3;
	@%p2 bra 	$L__BB64_4;
	shl.b64 	%rd8, %rd3, 3;
	add.s64 	%rd9, %rd1, %rd8;
	ld.global.u64 	%rd10, [%rd9];
	mul.lo.s64 	%rd11, %rd10, %rd10;
	cvt.rn.f64.u64 	%fd1, %rd11;
	st.shared.f64 	[%r5], %fd1;
$L__BB64_4:
	bar.sync 	0;
	setp.lt.u32 	%p3, %r15, 66;
	@%p3 bra 	$L__BB64_8;
$L__BB64_5:
	shr.u32 	%r7, %r15, 1;
	setp.ge.u32 	%p4, %r1, %r7;
	@%p4 bra 	$L__BB64_7;
	ld.shared.f64 	%fd3, [%r5];
	shl.b32 	%r13, %r7, 3;
	add.s32 	%r14, %r5, %r13;
	ld.shared.f64 	%fd4, [%r14];
	add.f64 	%fd5, %fd3, %fd4;
	st.shared.f64 	[%r5], %fd5;
$L__BB64_7:
	bar.sync 	0;
	setp.gt.u32 	%p5, %r15, 131;
	mov.u32 	%r15, %r7;
	@%p5 bra 	$L__BB64_5;
$L__BB64_8:
	setp.gt.u32 	%p6, %r1, 31;
	@%p6 bra 	$L__BB64_11;
	ld.volatile.shared.f64 	%fd6, [%r5];
	ld.volatile.shared.f64 	%fd7, [%r5+256];
	add.f64 	%fd8, %fd6, %fd7;
	st.volatile.shared.f64 	[%r5], %fd8;
	ld.volatile.shared.f64 	%fd9, [%r5];
	ld.volatile.shared.f64 	%fd10, [%r5+128];
	add.f64 	%fd11, %fd9, %fd10;
	st.volatile.shared.f64 	[%r5], %fd11;
	ld.volatile.shared.f64 	%fd12, [%r5];
	ld.volatile.shared.f64 	%fd13, [%r5+64];
	add.f64 	%fd14, %fd12, %fd13;
	st.volatile.shared.f64 	[%r5], %fd14;
	ld.volatile.shared.f64 	%fd15, [%r5];
	ld.volatile.shared.f64 	%fd16, [%r5+32];
	add.f64 	%fd17, %fd15, %fd16;
	st.volatile.shared.f64 	[%r5], %fd17;
	ld.volatile.shared.f64 	%fd18, [%r5];
	ld.volatile.shared.f64 	%fd19, [%r5+16];
	add.f64 	%fd20, %fd18, %fd19;
	st.volatile.shared.f64 	[%r5], %fd20;
	ld.volatile.shared.f64 	%fd21, [%r5];
	ld.volatile.shared.f64 	%fd22, [%r5+8];
	add.f64 	%fd23, %fd21, %fd22;
	st.volatile.shared.f64 	[%r5], %fd23;
	setp.ne.s32 	%p7, %r1, 0;
	@%p7 bra 	$L__BB64_11;
	ld.shared.f64 	%fd24, [sum_squaresdata_u64];
	cvta.to.global.u64 	%rd20, %rd4;
	mul.wide.u32 	%rd21, %r2, 8;
	add.s64 	%rd22, %rd20, %rd21;
	st.global.f64 	[%rd22], %fd24;
$L__BB64_11:
	ret;

}
	// .globl	contiguous_cumulate_sum_square_u64
.visible .entry contiguous_cumulate_sum_square_u64(
	.param .u64 .ptr .align 1 contiguous_cumulate_sum_square_u64_param_0,
	.param .u64 .ptr .align 1 contiguous_cumulate_sum_square_u64_param_1,
	.param .u64 contiguous_cumulate_sum_square_u64_param_2
)
{
	.reg .pred 	%p<8>;
	.reg .b32 	%r<16>;
	.reg .b64 	%rd<21>;
	.reg .b64 	%fd<25>;

	ld.param.u64 	%rd4, [contiguous_cumulate_sum_square_u64_param_0];
	ld.param.u64 	%rd6, [contiguous_cumulate_sum_square_u64_param_1];
	ld.param.u64 	%rd5, [contiguous_cumulate_sum_square_u64_param_2];
	cvta.to.global.u64 	%rd1, %rd6;
	mov.u32 	%r1, %tid.x;
	mov.u32 	%r2, %ctaid.x;
	mov.u32 	%r15, %ntid.x;
	mul.lo.s32 	%r8, %r2, %r15;
	shl.b32 	%r9, %r8, 1;
	add.s32 	%r4, %r9, %r1;
	shl.b32 	%r10, %r1, 3;
	mov.u32 	%r11, sum_squaresdata_u64;
	add.s32 	%r5, %r11, %r10;
	mov.b64 	%rd7, 0;
	st.shared.u64 	[%r5], %rd7;
	add.s32 	%r12, %r4, %r15;
	cvt.u64.u32 	%rd2, %r12;
	setp.le.u64 	%p1, %rd5, %rd2;
	@%p1 bra 	$L__BB65_2;
	mul.wide.u32 	%rd11, %r4, 8;
	add.s64 	%rd12, %rd1, %rd11;
	ld.global.u64 	%rd13, [%rd12];
	shl.b64 	%rd14, %rd2, 3;
	add.s64 	%rd15, %rd1, %rd14;
	ld.global.u64 	%rd16, [%rd15];
	add.s64 	%rd17, %rd16, %rd13;
	cvt.rn.f64.u64 	%fd2, %rd17;
	st.shared.f64 	[%r5], %fd2;
	bra.uni 	$L__BB65_4;
$L__BB65_2:
	cvt.u64.u32 	%rd3, %r4;
	setp.le.u64 	%p2, %rd5, %rd3;
	@%p2 bra 	$L__BB65_4;
	shl.b64 	%rd8, %rd3, 3;
	add.s64 	%rd9, %rd1, %rd8;
	ld.global.u64 	%rd10, [%rd9];
	cvt.rn.f64.u64 	%fd1, %rd10;
	st.shared.f64 	[%r5], %fd1;
$L__BB65_4:
	bar.sync 	0;
	setp.lt.u32 	%p3, %r15, 66;
	@%p3 bra 	$L__BB65_8;
$L__BB65_5:
	shr.u32 	%r7, %r15, 1;
	setp.ge.u32 	%p4, %r1, %r7;
	@%p4 bra 	$L__BB65_7;
	ld.shared.f64 	%fd3, [%r5];
	shl.b32 	%r13, %r7, 3;
	add.s32 	%r14, %r5, %r13;
	ld.shared.f64 	%fd4, [%r14];
	add.f64 	%fd5, %fd3, %fd4;
	st.shared.f64 	[%r5], %fd5;
$L__BB65_7:
	bar.sync 	0;
	setp.gt.u32 	%p5, %r15, 131;
	mov.u32 	%r15, %r7;
	@%p5 bra 	$L__BB65_5;
$L__BB65_8:
	setp.gt.u32 	%p6, %r1, 31;
	@%p6 bra 	$L__BB65_11;
	ld.volatile.shared.f64 	%fd6, [%r5];
	ld.volatile.shared.f64 	%fd7, [%r5+256];
	add.f64 	%fd8, %fd6, %fd7;
	st.volatile.shared.f64 	[%r5], %fd8;
	ld.volatile.shared.f64 	%fd9, [%r5];
	ld.volatile.shared.f64 	%fd10, [%r5+128];
	add.f64 	%fd11, %fd9, %fd10;
	st.volatile.shared.f64 	[%r5], %fd11;
	ld.volatile.shared.f64 	%fd12, [%r5];
	ld.volatile.shared.f64 	%fd13, [%r5+64];
	add.f64 	%fd14, %fd12, %fd13;
	st.volatile.shared.f64 	[%r5], %fd14;
	ld.volatile.shared.f64 	%fd15, [%r5];
	ld.volatile.shared.f64 	%fd16, [%r5+32];
	add.f64 	%fd17, %fd15, %fd16;
	st.volatile.shared.f64 	[%r5], %fd17;
	ld.volatile.shared.f64 	%fd18, [%r5];
	ld.volatile.shared.f64 	%fd19, [%r5+16];
	add.f64 	%fd20, %fd18, %fd19;
	st.volatile.shared.f64 	[%r5], %fd20;
	ld.volatile.shared.f64 	%fd21, [%r5];
	ld.volatile.shared.f64 	%fd22, [%r5+8];
	add.f64 	%fd23, %fd21, %fd22;
	st.volatile.shared.f64 	[%r5], %fd23;
	setp.ne.s32 	%p7, %r1, 0;
	@%p7 bra 	$L__BB65_11;
	ld.shared.f64 	%fd24, [sum_squaresdata_u64];
	cvta.to.global.u64 	%rd18, %rd4;
	mul.wide.u32 	%rd19, %r2, 8;
	add.s64 	%rd20, %rd18, %rd19;
	st.global.f64 	[%rd20], %fd24;
$L__BB65_11:
	ret;

}
	// .globl	uncontiguous_sum_square_u64
.visible .entry uncontiguous_sum_square_u64(
	.param .u64 .ptr .align 1 uncontiguous_sum_square_u64_param_0,
	.param .u64 .ptr .align 1 uncontiguous_sum_square_u64_param_1,
	.param .u64 .ptr .align 1 uncontiguous_sum_square_u64_param_2,
	.param .u64 .ptr .align 1 uncontiguous_sum_square_u64_param_3,
	.param .u64 uncontiguous_sum_square_u64_param_4,
	.param .u64 uncontiguous_sum_square_u64_param_5
)
{
	.reg .pred 	%p<53>;
	.reg .b32 	%r<212>;
	.reg .b64 	%rd<565>;
	.reg .b64 	%fd<25>;

	ld.param.u64 	%rd260, [uncontiguous_sum_square_u64_param_0];
	ld.param.u64 	%rd263, [uncontiguous_sum_square_u64_param_1];
	ld.param.u64 	%rd264, [uncontiguous_sum_square_u64_param_2];
	ld.param.u64 	%rd265, [uncontiguous_sum_square_u64_param_3];
	ld.param.u64 	%rd261, [uncontiguous_sum_square_u64_param_4];
	ld.param.u64 	%rd262, [uncontiguous_sum_square_u64_param_5];
	cvta.to.global.u64 	%rd1, %rd265;
	cvta.to.global.u64 	%rd2, %rd264;
	cvta.to.global.u64 	%rd3, %rd263;
	mov.u32 	%r1, %tid.x;
	mov.u32 	%r2, %ctaid.x;
	mov.u32 	%r211, %ntid.x;
	mul.lo.s32 	%r52, %r2, %r211;
	shl.b32 	%r53, %r52, 1;
	add.s32 	%r4, %r53, %r1;
	shl.b32 	%r54, %r1, 3;
	mov.u32 	%r55, sum_squaresdata_u64;
	add.s32 	%r5, %r55, %r54;
	mov.b64 	%rd266, 0;
	st.shared.u64 	[%r5], %rd266;
	add.s32 	%r56, %r4, %r211;
	cvt.u64.u32 	%rd518, %r56;
	setp.le.u64 	%p1, %rd262, %rd518;
	@%p1 bra 	$L__BB66_54;
	cvt.u32.u64 	%r6, %rd261;
	add.s32 	%r205, %r6, -1;
	setp.lt.s32 	%p27, %r205, 0;
	mov.b64 	%rd522, 0;
	mov.u64 	%rd523, %rd522;
	@%p27 bra 	$L__BB66_53;
	cvt.u64.u32 	%rd519, %r4;
	setp.lt.u32 	%p28, %r205, 3;
	mov.b64 	%rd523, 0;
	mov.u64 	%rd522, %rd523;
	@%p28 bra 	$L__BB66_30;
	add.s32 	%r203, %r6, -2;
	and.b32  	%r132, %r6, -4;
	neg.s32 	%r202, %r132;
	mov.b64 	%rd523, 0;
$L__BB66_4:
	.pragma "nounroll";
	add.s32 	%r12, %r203, 1;
	mul.wide.u32 	%rd400, %r12, 8;
	add.s64 	%rd401, %rd2, %rd400;
	ld.global.u64 	%rd10, [%rd401];
	or.b64  	%rd402, %rd519, %rd10;
	and.b64  	%rd403, %rd402, -4294967296;
	setp.ne.s64 	%p29, %rd403, 0;
	@%p29 bra 	$L__BB66_6;
	cvt.u32.u64 	%r133, %rd10;
	cvt.u32.u64 	%r134, %rd519;
	div.u32 	%r135, %r134, %r133;
	mul.lo.s32 	%r136, %r135, %r133;
	sub.s32 	%r137, %r134, %r136;
	cvt.u64.u32 	%rd484, %r135;
	cvt.u64.u32 	%rd485, %r137;
	bra.uni 	$L__BB66_7;
$L__BB66_6:
	div.s64 	%rd484, %rd519, %rd10;
	mul.lo.s64 	%rd404, %rd484, %rd10;
	sub.s64 	%rd485, %rd519, %rd404;
$L__BB66_7:
	mul.wide.u32 	%rd405, %r12, 8;
	add.s64 	%rd406, %rd1, %rd405;
	ld.global.u64 	%rd17, [%rd406];
	mad.lo.s64 	%rd18, %rd17, %rd485, %rd522;
	or.b64  	%rd407, %rd518, %rd10;
	and.b64  	%rd408, %rd407, -4294967296;
	setp.ne.s64 	%p30, %rd408, 0;
	@%p30 bra 	$L__BB66_9;
	cvt.u32.u64 	%r138, %rd10;
	cvt.u32.u64 	%r139, %rd518;
	div.u32 	%r140, %r139, %r138;
	mul.lo.s32 	%r141, %r140, %r138;
	sub.s32 	%r142, %r139, %r141;
	cvt.u64.u32 	%rd486, %r140;
	cvt.u64.u32 	%rd487, %r142;
	bra.uni 	$L__BB66_10;
$L__BB66_9:
	div.s64 	%rd486, %rd518, %rd10;
	mul.lo.s64 	%rd409, %rd486, %rd10;
	sub.s64 	%rd487, %rd518, %rd409;
$L__BB66_10:
	mad.lo.s64 	%rd25, %rd487, %rd17, %rd523;
	add.s32 	%r13, %r203, -2;
	mul.wide.u32 	%rd410, %r203, 8;
	add.s64 	%rd411, %rd2, %rd410;
	ld.global.u64 	%rd26, [%rd411];
	or.b64  	%rd412, %rd484, %rd26;
	and.b64  	%rd413, %rd412, -4294967296;
	setp.ne.s64 	%p31, %rd413, 0;
	@%p31 bra 	$L__BB66_12;
	cvt.u32.u64 	%r143, %rd26;
	cvt.u32.u64 	%r144, %rd484;
	div.u32 	%r145, %r144, %r143;
	mul.lo.s32 	%r146, %r145, %r143;
	sub.s32 	%r147, %r144, %r146;
	cvt.u64.u32 	%rd488, %r145;
	cvt.u64.u32 	%rd489, %r147;
	bra.uni 	$L__BB66_13;
$L__BB66_12:
	div.s64 	%rd488, %rd484, %rd26;
	mul.lo.s64 	%rd414, %rd488, %rd26;
	sub.s64 	%rd489, %rd484, %rd414;
$L__BB66_13:
	mul.wide.u32 	%rd415, %r203, 8;
	add.s64 	%rd416, %rd1, %rd415;
	ld.global.u64 	%rd33, [%rd416];
	mad.lo.s64 	%rd34, %rd33, %rd489, %rd18;
	or.b64  	%rd417, %rd486, %rd26;
	and.b64  	%rd418, %rd417, -4294967296;
	setp.ne.s64 	%p32, %rd418, 0;
	@%p32 bra 	$L__BB66_15;
	cvt.u32.u64 	%r148, %rd26;
	cvt.u32.u64 	%r149, %rd486;
	div.u32 	%r150, %r149, %r148;
	mul.lo.s32 	%r151, %r150, %r148;
	sub.s32 	%r152, %r149, %r151;
	cvt.u64.u32 	%rd490, %r150;
	cvt.u64.u32 	%rd491, %r152;
	bra.uni 	$L__BB66_16;
$L__BB66_15:
	div.s64 	%rd490, %rd486, %rd26;
	mul.lo.s64 	%rd419, %rd490, %rd26;
	sub.s64 	%rd491, %rd486, %rd419;
$L__BB66_16:
	mad.lo.s64 	%rd41, %rd491, %rd33, %rd25;
	add.s32 	%r14, %r203, -1;
	mul.wide.u32 	%rd420, %r14, 8;
	add.s64 	%rd421, %rd2, %rd420;
	ld.global.u64 	%rd42, [%rd421];
	or.b64  	%rd422, %rd488, %rd42;
	and.b64  	%rd423, %rd422, -4294967296;
	setp.ne.s64 	%p33, %rd423, 0;
	@%p33 bra 	$L__BB66_18;
	cvt.u32.u64 	%r153, %rd42;
	cvt.u32.u64 	%r154, %rd488;
	div.u32 	%r155, %r154, %r153;
	mul.lo.s32 	%r156, %r155, %r153;
	sub.s32 	%r157, %r154, %r156;
	cvt.u64.u32 	%rd492, %r155;
	cvt.u64.u32 	%rd493, %r157;
	bra.uni 	$L__BB66_19;
$L__BB66_18:
	div.s64 	%rd492, %rd488, %rd42;
	mul.lo.s64 	%rd424, %rd492, %rd42;
	sub.s64 	%rd493, %rd488, %rd424;
$L__BB66_19:
	mul.wide.u32 	%rd425, %r14, 8;
	add.s64 	%rd426, %rd1, %rd425;
	ld.global.u64 	%rd49, [%rd426];
	mad.lo.s64 	%rd50, %rd49, %rd493, %rd34;
	or.b64  	%rd427, %rd490, %rd42;
	and.b64  	%rd428, %rd427, -4294967296;
	setp.ne.s64 	%p34, %rd428, 0;
	@%p34 bra 	$L__BB66_21;
	cvt.u32.u64 	%r158, %rd42;
	cvt.u32.u64 	%r159, %rd490;
	div.u32 	%r160, %r159, %r158;
	mul.lo.s32 	%r161, %r160, %r158;
	sub.s32 	%r162, %r159, %r161;
	cvt.u64.u32 	%rd494, %r160;
	cvt.u64.u32 	%rd495, %r162;
	bra.uni 	$L__BB66_22;
$L__BB66_21:
	div.s64 	%rd494, %rd490, %rd42;
	mul.lo.s64 	%rd429, %rd494, %rd42;
	sub.s64 	%rd495, %rd490, %rd429;
$L__BB66_22:
	mad.lo.s64 	%rd57, %rd495, %rd49, %rd41;
	mul.wide.u32 	%rd430, %r13, 8;
	add.s64 	%rd431, %rd2, %rd430;
	ld.global.u64 	%rd58, [%rd431];
	or.b64  	%rd432, %rd492, %rd58;
	and.b64  	%rd433, %rd432, -4294967296;
	setp.ne.s64 	%p35, %rd433, 0;
	@%p35 bra 	$L__BB66_24;
	cvt.u32.u64 	%r163, %rd58;
	cvt.u32.u64 	%r164, %rd492;
	div.u32 	%r165, %r164, %r163;
	mul.lo.s32 	%r166, %r165, %r163;
	sub.s32 	%r167, %r164, %r166;
	cvt.u64.u32 	%rd519, %r165;
	cvt.u64.u32 	%rd497, %r167;
	bra.uni 	$L__BB66_25;
$L__BB66_24:
	div.s64 	%rd519, %rd492, %rd58;
	mul.lo.s64 	%rd434, %rd519, %rd58;
	sub.s64 	%rd497, %rd492, %rd434;
$L__BB66_25:
	mul.wide.u32 	%rd435, %r13, 8;
	add.s64 	%rd436, %rd1, %rd435;
	ld.global.u64 	%rd65, [%rd436];
	mad.lo.s64 	%rd522, %rd65, %rd497, %rd50;
	or.b64  	%rd437, %rd494, %rd58;
	and.b64  	%rd438, %rd437, -4294967296;
	setp.ne.s64 	%p36, %rd438, 0;
	@%p36 bra 	$L__BB66_27;
	cvt.u32.u64 	%r168, %rd58;
	cvt.u32.u64 	%r169, %rd494;
	div.u32 	%r170, %r169, %r168;
	mul.lo.s32 	%r171, %r170, %r168;
	sub.s32 	%r172, %r169, %r171;
	cvt.u64.u32 	%rd518, %r170;
	cvt.u64.u32 	%rd499, %r172;
	bra.uni 	$L__BB66_28;
$L__BB66_27:
	div.s64 	%rd518, %rd494, %rd58;
	mul.lo.s64 	%rd439, %rd518, %rd58;
	sub.s64 	%rd499, %rd494, %rd439;
$L__BB66_28:
	mad.lo.s64 	%rd523, %rd499, %rd65, %rd57;
	add.s32 	%r203, %r203, -4;
	add.s32 	%r202, %r202, 4;
	setp.ne.s32 	%p37, %r202, 0;
	@%p37 bra 	$L__BB66_4;
	add.s32 	%r205, %r203, 1;
$L__BB66_30:
	and.b32  	%r19, %r6, 3;
	setp.eq.s32 	%p38, %r19, 0;
	@%p38 bra 	$L__BB66_53;
	setp.eq.s32 	%p39, %r19, 1;
	@%p39 bra 	$L__BB66_45;
	mul.wide.u32 	%rd441, %r205, 8;
	add.s64 	%rd442, %rd2, %rd441;
	ld.global.u64 	%rd80, [%rd442];
	or.b64  	%rd443, %rd519, %rd80;
	and.b64  	%rd444, %rd443, -4294967296;
	setp.ne.s64 	%p40, %rd444, 0;
	@%p40 bra 	$L__BB66_34;
	cvt.u32.u64 	%r173, %rd80;
	cvt.u32.u64 	%r174, %rd519;
	div.u32 	%r175, %r174, %r173;
	mul.lo.s32 	%r176, %r175, %r173;
	sub.s32 	%r177, %r174, %r176;
	cvt.u64.u32 	%rd506, %r175;
	cvt.u64.u32 	%rd507, %r177;
	bra.uni 	$L__BB66_35;
$L__BB66_34:
	div.s64 	%rd506, %rd519, %rd80;
	mul.lo.s64 	%rd445, %rd506, %rd80;
	sub.s64 	%rd507, %rd519, %rd445;
$L__BB66_35:
	add.s64 	%rd447, %rd1, %rd441;
	ld.global.u64 	%rd87, [%rd447];
	mad.lo.s64 	%rd88, %rd87, %rd507, %rd522;
	or.b64  	%rd448, %rd518, %rd80;
	and.b64  	%rd449, %rd448, -4294967296;
	setp.ne.s64 	%p41, %rd449, 0;
	@%p41 bra 	$L__BB66_37;
	cvt.u32.u64 	%r178, %rd80;
	cvt.u32.u64 	%r179, %rd518;
	div.u32 	%r180, %r179, %r178;
	mul.lo.s32 	%r181, %r180, %r178;
	sub.s32 	%r182, %r179, %r181;
	cvt.u64.u32 	%rd508, %r180;
	cvt.u64.u32 	%rd509, %r182;
	bra.uni 	$L__BB66_38;
$L__BB66_37:
	div.s64 	%rd508, %rd518, %rd80;
	mul.lo.s64 	%rd450, %rd508, %rd80;
	sub.s64 	%rd509, %rd518, %rd450;
$L__BB66_38:
	mad.lo.s64 	%rd95, %rd509, %rd87, %rd523;
	add.s32 	%r20, %r205, -1;
	mul.wide.u32 	%rd451, %r20, 8;
	add.s64 	%rd452, %rd2, %rd451;
	ld.global.u64 	%rd96, [%rd452];
	or.b64  	%rd453, %rd506, %rd96;
	and.b64  	%rd454, %rd453, -4294967296;
	setp.ne.s64 	%p42, %rd454, 0;
	@%p42 bra 	$L__BB66_40;
	cvt.u32.u64 	%r183, %rd96;
	cvt.u32.u64 	%r184, %rd506;
	div.u32 	%r185, %r184, %r183;
	mul.lo.s32 	%r186, %r185, %r183;
	sub.s32 	%r187, %r184, %r186;
	cvt.u64.u32 	%rd519, %r185;
	cvt.u64.u32 	%rd511, %r187;
	bra.uni 	$L__BB66_41;
$L__BB66_40:
	div.s64 	%rd519, %rd506, %rd96;
	mul.lo.s64 	%rd455, %rd519, %rd96;
	sub.s64 	%rd511, %rd506, %rd455;
$L__BB66_41:
	add.s64 	%rd457, %rd1, %rd451;
	ld.global.u64 	%rd103, [%rd457];
	mad.lo.s64 	%rd522, %rd103, %rd511, %rd88;
	or.b64  	%rd458, %rd508, %rd96;
	and.b64  	%rd459, %rd458, -4294967296;
	setp.ne.s64 	%p43, %rd459, 0;
	@%p43 bra 	$L__BB66_43;
	cvt.u32.u64 	%r188, %rd96;
	cvt.u32.u64 	%r189, %rd508;
	div.u32 	%r190, %r189, %r188;
	mul.lo.s32 	%r191, %r190, %r188;
	sub.s32 	%r192, %r189, %r191;
	cvt.u64.u32 	%rd518, %r190;
	cvt.u64.u32 	%rd513, %r192;
	bra.uni 	$L__BB66_44;
$L__BB66_43:
	div.s64 	%rd518, %rd508, %rd96;
	mul.lo.s64 	%rd460, %rd518, %rd96;
	sub.s64 	%rd513, %rd508, %rd460;
$L__BB66_44:
	mad.lo.s64 	%rd523, %rd513, %rd103, %rd95;
	add.s32 	%r205, %r205, -2;
$L__BB66_45:
	and.b32  	%r193, %r6, 1;
	setp.eq.b32 	%p44, %r193, 1;
	not.pred 	%p45, %p44;
	@%p45 bra 	$L__BB66_53;
	mul.wide.u32 	%rd461, %r205, 8;
	add.s64 	%rd462, %rd2, %rd461;
	ld.global.u64 	%rd118, [%rd462];
	or.b64  	%rd463, %rd519, %rd118;
	and.b64  	%rd464, %rd463, -4294967296;
	setp.ne.s64 	%p46, %rd464, 0;
	@%p46 bra 	$L__BB66_48;
	cvt.u32.u64 	%r194, %rd118;
	cvt.u32.u64 	%r195, %rd519;
	rem.u32 	%r196, %r195, %r194;
	cvt.u64.u32 	%rd520, %r196;
	bra.uni 	$L__BB66_49;
$L__BB66_48:
	rem.s64 	%rd520, %rd519, %rd118;
$L__BB66_49:
	add.s64 	%rd466, %rd1, %rd461;
	ld.global.u64 	%rd122, [%rd466];
	mad.lo.s64 	%rd522, %rd122, %rd520, %rd522;
	or.b64  	%rd467, %rd518, %rd118;
	and.b64  	%rd468, %rd467, -4294967296;
	setp.ne.s64 	%p47, %rd468, 0;
	@%p47 bra 	$L__BB66_51;
	cvt.u32.u64 	%r197, %rd118;
	cvt.u32.u64 	%r198, %rd518;
	rem.u32 	%r199, %r198, %r197;
	cvt.u64.u32 	%rd521, %r199;
	bra.uni 	$L__BB66_52;
$L__BB66_51:
	rem.s64 	%rd521, %rd518, %rd118;
$L__BB66_52:
	mad.lo.s64 	%rd523, %rd521, %rd122, %rd523;
$L__BB66_53:
	shl.b64 	%rd469, %rd522, 3;
	add.s64 	%rd470, %rd3, %rd469;
	ld.global.u64 	%rd471, [%rd470];
	mul.lo.s64 	%rd472, %rd471, %rd471;
	shl.b64 	%rd473, %rd523, 3;
	add.s64 	%rd474, %rd3, %rd473;
	ld.global.u64 	%rd475, [%rd474];
	mad.lo.s64 	%rd476, %rd475, %rd475, %rd472;
	cvt.rn.f64.u64 	%fd2, %rd476;
	st.shared.f64 	[%r5], %fd2;
	bra.uni 	$L__BB66_114;
$L__BB66_54:
	cvt.u64.u32 	%rd555, %r4;
	setp.le.u64 	%p2, %rd262, %rd555;
	@%p2 bra 	$L__BB66_114;
	cvt.u32.u64 	%r23, %rd261;
	add.s32 	%r209, %r23, -1;
	setp.lt.s32 	%p3, %r209, 0;
	mov.b64 	%rd564, 0;
	@%p3 bra 	$L__BB66_113;
	and.b32  	%r25, %r23, 7;
	setp.lt.u32 	%p4, %r209, 7;
	mov.b64 	%rd564, 0;
	@%p4 bra 	$L__BB66_84;
	add.s32 	%r207, %r23, -4;
	and.b32  	%r57, %r23, -8;
	neg.s32 	%r206, %r57;
	mov.b64 	%rd564, 0;
$L__BB66_58:
	.pragma "nounroll";
	add.s32 	%r30, %r207, 3;
	mul.wide.u32 	%rd271, %r30, 8;
	add.s64 	%rd272, %rd2, %rd271;
	ld.global.u64 	%rd133, [%rd272];
	or.b64  	%rd273, %rd555, %rd133;
	and.b64  	%rd274, %rd273, -4294967296;
	setp.ne.s64 	%p5, %rd274, 0;
	@%p5 bra 	$L__BB66_60;
	cvt.u32.u64 	%r58, %rd133;
	cvt.u32.u64 	%r59, %rd555;
	div.u32 	%r60, %r59, %r58;
	mul.lo.s32 	%r61, %r60, %r58;
	sub.s32 	%r62, %r59, %r61;
	cvt.u64.u32 	%rd526, %r60;
	cvt.u64.u32 	%rd527, %r62;
	bra.uni 	$L__BB66_61;
$L__BB66_60:
	div.s64 	%rd526, %rd555, %rd133;
	mul.lo.s64 	%rd275, %rd526, %rd133;
	sub.s64 	%rd527, %rd555, %rd275;
$L__BB66_61:
	add.s64 	%rd277, %rd1, %rd271;
	ld.global.u64 	%rd278, [%rd277];
	mad.lo.s64 	%rd140, %rd278, %rd527, %rd564;
	add.s32 	%r31, %r207, 2;
	mul.wide.u32 	%rd279, %r31, 8;
	add.s64 	%rd280, %rd2, %rd279;
	ld.global.u64 	%rd141, [%rd280];
	or.b64  	%rd281, %rd526, %rd141;
	and.b64  	%rd282, %rd281, -4294967296;
	setp.ne.s64 	%p6, %rd282, 0;
	@%p6 bra 	$L__BB66_63;
	cvt.u32.u64 	%r63, %rd141;
	cvt.u32.u64 	%r64, %rd526;
	div.u32 	%r65, %r64, %r63;
	mul.lo.s32 	%r66, %r65, %r63;
	sub.s32 	%r67, %r64, %r66;
	cvt.u64.u32 	%rd528, %r65;
	cvt.u64.u32 	%rd529, %r67;
	bra.uni 	$L__BB66_64;
$L__BB66_63:
	div.s64 	%rd528, %rd526, %rd141;
	mul.lo.s64 	%rd283, %rd528, %rd141;
	sub.s64 	%rd529, %rd526, %rd283;
$L__BB66_64:
	add.s64 	%rd285, %rd1, %rd279;
	ld.global.u64 	%rd286, [%rd285];
	mad.lo.s64 	%rd148, %rd286, %rd529, %rd140;
	add.s32 	%r32, %r207, 1;
	mul.wide.u32 	%rd287, %r32, 8;
	add.s64 	%rd288, %rd2, %rd287;
	ld.global.u64 	%rd149, [%rd288];
	or.b64  	%rd289, %rd528, %rd149;
	and.b64  	%rd290, %rd289, -4294967296;
	setp.ne.s64 	%p7, %rd290, 0;
	@%p7 bra 	$L__BB66_66;
	cvt.u32.u64 	%r68, %rd149;
	cvt.u32.u64 	%r69, %rd528;
	div.u32 	%r70, %r69, %r68;
	mul.lo.s32 	%r71, %r70, %r68;
	sub.s32 	%r72, %r69, %r71;
	cvt.u64.u32 	%rd530, %r70;
	cvt.u64.u32 	%rd531, %r72;
	bra.uni 	$L__BB66_67;
$L__BB66_66:
	div.s64 	%rd530, %rd528, %rd149;
	mul.lo.s64 	%rd291, %rd530, %rd149;
	sub.s64 	%rd531, %rd528, %rd291;
$L__BB66_67:
	add.s64 	%rd293, %rd1, %rd287;
	ld.global.u64 	%rd294, [%rd293];
	mad.lo.s64 	%rd156, %rd294, %rd531, %rd148;
	add.s32 	%r33, %r207, -4;
	mul.wide.u32 	%rd295, %r207, 8;
	add.s64 	%rd296, %rd2, %rd295;
	ld.global.u64 	%rd157, [%rd296];
	or.b64  	%rd297, %rd530, %rd157;
	and.b64  	%rd298, %rd297, -4294967296;
	setp.ne.s64 	%p8, %rd298, 0;
	@%p8 bra 	$L__BB66_69;
	cvt.u32.u64 	%r73, %rd157;
	cvt.u32.u64 	%r74, %rd530;
	div.u32 	%r75, %r74, %r73;
	mul.lo.s32 	%r76, %r75, %r73;
	sub.s32 	%r77, %r74, %r76;
	cvt.u64.u32 	%rd532, %r75;
	cvt.u64.u32 	%rd533, %r77;
	bra.uni 	$L__BB66_70;
$L__BB66_69:
	div.s64 	%rd532, %rd530, %rd157;
	mul.lo.s64 	%rd299, %rd532, %rd157;
	sub.s64 	%rd533, %rd530, %rd299;
$L__BB66_70:
	add.s64 	%rd301, %rd1, %rd295;
	ld.global.u64 	%rd302, [%rd301];
	mad.lo.s64 	%rd164, %rd302, %rd533, %rd156;
	add.s32 	%r34, %r207, -1;
	mul.wide.u32 	%rd303, %r34, 8;
	add.s64 	%rd304, %rd2, %rd303;
	ld.global.u64 	%rd165, [%rd304];
	or.b64  	%rd305, %rd532, %rd165;
	and.b64  	%rd306, %rd305, -4294967296;
	setp.ne.s64 	%p9, %rd306, 0;
	@%p9 bra 	$L__BB66_72;
	cvt.u32.u64 	%r78, %rd165;
	cvt.u32.u64 	%r79, %rd532;
	div.u32 	%r80, %r79, %r78;
	mul.lo.s32 	%r81, %r80, %r78;
	sub.s32 	%r82, %r79, %r81;
	cvt.u64.u32 	%rd534, %r80;
	cvt.u64.u32 	%rd535, %r82;
	bra.uni 	$L__BB66_73;
$L__BB66_72:
	div.s64 	%rd534, %rd532, %rd165;
	mul.lo.s64 	%rd307, %rd534, %rd165;
	sub.s64 	%rd535, %rd532, %rd307;
$L__BB66_73:
	add.s64 	%rd309, %rd1, %rd303;
	ld.global.u64 	%rd310, [%rd309];
	mad.lo.s64 	%rd172, %rd310, %rd535, %rd164;
	add.s32 	%r35, %r207, -2;
	mul.wide.u32 	%rd311, %r35, 8;
	add.s64 	%rd312, %rd2, %rd311;
	ld.global.u64 	%rd173, [%rd312];
	or.b64  	%rd313, %rd534, %rd173;
	and.b64  	%rd314, %rd313, -4294967296;
	setp.ne.s64 	%p10, %rd314, 0;
	@%p10 bra 	$L__BB66_75;
	cvt.u32.u64 	%r83, %rd173;
	cvt.u32.u64 	%r84, %rd534;
	div.u32 	%r85, %r84, %r83;
	mul.lo.s32 	%r86, %r85, %r83;
	sub.s32 	%r87, %r84, %r86;
	cvt.u64.u32 	%rd536, %r85;
	cvt.u64.u32 	%rd537, %r87;
	bra.uni 	$L__BB66_76;
$L__BB66_75:
	div.s64 	%rd536, %rd534, %rd173;
	mul.lo.s64 	%rd315, %rd536, %rd173;
	sub.s64 	%rd537, %rd534, %rd315;
$L__BB66_76:
	add.s64 	%rd317, %rd1, %rd311;
	ld.global.u64 	%rd318, [%rd317];
	mad.lo.s64 	%rd180, %rd318, %rd537, %rd172;
	add.s32 	%r36, %r207, -3;
	mul.wide.u32 	%rd319, %r36, 8;
	add.s64 	%rd320, %rd2, %rd319;
	ld.global.u64 	%rd181, [%rd320];
	or.b64  	%rd321, %rd536, %rd181;
	and.b64  	%rd322, %rd321, -4294967296;
	setp.ne.s64 	%p11, %rd322, 0;
	@%p11 bra 	$L__BB66_78;
	cvt.u32.u64 	%r88, %rd181;
	cvt.u32.u64 	%r89, %rd536;
	div.u32 	%r90, %r89, %r88;
	mul.lo.s32 	%r91, %r90, %r88;
	sub.s32 	%r92, %r89, %r91;
	cvt.u64.u32 	%rd538, %r90;
	cvt.u64.u32 	%rd539, %r92;
	bra.uni 	$L__BB66_79;
$L__BB66_78:
	div.s64 	%rd538, %rd536, %rd181;
	mul.lo.s64 	%rd323, %rd538, %rd181;
	sub.s64 	%rd539, %rd536, %rd323;
$L__BB66_79:
	add.s64 	%rd325, %rd1, %rd319;
	ld.global.u64 	%rd326, [%rd325];
	mad.lo.s64 	%rd188, %rd326, %rd539, %rd180;
	mul.wide.u32 	%rd327, %r33, 8;
	add.s64 	%rd328, %rd2, %rd327;
	ld.global.u64 	%rd189, [%rd328];
	or.b64  	%rd329, %rd538, %rd189;
	and.b64  	%rd330, %rd329, -4294967296;
	setp.ne.s64 	%p12, %rd330, 0;
	@%p12 bra 	$L__BB66_81;
	cvt.u32.u64 	%r93, %rd189;
	cvt.u32.u64 	%r94, %rd538;
	div.u32 	%r95, %r94, %r93;
	mul.lo.s32 	%r96, %r95, %r93;
	sub.s32 	%r97, %r94, %r96;
	cvt.u64.u32 	%rd555, %r95;
	cvt.u64.u32 	%rd541, %r97;
	bra.uni 	$L__BB66_82;
$L__BB66_81:
	div.s64 	%rd555, %rd538, %rd189;
	mul.lo.s64 	%rd331, %rd555, %rd189;
	sub.s64 	%rd541, %rd538, %rd331;
$L__BB66_82:
	add.s64 	%rd333, %rd1, %rd327;
	ld.global.u64 	%rd334, [%rd333];
	mad.lo.s64 	%rd564, %rd334, %rd541, %rd188;
	add.s32 	%r207, %r207, -8;
	add.s32 	%r206, %r206, 8;
	setp.ne.s32 	%p13, %r206, 0;
	@%p13 bra 	$L__BB66_58;
	add.s32 	%r209, %r207, 3;
$L__BB66_84:
	setp.eq.s32 	%p14, %r25, 0;
	@%p14 bra 	$L__BB66_113;
	and.b32  	%r41, %r23, 3;
	setp.lt.u32 	%p15, %r25, 4;
	@%p15 bra 	$L__BB66_99;
	mul.wide.u32 	%rd336, %r209, 8;
	add.s64 	%rd337, %rd2, %rd336;
	ld.global.u64 	%rd200, [%rd337];
	or.b64  	%rd338, %rd555, %rd200;
	and.b64  	%rd339, %rd338, -4294967296;
	setp.ne.s64 	%p16, %rd339, 0;
	@%p16 bra 	$L__BB66_88;
	cvt.u32.u64 	%r98, %rd200;
	cvt.u32.u64 	%r99, %rd555;
	div.u32 	%r100, %r99, %r98;
	mul.lo.s32 	%r101, %r100, %r98;
	sub.s32 	%r102, %r99, %r101;
	cvt.u64.u32 	%rd545, %r100;
	cvt.u64.u32 	%rd546, %r102;
	bra.uni 	$L__BB66_89;
$L__BB66_88:
	div.s64 	%rd545, %rd555, %rd200;
	mul.lo.s64 	%rd340, %rd545, %rd200;
	sub.s64 	%rd546, %rd555, %rd340;
$L__BB66_89:
	add.s64 	%rd342, %rd1, %rd336;
	ld.global.u64 	%rd343, [%rd342];
	mad.lo.s64 	%rd207, %rd343, %rd546, %rd564;
	add.s32 	%r42, %r209, -1;
	mul.wide.u32 	%rd344, %r42, 8;
	add.s64 	%rd345, %rd2, %rd344;
	ld.global.u64 	%rd208, [%rd345];
	or.b64  	%rd346, %rd545, %rd208;
	and.b64  	%rd347, %rd346, -4294967296;
	setp.ne.s64 	%p17, %rd347, 0;
	@%p17 bra 	$L__BB66_91;
	cvt.u32.u64 	%r103, %rd208;
	cvt.u32.u64 	%r104, %rd545;
	div.u32 	%r105, %r104, %r103;
	mul.lo.s32 	%r106, %r105, %r103;
	sub.s32 	%r107, %r104, %r106;
	cvt.u64.u32 	%rd547, %r105;
	cvt.u64.u32 	%rd548, %r107;
	bra.uni 	$L__BB66_92;
$L__BB66_91:
	div.s64 	%rd547, %rd545, %rd208;
	mul.lo.s64 	%rd348, %rd547, %rd208;
	sub.s64 	%rd548, %rd545, %rd348;
$L__BB66_92:
	add.s64 	%rd350, %rd1, %rd344;
	ld.global.u64 	%rd351, [%rd350];
	mad.lo.s64 	%rd215, %rd351, %rd548, %rd207;
	add.s32 	%r43, %r209, -2;
	mul.wide.u32 	%rd352, %r43, 8;
	add.s64 	%rd353, %rd2, %rd352;
	ld.global.u64 	%rd216, [%rd353];
	or.b64  	%rd354, %rd547, %rd216;
	and.b64  	%rd355, %rd354, -4294967296;
	setp.ne.s64 	%p18, %rd355, 0;
	@%p18 bra 	$L__BB66_94;
	cvt.u32.u64 	%r108, %rd216;
	cvt.u32.u64 	%r109, %rd547;
	div.u32 	%r110, %r109, %r108;
	mul.lo.s32 	%r111, %r110, %r108;
	sub.s32 	%r112, %r109, %r111;
	cvt.u64.u32 	%rd549, %r110;
	cvt.u64.u32 	%rd550, %r112;
	bra.uni 	$L__BB66_95;
$L__BB66_94:
	div.s64 	%rd549, %rd547, %rd216;
	mul.lo.s64 	%rd356, %rd549, %rd216;
	sub.s64 	%rd550, %rd547, %rd356;
$L__BB66_95:
	add.s64 	%rd358, %rd1, %rd352;
	ld.global.u64 	%rd359, [%rd358];
	mad.lo.s64 	%rd223, %rd359, %rd550, %rd215;
	add.s32 	%r44, %r209, -3;
	mul.wide.u32 	%rd360, %r44, 8;
	add.s64 	%rd361, %rd2, %rd360;
	ld.global.u64 	%rd224, [%rd361];
	or.b64  	%rd362, %rd549, %rd224;
	and.b64  	%rd363, %rd362, -4294967296;
	setp.ne.s64 	%p19, %rd363, 0;
	@%p19 bra 	$L__BB66_97;
	cvt.u32.u64 	%r113, %rd224;
	cvt.u32.u64 	%r114, %rd549;
	div.u32 	%r115, %r114, %r113;
	mul.lo.s32 	%r116, %r115, %r113;
	sub.s32 	%r117, %r114, %r116;
	cvt.u64.u32 	%rd555, %r115;
	cvt.u64.u32 	%rd552, %r117;
	bra.uni 	$L__BB66_98;
$L__BB66_97:
	div.s64 	%rd555, %rd549, %rd224;
	mul.lo.s64 	%rd364, %rd555, %rd224;
	sub.s64 	%rd552, %rd549, %rd364;
$L__BB66_98:
	add.s64 	%rd366, %rd1, %rd360;
	ld.global.u64 	%rd367, [%rd366];
	mad.lo.s64 	%rd564, %rd367, %rd552, %rd223;
	add.s32 	%r209, %r209, -4;
$L__BB66_99:
	setp.eq.s32 	%p20, %r41, 0;
	@%p20 bra 	$L__BB66_113;
	setp.eq.s32 	%p21, %r41, 1;
	@%p21 bra 	$L__BB66_108;
	mul.wide.u32 	%rd369, %r209, 8;
	add.s64 	%rd370, %rd2, %rd369;
	ld.global.u64 	%rd235, [%rd370];
	or.b64  	%rd371, %rd555, %rd235;
	and.b64  	%rd372, %rd371, -4294967296;
	setp.ne.s64 	%p22, %rd372, 0;
	@%p22 bra 	$L__BB66_103;
	cvt.u32.u64 	%r118, %rd235;
	cvt.u32.u64 	%r119, %rd555;
	div.u32 	%r120, %r119, %r118;
	mul.lo.s32 	%r121, %r120, %r118;
	sub.s32 	%r122, %r119, %r121;
	cvt.u64.u32 	%rd556, %r120;
	cvt.u64.u32 	%rd557, %r122;
	bra.uni 	$L__BB66_104;
$L__BB66_103:
	div.s64 	%rd556, %rd555, %rd235;
	mul.lo.s64 	%rd373, %rd556, %rd235;
	sub.s64 	%rd557, %rd555, %rd373;
$L__BB66_104:
	add.s64 	%rd375, %rd1, %rd369;
	ld.global.u64 	%rd376, [%rd375];
	mad.lo.s64 	%rd242, %rd376, %rd557, %rd564;
	add.s32 	%r47, %r209, -1;
	mul.wide.u32 	%rd377, %r47, 8;
	add.s64 	%rd378, %rd2, %rd377;
	ld.global.u64 	%rd243, [%rd378];
	or.b64  	%rd379, %rd556, %rd243;
	and.b64  	%rd380, %rd379, -4294967296;
	setp.ne.s64 	%p23, %rd380, 0;
	@%p23 bra 	$L__BB66_106;
	cvt.u32.u64 	%r123, %rd243;
	cvt.u32.u64 	%r124, %rd556;
	div.u32 	%r125, %r124, %r123;
	mul.lo.s32 	%r126, %r125, %r123;
	sub.s32 	%r127, %r124, %r126;
	cvt.u64.u32 	%rd555, %r125;
	cvt.u64.u32 	%rd559, %r127;
	bra.uni 	$L__BB66_107;
$L__BB66_106:
	div.s64 	%rd555, %rd556, %rd243;
	mul.lo.s64 	%rd381, %rd555, %rd243;
	sub.s64 	%rd559, %rd556, %rd381;
$L__BB66_107:
	add.s64 	%rd383, %rd1, %rd377;
	ld.global.u64 	%rd384, [%rd383];
	mad.lo.s64 	%rd564, %rd384, %rd559, %rd242;
	add.s32 	%r209, %r209, -2;
$L__BB66_108:
	and.b32  	%r128, %r23, 1;
	setp.eq.b32 	%p24, %r128, 1;
	not.pred 	%p25, %p24;
	@%p25 bra 	$L__BB66_113;
	mul.wide.u32 	%rd385, %r209, 8;
	add.s64 	%rd386, %rd2, %rd385;
	ld.global.u64 	%rd254, [%rd386];
	or.b64  	%rd387, %rd555, %rd254;
	and.b64  	%rd388, %rd387, -4294967296;
	setp.ne.s64 	%p26, %rd388, 0;
	@%p26 bra 	$L__BB66_111;
	cvt.u32.u64 	%r129, %rd254;
	cvt.u32.u64 	%r130, %rd555;
	rem.u32 	%r131, %r130, %r129;
	cvt.u64.u32 	%rd563, %r131;
	bra.uni 	$L__BB66_112;
$L__BB66_111:
	rem.s64 	%rd563, %rd555, %rd254;
$L__BB66_112:
	add.s64 	%rd390, %rd1, %rd385;
	ld.global.u64 	%rd391, [%rd390];
	mad.lo.s64 	%rd564, %rd391, %rd563, %rd564;
$L__BB66_113:
	shl.b64 	%rd392, %rd564, 3;
	add.s64 	%rd393, %rd3, %rd392;
	ld.global.u64 	%rd394, [%rd393];
	mul.lo.s64 	%rd395, %rd394, %rd394;
	cvt.rn.f64.u64 	%fd1, %rd395;
	st.shared.f64 	[%r5], %fd1;
$L__BB66_114:
	bar.sync 	0;
	setp.lt.u32 	%p48, %r211, 66;
	@%p48 bra 	$L__BB66_118;
$L__BB66_115:
	shr.u32 	%r51, %r211, 1;
	setp.ge.u32 	%p49, %r1, %r51;
	@%p49 bra 	$L__BB66_117;
	ld.shared.f64 	%fd3, [%r5];
	shl.b32 	%r200, %r51, 3;
	add.s32 	%r201, %r5, %r200;
	ld.shared.f64 	%fd4, [%r201];
	add.f64 	%fd5, %fd3, %fd4;
	st.shared.f64 	[%r5], %fd5;
$L__BB66_117:
	bar.sync 	0;
	setp.gt.u32 	%p50, %r211, 131;
	mov.u32 	%r211, %r51;
	@%p50 bra 	$L__BB66_115;
$L__BB66_118:
	setp.gt.u32 	%p51, %r1, 31;
	@%p51 bra 	$L__BB66_121;
	ld.volatile.shared.f64 	%fd6, [%r5];
	ld.volatile.shared.f64 	%fd7, [%r5+256];
	add.f64 	%fd8, %fd6, %fd7;
	st.volatile.shared.f64 	[%r5], %fd8;
	ld.volatile.shared.f64 	%fd9, [%r5];
	ld.volatile.shared.f64 	%fd10, [%r5+128];
	add.f64 	%fd11, %fd9, %fd10;
	st.volatile.shared.f64 	[%r5], %fd11;
	ld.volatile.shared.f64 	%fd12, [%r5];
	ld.volatile.shared.f64 	%fd13, [%r5+64];
	add.f64 	%fd14, %fd12, %fd13;
	st.volatile.shared.f64 	[%r5], %fd14;
	ld.volatile.shared.f64 	%fd15, [%r5];
	ld.volatile.shared.f64 	%fd16, [%r5+32];
	add.f64 	%fd17, %fd15, %fd16;
	st.volatile.shared.f64 	[%r5], %fd17;
	ld.volatile.shared.f64 	%fd18, [%r5];
	ld.volatile.shared.f64 	%fd19, [%r5+16];
	add.f64 	%fd20, %fd18, %fd19;
	st.volatile.shared.f64 	[%r5], %fd20;
	ld.volatile.shared.f64 	%fd21, [%r5];
	ld.volatile.shared.f64 	%fd22, [%r5+8];
	add.f64 	%fd23, %fd21, %fd22;
	st.volatile.shared.f64 	[%r5], %fd23;
	setp.ne.s32 	%p52, %r1, 0;
	@%p52 bra 	$L__BB66_121;
	ld.shared.f64 	%fd24, [sum_squaresdata_u64];
	cvta.to.global.u64 	%rd477, %rd260;
	mul.wide.u32 	%rd478, %r2, 8;
	add.s64 	%rd479, %rd477, %rd478;
	st.global.f64 	[%rd479], %fd24;
$L__BB66_121:
	ret;

}
	// .globl	uncontiguous_cumulate_sum_square_u64
.visible .entry uncontiguous_cumulate_sum_square_u64(
	.param .u64 .ptr .align 1 uncontiguous_cumulate_sum_square_u64_param_0,
	.param .u64 .ptr .align 1 uncontiguous_cumulate_sum_square_u64_param_1,
	.param .u64 .ptr .align 1 uncontiguous_cumulate_sum_square_u64_param_2,
	.param .u64 .ptr .align 1 uncontiguous_cumulate_sum_square_u64_param_3,
	.param .u64 uncontiguous_cumulate_sum_square_u64_param_4,
	.param .u64 uncontiguous_cumulate_sum_square_u64_param_5
)
{
	.reg .pred 	%p<53>;
	.reg .b32 	%r<212>;
	.reg .b64 	%rd<563>;
	.reg .b64 	%fd<25>;

	ld.param.u64 	%rd260, [uncontiguous_cumulate_sum_square_u64_param_0];
	ld.param.u64 	%rd263, [uncontiguous_cumulate_sum_square_u64_param_1];
	ld.param.u64 	%rd264, [uncontiguous_cumulate_sum_square_u64_param_2];
	ld.param.u64 	%rd265, [uncontiguous_cumulate_sum_square_u64_param_3];
	ld.param.u64 	%rd261, [uncontiguous_cumulate_sum_square_u64_param_4];
	ld.param.u64 	%rd262, [uncontiguous_cumulate_sum_square_u64_param_5];
	cvta.to.global.u64 	%rd1, %rd265;
	cvta.to.global.u64 	%rd2, %rd264;
	cvta.to.global.u64 	%rd3, %rd263;
	mov.u32 	%r1, %tid.x;
	mov.u32 	%r2, %ctaid.x;
	mov.u32 	%r211, %ntid.x;
	mul.lo.s32 	%r52, %r2, %r211;
	shl.b32 	%r53, %r52, 1;
	add.s32 	%r4, %r53, %r1;
	shl.b32 	%r54, %r1, 3;
	mov.u32 	%r55, sum_squaresdata_u64;
	add.s32 	%r5, %r55, %r54;
	mov.b64 	%rd266, 0;
	st.shared.u64 	[%r5], %rd266;
	add.s32 	%r56, %r4, %r211;
	cvt.u64.u32 	%rd516, %r56;
	setp.le.u64 	%p1, %rd262, %rd516;
	@%p1 bra 	$L__BB67_54;
	cvt.u32.u64 	%r6, %rd261;
	add.s32 	%r205, %r6, -1;
	setp.lt.s32 	%p27, %r205, 0;
	mov.b64 	%rd520, 0;
	mov.u64 	%rd521, %rd520;
	@%p27 bra 	$L__BB67_53;
	cvt.u64.u32 	%rd517, %r4;
	setp.lt.u32 	%p28, %r205, 3;
	mov.b64 	%rd521, 0;
	mov.u64 	%rd520, %rd521;
	@%p28 bra 	$L__BB67_30;
	add.s32 	%r203, %r6, -2;
	and.b32  	%r132, %r6, -4;
	neg.s32 	%r202, %r132;
	mov.b64 	%rd521, 0;
$L__BB67_4:
	.pragma "nounroll";
	add.s32 	%r12, %r203, 1;
	mul.wide.u32 	%rd399, %r12, 8;
	add.s64 	%rd400, %rd2, %rd399;
	ld.global.u64 	%rd10, [%rd400];
	or.b64  	%rd401, %rd517, %rd10;
	and.b64  	%rd402, %rd401, -4294967296;
	setp.ne.s64 	%p29, %rd402, 0;
	@%p29 bra 	$L__BB67_6;
	cvt.u32.u64 	%r133, %rd10;
	cvt.u32.u64 	%r134, %rd517;
	div.u32 	%r135, %r134, %r133;
	mul.lo.s32 	%r136, %r135, %r133;
	sub.s32 	%r137, %r134, %r136;
	cvt.u64.u32 	%rd482, %r135;
	cvt.u64.u32 	%rd483, %r137;
	bra.uni 	$L__BB67_7;
$L__BB67_6:
	div.s64 	%rd482, %rd517, %rd10;
	mul.lo.s64 	%rd403, %rd482, %rd10;
	sub.s64 	%rd483, %rd517, %rd403;
$L__BB67_7:
	mul.wide.u32 	%rd404, %r12, 8;
	add.s64 	%rd405, %rd1, %rd404;
	ld.global.u64 	%rd17, [%rd405];
	mad.lo.s64 	%rd18, %rd17, %rd483, %rd520;
	or.b64  	%rd406, %rd516, %rd10;
	and.b64  	%rd407, %rd406, -4294967296;
	setp.ne.s64 	%p30, %rd407, 0;
	@%p30 bra 	$L__BB67_9;
	cvt.u32.u64 	%r138, %rd10;
	cvt.u32.u64 	%r139, %rd516;
	div.u32 	%r140, %r139, %r138;
	mul.lo.s32 	%r141, %r140, %r138;
	sub.s32 	%r142, %r139, %r141;
	cvt.u64.u32 	%rd484, %r140;
	cvt.u64.u32 	%rd485, %r142;
	bra.uni 	$L__BB67_10;
$L__BB67_9:
	div.s64 	%rd484, %rd516, %rd10;
	mul.lo.s64 	%rd408, %rd484, %rd10;
	sub.s64 	%rd485, %rd516, %rd408;
$L__BB67_10:
	mad.lo.s64 	%rd25, %rd485, %rd17, %rd521;
	add.s32 	%r13, %r203, -2;
	mul.wide.u32 	%rd409, %r203, 8;
	add.s64 	%rd410, %rd2, %rd409;
	ld.global.u64 	%rd26, [%rd410];
	or.b64  	%rd411, %rd482, %rd26;
	and.b64  	%rd412, %rd411, -4294967296;
	setp.ne.s64 	%p31, %rd412, 0;
	@%p31 bra 	$L__BB67_12;
	cvt.u32.u64 	%r143, %rd26;
	cvt.u32.u64 	%r144, %rd482;
	div.u32 	%r145, %r144, %r143;
	mul.lo.s32 	%r146, %r145, %r143;
	sub.s32 	%r147, %r144, %r146;
	cvt.u64.u32 	%rd486, %r145;
	cvt.u64.u32 	%rd487, %r147;
	bra.uni 	$L__BB67_13;
$L__BB67_12:
	div.s64 	%rd486, %rd482, %rd26;
	mul.lo.s64 	%rd413, %rd486, %rd26;
	sub.s64 	%rd487, %rd482, %rd413;
$L__BB67_13:
	mul.wide.u32 	%rd414, %r203, 8;
	add.s64 	%rd415, %rd1, %rd414;
	ld.global.u64 	%rd33, [%rd415];
	mad.lo.s64 	%rd34, %rd33, %rd487, %rd18;
	or.b64  	%rd416, %rd484, %rd26;
	and.b64  	%rd417, %rd416, -4294967296;
	setp.ne.s64 	%p32, %rd417, 0;
	@%p32 bra 	$L__BB67_15;
	cvt.u32.u64 	%r148, %rd26;
	cvt.u32.u64 	%r149, %rd484;
	div.u32 	%r150, %r149, %r148;
	mul.lo.s32 	%r151, %r150, %r148;
	sub.s32 	%r152, %r149, %r151;
	cvt.u64.u32 	%rd488, %r150;
	cvt.u64.u32 	%rd489, %r152;
	bra.uni 	$L__BB67_16;
$L__BB67_15:
	div.s64 	%rd488, %rd484, %rd26;
	mul.lo.s64 	%rd418, %rd488, %rd26;
	sub.s64 	%rd489, %rd484, %rd418;
$L__BB67_16:
	mad.lo.s64 	%rd41, %rd489, %rd33, %rd25;
	add.s32 	%r14, %r203, -1;
	mul.wide.u32 	%rd419, %r14, 8;
	add.s64 	%rd420, %rd2, %rd419;
	ld.global.u64 	%rd42, [%rd420];
	or.b64  	%rd421, %rd486, %rd42;
	and.b64  	%rd422, %rd421, -4294967296;
	setp.ne.s64 	%p33, %rd422, 0;
	@%p33 bra 	$L__BB67_18;
	cvt.u32.u64 	%r153, %rd42;
	cvt.u32.u64 	%r154, %rd486;
	div.u32 	%r155, %r154, %r153;
	mul.lo.s32 	%r156, %r155, %r153;
	sub.s32 	%r157, %r154, %r156;
	cvt.u64.u32 	%rd490, %r155;
	cvt.u64.u32 	%rd491, %r157;
	bra.uni 	$L__BB67_19;
$L__BB67_18:
	div.s64 	%rd490, %rd486, %rd42;
	mul.lo.s64 	%rd423, %rd490, %rd42;
	sub.s64 	%rd491, %rd486, %rd423;
$L__BB67_19:
	mul.wide.u32 	%rd424, %r14, 8;
	add.s64 	%rd425, %rd1, %rd424;
	ld.global.u64 	%rd49, [%rd425];
	mad.lo.s64 	%rd50, %rd49, %rd491, %rd34;
	or.b64  	%rd426, %rd488, %rd42;
	and.b64  	%rd427, %rd426, -4294967296;
	setp.ne.s64 	%p34, %rd427, 0;
	@%p34 bra 	$L__BB67_21;
	cvt.u32.u64 	%r158, %rd42;
	cvt.u32.u64 	%r159, %rd488;
	div.u32 	%r160, %r159, %r158;
	mul.lo.s32 	%r161, %r160, %r158;
	sub.s32 	%r162, %r159, %r161;
	cvt.u64.u32 	%rd492, %r160;
	cvt.u64.u32 	%rd493, %r162;
	bra.uni 	$L__BB67_22;
$L__BB67_21:
	div.s64 	%rd492, %rd488, %rd42;
	mul.lo.s64 	%rd428, %rd492, %rd42;
	sub.s64 	%rd493, %rd488, %rd428;
$L__BB67_22:
	mad.lo.s64 	%rd57, %rd493, %rd49, %rd41;
	mul.wide.u32 	%rd429, %r13, 8;
	add.s64 	%rd430, %rd2, %rd429;
	ld.global.u64 	%rd58, [%rd430];
	or.b64  	%rd431, %rd490, %rd58;
	and.b64  	%rd432, %rd431, -4294967296;
	setp.ne.s64 	%p35, %rd432, 0;
	@%p35 bra 	$L__BB67_24;
	cvt.u32.u64 	%r163, %rd58;
	cvt.u32.u64 	%r164, %rd490;
	div.u32 	%r165, %r164, %r163;
	mul.lo.s32 	%r166, %r165, %r163;
	sub.s32 	%r167, %r164, %r166;
	cvt.u64.u32 	%rd517, %r165;
	cvt.u64.u32 	%rd495, %r167;
	bra.uni 	$L__BB67_25;
$L__BB67_24:
	div.s64 	%rd517, %rd490, %rd58;
	mul.lo.s64 	%rd433, %rd517, %rd58;
	sub.s64 	%rd495, %rd490, %rd433;
$L__BB67_25:
	mul.wide.u32 	%rd434, %r13, 8;
	add.s64 	%rd435, %rd1, %rd434;
	ld.global.u64 	%rd65, [%rd435];
	mad.lo.s64 	%rd520, %rd65, %rd495, %rd50;
	or.b64  	%rd436, %rd492, %rd58;
	and.b64  	%rd437, %rd436, -4294967296;
	setp.ne.s64 	%p36, %rd437, 0;
	@%p36 bra 	$L__BB67_27;
	cvt.u32.u64 	%r168, %rd58;
	cvt.u32.u64 	%r169, %rd492;
	div.u32 	%r170, %r169, %r168;
	mul.lo.s32 	%r171, %r170, %r168;
	sub.s32 	%r172, %r169, %r171;
	cvt.u64.u32 	%rd516, %r170;
	cvt.u64.u32 	%rd497, %r172;
	bra.uni 	$L__BB67_28;
$L__BB67_27:
	div.s64 	%rd516, %rd492, %rd58;
	mul.lo.s64 	%rd438, %rd516, %rd58;
	sub.s64 	%rd497, %rd492, %rd438;
$L__BB67_28:
	mad.lo.s64 	%rd521, %rd497, %rd65, %rd57;
	add.s32 	%r203, %r203, -4;
	add.s32 	%r202, %r202, 4;
	setp.ne.s32 	%p37, %r202, 0;
	@%p37 bra 	$L__BB67_4;
	add.s32 	%r205, %r203, 1;
$L__BB67_30:
	and.b32  	%r19, %r6, 3;
	setp.eq.s32 	%p38, %r19, 0;
	@%p38 bra 	$L__BB67_53;
	setp.eq.s32 	%p39, %r19, 1;
	@%p39 bra 	$L__BB67_45;
	mul.wide.u32 	%rd440, %r205, 8;
	add.s64 	%rd441, %rd2, %rd440;
	ld.global.u64 	%rd80, [%rd441];
	or.b64  	%rd442, %rd517, %rd80;
	and.b64  	%rd443, %rd442, -4294967296;
	setp.ne.s64 	%p40, %rd443, 0;
	@%p40 bra 	$L__BB67_34;
	cvt.u32.u64 	%r173, %rd80;
	cvt.u32.u64 	%r174, %rd517;
	div.u32 	%r175, %r174, %r173;
	mul.lo.s32 	%r176, %r175, %r173;
	sub.s32 	%r177, %r174, %r176;
	cvt.u64.u32 	%rd504, %r175;
	cvt.u64.u32 	%rd505, %r177;
	bra.uni 	$L__BB67_35;
$L__BB67_34:
	div.s64 	%rd504, %rd517, %rd80;
	mul.lo.s64 	%rd444, %rd504, %rd80;
	sub.s64 	%rd505, %rd517, %rd444;
$L__BB67_35:
	add.s64 	%rd446, %rd1, %rd440;
	ld.global.u64 	%rd87, [%rd446];
	mad.lo.s64 	%rd88, %rd87, %rd505, %rd520;
	or.b64  	%rd447, %rd516, %rd80;
	and.b64  	%rd448, %rd447, -4294967296;
	setp.ne.s64 	%p41, %rd448, 0;
	@%p41 bra 	$L__BB67_37;
	cvt.u32.u64 	%r178, %rd80;
	cvt.u32.u64 	%r179, %rd516;
	div.u32 	%r180, %r179, %r178;
	mul.lo.s32 	%r181, %r180, %r178;
	sub.s32 	%r182, %r179, %r181;
	cvt.u64.u32 	%rd506, %r180;
	cvt.u64.u32 	%rd507, %r182;
	bra.uni 	$L__BB67_38;
$L__BB67_37:
	div.s64 	%rd506, %rd516, %rd80;
	mul.lo.s64 	%rd449, %rd506, %rd80;
	sub.s64 	%rd507, %rd516, %rd449;
$L__BB67_38:
	mad.lo.s64 	%rd95, %rd507, %rd87, %rd521;
	add.s32 	%r20, %r205, -1;
	mul.wide.u32 	%rd450, %r20, 8;
	add.s64 	%rd451, %rd2, %rd450;
	ld.global.u64 	%rd96, [%rd451];
	or.b64  	%rd452, %rd504, %rd96;
	and.b64  	%rd453, %rd452, -4294967296;
	setp.ne.s64 	%p42, %rd453, 0;
	@%p42 bra 	$L__BB67_40;
	cvt.u32.u64 	%r183, %rd96;
	cvt.u32.u64 	%r184, %rd504;
	div.u32 	%r185, %r184, %r183;
	mul.lo.s32 	%r186, %r185, %r183;
	sub.s32 	%r187, %r184, %r186;
	cvt.u64.u32 	%rd517, %r185;
	cvt.u64.u32 	%rd509, %r187;
	bra.uni 	$L__BB67_41;
$L__BB67_40:
	div.s64 	%rd517, %rd504, %rd96;
	mul.lo.s64 	%rd454, %rd517, %rd96;
	sub.s64 	%rd509, %rd504, %rd454;
$L__BB67_41:
	add.s64 	%rd456, %rd1, %rd450;
	ld.global.u64 	%rd103, [%rd456];
	mad.lo.s64 	%rd520, %rd103, %rd509, %rd88;
	or.b64  	%rd457, %rd506, %rd96;
	and.b64  	%rd458, %rd457, -4294967296;
	setp.ne.s64 	%p43, %rd458, 0;
	@%p43 bra 	$L__BB67_43;
	cvt.u32.u64 	%r188, %rd96;
	cvt.u32.u64 	%r189, %rd506;
	div.u32 	%r190, %r189, %r188;
	mul.lo.s32 	%r191, %r190, %r188;
	sub.s32 	%r192, %r189, %r191;
	cvt.u64.u32 	%rd516, %r190;
	cvt.u64.u32 	%rd511, %r192;
	bra.uni 	$L__BB67_44;
$L__BB67_43:
	div.s64 	%rd516, %rd506, %rd96;
	mul.lo.s64 	%rd459, %rd516, %rd96;
	sub.s64 	%rd511, %rd506, %rd459;
$L__BB67_44:
	mad.lo.s64 	%rd521, %rd511, %rd103, %rd95;
	add.s32 	%r205, %r205, -2;
$L__BB67_45:
	and.b32  	%r193, %r6, 1;
	setp.eq.b32 	%p44, %r193, 1;
	not.pred 	%p45, %p44;
	@%p45 bra 	$L__BB67_53;
	mul.wide.u32 	%rd460, %r205, 8;
	add.s64 	%rd461, %rd2, %rd460;
	ld.global.u64 	%rd118, [%rd461];
	or.b64  	%rd462, %rd517, %rd118;
	and.b64  	%rd463, %rd462, -4294967296;
	setp.ne.s64 	%p46, %rd463, 0;
	@%p46 bra 	$L__BB67_48;
	cvt.u32.u64 	%r194, %rd118;
	cvt.u32.u64 	%r195, %rd517;
	rem.u32 	%r196, %r195, %r194;
	cvt.u64.u32 	%rd518, %r196;
	bra.uni 	$L__BB67_49;
$L__BB67_48:
	rem.s64 	%rd518, %rd517, %rd118;
$L__BB67_49:
	add.s64 	%rd465, %rd1, %rd460;
	ld.global.u64 	%rd122, [%rd465];
	mad.lo.s64 	%rd520, %rd122, %rd518, %rd520;
	or.b64  	%rd466, %rd516, %rd118;
	and.b64  	%rd467, %rd466, -4294967296;
	setp.ne.s64 	%p47, %rd467, 0;
	@%p47 bra 	$L__BB67_51;
	cvt.u32.u64 	%r197, %rd118;
	cvt.u32.u64 	%r198, %rd516;
	rem.u32 	%r199, %r198, %r197;
	cvt.u64.u32 	%rd519, %r199;
	bra.uni 	$L__BB67_52;
$L__BB67_51:
	rem.s64 	%rd519, %rd516, %rd118;
$L__BB67_52:
	mad.lo.s64 	%rd521, %rd519, %rd122, %rd521;
$L__BB67_53:
	shl.b64 	%rd468, %rd520, 3;
	add.s64 	%rd469, %rd3, %rd468;
	ld.global.u64 	%rd470, [%rd469];
	shl.b64 	%rd471, %rd521, 3;
	add.s64 	%rd472, %rd3, %rd471;
	ld.global.u64 	%rd473, [%rd472];
	add.s64 	%rd474, %rd473, %rd470;
	cvt.rn.f64.u64 	%fd2, %rd474;
	st.shared.f64 	[%r5], %fd2;
	bra.uni 	$L__BB67_114;
$L__BB67_54:
	cvt.u64.u32 	%rd553, %r4;
	setp.le.u64 	%p2, %rd262, %rd553;
	@%p2 bra 	$L__BB67_114;
	cvt.u32.u64 	%r23, %rd261;
	add.s32 	%r209, %r23, -1;
	setp.lt.s32 	%p3, %r209, 0;
	mov.b64 	%rd562, 0;
	@%p3 bra 	$L__BB67_113;
	and.b32  	%r25, %r23, 7;
	setp.lt.u32 	%p4, %r209, 7;
	mov.b64 	%rd562, 0;
	@%p4 bra 	$L__BB67_84;
	add.s32 	%r207, %r23, -4;
	and.b32  	%r57, %r23, -8;
	neg.s32 	%r206, %r57;
	mov.b64 	%rd562, 0;
$L__BB67_58:
	.pragma "nounroll";
	add.s32 	%r30, %r207, 3;
	mul.wide.u32 	%rd271, %r30, 8;
	add.s64 	%rd272, %rd2, %rd271;
	ld.global.u64 	%rd133, [%rd272];
	or.b64  	%rd273, %rd553, %rd133;
	and.b64  	%rd274, %rd273, -4294967296;
	setp.ne.s64 	%p5, %rd274, 0;
	@%p5 bra 	$L__BB67_60;
	cvt.u32.u64 	%r58, %rd133;
	cvt.u32.u64 	%r59, %rd553;
	div.u32 	%r60, %r59, %r58;
	mul.lo.s32 	%r61, %r60, %r58;
	sub.s32 	%r62, %r59, %r61;
	cvt.u64.u32 	%rd524, %r60;
	cvt.u64.u32 	%rd525, %r62;
	bra.uni 	$L__BB67_61;
$L__BB67_60:
	div.s64 	%rd524, %rd553, %rd133;
	mul.lo.s64 	%rd275, %rd524, %rd133;
	sub.s64 	%rd525, %rd553, %rd275;
$L__BB67_61:
	add.s64 	%rd277, %rd1, %rd271;
	ld.global.u64 	%rd278, [%rd277];
	mad.lo.s64 	%rd140, %rd278, %rd525, %rd562;
	add.s32 	%r31, %r207, 2;
	mul.wide.u32 	%rd279, %r31, 8;
	add.s64 	%rd280, %rd2, %rd279;
	ld.global.u64 	%rd141, [%rd280];
	or.b64  	%rd281, %rd524, %rd141;
	and.b64  	%rd282, %rd281, -4294967296;
	setp.ne.s64 	%p6, %rd282, 0;
	@%p6 bra 	$L__BB67_63;
	cvt.u32.u64 	%r63, %rd141;
	cvt.u32.u64 	%r64, %rd524;
	div.u32 	%r65, %r64, %r63;
	mul.lo.s32 	%r66, %r65, %r63;
	sub.s32 	%r67, %r64, %r66;
	cvt.u64.u32 	%rd526, %r65;
	cvt.u64.u32 	%rd527, %r67;
	bra.uni 	$L__BB67_64;
$L__BB67_63:
	div.s64 	%rd526, %rd524, %rd141;
	mul.lo.s64 	%rd283, %rd526, %rd141;
	sub.s64 	%rd527, %rd524, %rd283;
$L__BB67_64:
	add.s64 	%rd285, %rd1, %rd279;
	ld.global.u64 	%rd286, [%rd285];
	mad.lo.s64 	%rd148, %rd286, %rd527, %rd140;
	add.s32 	%r32, %r207, 1;
	mul.wide.u32 	%rd287, %r32, 8;
	add.s64 	%rd288, %rd2, %rd287;
	ld.global.u64 	%rd149, [%rd288];
	or.b64  	%rd289, %rd526, %rd149;
	and.b64  	%rd290, %rd289, -4294967296;
	setp.ne.s64 	%p7, %rd290, 0;
	@%p7 bra 	$L__BB67_66;
	cvt.u32.u64 	%r68, %rd149;
	cvt.u32.u64 	%r69, %rd526;
	div.u32 	%r70, %r69, %r68;
	mul.lo.s32 	%r71, %r70, %r68;
	sub.s32 	%r72, %r69, %r71;
	cvt.u64.u32 	%rd528, %r70;
	cvt.u64.u32 	%rd529, %r72;
	bra.uni 	$L__BB67_67;
$L__BB67_66:
	div.s64 	%rd528, %rd526, %rd149;
	mul.lo.s64 	%rd291, %rd528, %rd149;
	sub.s64 	%rd529, %rd526, %rd291;
$L__BB67_67:
	add.s64 	%rd293, %rd1, %rd287;
	ld.global.u64 	%rd294, [%rd293];
	mad.lo.s64 	%rd156, %rd294, %rd529, %rd148;
	add.s32 	%r33, %r207, -4;
	mul.wide.u32 	%rd295, %r207, 8;
	add.s64 	%rd296, %rd2, %rd295;
	ld.global.u64 	%rd157, [%rd296];
	or.b64  	%rd297, %rd528, %rd157;
	and.b64  	%rd298, %rd297, -4294967296;
	setp.ne.s64 	%p8, %rd298, 0;
	@%p8 bra 	$L__BB67_69;
	cvt.u32.u64 	%r73, %rd157;
	cvt.u32.u64 	%r74, %rd528;
	div.u32 	%r75, %r74, %r73;
	mul.lo.s32 	%r76, %r75, %r73;
	sub.s32 	%r77, %r74, %r76;
	cvt.u64.u32 	%rd530, %r75;
	cvt.u64.u32 	%rd531, %r77;
	bra.uni 	$L__BB67_70;
$L__BB67_69:
	div.s64 	%rd530, %rd528, %rd157;
	mul.lo.s64 	%rd299, %rd530, %rd157;
	sub.s64 	%rd531, %rd528, %rd299;
$L__BB67_70:
	add.s64 	%rd301, %rd1, %rd295;
	ld.global.u64 	%rd302, [%rd301];
	mad.lo.s64 	%rd164, %rd302, %rd531, %rd156;
	add.s32 	%r34, %r207, -1;
	mul.wide.u32 	%rd303, %r34, 8;
	add.s64 	%rd304, %rd2, %rd303;
	ld.global.u64 	%rd165, [%rd304];
	or.b64  	%rd305, %rd530, %rd165;
	and.b64  	%rd306, %rd305, -4294967296;
	setp.ne.s64 	%p9, %rd306, 0;
	@%p9 bra 	$L__BB67_72;
	cvt.u32.u64 	%r78, %rd165;
	cvt.u32.u64 	%r79, %rd530;
	div.u32 	%r80, %r79, %r78;
	mul.lo.s32 	%r81, %r80, %r78;
	sub.s32 	%r82, %r79, %r81;
	cvt.u64.u32 	%rd532, %r80;
	cvt.u64.u32 	%rd533, %r82;
	bra.uni 	$L__BB67_73;
$L__BB67_72:
	div.s64 	%rd532, %rd530, %rd165;
	mul.lo.s64 	%rd307, %rd532, %rd165;
	sub.s64 	%rd533, %rd530, %rd307;
$L__BB67_73:
	add.s64 	%rd309, %rd1, %rd303;
	ld.global.u64 	%rd310, [%rd309];
	mad.lo.s64 	%rd172, %rd310, %rd533, %rd164;
	add.s32 	%r35, %r207, -2;
	mul.wide.u32 	%rd311, %r35, 8;
	add.s64 	%rd312, %rd2, %rd311;
	ld.global.u64 	%rd173, [%rd312];
	or.b64  	%rd313, %rd532, %rd173;
	and.b64  	%rd314, %rd313, -4294967296;
	setp.ne.s64 	%p10, %rd314, 0;
	@%p10 bra 	$L__BB67_75;
	cvt.u32.u64 	%r83, %rd173;
	cvt.u32.u64 	%r84, %rd532;
	div.u32 	%r85, %r84, %r83;
	mul.lo.s32 	%r86, %r85, %r83;
	sub.s32 	%r87, %r84, %r86;
	cvt.u64.u32 	%rd534, %r85;
	cvt.u64.u32 	%rd535, %r87;
	bra.uni 	$L__BB67_76;
$L__BB67_75:
	div.s64 	%rd534, %rd532, %rd173;
	mul.lo.s64 	%rd315, %rd534, %rd173;
	sub.s64 	%rd535, %rd532, %rd315;
$L__BB67_76:
	add.s64 	%rd317, %rd1, %rd311;
	ld.global.u64 	%rd318, [%rd317];
	mad.lo.s64 	%rd180, %rd318, %rd535, %rd172;
	add.s32 	%r36, %r207, -3;
	mul.wide.u32 	%rd319, %r36, 8;
	add.s64 	%rd320, %rd2, %rd319;
	ld.global.u64 	%rd181, [%rd320];
	or.b64  	%rd321, %rd534, %rd181;
	and.b64  	%rd322, %rd321, -4294967296;
	setp.ne.s64 	%p11, %rd322, 0;
	@%p11 bra 	$L__BB67_78;
	cvt.u32.u64 	%r88, %rd181;
	cvt.u32.u64 	%r89, %rd534;
	div.u32 	%r90, %r89, %r88;
	mul.lo.s32 	%r91, %r90, %r88;
	sub.s32 	%r92, %r89, %r91;
	cvt.u64.u32 	%rd536, %r90;
	cvt.u64.u32 	%rd537, %r92;
	bra.uni 	$L__BB67_79;
$L__BB67_78:
	div.s64 	%rd536, %rd534, %rd181;
	mul.lo.s64 	%rd323, %rd536, %rd181;
	sub.s64 	%rd537, %rd534, %rd323;
$L__BB67_79:
	add.s64 	%rd325, %rd1, %rd319;
	ld.global.u64 	%rd326, [%rd325];
	mad.lo.s64 	%rd188, %rd326, %rd537, %rd180;
	mul.wide.u32 	%rd327, %r33, 8;
	add.s64 	%rd328, %rd2, %rd327;
	ld.global.u64 	%rd189, [%rd328];
	or.b64  	%rd329, %rd536, %rd189;
	and.b64  	%rd330, %rd329, -4294967296;
	setp.ne.s64 	%p12, %rd330, 0;
	@%p12 bra 	$L__BB67_81;
	cvt.u32.u64 	%r93, %rd189;
	cvt.u32.u64 	%r94, %rd536;
	div.u32 	%r95, %r94, %r93;
	mul.lo.s32 	%r96, %r95, %r93;
	sub.s32 	%r97, %r94, %r96;
	cvt.u64.u32 	%rd553, %r95;
	cvt.u64.u32 	%rd539, %r97;
	bra.uni 	$L__BB67_82;
$L__BB67_81:
	div.s64 	%rd553, %rd536, %rd189;
	mul.lo.s64 	%rd331, %rd553, %rd189;
	sub.s64 	%rd539, %rd536, %rd331;
$L__BB67_82:
	add.s64 	%rd333, %rd1, %rd327;
	ld.global.u64 	%rd334, [%rd333];
	mad.lo.s64 	%rd562, %rd334, %rd539, %rd188;
	add.s32 	%r207, %r207, -8;
	add.s32 	%r206, %r206, 8;
	setp.ne.s32 	%p13, %r206, 0;
	@%p13 bra 	$L__BB67_58;
	add.s32 	%r209, %r207, 3;
$L__BB67_84:
	setp.eq.s32 	%p14, %r25, 0;
	@%p14 bra 	$L__BB67_113;
	and.b32  	%r41, %r23, 3;
	setp.lt.u32 	%p15, %r25, 4;
	@%p15 bra 	$L__BB67_99;
	mul.wide.u32 	%rd336, %r209, 8;
	add.s64 	%rd337, %rd2, %rd336;
	ld.global.u64 	%rd200, [%rd337];
	or.b64  	%rd338, %rd553, %rd200;
	and.b64  	%rd339, %rd338, -4294967296;
	setp.ne.s64 	%p16, %rd339, 0;
	@%p16 bra 	$L__BB67_88;
	cvt.u32.u64 	%r98, %rd200;
	cvt.u32.u64 	%r99, %rd553;
	div.u32 	%r100, %r99, %r98;
	mul.lo.s32 	%r101, %r100, %r98;
	sub.s32 	%r102, %r99, %r101;
	cvt.u64.u32 	%rd543, %r100;
	cvt.u64.u32 	%rd544, %r102;
	bra.uni 	$L__BB67_89;
$L__BB67_88:
	div.s64 	%rd543, %rd553, %rd200;
	mul.lo.s64 	%rd340, %rd543, %rd200;
	sub.s64 	%rd544, %rd553, %rd340;
$L__BB67_89:
	add.s64 	%rd342, %rd1, %rd336;
	ld.global.u64 	%rd343, [%rd342];
	mad.lo.s64 	%rd207, %rd343, %rd544, %rd562;
	add.s32 	%r42, %r209, -1;
	mul.wide.u32 	%rd344, %r42, 8;
	add.s64 	%rd345, %rd2, %rd344;
	ld.global.u64 	%rd208, [%rd345];
	or.b64  	%rd346, %rd543, %rd208;
	and.b64  	%rd347, %rd346, -4294967296;
	setp.ne.s64 	%p17, %rd347, 0;
	@%p17 bra 	$L__BB67_91;
	cvt.u32.u64 	%r103, %rd208;
	cvt.u32.u64 	%r104, %rd543;
	div.u32 	%r105, %r104, %r103;
	mul.lo.s32 	%r106, %r105, %r103;
	sub.s32 	%r107, %r104, %r106;
	cvt.u64.u32 	%rd545, %r105;
	cvt.u64.u32 	%rd546, %r107;
	bra.uni 	$L__BB67_92;
$L__BB67_91:
	div.s64 	%rd545, %rd543, %rd208;
	mul.lo.s64 	%rd348, %rd545, %rd208;
	sub.s64 	%rd546, %rd543, %rd348;
$L__BB67_92:
	add.s64 	%rd350, %rd1, %rd344;
	ld.global.u64 	%rd351, [%rd350];
	mad.lo.s64 	%rd215, %rd351, %rd546, %rd207;
	add.s32 	%r43, %r209, -2;
	mul.wide.u32 	%rd352, %r43, 8;
	add.s64 	%rd353, %rd2, %rd352;
	ld.global.u64 	%rd216, [%rd353];
	or.b64  	%rd354, %rd545, %rd216;
	and.b64  	%rd355, %rd354, -4294967296;
	setp.ne.s64 	%p18, %rd355, 0;
	@%p18 bra 	$L__BB67_94;
	cvt.u32.u64 	%r108, %rd216;
	cvt.u32.u64 	%r109, %rd545;
	div.u32 	%r110, %r109, %r108;
	mul.lo.s32 	%r111, %r110, %r108;
	sub.s32 	%r112, %r109, %r111;
	cvt.u64.u32 	%rd547, %r110;
	cvt.u64.u32 	%rd548, %r112;
	bra.uni 	$L__BB67_95;
$L__BB67_94:
	div.s64 	%rd547, %rd545, %rd216;
	mul.lo.s64 	%rd356, %rd547, %rd216;
	sub.s64 	%rd548, %rd545, %rd356;
$L__BB67_95:
	add.s64 	%rd358, %rd1, %rd352;
	ld.global.u64 	%rd359, [%rd358];
	mad.lo.s64 	%rd223, %rd359, %rd548, %rd215;
	add.s32 	%r44, %r209, -3;
	mul.wide.u32 	%rd360, %r44, 8;
	add.s64 	%rd361, %rd2, %rd360;
	ld.global.u64 	%rd224, [%rd361];
	or.b64  	%rd362, %rd547, %rd224;
	and.b64  	%rd363, %rd362, -4294967296;
	setp.ne.s64 	%p19, %rd363, 0;
	@%p19 bra 	$L__BB67_97;
	cvt.u32.u64 	%r113, %rd224;
	cvt.u32.u64 	%r114, %rd547;
	div.u32 	%r115, %r114, %r113;
	mul.lo.s32 	%r116, %r115, %r113;
	sub.s32 	%r117, %r114, %r116;
	cvt.u64.u32 	%rd553, %r115;
	cvt.u64.u32 	%rd550, %r117;
	bra.uni 	$L__BB67_98;
$L__BB67_97:
	div.s64 	%rd553, %rd547, %rd224;
	mul.lo.s64 	%rd364, %rd553, %rd224;
	sub.s64 	%rd550, %rd547, %rd364;
$L__BB67_98:
	add.s64 	%rd366, %rd1, %rd360;
	ld.global.u64 	%rd367, [%rd366];
	mad.lo.s64 	%rd562, %rd367, %rd550, %rd223;
	add.s32 	%r209, %r209, -4;
$L__BB67_99:
	setp.eq.s32 	%p20, %r41, 0;
	@%p20 bra 	$L__BB67_113;
	setp.eq.s32 	%p21, %r41, 1;
	@%p21 bra 	$L__BB67_108;
	mul.wide.u32 	%rd369, %r209, 8;
	add.s64 	%rd370, %rd2, %rd369;
	ld.global.u64 	%rd235, [%rd370];
	or.b64  	%rd371, %rd553, %rd235;
	and.b64  	%rd372, %rd371, -4294967296;
	setp.ne.s64 	%p22, %rd372, 0;
	@%p22 bra 	$L__BB67_103;
	cvt.u32.u64 	%r118, %rd235;
	cvt.u32.u64 	%r119, %rd553;
	div.u32 	%r120, %r119, %r118;
	mul.lo.s32 	%r121, %r120, %r118;
	sub.s32 	%r122, %r119, %r121;
	cvt.u64.u32 	%rd554, %r120;
	cvt.u64.u32 	%rd555, %r122;
	bra.uni 	$L__BB67_104;
$L__BB67_103:
	div.s64 	%rd554, %rd553, %rd235;
	mul.lo.s64 	%rd373, %rd554, %rd235;
	sub.s64 	%rd555, %rd553, %rd373;
$L__BB67_104:
	add.s64 	%rd375, %rd1, %rd369;
	ld.global.u64 	%rd376, [%rd375];
	mad.lo.s64 	%rd242, %rd376, %rd555, %rd562;
	add.s32 	%r47, %r209, -1;
	mul.wide.u32 	%rd377, %r47, 8;
	add.s64 	%rd378, %rd2, %rd377;
	ld.global.u64 	%rd243, [%rd378];
	or.b64  	%rd379, %rd554, %rd243;
	and.b64  	%rd380, %rd379, -4294967296;
	setp.ne.s64 	%p23, %rd380, 0;
	@%p23 bra 	$L__BB67_106;
	cvt.u32.u64 	%r123, %rd243;
	cvt.u32.u64 	%r124, %rd554;
	div.u32 	%r125, %r124, %r123;
	mul.lo.s32 	%r126, %r125, %r123;
	sub.s32 	%r127, %r124, %r126;
	cvt.u64.u32 	%rd553, %r125;
	cvt.u64.u32 	%rd557, %r127;
	bra.uni 	$L__BB67_107;
$L__BB67_106:
	div.s64 	%rd553, %rd554, %rd243;
	mul.lo.s64 	%rd381, %rd553, %rd243;
	sub.s64 	%rd557, %rd554, %rd381;
$L__BB67_107:
	add.s64 	%rd383, %rd1, %rd377;
	ld.global.u64 	%rd384, [%rd383];
	mad.lo.s64 	%rd562, %rd384, %rd557, %rd242;
	add.s32 	%r209, %r209, -2;
$L__BB67_108:
	and.b32  	%r128, %r23, 1;
	setp.eq.b32 	%p24, %r128, 1;
	not.pred 	%p25, %p24;
	@%p25 bra 	$L__BB67_113;
	mul.wide.u32 	%rd385, %r209, 8;
	add.s64 	%rd386, %rd2, %rd385;
	ld.global.u64 	%rd254, [%rd386];
	or.b64  	%rd387, %rd553, %rd254;
	and.b64  	%rd388, %rd387, -4294967296;
	setp.ne.s64 	%p26, %rd388, 0;
	@%p26 bra 	$L__BB67_111;
	cvt.u32.u64 	%r129, %rd254;
	cvt.u32.u64 	%r130, %rd553;
	rem.u32 	%r131, %r130, %r129;
	cvt.u64.u32 	%rd561, %r131;
	bra.uni 	$L__BB67_112;
$L__BB67_111:
	rem.s64 	%rd561, %rd553, %rd254;
$L__BB67_112:
	add.s64 	%rd390, %rd1, %rd385;
	ld.global.u64 	%rd391, [%rd390];
	mad.lo.s64 	%rd562, %rd391, %rd561, %rd562;
$L__BB67_113:
	shl.b64 	%rd392, %rd562, 3;
	add.s64 	%rd393, %rd3, %rd392;
	ld.global.u64 	%rd394, [%rd393];
	cvt.rn.f64.u64 	%fd1, %rd394;
	st.shared.f64 	[%r5], %fd1;
$L__BB67_114:
	bar.sync 	0;
	setp.lt.u32 	%p48, %r211, 66;
	@%p48 bra 	$L__BB67_118;
$L__BB67_115:
	shr.u32 	%r51, %r211, 1;
	setp.ge.u32 	%p49, %r1, %r51;
	@%p49 bra 	$L__BB67_117;
	ld.shared.f64 	%fd3, [%r5];
	shl.b32 	%r200, %r51, 3;
	add.s32 	%r201, %r5, %r200;
	ld.shared.f64 	%fd4, [%r201];
	add.f64 	%fd5, %fd3, %fd4;
	st.shared.f64 	[%r5], %fd5;
$L__BB67_117:
	bar.sync 	0;
	setp.gt.u32 	%p50, %r211, 131;
	mov.u32 	%r211, %r51;
	@%p50 bra 	$L__BB67_115;
$L__BB67_118:
	setp.gt.u32 	%p51, %r1, 31;
	@%p51 bra 	$L__BB67_121;
	ld.volatile.shared.f64 	%fd6, [%r5];
	ld.volatile.shared.f64 	%fd7, [%r5+256];
	add.f64 	%fd8, %fd6, %fd7;
	st.volatile.shared.f64 	[%r5], %fd8;
	ld.volatile.shared.f64 	%fd9, [%r5];
	ld.volatile.shared.f64 	%fd10, [%r5+128];
	add.f64 	%fd11, %fd9, %fd10;
	st.volatile.shared.f64 	[%r5], %fd11;
	ld.volatile.shared.f64 	%fd12, [%r5];
	ld.volatile.shared.f64 	%fd13, [%r5+64];
	add.f64 	%fd14, %fd12, %fd13;
	st.volatile.shared.f64 	[%r5], %fd14;
	ld.volatile.shared.f64 	%fd15, [%r5];
	ld.volatile.shared.f64 	%fd16, [%r5+32];
	add.f64 	%fd17, %fd15, %fd16;
	st.volatile.shared.f64 	[%r5], %fd17;
	ld.volatile.shared.f64 	%fd18, [%r5];
	ld.volatile.shared.f64 	%fd19, [%r5+16];
	add.f64 	%fd20, %fd18, %fd19;
	st.volatile.shared.f64 	[%r5], %fd20;
	ld.volatile.shared.f64 	%fd21, [%r5];
	ld.volatile.shared.f64 	%fd22, [%r5+8];
	add.f64 	%fd23, %fd21, %fd22;
	st.volatile.shared.f64 	[%r5], %fd23;
	setp.ne.s32 	%p52, %r1, 0;
	@%p52 bra 	$L__BB67_121;
	ld.shared.f64 	%fd24, [sum_squaresdata_u64];
	cvta.to.global.u64 	%rd475, %rd260;
	mul.wide.u32 	%rd476, %r2, 8;
	add.s64 	%rd477, %rd475, %rd476;
	st.global.f64 	[%rd477], %fd24;
$L__BB67_121:
	ret;

}
	// .globl	contiguous_sum_square2_u64
.visible .entry contiguous_sum_square2_u64(
	.param .u64 .ptr .align 1 contiguous_sum_square2_u64_param_0,
	.param .u64 .ptr .align 1 contiguous_sum_square2_u64_param_1,
	.param .u64 .ptr .align 1 contiguous_sum_square2_u64_param_2,
	.param .u64 .ptr .align 1 contiguous_sum_square2_u64_param_3,
	.param .u64 contiguous_sum_square2_u64_param_4,
	.param .u64 contiguous_sum_square2_u64_param_5,
	.param .u64 contiguous_sum_square2_u64_param_6
)
{
	.reg .pred 	%p<53>;
	.reg .b32 	%r<216>;
	.reg .b64 	%rd<579>;
	.reg .b64 	%fd<25>;

	ld.param.u64 	%rd266, [contiguous_sum_square2_u64_param_1];
	ld.param.u64 	%rd267, [contiguous_sum_square2_u64_param_2];
	ld.param.u64 	%rd268, [contiguous_sum_square2_u64_param_3];
	ld.param.u64 	%rd263, [contiguous_sum_square2_u64_param_4];
	ld.param.u64 	%rd264, [contiguous_sum_square2_u64_param_5];
	ld.param.u64 	%rd265, [contiguous_sum_square2_u64_param_6];
	cvta.to.global.u64 	%rd1, %rd268;
	cvta.to.global.u64 	%rd2, %rd267;
	cvta.to.global.u64 	%rd578, %rd266;
	mov.u32 	%r1, %tid.x;
	mov.u32 	%r2, %ctaid.x;
	mov.u32 	%r215, %ntid.x;
	mul.lo.s32 	%r51, %r2, %r215;
	shl.b32 	%r52, %r51, 1;
	add.s32 	%r4, %r52, %r1;
	shl.b32 	%r53, %r1, 3;
	mov.u32 	%r54, sum_squaresdata_u64;
	add.s32 	%r5, %r54, %r53;
	mov.b64 	%rd269, 0;
	st.shared.u64 	[%r5], %rd269;
	add.s32 	%r55, %r4, %r215;
	cvt.u64.u32 	%rd4, %r55;
	setp.le.u64 	%p1, %rd264, %rd4;
	@%p1 bra 	$L__BB68_54;
	cvt.u64.u32 	%rd404, %r4;
	mov.u32 	%r132, %ctaid.y;
	cvt.u64.u32 	%rd405, %r132;
	mul.lo.s64 	%rd406, %rd264, %rd405;
	add.s64 	%rd532, %rd406, %rd404;
	add.s64 	%rd530, %rd406, %rd4;
	cvt.u32.u64 	%r6, %rd263;
	add.s32 	%r209, %r6, -1;
	setp.lt.s32 	%p27, %r209, 0;
	mov.b64 	%rd536, 0;
	mov.u64 	%rd537, %rd536;
	@%p27 bra 	$L__BB68_53;
	setp.lt.u32 	%p28, %r209, 3;
	mov.b64 	%rd537, 0;
	mov.u64 	%rd536, %rd537;
	@%p28 bra 	$L__BB68_30;
	add.s32 	%r207, %r6, -2;
	and.b32  	%r133, %r6, -4;
	neg.s32 	%r206, %r133;
	mov.b64 	%rd537, 0;
$L__BB68_4:
	.pragma "nounroll";
	add.s32 	%r12, %r207, 1;
	mul.wide.u32 	%rd410, %r12, 8;
	add.s64 	%rd411, %rd2, %rd410;
	ld.global.u64 	%rd11, [%rd411];
	or.b64  	%rd412, %rd532, %rd11;
	and.b64  	%rd413, %rd412, -4294967296;
	setp.ne.s64 	%p29, %rd413, 0;
	@%p29 bra 	$L__BB68_6;
	cvt.u32.u64 	%r134, %rd11;
	cvt.u32.u64 	%r135, %rd532;
	div.u32 	%r136, %r135, %r134;
	mul.lo.s32 	%r137, %r136, %r134;
	sub.s32 	%r138, %r135, %r137;
	cvt.u64.u32 	%rd498, %r136;
	cvt.u64.u32 	%rd499, %r138;
	bra.uni 	$L__BB68_7;
$L__BB68_6:
	div.s64 	%rd498, %rd532, %rd11;
	mul.lo.s64 	%rd414, %rd498, %rd11;
	sub.s64 	%rd499, %rd532, %rd414;
$L__BB68_7:
	mul.wide.u32 	%rd415, %r12, 8;
	add.s64 	%rd416, %rd1, %rd415;
	ld.global.u64 	%rd18, [%rd416];
	mad.lo.s64 	%rd19, %rd18, %rd499, %rd536;
	or.b64  	%rd417, %rd530, %rd11;
	and.b64  	%rd418, %rd417, -4294967296;
	setp.ne.s64 	%p30, %rd418, 0;
	@%p30 bra 	$L__BB68_9;
	cvt.u32.u64 	%r139, %rd11;
	cvt.u32.u64 	%r140, %rd530;
	div.u32 	%r141, %r140, %r139;
	mul.lo.s32 	%r142, %r141, %r139;
	sub.s32 	%r143, %r140, %r142;
	cvt.u64.u32 	%rd500, %r141;
	cvt.u64.u32 	%rd501, %r143;
	bra.uni 	$L__BB68_10;
$L__BB68_9:
	div.s64 	%rd500, %rd530, %rd11;
	mul.lo.s64 	%rd419, %rd500, %rd11;
	sub.s64 	%rd501, %rd530, %rd419;
$L__BB68_10:
	mad.lo.s64 	%rd26, %rd501, %rd18, %rd537;
	mul.wide.u32 	%rd420, %r207, 8;
	add.s64 	%rd421, %rd2, %rd420;
	ld.global.u64 	%rd27, [%rd421];
	or.b64  	%rd422, %rd498, %rd27;
	and.b64  	%rd423, %rd422, -4294967296;
	setp.ne.s64 	%p31, %rd423, 0;
	@%p31 bra 	$L__BB68_12;
	cvt.u32.u64 	%r144, %rd27;
	cvt.u32.u64 	%r145, %rd498;
	div.u32 	%r146, %r145, %r144;
	mul.lo.s32 	%r147, %r146, %r144;
	sub.s32 	%r148, %r145, %r147;
	cvt.u64.u32 	%rd502, %r146;
	cvt.u64.u32 	%rd503, %r148;
	bra.uni 	$L__BB68_13;
$L__BB68_12:
	div.s64 	%rd502, %rd498, %rd27;
	mul.lo.s64 	%rd424, %rd502, %rd27;
	sub.s64 	%rd503, %rd498, %rd424;
$L__BB68_13:
	mul.wide.u32 	%rd425, %r207, 8;
	add.s64 	%rd426, %rd1, %rd425;
	ld.global.u64 	%rd34, [%rd426];
	mad.lo.s64 	%rd35, %rd34, %rd503, %rd19;
	or.b64  	%rd427, %rd500, %rd27;
	and.b64  	%rd428, %rd427, -4294967296;
	setp.ne.s64 	%p32, %rd428, 0;
	@%p32 bra 	$L__BB68_15;
	cvt.u32.u64 	%r149, %rd27;
	cvt.u32.u64 	%r150, %rd500;
	div.u32 	%r151, %r150, %r149;
	mul.lo.s32 	%r152, %r151, %r149;
	sub.s32 	%r153, %r150, %r152;
	cvt.u64.u32 	%rd504, %r151;
	cvt.u64.u32 	%rd505, %r153;
	bra.uni 	$L__BB68_16;
$L__BB68_15:
	div.s64 	%rd504, %rd500, %rd27;
	mul.lo.s64 	%rd429, %rd504, %rd27;
	sub.s64 	%rd505, %rd500, %rd429;
$L__BB68_16:
	mad.lo.s64 	%rd42, %rd505, %rd34, %rd26;
	add.s32 	%r13, %r207, -1;
	mul.wide.u32 	%rd430, %r13, 8;
	add.s64 	%rd431, %rd2, %rd430;
	ld.global.u64 	%rd43, [%rd431];
	or.b64  	%rd432, %rd502, %rd43;
	and.b64  	%rd433, %rd432, -4294967296;
	setp.ne.s64 	%p33, %rd433, 0;
	@%p33 bra 	$L__BB68_18;
	cvt.u32.u64 	%r154, %rd43;
	cvt.u32.u64 	%r155, %rd502;
	div.u32 	%r156, %r155, %r154;
	mul.lo.s32 	%r157, %r156, %r154;
	sub.s32 	%r158, %r155, %r157;
	cvt.u64.u32 	%rd506, %r156;
	cvt.u64.u32 	%rd507, %r158;
	bra.uni 	$L__BB68_19;
$L__BB68_18:
	div.s64 	%rd506, %rd502, %rd43;
	mul.lo.s64 	%rd434, %rd506, %rd43;
	sub.s64 	%rd507, %rd502, %rd434;
$L__BB68_19:
	mul.wide.u32 	%rd435, %r13, 8;
	add.s64 	%rd436, %rd1, %rd435;
	ld.global.u64 	%rd50, [%rd436];
	mad.lo.s64 	%rd51, %rd50, %rd507, %rd35;
	or.b64  	%rd437, %rd504, %rd43;
	and.b64  	%rd438, %rd437, -4294967296;
	setp.ne.s64 	%p34, %rd438, 0;
	@%p34 bra 	$L__BB68_21;
	cvt.u32.u64 	%r159, %rd43;
	cvt.u32.u64 	%r160, %rd504;
	div.u32 	%r161, %r160, %r159;
	mul.lo.s32 	%r162, %r161, %r159;
	sub.s32 	%r163, %r160, %r162;
	cvt.u64.u32 	%rd508, %r161;
	cvt.u64.u32 	%rd509, %r163;
	bra.uni 	$L__BB68_22;
$L__BB68_21:
	div.s64 	%rd508, %rd504, %rd43;
	mul.lo.s64 	%rd439, %rd508, %rd43;
	sub.s64 	%rd509, %rd504, %rd439;
$L__BB68_22:
	mad.lo.s64 	%rd58, %rd509, %rd50, %rd42;
	add.s32 	%r164, %r207, -2;
	mul.wide.u32 	%rd440, %r164, 8;
	add.s64 	%rd441, %rd2, %rd440;
	ld.global.u64 	%rd59, [%rd441];
	or.b64  	%rd442, %rd506, %rd59;
	and.b64  	%rd443, %rd442, -4294967296;
	setp.ne.s64 	%p35, %rd443, 0;
	@%p35 bra 	$L__BB68_24;
	cvt.u32.u64 	%r165, %rd59;
	cvt.u32.u64 	%r166, %rd506;
	div.u32 	%r167, %r166, %r165;
	mul.lo.s32 	%r168, %r167, %r165;
	sub.s32 	%r169, %r166, %r168;
	cvt.u64.u32 	%rd532, %r167;
	cvt.u64.u32 	%rd511, %r169;
	bra.uni 	$L__BB68_25;
$L__BB68_24:
	div.s64 	%rd532, %rd506, %rd59;
	mul.lo.s64 	%rd444, %rd532, %rd59;
	sub.s64 	%rd511, %rd506, %rd444;
$L__BB68_25:
	mul.wide.u32 	%rd445, %r164, 8;
	add.s64 	%rd446, %rd1, %rd445;
	ld.global.u64 	%rd66, [%rd446];
	mad.lo.s64 	%rd536, %rd66, %rd511, %rd51;
	or.b64  	%rd447, %rd508, %rd59;
	and.b64  	%rd448, %rd447, -4294967296;
	setp.ne.s64 	%p36, %rd448, 0;
	@%p36 bra 	$L__BB68_27;
	cvt.u32.u64 	%r171, %rd59;
	cvt.u32.u64 	%r172, %rd508;
	div.u32 	%r173, %r172, %r171;
	mul.lo.s32 	%r174, %r173, %r171;
	sub.s32 	%r175, %r172, %r174;
	cvt.u64.u32 	%rd530, %r173;
	cvt.u64.u32 	%rd513, %r175;
	bra.uni 	$L__BB68_28;
$L__BB68_27:
	div.s64 	%rd530, %rd508, %rd59;
	mul.lo.s64 	%rd449, %rd530, %rd59;
	sub.s64 	%rd513, %rd508, %rd449;
$L__BB68_28:
	mad.lo.s64 	%rd537, %rd513, %rd66, %rd58;
	add.s32 	%r207, %r207, -4;
	add.s32 	%r206, %r206, 4;
	setp.ne.s32 	%p37, %r206, 0;
	@%p37 bra 	$L__BB68_4;
	add.s32 	%r209, %r207, 1;
$L__BB68_30:
	and.b32  	%r18, %r6, 3;
	setp.eq.s32 	%p38, %r18, 0;
	@%p38 bra 	$L__BB68_53;
	setp.eq.s32 	%p39, %r18, 1;
	@%p39 bra 	$L__BB68_45;
	mul.wide.u32 	%rd451, %r209, 8;
	add.s64 	%rd452, %rd2, %rd451;
	ld.global.u64 	%rd81, [%rd452];
	or.b64  	%rd453, %rd532, %rd81;
	and.b64  	%rd454, %rd453, -4294967296;
	setp.ne.s64 	%p40, %rd454, 0;
	@%p40 bra 	$L__BB68_34;
	cvt.u32.u64 	%r176, %rd81;
	cvt.u32.u64 	%r177, %rd532;
	div.u32 	%r178, %r177, %r176;
	mul.lo.s32 	%r179, %r178, %r176;
	sub.s32 	%r180, %r177, %r179;
	cvt.u64.u32 	%rd520, %r178;
	cvt.u64.u32 	%rd521, %r180;
	bra.uni 	$L__BB68_35;
$L__BB68_34:
	div.s64 	%rd520, %rd532, %rd81;
	mul.lo.s64 	%rd455, %rd520, %rd81;
	sub.s64 	%rd521, %rd532, %rd455;
$L__BB68_35:
	add.s64 	%rd457, %rd1, %rd451;
	ld.global.u64 	%rd88, [%rd457];
	mad.lo.s64 	%rd89, %rd88, %rd521, %rd536;
	or.b64  	%rd458, %rd530, %rd81;
	and.b64  	%rd459, %rd458, -4294967296;
	setp.ne.s64 	%p41, %rd459, 0;
	@%p41 bra 	$L__BB68_37;
	cvt.u32.u64 	%r181, %rd81;
	cvt.u32.u64 	%r182, %rd530;
	div.u32 	%r183, %r182, %r181;
	mul.lo.s32 	%r184, %r183, %r181;
	sub.s32 	%r185, %r182, %r184;
	cvt.u64.u32 	%rd522, %r183;
	cvt.u64.u32 	%rd523, %r185;
	bra.uni 	$L__BB68_38;
$L__BB68_37:
	div.s64 	%rd522, %rd530, %rd81;
	mul.lo.s64 	%rd460, %rd522, %rd81;
	sub.s64 	%rd523, %rd530, %rd460;
$L__BB68_38:
	mad.lo.s64 	%rd96, %rd523, %rd88, %rd537;
	add.s32 	%r19, %r209, -1;
	mul.wide.u32 	%rd461, %r19, 8;
	add.s64 	%rd462, %rd2, %rd461;
	ld.global.u64 	%rd97, [%rd462];
	or.b64  	%rd463, %rd520, %rd97;
	and.b64  	%rd464, %rd463, -4294967296;
	setp.ne.s64 	%p42, %rd464, 0;
	@%p42 bra 	$L__BB68_40;
	cvt.u32.u64 	%r186, %rd97;
	cvt.u32.u64 	%r187, %rd520;
	div.u32 	%r188, %r187, %r186;
	mul.lo.s32 	%r189, %r188, %r186;
	sub.s32 	%r190, %r187, %r189;
	cvt.u64.u32 	%rd532, %r188;
	cvt.u64.u32 	%rd525, %r190;
	bra.uni 	$L__BB68_41;
$L__BB68_40:
	div.s64 	%rd532, %rd520, %rd97;
	mul.lo.s64 	%rd465, %rd532, %rd97;
	sub.s64 	%rd525, %rd520, %rd465;
$L__BB68_41:
	add.s64 	%rd467, %rd1, %rd461;
	ld.global.u64 	%rd104, [%rd467];
	mad.lo.s64 	%rd536, %rd104, %rd525, %rd89;
	or.b64  	%rd468, %rd522, %rd97;
	and.b64  	%rd469, %rd468, -4294967296;
	setp.ne.s64 	%p43, %rd469, 0;
	@%p43 bra 	$L__BB68_43;
	cvt.u32.u64 	%r191, %rd97;
	cvt.u32.u64 	%r192, %rd522;
	div.u32 	%r193, %r192, %r191;
	mul.lo.s32 	%r194, %r193, %r191;
	sub.s32 	%r195, %r192, %r194;
	cvt.u64.u32 	%rd530, %r193;
	cvt.u64.u32 	%rd527, %r195;
	bra.uni 	$L__BB68_44;
$L__BB68_43:
	div.s64 	%rd530, %rd522, %rd97;
	mul.lo.s64 	%rd470, %rd530, %rd97;
	sub.s64 	%rd527, %rd522, %rd470;
$L__BB68_44:
	mad.lo.s64 	%rd537, %rd527, %rd104, %rd96;
	add.s32 	%r209, %r209, -2;
$L__BB68_45:
	and.b32  	%r196, %r6, 1;
	setp.eq.b32 	%p44, %r196, 1;
	not.pred 	%p45, %p44;
	@%p45 bra 	$L__BB68_53;
	mul.wide.u32 	%rd471, %r209, 8;
	add.s64 	%rd472, %rd2, %rd471;
	ld.global.u64 	%rd119, [%rd472];
	or.b64  	%rd473, %rd532, %rd119;
	and.b64  	%rd474, %rd473, -4294967296;
	setp.ne.s64 	%p46, %rd474, 0;
	@%p46 bra 	$L__BB68_48;
	cvt.u32.u64 	%r197, %rd119;
	cvt.u32.u64 	%r198, %rd532;
	rem.u32 	%r199, %r198, %r197;
	cvt.u64.u32 	%rd534, %r199;
	bra.uni 	$L__BB68_49;
$L__BB68_48:
	rem.s64 	%rd534, %rd532, %rd119;
$L__BB68_49:
	add.s64 	%rd476, %rd1, %rd471;
	ld.global.u64 	%rd123, [%rd476];
	mad.lo.s64 	%rd536, %rd123, %rd534, %rd536;
	or.b64  	%rd477, %rd530, %rd119;
	and.b64  	%rd478, %rd477, -4294967296;
	setp.ne.s64 	%p47, %rd478, 0;
	@%p47 bra 	$L__BB68_51;
	cvt.u32.u64 	%r200, %rd119;
	cvt.u32.u64 	%r201, %rd530;
	rem.u32 	%r202, %r201, %r200;
	cvt.u64.u32 	%rd535, %r202;
	bra.uni 	$L__BB68_52;
$L__BB68_51:
	rem.s64 	%rd535, %rd530, %rd119;
$L__BB68_52:
	mad.lo.s64 	%rd537, %rd535, %rd123, %rd537;
$L__BB68_53:
	shl.b64 	%rd479, %rd536, 3;
	add.s64 	%rd480, %rd578, %rd479;
	ld.global.u64 	%rd481, [%rd480];
	mul.lo.s64 	%rd482, %rd481, %rd481;
	shl.b64 	%rd483, %rd537, 3;
	add.s64 	%rd484, %rd578, %rd483;
	ld.global.u64 	%rd485, [%rd484];
	mad.lo.s64 	%rd486, %rd485, %rd485, %rd482;
	cvt.rn.f64.u64 	%fd2, %rd486;
	st.shared.f64 	[%r5], %fd2;
	bra.uni 	$L__BB68_114;
$L__BB68_54:
	cvt.u64.u32 	%rd131, %r4;
	setp.le.u64 	%p2, %rd264, %rd131;
	@%p2 bra 	$L__BB68_114;
	mov.u32 	%r56, %ctaid.y;
	cvt.u64.u32 	%rd270, %r56;
	mad.lo.s64 	%rd569, %rd264, %rd270, %rd131;
	cvt.u32.u64 	%r22, %rd263;
	add.s32 	%r213, %r22, -1;
	setp.lt.s32 	%p3, %r213, 0;
	@%p3 bra 	$L__BB68_113;
	and.b32  	%r24, %r22, 7;
	setp.lt.u32 	%p4, %r213, 7;
	@%p4 bra 	$L__BB68_84;
	add.s32 	%r211, %r22, -4;
	and.b32  	%r57, %r22, -8;
	neg.s32 	%r210, %r57;
$L__BB68_58:
	.pragma "nounroll";
	add.s32 	%r29, %r211, 3;
	mul.wide.u32 	%rd272, %r29, 8;
	add.s64 	%rd273, %rd2, %rd272;
	ld.global.u64 	%rd135, [%rd273];
	or.b64  	%rd274, %rd569, %rd135;
	and.b64  	%rd275, %rd274, -4294967296;
	setp.ne.s64 	%p5, %rd275, 0;
	@%p5 bra 	$L__BB68_60;
	cvt.u32.u64 	%r58, %rd135;
	cvt.u32.u64 	%r59, %rd569;
	div.u32 	%r60, %r59, %r58;
	mul.lo.s32 	%r61, %r60, %r58;
	sub.s32 	%r62, %r59, %r61;
	cvt.u64.u32 	%rd540, %r60;
	cvt.u64.u32 	%rd541, %r62;
	bra.uni 	$L__BB68_61;
$L__BB68_60:
	div.s64 	%rd540, %rd569, %rd135;
	mul.lo.s64 	%rd276, %rd540, %rd135;
	sub.s64 	%rd541, %rd569, %rd276;
$L__BB68_61:
	add.s64 	%rd278, %rd1, %rd272;
	ld.global.u64 	%rd279, [%rd278];
	mul.lo.s64 	%rd142, %rd279, %rd541;
	add.s32 	%r30, %r211, 2;
	mul.wide.u32 	%rd280, %r30, 8;
	add.s64 	%rd281, %rd2, %rd280;
	ld.global.u64 	%rd143, [%rd281];
	or.b64  	%rd282, %rd540, %rd143;
	and.b64  	%rd283, %rd282, -4294967296;
	setp.ne.s64 	%p6, %rd283, 0;
	@%p6 bra 	$L__BB68_63;
	cvt.u32.u64 	%r63, %rd143;
	cvt.u32.u64 	%r64, %rd540;
	div.u32 	%r65, %r64, %r63;
	mul.lo.s32 	%r66, %r65, %r63;
	sub.s32 	%r67, %r64, %r66;
	cvt.u64.u32 	%rd542, %r65;
	cvt.u64.u32 	%rd543, %r67;
	bra.uni 	$L__BB68_64;
$L__BB68_63:
	div.s64 	%rd542, %rd540, %rd143;
	mul.lo.s64 	%rd284, %rd542, %rd143;
	sub.s64 	%rd543, %rd540, %rd284;
$L__BB68_64:
	add.s64 	%rd286, %rd1, %rd280;
	ld.global.u64 	%rd287, [%rd286];
	mad.lo.s64 	%rd150, %rd287, %rd543, %rd142;
	add.s32 	%r31, %r211, 1;
	mul.wide.u32 	%rd288, %r31, 8;
	add.s64 	%rd289, %rd2, %rd288;
	ld.global.u64 	%rd151, [%rd289];
	or.b64  	%rd290, %rd542, %rd151;
	and.b64  	%rd291, %rd290, -4294967296;
	setp.ne.s64 	%p7, %rd291, 0;
	@%p7 bra 	$L__BB68_66;
	cvt.u32.u64 	%r68, %rd151;
	cvt.u32.u64 	%r69, %rd542;
	div.u32 	%r70, %r69, %r68;
	mul.lo.s32 	%r71, %r70, %r68;
	sub.s32 	%r72, %r69, %r71;
	cvt.u64.u32 	%rd544, %r70;
	cvt.u64.u32 	%rd545, %r72;
	bra.uni 	$L__BB68_67;
$L__BB68_66:
	div.s64 	%rd544, %rd542, %rd151;
	mul.lo.s64 	%rd292, %rd544, %rd151;
	sub.s64 	%rd545, %rd542, %rd292;
$L__BB68_67:
	add.s64 	%rd294, %rd1, %rd288;
	ld.global.u64 	%rd295, [%rd294];
	mad.lo.s64 	%rd158, %rd295, %rd545, %rd150;
	add.s32 	%r32, %r211, -4;
	mul.wide.u32 	%rd296, %r211, 8;
	add.s64 	%rd297, %rd2, %rd296;
	ld.global.u64 	%rd159, [%rd297];
	or.b64  	%rd298, %rd544, %rd159;
	and.b64  	%rd299, %rd298, -4294967296;
	setp.ne.s64 	%p8, %rd299, 0;
	@%p8 bra 	$L__BB68_69;
	cvt.u32.u64 	%r73, %rd159;
	cvt.u32.u64 	%r74, %rd544;
	div.u32 	%r75, %r74, %r73;
	mul.lo.s32 	%r76, %r75, %r73;
	sub.s32 	%r77, %r74, %r76;
	cvt.u64.u32 	%rd546, %r75;
	cvt.u64.u32 	%rd547, %r77;
	bra.uni 	$L__BB68_70;
$L__BB68_69:
	div.s64 	%rd546, %rd544, %rd159;
	mul.lo.s64 	%rd300, %rd546, %rd159;
	sub.s64 	%rd547, %rd544, %rd300;
$L__BB68_70:
	add.s64 	%rd302, %rd1, %rd296;
	ld.global.u64 	%rd303, [%rd302];
	mad.lo.s64 	%rd166, %rd303, %rd547, %rd158;
	add.s32 	%r33, %r211, -1;
	mul.wide.u32 	%rd304, %r33, 8;
	add.s64 	%rd305, %rd2, %rd304;
	ld.global.u64 	%rd167, [%rd305];
	or.b64  	%rd306, %rd546, %rd167;
	and.b64  	%rd307, %rd306, -4294967296;
	setp.ne.s64 	%p9, %rd307, 0;
	@%p9 bra 	$L__BB68_72;
	cvt.u32.u64 	%r78, %rd167;
	cvt.u32.u64 	%r79, %rd546;
	div.u32 	%r80, %r79, %r78;
	mul.lo.s32 	%r81, %r80, %r78;
	sub.s32 	%r82, %r79, %r81;
	cvt.u64.u32 	%rd548, %r80;
	cvt.u64.u32 	%rd549, %r82;
	bra.uni 	$L__BB68_73;
$L__BB68_72:
	div.s64 	%rd548, %rd546, %rd167;
	mul.lo.s64 	%rd308, %rd548, %rd167;
	sub.s64 	%rd549, %rd546, %rd308;
$L__BB68_73:
	add.s64 	%rd310, %rd1, %rd304;
	ld.global.u64 	%rd311, [%rd310];
	mad.lo.s64 	%rd174, %rd311, %rd549, %rd166;
	add.s32 	%r34, %r211, -2;
	mul.wide.u32 	%rd312, %r34, 8;
	add.s64 	%rd313, %rd2, %rd312;
	ld.global.u64 	%rd175, [%rd313];
	or.b64  	%rd314, %rd548, %rd175;
	and.b64  	%rd315, %rd314, -4294967296;
	setp.ne.s64 	%p10, %rd315, 0;
	@%p10 bra 	$L__BB68_75;
	cvt.u32.u64 	%r83, %rd175;
	cvt.u32.u64 	%r84, %rd548;
	div.u32 	%r85, %r84, %r83;
	mul.lo.s32 	%r86, %r85, %r83;
	sub.s32 	%r87, %r84, %r86;
	cvt.u64.u32 	%rd550, %r85;
	cvt.u64.u32 	%rd551, %r87;
	bra.uni 	$L__BB68_76;
$L__BB68_75:
	div.s64 	%rd550, %rd548, %rd175;
	mul.lo.s64 	%rd316, %rd550, %rd175;
	sub.s64 	%rd551, %rd548, %rd316;
$L__BB68_76:
	add.s64 	%rd318, %rd1, %rd312;
	ld.global.u64 	%rd319, [%rd318];
	mad.lo.s64 	%rd182, %rd319, %rd551, %rd174;
	add.s32 	%r35, %r211, -3;
	mul.wide.u32 	%rd320, %r35, 8;
	add.s64 	%rd321, %rd2, %rd320;
	ld.global.u64 	%rd183, [%rd321];
	or.b64  	%rd322, %rd550, %rd183;
	and.b64  	%rd323, %rd322, -4294967296;
	setp.ne.s64 	%p11, %rd323, 0;
	@%p11 bra 	$L__BB68_78;
	cvt.u32.u64 	%r88, %rd183;
	cvt.u32.u64 	%r89, %rd550;
	div.u32 	%r90, %r89, %r88;
	mul.lo.s32 	%r91, %r90, %r88;
	sub.s32 	%r92, %r89, %r91;
	cvt.u64.u32 	%rd552, %r90;
	cvt.u64.u32 	%rd553, %r92;
	bra.uni 	$L__BB68_79;
$L__BB68_78:
	div.s64 	%rd552, %rd550, %rd183;
	mul.lo.s64 	%rd324, %rd552, %rd183;
	sub.s64 	%rd553, %rd550, %rd324;
$L__BB68_79:
	add.s64 	%rd326, %rd1, %rd320;
	ld.global.u64 	%rd327, [%rd326];
	mad.lo.s64 	%rd190, %rd327, %rd553, %rd182;
	mul.wide.u32 	%rd328, %r32, 8;
	add.s64 	%rd329, %rd2, %rd328;
	ld.global.u64 	%rd191, [%rd329];
	or.b64  	%rd330, %rd552, %rd191;
	and.b64  	%rd331, %rd330, -4294967296;
	setp.ne.s64 	%p12, %rd331, 0;
	@%p12 bra 	$L__BB68_81;
	cvt.u32.u64 	%r93, %rd191;
	cvt.u32.u64 	%r94, %rd552;
	div.u32 	%r95, %r94, %r93;
	mul.lo.s32 	%r96, %r95, %r93;
	sub.s32 	%r97, %r94, %r96;
	cvt.u64.u32 	%rd569, %r95;
	cvt.u64.u32 	%rd555, %r97;
	bra.uni 	$L__BB68_82;
$L__BB68_81:
	div.s64 	%rd569, %rd552, %rd191;
	mul.lo.s64 	%rd332, %rd569, %rd191;
	sub.s64 	%rd555, %rd552, %rd332;
$L__BB68_82:
	add.s64 	%rd334, %rd1, %rd328;
	ld.global.u64 	%rd335, [%rd334];
	mad.lo.s64 	%rd336, %rd335, %rd555, %rd190;
	shl.b64 	%rd337, %rd336, 3;
	add.s64 	%rd578, %rd578, %rd337;
	add.s32 	%r211, %r211, -8;
	add.s32 	%r210, %r210, 8;
	setp.ne.s32 	%p13, %r210, 0;
	@%p13 bra 	$L__BB68_58;
	add.s32 	%r213, %r211, 3;
$L__BB68_84:
	setp.eq.s32 	%p14, %r24, 0;
	@%p14 bra 	$L__BB68_113;
	and.b32  	%r40, %r22, 3;
	setp.lt.u32 	%p15, %r24, 4;
	@%p15 bra 	$L__BB68_99;
	mul.wide.u32 	%rd339, %r213, 8;
	add.s64 	%rd340, %rd2, %rd339;
	ld.global.u64 	%rd202, [%rd340];
	or.b64  	%rd341, %rd569, %rd202;
	and.b64  	%rd342, %rd341, -4294967296;
	setp.ne.s64 	%p16, %rd342, 0;
	@%p16 bra 	$L__BB68_88;
	cvt.u32.u64 	%r98, %rd202;
	cvt.u32.u64 	%r99, %rd569;
	div.u32 	%r100, %r99, %r98;
	mul.lo.s32 	%r101, %r100, %r98;
	sub.s32 	%r102, %r99, %r101;
	cvt.u64.u32 	%rd559, %r100;
	cvt.u64.u32 	%rd560, %r102;
	bra.uni 	$L__BB68_89;
$L__BB68_88:
	div.s64 	%rd559, %rd569, %rd202;
	mul.lo.s64 	%rd343, %rd559, %rd202;
	sub.s64 	%rd560, %rd569, %rd343;
$L__BB68_89:
	add.s64 	%rd345, %rd1, %rd339;
	ld.global.u64 	%rd346, [%rd345];
	mul.lo.s64 	%rd209, %rd346, %rd560;
	add.s32 	%r41, %r213, -1;
	mul.wide.u32 	%rd347, %r41, 8;
	add.s64 	%rd348, %rd2, %rd347;
	ld.global.u64 	%rd210, [%rd348];
	or.b64  	%rd349, %rd559, %rd210;
	and.b64  	%rd350, %rd349, -4294967296;
	setp.ne.s64 	%p17, %rd350, 0;
	@%p17 bra 	$L__BB68_91;
	cvt.u32.u64 	%r103, %rd210;
	cvt.u32.u64 	%r104, %rd559;
	div.u32 	%r105, %r104, %r103;
	mul.lo.s32 	%r106, %r105, %r103;
	sub.s32 	%r107, %r104, %r106;
	cvt.u64.u32 	%rd561, %r105;
	cvt.u64.u32 	%rd562, %r107;
	bra.uni 	$L__BB68_92;
$L__BB68_91:
	div.s64 	%rd561, %rd559, %rd210;
	mul.lo.s64 	%rd351, %rd561, %rd210;
	sub.s64 	%rd562, %rd559, %rd351;
$L__BB68_92:
	add.s64 	%rd353, %rd1, %rd347;
	ld.global.u64 	%rd354, [%rd353];
	mad.lo.s64 	%rd217, %rd354, %rd562, %rd209;
	add.s32 	%r42, %r213, -2;
	mul.wide.u32 	%rd355, %r42, 8;
	add.s64 	%rd356, %rd2, %rd355;
	ld.global.u64 	%rd218, [%rd356];
	or.b64  	%rd357, %rd561, %rd218;
	and.b64  	%rd358, %rd357, -4294967296;
	setp.ne.s64 	%p18, %rd358, 0;
	@%p18 bra 	$L__BB68_94;
	cvt.u32.u64 	%r108, %rd218;
	cvt.u32.u64 	%r109, %rd561;
	div.u32 	%r110, %r109, %r108;
	mul.lo.s32 	%r111, %r110, %r108;
	sub.s32 	%r112, %r109, %r111;
	cvt.u64.u32 	%rd563, %r110;
	cvt.u64.u32 	%rd564, %r112;
	bra.uni 	$L__BB68_95;
$L__BB68_94:
	div.s64 	%rd563, %rd561, %rd218;
	mul.lo.s64 	%rd359, %rd563, %rd218;
	sub.s64 	%rd564, %rd561, %rd359;
$L__BB68_95:
	add.s64 	%rd361, %rd1, %rd355;
	ld.global.u64 	%rd362, [%rd361];
	mad.lo.s64 	%rd225, %rd362, %rd564, %rd217;
	add.s32 	%r43, %r213, -3;
	mul.wide.u32 	%rd363, %r43, 8;
	add.s64 	%rd364, %rd2, %rd363;
	ld.global.u64 	%rd226, [%rd364];
	or.b64  	%rd365, %rd563, %rd226;
	and.b64  	%rd366, %rd365, -4294967296;
	setp.ne.s64 	%p19, %rd366, 0;
	@%p19 bra 	$L__BB68_97;
	cvt.u32.u64 	%r113, %rd226;
	cvt.u32.u64 	%r114, %rd563;
	div.u32 	%r115, %r114, %r113;
	mul.lo.s32 	%r116, %r115, %r113;
	sub.s32 	%r117, %r114, %r116;
	cvt.u64.u32 	%rd569, %r115;
	cvt.u64.u32 	%rd566, %r117;
	bra.uni 	$L__BB68_98;
$L__BB68_97:
	div.s64 	%rd569, %rd563, %rd226;
	mul.lo.s64 	%rd367, %rd569, %rd226;
	sub.s64 	%rd566, %rd563, %rd367;
$L__BB68_98:
	add.s64 	%rd369, %rd1, %rd363;
	ld.global.u64 	%rd370, [%rd369];
	mad.lo.s64 	%rd371, %rd370, %rd566, %rd225;
	shl.b64 	%rd372, %rd371, 3;
	add.s64 	%rd578, %rd578, %rd372;
	add.s32 	%r213, %r213, -4;
$L__BB68_99:
	setp.eq.s32 	%p20, %r40, 0;
	@%p20 bra 	$L__BB68_113;
	setp.eq.s32 	%p21, %r40, 1;
	@%p21 bra 	$L__BB68_108;
	mul.wide.u32 	%rd374, %r213, 8;
	add.s64 	%rd375, %rd2, %rd374;
	ld.global.u64 	%rd237, [%rd375];
	or.b64  	%rd376, %rd569, %rd237;
	and.b64  	%rd377, %rd376, -4294967296;
	setp.ne.s64 	%p22, %rd377, 0;
	@%p22 bra 	$L__BB68_103;
	cvt.u32.u64 	%r118, %rd237;
	cvt.u32.u64 	%r119, %rd569;
	div.u32 	%r120, %r119, %r118;
	mul.lo.s32 	%r121, %r120, %r118;
	sub.s32 	%r122, %r119, %r121;
	cvt.u64.u32 	%rd570, %r120;
	cvt.u64.u32 	%rd571, %r122;
	bra.uni 	$L__BB68_104;
$L__BB68_103:
	div.s64 	%rd570, %rd569, %rd237;
	mul.lo.s64 	%rd378, %rd570, %rd237;
	sub.s64 	%rd571, %rd569, %rd378;
$L__BB68_104:
	add.s64 	%rd380, %rd1, %rd374;
	ld.global.u64 	%rd381, [%rd380];
	mul.lo.s64 	%rd244, %rd381, %rd571;
	add.s32 	%r46, %r213, -1;
	mul.wide.u32 	%rd382, %r46, 8;
	add.s64 	%rd383, %rd2, %rd382;
	ld.global.u64 	%rd245, [%rd383];
	or.b64  	%rd384, %rd570, %rd245;
	and.b64  	%rd385, %rd384, -4294967296;
	setp.ne.s64 	%p23, %rd385, 0;
	@%p23 bra 	$L__BB68_106;
	cvt.u32.u64 	%r123, %rd245;
	cvt.u32.u64 	%r124, %rd570;
	div.u32 	%r125, %r124, %r123;
	mul.lo.s32 	%r126, %r125, %r123;
	sub.s32 	%r127, %r124, %r126;
	cvt.u64.u32 	%rd569, %r125;
	cvt.u64.u32 	%rd573, %r127;
	bra.uni 	$L__BB68_107;
$L__BB68_106:
	div.s64 	%rd569, %rd570, %rd245;
	mul.lo.s64 	%rd386, %rd569, %rd245;
	sub.s64 	%rd573, %rd570, %rd386;
$L__BB68_107:
	add.s64 	%rd388, %rd1, %rd382;
	ld.global.u64 	%rd389, [%rd388];
	mad.lo.s64 	%rd390, %rd389, %rd573, %rd244;
	shl.b64 	%rd391, %rd390, 3;
	add.s64 	%rd578, %rd578, %rd391;
	add.s32 	%r213, %r213, -2;
$L__BB68_108:
	and.b32  	%r128, %r22, 1;
	setp.eq.b32 	%p24, %r128, 1;
	not.pred 	%p25, %p24;
	@%p25 bra 	$L__BB68_113;
	mul.wide.u32 	%rd392, %r213, 8;
	add.s64 	%rd393, %rd2, %rd392;
	ld.global.u64 	%rd256, [%rd393];
	or.b64  	%rd394, %rd569, %rd256;
	and.b64  	%rd395, %rd394, -4294967296;
	setp.ne.s64 	%p26, %rd395, 0;
	@%p26 bra 	$L__BB68_111;
	cvt.u32.u64 	%r129, %rd256;
	cvt.u32.u64 	%r130, %rd569;
	rem.u32 	%r131, %r130, %r129;
	cvt.u64.u32 	%rd577, %r131;
	bra.uni 	$L__BB68_112;
$L__BB68_111:
	rem.s64 	%rd577, %rd569, %rd256;
$L__BB68_112:
	add.s64 	%rd397, %rd1, %rd392;
	ld.global.u64 	%rd398, [%rd397];
	mul.lo.s64 	%rd399, %rd398, %rd577;
	shl.b64 	%rd400, %rd399, 3;
	add.s64 	%rd578, %rd578, %rd400;
$L__BB68_113:
	ld.global.u64 	%rd401, [%rd578];
	mul.lo.s64 	%rd402, %rd401, %rd401;
	cvt.rn.f64.u64 	%fd1, %rd402;
	st.shared.f64 	[%r5], %fd1;
$L__BB68_114:
	bar.sync 	0;
	setp.lt.u32 	%p48, %r215, 66;
	@%p48 bra 	$L__BB68_118;
$L__BB68_115:
	shr.u32 	%r50, %r215, 1;
	setp.ge.u32 	%p49, %r1, %r50;
	@%p49 bra 	$L__BB68_117;
	ld.shared.f64 	%fd3, [%r5];
	shl.b32 	%r203, %r50, 3;
	add.s32 	%r204, %r5, %r203;
	ld.shared.f64 	%fd4, [%r204];
	add.f64 	%fd5, %fd3, %fd4;
	st.shared.f64 	[%r5], %fd5;
$L__BB68_117:
	bar.sync 	0;
	setp.gt.u32 	%p50, %r215, 131;
	mov.u32 	%r215, %r50;
	@%p50 bra 	$L__BB68_115;
$L__BB68_118:
	setp.gt.u32 	%p51, %r1, 31;
	@%p51 bra 	$L__BB68_121;
	ld.volatile.shared.f64 	%fd6, [%r5];
	ld.volatile.shared.f64 	%fd7, [%r5+256];
	add.f64 	%fd8, %fd6, %fd7;
	st.volatile.shared.f64 	[%r5], %fd8;
	ld.volatile.shared.f64 	%fd9, [%r5];
	ld.volatile.shared.f64 	%fd10, [%r5+128];
	add.f64 	%fd11, %fd9, %fd10;
	st.volatile.shared.f64 	[%r5], %fd11;
	ld.volatile.shared.f64 	%fd12, [%r5];
	ld.volatile.shared.f64 	%fd13, [%r5+64];
	add.f64 	%fd14, %fd12, %fd13;
	st.volatile.shared.f64 	[%r5], %fd14;
	ld.volatile.shared.f64 	%fd15, [%r5];
	ld.volatile.shared.f64 	%fd16, [%r5+32];
	add.f64 	%fd17, %fd15, %fd16;
	st.volatile.shared.f64 	[%r5], %fd17;
	ld.volatile.shared.f64 	%fd18, [%r5];
	ld.volatile.shared.f64 	%fd19, [%r5+16];
	add.f64 	%fd20, %fd18, %fd19;
	st.volatile.shared.f64 	[%r5], %fd20;
	ld.volatile.shared.f64 	%fd21, [%r5];
	ld.volatile.shared.f64 	%fd22, [%r5+8];
	add.f64 	%fd23, %fd21, %fd22;
	st.volatile.shared.f64 	[%r5], %fd23;
	setp.ne.s32 	%p52, %r1, 0;
	@%p52 bra 	$L__BB68_121;
	ld.param.u64 	%rd493, [contiguous_sum_square2_u64_param_0];
	ld.shared.f64 	%fd24, [sum_squaresdata_u64];
	cvt.u64.u32 	%rd487, %r2;
	mov.u32 	%r205, %ctaid.y;
	cvt.u64.u32 	%rd488, %r205;
	mad.lo.s64 	%rd489, %rd265, %rd488, %rd487;
	cvta.to.global.u64 	%rd490, %rd493;
	shl.b64 	%rd491, %rd489, 3;
	add.s64 	%rd492, %rd490, %rd491;
	st.global.f64 	[%rd492], %fd24;
$L__BB68_121:
	ret;

}
	// .globl	contiguous_sum_square22_u64
.visible .entry contiguous_sum_square22_u64(
	.param .u64 .ptr .align 1 contiguous_sum_square22_u64_param_0,
	.param .u64 .ptr .align 1 contiguous_sum_square22_u64_param_1,
	.param .u64 contiguous_sum_square22_u64_param_2,
	.param .u64 contiguous_sum_square22_u64_param_3
)
{
	.reg .pred 	%p<8>;
	.reg .b32 	%r<19>;
	.reg .b64 	%rd<32>;
	.reg .b64 	%fd<25>;

	ld.param.u64 	%rd4, [contiguous_sum_square22_u64_param_0];
	ld.param.u64 	%rd7, [contiguous_sum_square22_u64_param_1];
	ld.param.u64 	%rd5, [contiguous_sum_square22_u64_param_2];
	ld.param.u64 	%rd6, [contiguous_sum_square22_u64_param_3];
	cvta.to.global.u64 	%rd1, %rd7;
	mov.u32 	%r1, %tid.x;
	mov.u32 	%r2, %ctaid.x;
	mov.u32 	%r18, %ntid.x;
	mul.lo.s32 	%r8, %r2, %r18;
	shl.b32 	%r9, %r8, 1;
	add.s32 	%r4, %r9, %r1;
	shl.b32 	%r10, %r1, 3;
	mov.u32 	%r11, sum_squaresdata_u64;
	add.s32 	%r5, %r11, %r10;
	mov.b64 	%rd8, 0;
	st.shared.u64 	[%r5], %rd8;
	add.s32 	%r12, %r4, %r18;
	cvt.u64.u32 	%rd2, %r12;
	setp.le.u64 	%p1, %rd5, %rd2;
	@%p1 bra 	$L__BB69_2;
	cvt.u64.u32 	%rd14, %r4;
	mov.u32 	%r14, %ctaid.y;
	cvt.u64.u32 	%rd15, %r14;
	mul.lo.s64 	%rd16, %rd5, %rd15;
	add.s64 	%rd17, %rd16, %rd14;
	shl.b64 	%rd18, %rd17, 3;
	add.s64 	%rd19, %rd1, %rd18;
	ld.global.u64 	%rd20, [%rd19];
	add.s64 	%rd21, %rd16, %rd2;
	shl.b64 	%rd22, %rd21, 3;
	add.s64 	%rd23, %rd1, %rd22;
	ld.global.u64 	%rd24, [%rd23];
	add.s64 	%rd25, %rd24, %rd20;
	cvt.rn.f64.u64 	%fd2, %rd25;
	st.shared.f64 	[%r5], %fd2;
	bra.uni 	$L__BB69_4;
$L__BB69_2:
	cvt.u64.u32 	%rd3, %r4;
	setp.le.u64 	%p2, %rd5, %rd3;
	@%p2 bra 	$L__BB69_4;
	mov.u32 	%r13, %ctaid.y;
	cvt.u64.u32 	%rd9, %r13;
	mad.lo.s64 	%rd10, %rd5, %rd9, %rd3;
	shl.b64 	%rd11, %rd10, 3;
	add.s64 	%rd12, %rd1, %rd11;
	ld.global.u64 	%rd13, [%rd12];
	cvt.rn.f64.u64 	%fd1, %rd13;
	st.shared.f64 	[%r5], %fd1;
$L__BB69_4:
	bar.sync 	0;
	setp.lt.u32 	%p3, %r18, 66;
	@%p3 bra 	$L__BB69_8;
$L__BB69_5:
	shr.u32 	%r7, %r18, 1;
	setp.ge.u32 	%p4, %r1, %r7;
	@%p4 bra 	$L__BB69_7;
	ld.shared.f64 	%fd3, [%r5];
	shl.b32 	%r15, %r7, 3;
	add.s32 	%r16, %r5, %r15;
	ld.shared.f64 	%fd4, [%r16];
	add.f64 	%fd5, %fd3, %fd4;
	st.shared.f64 	[%r5], %fd5;
$L__BB69_7:
	bar.sync 	0;
	setp.gt.u32 	%p5, %r18, 131;
	mov.u32 	%r18, %r7;
	@%p5 bra 	$L__BB69_5;
$L__BB69_8:
	setp.gt.u32 	%p6, %r1, 31;
	@%p6 bra 	$L__BB69_11;
	ld.volatile.shared.f64 	%fd6, [%r5];
	ld.volatile.shared.f64 	%fd7, [%r5+256];
	add.f64 	%fd8, %fd6, %fd7;
	st.volatile.shared.f64 	[%r5], %fd8;
	ld.volatile.shared.f64 	%fd9, [%r5];
	ld.volatile.shared.f64 	%fd10, [%r5+128];
	add.f64 	%fd11, %fd9, %fd10;
	st.volatile.shared.f64 	[%r5], %fd11;
	ld.volatile.shared.f64 	%fd12, [%r5];
	ld.volatile.shared.f64 	%fd13, [%r5+64];
	add.f64 	%fd14, %fd12, %fd13;
	st.volatile.shared.f64 	[%r5], %fd14;
	ld.volatile.shared.f64 	%fd15, [%r5];
	ld.volatile.shared.f64 	%fd16, [%r5+32];
	add.f64 	%fd17, %fd15, %fd16;
	st.volatile.shared.f64 	[%r5], %fd17;
	ld.volatile.shared.f64 	%fd18, [%r5];
	ld.volatile.shared.f64 	%fd19, [%r5+16];
	add.f64 	%fd20, %fd18, %fd19;
	st.volatile.shared.f64 	[%r5], %fd20;
	ld.volatile.shared.f64 	%fd21, [%r5];
	ld.volatile.shared.f64 	%fd22, [%r5+8];
	add.f64 	%fd23, %fd21, %fd22;
	st.volatile.shared.f64 	[%r5], %fd23;
	setp.ne.s32 	%p7, %r1, 0;
	@%p7 bra 	$L__BB69_11;
	ld.shared.f64 	%fd24, [sum_squaresdata_u64];
	cvt.u64.u32 	%rd26, %r2;
	mov.u32 	%r17, %ctaid.y;
	cvt.u64.u32 	%rd27, %r17;
	mad.lo.s64 	%rd28, %rd6, %rd27, %rd26;
	cvta.to.global.u64 	%rd29, %rd4;
	shl.b64 	%rd30, %rd28, 3;
	add.s64 	%rd31, %rd29, %rd30;
	st.global.f64 	[%rd31], %fd24;
$L__BB69_11:
	ret;

}
	// .globl	contiguous_sum_square3_u64
.visible .entry contiguous_sum_square3_u64(
	.param .u64 .ptr .align 1 contiguous_sum_square3_u64_param_0,
	.param .u64 .ptr .align 1 contiguous_sum_square3_u64_param_1,
	.param .u64 .ptr .align 1 contiguous_sum_square3_u64_param_2,
	.param .u64 .ptr .align 1 contiguous_sum_square3_u64_param_3,
	.param .u64 contiguous_sum_square3_u64_param_4,
	.param .u64 contiguous_sum_square3_u64_param_5,
	.param .u64 contiguous_sum_square3_u64_param_6
)
{
	.reg .pred 	%p<38>;
	.reg .b32 	%r<204>;
	.reg .b64 	%rd<311>;
	.reg .b64 	%fd<55>;

	ld.param.u64 	%rd144, [contiguous_sum_square3_u64_param_0];
	ld.param.u64 	%rd145, [contiguous_sum_square3_u64_param_1];
	ld.param.u64 	%rd148, [contiguous_sum_square3_u64_param_2];
	ld.param.u64 	%rd149, [contiguous_sum_square3_u64_param_3];
	ld.param.u64 	%rd146, [contiguous_sum_square3_u64_param_4];
	ld.param.u64 	%rd147, [contiguous_sum_square3_u64_param_5];
	ld.param.u64 	%rd150, [contiguous_sum_square3_u64_param_6];
	cvta.to.global.u64 	%rd1, %rd149;
	cvta.to.global.u64 	%rd2, %rd148;
	mov.u32 	%r1, %tid.y;
	mov.u32 	%r2, %ntid.x;
	mov.u32 	%r3, %tid.x;
	mad.lo.s32 	%r64, %r1, %r2, %r3;
	mov.u32 	%r65, %ctaid.x;
	mad.lo.s32 	%r66, %r65, %r2, %r3;
	mov.u32 	%r4, %ctaid.y;
	mov.u32 	%r5, %ntid.y;
	mad.lo.s32 	%r67, %r4, %r5, %r1;
	shl.b32 	%r68, %r64, 3;
	mov.u32 	%r69, sum_squaresdata_u64;
	add.s32 	%r7, %r69, %r68;
	mov.b64 	%rd152, 0;
	st.shared.u64 	[%r7], %rd152;
	cvt.u64.u32 	%rd3, %r66;
	setp.le.u64 	%p1, %rd147, %rd3;
	cvt.u64.u32 	%rd153, %r67;
	setp.le.u64 	%p2, %rd150, %rd153;
	or.pred  	%p3, %p1, %p2;
	@%p3 bra 	$L__BB70_76;
	cvt.u32.u64 	%r70, %rd3;
	cvt.u32.u64 	%r71, %rd147;
	mad.lo.s32 	%r194, %r67, %r71, %r70;
	cvt.u32.u64 	%r9, %rd146;
	add.s32 	%r193, %r9, -1;
	setp.lt.s32 	%p4, %r193, 0;
	mov.b64 	%rd310, 0;
	@%p4 bra 	$L__BB70_59;
	setp.lt.u32 	%p5, %r193, 7;
	mov.b64 	%rd310, 0;
	@%p5 bra 	$L__BB70_30;
	add.s32 	%r189, %r9, -4;
	and.b32  	%r72, %r9, -8;
	neg.s32 	%r188, %r72;
	mov.b64 	%rd310, 0;
$L__BB70_4:
	.pragma "nounroll";
	add.s32 	%r16, %r189, 3;
	cvt.u64.u32 	%rd5, %r194;
	mul.wide.u32 	%rd158, %r16, 8;
	add.s64 	%rd159, %rd2, %rd158;
	ld.global.u64 	%rd6, [%rd159];
	and.b64  	%rd160, %rd6, -4294967296;
	setp.ne.s64 	%p6, %rd160, 0;
	@%p6 bra 	$L__BB70_6;
	cvt.u32.u64 	%r73, %rd6;
	cvt.u32.u64 	%r74, %rd5;
	div.u32 	%r75, %r74, %r73;
	mul.lo.s32 	%r76, %r75, %r73;
	sub.s32 	%r77, %r74, %r76;
	cvt.u64.u32 	%rd275, %r75;
	cvt.u64.u32 	%rd276, %r77;
	bra.uni 	$L__BB70_7;
$L__BB70_6:
	div.s64 	%rd275, %rd5, %rd6;
	mul.lo.s64 	%rd161, %rd275, %rd6;
	sub.s64 	%rd276, %rd5, %rd161;
$L__BB70_7:
	mul.wide.u32 	%rd162, %r16, 8;
	add.s64 	%rd163, %rd1, %rd162;
	ld.global.u64 	%rd164, [%rd163];
	mad.lo.s64 	%rd13, %rd164, %rd276, %rd310;
	add.s32 	%r17, %r189, 2;
	and.b64  	%rd14, %rd275, 4294967295;
	mul.wide.u32 	%rd165, %r17, 8;
	add.s64 	%rd166, %rd2, %rd165;
	ld.global.u64 	%rd15, [%rd166];
	and.b64  	%rd167, %rd15, -4294967296;
	setp.ne.s64 	%p7, %rd167, 0;
	@%p7 bra 	$L__BB70_9;
	cvt.u32.u64 	%r78, %rd15;
	cvt.u32.u64 	%r79, %rd14;
	div.u32 	%r80, %r79, %r78;
	mul.lo.s32 	%r81, %r80, %r78;
	sub.s32 	%r82, %r79, %r81;
	cvt.u64.u32 	%rd277, %r80;
	cvt.u64.u32 	%rd278, %r82;
	bra.uni 	$L__BB70_10;
$L__BB70_9:
	div.s64 	%rd277, %rd14, %rd15;
	mul.lo.s64 	%rd168, %rd277, %rd15;
	sub.s64 	%rd278, %rd14, %rd168;
$L__BB70_10:
	mul.wide.u32 	%rd169, %r17, 8;
	add.s64 	%rd170, %rd1, %rd169;
	ld.global.u64 	%rd171, [%rd170];
	mad.lo.s64 	%rd22, %rd171, %rd278, %rd13;
	add.s32 	%r18, %r189, 1;
	and.b64  	%rd23, %rd277, 4294967295;
	mul.wide.u32 	%rd172, %r18, 8;
	add.s64 	%rd173, %rd2, %rd172;
	ld.global.u64 	%rd24, [%rd173];
	and.b64  	%rd174, %rd24, -4294967296;
	setp.ne.s64 	%p8, %rd174, 0;
	@%p8 bra 	$L__BB70_12;
	cvt.u32.u64 	%r83, %rd24;
	cvt.u32.u64 	%r84, %rd23;
	div.u32 	%r85, %r84, %r83;
	mul.lo.s32 	%r86, %r85, %r83;
	sub.s32 	%r87, %r84, %r86;
	cvt.u64.u32 	%rd279, %r85;
	cvt.u64.u32 	%rd280, %r87;
	bra.uni 	$L__BB70_13;
$L__BB70_12:
	div.s64 	%rd279, %rd23, %rd24;
	mul.lo.s64 	%rd175, %rd279, %rd24;
	sub.s64 	%rd280, %rd23, %rd175;
$L__BB70_13:
	mul.wide.u32 	%rd176, %r18, 8;
	add.s64 	%rd177, %rd1, %rd176;
	ld.global.u64 	%rd178, [%rd177];
	mad.lo.s64 	%rd31, %rd178, %rd280, %rd22;
	and.b64  	%rd32, %rd279, 4294967295;
	mul.wide.u32 	%rd179, %r189, 8;
	add.s64 	%rd180, %rd2, %rd179;
	ld.global.u64 	%rd33, [%rd180];
	and.b64  	%rd181, %rd33, -4294967296;
	setp.ne.s64 	%p9, %rd181, 0;
	@%p9 bra 	$L__BB70_15;
	cvt.u32.u64 	%r88, %rd33;
	cvt.u32.u64 	%r89, %rd32;
	div.u32 	%r90, %r89, %r88;
	mul.lo.s32 	%r91, %r90, %r88;
	sub.s32 	%r92, %r89, %r91;
	cvt.u64.u32 	%rd281, %r90;
	cvt.u64.u32 	%rd282, %r92;
	bra.uni 	$L__BB70_16;
$L__BB70_15:
	div.s64 	%rd281, %rd32, %rd33;
	mul.lo.s64 	%rd182, %rd281, %rd33;
	sub.s64 	%rd282, %rd32, %rd182;
$L__BB70_16:
	mul.wide.u32 	%rd183, %r189, 8;
	add.s64 	%rd184, %rd1, %rd183;
	ld.global.u64 	%rd185, [%rd184];
	mad.lo.s64 	%rd40, %rd185, %rd282, %rd31;
	add.s32 	%r19, %r189, -1;
	and.b64  	%rd41, %rd281, 4294967295;
	mul.wide.u32 	%rd186, %r19, 8;
	add.s64 	%rd187, %rd2, %rd186;
	ld.global.u64 	%rd42, [%rd187];
	and.b64  	%rd188, %rd42, -4294967296;
	setp.ne.s64 	%p10, %rd188, 0;
	@%p10 bra 	$L__BB70_18;
	cvt.u32.u64 	%r93, %rd42;
	cvt.u32.u64 	%r94, %rd41;
	div.u32 	%r95, %r94, %r93;
	mul.lo.s32 	%r96, %r95, %r93;
	sub.s32 	%r97, %r94, %r96;
	cvt.u64.u32 	%rd283, %r95;
	cvt.u64.u32 	%rd284, %r97;
	bra.uni 	$L__BB70_19;
$L__BB70_18:
	div.s64 	%rd283, %rd41, %rd42;
	mul.lo.s64 	%rd189, %rd283, %rd42;
	sub.s64 	%rd284, %rd41, %rd189;
$L__BB70_19:
	mul.wide.u32 	%rd190, %r19, 8;
	add.s64 	%rd191, %rd1, %rd190;
	ld.global.u64 	%rd192, [%rd191];
	mad.lo.s64 	%rd49, %rd192, %rd284, %rd40;
	add.s32 	%r20, %r189, -2;
	and.b64  	%rd50, %rd283, 4294967295;
	mul.wide.u32 	%rd193, %r20, 8;
	add.s64 	%rd194, %rd2, %rd193;
	ld.global.u64 	%rd51, [%rd194];
	and.b64  	%rd195, %rd51, -4294967296;
	setp.ne.s64 	%p11, %rd195, 0;
	@%p11 bra 	$L__BB70_21;
	cvt.u32.u64 	%r98, %rd51;
	cvt.u32.u64 	%r99, %rd50;
	div.u32 	%r100, %r99, %r98;
	mul.lo.s32 	%r101, %r100, %r98;
	sub.s32 	%r102, %r99, %r101;
	cvt.u64.u32 	%rd285, %r100;
	cvt.u64.u32 	%rd286, %r102;
	bra.uni 	$L__BB70_22;
$L__BB70_21:
	div.s64 	%rd285, %rd50, %rd51;
	mul.lo.s64 	%rd196, %rd285, %rd51;
	sub.s64 	%rd286, %rd50, %rd196;
$L__BB70_22:
	mul.wide.u32 	%rd197, %r20, 8;
	add.s64 	%rd198, %rd1, %rd197;
	ld.global.u64 	%rd199, [%rd198];
	mad.lo.s64 	%rd58, %rd199, %rd286, %rd49;
	add.s32 	%r21, %r189, -3;
	and.b64  	%rd59, %rd285, 4294967295;
	mul.wide.u32 	%rd200, %r21, 8;
	add.s64 	%rd201, %rd2, %rd200;
	ld.global.u64 	%rd60, [%rd201];
	and.b64  	%rd202, %rd60, -4294967296;
	setp.ne.s64 	%p12, %rd202, 0;
	@%p12 bra 	$L__BB70_24;
	cvt.u32.u64 	%r103, %rd60;
	cvt.u32.u64 	%r104, %rd59;
	div.u32 	%r105, %r104, %r103;
	mul.lo.s32 	%r106, %r105, %r103;
	sub.s32 	%r107, %r104, %r106;
	cvt.u64.u32 	%rd287, %r105;
	cvt.u64.u32 	%rd288, %r107;
	bra.uni 	$L__BB70_25;
$L__BB70_24:
	div.s64 	%rd287, %rd59, %rd60;
	mul.lo.s64 	%rd203, %rd287, %rd60;
	sub.s64 	%rd288, %rd59, %rd203;
$L__BB70_25:
	mul.wide.u32 	%rd204, %r21, 8;
	add.s64 	%rd205, %rd1, %rd204;
	ld.global.u64 	%rd206, [%rd205];
	mad.lo.s64 	%rd67, %rd206, %rd288, %rd58;
	and.b64  	%rd68, %rd287, 4294967295;
	add.s32 	%r108, %r189, -4;
	mul.wide.u32 	%rd207, %r108, 8;
	add.s64 	%rd208, %rd2, %rd207;
	ld.global.u64 	%rd69, [%rd208];
	and.b64  	%rd209, %rd69, -4294967296;
	setp.ne.s64 	%p13, %rd209, 0;
	@%p13 bra 	$L__BB70_27;
	cvt.u32.u64 	%r109, %rd69;
	cvt.u32.u64 	%r110, %rd68;
	div.u32 	%r111, %r110, %r109;
	mul.lo.s32 	%r112, %r111, %r109;
	sub.s32 	%r113, %r110, %r112;
	cvt.u64.u32 	%rd289, %r111;
	cvt.u64.u32 	%rd290, %r113;
	bra.uni 	$L__BB70_28;
$L__BB70_27:
	div.s64 	%rd289, %rd68, %rd69;
	mul.lo.s64 	%rd210, %rd289, %rd69;
	sub.s64 	%rd290, %rd68, %rd210;
$L__BB70_28:
	mul.wide.u32 	%rd211, %r108, 8;
	add.s64 	%rd212, %rd1, %rd211;
	ld.global.u64 	%rd213, [%rd212];
	mad.lo.s64 	%rd310, %rd213, %rd290, %rd67;
	cvt.u32.u64 	%r194, %rd289;
	add.s32 	%r189, %r189, -8;
	add.s32 	%r188, %r188, 8;
	setp.ne.s32 	%p14, %r188, 0;
	@%p14 bra 	$L__BB70_4;
	add.s32 	%r193, %r189, 3;
$L__BB70_30:
	and.b32  	%r28, %r9, 7;
	setp.eq.s32 	%p15, %r28, 0;
	@%p15 bra 	$L__BB70_59;
	and.b32  	%r29, %r9, 3;
	setp.lt.u32 	%p16, %r28, 4;
	@%p16 bra 	$L__BB70_45;
	cvt.u64.u32 	%rd79, %r194;
	mul.wide.u32 	%rd215, %r193, 8;
	add.s64 	%rd216, %rd2, %rd215;
	ld.global.u64 	%rd80, [%rd216];
	and.b64  	%rd217, %rd80, -4294967296;
	setp.ne.s64 	%p17, %rd217, 0;
	@%p17 bra 	$L__BB70_34;
	cvt.u32.u64 	%r115, %rd80;
	cvt.u32.u64 	%r116, %rd79;
	div.u32 	%r117, %r116, %r115;
	mul.lo.s32 	%r118, %r117, %r115;
	sub.s32 	%r119, %r116, %r118;
	cvt.u64.u32 	%rd293, %r117;
	cvt.u64.u32 	%rd294, %r119;
	bra.uni 	$L__BB70_35;
$L__BB70_34:
	div.s64 	%rd293, %rd79, %rd80;
	mul.lo.s64 	%rd218, %rd293, %rd80;
	sub.s64 	%rd294, %rd79, %rd218;
$L__BB70_35:
	mul.wide.u32 	%rd219, %r193, 8;
	add.s64 	%rd220, %rd1, %rd219;
	ld.global.u64 	%rd221, [%rd220];
	mad.lo.s64 	%rd87, %rd221, %rd294, %rd310;
	add.s32 	%r30, %r193, -1;
	and.b64  	%rd88, %rd293, 4294967295;
	mul.wide.u32 	%rd222, %r30, 8;
	add.s64 	%rd223, %rd2, %rd222;
	ld.global.u64 	%rd89, [%rd223];
	and.b64  	%rd224, %rd89, -4294967296;
	setp.ne.s64 	%p18, %rd224, 0;
	@%p18 bra 	$L__BB70_37;
	cvt.u32.u64 	%r120, %rd89;
	cvt.u32.u64 	%r121, %rd88;
	div.u32 	%r122, %r121, %r120;
	mul.lo.s32 	%r123, %r122, %r120;
	sub.s32 	%r124, %r121, %r123;
	cvt.u64.u32 	%rd295, %r122;
	cvt.u64.u32 	%rd296, %r124;
	bra.uni 	$L__BB70_38;
$L__BB70_37:
	div.s64 	%rd295, %rd88, %rd89;
	mul.lo.s64 	%rd225, %rd295, %rd89;
	sub.s64 	%rd296, %rd88, %rd225;
$L__BB70_38:
	mul.wide.u32 	%rd226, %r30, 8;
	add.s64 	%rd227, %rd1, %rd226;
	ld.global.u64 	%rd228, [%rd227];
	mad.lo.s64 	%rd96, %rd228, %rd296, %rd87;
	add.s32 	%r31, %r193, -2;
	and.b64  	%rd97, %rd295, 4294967295;
	mul.wide.u32 	%rd229, %r31, 8;
	add.s64 	%rd230, %rd2, %rd229;
	ld.global.u64 	%rd98, [%rd230];
	and.b64  	%rd231, %rd98, -4294967296;
	setp.ne.s64 	%p19, %rd231, 0;
	@%p19 bra 	$L__BB70_40;
	cvt.u32.u64 	%r125, %rd98;
	cvt.u32.u64 	%r126, %rd97;
	div.u32 	%r127, %r126, %r125;
	mul.lo.s32 	%r128, %r127, %r125;
	sub.s32 	%r129, %r126, %r128;
	cvt.u64.u32 	%rd297, %r127;
	cvt.u64.u32 	%rd298, %r129;
	bra.uni 	$L__BB70_41;
$L__BB70_40:
	div.s64 	%rd297, %rd97, %rd98;
	mul.lo.s64 	%rd232, %rd297, %rd98;
	sub.s64 	%rd298, %rd97, %rd232;
$L__BB70_41:
	mul.wide.u32 	%rd233, %r31, 8;
	add.s64 	%rd234, %rd1, %rd233;
	ld.global.u64 	%rd235, [%rd234];
	mad.lo.s64 	%rd105, %rd235, %rd298, %rd96;
	add.s32 	%r32, %r193, -3;
	and.b64  	%rd106, %rd297, 4294967295;
	mul.wide.u32 	%rd236, %r32, 8;
	add.s64 	%rd237, %rd2, %rd236;
	ld.global.u64 	%rd107, [%rd237];
	and.b64  	%rd238, %rd107, -4294967296;
	setp.ne.s64 	%p20, %rd238, 0;
	@%p20 bra 	$L__BB70_43;
	cvt.u32.u64 	%r130, %rd107;
	cvt.u32.u64 	%r131, %rd106;
	div.u32 	%r132, %r131, %r130;
	mul.lo.s32 	%r133, %r132, %r130;
	sub.s32 	%r134, %r131, %r133;
	cvt.u64.u32 	%rd299, %r132;
	cvt.u64.u32 	%rd300, %r134;
	bra.uni 	$L__BB70_44;
$L__BB70_43:
	div.s64 	%rd299, %rd106, %rd107;
	mul.lo.s64 	%rd239, %rd299, %rd107;
	sub.s64 	%rd300, %rd106, %rd239;
$L__BB70_44:
	mul.wide.u32 	%rd240, %r32, 8;
	add.s64 	%rd241, %rd1, %rd240;
	ld.global.u64 	%rd242, [%rd241];
	mad.lo.s64 	%rd310, %rd242, %rd300, %rd105;
	cvt.u32.u64 	%r194, %rd299;
	add.s32 	%r193, %r193, -4;
$L__BB70_45:
	setp.eq.s32 	%p21, %r29, 0;
	@%p21 bra 	$L__BB70_59;
	setp.eq.s32 	%p22, %r29, 1;
	@%p22 bra 	$L__BB70_54;
	cvt.u64.u32 	%rd117, %r194;
	mul.wide.u32 	%rd244, %r193, 8;
	add.s64 	%rd245, %rd2, %rd244;
	ld.global.u64 	%rd118, [%rd245];
	and.b64  	%rd246, %rd118, -4294967296;
	setp.ne.s64 	%p23, %rd246, 0;
	@%p23 bra 	$L__BB70_49;
	cvt.u32.u64 	%r135, %rd118;
	cvt.u32.u64 	%r136, %rd117;
	div.u32 	%r137, %r136, %r135;
	mul.lo.s32 	%r138, %r137, %r135;
	sub.s32 	%r139, %r136, %r138;
	cvt.u64.u32 	%rd303, %r137;
	cvt.u64.u32 	%rd304, %r139;
	bra.uni 	$L__BB70_50;
$L__BB70_49:
	div.s64 	%rd303, %rd117, %rd118;
	mul.lo.s64 	%rd247, %rd303, %rd118;
	sub.s64 	%rd304, %rd117, %rd247;
$L__BB70_50:
	add.s64 	%rd249, %rd1, %rd244;
	ld.global.u64 	%rd250, [%rd249];
	mad.lo.s64 	%rd125, %rd250, %rd304, %rd310;
	add.s32 	%r37, %r193, -1;
	and.b64  	%rd126, %rd303, 4294967295;
	mul.wide.u32 	%rd251, %r37, 8;
	add.s64 	%rd252, %rd2, %rd251;
	ld.global.u64 	%rd127, [%rd252];
	and.b64  	%rd253, %rd127, -4294967296;
	setp.ne.s64 	%p24, %rd253, 0;
	@%p24 bra 	$L__BB70_52;
	cvt.u32.u64 	%r140, %rd127;
	cvt.u32.u64 	%r141, %rd126;
	div.u32 	%r142, %r141, %r140;
	mul.lo.s32 	%r143, %r142, %r140;
	sub.s32 	%r144, %r141, %r143;
	cvt.u64.u32 	%rd305, %r142;
	cvt.u64.u32 	%rd306, %r144;
	bra.uni 	$L__BB70_53;
$L__BB70_52:
	div.s64 	%rd305, %rd126, %rd127;
	mul.lo.s64 	%rd254, %rd305, %rd127;
	sub.s64 	%rd306, %rd126, %rd254;
$L__BB70_53:
	add.s64 	%rd256, %rd1, %rd251;
	ld.global.u64 	%rd257, [%rd256];
	mad.lo.s64 	%rd310, %rd257, %rd306, %rd125;
	cvt.u32.u64 	%r194, %rd305;
	add.s32 	%r193, %r193, -2;
$L__BB70_54:
	and.b32  	%r145, %r9, 1;
	setp.eq.b32 	%p25, %r145, 1;
	not.pred 	%p26, %p25;
	@%p26 bra 	$L__BB70_59;
	cvt.u64.u32 	%rd137, %r194;
	mul.wide.u32 	%rd258, %r193, 8;
	add.s64 	%rd259, %rd2, %rd258;
	ld.global.u64 	%rd138, [%rd259];
	and.b64  	%rd260, %rd138, -4294967296;
	setp.ne.s64 	%p27, %rd260, 0;
	@%p27 bra 	$L__BB70_57;
	cvt.u32.u64 	%r146, %rd138;
	cvt.u32.u64 	%r147, %rd137;
	rem.u32 	%r148, %r147, %r146;
	cvt.u64.u32 	%rd309, %r148;
	bra.uni 	$L__BB70_58;
$L__BB70_57:
	rem.s64 	%rd309, %rd137, %rd138;
$L__BB70_58:
	add.s64 	%rd262, %rd1, %rd258;
	ld.global.u64 	%rd263, [%rd262];
	mad.lo.s64 	%rd310, %rd263, %rd309, %rd310;
$L__BB70_59:
	cvta.to.global.u64 	%rd264, %rd145;
	shl.b64 	%rd265, %rd310, 3;
	add.s64 	%rd266, %rd264, %rd265;
	ld.global.u64 	%rd267, [%rd266];
	mul.lo.s64 	%rd268, %rd267, %rd267;
	cvt.rn.f64.u64 	%fd16, %rd268;
	st.shared.f64 	[%r7], %fd16;
	bar.sync 	0;
	setp.ne.s32 	%p28, %r1, 0;
	@%p28 bra 	$L__BB70_76;
	setp.gt.u32 	%p29, %r5, 1;
	@%p29 bra 	$L__BB70_62;
	shl.b32 	%r149, %r3, 3;
	mov.u32 	%r150, sum_squaresdata_u64;
	add.s32 	%r151, %r150, %r149;
	ld.shared.f64 	%fd53, [%r151];
	bra.uni 	$L__BB70_75;
$L__BB70_62:
	shl.b32 	%r153, %r3, 3;
	mov.u32 	%r154, sum_squaresdata_u64;
	add.s32 	%r42, %r154, %r153;
	ld.shared.f64 	%fd53, [%r42];
	add.s32 	%r43, %r5, -1;
	add.s32 	%r155, %r5, -2;
	and.b32  	%r44, %r43, 7;
	setp.lt.u32 	%p30, %r155, 7;
	mov.b32 	%r202, 1;
	@%p30 bra 	$L__BB70_66;
	and.b32  	%r158, %r43, -8;
	neg.s32 	%r199, %r158;
	shl.b32 	%r46, %r2, 3;
	add.s32 	%r160, %r153, %r46;
	add.s32 	%r197, %r154, %r160;
	shl.b32 	%r48, %r2, 6;
	mov.b32 	%r200, 1;
	mov.b32 	%r198, 0;
$L__BB70_64:
	.pragma "nounroll";
	mul.lo.s32 	%r162, %r200, %r2;
	shl.b32 	%r163, %r162, 3;
	add.s32 	%r164, %r42, %r163;
	ld.shared.f64 	%fd18, [%r197];
	add.f64 	%fd19, %fd53, %fd18;
	add.s32 	%r165, %r164, %r46;
	ld.shared.f64 	%fd20, [%r165];
	add.f64 	%fd21, %fd19, %fd20;
	add.s32 	%r166, %r165, %r46;
	ld.shared.f64 	%fd22, [%r166];
	add.f64 	%fd23, %fd21, %fd22;
	add.s32 	%r167, %r166, %r46;
	ld.shared.f64 	%fd24, [%r167];
	add.f64 	%fd25, %fd23, %fd24;
	add.s32 	%r168, %r167, %r46;
	ld.shared.f64 	%fd26, [%r168];
	add.f64 	%fd27, %fd25, %fd26;
	add.s32 	%r169, %r168, %r46;
	ld.shared.f64 	%fd28, [%r169];
	add.f64 	%fd29, %fd27, %fd28;
	add.s32 	%r170, %r169, %r46;
	ld.shared.f64 	%fd30, [%r170];
	add.f64 	%fd31, %fd29, %fd30;
	add.s32 	%r171, %r170, %r46;
	ld.shared.f64 	%fd32, [%r171];
	add.f64 	%fd53, %fd31, %fd32;
	add.s32 	%r200, %r200, 8;
	add.s32 	%r199, %r199, 8;
	add.s32 	%r198, %r198, 8;
	add.s32 	%r197, %r197, %r48;
	setp.ne.s32 	%p31, %r199, 0;
	@%p31 bra 	$L__BB70_64;
	add.s32 	%r202, %r198, 1;
$L__BB70_66:
	setp.eq.s32 	%p32, %r44, 0;
	@%p32 bra 	$L__BB70_74;
	and.b32  	%r59, %r43, 3;
	setp.lt.u32 	%p33, %r44, 4;
	@%p33 bra 	$L__BB70_69;
	mul.lo.s32 	%r172, %r202, %r2;
	shl.b32 	%r173, %r172, 3;
	add.s32 	%r174, %r42, %r173;
	ld.shared.f64 	%fd34, [%r174];
	add.f64 	%fd35, %fd53, %fd34;
	shl.b32 	%r175, %r2, 3;
	add.s32 	%r176, %r174, %r175;
	ld.shared.f64 	%fd36, [%r176];
	add.f64 	%fd37, %fd35, %fd36;
	add.s32 	%r177, %r176, %r175;
	ld.shared.f64 	%fd38, [%r177];
	add.f64 	%fd39, %fd37, %fd38;
	add.s32 	%r178, %r177, %r175;
	ld.shared.f64 	%fd40, [%r178];
	add.f64 	%fd53, %fd39, %fd40;
	add.s32 	%r202, %r202, 4;
$L__BB70_69:
	setp.eq.s32 	%p34, %r59, 0;
	@%p34 bra 	$L__BB70_74;
	setp.eq.s32 	%p35, %r59, 1;
	@%p35 bra 	$L__BB70_72;
	mul.lo.s32 	%r179, %r202, %r2;
	shl.b32 	%r180, %r179, 3;
	add.s32 	%r181, %r42, %r180;
	ld.shared.f64 	%fd42, [%r181];
	add.f64 	%fd43, %fd53, %fd42;
	shl.b32 	%r182, %r2, 3;
	add.s32 	%r183, %r181, %r182;
	ld.shared.f64 	%fd44, [%r183];
	add.f64 	%fd53, %fd43, %fd44;
	add.s32 	%r202, %r202, 2;
$L__BB70_72:
	and.b32  	%r184, %r43, 1;
	setp.eq.b32 	%p36, %r184, 1;
	not.pred 	%p37, %p36;
	@%p37 bra 	$L__BB70_74;
	mul.lo.s32 	%r185, %r202, %r2;
	shl.b32 	%r186, %r185, 3;
	add.s32 	%r187, %r42, %r186;
	ld.shared.f64 	%fd45, [%r187];
	add.f64 	%fd53, %fd53, %fd45;
$L__BB70_74:
	st.shared.f64 	[%r42], %fd53;
$L__BB70_75:
	cvt.u64.u32 	%rd269, %r4;
	mad.lo.s64 	%rd270, %rd147, %rd269, %rd3;
	cvta.to.global.u64 	%rd271, %rd144;
	shl.b64 	%rd272, %rd270, 3;
	add.s64 	%rd273, %rd271, %rd272;
	st.global.f64 	[%rd273], %fd53;
$L__BB70_76:
	ret;

}
	// .globl	contiguous_sum_square33_u64
.visible .entry contiguous_sum_square33_u64(
	.param .u64 .ptr .align 1 contiguous_sum_square33_u64_param_0,
	.param .u64 .ptr .align 1 contiguous_sum_square33_u64_param_1,
	.param .u64 contiguous_sum_square33_u64_param_2,
	.param .u64 contiguous_sum_square33_u64_param_3,
	.param .u64 contiguous_sum_square33_u64_param_4
)
{
	.reg .pred 	%p<14>;
	.reg .b32 	%r<85>;
	.reg .b64 	%rd<18>;
	.reg .b64 	%fd<55>;

	ld.param.u64 	%rd2, [contiguous_sum_square33_u64_param_0];
	ld.param.u64 	%rd3, [contiguous_sum_square33_u64_param_1];
	ld.param.u64 	%rd4, [contiguous_sum_square33_u64_param_3];
	ld.param.u64 	%rd5, [contiguous_sum_square33_u64_param_4];
	mov.u32 	%r1, %tid.y;
	mov.u32 	%r2, %ntid.x;
	mov.u32 	%r3, %tid.x;
	mad.lo.s32 	%r30, %r1, %r2, %r3;
	mov.u32 	%r31, %ctaid.x;
	mad.lo.s32 	%r32, %r31, %r2, %r3;
	mov.u32 	%r4, %ctaid.y;
	mov.u32 	%r5, %ntid.y;
	mad.lo.s32 	%r33, %r4, %r5, %r1;
	shl.b32 	%r34, %r30, 3;
	mov.u32 	%r35, sum_squaresdata_u64;
	add.s32 	%r7, %r35, %r34;
	mov.b64 	%rd7, 0;
	st.shared.u64 	[%r7], %rd7;
	cvt.u64.u32 	%rd1, %r32;
	setp.le.u64 	%p1, %rd4, %rd1;
	cvt.u64.u32 	%rd8, %r33;
	setp.le.u64 	%p2, %rd5, %rd8;
	or.pred  	%p3, %p1, %p2;
	@%p3 bra 	$L__BB71_18;
	cvt.u32.u64 	%r36, %rd1;
	cvta.to.global.u64 	%rd9, %rd3;
	cvt.u32.u64 	%r37, %rd4;
	mad.lo.s32 	%r38, %r33, %r37, %r36;
	mul.wide.u32 	%rd10, %r38, 8;
	add.s64 	%rd11, %rd9, %rd10;
	ld.global.u64 	%rd12, [%rd11];
	cvt.rn.f64.u64 	%fd16, %rd12;
	st.shared.f64 	[%r7], %fd16;
	bar.sync 	0;
	setp.ne.s32 	%p4, %r1, 0;
	@%p4 bra 	$L__BB71_18;
	setp.gt.u32 	%p5, %r5, 1;
	@%p5 bra 	$L__BB71_4;
	shl.b32 	%r39, %r3, 3;
	add.s32 	%r41, %r35, %r39;
	ld.shared.f64 	%fd53, [%r41];
	bra.uni 	$L__BB71_17;
$L__BB71_4:
	shl.b32 	%r43, %r3, 3;
	add.s32 	%r8, %r35, %r43;
	ld.shared.f64 	%fd53, [%r8];
	add.s32 	%r9, %r5, -1;
	add.s32 	%r45, %r5, -2;
	and.b32  	%r10, %r9, 7;
	setp.lt.u32 	%p6, %r45, 7;
	mov.b32 	%r83, 1;
	@%p6 bra 	$L__BB71_8;
	and.b32  	%r48, %r9, -8;
	neg.s32 	%r80, %r48;
	shl.b32 	%r12, %r2, 3;
	add.s32 	%r50, %r43, %r12;
	add.s32 	%r78, %r35, %r50;
	shl.b32 	%r14, %r2, 6;
	mov.b32 	%r81, 1;
	mov.b32 	%r79, 0;
$L__BB71_6:
	.pragma "nounroll";
	mul.lo.s32 	%r52, %r81, %r2;
	shl.b32 	%r53, %r52, 3;
	add.s32 	%r54, %r8, %r53;
	ld.shared.f64 	%fd18, [%r78];
	add.f64 	%fd19, %fd53, %fd18;
	add.s32 	%r55, %r54, %r12;
	ld.shared.f64 	%fd20, [%r55];
	add.f64 	%fd21, %fd19, %fd20;
	add.s32 	%r56, %r55, %r12;
	ld.shared.f64 	%fd22, [%r56];
	add.f64 	%fd23, %fd21, %fd22;
	add.s32 	%r57, %r56, %r12;
	ld.shared.f64 	%fd24, [%r57];
	add.f64 	%fd25, %fd23, %fd24;
	add.s32 	%r58, %r57, %r12;
	ld.shared.f64 	%fd26, [%r58];
	add.f64 	%fd27, %fd25, %fd26;
	add.s32 	%r59, %r58, %r12;
	ld.shared.f64 	%fd28, [%r59];
	add.f64 	%fd29, %fd27, %fd28;
	add.s32 	%r60, %r59, %r12;
	ld.shared.f64 	%fd30, [%r60];
	add.f64 	%fd31, %fd29, %fd30;
	add.s32 	%r61, %r60, %r12;
	ld.shared.f64 	%fd32, [%r61];
	add.f64 	%fd53, %fd31, %fd32;
	add.s32 	%r81, %r81, 8;
	add.s32 	%r80, %r80, 8;
	add.s32 	%r79, %r79, 8;
	add.s32 	%r78, %r78, %r14;
	setp.ne.s32 	%p7, %r80, 0;
	@%p7 bra 	$L__BB71_6;
	add.s32 	%r83, %r79, 1;
$L__BB71_8:
	setp.eq.s32 	%p8, %r10, 0;
	@%p8 bra 	$L__BB71_16;
	and.b32  	%r25, %r9, 3;
	setp.lt.u32 	%p9, %r10, 4;
	@%p9 bra 	$L__BB71_11;
	mul.lo.s32 	%r62, %r83, %r2;
	shl.b32 	%r63, %r62, 3;
	add.s32 	%r64, %r8, %r63;
	ld.shared.f64 	%fd34, [%r64];
	add.f64 	%fd35, %fd53, %fd34;
	shl.b32 	%r65, %r2, 3;
	add.s32 	%r66, %r64, %r65;
	ld.shared.f64 	%fd36, [%r66];
	add.f64 	%fd37, %fd35, %fd36;
	add.s32 	%r67, %r66, %r65;
	ld.shared.f64 	%fd38, [%r67];
	add.f64 	%fd39, %fd37, %fd38;
	add.s32 	%r68, %r67, %r65;
	ld.shared.f64 	%fd40, [%r68];
	add.f64 	%fd53, %fd39, %fd40;
	add.s32 	%r83, %r83, 4;
$L__BB71_11:
	setp.eq.s32 	%p10, %r25, 0;
	@%p10 bra 	$L__BB71_16;
	setp.eq.s32 	%p11, %r25, 1;
	@%p11 bra 	$L__BB71_14;
	mul.lo.s32 	%r69, %r83, %r2;
	shl.b32 	%r70, %r69, 3;
	add.s32 	%r71, %r8, %r70;
	ld.shared.f64 	%fd42, [%r71];
	add.f64 	%fd43, %fd53, %fd42;
	shl.b32 	%r72, %r2, 3;
	add.s32 	%r73, %r71, %r72;
	ld.shared.f64 	%fd44, [%r73];
	add.f64 	%fd53, %fd43, %fd44;
	add.s32 	%r83, %r83, 2;
$L__BB71_14:
	and.b32  	%r74, %r9, 1;
	setp.eq.b32 	%p12, %r74, 1;
	not.pred 	%p13, %p12;
	@%p13 bra 	$L__BB71_16;
	mul.lo.s32 	%r75, %r83, %r2;
	shl.b32 	%r76, %r75, 3;
	add.s32 	%r77, %r8, %r76;
	ld.shared.f64 	%fd45, [%r77];
	add.f64 	%fd53, %fd53, %fd45;
$L__BB71_16:
	st.shared.f64 	[%r8], %fd53;
$L__BB71_17:
	cvt.u64.u32 	%rd13, %r4;
	mad.lo.s64 	%rd14, %rd4, %rd13, %rd1;
	cvta.to.global.u64 	%rd15, %rd2;
	shl.b64 	%rd16, %rd14, 3;
	add.s64 	%rd17, %rd15, %rd16;
	st.global.f64 	[%rd17], %fd53;
$L__BB71_18:
	ret;

}
	// .globl	contiguous_sum_square_f32
.visible .entry contiguous_sum_square_f32(
	.param .u64 .ptr .align 1 contiguous_sum_square_f32_param_0,
	.param .u64 .ptr .align 1 contiguous_sum_square_f32_param_1,
	.param .u64 contiguous_sum_square_f32_param_2
)
{
	.reg .pred 	%p<8>;
	.reg .b32 	%r<17>;
	.reg .b32 	%f<29>;
	.reg .b64 	%rd<16>;

	ld.param.u64 	%rd4, [contiguous_sum_square_f32_param_0];
	ld.param.u64 	%rd6, [contiguous_sum_square_f32_param_1];
	ld.param.u64 	%rd5, [contiguous_sum_square_f32_param_2];
	cvta.to.global.u64 	%rd1, %rd6;
	mov.u32 	%r1, %tid.x;
	mov.u32 	%r2, %ctaid.x;
	mov.u32 	%r16, %ntid.x;
	mul.lo.s32 	%r8, %r2, %r16;
	shl.b32 	%r9, %r8, 1;
	add.s32 	%r4, %r9, %r1;
	shl.b32 	%r10, %r1, 2;
	mov.u32 	%r11, sum_squaresdata_f32;
	add.s32 	%r5, %r11, %r10;
	mov.b32 	%r12, 0;
	st.shared.u32 	[%r5], %r12;
	add.s32 	%r13, %r4, %r16;
	cvt.u64.u32 	%rd2, %r13;
	setp.le.u64 	%p1, %rd5, %rd2;
	@%p1 bra 	$L__BB72_2;
	mul.wide.u32 	%rd9, %r4, 4;
	add.s64 	%rd10, %rd1, %rd9;
	ld.global.f32 	%f3, [%rd10];
	shl.b64 	%rd11, %rd2, 2;
	add.s64 	%rd12, %rd1, %rd11;
	ld.global.f32 	%f4, [%rd12];
	mul.f32 	%f5, %f4, %f4;
	fma.rn.f32 	%f6, %f3, %f3, %f5;
	st.shared.f32 	[%r5], %f6;
	bra.uni 	$L__BB72_4;
$L__BB72_2:
	cvt.u64.u32 	%rd3, %r4;
	setp.le.u64 	%p2, %rd5, %rd3;
	@%p2 bra 	$L__BB72_4;
	shl.b64 	%rd7, %rd3, 2;
	add.s64 	%rd8, %rd1, %rd7;
	ld.global.f32 	%f1, [%rd8];
	mul.f32 	%f2, %f1, %f1;
	st.shared.f32 	[%r5], %f2;
$L__BB72_4:
	bar.sync 	0;
	setp.lt.u32 	%p3, %r16, 66;
	@%p3 bra 	$L__BB72_8;
$L__BB72_5:
	shr.u32 	%r7, %r16, 1;
	setp.ge.u32 	%p4, %r1, %r7;
	@%p4 bra 	$L__BB72_7;
	ld.shared.f32 	%f7, [%r5];
	shl.b32 	%r14, %r7, 2;
	add.s32 	%r15, %r5, %r14;
	ld.shared.f32 	%f8, [%r15];
	add.f32 	%f9, %f7, %f8;
	st.shared.f32 	[%r5], %f9;
$L__BB72_7:
	bar.sync 	0;
	setp.gt.u32 	%p5, %r16, 131;
	mov.u32 	%r16, %r7;
	@%p5 bra 	$L__BB72_5;
$L__BB72_8:
	setp.gt.u32 	%p6, %r1, 31;
	@%p6 bra 	$L__BB72_11;
	ld.volatile.shared.f32 	%f10, [%r5];
	ld.volatile.shared.f32 	%f11, [%r5+128];
	add.f32 	%f12, %f10, %f11;
	st.volatile.shared.f32 	[%r5], %f12;
	ld.volatile.shared.f32 	%f13, [%r5];
	ld.volatile.shared.f32 	%f14, [%r5+64];
	add.f32 	%f15, %f13, %f14;
	st.volatile.shared.f32 	[%r5], %f15;
	ld.volatile.shared.f32 	%f16, [%r5];
	ld.volatile.shared.f32 	%f17, [%r5+32];
	add.f32 	%f18, %f16, %f17;
	st.volatile.shared.f32 	[%r5], %f18;
	ld.volatile.shared.f32 	%f19, [%r5];
	ld.volatile.shared.f32 	%f20, [%r5+16];
	add.f32 	%f21, %f19, %f20;
	st.volatile.shared.f32 	[%r5], %f21;
	ld.volatile.shared.f32 	%f22, [%r5];
	ld.volatile.shared.f32 	%f23, [%r5+8];
	add.f32 	%f24, %f22, %f23;
	st.volatile.shared.f32 	[%r5], %f24;
	ld.volatile.shared.f32 	%f25, [%r5];
	ld.volatile.shared.f32 	%f26, [%r5+4];
	add.f32 	%f27, %f25, %f26;
	st.volatile.shared.f32 	[%r5], %f27;
	setp.ne.s32 	%p7, %r1, 0;
	@%p7 bra 	$L__BB72_11;
	ld.shared.f32 	%f28, [sum_squaresdata_f32];
	cvta.to.global.u64 	%rd13, %rd4;
	mul.wide.u32 	%rd14, %r2, 4;
	add.s64 	%rd15, %rd13, %rd14;
	st.global.f32 	[%rd15], %f28;
$L__BB72_11:
	ret;

}
	// .globl	contiguous_cumulate_sum_square_f32
.visible .entry contiguous_cumulate_sum_square_f32(
	.param .u64 .ptr .align 1 contiguous_cumulate_sum_square_f32_param_0,
	.param .u64 .ptr .align 1 contiguous_cumulate_sum_square_f32_param_1,
	.param .u64 contiguous_cumulate_sum_square_f32_param_2
)
{
	.reg .pred 	%p<8>;
	.reg .b32 	%r<17>;
	.reg .b32 	%f<27>;
	.reg .b64 	%rd<16>;

	ld.param.u64 	%rd4, [contiguous_cumulate_sum_square_f32_param_0];
	ld.param.u64 	%rd6, [contiguous_cumulate_sum_square_f32_param_1];
	ld.param.u64 	%rd5, [contiguous_cumulate_sum_square_f32_param_2];
	cvta.to.global.u64 	%rd1, %rd6;
	mov.u32 	%r1, %tid.x;
	mov.u32 	%r2, %ctaid.x;
	mov.u32 	%r16, %ntid.x;
	mul.lo.s32 	%r8, %r2, %r16;
	shl.b32 	%r9, %r8, 1;
	add.s32 	%r4, %r9, %r1;
	shl.b32 	%r10, %r1, 2;
	mov.u32 	%r11, sum_squaresdata_f32;
	add.s32 	%r5, %r11, %r10;
	mov.b32 	%r12, 0;
	st.shared.u32 	[%r5], %r12;
	add.s32 	%r13, %r4, %r16;
	cvt.u64.u32 	%rd2, %r13;
	setp.le.u64 	%p1, %rd5, %rd2;
	@%p1 bra 	$L__BB73_2;
	mul.wide.u32 	%rd9, %r4, 4;
	add.s64 	%rd10, %rd1, %rd9;
	ld.global.f32 	%f2, [%rd10];
	shl.b64 	%rd11, %rd2, 2;
	add.s64 	%rd12, %rd1, %rd11;
	ld.global.f32 	%f3, [%rd12];
	add.f32 	%f4, %f2, %f3;
	st.shared.f32 	[%r5], %f4;
	bra.uni 	$L__BB73_4;
$L__BB73_2:
	cvt.u64.u32 	%rd3, %r4;
	setp.le.u64 	%p2, %rd5, %rd3;
	@%p2 bra 	$L__BB73_4;
	shl.b64 	%rd7, %rd3, 2;
	add.s64 	%rd8, %rd1, %rd7;
	ld.global.f32 	%f1, [%rd8];
	st.shared.f32 	[%r5], %f1;
$L__BB73_4:
	bar.sync 	0;
	setp.lt.u32 	%p3, %r16, 66;
	@%p3 bra 	$L__BB73_8;
$L__BB73_5:
	shr.u32 	%r7, %r16, 1;
	setp.ge.u32 	%p4, %r1, %r7;
	@%p4 bra 	$L__BB73_7;
	ld.shared.f32 	%f5, [%r5];
	shl.b32 	%r14, %r7, 2;
	add.s32 	%r15, %r5, %r14;
	ld.shared.f32 	%f6, [%r15];
	add.f32 	%f7, %f5, %f6;
	st.shared.f32 	[%r5], %f7;
$L__BB73_7:
	bar.sync 	0;
	setp.gt.u32 	%p5, %r16, 131;
	mov.u32 	%r16, %r7;
	@%p5 bra 	$L__BB73_5;
$L__BB73_8:
	setp.gt.u32 	%p6, %r1, 31;
	@%p6 bra 	$L__BB73_11;
	ld.volatile.shared.f32 	%f8, [%r5];
	ld.volatile.shared.f32 	%f9, [%r5+128];
	add.f32 	%f10, %f8, %f9;
	st.volatile.shared.f32 	[%r5], %f10;
	ld.volatile.shared.f32 	%f11, [%r5];
	ld.volatile.shared.f32 	%f12, [%r5+64];
	add.f32 	%f13, %f11, %f12;
	st.volatile.shared.f32 	[%r5], %f13;
	ld.volatile.shared.f32 	%f14, [%r5];
	ld.volatile.shared.f32 	%f15, [%r5+32];
	add.f32 	%f16, %f14, %f15;
	st.volatile.shared.f32 	[%r5], %f16;
	ld.volatile.shared.f32 	%f17, [%r5];
	ld.volatile.shared.f32 	%f18, [%r5+16];
	add.f32 	%f19, %f17, %f18;
	st.volatile.shared.f32 	[%r5], %f19;
	ld.volatile.shared.f32 	%f20, [%r5];
	ld.volatile.shared.f32 	%f21, [%r5+8];
	add.f32 	%f22, %f20, %f21;
	st.volatile.shared.f32 	[%r5], %f22;
	ld.volatile.shared.f32 	%f23, [%r5];
	ld.volatile.shared.f32 	%f24, [%r5+4];
	add.f32 	%f25, %f23, %f24;
	st.volatile.shared.f32 	[%r5], %f25;
	setp.ne.s32 	%p7, %r1, 0;
	@%p7 bra 	$L__BB73_11;
	ld.shared.f32 	%f26, [sum_squaresdata_f32];
	cvta.to.global.u64 	%rd13, %rd4;
	mul.wide.u32 	%rd14, %r2, 4;
	add.s64 	%rd15, %rd13, %rd14;
	st.global.f32 	[%rd15], %f26;
$L__BB73_11:
	ret;

}
	// .globl	uncontiguous_sum_square_f32
.visible .entry uncontiguous_sum_square_f32(
	.param .u64 .ptr .align 1 uncontiguous_sum_square_f32_param_0,
	.param .u64 .ptr .align 1 uncontiguous_sum_square_f32_param_1,
	.param .u64 .ptr .align 1 uncontiguous_sum_square_f32_param_2,
	.param .u64 .ptr .align 1 uncontiguous_sum_square_f32_param_3,
	.param .u64 uncontiguous_sum_square_f32_param_4,
	.param .u64 uncontiguous_sum_square_f32_param_5
)
{
	.reg .pred 	%p<53>;
	.reg .b32 	%r<213>;
	.reg .b32 	%f<29>;
	.reg .b64 	%rd<558>;

	ld.param.u64 	%rd260, [uncontiguous_sum_square_f32_param_0];
	ld.param.u64 	%rd263, [uncontiguous_sum_square_f32_param_1];
	ld.param.u64 	%rd264, [uncontiguous_sum_square_f32_param_2];
	ld.param.u64 	%rd265, [uncontiguous_sum_square_f32_param_3];
	ld.param.u64 	%rd261, [uncontiguous_sum_square_f32_param_4];
	ld.param.u64 	%rd262, [uncontiguous_sum_square_f32_param_5];
	cvta.to.global.u64 	%rd1, %rd265;
	cvta.to.global.u64 	%rd2, %rd264;
	cvta.to.global.u64 	%rd3, %rd263;
	mov.u32 	%r1, %tid.x;
	mov.u32 	%r2, %ctaid.x;
	mov.u32 	%r212, %ntid.x;
	mul.lo.s32 	%r52, %r2, %r212;
	shl.b32 	%r53, %r52, 1;
	add.s32 	%r4, %r53, %r1;
	shl.b32 	%r54, %r1, 2;
	mov.u32 	%r55, sum_squaresdata_f32;
	add.s32 	%r5, %r55, %r54;
	mov.b32 	%r56, 0;
	st.shared.u32 	[%r5], %r56;
	add.s32 	%r57, %r4, %r212;
	cvt.u64.u32 	%rd511, %r57;
	setp.le.u64 	%p1, %rd262, %rd511;
	@%p1 bra 	$L__BB74_54;
	cvt.u32.u64 	%r6, %rd261;
	add.s32 	%r206, %r6, -1;
	setp.lt.s32 	%p27, %r206, 0;
	mov.b64 	%rd515, 0;
	mov.u64 	%rd516, %rd515;
	@%p27 bra 	$L__BB74_53;
	cvt.u64.u32 	%rd512, %r4;
	setp.lt.u32 	%p28, %r206, 3;
	mov.b64 	%rd516, 0;
	mov.u64 	%rd515, %rd516;
	@%p28 bra 	$L__BB74_30;
	add.s32 	%r204, %r6, -2;
	and.b32  	%r133, %r6, -4;
	neg.s32 	%r203, %r133;
	mov.b64 	%rd516, 0;
$L__BB74_4:
	.pragma "nounroll";
	add.s32 	%r12, %r204, 1;
	mul.wide.u32 	%rd397, %r12, 8;
	add.s64 	%rd398, %rd2, %rd397;
	ld.global.u64 	%rd10, [%rd398];
	or.b64  	%rd399, %rd512, %rd10;
	and.b64  	%rd400, %rd399, -4294967296;
	setp.ne.s64 	%p29, %rd400, 0;
	@%p29 bra 	$L__BB74_6;
	cvt.u32.u64 	%r134, %rd10;
	cvt.u32.u64 	%r135, %rd512;
	div.u32 	%r136, %r135, %r134;
	mul.lo.s32 	%r137, %r136, %r134;
	sub.s32 	%r138, %r135, %r137;
	cvt.u64.u32 	%rd477, %r136;
	cvt.u64.u32 	%rd478, %r138;
	bra.uni 	$L__BB74_7;
$L__BB74_6:
	div.s64 	%rd477, %rd512, %rd10;
	mul.lo.s64 	%rd401, %rd477, %rd10;
	sub.s64 	%rd478, %rd512, %rd401;
$L__BB74_7:
	mul.wide.u32 	%rd402, %r12, 8;
	add.s64 	%rd403, %rd1, %rd402;
	ld.global.u64 	%rd17, [%rd403];
	mad.lo.s64 	%rd18, %rd17, %rd478, %rd515;
	or.b64  	%rd404, %rd511, %rd10;
	and.b64  	%rd405, %rd404, -4294967296;
	setp.ne.s64 	%p30, %rd405, 0;
	@%p30 bra 	$L__BB74_9;
	cvt.u32.u64 	%r139, %rd10;
	cvt.u32.u64 	%r140, %rd511;
	div.u32 	%r141, %r140, %r139;
	mul.lo.s32 	%r142, %r141, %r139;
	sub.s32 	%r143, %r140, %r142;
	cvt.u64.u32 	%rd479, %r141;
	cvt.u64.u32 	%rd480, %r143;
	bra.uni 	$L__BB74_10;
$L__BB74_9:
	div.s64 	%rd479, %rd511, %rd10;
	mul.lo.s64 	%rd406, %rd479, %rd10;
	sub.s64 	%rd480, %rd511, %rd406;
$L__BB74_10:
	mad.lo.s64 	%rd25, %rd480, %rd17, %rd516;
	add.s32 	%r13, %r204, -2;
	mul.wide.u32 	%rd407, %r204, 8;
	add.s64 	%rd408, %rd2, %rd407;
	ld.global.u64 	%rd26, [%rd408];
	or.b64  	%rd409, %rd477, %rd26;
	and.b64  	%rd410, %rd409, -4294967296;
	setp.ne.s64 	%p31, %rd410, 0;
	@%p31 bra 	$L__BB74_12;
	cvt.u32.u64 	%r144, %rd26;
	cvt.u32.u64 	%r145, %rd477;
	div.u32 	%r146, %r145, %r144;
	mul.lo.s32 	%r147, %r146, %r144;
	sub.s32 	%r148, %r145, %r147;
	cvt.u64.u32 	%rd481, %r146;
	cvt.u64.u32 	%rd482, %r148;
	bra.uni 	$L__BB74_13;
$L__BB74_12:
	div.s64 	%rd481, %rd477, %rd26;
	mul.lo.s64 	%rd411, %rd481, %rd26;
	sub.s64 	%rd482, %rd477, %rd411;
$L__BB74_13:
	mul.wide.u32 	%rd412, %r204, 8;
	add.s64 	%rd413, %rd1, %rd412;
	ld.global.u64 	%rd33, [%rd413];
	mad.lo.s64 	%rd34, %rd33, %rd482, %rd18;
	or.b64  	%rd414, %rd479, %rd26;
	and.b64  	%rd415, %rd414, -4294967296;
	setp.ne.s64 	%p32, %rd415, 0;
	@%p32 bra 	$L__BB74_15;
	cvt.u32.u64 	%r149, %rd26;
	cvt.u32.u64 	%r150, %rd479;
	div.u32 	%r151, %r150, %r149;
	mul.lo.s32 	%r152, %r151, %r149;
	sub.s32 	%r153, %r150, %r152;
	cvt.u64.u32 	%rd483, %r151;
	cvt.u64.u32 	%rd484, %r153;
	bra.uni 	$L__BB74_16;
$L__BB74_15:
	div.s64 	%rd483, %rd479, %rd26;
	mul.lo.s64 	%rd416, %rd483, %rd26;
	sub.s64 	%rd484, %rd479, %rd416;
$L__BB74_16:
	mad.lo.s64 	%rd41, %rd484, %rd33, %rd25;
	add.s32 	%r14, %r204, -1;
	mul.wide.u32 	%rd417, %r14, 8;
	add.s64 	%rd418, %rd2, %rd417;
	ld.global.u64 	%rd42, [%rd418];
	or.b64  	%rd419, %rd481, %rd42;
	and.b64  	%rd420, %rd419, -4294967296;
	setp.ne.s64 	%p33, %rd420, 0;
	@%p33 bra 	$L__BB74_18;
	cvt.u32.u64 	%r154, %rd42;
	cvt.u32.u64 	%r155, %rd481;
	div.u32 	%r156, %r155, %r154;
	mul.lo.s32 	%r157, %r156, %r154;
	sub.s32 	%r158, %r155, %r157;
	cvt.u64.u32 	%rd485, %r156;
	cvt.u64.u32 	%rd486, %r158;
	bra.uni 	$L__BB74_19;
$L__BB74_18:
	div.s64 	%rd485, %rd481, %rd42;
	mul.lo.s64 	%rd421, %rd485, %rd42;
	sub.s64 	%rd486, %rd481, %rd421;
$L__BB74_19:
	mul.wide.u32 	%rd422, %r14, 8;
	add.s64 	%rd423, %rd1, %rd422;
	ld.global.u64 	%rd49, [%rd423];
	mad.lo.s64 	%rd50, %rd49, %rd486, %rd34;
	or.b64  	%rd424, %rd483, %rd42;
	and.b64  	%rd425, %rd424, -4294967296;
	setp.ne.s64 	%p34, %rd425, 0;
	@%p34 bra 	$L__BB74_21;
	cvt.u32.u64 	%r159, %rd42;
	cvt.u32.u64 	%r160, %rd483;
	div.u32 	%r161, %r160, %r159;
	mul.lo.s32 	%r162, %r161, %r159;
	sub.s32 	%r163, %r160, %r162;
	cvt.u64.u32 	%rd487, %r161;
	cvt.u64.u32 	%rd488, %r163;
	bra.uni 	$L__BB74_22;
$L__BB74_21:
	div.s64 	%rd487, %rd483, %rd42;
	mul.lo.s64 	%rd426, %rd487, %rd42;
	sub.s64 	%rd488, %rd483, %rd426;
$L__BB74_22:
	mad.lo.s64 	%rd57, %rd488, %rd49, %rd41;
	mul.wide.u32 	%rd427, %r13, 8;
	add.s64 	%rd428, %rd2, %rd427;
	ld.global.u64 	%rd58, [%rd428];
	or.b64  	%rd429, %rd485, %rd58;
	and.b64  	%rd430, %rd429, -4294967296;
	setp.ne.s64 	%p35, %rd430, 0;
	@%p35 bra 	$L__BB74_24;
	cvt.u32.u64 	%r164, %rd58;
	cvt.u32.u64 	%r165, %rd485;
	div.u32 	%r166, %r165, %r164;
	mul.lo.s32 	%r167, %r166, %r164;
	sub.s32 	%r168, %r165, %r167;
	cvt.u64.u32 	%rd512, %r166;
	cvt.u64.u32 	%rd490, %r168;
	bra.uni 	$L__BB74_25;
$L__BB74_24:
	div.s64 	%rd512, %rd485, %rd58;
	mul.lo.s64 	%rd431, %rd512, %rd58;
	sub.s64 	%rd490, %rd485, %rd431;
$L__BB74_25:
	mul.wide.u32 	%rd432, %r13, 8;
	add.s64 	%rd433, %rd1, %rd432;
	ld.global.u64 	%rd65, [%rd433];
	mad.lo.s64 	%rd515, %rd65, %rd490, %rd50;
	or.b64  	%rd434, %rd487, %rd58;
	and.b64  	%rd435, %rd434, -4294967296;
	setp.ne.s64 	%p36, %rd435, 0;
	@%p36 bra 	$L__BB74_27;
	cvt.u32.u64 	%r169, %rd58;
	cvt.u32.u64 	%r170, %rd487;
	div.u32 	%r171, %r170, %r169;
	mul.lo.s32 	%r172, %r171, %r169;
	sub.s32 	%r173, %r170, %r172;
	cvt.u64.u32 	%rd511, %r171;
	cvt.u64.u32 	%rd492, %r173;
	bra.uni 	$L__BB74_28;
$L__BB74_27:
	div.s64 	%rd511, %rd487, %rd58;
	mul.lo.s64 	%rd436, %rd511, %rd58;
	sub.s64 	%rd492, %rd487, %rd436;
$L__BB74_28:
	mad.lo.s64 	%rd516, %rd492, %rd65, %rd57;
	add.s32 	%r204, %r204, -4;
	add.s32 	%r203, %r203, 4;
	setp.ne.s32 	%p37, %r203, 0;
	@%p37 bra 	$L__BB74_4;
	add.s32 	%r206, %r204, 1;
$L__BB74_30:
	and.b32  	%r19, %r6, 3;
	setp.eq.s32 	%p38, %r19, 0;
	@%p38 bra 	$L__BB74_53;
	setp.eq.s32 	%p39, %r19, 1;
	@%p39 bra 	$L__BB74_45;
	mul.wide.u32 	%rd438, %r206, 8;
	add.s64 	%rd439, %rd2, %rd438;
	ld.global.u64 	%rd80, [%rd439];
	or.b64  	%rd440, %rd512, %rd80;
	and.b64  	%rd441, %rd440, -4294967296;
	setp.ne.s64 	%p40, %rd441, 0;
	@%p40 bra 	$L__BB74_34;
	cvt.u32.u64 	%r174, %rd80;
	cvt.u32.u64 	%r175, %rd512;
	div.u32 	%r176, %r175, %r174;
	mul.lo.s32 	%r177, %r176, %r174;
	sub.s32 	%r178, %r175, %r177;
	cvt.u64.u32 	%rd499, %r176;
	cvt.u64.u32 	%rd500, %r178;
	bra.uni 	$L__BB74_35;
$L__BB74_34:
	div.s64 	%rd499, %rd512, %rd80;
	mul.lo.s64 	%rd442, %rd499, %rd80;
	sub.s64 	%rd500, %rd512, %rd442;
$L__BB74_35:
	add.s64 	%rd444, %rd1, %rd438;
	ld.global.u64 	%rd87, [%rd444];
	mad.lo.s64 	%rd88, %rd87, %rd500, %rd515;
	or.b64  	%rd445, %rd511, %rd80;
	and.b64  	%rd446, %rd445, -4294967296;
	setp.ne.s64 	%p41, %rd446, 0;
	@%p41 bra 	$L__BB74_37;
	cvt.u32.u64 	%r179, %rd80;
	cvt.u32.u64 	%r180, %rd511;
	div.u32 	%r181, %r180, %r179;
	mul.lo.s32 	%r182, %r181, %r179;
	sub.s32 	%r183, %r180, %r182;
	cvt.u64.u32 	%rd501, %r181;
	cvt.u64.u32 	%rd502, %r183;
	bra.uni 	$L__BB74_38;
$L__BB74_37:
	div.s64 	%rd501, %rd511, %rd80;
	mul.lo.s64 	%rd447, %rd501, %rd80;
	sub.s64 	%rd502, %rd511, %rd447;
$L__BB74_38:
	mad.lo.s64 	%rd95, %rd502, %rd87, %rd516;
	add.s32 	%r20, %r206, -1;
	mul.wide.u32 	%rd448, %r20, 8;
	add.s64 	%rd449, %rd2, %rd448;
	ld.global.u64 	%rd96, [%rd449];
	or.b64  	%rd450, %rd499, %rd96;
	and.b64  	%rd451, %rd450, -4294967296;
	setp.ne.s64 	%p42, %rd451, 0;
	@%p42 bra 	$L__BB74_40;
	cvt.u32.u64 	%r184, %rd96;
	cvt.u32.u64 	%r185, %rd499;
	div.u32 	%r186, %r185, %r184;
	mul.lo.s32 	%r187, %r186, %r184;
	sub.s32 	%r188, %r185, %r187;
	cvt.u64.u32 	%rd512, %r186;
	cvt.u64.u32 	%rd504, %r188;
	bra.uni 	$L__BB74_41;
$L__BB74_40:
	div.s64 	%rd512, %rd499, %rd96;
	mul.lo.s64 	%rd452, %rd512, %rd96;
	sub.s64 	%rd504, %rd499, %rd452;
$L__BB74_41:
	add.s64 	%rd454, %rd1, %rd448;
	ld.global.u64 	%rd103, [%rd454];
	mad.lo.s64 	%rd515, %rd103, %rd504, %rd88;
	or.b64  	%rd455, %rd501, %rd96;
	and.b64  	%rd456, %rd455, -4294967296;
	setp.ne.s64 	%p43, %rd456, 0;
	@%p43 bra 	$L__BB74_43;
	cvt.u32.u64 	%r189, %rd96;
	cvt.u32.u64 	%r190, %rd501;
	div.u32 	%r191, %r190, %r189;
	mul.lo.s32 	%r192, %r191, %r189;
	sub.s32 	%r193, %r190, %r192;
	cvt.u64.u32 	%rd511, %r191;
	cvt.u64.u32 	%rd506, %r193;
	bra.uni 	$L__BB74_44;
$L__BB74_43:
	div.s64 	%rd511, %rd501, %rd96;
	mul.lo.s64 	%rd457, %rd511, %rd96;
	sub.s64 	%rd506, %rd501, %rd457;
$L__BB74_44:
	mad.lo.s64 	%rd516, %rd506, %rd103, %rd95;
	add.s32 	%r206, %r206, -2;
$L__BB74_45:
	and.b32  	%r194, %r6, 1;
	setp.eq.b32 	%p44, %r194, 1;
	not.pred 	%p45, %p44;
	@%p45 bra 	$L__BB74_53;
	mul.wide.u32 	%rd458, %r206, 8;
	add.s64 	%rd459, %rd2, %rd458;
	ld.global.u64 	%rd118, [%rd459];
	or.b64  	%rd460, %rd512, %rd118;
	and.b64  	%rd461, %rd460, -4294967296;
	setp.ne.s64 	%p46, %rd461, 0;
	@%p46 bra 	$L__BB74_48;
	cvt.u32.u64 	%r195, %rd118;
	cvt.u32.u64 	%r196, %rd512;
	rem.u32 	%r197, %r196, %r195;
	cvt.u64.u32 	%rd513, %r197;
	bra.uni 	$L__BB74_49;
$L__BB74_48:
	rem.s64 	%rd513, %rd512, %rd118;
$L__BB74_49:
	add.s64 	%rd463, %rd1, %rd458;
	ld.global.u64 	%rd122, [%rd463];
	mad.lo.s64 	%rd515, %rd122, %rd513, %rd515;
	or.b64  	%rd464, %rd511, %rd118;
	and.b64  	%rd465, %rd464, -4294967296;
	setp.ne.s64 	%p47, %rd465, 0;
	@%p47 bra 	$L__BB74_51;
	cvt.u32.u64 	%r198, %rd118;
	cvt.u32.u64 	%r199, %rd511;
	rem.u32 	%r200, %r199, %r198;
	cvt.u64.u32 	%rd514, %r200;
	bra.uni 	$L__BB74_52;
$L__BB74_51:
	rem.s64 	%rd514, %rd511, %rd118;
$L__BB74_52:
	mad.lo.s64 	%rd516, %rd514, %rd122, %rd516;
$L__BB74_53:
	shl.b64 	%rd466, %rd515, 2;
	add.s64 	%rd467, %rd3, %rd466;
	ld.global.f32 	%f3, [%rd467];
	shl.b64 	%rd468, %rd516, 2;
	add.s64 	%rd469, %rd3, %rd468;
	ld.global.f32 	%f4, [%rd469];
	mul.f32 	%f5, %f4, %f4;
	fma.rn.f32 	%f6, %f3, %f3, %f5;
	st.shared.f32 	[%r5], %f6;
	bra.uni 	$L__BB74_114;
$L__BB74_54:
	cvt.u64.u32 	%rd548, %r4;
	setp.le.u64 	%p2, %rd262, %rd548;
	@%p2 bra 	$L__BB74_114;
	cvt.u32.u64 	%r23, %rd261;
	add.s32 	%r210, %r23, -1;
	setp.lt.s32 	%p3, %r210, 0;
	mov.b64 	%rd557, 0;
	@%p3 bra 	$L__BB74_113;
	and.b32  	%r25, %r23, 7;
	setp.lt.u32 	%p4, %r210, 7;
	mov.b64 	%rd557, 0;
	@%p4 bra 	$L__BB74_84;
	add.s32 	%r208, %r23, -4;
	and.b32  	%r58, %r23, -8;
	neg.s32 	%r207, %r58;
	mov.b64 	%rd557, 0;
$L__BB74_58:
	.pragma "nounroll";
	add.s32 	%r30, %r208, 3;
	mul.wide.u32 	%rd270, %r30, 8;
	add.s64 	%rd271, %rd2, %rd270;
	ld.global.u64 	%rd133, [%rd271];
	or.b64  	%rd272, %rd548, %rd133;
	and.b64  	%rd273, %rd272, -4294967296;
	setp.ne.s64 	%p5, %rd273, 0;
	@%p5 bra 	$L__BB74_60;
	cvt.u32.u64 	%r59, %rd133;
	cvt.u32.u64 	%r60, %rd548;
	div.u32 	%r61, %r60, %r59;
	mul.lo.s32 	%r62, %r61, %r59;
	sub.s32 	%r63, %r60, %r62;
	cvt.u64.u32 	%rd519, %r61;
	cvt.u64.u32 	%rd520, %r63;
	bra.uni 	$L__BB74_61;
$L__BB74_60:
	div.s64 	%rd519, %rd548, %rd133;
	mul.lo.s64 	%rd274, %rd519, %rd133;
	sub.s64 	%rd520, %rd548, %rd274;
$L__BB74_61:
	add.s64 	%rd276, %rd1, %rd270;
	ld.global.u64 	%rd277, [%rd276];
	mad.lo.s64 	%rd140, %rd277, %rd520, %rd557;
	add.s32 	%r31, %r208, 2;
	mul.wide.u32 	%rd278, %r31, 8;
	add.s64 	%rd279, %rd2, %rd278;
	ld.global.u64 	%rd141, [%rd279];
	or.b64  	%rd280, %rd519, %rd141;
	and.b64  	%rd281, %rd280, -4294967296;
	setp.ne.s64 	%p6, %rd281, 0;
	@%p6 bra 	$L__BB74_63;
	cvt.u32.u64 	%r64, %rd141;
	cvt.u32.u64 	%r65, %rd519;
	div.u32 	%r66, %r65, %r64;
	mul.lo.s32 	%r67, %r66, %r64;
	sub.s32 	%r68, %r65, %r67;
	cvt.u64.u32 	%rd521, %r66;
	cvt.u64.u32 	%rd522, %r68;
	bra.uni 	$L__BB74_64;
$L__BB74_63:
	div.s64 	%rd521, %rd519, %rd141;
	mul.lo.s64 	%rd282, %rd521, %rd141;
	sub.s64 	%rd522, %rd519, %rd282;
$L__BB74_64:
	add.s64 	%rd284, %rd1, %rd278;
	ld.global.u64 	%rd285, [%rd284];
	mad.lo.s64 	%rd148, %rd285, %rd522, %rd140;
	add.s32 	%r32, %r208, 1;
	mul.wide.u32 	%rd286, %r32, 8;
	add.s64 	%rd287, %rd2, %rd286;
	ld.global.u64 	%rd149, [%rd287];
	or.b64  	%rd288, %rd521, %rd149;
	and.b64  	%rd289, %rd288, -4294967296;
	setp.ne.s64 	%p7, %rd289, 0;
	@%p7 bra 	$L__BB74_66;
	cvt.u32.u64 	%r69, %rd149;
	cvt.u32.u64 	%r70, %rd521;
	div.u32 	%r71, %r70, %r69;
	mul.lo.s32 	%r72, %r71, %r69;
	sub.s32 	%r73, %r70, %r72;
	cvt.u64.u32 	%rd523, %r71;
	cvt.u64.u32 	%rd524, %r73;
	bra.uni 	$L__BB74_67;
$L__BB74_66:
	div.s64 	%rd523, %rd521, %rd149;
	mul.lo.s64 	%rd290, %rd523, %rd149;
	sub.s64 	%rd524, %rd521, %rd290;
$L__BB74_67:
	add.s64 	%rd292, %rd1, %rd286;
	ld.global.u64 	%rd293, [%rd292];
	mad.lo.s64 	%rd156, %rd293, %rd524, %rd148;
	add.s32 	%r33, %r208, -4;
	mul.wide.u32 	%rd294, %r208, 8;
	add.s64 	%rd295, %rd2, %rd294;
	ld.global.u64 	%rd157, [%rd295];
	or.b64  	%rd296, %rd523, %rd157;
	and.b64  	%rd297, %rd296, -4294967296;
	setp.ne.s64 	%p8, %rd297, 0;
	@%p8 bra 	$L__BB74_69;
	cvt.u32.u64 	%r74, %rd157;
	cvt.u32.u64 	%r75, %rd523;
	div.u32 	%r76, %r75, %r74;
	mul.lo.s32 	%r77, %r76, %r74;
	sub.s32 	%r78, %r75, %r77;
	cvt.u64.u32 	%rd525, %r76;
	cvt.u64.u32 	%rd526, %r78;
	bra.uni 	$L__BB74_70;
$L__BB74_69:
	div.s64 	%rd525, %rd523, %rd157;
	mul.lo.s64 	%rd298, %rd525, %rd157;
	sub.s64 	%rd526, %rd523, %rd298;
$L__BB74_70:
	add.s64 	%rd300, %rd1, %rd294;
	ld.global.u64 	%rd301, [%rd300];
	mad.lo.s64 	%rd164, %rd301, %rd526, %rd156;
	add.s32 	%r34, %r208, -1;
	mul.wide.u32 	%rd302, %r34, 8;
	add.s64 	%rd303, %rd2, %rd302;
	ld.global.u64 	%rd165, [%rd303];
	or.b64  	%rd304, %rd525, %rd165;
	and.b64  	%rd305, %rd304, -4294967296;
	setp.ne.s64 	%p9, %rd305, 0;
	@%p9 bra 	$L__BB74_72;
	cvt.u32.u64 	%r79, %rd165;
	cvt.u32.u64 	%r80, %rd525;
	div.u32 	%r81, %r80, %r79;
	mul.lo.s32 	%r82, %r81, %r79;
	sub.s32 	%r83, %r80, %r82;
	cvt.u64.u32 	%rd527, %r81;
	cvt.u64.u32 	%rd528, %r83;
	bra.uni 	$L__BB74_73;
$L__BB74_72:
	div.s64 	%rd527, %rd525, %rd165;
	mul.lo.s64 	%rd306, %rd527, %rd165;
	sub.s64 	%rd528, %rd525, %rd306;
$L__BB74_73:
	add.s64 	%rd308, %rd1, %rd302;
	ld.global.u64 	%rd309, [%rd308];
	mad.lo.s64 	%rd172, %rd309, %rd528, %rd164;
	add.s32 	%r35, %r208, -2;
	mul.wide.u32 	%rd310, %r35, 8;
	add.s64 	%rd311, %rd2, %rd310;
	ld.global.u64 	%rd173, [%rd311];
	or.b64  	%rd312, %rd527, %rd173;
	and.b64  	%rd313, %rd312, -4294967296;
	setp.ne.s64 	%p10, %rd313, 0;
	@%p10 bra 	$L__BB74_75;
	cvt.u32.u64 	%r84, %rd173;
	cvt.u32.u64 	%r85, %rd527;
	div.u32 	%r86, %r85, %r84;
	mul.lo.s32 	%r87, %r86, %r84;
	sub.s32 	%r88, %r85, %r87;
	cvt.u64.u32 	%rd529, %r86;
	cvt.u64.u32 	%rd530, %r88;
	bra.uni 	$L__BB74_76;
$L__BB74_75:
	div.s64 	%rd529, %rd527, %rd173;
	mul.lo.s64 	%rd314, %rd529, %rd173;
	sub.s64 	%rd530, %rd527, %rd314;
$L__BB74_76:
	add.s64 	%rd316, %rd1, %rd310;
	ld.global.u64 	%rd317, [%rd316];
	mad.lo.s64 	%rd180, %rd317, %rd530, %rd172;
	add.s32 	%r36, %r208, -3;
	mul.wide.u32 	%rd318, %r36, 8;
	add.s64 	%rd319, %rd2, %rd318;
	ld.global.u64 	%rd181, [%rd319];
	or.b64  	%rd320, %rd529, %rd181;
	and.b64  	%rd321, %rd320, -4294967296;
	setp.ne.s64 	%p11, %rd321, 0;
	@%p11 bra 	$L__BB74_78;
	cvt.u32.u64 	%r89, %rd181;
	cvt.u32.u64 	%r90, %rd529;
	div.u32 	%r91, %r90, %r89;
	mul.lo.s32 	%r92, %r91, %r89;
	sub.s32 	%r93, %r90, %r92;
	cvt.u64.u32 	%rd531, %r91;
	cvt.u64.u32 	%rd532, %r93;
	bra.uni 	$L__BB74_79;
$L__BB74_78:
	div.s64 	%rd531, %rd529, %rd181;
	mul.lo.s64 	%rd322, %rd531, %rd181;
	sub.s64 	%rd532, %rd529, %rd322;
$L__BB74_79:
	add.s64 	%rd324, %rd1, %rd318;
	ld.global.u64 	%rd325, [%rd324];
	mad.lo.s64 	%rd188, %rd325, %rd532, %rd180;
	mul.wide.u32 	%rd326, %r33, 8;
	add.s64 	%rd327, %rd2, %rd326;
	ld.global.u64 	%rd189, [%rd327];
	or.b64  	%rd328, %rd531, %rd189;
	and.b64  	%rd329, %rd328, -4294967296;
	setp.ne.s64 	%p12, %rd329, 0;
	@%p12 bra 	$L__BB74_81;
	cvt.u32.u64 	%r94, %rd189;
	cvt.u32.u64 	%r95, %rd531;
	div.u32 	%r96, %r95, %r94;
	mul.lo.s32 	%r97, %r96, %r94;
	sub.s32 	%r98, %r95, %r97;
	cvt.u64.u32 	%rd548, %r96;
	cvt.u64.u32 	%rd534, %r98;
	bra.uni 	$L__BB74_82;
$L__BB74_81:
	div.s64 	%rd548, %rd531, %rd189;
	mul.lo.s64 	%rd330, %rd548, %rd189;
	sub.s64 	%rd534, %rd531, %rd330;
$L__BB74_82:
	add.s64 	%rd332, %rd1, %rd326;
	ld.global.u64 	%rd333, [%rd332];
	mad.lo.s64 	%rd557, %rd333, %rd534, %rd188;
	add.s32 	%r208, %r208, -8;
	add.s32 	%r207, %r207, 8;
	setp.ne.s32 	%p13, %r207, 0;
	@%p13 bra 	$L__BB74_58;
	add.s32 	%r210, %r208, 3;
$L__BB74_84:
	setp.eq.s32 	%p14, %r25, 0;
	@%p14 bra 	$L__BB74_113;
	and.b32  	%r41, %r23, 3;
	setp.lt.u32 	%p15, %r25, 4;
	@%p15 bra 	$L__BB74_99;
	mul.wide.u32 	%rd335, %r210, 8;
	add.s64 	%rd336, %rd2, %rd335;
	ld.global.u64 	%rd200, [%rd336];
	or.b64  	%rd337, %rd548, %rd200;
	and.b64  	%rd338, %rd337, -4294967296;
	setp.ne.s64 	%p16, %rd338, 0;
	@%p16 bra 	$L__BB74_88;
	cvt.u32.u64 	%r99, %rd200;
	cvt.u32.u64 	%r100, %rd548;
	div.u32 	%r101, %r100, %r99;
	mul.lo.s32 	%r102, %r101, %r99;
	sub.s32 	%r103, %r100, %r102;
	cvt.u64.u32 	%rd538, %r101;
	cvt.u64.u32 	%rd539, %r103;
	bra.uni 	$L__BB74_89;
$L__BB74_88:
	div.s64 	%rd538, %rd548, %rd200;
	mul.lo.s64 	%rd339, %rd538, %rd200;
	sub.s64 	%rd539, %rd548, %rd339;
$L__BB74_89:
	add.s64 	%rd341, %rd1, %rd335;
	ld.global.u64 	%rd342, [%rd341];
	mad.lo.s64 	%rd207, %rd342, %rd539, %rd557;
	add.s32 	%r42, %r210, -1;
	mul.wide.u32 	%rd343, %r42, 8;
	add.s64 	%rd344, %rd2, %rd343;
	ld.global.u64 	%rd208, [%rd344];
	or.b64  	%rd345, %rd538, %rd208;
	and.b64  	%rd346, %rd345, -4294967296;
	setp.ne.s64 	%p17, %rd346, 0;
	@%p17 bra 	$L__BB74_91;
	cvt.u32.u64 	%r104, %rd208;
	cvt.u32.u64 	%r105, %rd538;
	div.u32 	%r106, %r105, %r104;
	mul.lo.s32 	%r107, %r106, %r104;
	sub.s32 	%r108, %r105, %r107;
	cvt.u64.u32 	%rd540, %r106;
	cvt.u64.u32 	%rd541, %r108;
	bra.uni 	$L__BB74_92;
$L__BB74_91:
	div.s64 	%rd540, %rd538, %rd208;
	mul.lo.s64 	%rd347, %rd540, %rd208;
	sub.s64 	%rd541, %rd538, %rd347;
$L__BB74_92:
	add.s64 	%rd349, %rd1, %rd343;
	ld.global.u64 	%rd350, [%rd349];
	mad.lo.s64 	%rd215, %rd350, %rd541, %rd207;
	add.s32 	%r43, %r210, -2;
	mul.wide.u32 	%rd351, %r43, 8;
	add.s64 	%rd352, %rd2, %rd351;
	ld.global.u64 	%rd216, [%rd352];
	or.b64  	%rd353, %rd540, %rd216;
	and.b64  	%rd354, %rd353, -4294967296;
	setp.ne.s64 	%p18, %rd354, 0;
	@%p18 bra 	$L__BB74_94;
	cvt.u32.u64 	%r109, %rd216;
	cvt.u32.u64 	%r110, %rd540;
	div.u32 	%r111, %r110, %r109;
	mul.lo.s32 	%r112, %r111, %r109;
	sub.s32 	%r113, %r110, %r112;
	cvt.u64.u32 	%rd542, %r111;
	cvt.u64.u32 	%rd543, %r113;
	bra.uni 	$L__BB74_95;
$L__BB74_94:
	div.s64 	%rd542, %rd540, %rd216;
	mul.lo.s64 	%rd355, %rd542, %rd216;
	sub.s64 	%rd543, %rd540, %rd355;
$L__BB74_95:
	add.s64 	%rd357, %rd1, %rd351;
	ld.global.u64 	%rd358, [%rd357];
	mad.lo.s64 	%rd223, %rd358, %rd543, %rd215;
	add.s32 	%r44, %r210, -3;
	mul.wide.u32 	%rd359, %r44, 8;
	add.s64 	%rd360, %rd2, %rd359;
	ld.global.u64 	%rd224, [%rd360];
	or.b64  	%rd361, %rd542, %rd224;
	and.b64  	%rd362, %rd361, -4294967296;
	setp.ne.s64 	%p19, %rd362, 0;
	@%p19 bra 	$L__BB74_97;
	cvt.u32.u64 	%r114, %rd224;
	cvt.u32.u64 	%r115, %rd542;
	div.u32 	%r116, %r115, %r114;
	mul.lo.s32 	%r117, %r116, %r114;
	sub.s32 	%r118, %r115, %r117;
	cvt.u64.u32 	%rd548, %r116;
	cvt.u64.u32 	%rd545, %r118;
	bra.uni 	$L__BB74_98;
$L__BB74_97:
	div.s64 	%rd548, %rd542, %rd224;
	mul.lo.s64 	%rd363, %rd548, %rd224;
	sub.s64 	%rd545, %rd542, %rd363;
$L__BB74_98:
	add.s64 	%rd365, %rd1, %rd359;
	ld.global.u64 	%rd366, [%rd365];
	mad.lo.s64 	%rd557, %rd366, %rd545, %rd223;
	add.s32 	%r210, %r210, -4;
$L__BB74_99:
	setp.eq.s32 	%p20, %r41, 0;
	@%p20 bra 	$L__BB74_113;
	setp.eq.s32 	%p21, %r41, 1;
	@%p21 bra 	$L__BB74_108;
	mul.wide.u32 	%rd368, %r210, 8;
	add.s64 	%rd369, %rd2, %rd368;
	ld.global.u64 	%rd235, [%rd369];
	or.b64  	%rd370, %rd548, %rd235;
	and.b64  	%rd371, %rd370, -4294967296;
	setp.ne.s64 	%p22, %rd371, 0;
	@%p22 bra 	$L__BB74_103;
	cvt.u32.u64 	%r119, %rd235;
	cvt.u32.u64 	%r120, %rd548;
	div.u32 	%r121, %r120, %r119;
	mul.lo.s32 	%r122, %r121, %r119;
	sub.s32 	%r123, %r120, %r122;
	cvt.u64.u32 	%rd549, %r121;
	cvt.u64.u32 	%rd550, %r123;
	bra.uni 	$L__BB74_104;
$L__BB74_103:
	div.s64 	%rd549, %rd548, %rd235;
	mul.lo.s64 	%rd372, %rd549, %rd235;
	sub.s64 	%rd550, %rd548, %rd372;
$L__BB74_104:
	add.s64 	%rd374, %rd1, %rd368;
	ld.global.u64 	%rd375, [%rd374];
	mad.lo.s64 	%rd242, %rd375, %rd550, %rd557;
	add.s32 	%r47, %r210, -1;
	mul.wide.u32 	%rd376, %r47, 8;
	add.s64 	%rd377, %rd2, %rd376;
	ld.global.u64 	%rd243, [%rd377];
	or.b64  	%rd378, %rd549, %rd243;
	and.b64  	%rd379, %rd378, -4294967296;
	setp.ne.s64 	%p23, %rd379, 0;
	@%p23 bra 	$L__BB74_106;
	cvt.u32.u64 	%r124, %rd243;
	cvt.u32.u64 	%r125, %rd549;
	div.u32 	%r126, %r125, %r124;
	mul.lo.s32 	%r127, %r126, %r124;
	sub.s32 	%r128, %r125, %r127;
	cvt.u64.u32 	%rd548, %r126;
	cvt.u64.u32 	%rd552, %r128;
	bra.uni 	$L__BB74_107;
$L__BB74_106:
	div.s64 	%rd548, %rd549, %rd243;
	mul.lo.s64 	%rd380, %rd548, %rd243;
	sub.s64 	%rd552, %rd549, %rd380;
$L__BB74_107:
	add.s64 	%rd382, %rd1, %rd376;
	ld.global.u64 	%rd383, [%rd382];
	mad.lo.s64 	%rd557, %rd383, %rd552, %rd242;
	add.s32 	%r210, %r210, -2;
$L__BB74_108:
	and.b32  	%r129, %r23, 1;
	setp.eq.b32 	%p24, %r129, 1;
	not.pred 	%p25, %p24;
	@%p25 bra 	$L__BB74_113;
	mul.wide.u32 	%rd384, %r210, 8;
	add.s64 	%rd385, %rd2, %rd384;
	ld.global.u64 	%rd254, [%rd385];
	or.b64  	%rd386, %rd548, %rd254;
	and.b64  	%rd387, %rd386, -4294967296;
	setp.ne.s64 	%p26, %rd387, 0;
	@%p26 bra 	$L__BB74_111;
	cvt.u32.u64 	%r130, %rd254;
	cvt.u32.u64 	%r131, %rd548;
	rem.u32 	%r132, %r131, %r130;
	cvt.u64.u32 	%rd556, %r132;
	bra.uni 	$L__BB74_112;
$L__BB74_111:
	rem.s64 	%rd556, %rd548, %rd254;
$L__BB74_112:
	add.s64 	%rd389, %rd1, %rd384;
	ld.global.u64 	%rd390, [%rd389];
	mad.lo.s64 	%rd557, %rd390, %rd556, %rd557;
$L__BB74_113:
	shl.b64 	%rd391, %rd557, 2;
	add.s64 	%rd392, %rd3, %rd391;
	ld.global.f32 	%f1, [%rd392];
	mul.f32 	%f2, %f1, %f1;
	st.shared.f32 	[%r5], %f2;
$L__BB74_114:
	bar.sync 	0;
	setp.lt.u32 	%p48, %r212, 66;
	@%p48 bra 	$L__BB74_118;
$L__BB74_115:
	shr.u32 	%r51, %r212, 1;
	setp.ge.u32 	%p49, %r1, %r51;
	@%p49 bra 	$L__BB74_117;
	ld.shared.f32 	%f7, [%r5];
	shl.b32 	%r201, %r51, 2;
	add.s32 	%r202, %r5, %r201;
	ld.shared.f32 	%f8, [%r202];
	add.f32 	%f9, %f7, %f8;
	st.shared.f32 	[%r5], %f9;
$L__BB74_117:
	bar.sync 	0;
	setp.gt.u32 	%p50, %r212, 131;
	mov.u32 	%r212, %r51;
	@%p50 bra 	$L__BB74_115;
$L__BB74_118:
	setp.gt.u32 	%p51, %r1, 31;
	@%p51 bra 	$L__BB74_121;
	ld.volatile.shared.f32 	%f10, [%r5];
	ld.volatile.shared.f32 	%f11, [%r5+128];
	add.f32 	%f12, %f10, %f11;
	st.volatile.shared.f32 	[%r5], %f12;
	ld.volatile.shared.f32 	%f13, [%r5];
	ld.volatile.shared.f32 	%f14, [%r5+64];
	add.f32 	%f15, %f13, %f14;
	st.volatile.shared.f32 	[%r5], %f15;
	ld.volatile.shared.f32 	%f16, [%r5];
	ld.volatile.shared.f32 	%f17, [%r5+32];
	add.f32 	%f18, %f16, %f17;
	st.volatile.shared.f32 	[%r5], %f18;
	ld.volatile.shared.f32 	%f19, [%r5];
	ld.volatile.shared.f32 	%f20, [%r5+16];
	add.f32 	%f21, %f19, %f20;
	st.volatile.shared.f32 	[%r5], %f21;
	ld.volatile.shared.f32 	%f22, [%r5];
	ld.volatile.shared.f32 	%f23, [%r5+8];
	add.f32 	%f24, %f22, %f23;
	st.volatile.shared.f32 	[%r5], %f24;
	ld.volatile.shared.f32 	%f25, [%r5];
	ld.volatile.shared.f32 	%f26, [%r5+4];
	add.f32 	%f27, %f25, %f26;
	st.volatile.shared.f32 	[%r5], %f27;
	setp.ne.s32 	%p52, %r1, 0;
	@%p52 bra 	$L__BB74_121;
	ld.shared.f32 	%f28, [sum_squaresdata_f32];
	cvta.to.global.u64 	%rd470, %rd260;
	mul.wide.u32 	%rd471, %r2, 4;
	add.s64 	%rd472, %rd470, %rd471;
	st.global.f32 	[%rd472], %f28;
$L__BB74_121:
	ret;

}
	// .globl	uncontiguous_cumulate_sum_square_f32
.visible .entry uncontiguous_cumulate_sum_square_f32(
	.param .u64 .ptr .align 1 uncontiguous_cumulate_sum_square_f32_param_0,
	.param .u64 .ptr .align 1 uncontiguous_cumulate_sum_square_f32_param_1,
	.param .u64 .ptr .align 1 uncontiguous_cumulate_sum_square_f32_param_2,
	.param .u64 .ptr .align 1 uncontiguous_cumulate_sum_square_f32_param_3,
	.param .u64 uncontiguous_cumulate_sum_square_f32_param_4,
	.param .u64 uncontiguous_cumulate_sum_square_f32_param_5
)
{
	.reg .pred 	%p<53>;
	.reg .b32 	%r<213>;
	.reg .b32 	%f<27>;
	.reg .b64 	%rd<558>;

	ld.param.u64 	%rd260, [uncontiguous_cumulate_sum_square_f32_param_0];
	ld.param.u64 	%rd263, [uncontiguous_cumulate_sum_square_f32_param_1];
	ld.param.u64 	%rd264, [uncontiguous_cumulate_sum_square_f32_param_2];
	ld.param.u64 	%rd265, [uncontiguous_cumulate_sum_square_f32_param_3];
	ld.param.u64 	%rd261, [uncontiguous_cumulate_sum_square_f32_param_4];
	ld.param.u64 	%rd262, [uncontiguous_cumulate_sum_square_f32_param_5];
	cvta.to.global.u64 	%rd1, %rd265;
	cvta.to.global.u64 	%rd2, %rd264;
	cvta.to.global.u64 	%rd3, %rd263;
	mov.u32 	%r1, %tid.x;
	mov.u32 	%r2, %ctaid.x;
	mov.u32 	%r212, %ntid.x;
	mul.lo.s32 	%r52, %r2, %r212;
	shl.b32 	%r53, %r52, 1;
	add.s32 	%r4, %r53, %r1;
	shl.b32 	%r54, %r1, 2;
	mov.u32 	%r55, sum_squaresdata_f32;
	add.s32 	%r5, %r55, %r54;
	mov.b32 	%r56, 0;
	st.shared.u32 	[%r5], %r56;
	add.s32 	%r57, %r4, %r212;
	cvt.u64.u32 	%rd511, %r57;
	setp.le.u64 	%p1, %rd262, %rd511;
	@%p1 bra 	$L__BB75_54;
	cvt.u32.u64 	%r6, %rd261;
	add.s32 	%r206, %r6, -1;
	setp.lt.s32 	%p27, %r206, 0;
	mov.b64 	%rd515, 0;
	mov.u64 	%rd516, %rd515;
	@%p27 bra 	$L__BB75_53;
	cvt.u64.u32 	%rd512, %r4;
	setp.lt.u32 	%p28, %r206, 3;
	mov.b64 	%rd516, 0;
	mov.u64 	%rd515, %rd516;
	@%p28 bra 	$L__BB75_30;
	add.s32 	%r204, %r6, -2;
	and.b32  	%r133, %r6, -4;
	neg.s32 	%r203, %r133;
	mov.b64 	%rd516, 0;
$L__BB75_4:
	.pragma "nounroll";
	add.s32 	%r12, %r204, 1;
	mul.wide.u32 	%rd397, %r12, 8;
	add.s64 	%rd398, %rd2, %rd397;
	ld.global.u64 	%rd10, [%rd398];
	or.b64  	%rd399, %rd512, %rd10;
	and.b64  	%rd400, %rd399, -4294967296;
	setp.ne.s64 	%p29, %rd400, 0;
	@%p29 bra 	$L__BB75_6;
	cvt.u32.u64 	%r134, %rd10;
	cvt.u32.u64 	%r135, %rd512;
	div.u32 	%r136, %r135, %r134;
	mul.lo.s32 	%r137, %r136, %r134;
	sub.s32 	%r138, %r135, %r137;
	cvt.u64.u32 	%rd477, %r136;
	cvt.u64.u32 	%rd478, %r138;
	bra.uni 	$L__BB75_7;
$L__BB75_6:
	div.s64 	%rd477, %rd512, %rd10;
	mul.lo.s64 	%rd401, %rd477, %rd10;
	sub.s64 	%rd478, %rd512, %rd401;
$L__BB75_7:
	mul.wide.u32 	%rd402, %r12, 8;
	add.s64 	%rd403, %rd1, %rd402;
	ld.global.u64 	%rd17, [%rd403];
	mad.lo.s64 	%rd18, %rd17, %rd478, %rd515;
	or.b64  	%rd404, %rd511, %rd10;
	and.b64  	%rd405, %rd404, -4294967296;
	setp.ne.s64 	%p30, %rd405, 0;
	@%p30 bra 	$L__BB75_9;
	cvt.u32.u64 	%r139, %rd10;
	cvt.u32.u64 	%r140, %rd511;
	div.u32 	%r141, %r140, %r139;
	mul.lo.s32 	%r142, %r141, %r139;
	sub.s32 	%r143, %r140, %r142;
	cvt.u64.u32 	%rd479, %r141;
	cvt.u64.u32 	%rd480, %r143;
	bra.uni 	$L__BB75_10;
$L__BB75_9:
	div.s64 	%rd479, %rd511, %rd10;
	mul.lo.s64 	%rd406, %rd479, %rd10;
	sub.s64 	%rd480, %rd511, %rd406;
$L__BB75_10:
	mad.lo.s64 	%rd25, %rd480, %rd17, %rd516;
	add.s32 	%r13, %r204, -2;
	mul.wide.u32 	%rd407, %r204, 8;
	add.s64 	%rd408, %rd2, %rd407;
	ld.global.u64 	%rd26, [%rd408];
	or.b64  	%rd409, %rd477, %rd26;
	and.b64  	%rd410, %rd409, -4294967296;
	setp.ne.s64 	%p31, %rd410, 0;
	@%p31 bra 	$L__BB75_12;
	cvt.u32.u64 	%r144, %rd26;
	cvt.u32.u64 	%r145, %rd477;
	div.u32 	%r146, %r145, %r144;
	mul.lo.s32 	%r147, %r146, %r144;
	sub.s32 	%r148, %r145, %r147;
	cvt.u64.u32 	%rd481, %r146;
	cvt.u64.u32 	%rd482, %r148;
	bra.uni 	$L__BB75_13;
$L__BB75_12:
	div.s64 	%rd481, %rd477, %rd26;
	mul.lo.s64 	%rd411, %rd481, %rd26;
	sub.s64 	%rd482, %rd477, %rd411;
$L__BB75_13:
	mul.wide.u32 	%rd412, %r204, 8;
	add.s64 	%rd413, %rd1, %rd412;
	ld.global.u64 	%rd33, [%rd413];
	mad.lo.s64 	%rd34, %rd33, %rd482, %rd18;
	or.b64  	%rd414, %rd479, %rd26;
	and.b64  	%rd415, %rd414, -4294967296;
	setp.ne.s64 	%p32, %rd415, 0;
	@%p32 bra 	$L__BB75_15;
	cvt.u32.u64 	%r149, %rd26;
	cvt.u32.u64 	%r150, %rd479;
	div.u32 	%r151, %r150, %r149;
	mul.lo.s32 	%r152, %r151, %r149;
	sub.s32 	%r153, %r150, %r152;
	cvt.u64.u32 	%rd483, %r151;
	cvt.u64.u32 	%rd484, %r153;
	bra.uni 	$L__BB75_16;
$L__BB75_15:
	div.s64 	%rd483, %rd479, %rd26;
	mul.lo.s64 	%rd416, %rd483, %rd26;
	sub.s64 	%rd484, %rd479, %rd416;
$L__BB75_16:
	mad.lo.s64 	%rd41, %rd484, %rd33, %rd25;
	add.s32 	%r14, %r204, -1;
	mul.wide.u32 	%rd417, %r14, 8;
	add.s64 	%rd418, %rd2, %rd417;
	ld.global.u64 	%rd42, [%rd418];
	or.b64  	%rd419, %rd481, %rd42;
	and.b64  	%rd420, %rd419, -4294967296;
	setp.ne.s64 	%p33, %rd420, 0;
	@%p33 bra 	$L__BB75_18;
	cvt.u32.u64 	%r154, %rd42;
	cvt.u32.u64 	%r155, %rd481;
	div.u32 	%r156, %r155, %r154;
	mul.lo.s32 	%r157, %r156, %r154;
	sub.s32 	%r158, %r155, %r157;
	cvt.u64.u32 	%rd485, %r156;
	cvt.u64.u32 	%rd486, %r158;
	bra.uni 	$L__BB75_19;
$L__BB75_18:
	div.s64 	%rd485, %rd481, %rd42;
	mul.lo.s64 	%rd421, %rd485, %rd42;
	sub.s64 	%rd486, %rd481, %rd421;
$L__BB75_19:
	mul.wide.u32 	%rd422, %r14, 8;
	add.s64 	%rd423, %rd1, %rd422;
	ld.global.u64 	%rd49, [%rd423];
	mad.lo.s64 	%rd50, %rd49, %rd486, %rd34;
	or.b64  	%rd424, %rd483, %rd42;
	and.b64  	%rd425, %rd424, -4294967296;
	setp.ne.s64 	%p34, %rd425, 0;
	@%p34 bra 	$L__BB75_21;
	cvt.u32.u64 	%r159, %rd42;
	cvt.u32.u64 	%r160, %rd483;
	div.u32 	%r161, %r160, %r159;
	mul.lo.s32 	%r162, %r161, %r159;
	sub.s32 	%r163, %r160, %r162;
	cvt.u64.u32 	%rd487, %r161;
	cvt.u64.u32 	%rd488, %r163;
	bra.uni 	$L__BB75_22;
$L__BB75_21:
	div.s64 	%rd487, %rd483, %rd42;
	mul.lo.s64 	%rd426, %rd487, %rd42;
	sub.s64 	%rd488, %rd483, %rd426;
$L__BB75_22:
	mad.lo.s64 	%rd57, %rd488, %rd49, %rd41;
	mul.wide.u32 	%rd427, %r13, 8;
	add.s64 	%rd428, %rd2, %rd427;
	ld.global.u64 	%rd58, [%rd428];
	or.b64  	%rd429, %rd485, %rd58;
	and.b64  	%rd430, %rd429, -4294967296;
	setp.ne.s64 	%p35, %rd430, 0;
	@%p35 bra 	$L__BB75_24;
	cvt.u32.u64 	%r164, %rd58;
	cvt.u32.u64 	%r165, %rd485;
	div.u32 	%r166, %r165, %r164;
	mul.lo.s32 	%r167, %r166, %r164;
	sub.s32 	%r168, %r165, %r167;
	cvt.u64.u32 	%rd512, %r166;
	cvt.u64.u32 	%rd490, %r168;
	bra.uni 	$L__BB75_25;
$L__BB75_24:
	div.s64 	%rd512, %rd485, %rd58;
	mul.lo.s64 	%rd431, %rd512, %rd58;
	sub.s64 	%rd490, %rd485, %rd431;
$L__BB75_25:
	mul.wide.u32 	%rd432, %r13, 8;
	add.s64 	%rd433, %rd1, %rd432;
	ld.global.u64 	%rd65, [%rd433];
	mad.lo.s64 	%rd515, %rd65, %rd490, %rd50;
	or.b64  	%rd434, %rd487, %rd58;
	and.b64  	%rd435, %rd434, -4294967296;
	setp.ne.s64 	%p36, %rd435, 0;
	@%p36 bra 	$L__BB75_27;
	cvt.u32.u64 	%r169, %rd58;
	cvt.u32.u64 	%r170, %rd487;
	div.u32 	%r171, %r170, %r169;
	mul.lo.s32 	%r172, %r171, %r169;
	sub.s32 	%r173, %r170, %r172;
	cvt.u64.u32 	%rd511, %r171;
	cvt.u64.u32 	%rd492, %r173;
	bra.uni 	$L__BB75_28;
$L__BB75_27:
	div.s64 	%rd511, %rd487, %rd58;
	mul.lo.s64 	%rd436, %rd511, %rd58;
	sub.s64 	%rd492, %rd487, %rd436;
$L__BB75_28:
	mad.lo.s64 	%rd516, %rd492, %rd65, %rd57;
	add.s32 	%r204, %r204, -4;
	add.s32 	%r203, %r203, 4;
	setp.ne.s32 	%p37, %r203, 0;
	@%p37 bra 	$L__BB75_4;
	add.s32 	%r206, %r204, 1;
$L__BB75_30:
	and.b32  	%r19, %r6, 3;
	setp.eq.s32 	%p38, %r19, 0;
	@%p38 bra 	$L__BB75_53;
	setp.eq.s32 	%p39, %r19, 1;
	@%p39 bra 	$L__BB75_45;
	mul.wide.u32 	%rd438, %r206, 8;
	add.s64 	%rd439, %rd2, %rd438;
	ld.global.u64 	%rd80, [%rd439];
	or.b64  	%rd440, %rd512, %rd80;
	and.b64  	%rd441, %rd440, -4294967296;
	setp.ne.s64 	%p40, %rd441, 0;
	@%p40 bra 	$L__BB75_34;
	cvt.u32.u64 	%r174, %rd80;
	cvt.u32.u64 	%r175, %rd512;
	div.u32 	%r176, %r175, %r174;
	mul.lo.s32 	%r177, %r176, %r174;
	sub.s32 	%r178, %r175, %r177;
	cvt.u64.u32 	%rd499, %r176;
	cvt.u64.u32 	%rd500, %r178;
	bra.uni 	$L__BB75_35;
$L__BB75_34:
	div.s64 	%rd499, %rd512, %rd80;
	mul.lo.s64 	%rd442, %rd499, %rd80;
	sub.s64 	%rd500, %rd512, %rd442;
$L__BB75_35:
	add.s64 	%rd444, %rd1, %rd438;
	ld.global.u64 	%rd87, [%rd444];
	mad.lo.s64 	%rd88, %rd87, %rd500, %rd515;
	or.b64  	%rd445, %rd511, %rd80;
	and.b64  	%rd446, %rd445, -4294967296;
	setp.ne.s64 	%p41, %rd446, 0;
	@%p41 bra 	$L__BB75_37;
	cvt.u32.u64 	%r179, %rd80;
	cvt.u32.u64 	%r180, %rd511;
	div.u32 	%r181, %r180, %r179;
	mul.lo.s32 	%r182, %r181, %r179;
	sub.s32 	%r183, %r180, %r182;
	cvt.u64.u32 	%rd501, %r181;
	cvt.u64.u32 	%rd502, %r183;
	bra.uni 	$L__BB75_38;
$L__BB75_37:
	div.s64 	%rd501, %rd511, %rd80;
	mul.lo.s64 	%rd447, %rd501, %rd80;
	sub.s64 	%rd502, %rd511, %rd447;
$L__BB75_38:
	mad.lo.s64 	%rd95, %rd502, %rd87, %rd516;
	add.s32 	%r20, %r206, -1;
	mul.wide.u32 	%rd448, %r20, 8;
	add.s64 	%rd449, %rd2, %rd448;
	ld.global.u64 	%rd96, [%rd449];
	or.b64  	%rd450, %rd499, %rd96;
	and.b64  	%rd451, %rd450, -4294967296;
	setp.ne.s64 	%p42, %rd451, 0;
	@%p42 bra 	$L__BB75_40;
	cvt.u32.u64 	%r184, %rd96;
	cvt.u32.u64 	%r185, %rd499;
	div.u32 	%r186, %r185, %r184;
	mul.lo.s32 	%r187, %r186, %r184;
	sub.s32 	%r188, %r185, %r187;
	cvt.u64.u32 	%rd512, %r186;
	cvt.u64.u32 	%rd504, %r188;
	bra.uni 	$L__BB75_41;
$L__BB75_40:
	div.s64 	%rd512, %rd499, %rd96;
	mul.lo.s64 	%rd452, %rd512, %rd96;
	sub.s64 	%rd504, %rd499, %rd452;
$L__BB75_41:
	add.s64 	%rd454, %rd1, %rd448;
	ld.global.u64 	%rd103, [%rd454];
	mad.lo.s64 	%rd515, %rd103, %rd504, %rd88;
	or.b64  	%rd455, %rd501, %rd96;
	and.b64  	%rd456, %rd455, -4294967296;
	setp.ne.s64 	%p43, %rd456, 0;
	@%p43 bra 	$L__BB75_43;
	cvt.u32.u64 	%r189, %rd96;
	cvt.u32.u64 	%r190, %rd501;
	div.u32 	%r191, %r190, %r189;
	mul.lo.s32 	%r192, %r191, %r189;
	sub.s32 	%r193, %r190, %r192;
	cvt.u64.u32 	%rd511, %r191;
	cvt.u64.u32 	%rd506, %r193;
	bra.uni 	$L__BB75_44;
$L__BB75_43:
	div.s64 	%rd511, %rd501, %rd96;
	mul.lo.s64 	%rd457, %rd511, %rd96;
	sub.s64 	%rd506, %rd501, %rd457;
$L__BB75_44:
	mad.lo.s64 	%rd516, %rd506, %rd103, %rd95;
	add.s32 	%r206, %r206, -2;
$L__BB75_45:
	and.b32  	%r194, %r6, 1;
	setp.eq.b32 	%p44, %r194, 1;
	not.pred 	%p45, %p44;
	@%p45 bra 	$L__BB75_53;
	mul.wide.u32 	%rd458, %r206, 8;
	add.s64 	%rd459, %rd2, %rd458;
	ld.global.u64 	%rd118, [%rd459];
	or.b64  	%rd460, %rd512, %rd118;
	and.b64  	%rd461, %rd460, -4294967296;
	setp.ne.s64 	%p46, %rd461, 0;
	@%p46 bra 	$L__BB75_48;
	cvt.u32.u64 	%r195, %rd118;
	cvt.u32.u64 	%r196, %rd512;
	rem.u32 	%r197, %r196, %r195;
	cvt.u64.u32 	%rd513, %r197;
	bra.uni 	$L__BB75_49;
$L__BB75_48:
	rem.s64 	%rd513, %rd512, %rd118;
$L__BB75_49:
	add.s64 	%rd463, %rd1, %rd458;
	ld.global.u64 	%rd122, [%rd463];
	mad.lo.s64 	%rd515, %rd122, %rd513, %rd515;
	or.b64  	%rd464, %rd511, %rd118;
	and.b64  	%rd465, %rd464, -4294967296;
	setp.ne.s64 	%p47, %rd465, 0;
	@%p47 bra 	$L__BB75_51;
	cvt.u32.u64 	%r198, %rd118;
	cvt.u32.u64 	%r199, %rd511;
	rem.u32 	%r200, %r199, %r198;
	cvt.u64.u32 	%rd514, %r200;
	bra.uni 	$L__BB75_52;
$L__BB75_51:
	rem.s64 	%rd514, %rd511, %rd118;
$L__BB75_52:
	mad.lo.s64 	%rd516, %rd514, %rd122, %rd516;
$L__BB75_53:
	shl.b64 	%rd466, %rd515, 2;
	add.s64 	%rd467, %rd3, %rd466;
	ld.global.f32 	%f2, [%rd467];
	shl.b64 	%rd468, %rd516, 2;
	add.s64 	%rd469, %rd3, %rd468;
	ld.global.f32 	%f3, [%rd469];
	add.f32 	%f4, %f2, %f3;
	st.shared.f32 	[%r5], %f4;
	bra.uni 	$L__BB75_114;
$L__BB75_54:
	cvt.u64.u32 	%rd548, %r4;
	setp.le.u64 	%p2, %rd262, %rd548;
	@%p2 bra 	$L__BB75_114;
	cvt.u32.u64 	%r23, %rd261;
	add.s32 	%r210, %r23, -1;
	setp.lt.s32 	%p3, %r210, 0;
	mov.b64 	%rd557, 0;
	@%p3 bra 	$L__BB75_113;
	and.b32  	%r25, %r23, 7;
	setp.lt.u32 	%p4, %r210, 7;
	mov.b64 	%rd557, 0;
	@%p4 bra 	$L__BB75_84;
	add.s32 	%r208, %r23, -4;
	and.b32  	%r58, %r23, -8;
	neg.s32 	%r207, %r58;
	mov.b64 	%rd557, 0;
$L__BB75_58:
	.pragma "nounroll";
	add.s32 	%r30, %r208, 3;
	mul.wide.u32 	%rd270, %r30, 8;
	add.s64 	%rd271, %rd2, %rd270;
	ld.global.u64 	%rd133, [%rd271];
	or.b64  	%rd272, %rd548, %rd133;
	and.b64  	%rd273, %rd272, -4294967296;
	setp.ne.s64 	%p5, %rd273, 0;
	@%p5 bra 	$L__BB75_60;
	cvt.u32.u64 	%r59, %rd133;
	cvt.u32.u64 	%r60, %rd548;
	div.u32 	%r61, %r60, %r59;
	mul.lo.s32 	%r62, %r61, %r59;
	sub.s32 	%r63, %r60, %r62;
	cvt.u64.u32 	%rd519, %r61;
	cvt.u64.u32 	%rd520, %r63;
	bra.uni 	$L__BB75_61;
$L__BB75_60:
	div.s64 	%rd519, %rd548, %rd133;
	mul.lo.s64 	%rd274, %rd519, %rd133;
	sub.s64 	%rd520, %rd548, %rd274;
$L__BB75_61:
	add.s64 	%rd276, %rd1, %rd270;
	ld.global.u64 	%rd277, [%rd276];
	mad.lo.s64 	%rd140, %rd277, %rd520, %rd557;
	add.s32 	%r31, %r208, 2;
	mul.wide.u32 	%rd278, %r31, 8;
	add.s64 	%rd279, %rd2, %rd278;
	ld.global.u64 	%rd141, [%rd279];
	or.b64  	%rd280, %rd519, %rd141;
	and.b64  	%rd281, %rd280, -4294967296;
	setp.ne.s64 	%p6, %rd281, 0;
	@%p6 bra 	$L__BB75_63;
	cvt.u32.u64 	%r64, %rd141;
	cvt.u32.u64 	%r65, %rd519;
	div.u32 	%r66, %r65, %r64;
	mul.lo.s32 	%r67, %r66, %r64;
	sub.s32 	%r68, %r65, %r67;
	cvt.u64.u32 	%rd521, %r66;
	cvt.u64.u32 	%rd522, %r68;
	bra.uni 	$L__BB75_64;
$L__BB75_63:
	div.s64 	%rd521, %rd519, %rd141;
	mul.lo.s64 	%rd282, %rd521, %rd141;
	sub.s64 	%rd522, %rd519, %rd282;
$L__BB75_64:
	add.s64 	%rd284, %rd1, %rd278;
	ld.global.u64 	%rd285, [%rd284];
	mad.lo.s64 	%rd148, %rd285, %rd522, %rd140;
	add.s32 	%r32, %r208, 1;
	mul.wide.u32 	%rd286, %r32, 8;
	add.s64 	%rd287, %rd2, %rd286;
	ld.global.u64 	%rd149, [%rd287];
	or.b64  	%rd288, %rd521, %rd149;
	and.b64  	%rd289, %rd288, -4294967296;
	setp.ne.s64 	%p7, %rd289, 0;
	@%p7 bra 	$L__BB75_66;
	cvt.u32.u64 	%r69, %rd149;
	cvt.u32.u64 	%r70, %rd521;
	div.u32 	%r71, %r70, %r69;
	mul.lo.s32 	%r72, %r71, %r69;
	sub.s32 	%r73, %r70, %r72;
	cvt.u64.u32 	%rd523, %r71;
	cvt.u64.u32 	%rd524, %r73;
	bra.uni 	$L__BB75_67;
$L__BB75_66:
	div.s64 	%rd523, %rd521, %rd149;
	mul.lo.s64 	%rd290, %rd523, %rd149;
	sub.s64 	%rd524, %rd521, %rd290;
$L__BB75_67:
	add.s64 	%rd292, %rd1, %rd286;
	ld.global.u64 	%rd293, [%rd292];
	mad.lo.s64 	%rd156, %rd293, %rd524, %rd148;
	add.s32 	%r33, %r208, -4;
	mul.wide.u32 	%rd294, %r208, 8;
	add.s64 	%rd295, %rd2, %rd294;
	ld.global.u64 	%rd157, [%rd295];
	or.b64  	%rd296, %rd523, %rd157;
	and.b64  	%rd297, %rd296, -4294967296;
	setp.ne.s64 	%p8, %rd297, 0;
	@%p8 bra 	$L__BB75_69;
	cvt.u32.u64 	%r74, %rd157;
	cvt.u32.u64 	%r75, %rd523;
	div.u32 	%r76, %r75, %r74;
	mul.lo.s32 	%r77, %r76, %r74;
	sub.s32 	%r78, %r75, %r77;
	cvt.u64.u32 	%rd525, %r76;
	cvt.u64.u32 	%rd526, %r78;
	bra.uni 	$L__BB75_70;
$L__BB75_69:
	div.s64 	%rd525, %rd523, %rd157;
	mul.lo.s64 	%rd298, %rd525, %rd157;
	sub.s64 	%rd526, %rd523, %rd298;
$L__BB75_70:
	add.s64 	%rd300, %rd1, %rd294;
	ld.global.u64 	%rd301, [%rd300];
	mad.lo.s64 	%rd164, %rd301, %rd526, %rd156;
	add.s32 	%r34, %r208, -1;
	mul.wide.u32 	%rd302, %r34, 8;
	add.s64 	%rd303, %rd2, %rd302;
	ld.global.u64 	%rd165, [%rd303];
	or.b64  	%rd304, %rd525, %rd165;
	and.b64  	%rd305, %rd304, -4294967296;
	setp.ne.s64 	%p9, %rd305, 0;
	@%p9 bra 	$L__BB75_72;
	cvt.u32.u64 	%r79, %rd165;
	cvt.u32.u64 	%r80, %rd525;
	div.u32 	%r81, %r80, %r79;
	mul.lo.s32 	%r82, %r81, %r79;
	sub.s32 	%r83, %r80, %r82;
	cvt.u64.u32 	%rd527, %r81;
	cvt.u64.u32 	%rd528, %r83;
	bra.uni 	$L__BB75_73;
$L__BB75_72:
	div.s64 	%rd527, %rd525, %rd165;
	mul.lo.s64 	%rd306, %rd527, %rd165;
	sub.s64 	%rd528, %rd525, %rd306;
$L__BB75_73:
	add.s64 	%rd308, %rd1, %rd302;
	ld.global.u64 	%rd309, [%rd308];
	mad.lo.s64 	%rd172, %rd309, %rd528, %rd164;
	add.s32 	%r35, %r208, -2;
	mul.wide.u32 	%rd310, %r35, 8;
	add.s64 	%rd311, %rd2, %rd310;
	ld.global.u64 	%rd173, [%rd311];
	or.b64  	%rd312, %rd527, %rd173;
	and.b64  	%rd313, %rd312, -4294967296;
	setp.ne.s64 	%p10, %rd313, 0;
	@%p10 bra 	$L__BB75_75;
	cvt.u32.u64 	%r84, %rd173;
	cvt.u32.u64 	%r85, %rd527;
	div.u32 	%r86, %r85, %r84;
	mul.lo.s32 	%r87, %r86, %r84;
	sub.s32 	%r88, %r85, %r87;
	cvt.u64.u32 	%rd529, %r86;
	cvt.u64.u32 	%rd530, %r88;
	bra.uni 	$L__BB75_76;
$L__BB75_75:
	div.s64 	%rd529, %rd527, %rd173;
	mul.lo.s64 	%rd314, %rd529, %rd173;
	sub.s64 	%rd530, %rd527, %rd314;
$L__BB75_76:
	add.s64 	%rd316, %rd1, %rd310;
	ld.global.u64 	%rd317, [%rd316];
	mad.lo.s64 	%rd180, %rd317, %rd530, %rd172;
	add.s32 	%r36, %r208, -3;
	mul.wide.u32 	%rd318, %r36, 8;
	add.s64 	%rd319, %rd2, %rd318;
	ld.global.u64 	%rd181, [%rd319];
	or.b64  	%rd320, %rd529, %rd181;
	and.b64  	%rd321, %rd320, -4294967296;
	setp.ne.s64 	%p11, %rd321, 0;
	@%p11 bra 	$L__BB75_78;
	cvt.u32.u64 	%r89, %rd181;
	cvt.u32.u64 	%r90, %rd529;
	div.u32 	%r91, %r90, %r89;
	mul.lo.s32 	%r92, %r91, %r89;
	sub.s32 	%r93, %r90, %r92;
	cvt.u64.u32 	%rd531, %r91;
	cvt.u64.u32 	%rd532, %r93;
	bra.uni 	$L__BB75_79;
$L__BB75_78:
	div.s64 	%rd531, %rd529, %rd181;
	mul.lo.s64 	%rd322, %rd531, %rd181;
	sub.s64 	%rd532, %rd529, %rd322;
$L__BB75_79:
	add.s64 	%rd324, %rd1, %rd318;
	ld.global.u64 	%rd325, [%rd324];
	mad.lo.s64 	%rd188, %rd325, %rd532, %rd180;
	mul.wide.u32 	%rd326, %r33, 8;
	add.s64 	%rd327, %rd2, %rd326;
	ld.global.u64 	%rd189, [%rd327];
	or.b64  	%rd328, %rd531, %rd189;
	and.b64  	%rd329, %rd328, -4294967296;
	setp.ne.s64 	%p12, %rd329, 0;
	@%p12 bra 	$L__BB75_81;
	cvt.u32.u64 	%r94, %rd189;
	cvt.u32.u64 	%r95, %rd531;
	div.u32 	%r96, %r95, %r94;
	mul.lo.s32 	%r97, %r96, %r94;
	sub.s32 	%r98, %r95, %r97;
	cvt.u64.u32 	%rd548, %r96;
	cvt.u64.u32 	%rd534, %r98;
	bra.uni 	$L__BB75_82;
$L__BB75_81:
	div.s64 	%rd548, %rd531, %rd189;
	mul.lo.s64 	%rd330, %rd548, %rd189;
	sub.s64 	%rd534, %rd531, %rd330;
$L__BB75_82:
	add.s64 	%rd332, %rd1, %rd326;
	ld.global.u64 	%rd333, [%rd332];
	mad.lo.s64 	%rd557, %rd333, %rd534, %rd188;
	add.s32 	%r208, %r208, -8;
	add.s32 	%r207, %r207, 8;
	setp.ne.s32 	%p13, %r207, 0;
	@%p13 bra 	$L__BB75_58;
	add.s32 	%r210, %r208, 3;
$L__BB75_84:
	setp.eq.s32 	%p14, %r25, 0;
	@%p14 bra 	$L__BB75_113;
	and.b32  	%r41, %r23, 3;
	setp.lt.u32 	%p15, %r25, 4;
	@%p15 bra 	$L__BB75_99;
	mul.wide.u32 	%rd335, %r210, 8;
	add.s64 	%rd336, %rd2, %rd335;
	ld.global.u64 	%rd200, [%rd336];
	or.b64  	%rd337, %rd548, %rd200;
	and.b64  	%rd338, %rd337, -4294967296;
	setp.ne.s64 	%p16, %rd338, 0;
	@%p16 bra 	$L__BB75_88;
	cvt.u32.u64 	%r99, %rd200;
	cvt.u32.u64 	%r100, %rd548;
	div.u32 	%r101, %r100, %r99;
	mul.lo.s32 	%r102, %r101, %r99;
	sub.s32 	%r103, %r100, %r102;
	cvt.u64.u32 	%rd538, %r101;
	cvt.u64.u32 	%rd539, %r103;
	bra.uni 	$L__BB75_89;
$L__BB75_88:
	div.s64 	%rd538, %rd548, %rd200;
	mul.lo.s64 	%rd339, %rd538, %rd200;
	sub.s64 	%rd539, %rd548, %rd339;
$L__BB75_89:
	add.s64 	%rd341, %rd1, %rd335;
	ld.global.u64 	%rd342, [%rd341];
	mad.lo.s64 	%rd207, %rd342, %rd539, %rd557;
	add.s32 	%r42, %r210, -1;
	mul.wide.u32 	%rd343, %r42, 8;
	add.s64 	%rd344, %rd2, %rd343;
	ld.global.u64 	%rd208, [%rd344];
	or.b64  	%rd345, %rd538, %rd208;
	and.b64  	%rd346, %rd345, -4294967296;
	setp.ne.s64 	%p17, %rd346, 0;
	@%p17 bra 	$L__BB75_91;
	cvt.u32.u64 	%r104, %rd208;
	cvt.u32.u64 	%r105, %rd538;
	div.u32 	%r106, %r105, %r104;
	mul.lo.s32 	%r107, %r106, %r104;
	sub.s32 	%r108, %r105, %r107;
	cvt.u64.u32 	%rd540, %r106;
	cvt.u64.u32 	%rd541, %r108;
	bra.uni 	$L__BB75_92;
$L__BB75_91:
	div.s64 	%rd540, %rd538, %rd208;
	mul.lo.s64 	%rd347, %rd540, %rd208;
	sub.s64 	%rd541, %rd538, %rd347;
$L__BB75_92:
	add.s64 	%rd349, %rd1, %rd343;
	ld.global.u64 	%rd350, [%rd349];
	mad.lo.s64 	%rd215, %rd350, %rd541, %rd207;
	add.s32 	%r43, %r210, -2;
	mul.wide.u32 	%rd351, %r43, 8;
	add.s64 	%rd352, %rd2, %rd351;
	ld.global.u64 	%rd216, [%rd352];
	or.b64  	%rd353, %rd540, %rd216;
	and.b64  	%rd354, %rd353, -4294967296;
	setp.ne.s64 	%p18, %rd354, 0;
	@%p18 bra 	$L__BB75_94;
	cvt.u32.u64 	%r109, %rd216;
	cvt.u32.u64 	%r110, %rd540;
	div.u32 	%r111, %r110, %r109;
	mul.lo.s32 	%r112, %r111, %r109;
	sub.s32 	%r113, %r110, %r112;
	cvt.u64.u32 	%rd542, %r111;
	cvt.u64.u32 	%rd543, %r113;
	bra.uni 	$L__BB75_95;
$L__BB75_94:
	div.s64 	%rd542, %rd540, %rd216;
	mul.lo.s64 	%rd355, %rd542, %rd216;
	sub.s64 	%rd543, %rd540, %rd355;
$L__BB75_95:
	add.s64 	%rd357, %rd1, %rd351;
	ld.global.u64 	%rd358, [%rd357];
	mad.lo.s64 	%rd223, %rd358, %rd543, %rd215;
	add.s32 	%r44, %r210, -3;
	mul.wide.u32 	%rd359, %r44, 8;
	add.s64 	%rd360, %rd2, %rd359;
	ld.global.u64 	%rd224, [%rd360];
	or.b64  	%rd361, %rd542, %rd224;
	and.b64  	%rd362, %rd361, -4294967296;
	setp.ne.s64 	%p19, %rd362, 0;
	@%p19 bra 	$L__BB75_97;
	cvt.u32.u64 	%r114, %rd224;
	cvt.u32.u64 	%r115, %rd542;
	div.u32 	%r116, %r115, %r114;
	mul.lo.s32 	%r117, %r116, %r114;
	sub.s32 	%r118, %r115, %r117;
	cvt.u64.u32 	%rd548, %r116;
	cvt.u64.u32 	%rd545, %r118;
	bra.uni 	$L__BB75_98;
$L__BB75_97:
	div.s64 	%rd548, %rd542, %rd224;
	mul.lo.s64 	%rd363, %rd548, %rd224;
	sub.s64 	%rd545, %rd542, %rd363;
$L__BB75_98:
	add.s64 	%rd365, %rd1, %rd359;
	ld.global.u64 	%rd366, [%rd365];
	mad.lo.s64 	%rd557, %rd366, %rd545, %rd223;
	add.s32 	%r210, %r210, -4;
$L__BB75_99:
	setp.eq.s32 	%p20, %r41, 0;
	@%p20 bra 	$L__BB75_113;
	setp.eq.s32 	%p21, %r41, 1;
	@%p21 bra 	$L__BB75_108;
	mul.wide.u32 	%rd368, %r210, 8;
	add.s64 	%rd369, %rd2, %rd368;
	ld.global.u64 	%rd235, [%rd369];
	or.b64  	%rd370, %rd548, %rd235;
	and.b64  	%rd371, %rd370, -4294967296;
	setp.ne.s64 	%p22, %rd371, 0;
	@%p22 bra 	$L__BB75_103;
	cvt.u32.u64 	%r119, %rd235;
	cvt.u32.u64 	%r120, %rd548;
	div.u32 	%r121, %r120, %r119;
	mul.lo.s32 	%r122, %r121, %r119;
	sub.s32 	%r123, %r120, %r122;
	cvt.u64.u32 	%rd549, %r121;
	cvt.u64.u32 	%rd550, %r123;
	bra.uni 	$L__BB75_104;
$L__BB75_103:
	div.s64 	%rd549, %rd548, %rd235;
	mul.lo.s64 	%rd372, %rd549, %rd235;
	sub.s64 	%rd550, %rd548, %rd372;
$L__BB75_104:
	add.s64 	%rd374, %rd1, %rd368;
	ld.global.u64 	%rd375, [%rd374];
	mad.lo.s64 	%rd242, %rd375, %rd550, %rd557;
	add.s32 	%r47, %r210, -1;
	mul.wide.u32 	%rd376, %r47, 8;
	add.s64 	%rd377, %rd2, %rd376;
	ld.global.u64 	%rd243, [%rd377];
	or.b64  	%rd378, %rd549, %rd243;
	and.b64  	%rd379, %rd378, -4294967296;
	setp.ne.s64 	%p23, %rd379, 0;
	@%p23 bra 	$L__BB75_106;
	cvt.u32.u64 	%r124, %rd243;
	cvt.u32.u64 	%r125, %rd549;
	div.u32 	%r126, %r125, %r124;
	mul.lo.s32 	%r127, %r126, %r124;
	sub.s32 	%r128, %r125, %r127;
	cvt.u64.u32 	%rd548, %r126;
	cvt.u64.u32 	%rd552, %r128;
	bra.uni 	$L__BB75_107;
$L__BB75_106:
	div.s64 	%rd548, %rd549, %rd243;
	mul.lo.s64 	%rd380, %rd548, %rd243;
	sub.s64 	%rd552, %rd549, %rd380;
$L__BB75_107:
	add.s64 	%rd382, %rd1, %rd376;
	ld.global.u64 	%rd383, [%rd382];
	mad.lo.s64 	%rd557, %rd383, %rd552, %rd242;
	add.s32 	%r210, %r210, -2;
$L__BB75_108:
	and.b32  	%r129, %r23, 1;
	setp.eq.b32 	%p24, %r129, 1;
	not.pred 	%p25, %p24;
	@%p25 bra 	$L__BB75_113;
	mul.wide.u32 	%rd384, %r210, 8;
	add.s64 	%rd385, %rd2, %rd384;
	ld.global.u64 	%rd254, [%rd385];
	or.b64  	%rd386, %rd548, %rd254;
	and.b64  	%rd387, %rd386, -4294967296;
	setp.ne.s64 	%p26, %rd387, 0;
	@%p26 bra 	$L__BB75_111;
	cvt.u32.u64 	%r130, %rd254;
	cvt.u32.u64 	%r131, %rd548;
	rem.u32 	%r132, %r131, %r130;
	cvt.u64.u32 	%rd556, %r132;
	bra.uni 	$L__BB75_112;
$L__BB75_111:
	rem.s64 	%rd556, %rd548, %rd254;
$L__BB75_112:
	add.s64 	%rd389, %rd1, %rd384;
	ld.global.u64 	%rd390, [%rd389];
	mad.lo.s64 	%rd557, %rd390, %rd556, %rd557;
$L__BB75_113:
	shl.b64 	%rd391, %rd557, 2;
	add.s64 	%rd392, %rd3, %rd391;
	ld.global.f32 	%f1, [%rd392];
	st.shared.f32 	[%r5], %f1;
$L__BB75_114:
	bar.sync 	0;
	setp.lt.u32 	%p48, %r212, 66;
	@%p48 bra 	$L__BB75_118;
$L__BB75_115:
	shr.u32 	%r51, %r212, 1;
	setp.ge.u32 	%p49, %r1, %r51;
	@%p49 bra 	$L__BB75_117;
	ld.shared.f32 	%f5, [%r5];
	shl.b32 	%r201, %r51, 2;
	add.s32 	%r202, %r5, %r201;
	ld.shared.f32 	%f6, [%r202];
	add.f32 	%f7, %f5, %f6;
	st.shared.f32 	[%r5], %f7;
$L__BB75_117:
	bar.sync 	0;
	setp.gt.u32 	%p50, %r212, 131;
	mov.u32 	%r212, %r51;
	@%p50 bra 	$L__BB75_115;
$L__BB75_118:
	setp.gt.u32 	%p51, %r1, 31;
	@%p51 bra 	$L__BB75_121;
	ld.volatile.shared.f32 	%f8, [%r5];
	ld.volatile.shared.f32 	%f9, [%r5+128];
	add.f32 	%f10, %f8, %f9;
	st.volatile.shared.f32 	[%r5], %f10;
	ld.volatile.shared.f32 	%f11, [%r5];
	ld.volatile.shared.f32 	%f12, [%r5+64];
	add.f32 	%f13, %f11, %f12;
	st.volatile.shared.f32 	[%r5], %f13;
	ld.volatile.shared.f32 	%f14, [%r5];
	ld.volatile.shared.f32 	%f15, [%r5+32];
	add.f32 	%f16, %f14, %f15;
	st.volatile.shared.f32 	[%r5], %f16;
	ld.volatile.shared.f32 	%f17, [%r5];
	ld.volatile.shared.f32 	%f18, [%r5+16];
	add.f32 	%f19, %f17, %f18;
	st.volatile.shared.f32 	[%r5], %f19;
	ld.volatile.shared.f32 	%f20, [%r5];
	ld.volatile.shared.f32 	%f21, [%r5+8];
	add.f32 	%f22, %f20, %f21;
	st.volatile.shared.f32 	[%r5], %f22;
	ld.volatile.shared.f32 	%f23, [%r5];
	ld.volatile.shared.f32 	%f24, [%r5+4];
	add.f32 	%f25, %f23, %f24;
	st.volatile.shared.f32 	[%r5], %f25;
	setp.ne.s32 	%p52, %r1, 0;
	@%p52 bra 	$L__BB75_121;
	ld.shared.f32 	%f26, [sum_squaresdata_f32];
	cvta.to.global.u64 	%rd470, %rd260;
	mul.wide.u32 	%rd471, %r2, 4;
	add.s64 	%rd472, %rd470, %rd471;
	st.global.f32 	[%rd472], %f26;
$L__BB75_121:
	ret;

}
	// .globl	contiguous_sum_square2_f32
.visible .entry contiguous_sum_square2_f32(
	.param .u64 .ptr .align 1 contiguous_sum_square2_f32_param_0,
	.param .u64 .ptr .align 1 contiguous_sum_square2_f32_param_1,
	.param .u64 .ptr .align 1 contiguous_sum_square2_f32_param_2,
	.param .u64 .ptr .align 1 contiguous_sum_square2_f32_param_3,
	.param .u64 contiguous_sum_square2_f32_param_4,
	.param .u64 contiguous_sum_square2_f32_param_5,
	.param .u64 contiguous_sum_square2_f32_param_6
)
{
	.reg .pred 	%p<53>;
	.reg .b32 	%r<217>;
	.reg .b32 	%f<29>;
	.reg .b64 	%rd<572>;

	ld.param.u64 	%rd266, [contiguous_sum_square2_f32_param_1];
	ld.param.u64 	%rd267, [contiguous_sum_square2_f32_param_2];
	ld.param.u64 	%rd268, [contiguous_sum_square2_f32_param_3];
	ld.param.u64 	%rd263, [contiguous_sum_square2_f32_param_4];
	ld.param.u64 	%rd264, [contiguous_sum_square2_f32_param_5];
	ld.param.u64 	%rd265, [contiguous_sum_square2_f32_param_6];
	cvta.to.global.u64 	%rd1, %rd268;
	cvta.to.global.u64 	%rd2, %rd267;
	cvta.to.global.u64 	%rd571, %rd266;
	mov.u32 	%r1, %tid.x;
	mov.u32 	%r2, %ctaid.x;
	mov.u32 	%r216, %ntid.x;
	mul.lo.s32 	%r51, %r2, %r216;
	shl.b32 	%r52, %r51, 1;
	add.s32 	%r4, %r52, %r1;
	shl.b32 	%r53, %r1, 2;
	mov.u32 	%r54, sum_squaresdata_f32;
	add.s32 	%r5, %r54, %r53;
	mov.b32 	%r55, 0;
	st.shared.u32 	[%r5], %r55;
	add.s32 	%r56, %r4, %r216;
	cvt.u64.u32 	%rd4, %r56;
	setp.le.u64 	%p1, %rd264, %rd4;
	@%p1 bra 	$L__BB76_54;
	cvt.u64.u32 	%rd401, %r4;
	mov.u32 	%r133, %ctaid.y;
	cvt.u64.u32 	%rd402, %r133;
	mul.lo.s64 	%rd403, %rd264, %rd402;
	add.s64 	%rd525, %rd403, %rd401;
	add.s64 	%rd523, %rd403, %rd4;
	cvt.u32.u64 	%r6, %rd263;
	add.s32 	%r210, %r6, -1;
	setp.lt.s32 	%p27, %r210, 0;
	mov.b64 	%rd529, 0;
	mov.u64 	%rd530, %rd529;
	@%p27 bra 	$L__BB76_53;
	setp.lt.u32 	%p28, %r210, 3;
	mov.b64 	%rd530, 0;
	mov.u64 	%rd529, %rd530;
	@%p28 bra 	$L__BB76_30;
	add.s32 	%r208, %r6, -2;
	and.b32  	%r134, %r6, -4;
	neg.s32 	%r207, %r134;
	mov.b64 	%rd530, 0;
$L__BB76_4:
	.pragma "nounroll";
	add.s32 	%r12, %r208, 1;
	mul.wide.u32 	%rd407, %r12, 8;
	add.s64 	%rd408, %rd2, %rd407;
	ld.global.u64 	%rd11, [%rd408];
	or.b64  	%rd409, %rd525, %rd11;
	and.b64  	%rd410, %rd409, -4294967296;
	setp.ne.s64 	%p29, %rd410, 0;
	@%p29 bra 	$L__BB76_6;
	cvt.u32.u64 	%r135, %rd11;
	cvt.u32.u64 	%r136, %rd525;
	div.u32 	%r137, %r136, %r135;
	mul.lo.s32 	%r138, %r137, %r135;
	sub.s32 	%r139, %r136, %r138;
	cvt.u64.u32 	%rd491, %r137;
	cvt.u64.u32 	%rd492, %r139;
	bra.uni 	$L__BB76_7;
$L__BB76_6:
	div.s64 	%rd491, %rd525, %rd11;
	mul.lo.s64 	%rd411, %rd491, %rd11;
	sub.s64 	%rd492, %rd525, %rd411;
$L__BB76_7:
	mul.wide.u32 	%rd412, %r12, 8;
	add.s64 	%rd413, %rd1, %rd412;
	ld.global.u64 	%rd18, [%rd413];
	mad.lo.s64 	%rd19, %rd18, %rd492, %rd529;
	or.b64  	%rd414, %rd523, %rd11;
	and.b64  	%rd415, %rd414, -4294967296;
	setp.ne.s64 	%p30, %rd415, 0;
	@%p30 bra 	$L__BB76_9;
	cvt.u32.u64 	%r140, %rd11;
	cvt.u32.u64 	%r141, %rd523;
	div.u32 	%r142, %r141, %r140;
	mul.lo.s32 	%r143, %r142, %r140;
	sub.s32 	%r144, %r141, %r143;
	cvt.u64.u32 	%rd493, %r142;
	cvt.u64.u32 	%rd494, %r144;
	bra.uni 	$L__BB76_10;
$L__BB76_9:
	div.s64 	%rd493, %rd523, %rd11;
	mul.lo.s64 	%rd416, %rd493, %rd11;
	sub.s64 	%rd494, %rd523, %rd416;
$L__BB76_10:
	mad.lo.s64 	%rd26, %rd494, %rd18, %rd530;
	mul.wide.u32 	%rd417, %r208, 8;
	add.s64 	%rd418, %rd2, %rd417;
	ld.global.u64 	%rd27, [%rd418];
	or.b64  	%rd419, %rd491, %rd27;
	and.b64  	%rd420, %rd419, -4294967296;
	setp.ne.s64 	%p31, %rd420, 0;
	@%p31 bra 	$L__BB76_12;
	cvt.u32.u64 	%r145, %rd27;
	cvt.u32.u64 	%r146, %rd491;
	div.u32 	%r147, %r146, %r145;
	mul.lo.s32 	%r148, %r147, %r145;
	sub.s32 	%r149, %r146, %r148;
	cvt.u64.u32 	%rd495, %r147;
	cvt.u64.u32 	%rd496, %r149;
	bra.uni 	$L__BB76_13;
$L__BB76_12:
	div.s64 	%rd495, %rd491, %rd27;
	mul.lo.s64 	%rd421, %rd495, %rd27;
	sub.s64 	%rd496, %rd491, %rd421;
$L__BB76_13:
	mul.wide.u32 	%rd422, %r208, 8;
	add.s64 	%rd423, %rd1, %rd422;
	ld.global.u64 	%rd34, [%rd423];
	mad.lo.s64 	%rd35, %rd34, %rd496, %rd19;
	or.b64  	%rd424, %rd493, %rd27;
	and.b64  	%rd425, %rd424, -4294967296;
	setp.ne.s64 	%p32, %rd425, 0;
	@%p32 bra 	$L__BB76_15;
	cvt.u32.u64 	%r150, %rd27;
	cvt.u32.u64 	%r151, %rd493;
	div.u32 	%r152, %r151, %r150;
	mul.lo.s32 	%r153, %r152, %r150;
	sub.s32 	%r154, %r151, %r153;
	cvt.u64.u32 	%rd497, %r152;
	cvt.u64.u32 	%rd498, %r154;
	bra.uni 	$L__BB76_16;
$L__BB76_15:
	div.s64 	%rd497, %rd493, %rd27;
	mul.lo.s64 	%rd426, %rd497, %rd27;
	sub.s64 	%rd498, %rd493, %rd426;
$L__BB76_16:
	mad.lo.s64 	%rd42, %rd498, %rd34, %rd26;
	add.s32 	%r13, %r208, -1;
	mul.wide.u32 	%rd427, %r13, 8;
	add.s64 	%rd428, %rd2, %rd427;
	ld.global.u64 	%rd43, [%rd428];
	or.b64  	%rd429, %rd495, %rd43;
	and.b64  	%rd430, %rd429, -4294967296;
	setp.ne.s64 	%p33, %rd430, 0;
	@%p33 bra 	$L__BB76_18;
	cvt.u32.u64 	%r155, %rd43;
	cvt.u32.u64 	%r156, %rd495;
	div.u32 	%r157, %r156, %r155;
	mul.lo.s32 	%r158, %r157, %r155;
	sub.s32 	%r159, %r156, %r158;
	cvt.u64.u32 	%rd499, %r157;
	cvt.u64.u32 	%rd500, %r159;
	bra.uni 	$L__BB76_19;
$L__BB76_18:
	div.s64 	%rd499, %rd495, %rd43;
	mul.lo.s64 	%rd431, %rd499, %rd43;
	sub.s64 	%rd500, %rd495, %rd431;
$L__BB76_19:
	mul.wide.u32 	%rd432, %r13, 8;
	add.s64 	%rd433, %rd1, %rd432;
	ld.global.u64 	%rd50, [%rd433];
	mad.lo.s64 	%rd51, %rd50, %rd500, %rd35;
	or.b64  	%rd434, %rd497, %rd43;
	and.b64  	%rd435, %rd434, -4294967296;
	setp.ne.s64 	%p34, %rd435, 0;
	@%p34 bra 	$L__BB76_21;
	cvt.u32.u64 	%r160, %rd43;
	cvt.u32.u64 	%r161, %rd497;
	div.u32 	%r162, %r161, %r160;
	mul.lo.s32 	%r163, %r162, %r160;
	sub.s32 	%r164, %r161, %r163;
	cvt.u64.u32 	%rd501, %r162;
	cvt.u64.u32 	%rd502, %r164;
	bra.uni 	$L__BB76_22;
$L__BB76_21:
	div.s64 	%rd501, %rd497, %rd43;
	mul.lo.s64 	%rd436, %rd501, %rd43;
	sub.s64 	%rd502, %rd497, %rd436;
$L__BB76_22:
	mad.lo.s64 	%rd58, %rd502, %rd50, %rd42;
	add.s32 	%r165, %r208, -2;
	mul.wide.u32 	%rd437, %r165, 8;
	add.s64 	%rd438, %rd2, %rd437;
	ld.global.u64 	%rd59, [%rd438];
	or.b64  	%rd439, %rd499, %rd59;
	and.b64  	%rd440, %rd439, -4294967296;
	setp.ne.s64 	%p35, %rd440, 0;
	@%p35 bra 	$L__BB76_24;
	cvt.u32.u64 	%r166, %rd59;
	cvt.u32.u64 	%r167, %rd499;
	div.u32 	%r168, %r167, %r166;
	mul.lo.s32 	%r169, %r168, %r166;
	sub.s32 	%r170, %r167, %r169;
	cvt.u64.u32 	%rd525, %r168;
	cvt.u64.u32 	%rd504, %r170;
	bra.uni 	$L__BB76_25;
$L__BB76_24:
	div.s64 	%rd525, %rd499, %rd59;
	mul.lo.s64 	%rd441, %rd525, %rd59;
	sub.s64 	%rd504, %rd499, %rd441;
$L__BB76_25:
	mul.wide.u32 	%rd442, %r165, 8;
	add.s64 	%rd443, %rd1, %rd442;
	ld.global.u64 	%rd66, [%rd443];
	mad.lo.s64 	%rd529, %rd66, %rd504, %rd51;
	or.b64  	%rd444, %rd501, %rd59;
	and.b64  	%rd445, %rd444, -4294967296;
	setp.ne.s64 	%p36, %rd445, 0;
	@%p36 bra 	$L__BB76_27;
	cvt.u32.u64 	%r172, %rd59;
	cvt.u32.u64 	%r173, %rd501;
	div.u32 	%r174, %r173, %r172;
	mul.lo.s32 	%r175, %r174, %r172;
	sub.s32 	%r176, %r173, %r175;
	cvt.u64.u32 	%rd523, %r174;
	cvt.u64.u32 	%rd506, %r176;
	bra.uni 	$L__BB76_28;
$L__BB76_27:
	div.s64 	%rd523, %rd501, %rd59;
	mul.lo.s64 	%rd446, %rd523, %rd59;
	sub.s64 	%rd506, %rd501, %rd446;
$L__BB76_28:
	mad.lo.s64 	%rd530, %rd506, %rd66, %rd58;
	add.s32 	%r208, %r208, -4;
	add.s32 	%r207, %r207, 4;
	setp.ne.s32 	%p37, %r207, 0;
	@%p37 bra 	$L__BB76_4;
	add.s32 	%r210, %r208, 1;
$L__BB76_30:
	and.b32  	%r18, %r6, 3;
	setp.eq.s32 	%p38, %r18, 0;
	@%p38 bra 	$L__BB76_53;
	setp.eq.s32 	%p39, %r18, 1;
	@%p39 bra 	$L__BB76_45;
	mul.wide.u32 	%rd448, %r210, 8;
	add.s64 	%rd449, %rd2, %rd448;
	ld.global.u64 	%rd81, [%rd449];
	or.b64  	%rd450, %rd525, %rd81;
	and.b64  	%rd451, %rd450, -4294967296;
	setp.ne.s64 	%p40, %rd451, 0;
	@%p40 bra 	$L__BB76_34;
	cvt.u32.u64 	%r177, %rd81;
	cvt.u32.u64 	%r178, %rd525;
	div.u32 	%r179, %r178, %r177;
	mul.lo.s32 	%r180, %r179, %r177;
	sub.s32 	%r181, %r178, %r180;
	cvt.u64.u32 	%rd513, %r179;
	cvt.u64.u32 	%rd514, %r181;
	bra.uni 	$L__BB76_35;
$L__BB76_34:
	div.s64 	%rd513, %rd525, %rd81;
	mul.lo.s64 	%rd452, %rd513, %rd81;
	sub.s64 	%rd514, %rd525, %rd452;
$L__BB76_35:
	add.s64 	%rd454, %rd1, %rd448;
	ld.global.u64 	%rd88, [%rd454];
	mad.lo.s64 	%rd89, %rd88, %rd514, %rd529;
	or.b64  	%rd455, %rd523, %rd81;
	and.b64  	%rd456, %rd455, -4294967296;
	setp.ne.s64 	%p41, %rd456, 0;
	@%p41 bra 	$L__BB76_37;
	cvt.u32.u64 	%r182, %rd81;
	cvt.u32.u64 	%r183, %rd523;
	div.u32 	%r184, %r183, %r182;
	mul.lo.s32 	%r185, %r184, %r182;
	sub.s32 	%r186, %r183, %r185;
	cvt.u64.u32 	%rd515, %r184;
	cvt.u64.u32 	%rd516, %r186;
	bra.uni 	$L__BB76_38;
$L__BB76_37:
	div.s64 	%rd515, %rd523, %rd81;
	mul.lo.s64 	%rd457, %rd515, %rd81;
	sub.s64 	%rd516, %rd523, %rd457;
$L__BB76_38:
	mad.lo.s64 	%rd96, %rd516, %rd88, %rd530;
	add.s32 	%r19, %r210, -1;
	mul.wide.u32 	%rd458, %r19, 8;
	add.s64 	%rd459, %rd2, %rd458;
	ld.global.u64 	%rd97, [%rd459];
	or.b64  	%rd460, %rd513, %rd97;
	and.b64  	%rd461, %rd460, -4294967296;
	setp.ne.s64 	%p42, %rd461, 0;
	@%p42 bra 	$L__BB76_40;
	cvt.u32.u64 	%r187, %rd97;
	cvt.u32.u64 	%r188, %rd513;
	div.u32 	%r189, %r188, %r187;
	mul.lo.s32 	%r190, %r189, %r187;
	sub.s32 	%r191, %r188, %r190;
	cvt.u64.u32 	%rd525, %r189;
	cvt.u64.u32 	%rd518, %r191;
	bra.uni 	$L__BB76_41;
$L__BB76_40:
	div.s64 	%rd525, %rd513, %rd97;
	mul.lo.s64 	%rd462, %rd525, %rd97;
	sub.s64 	%rd518, %rd513, %rd462;
$L__BB76_41:
	add.s64 	%rd464, %rd1, %rd458;
	ld.global.u64 	%rd104, [%rd464];
	mad.lo.s64 	%rd529, %rd104, %rd518, %rd89;
	or.b64  	%rd465, %rd515, %rd97;
	and.b64  	%rd466, %rd465, -4294967296;
	setp.ne.s64 	%p43, %rd466, 0;
	@%p43 bra 	$L__BB76_43;
	cvt.u32.u64 	%r192, %rd97;
	cvt.u32.u64 	%r193, %rd515;
	div.u32 	%r194, %r193, %r192;
	mul.lo.s32 	%r195, %r194, %r192;
	sub.s32 	%r196, %r193, %r195;
	cvt.u64.u32 	%rd523, %r194;
	cvt.u64.u32 	%rd520, %r196;
	bra.uni 	$L__BB76_44;
$L__BB76_43:
	div.s64 	%rd523, %rd515, %rd97;
	mul.lo.s64 	%rd467, %rd523, %rd97;
	sub.s64 	%rd520, %rd515, %rd467;
$L__BB76_44:
	mad.lo.s64 	%rd530, %rd520, %rd104, %rd96;
	add.s32 	%r210, %r210, -2;
$L__BB76_45:
	and.b32  	%r197, %r6, 1;
	setp.eq.b32 	%p44, %r197, 1;
	not.pred 	%p45, %p44;
	@%p45 bra 	$L__BB76_53;
	mul.wide.u32 	%rd468, %r210, 8;
	add.s64 	%rd469, %rd2, %rd468;
	ld.global.u64 	%rd119, [%rd469];
	or.b64  	%rd470, %rd525, %rd119;
	and.b64  	%rd471, %rd470, -4294967296;
	setp.ne.s64 	%p46, %rd471, 0;
	@%p46 bra 	$L__BB76_48;
	cvt.u32.u64 	%r198, %rd119;
	cvt.u32.u64 	%r199, %rd525;
	rem.u32 	%r200, %r199, %r198;
	cvt.u64.u32 	%rd527, %r200;
	bra.uni 	$L__BB76_49;
$L__BB76_48:
	rem.s64 	%rd527, %rd525, %rd119;
$L__BB76_49:
	add.s64 	%rd473, %rd1, %rd468;
	ld.global.u64 	%rd123, [%rd473];
	mad.lo.s64 	%rd529, %rd123, %rd527, %rd529;
	or.b64  	%rd474, %rd523, %rd119;
	and.b64  	%rd475, %rd474, -4294967296;
	setp.ne.s64 	%p47, %rd475, 0;
	@%p47 bra 	$L__BB76_51;
	cvt.u32.u64 	%r201, %rd119;
	cvt.u32.u64 	%r202, %rd523;
	rem.u32 	%r203, %r202, %r201;
	cvt.u64.u32 	%rd528, %r203;
	bra.uni 	$L__BB76_52;
$L__BB76_51:
	rem.s64 	%rd528, %rd523, %rd119;
$L__BB76_52:
	mad.lo.s64 	%rd530, %rd528, %rd123, %rd530;
$L__BB76_53:
	shl.b64 	%rd476, %rd529, 2;
	add.s64 	%rd477, %rd571, %rd476;
	ld.global.f32 	%f3, [%rd477];
	shl.b64 	%rd478, %rd530, 2;
	add.s64 	%rd479, %rd571, %rd478;
	ld.global.f32 	%f4, [%rd479];
	mul.f32 	%f5, %f4, %f4;
	fma.rn.f32 	%f6, %f3, %f3, %f5;
	st.shared.f32 	[%r5], %f6;
	bra.uni 	$L__BB76_114;
$L__BB76_54:
	cvt.u64.u32 	%rd131, %r4;
	setp.le.u64 	%p2, %rd264, %rd131;
	@%p2 bra 	$L__BB76_114;
	mov.u32 	%r57, %ctaid.y;
	cvt.u64.u32 	%rd269, %r57;
	mad.lo.s64 	%rd562, %rd264, %rd269, %rd131;
	cvt.u32.u64 	%r22, %rd263;
	add.s32 	%r214, %r22, -1;
	setp.lt.s32 	%p3, %r214, 0;
	@%p3 bra 	$L__BB76_113;
	and.b32  	%r24, %r22, 7;
	setp.lt.u32 	%p4, %r214, 7;
	@%p4 bra 	$L__BB76_84;
	add.s32 	%r212, %r22, -4;
	and.b32  	%r58, %r22, -8;
	neg.s32 	%r211, %r58;
$L__BB76_58:
	.pragma "nounroll";
	add.s32 	%r29, %r212, 3;
	mul.wide.u32 	%rd271, %r29, 8;
	add.s64 	%rd272, %rd2, %rd271;
	ld.global.u64 	%rd135, [%rd272];
	or.b64  	%rd273, %rd562, %rd135;
	and.b64  	%rd274, %rd273, -4294967296;
	setp.ne.s64 	%p5, %rd274, 0;
	@%p5 bra 	$L__BB76_60;
	cvt.u32.u64 	%r59, %rd135;
	cvt.u32.u64 	%r60, %rd562;
	div.u32 	%r61, %r60, %r59;
	mul.lo.s32 	%r62, %r61, %r59;
	sub.s32 	%r63, %r60, %r62;
	cvt.u64.u32 	%rd533, %r61;
	cvt.u64.u32 	%rd534, %r63;
	bra.uni 	$L__BB76_61;
$L__BB76_60:
	div.s64 	%rd533, %rd562, %rd135;
	mul.lo.s64 	%rd275, %rd533, %rd135;
	sub.s64 	%rd534, %rd562, %rd275;
$L__BB76_61:
	add.s64 	%rd277, %rd1, %rd271;
	ld.global.u64 	%rd278, [%rd277];
	mul.lo.s64 	%rd142, %rd278, %rd534;
	add.s32 	%r30, %r212, 2;
	mul.wide.u32 	%rd279, %r30, 8;
	add.s64 	%rd280, %rd2, %rd279;
	ld.global.u64 	%rd143, [%rd280];
	or.b64  	%rd281, %rd533, %rd143;
	and.b64  	%rd282, %rd281, -4294967296;
	setp.ne.s64 	%p6, %rd282, 0;
	@%p6 bra 	$L__BB76_63;
	cvt.u32.u64 	%r64, %rd143;
	cvt.u32.u64 	%r65, %rd533;
	div.u32 	%r66, %r65, %r64;
	mul.lo.s32 	%r67, %r66, %r64;
	sub.s32 	%r68, %r65, %r67;
	cvt.u64.u32 	%rd535, %r66;
	cvt.u64.u32 	%rd536, %r68;
	bra.uni 	$L__BB76_64;
$L__BB76_63:
	div.s64 	%rd535, %rd533, %rd143;
	mul.lo.s64 	%rd283, %rd535, %rd143;
	sub.s64 	%rd536, %rd533, %rd283;
$L__BB76_64:
	add.s64 	%rd285, %rd1, %rd279;
	ld.global.u64 	%rd286, [%rd285];
	mad.lo.s64 	%rd150, %rd286, %rd536, %rd142;
	add.s32 	%r31, %r212, 1;
	mul.wide.u32 	%rd287, %r31, 8;
	add.s64 	%rd288, %rd2, %rd287;
	ld.global.u64 	%rd151, [%rd288];
	or.b64  	%rd289, %rd535, %rd151;
	and.b64  	%rd290, %rd289, -4294967296;
	setp.ne.s64 	%p7, %rd290, 0;
	@%p7 bra 	$L__BB76_66;
	cvt.u32.u64 	%r69, %rd151;
	cvt.u32.u64 	%r70, %rd535;
	div.u32 	%r71, %r70, %r69;
	mul.lo.s32 	%r72, %r71, %r69;
	sub.s32 	%r73, %r70, %r72;
	cvt.u64.u32 	%rd537, %r71;
	cvt.u64.u32 	%rd538, %r73;
	bra.uni 	$L__BB76_67;
$L__BB76_66:
	div.s64 	%rd537, %rd535, %rd151;
	mul.lo.s64 	%rd291, %rd537, %rd151;
	sub.s64 	%rd538, %rd535, %rd291;
$L__BB76_67:
	add.s64 	%rd293, %rd1, %rd287;
	ld.global.u64 	%rd294, [%rd293];
	mad.lo.s64 	%rd158, %rd294, %rd538, %rd150;
	add.s32 	%r32, %r212, -4;
	mul.wide.u32 	%rd295, %r212, 8;
	add.s64 	%rd296, %rd2, %rd295;
	ld.global.u64 	%rd159, [%rd296];
	or.b64  	%rd297, %rd537, %rd159;
	and.b64  	%rd298, %rd297, -4294967296;
	setp.ne.s64 	%p8, %rd298, 0;
	@%p8 bra 	$L__BB76_69;
	cvt.u32.u64 	%r74, %rd159;
	cvt.u32.u64 	%r75, %rd537;
	div.u32 	%r76, %r75, %r74;
	mul.lo.s32 	%r77, %r76, %r74;
	sub.s32 	%r78, %r75, %r77;
	cvt.u64.u32 	%rd539, %r76;
	cvt.u64.u32 	%rd540, %r78;
	bra.uni 	$L__BB76_70;
$L__BB76_69:
	div.s64 	%rd539, %rd537, %rd159;
	mul.lo.s64 	%rd299, %rd539, %rd159;
	sub.s64 	%rd540, %rd537, %rd299;
$L__BB76_70:
	add.s64 	%rd301, %rd1, %rd295;
	ld.global.u64 	%rd302, [%rd301];
	mad.lo.s64 	%rd166, %rd302, %rd540, %rd158;
	add.s32 	%r33, %r212, -1;
	mul.wide.u32 	%rd303, %r33, 8;
	add.s64 	%rd304, %rd2, %rd303;
	ld.global.u64 	%rd167, [%rd304];
	or.b64  	%rd305, %rd539, %rd167;
	and.b64  	%rd306, %rd305, -4294967296;
	setp.ne.s64 	%p9, %rd306, 0;
	@%p9 bra 	$L__BB76_72;
	cvt.u32.u64 	%r79, %rd167;
	cvt.u32.u64 	%r80, %rd539;
	div.u32 	%r81, %r80, %r79;
	mul.lo.s32 	%r82, %r81, %r79;
	sub.s32 	%r83, %r80, %r82;
	cvt.u64.u32 	%rd541, %r81;
	cvt.u64.u32 	%rd542, %r83;
	bra.uni 	$L__BB76_73;
$L__BB76_72:
	div.s64 	%rd541, %rd539, %rd167;
	mul.lo.s64 	%rd307, %rd541, %rd167;
	sub.s64 	%rd542, %rd539, %rd307;
$L__BB76_73:
	add.s64 	%rd309, %rd1, %rd303;
	ld.global.u64 	%rd310, [%rd309];
	mad.lo.s64 	%rd174, %rd310, %rd542, %rd166;
	add.s32 	%r34, %r212, -2;
	mul.wide.u32 	%rd311, %r34, 8;
	add.s64 	%rd312, %rd2, %rd311;
	ld.global.u64 	%rd175, [%rd312];
	or.b64  	%rd313, %rd541, %rd175;
	and.b64  	%rd314, %rd313, -4294967296;
	setp.ne.s64 	%p10, %rd314, 0;
	@%p10 bra 	$L__BB76_75;
	cvt.u32.u64 	%r84, %rd175;
	cvt.u32.u64 	%r85, %rd541;
	div.u32 	%r86, %r85, %r84;
	mul.lo.s32 	%r87, %r86, %r84;
	sub.s32 	%r88, %r85, %r87;
	cvt.u64.u32 	%rd543, %r86;
	cvt.u64.u32 	%rd544, %r88;
	bra.uni 	$L__BB76_76;
$L__BB76_75:
	div.s64 	%rd543, %rd541, %rd175;
	mul.lo.s64 	%rd315, %rd543, %rd175;
	sub.s64 	%rd544, %rd541, %rd315;
$L__BB76_76:
	add.s64 	%rd317, %rd1, %rd311;
	ld.global.u64 	%rd318, [%rd317];
	mad.lo.s64 	%rd182, %rd318, %rd544, %rd174;
	add.s32 	%r35, %r212, -3;
	mul.wide.u32 	%rd319, %r35, 8;
	add.s64 	%rd320, %rd2, %rd319;
	ld.global.u64 	%rd183, [%rd320];
	or.b64  	%rd321, %rd543, %rd183;
	and.b64  	%rd322, %rd321, -4294967296;
	setp.ne.s64 	%p11, %rd322, 0;
	@%p11 bra 	$L__BB76_78;
	cvt.u32.u64 	%r89, %rd183;
	cvt.u32.u64 	%r90, %rd543;
	div.u32 	%r91, %r90, %r89;
	mul.lo.s32 	%r92, %r91, %r89;
	sub.s32 	%r93, %r90, %r92;
	cvt.u64.u32 	%rd545, %r91;
	cvt.u64.u32 	%rd546, %r93;
	bra.uni 	$L__BB76_79;
$L__BB76_78:
	div.s64 	%rd545, %rd543, %rd183;
	mul.lo.s64 	%rd323, %rd545, %rd183;
	sub.s64 	%rd546, %rd543, %rd323;
$L__BB76_79:
	add.s64 	%rd325, %rd1, %rd319;
	ld.global.u64 	%rd326, [%rd325];
	mad.lo.s64 	%rd190, %rd326, %rd546, %rd182;
	mul.wide.u32 	%rd327, %r32, 8;
	add.s64 	%rd328, %rd2, %rd327;
	ld.global.u64 	%rd191, [%rd328];
	or.b64  	%rd329, %rd545, %rd191;
	and.b64  	%rd330, %rd329, -4294967296;
	setp.ne.s64 	%p12, %rd330, 0;
	@%p12 bra 	$L__BB76_81;
	cvt.u32.u64 	%r94, %rd191;
	cvt.u32.u64 	%r95, %rd545;
	div.u32 	%r96, %r95, %r94;
	mul.lo.s32 	%r97, %r96, %r94;
	sub.s32 	%r98, %r95, %r97;
	cvt.u64.u32 	%rd562, %r96;
	cvt.u64.u32 	%rd548, %r98;
	bra.uni 	$L__BB76_82;
$L__BB76_81:
	div.s64 	%rd562, %rd545, %rd191;
	mul.lo.s64 	%rd331, %rd562, %rd191;
	sub.s64 	%rd548, %rd545, %rd331;
$L__BB76_82:
	add.s64 	%rd333, %rd1, %rd327;
	ld.global.u64 	%rd334, [%rd333];
	mad.lo.s64 	%rd335, %rd334, %rd548, %rd190;
	shl.b64 	%rd336, %rd335, 2;
	add.s64 	%rd571, %rd571, %rd336;
	add.s32 	%r212, %r212, -8;
	add.s32 	%r211, %r211, 8;
	setp.ne.s32 	%p13, %r211, 0;
	@%p13 bra 	$L__BB76_58;
	add.s32 	%r214, %r212, 3;
$L__BB76_84:
	setp.eq.s32 	%p14, %r24, 0;
	@%p14 bra 	$L__BB76_113;
	and.b32  	%r40, %r22, 3;
	setp.lt.u32 	%p15, %r24, 4;
	@%p15 bra 	$L__BB76_99;
	mul.wide.u32 	%rd338, %r214, 8;
	add.s64 	%rd339, %rd2, %rd338;
	ld.global.u64 	%rd202, [%rd339];
	or.b64  	%rd340, %rd562, %rd202;
	and.b64  	%rd341, %rd340, -4294967296;
	setp.ne.s64 	%p16, %rd341, 0;
	@%p16 bra 	$L__BB76_88;
	cvt.u32.u64 	%r99, %rd202;
	cvt.u32.u64 	%r100, %rd562;
	div.u32 	%r101, %r100, %r99;
	mul.lo.s32 	%r102, %r101, %r99;
	sub.s32 	%r103, %r100, %r102;
	cvt.u64.u32 	%rd552, %r101;
	cvt.u64.u32 	%rd553, %r103;
	bra.uni 	$L__BB76_89;
$L__BB76_88:
	div.s64 	%rd552, %rd562, %rd202;
	mul.lo.s64 	%rd342, %rd552, %rd202;
	sub.s64 	%rd553, %rd562, %rd342;
$L__BB76_89:
	add.s64 	%rd344, %rd1, %rd338;
	ld.global.u64 	%rd345, [%rd344];
	mul.lo.s64 	%rd209, %rd345, %rd553;
	add.s32 	%r41, %r214, -1;
	mul.wide.u32 	%rd346, %r41, 8;
	add.s64 	%rd347, %rd2, %rd346;
	ld.global.u64 	%rd210, [%rd347];
	or.b64  	%rd348, %rd552, %rd210;
	and.b64  	%rd349, %rd348, -4294967296;
	setp.ne.s64 	%p17, %rd349, 0;
	@%p17 bra 	$L__BB76_91;
	cvt.u32.u64 	%r104, %rd210;
	cvt.u32.u64 	%r105, %rd552;
	div.u32 	%r106, %r105, %r104;
	mul.lo.s32 	%r107, %r106, %r104;
	sub.s32 	%r108, %r105, %r107;
	cvt.u64.u32 	%rd554, %r106;
	cvt.u64.u32 	%rd555, %r108;
	bra.uni 	$L__BB76_92;
$L__BB76_91:
	div.s64 	%rd554, %rd552, %rd210;
	mul.lo.s64 	%rd350, %rd554, %rd210;
	sub.s64 	%rd555, %rd552, %rd350;
$L__BB76_92:
	add.s64 	%rd352, %rd1, %rd346;
	ld.global.u64 	%rd353, [%rd352];
	mad.lo.s64 	%rd217, %rd353, %rd555, %rd209;
	add.s32 	%r42, %r214, -2;
	mul.wide.u32 	%rd354, %r42, 8;
	add.s64 	%rd355, %rd2, %rd354;
	ld.global.u64 	%rd218, [%rd355];
	or.b64  	%rd356, %rd554, %rd218;
	and.b64  	%rd357, %rd356, -4294967296;
	setp.ne.s64 	%p18, %rd357, 0;
	@%p18 bra 	$L__BB76_94;
	cvt.u32.u64 	%r109, %rd218;
	cvt.u32.u64 	%r110, %rd554;
	div.u32 	%r111, %r110, %r109;
	mul.lo.s32 	%r112, %r111, %r109;
	sub.s32 	%r113, %r110, %r112;
	cvt.u64.u32 	%rd556, %r111;
	cvt.u64.u32 	%rd557, %r113;
	bra.uni 	$L__BB76_95;
$L__BB76_94:
	div.s64 	%rd556, %rd554, %rd218;
	mul.lo.s64 	%rd358, %rd556, %rd218;
	sub.s64 	%rd557, %rd554, %rd358;
$L__BB76_95:
	add.s64 	%rd360, %rd1, %rd354;
	ld.global.u64 	%rd361, [%rd360];
	mad.lo.s64 	%rd225, %rd361, %rd557, %rd217;
	add.s32 	%r43, %r214, -3;
	mul.wide.u32 	%rd362, %r43, 8;
	add.s64 	%rd363, %rd2, %rd362;
	ld.global.u64 	%rd226, [%rd363];
	or.b64  	%rd364, %rd556, %rd226;
	and.b64  	%rd365, %rd364, -4294967296;
	setp.ne.s64 	%p19, %rd365, 0;
	@%p19 bra 	$L__BB76_97;
	cvt.u32.u64 	%r114, %rd226;
	cvt.u32.u64 	%r115, %rd556;
	div.u32 	%r116, %r115, %r114;
	mul.lo.s32 	%r117, %r116, %r114;
	sub.s32 	%r118, %r115, %r117;
	cvt.u64.u32 	%rd562, %r116;
	cvt.u64.u32 	%rd559, %r118;
	bra.uni 	$L__BB76_98;
$L__BB76_97:
	div.s64 	%rd562, %rd556, %rd226;
	mul.lo.s64 	%rd366, %rd562, %rd226;
	sub.s64 	%rd559, %rd556, %rd366;
$L__BB76_98:
	add.s64 	%rd368, %rd1, %rd362;
	ld.global.u64 	%rd369, [%rd368];
	mad.lo.s64 	%rd370, %rd369, %rd559, %rd225;
	shl.b64 	%rd371, %rd370, 2;
	add.s64 	%rd571, %rd571, %rd371;
	add.s32 	%r214, %r214, -4;
$L__BB76_99:
	setp.eq.s32 	%p20, %r40, 0;
	@%p20 bra 	$L__BB76_113;
	setp.eq.s32 	%p21, %r40, 1;
	@%p21 bra 	$L__BB76_108;
	mul.wide.u32 	%rd373, %r214, 8;
	add.s64 	%rd374, %rd2, %rd373;
	ld.global.u64 	%rd237, [%rd374];
	or.b64  	%rd375, %rd562, %rd237;
	and.b64  	%rd376, %rd375, -4294967296;
	setp.ne.s64 	%p22, %rd376, 0;
	@%p22 bra 	$L__BB76_103;
	cvt.u32.u64 	%r119, %rd237;
	cvt.u32.u64 	%r120, %rd562;
	div.u32 	%r121, %r120, %r119;
	mul.lo.s32 	%r122, %r121, %r119;
	sub.s32 	%r123, %r120, %r122;
	cvt.u64.u32 	%rd563, %r121;
	cvt.u64.u32 	%rd564, %r123;
	bra.uni 	$L__BB76_104;
$L__BB76_103:
	div.s64 	%rd563, %rd562, %rd237;
	mul.lo.s64 	%rd377, %rd563, %rd237;
	sub.s64 	%rd564, %rd562, %rd377;
$L__BB76_104:
	add.s64 	%rd379, %rd1, %rd373;
	ld.global.u64 	%rd380, [%rd379];
	mul.lo.s64 	%rd244, %rd380, %rd564;
	add.s32 	%r46, %r214, -1;
	mul.wide.u32 	%rd381, %r46, 8;
	add.s64 	%rd382, %rd2, %rd381;
	ld.global.u64 	%rd245, [%rd382];
	or.b64  	%rd383, %rd563, %rd245;
	and.b64  	%rd384, %rd383, -4294967296;
	setp.ne.s64 	%p23, %rd384, 0;
	@%p23 bra 	$L__BB76_106;
	cvt.u32.u64 	%r124, %rd245;
	cvt.u32.u64 	%r125, %rd563;
	div.u32 	%r126, %r125, %r124;
	mul.lo.s32 	%r127, %r126, %r124;
	sub.s32 	%r128, %r125, %r127;
	cvt.u64.u32 	%rd562, %r126;
	cvt.u64.u32 	%rd566, %r128;
	bra.uni 	$L__BB76_107;
$L__BB76_106:
	div.s64 	%rd562, %rd563, %rd245;
	mul.lo.s64 	%rd385, %rd562, %rd245;
	sub.s64 	%rd566, %rd563, %rd385;
$L__BB76_107:
	add.s64 	%rd387, %rd1, %rd381;
	ld.global.u64 	%rd388, [%rd387];
	mad.lo.s64 	%rd389, %rd388, %rd566, %rd244;
	shl.b64 	%rd390, %rd389, 2;
	add.s64 	%rd571, %rd571, %rd390;
	add.s32 	%r214, %r214, -2;
$L__BB76_108:
	and.b32  	%r129, %r22, 1;
	setp.eq.b32 	%p24, %r129, 1;
	not.pred 	%p25, %p24;
	@%p25 bra 	$L__BB76_113;
	mul.wide.u32 	%rd391, %r214, 8;
	add.s64 	%rd392, %rd2, %rd391;
	ld.global.u64 	%rd256, [%rd392];
	or.b64  	%rd393, %rd562, %rd256;
	and.b64  	%rd394, %rd393, -4294967296;
	setp.ne.s64 	%p26, %rd394, 0;
	@%p26 bra 	$L__BB76_111;
	cvt.u32.u64 	%r130, %rd256;
	cvt.u32.u64 	%r131, %rd562;
	rem.u32 	%r132, %r131, %r130;
	cvt.u64.u32 	%rd570, %r132;
	bra.uni 	$L__BB76_112;
$L__BB76_111:
	rem.s64 	%rd570, %rd562, %rd256;
$L__BB76_112:
	add.s64 	%rd396, %rd1, %rd391;
	ld.global.u64 	%rd397, [%rd396];
	mul.lo.s64 	%rd398, %rd397, %rd570;
	shl.b64 	%rd399, %rd398, 2;
	add.s64 	%rd571, %rd571, %rd399;
$L__BB76_113:
	ld.global.f32 	%f1, [%rd571];
	mul.f32 	%f2, %f1, %f1;
	st.shared.f32 	[%r5], %f2;
$L__BB76_114:
	bar.sync 	0;
	setp.lt.u32 	%p48, %r216, 66;
	@%p48 bra 	$L__BB76_118;
$L__BB76_115:
	shr.u32 	%r50, %r216, 1;
	setp.ge.u32 	%p49, %r1, %r50;
	@%p49 bra 	$L__BB76_117;
	ld.shared.f32 	%f7, [%r5];
	shl.b32 	%r204, %r50, 2;
	add.s32 	%r205, %r5, %r204;
	ld.shared.f32 	%f8, [%r205];
	add.f32 	%f9, %f7, %f8;
	st.shared.f32 	[%r5], %f9;
$L__BB76_117:
	bar.sync 	0;
	setp.gt.u32 	%p50, %r216, 131;
	mov.u32 	%r216, %r50;
	@%p50 bra 	$L__BB76_115;
$L__BB76_118:
	setp.gt.u32 	%p51, %r1, 31;
	@%p51 bra 	$L__BB76_121;
	ld.volatile.shared.f32 	%f10, [%r5];
	ld.volatile.shared.f32 	%f11, [%r5+128];
	add.f32 	%f12, %f10, %f11;
	st.volatile.shared.f32 	[%r5], %f12;
	ld.volatile.shared.f32 	%f13, [%r5];
	ld.volatile.shared.f32 	%f14, [%r5+64];
	add.f32 	%f15, %f13, %f14;
	st.volatile.shared.f32 	[%r5], %f15;
	ld.volatile.shared.f32 	%f16, [%r5];
	ld.volatile.shared.f32 	%f17, [%r5+32];
	add.f32 	%f18, %f16, %f17;
	st.volatile.shared.f32 	[%r5], %f18;
	ld.volatile.shared.f32 	%f19, [%r5];
	ld.volatile.shared.f32 	%f20, [%r5+16];
	add.f32 	%f21, %f19, %f20;
	st.volatile.shared.f32 	[%r5], %f21;
	ld.volatile.shared.f32 	%f22, [%r5];
	ld.volatile.shared.f32 	%f23, [%r5+8];
	add.f32 	%f24, %f22, %f23;
	st.volatile.shared.f32 	[%r5], %f24;
	ld.volatile.shared.f32 	%f25, [%r5];
	ld.volatile.shared.f32 	%f26, [%r5+4];
	add.f32 	%f27, %f25, %f26;
	st.volatile.shared.f32 	[%r5], %f27;
	setp.ne.s32 	%p52, %r1, 0;
	@%p52 bra 	$L__BB76_121;
	ld.param.u64 	%rd486, [contiguous_sum_square2_f32_param_0];
	ld.shared.f32 	%f28, [sum_squaresdata_f32];
	cvt.u64.u32 	%rd480, %r2;
	mov.u32 	%r206, %ctaid.y;
	cvt.u64.u32 	%rd481, %r206;
	mad.lo.s64 	%rd482, %rd265, %rd481, %rd480;
	cvta.to.global.u64 	%rd483, %rd486;
	shl.b64 	%rd484, %rd482, 2;
	add.s64 	%rd485, %rd483, %rd484;
	st.global.f32 	[%rd485], %f28;
$L__BB76_121:
	ret;

}
	// .globl	contiguous_sum_square22_f32
.visible .entry contiguous_sum_square22_f32(
	.param .u64 .ptr .align 1 contiguous_sum_square22_f32_param_0,
	.param .u64 .ptr .align 1 contiguous_sum_square22_f32_param_1,
	.param .u64 contiguous_sum_square22_f32_param_2,
	.param .u64 contiguous_sum_square22_f32_param_3
)
{
	.reg .pred 	%p<8>;
	.reg .b32 	%r<20>;
	.reg .b32 	%f<27>;
	.reg .b64 	%rd<27>;

	ld.param.u64 	%rd4, [contiguous_sum_square22_f32_param_0];
	ld.param.u64 	%rd7, [contiguous_sum_square22_f32_param_1];
	ld.param.u64 	%rd5, [contiguous_sum_square22_f32_param_2];
	ld.param.u64 	%rd6, [contiguous_sum_square22_f32_param_3];
	cvta.to.global.u64 	%rd1, %rd7;
	mov.u32 	%r1, %tid.x;
	mov.u32 	%r2, %ctaid.x;
	mov.u32 	%r19, %ntid.x;
	mul.lo.s32 	%r8, %r2, %r19;
	shl.b32 	%r9, %r8, 1;
	add.s32 	%r4, %r9, %r1;
	shl.b32 	%r10, %r1, 2;
	mov.u32 	%r11, sum_squaresdata_f32;
	add.s32 	%r5, %r11, %r10;
	mov.b32 	%r12, 0;
	st.shared.u32 	[%r5], %r12;
	add.s32 	%r13, %r4, %r19;
	cvt.u64.u32 	%rd2, %r13;
	setp.le.u64 	%p1, %rd5, %rd2;
	@%p1 bra 	$L__BB77_2;
	cvt.u64.u32 	%rd12, %r4;
	mov.u32 	%r15, %ctaid.y;
	cvt.u64.u32 	%rd13, %r15;
	mul.lo.s64 	%rd14, %rd5, %rd13;
	add.s64 	%rd15, %rd14, %rd12;
	shl.b64 	%rd16, %rd15, 2;
	add.s64 	%rd17, %rd1, %rd16;
	ld.global.f32 	%f2, [%rd17];
	add.s64 	%rd18, %rd14, %rd2;
	shl.b64 	%rd19, %rd18, 2;
	add.s64 	%rd20, %rd1, %rd19;
	ld.global.f32 	%f3, [%rd20];
	add.f32 	%f4, %f2, %f3;
	st.shared.f32 	[%r5], %f4;
	bra.uni 	$L__BB77_4;
$L__BB77_2:
	cvt.u64.u32 	%rd3, %r4;
	setp.le.u64 	%p2, %rd5, %rd3;
	@%p2 bra 	$L__BB77_4;
	mov.u32 	%r14, %ctaid.y;
	cvt.u64.u32 	%rd8, %r14;
	mad.lo.s64 	%rd9, %rd5, %rd8, %rd3;
	shl.b64 	%rd10, %rd9, 2;
	add.s64 	%rd11, %rd1, %rd10;
	ld.global.f32 	%f1, [%rd11];
	st.shared.f32 	[%r5], %f1;
$L__BB77_4:
	bar.sync 	0;
	setp.lt.u32 	%p3, %r19, 66;
	@%p3 bra 	$L__BB77_8;
$L__BB77_5:
	shr.u32 	%r7, %r19, 1;
	setp.ge.u32 	%p4, %r1, %r7;
	@%p4 bra 	$L__BB77_7;
	ld.shared.f32 	%f5, [%r5];
	shl.b32 	%r16, %r7, 2;
	add.s32 	%r17, %r5, %r16;
	ld.shared.f32 	%f6, [%r17];
	add.f32 	%f7, %f5, %f6;
	st.shared.f32 	[%r5], %f7;
$L__BB77_7:
	bar.sync 	0;
	setp.gt.u32 	%p5, %r19, 131;
	mov.u32 	%r19, %r7;
	@%p5 bra 	$L__BB77_5;
$L__BB77_8:
	setp.gt.u32 	%p6, %r1, 31;
	@%p6 bra 	$L__BB77_11;
	ld.volatile.shared.f32 	%f8, [%r5];
	ld.volatile.shared.f32 	%f9, [%r5+128];
	add.f32 	%f10, %f8, %f9;
	st.volatile.shared.f32 	[%r5], %f10;
	ld.volatile.shared.f32 	%f11, [%r5];
	ld.volatile.shared.f32 	%f12, [%r5+64];
	add.f32 	%f13, %f11, %f12;
	st.volatile.shared.f32 	[%r5], %f13;
	ld.volatile.shared.f32 	%f14, [%r5];
	ld.volatile.shared.f32 	%f15, [%r5+32];
	add.f32 	%f16, %f14, %f15;
	st.volatile.shared.f32 	[%r5], %f16;
	ld.volatile.shared.f32 	%f17, [%r5];
	ld.volatile.shared.f32 	%f18, [%r5+16];
	add.f32 	%f19, %f17, %f18;
	st.volatile.shared.f32 	[%r5], %f19;
	ld.volatile.shared.f32 	%f20, [%r5];
	ld.volatile.shared.f32 	%f21, [%r5+8];
	add.f32 	%f22, %f20, %f21;
	st.volatile.shared.f32 	[%r5], %f22;
	ld.volatile.shared.f32 	%f23, [%r5];
	ld.volatile.shared.f32 	%f24, [%r5+4];
	add.f32 	%f25, %f23, %f24;
	st.volatile.shared.f32 	[%r5], %f25;
	setp.ne.s32 	%p7, %r1, 0;
	@%p7 bra 	$L__BB77_11;
	ld.shared.f32 	%f26, [sum_squaresdata_f32];
	cvt.u64.u32 	%rd21, %r2;
	mov.u32 	%r18, %ctaid.y;
	cvt.u64.u32 	%rd22, %r18;
	mad.lo.s64 	%rd23, %rd6, %rd22, %rd21;
	cvta.to.global.u64 	%rd24, %rd4;
	shl.b64 	%rd25, %rd23, 2;
	add.s64 	%rd26, %rd24, %rd25;
	st.global.f32 	[%rd26], %f26;
$L__BB77_11:
	ret;

}
	// .globl	contiguous_sum_square3_f32
.visible .entry contiguous_sum_square3_f32(
	.param .u64 .ptr .align 1 contiguous_sum_square3_f32_param_0,
	.param .u64 .ptr .align 1 contiguous_sum_square3_f32_param_1,
	.param .u64 .ptr .align 1 contiguous_sum_square3_f32_param_2,
	.param .u64 .ptr .align 1 contiguous_sum_square3_f32_param_3,
	.param .u64 contiguous_sum_square3_f32_param_4,
	.param .u64 contiguous_sum_square3_f32_param_5,
	.param .u64 contiguous_sum_square3_f32_param_6
)
{
	.reg .pred 	%p<38>;
	.reg .b32 	%r<205>;
	.reg .b32 	%f<56>;
	.reg .b64 	%rd<308>;

	ld.param.u64 	%rd144, [contiguous_sum_square3_f32_param_0];
	ld.param.u64 	%rd145, [contiguous_sum_square3_f32_param_1];
	ld.param.u64 	%rd148, [contiguous_sum_square3_f32_param_2];
	ld.param.u64 	%rd149, [contiguous_sum_square3_f32_param_3];
	ld.param.u64 	%rd146, [contiguous_sum_square3_f32_param_4];
	ld.param.u64 	%rd147, [contiguous_sum_square3_f32_param_5];
	ld.param.u64 	%rd150, [contiguous_sum_square3_f32_param_6];
	cvta.to.global.u64 	%rd1, %rd149;
	cvta.to.global.u64 	%rd2, %rd148;
	mov.u32 	%r1, %tid.y;
	mov.u32 	%r2, %ntid.x;
	mov.u32 	%r3, %tid.x;
	mad.lo.s32 	%r64, %r1, %r2, %r3;
	mov.u32 	%r65, %ctaid.x;
	mad.lo.s32 	%r66, %r65, %r2, %r3;
	mov.u32 	%r4, %ctaid.y;
	mov.u32 	%r5, %ntid.y;
	mad.lo.s32 	%r67, %r4, %r5, %r1;
	shl.b32 	%r68, %r64, 2;
	mov.u32 	%r69, sum_squaresdata_f32;
	add.s32 	%r7, %r69, %r68;
	mov.b32 	%r70, 0;
	st.shared.u32 	[%r7], %r70;
	cvt.u64.u32 	%rd3, %r66;
	setp.le.u64 	%p1, %rd147, %rd3;
	cvt.u64.u32 	%rd152, %r67;
	setp.le.u64 	%p2, %rd150, %rd152;
	or.pred  	%p3, %p1, %p2;
	@%p3 bra 	$L__BB78_76;
	cvt.u32.u64 	%r71, %rd3;
	cvt.u32.u64 	%r72, %rd147;
	mad.lo.s32 	%r195, %r67, %r72, %r71;
	cvt.u32.u64 	%r9, %rd146;
	add.s32 	%r194, %r9, -1;
	setp.lt.s32 	%p4, %r194, 0;
	mov.b64 	%rd307, 0;
	@%p4 bra 	$L__BB78_59;
	setp.lt.u32 	%p5, %r194, 7;
	mov.b64 	%rd307, 0;
	@%p5 bra 	$L__BB78_30;
	add.s32 	%r190, %r9, -4;
	and.b32  	%r73, %r9, -8;
	neg.s32 	%r189, %r73;
	mov.b64 	%rd307, 0;
$L__BB78_4:
	.pragma "nounroll";
	add.s32 	%r16, %r190, 3;
	cvt.u64.u32 	%rd5, %r195;
	mul.wide.u32 	%rd157, %r16, 8;
	add.s64 	%rd158, %rd2, %rd157;
	ld.global.u64 	%rd6, [%rd158];
	and.b64  	%rd159, %rd6, -4294967296;
	setp.ne.s64 	%p6, %rd159, 0;
	@%p6 bra 	$L__BB78_6;
	cvt.u32.u64 	%r74, %rd6;
	cvt.u32.u64 	%r75, %rd5;
	div.u32 	%r76, %r75, %r74;
	mul.lo.s32 	%r77, %r76, %r74;
	sub.s32 	%r78, %r75, %r77;
	cvt.u64.u32 	%rd272, %r76;
	cvt.u64.u32 	%rd273, %r78;
	bra.uni 	$L__BB78_7;
$L__BB78_6:
	div.s64 	%rd272, %rd5, %rd6;
	mul.lo.s64 	%rd160, %rd272, %rd6;
	sub.s64 	%rd273, %rd5, %rd160;
$L__BB78_7:
	mul.wide.u32 	%rd161, %r16, 8;
	add.s64 	%rd162, %rd1, %rd161;
	ld.global.u64 	%rd163, [%rd162];
	mad.lo.s64 	%rd13, %rd163, %rd273, %rd307;
	add.s32 	%r17, %r190, 2;
	and.b64  	%rd14, %rd272, 4294967295;
	mul.wide.u32 	%rd164, %r17, 8;
	add.s64 	%rd165, %rd2, %rd164;
	ld.global.u64 	%rd15, [%rd165];
	and.b64  	%rd166, %rd15, -4294967296;
	setp.ne.s64 	%p7, %rd166, 0;
	@%p7 bra 	$L__BB78_9;
	cvt.u32.u64 	%r79, %rd15;
	cvt.u32.u64 	%r80, %rd14;
	div.u32 	%r81, %r80, %r79;
	mul.lo.s32 	%r82, %r81, %r79;
	sub.s32 	%r83, %r80, %r82;
	cvt.u64.u32 	%rd274, %r81;
	cvt.u64.u32 	%rd275, %r83;
	bra.uni 	$L__BB78_10;
$L__BB78_9:
	div.s64 	%rd274, %rd14, %rd15;
	mul.lo.s64 	%rd167, %rd274, %rd15;
	sub.s64 	%rd275, %rd14, %rd167;
$L__BB78_10:
	mul.wide.u32 	%rd168, %r17, 8;
	add.s64 	%rd169, %rd1, %rd168;
	ld.global.u64 	%rd170, [%rd169];
	mad.lo.s64 	%rd22, %rd170, %rd275, %rd13;
	add.s32 	%r18, %r190, 1;
	and.b64  	%rd23, %rd274, 4294967295;
	mul.wide.u32 	%rd171, %r18, 8;
	add.s64 	%rd172, %rd2, %rd171;
	ld.global.u64 	%rd24, [%rd172];
	and.b64  	%rd173, %rd24, -4294967296;
	setp.ne.s64 	%p8, %rd173, 0;
	@%p8 bra 	$L__BB78_12;
	cvt.u32.u64 	%r84, %rd24;
	cvt.u32.u64 	%r85, %rd23;
	div.u32 	%r86, %r85, %r84;
	mul.lo.s32 	%r87, %r86, %r84;
	sub.s32 	%r88, %r85, %r87;
	cvt.u64.u32 	%rd276, %r86;
	cvt.u64.u32 	%rd277, %r88;
	bra.uni 	$L__BB78_13;
$L__BB78_12:
	div.s64 	%rd276, %rd23, %rd24;
	mul.lo.s64 	%rd174, %rd276, %rd24;
	sub.s64 	%rd277, %rd23, %rd174;
$L__BB78_13:
	mul.wide.u32 	%rd175, %r18, 8;
	add.s64 	%rd176, %rd1, %rd175;
	ld.global.u64 	%rd177, [%rd176];
	mad.lo.s64 	%rd31, %rd177, %rd277, %rd22;
	and.b64  	%rd32, %rd276, 4294967295;
	mul.wide.u32 	%rd178, %r190, 8;
	add.s64 	%rd179, %rd2, %rd178;
	ld.global.u64 	%rd33, [%rd179];
	and.b64  	%rd180, %rd33, -4294967296;
	setp.ne.s64 	%p9, %rd180, 0;
	@%p9 bra 	$L__BB78_15;
	cvt.u32.u64 	%r89, %rd33;
	cvt.u32.u64 	%r90, %rd32;
	div.u32 	%r91, %r90, %r89;
	mul.lo.s32 	%r92, %r91, %r89;
	sub.s32 	%r93, %r90, %r92;
	cvt.u64.u32 	%rd278, %r91;
	cvt.u64.u32 	%rd279, %r93;
	bra.uni 	$L__BB78_16;
$L__BB78_15:
	div.s64 	%rd278, %rd32, %rd33;
	mul.lo.s64 	%rd181, %rd278, %rd33;
	sub.s64 	%rd279, %rd32, %rd181;
$L__BB78_16:
	mul.wide.u32 	%rd182, %r190, 8;
	add.s64 	%rd183, %rd1, %rd182;
	ld.global.u64 	%rd184, [%rd183];
	mad.lo.s64 	%rd40, %rd184, %rd279, %rd31;
	add.s32 	%r19, %r190, -1;
	and.b64  	%rd41, %rd278, 4294967295;
	mul.wide.u32 	%rd185, %r19, 8;
	add.s64 	%rd186, %rd2, %rd185;
	ld.global.u64 	%rd42, [%rd186];
	and.b64  	%rd187, %rd42, -4294967296;
	setp.ne.s64 	%p10, %rd187, 0;
	@%p10 bra 	$L__BB78_18;
	cvt.u32.u64 	%r94, %rd42;
	cvt.u32.u64 	%r95, %rd41;
	div.u32 	%r96, %r95, %r94;
	mul.lo.s32 	%r97, %r96, %r94;
	sub.s32 	%r98, %r95, %r97;
	cvt.u64.u32 	%rd280, %r96;
	cvt.u64.u32 	%rd281, %r98;
	bra.uni 	$L__BB78_19;
$L__BB78_18:
	div.s64 	%rd280, %rd41, %rd42;
	mul.lo.s64 	%rd188, %rd280, %rd42;
	sub.s64 	%rd281, %rd41, %rd188;
$L__BB78_19:
	mul.wide.u32 	%rd189, %r19, 8;
	add.s64 	%rd190, %rd1, %rd189;
	ld.global.u64 	%rd191, [%rd190];
	mad.lo.s64 	%rd49, %rd191, %rd281, %rd40;
	add.s32 	%r20, %r190, -2;
	and.b64  	%rd50, %rd280, 4294967295;
	mul.wide.u32 	%rd192, %r20, 8;
	add.s64 	%rd193, %rd2, %rd192;
	ld.global.u64 	%rd51, [%rd193];
	and.b64  	%rd194, %rd51, -4294967296;
	setp.ne.s64 	%p11, %rd194, 0;
	@%p11 bra 	$L__BB78_21;
	cvt.u32.u64 	%r99, %rd51;
	cvt.u32.u64 	%r100, %rd50;
	div.u32 	%r101, %r100, %r99;
	mul.lo.s32 	%r102, %r101, %r99;
	sub.s32 	%r103, %r100, %r102;
	cvt.u64.u32 	%rd282, %r101;
	cvt.u64.u32 	%rd283, %r103;
	bra.uni 	$L__BB78_22;
$L__BB78_21:
	div.s64 	%rd282, %rd50, %rd51;
	mul.lo.s64 	%rd195, %rd282, %rd51;
	sub.s64 	%rd283, %rd50, %rd195;
$L__BB78_22:
	mul.wide.u32 	%rd196, %r20, 8;
	add.s64 	%rd197, %rd1, %rd196;
	ld.global.u64 	%rd198, [%rd197];
	mad.lo.s64 	%rd58, %rd198, %rd283, %rd49;
	add.s32 	%r21, %r190, -3;
	and.b64  	%rd59, %rd282, 4294967295;
	mul.wide.u32 	%rd199, %r21, 8;
	add.s64 	%rd200, %rd2, %rd199;
	ld.global.u64 	%rd60, [%rd200];
	and.b64  	%rd201, %rd60, -4294967296;
	setp.ne.s64 	%p12, %rd201, 0;
	@%p12 bra 	$L__BB78_24;
	cvt.u32.u64 	%r104, %rd60;
	cvt.u32.u64 	%r105, %rd59;
	div.u32 	%r106, %r105, %r104;
	mul.lo.s32 	%r107, %r106, %r104;
	sub.s32 	%r108, %r105, %r107;
	cvt.u64.u32 	%rd284, %r106;
	cvt.u64.u32 	%rd285, %r108;
	bra.uni 	$L__BB78_25;
$L__BB78_24:
	div.s64 	%rd284, %rd59, %rd60;
	mul.lo.s64 	%rd202, %rd284, %rd60;
	sub.s64 	%rd285, %rd59, %rd202;
$L__BB78_25:
	mul.wide.u32 	%rd203, %r21, 8;
	add.s64 	%rd204, %rd1, %rd203;
	ld.global.u64 	%rd205, [%rd204];
	mad.lo.s64 	%rd67, %rd205, %rd285, %rd58;
	and.b64  	%rd68, %rd284, 4294967295;
	add.s32 	%r109, %r190, -4;
	mul.wide.u32 	%rd206, %r109, 8;
	add.s64 	%rd207, %rd2, %rd206;
	ld.global.u64 	%rd69, [%rd207];
	and.b64  	%rd208, %rd69, -4294967296;
	setp.ne.s64 	%p13, %rd208, 0;
	@%p13 bra 	$L__BB78_27;
	cvt.u32.u64 	%r110, %rd69;
	cvt.u32.u64 	%r111, %rd68;
	div.u32 	%r112, %r111, %r110;
	mul.lo.s32 	%r113, %r112, %r110;
	sub.s32 	%r114, %r111, %r113;
	cvt.u64.u32 	%rd286, %r112;
	cvt.u64.u32 	%rd287, %r114;
	bra.uni 	$L__BB78_28;
$L__BB78_27:
	div.s64 	%rd286, %rd68, %rd69;
	mul.lo.s64 	%rd209, %rd286, %rd69;
	sub.s64 	%rd287, %rd68, %rd209;
$L__BB78_28:
	mul.wide.u32 	%rd210, %r109, 8;
	add.s64 	%rd211, %rd1, %rd210;
	ld.global.u64 	%rd212, [%rd211];
	mad.lo.s64 	%rd307, %rd212, %rd287, %rd67;
	cvt.u32.u64 	%r195, %rd286;
	add.s32 	%r190, %r190, -8;
	add.s32 	%r189, %r189, 8;
	setp.ne.s32 	%p14, %r189, 0;
	@%p14 bra 	$L__BB78_4;
	add.s32 	%r194, %r190, 3;
$L__BB78_30:
	and.b32  	%r28, %r9, 7;
	setp.eq.s32 	%p15, %r28, 0;
	@%p15 bra 	$L__BB78_59;
	and.b32  	%r29, %r9, 3;
	setp.lt.u32 	%p16, %r28, 4;
	@%p16 bra 	$L__BB78_45;
	cvt.u64.u32 	%rd79, %r195;
	mul.wide.u32 	%rd214, %r194, 8;
	add.s64 	%rd215, %rd2, %rd214;
	ld.global.u64 	%rd80, [%rd215];
	and.b64  	%rd216, %rd80, -4294967296;
	setp.ne.s64 	%p17, %rd216, 0;
	@%p17 bra 	$L__BB78_34;
	cvt.u32.u64 	%r116, %rd80;
	cvt.u32.u64 	%r117, %rd79;
	div.u32 	%r118, %r117, %r116;
	mul.lo.s32 	%r119, %r118, %r116;
	sub.s32 	%r120, %r117, %r119;
	cvt.u64.u32 	%rd290, %r118;
	cvt.u64.u32 	%rd291, %r120;
	bra.uni 	$L__BB78_35;
$L__BB78_34:
	div.s64 	%rd290, %rd79, %rd80;
	mul.lo.s64 	%rd217, %rd290, %rd80;
	sub.s64 	%rd291, %rd79, %rd217;
$L__BB78_35:
	mul.wide.u32 	%rd218, %r194, 8;
	add.s64 	%rd219, %rd1, %rd218;
	ld.global.u64 	%rd220, [%rd219];
	mad.lo.s64 	%rd87, %rd220, %rd291, %rd307;
	add.s32 	%r30, %r194, -1;
	and.b64  	%rd88, %rd290, 4294967295;
	mul.wide.u32 	%rd221, %r30, 8;
	add.s64 	%rd222, %rd2, %rd221;
	ld.global.u64 	%rd89, [%rd222];
	and.b64  	%rd223, %rd89, -4294967296;
	setp.ne.s64 	%p18, %rd223, 0;
	@%p18 bra 	$L__BB78_37;
	cvt.u32.u64 	%r121, %rd89;
	cvt.u32.u64 	%r122, %rd88;
	div.u32 	%r123, %r122, %r121;
	mul.lo.s32 	%r124, %r123, %r121;
	sub.s32 	%r125, %r122, %r124;
	cvt.u64.u32 	%rd292, %r123;
	cvt.u64.u32 	%rd293, %r125;
	bra.uni 	$L__BB78_38;
$L__BB78_37:
	div.s64 	%rd292, %rd88, %rd89;
	mul.lo.s64 	%rd224, %rd292, %rd89;
	sub.s64 	%rd293, %rd88, %rd224;
$L__BB78_38:
	mul.wide.u32 	%rd225, %r30, 8;
	add.s64 	%rd226, %rd1, %rd225;
	ld.global.u64 	%rd227, [%rd226];
	mad.lo.s64 	%rd96, %rd227, %rd293, %rd87;
	add.s32 	%r31, %r194, -2;
	and.b64  	%rd97, %rd292, 4294967295;
	mul.wide.u32 	%rd228, %r31, 8;
	add.s64 	%rd229, %rd2, %rd228;
	ld.global.u64 	%rd98, [%rd229];
	and.b64  	%rd230, %rd98, -4294967296;
	setp.ne.s64 	%p19, %rd230, 0;
	@%p19 bra 	$L__BB78_40;
	cvt.u32.u64 	%r126, %rd98;
	cvt.u32.u64 	%r127, %rd97;
	div.u32 	%r128, %r127, %r126;
	mul.lo.s32 	%r129, %r128, %r126;
	sub.s32 	%r130, %r127, %r129;
	cvt.u64.u32 	%rd294, %r128;
	cvt.u64.u32 	%rd295, %r130;
	bra.uni 	$L__BB78_41;
$L__BB78_40:
	div.s64 	%rd294, %rd97, %rd98;
	mul.lo.s64 	%rd231, %rd294, %rd98;
	sub.s64 	%rd295, %rd97, %rd231;
$L__BB78_41:
	mul.wide.u32 	%rd232, %r31, 8;
	add.s64 	%rd233, %rd1, %rd232;
	ld.global.u64 	%rd234, [%rd233];
	mad.lo.s64 	%rd105, %rd234, %rd295, %rd96;
	add.s32 	%r32, %r194, -3;
	and.b64  	%rd106, %rd294, 4294967295;
	mul.wide.u32 	%rd235, %r32, 8;
	add.s64 	%rd236, %rd2, %rd235;
	ld.global.u64 	%rd107, [%rd236];
	and.b64  	%rd237, %rd107, -4294967296;
	setp.ne.s64 	%p20, %rd237, 0;
	@%p20 bra 	$L__BB78_43;
	cvt.u32.u64 	%r131, %rd107;
	cvt.u32.u64 	%r132, %rd106;
	div.u32 	%r133, %r132, %r131;
	mul.lo.s32 	%r134, %r133, %r131;
	sub.s32 	%r135, %r132, %r134;
	cvt.u64.u32 	%rd296, %r133;
	cvt.u64.u32 	%rd297, %r135;
	bra.uni 	$L__BB78_44;
$L__BB78_43:
	div.s64 	%rd296, %rd106, %rd107;
	mul.lo.s64 	%rd238, %rd296, %rd107;
	sub.s64 	%rd297, %rd106, %rd238;
$L__BB78_44:
	mul.wide.u32 	%rd239, %r32, 8;
	add.s64 	%rd240, %rd1, %rd239;
	ld.global.u64 	%rd241, [%rd240];
	mad.lo.s64 	%rd307, %rd241, %rd297, %rd105;
	cvt.u32.u64 	%r195, %rd296;
	add.s32 	%r194, %r194, -4;
$L__BB78_45:
	setp.eq.s32 	%p21, %r29, 0;
	@%p21 bra 	$L__BB78_59;
	setp.eq.s32 	%p22, %r29, 1;
	@%p22 bra 	$L__BB78_54;
	cvt.u64.u32 	%rd117, %r195;
	mul.wide.u32 	%rd243, %r194, 8;
	add.s64 	%rd244, %rd2, %rd243;
	ld.global.u64 	%rd118, [%rd244];
	and.b64  	%rd245, %rd118, -4294967296;
	setp.ne.s64 	%p23, %rd245, 0;
	@%p23 bra 	$L__BB78_49;
	cvt.u32.u64 	%r136, %rd118;
	cvt.u32.u64 	%r137, %rd117;
	div.u32 	%r138, %r137, %r136;
	mul.lo.s32 	%r139, %r138, %r136;
	sub.s32 	%r140, %r137, %r139;
	cvt.u64.u32 	%rd300, %r138;
	cvt.u64.u32 	%rd301, %r140;
	bra.uni 	$L__BB78_50;
$L__BB78_49:
	div.s64 	%rd300, %rd117, %rd118;
	mul.lo.s64 	%rd246, %rd300, %rd118;
	sub.s64 	%rd301, %rd117, %rd246;
$L__BB78_50:
	add.s64 	%rd248, %rd1, %rd243;
	ld.global.u64 	%rd249, [%rd248];
	mad.lo.s64 	%rd125, %rd249, %rd301, %rd307;
	add.s32 	%r37, %r194, -1;
	and.b64  	%rd126, %rd300, 4294967295;
	mul.wide.u32 	%rd250, %r37, 8;
	add.s64 	%rd251, %rd2, %rd250;
	ld.global.u64 	%rd127, [%rd251];
	and.b64  	%rd252, %rd127, -4294967296;
	setp.ne.s64 	%p24, %rd252, 0;
	@%p24 bra 	$L__BB78_52;
	cvt.u32.u64 	%r141, %rd127;
	cvt.u32.u64 	%r142, %rd126;
	div.u32 	%r143, %r142, %r141;
	mul.lo.s32 	%r144, %r143, %r141;
	sub.s32 	%r145, %r142, %r144;
	cvt.u64.u32 	%rd302, %r143;
	cvt.u64.u32 	%rd303, %r145;
	bra.uni 	$L__BB78_53;
$L__BB78_52:
	div.s64 	%rd302, %rd126, %rd127;
	mul.lo.s64 	%rd253, %rd302, %rd127;
	sub.s64 	%rd303, %rd126, %rd253;
$L__BB78_53:
	add.s64 	%rd255, %rd1, %rd250;
	ld.global.u64 	%rd256, [%rd255];
	mad.lo.s64 	%rd307, %rd256, %rd303, %rd125;
	cvt.u32.u64 	%r195, %rd302;
	add.s32 	%r194, %r194, -2;
$L__BB78_54:
	and.b32  	%r146, %r9, 1;
	setp.eq.b32 	%p25, %r146, 1;
	not.pred 	%p26, %p25;
	@%p26 bra 	$L__BB78_59;
	cvt.u64.u32 	%rd137, %r195;
	mul.wide.u32 	%rd257, %r194, 8;
	add.s64 	%rd258, %rd2, %rd257;
	ld.global.u64 	%rd138, [%rd258];
	and.b64  	%rd259, %rd138, -4294967296;
	setp.ne.s64 	%p27, %rd259, 0;
	@%p27 bra 	$L__BB78_57;
	cvt.u32.u64 	%r147, %rd138;
	cvt.u32.u64 	%r148, %rd137;
	rem.u32 	%r149, %r148, %r147;
	cvt.u64.u32 	%rd306, %r149;
	bra.uni 	$L__BB78_58;
$L__BB78_57:
	rem.s64 	%rd306, %rd137, %rd138;
$L__BB78_58:
	add.s64 	%rd261, %rd1, %rd257;
	ld.global.u64 	%rd262, [%rd261];
	mad.lo.s64 	%rd307, %rd262, %rd306, %rd307;
$L__BB78_59:
	cvta.to.global.u64 	%rd263, %rd145;
	shl.b64 	%rd264, %rd307, 2;
	add.s64 	%rd265, %rd263, %rd264;
	ld.global.f32 	%f16, [%rd265];
	mul.f32 	%f17, %f16, %f16;
	st.shared.f32 	[%r7], %f17;
	bar.sync 	0;
	setp.ne.s32 	%p28, %r1, 0;
	@%p28 bra 	$L__BB78_76;
	setp.gt.u32 	%p29, %r5, 1;
	@%p29 bra 	$L__BB78_62;
	shl.b32 	%r150, %r3, 2;
	mov.u32 	%r151, sum_squaresdata_f32;
	add.s32 	%r152, %r151, %r150;
	ld.shared.f32 	%f54, [%r152];
	bra.uni 	$L__BB78_75;
$L__BB78_62:
	shl.b32 	%r154, %r3, 2;
	mov.u32 	%r155, sum_squaresdata_f32;
	add.s32 	%r42, %r155, %r154;
	ld.shared.f32 	%f54, [%r42];
	add.s32 	%r43, %r5, -1;
	add.s32 	%r156, %r5, -2;
	and.b32  	%r44, %r43, 7;
	setp.lt.u32 	%p30, %r156, 7;
	mov.b32 	%r203, 1;
	@%p30 bra 	$L__BB78_66;
	and.b32  	%r159, %r43, -8;
	neg.s32 	%r200, %r159;
	shl.b32 	%r46, %r2, 2;
	add.s32 	%r161, %r154, %r46;
	add.s32 	%r198, %r155, %r161;
	shl.b32 	%r48, %r2, 5;
	mov.b32 	%r201, 1;
	mov.b32 	%r199, 0;
$L__BB78_64:
	.pragma "nounroll";
	mul.lo.s32 	%r163, %r201, %r2;
	shl.b32 	%r164, %r163, 2;
	add.s32 	%r165, %r42, %r164;
	ld.shared.f32 	%f19, [%r198];
	add.f32 	%f20, %f54, %f19;
	add.s32 	%r166, %r165, %r46;
	ld.shared.f32 	%f21, [%r166];
	add.f32 	%f22, %f20, %f21;
	add.s32 	%r167, %r166, %r46;
	ld.shared.f32 	%f23, [%r167];
	add.f32 	%f24, %f22, %f23;
	add.s32 	%r168, %r167, %r46;
	ld.shared.f32 	%f25, [%r168];
	add.f32 	%f26, %f24, %f25;
	add.s32 	%r169, %r168, %r46;
	ld.shared.f32 	%f27, [%r169];
	add.f32 	%f28, %f26, %f27;
	add.s32 	%r170, %r169, %r46;
	ld.shared.f32 	%f29, [%r170];
	add.f32 	%f30, %f28, %f29;
	add.s32 	%r171, %r170, %r46;
	ld.shared.f32 	%f31, [%r171];
	add.f32 	%f32, %f30, %f31;
	add.s32 	%r172, %r171, %r46;
	ld.shared.f32 	%f33, [%r172];
	add.f32 	%f54, %f32, %f33;
	add.s32 	%r201, %r201, 8;
	add.s32 	%r200, %r200, 8;
	add.s32 	%r199, %r199, 8;
	add.s32 	%r198, %r198, %r48;
	setp.ne.s32 	%p31, %r200, 0;
	@%p31 bra 	$L__BB78_64;
	add.s32 	%r203, %r199, 1;
$L__BB78_66:
	setp.eq.s32 	%p32, %r44, 0;
	@%p32 bra 	$L__BB78_74;
	and.b32  	%r59, %r43, 3;
	setp.lt.u32 	%p33, %r44, 4;
	@%p33 bra 	$L__BB78_69;
	mul.lo.s32 	%r173, %r203, %r2;
	shl.b32 	%r174, %r173, 2;
	add.s32 	%r175, %r42, %r174;
	ld.shared.f32 	%f35, [%r175];
	add.f32 	%f36, %f54, %f35;
	shl.b32 	%r176, %r2, 2;
	add.s32 	%r177, %r175, %r176;
	ld.shared.f32 	%f37, [%r177];
	add.f32 	%f38, %f36, %f37;
	add.s32 	%r178, %r177, %r176;
	ld.shared.f32 	%f39, [%r178];
	add.f32 	%f40, %f38, %f39;
	add.s32 	%r179, %r178, %r176;
	ld.shared.f32 	%f41, [%r179];
	add.f32 	%f54, %f40, %f41;
	add.s32 	%r203, %r203, 4;
$L__BB78_69:
	setp.eq.s32 	%p34, %r59, 0;
	@%p34 bra 	$L__BB78_74;
	setp.eq.s32 	%p35, %r59, 1;
	@%p35 bra 	$L__BB78_72;
	mul.lo.s32 	%r180, %r203, %r2;
	shl.b32 	%r181, %r180, 2;
	add.s32 	%r182, %r42, %r181;
	ld.shared.f32 	%f43, [%r182];
	add.f32 	%f44, %f54, %f43;
	shl.b32 	%r183, %r2, 2;
	add.s32 	%r184, %r182, %r183;
	ld.shared.f32 	%f45, [%r184];
	add.f32 	%f54, %f44, %f45;
	add.s32 	%r203, %r203, 2;
$L__BB78_72:
	and.b32  	%r185, %r43, 1;
	setp.eq.b32 	%p36, %r185, 1;
	not.pred 	%p37, %p36;
	@%p37 bra 	$L__BB78_74;
	mul.lo.s32 	%r186, %r203, %r2;
	shl.b32 	%r187, %r186, 2;
	add.s32 	%r188, %r42, %r187;
	ld.shared.f32 	%f46, [%r188];
	add.f32 	%f54, %f54, %f46;
$L__BB78_74:
	st.shared.f32 	[%r42], %f54;
$L__BB78_75:
	cvt.u64.u32 	%rd266, %r4;
	mad.lo.s64 	%rd267, %rd147, %rd266, %rd3;
	cvta.to.global.u64 	%rd268, %rd144;
	shl.b64 	%rd269, %rd267, 2;
	add.s64 	%rd270, %rd268, %rd269;
	st.global.f32 	[%rd270], %f54;
$L__BB78_76:
	ret;

}
	// .globl	contiguous_sum_square33_f32
.visible .entry contiguous_sum_square33_f32(
	.param .u64 .ptr .align 1 contiguous_sum_square33_f32_param_0,
	.param .u64 .ptr .align 1 contiguous_sum_square33_f32_param_1,
	.param .u64 contiguous_sum_square33_f32_param_2,
	.param .u64 contiguous_sum_square33_f32_param_3,
	.param .u64 contiguous_sum_square33_f32_param_4
)
{
	.reg .pred 	%p<14>;
	.reg .b32 	%r<86>;
	.reg .b32 	%f<55>;
	.reg .b64 	%rd<16>;

	ld.param.u64 	%rd2, [contiguous_sum_square33_f32_param_0];
	ld.param.u64 	%rd3, [contiguous_sum_square33_f32_param_1];
	ld.param.u64 	%rd4, [contiguous_sum_square33_f32_param_3];
	ld.param.u64 	%rd5, [contiguous_sum_square33_f32_param_4];
	mov.u32 	%r1, %tid.y;
	mov.u32 	%r2, %ntid.x;
	mov.u32 	%r3, %tid.x;
	mad.lo.s32 	%r30, %r1, %r2, %r3;
	mov.u32 	%r31, %ctaid.x;
	mad.lo.s32 	%r32, %r31, %r2, %r3;
	mov.u32 	%r4, %ctaid.y;
	mov.u32 	%r5, %ntid.y;
	mad.lo.s32 	%r33, %r4, %r5, %r1;
	shl.b32 	%r34, %r30, 2;
	mov.u32 	%r35, sum_squaresdata_f32;
	add.s32 	%r7, %r35, %r34;
	mov.b32 	%r36, 0;
	st.shared.u32 	[%r7], %r36;
	cvt.u64.u32 	%rd1, %r32;
	setp.le.u64 	%p1, %rd4, %rd1;
	cvt.u64.u32 	%rd7, %r33;
	setp.le.u64 	%p2, %rd5, %rd7;
	or.pred  	%p3, %p1, %p2;
	@%p3 bra 	$L__BB79_18;
	cvt.u32.u64 	%r37, %rd1;
	cvta.to.global.u64 	%rd8, %rd3;
	cvt.u32.u64 	%r38, %rd4;
	mad.lo.s32 	%r39, %r33, %r38, %r37;
	mul.wide.u32 	%rd9, %r39, 4;
	add.s64 	%rd10, %rd8, %rd9;
	ld.global.f32 	%f16, [%rd10];
	st.shared.f32 	[%r7], %f16;
	bar.sync 	0;
	setp.ne.s32 	%p4, %r1, 0;
	@%p4 bra 	$L__BB79_18;
	setp.gt.u32 	%p5, %r5, 1;
	@%p5 bra 	$L__BB79_4;
	shl.b32 	%r40, %r3, 2;
	add.s32 	%r42, %r35, %r40;
	ld.shared.f32 	%f53, [%r42];
	bra.uni 	$L__BB79_17;
$L__BB79_4:
	shl.b32 	%r44, %r3, 2;
	add.s32 	%r8, %r35, %r44;
	ld.shared.f32 	%f53, [%r8];
	add.s32 	%r9, %r5, -1;
	add.s32 	%r46, %r5, -2;
	and.b32  	%r10, %r9, 7;
	setp.lt.u32 	%p6, %r46, 7;
	mov.b32 	%r84, 1;
	@%p6 bra 	$L__BB79_8;
	and.b32  	%r49, %r9, -8;
	neg.s32 	%r81, %r49;
	shl.b32 	%r12, %r2, 2;
	add.s32 	%r51, %r44, %r12;
	add.s32 	%r79, %r35, %r51;
	shl.b32 	%r14, %r2, 5;
	mov.b32 	%r82, 1;
	mov.b32 	%r80, 0;
$L__BB79_6:
	.pragma "nounroll";
	mul.lo.s32 	%r53, %r82, %r2;
	shl.b32 	%r54, %r53, 2;
	add.s32 	%r55, %r8, %r54;
	ld.shared.f32 	%f18, [%r79];
	add.f32 	%f19, %f53, %f18;
	add.s32 	%r56, %r55, %r12;
	ld.shared.f32 	%f20, [%r56];
	add.f32 	%f21, %f19, %f20;
	add.s32 	%r57, %r56, %r12;
	ld.shared.f32 	%f22, [%r57];
	add.f32 	%f23, %f21, %f22;
	add.s32 	%r58, %r57, %r12;
	ld.shared.f32 	%f24, [%r58];
	add.f32 	%f25, %f23, %f24;
	add.s32 	%r59, %r58, %r12;
	ld.shared.f32 	%f26, [%r59];
	add.f32 	%f27, %f25, %f26;
	add.s32 	%r60, %r59, %r12;
	ld.shared.f32 	%f28, [%r60];
	add.f32 	%f29, %f27, %f28;
	add.s32 	%r61, %r60, %r12;
	ld.shared.f32 	%f30, [%r61];
	add.f32 	%f31, %f29, %f30;
	add.s32 	%r62, %r61, %r12;
	ld.shared.f32 	%f32, [%r62];
	add.f32 	%f53, %f31, %f32;
	add.s32 	%r82, %r82, 8;
	add.s32 	%r81, %r81, 8;
	add.s32 	%r80, %r80, 8;
	add.s32 	%r79, %r79, %r14;
	setp.ne.s32 	%p7, %r81, 0;
	@%p7 bra 	$L__BB79_6;
	add.s32 	%r84, %r80, 1;
$L__BB79_8:
	setp.eq.s32 	%p8, %r10, 0;
	@%p8 bra 	$L__BB79_16;
	and.b32  	%r25, %r9, 3;
	setp.lt.u32 	%p9, %r10, 4;
	@%p9 bra 	$L__BB79_11;
	mul.lo.s32 	%r63, %r84, %r2;
	shl.b32 	%r64, %r63, 2;
	add.s32 	%r65, %r8, %r64;
	ld.shared.f32 	%f34, [%r65];
	add.f32 	%f35, %f53, %f34;
	shl.b32 	%r66, %r2, 2;
	add.s32 	%r67, %r65, %r66;
	ld.shared.f32 	%f36, [%r67];
	add.f32 	%f37, %f35, %f36;
	add.s32 	%r68, %r67, %r66;
	ld.shared.f32 	%f38, [%r68];
	add.f32 	%f39, %f37, %f38;
	add.s32 	%r69, %r68, %r66;
	ld.shared.f32 	%f40, [%r69];
	add.f32 	%f53, %f39, %f40;
	add.s32 	%r84, %r84, 4;
$L__BB79_11:
	setp.eq.s32 	%p10, %r25, 0;
	@%p10 bra 	$L__BB79_16;
	setp.eq.s32 	%p11, %r25, 1;
	@%p11 bra 	$L__BB79_14;
	mul.lo.s32 	%r70, %r84, %r2;
	shl.b32 	%r71, %r70, 2;
	add.s32 	%r72, %r8, %r71;
	ld.shared.f32 	%f42, [%r72];
	add.f32 	%f43, %f53, %f42;
	shl.b32 	%r73, %r2, 2;
	add.s32 	%r74, %r72, %r73;
	ld.shared.f32 	%f44, [%r74];
	add.f32 	%f53, %f43, %f44;
	add.s32 	%r84, %r84, 2;
$L__BB79_14:
	and.b32  	%r75, %r9, 1;
	setp.eq.b32 	%p12, %r75, 1;
	not.pred 	%p13, %p12;
	@%p13 bra 	$L__BB79_16;
	mul.lo.s32 	%r76, %r84, %r2;
	shl.b32 	%r77, %r76, 2;
	add.s32 	%r78, %r8, %r77;
	ld.shared.f32 	%f45, [%r78];
	add.f32 	%f53, %f53, %f45;
$L__BB79_16:
	st.shared.f32 	[%r8], %f53;
$L__BB79_17:
	cvt.u64.u32 	%rd11, %r4;
	mad.lo.s64 	%rd12, %rd4, %rd11, %rd1;
	cvta.to.global.u64 	%rd13, %rd2;
	shl.b64 	%rd14, %rd12, 2;
	add.s64 	%rd15, %rd13, %rd14;
	st.global.f32 	[%rd15], %f53;
$L__BB79_18:
	ret;

}
	// .globl	contiguous_sum_square_f64
.visible .entry contiguous_sum_square_f64(
	.param .u64 .ptr .align 1 contiguous_sum_square_f64_param_0,
	.param .u64 .ptr .align 1 contiguous_sum_square_f64_param_1,
	.param .u64 contiguous_sum_square_f64_param_2
)
{
	.reg .pred 	%p<8>;
	.reg .b32 	%r<16>;
	.reg .b64 	%rd<17>;
	.reg .b64 	%fd<29>;

	ld.param.u64 	%rd4, [contiguous_sum_square_f64_param_0];
	ld.param.u64 	%rd6, [contiguous_sum_square_f64_param_1];
	ld.param.u64 	%rd5, [contiguous_sum_square_f64_param_2];
	cvta.to.global.u64 	%rd1, %rd6;
	mov.u32 	%r1, %tid.x;
	mov.u32 	%r2, %ctaid.x;
	mov.u32 	%r15, %ntid.x;
	mul.lo.s32 	%r8, %r2, %r15;
	shl.b32 	%r9, %r8, 1;
	add.s32 	%r4, %r9, %r1;
	shl.b32 	%r10, %r1, 3;
	mov.u32 	%r11, sum_squaresdata_f64;
	add.s32 	%r5, %r11, %r10;
	mov.b64 	%rd7, 0;
	st.shared.u64 	[%r5], %rd7;
	add.s32 	%r12, %r4, %r15;
	cvt.u64.u32 	%rd2, %r12;
	setp.le.u64 	%p1, %rd5, %rd2;
	@%p1 bra 	$L__BB80_2;
	mul.wide.u32 	%rd10, %r4, 8;
	add.s64 	%rd11, %rd1, %rd10;
	ld.global.f64 	%fd3, [%rd11];
	shl.b64 	%rd12, %rd2, 3;
	add.s64 	%rd13, %rd1, %rd12;
	ld.global.f64 	%fd4, [%rd13];
	mul.f64 	%fd5, %fd4, %fd4;
	fma.rn.f64 	%fd6, %fd3, %fd3, %fd5;
	st.shared.f64 	[%r5], %fd6;
	bra.uni 	$L__BB80_4;
$L__BB80_2:
	cvt.u64.u32 	%rd3, %r4;
	setp.le.u64 	%p2, %rd5, %rd3;
	@%p2 bra 	$L__BB80_4;
	shl.b64 	%rd8, %rd3, 3;
	add.s64 	%rd9, %rd1, %rd8;
	ld.global.f64 	%fd1, [%rd9];
	mul.f64 	%fd2, %fd1, %fd1;
	st.shared.f64 	[%r5], %fd2;
$L__BB80_4:
	bar.sync 	0;
	setp.lt.u32 	%p3, %r15, 66;
	@%p3 bra 	$L__BB80_8;
$L__BB80_5:
	shr.u32 	%r7, %r15, 1;
	setp.ge.u32 	%p4, %r1, %r7;
	@%p4 bra 	$L__BB80_7;
	ld.shared.f64 	%fd7, [%r5];
	shl.b32 	%r13, %r7, 3;
	add.s32 	%r14, %r5, %r13;
	ld.shared.f64 	%fd8, [%r14];
	add.f64 	%fd9, %fd7, %fd8;
	st.shared.f64 	[%r5], %fd9;
$L__BB80_7:
	bar.sync 	0;
	setp.gt.u32 	%p5, %r15, 131;
	mov.u32 	%r15, %r7;
	@%p5 bra 	$L__BB80_5;
$L__BB80_8:
	setp.gt.u32 	%p6, %r1, 31;
	@%p6 bra 	$L__BB80_11;
	ld.volatile.shared.f64 	%fd10, [%r5];
	ld.volatile.shared.f64 	%fd11, [%r5+256];
	add.f64 	%fd12, %fd10, %fd11;
	st.volatile.shared.f64 	[%r5], %fd12;
	ld.volatile.shared.f64 	%fd13, [%r5];
	ld.volatile.shared.f64 	%fd14, [%r5+128];
	add.f64 	%fd15, %fd13, %fd14;
	st.volatile.shared.f64 	[%r5], %fd15;
	ld.volatile.shared.f64 	%fd16, [%r5];
	ld.volatile.shared.f64 	%fd17, [%r5+64];
	add.f64 	%fd18, %fd16, %fd17;
	st.volatile.shared.f64 	[%r5], %fd18;
	ld.volatile.shared.f64 	%fd19, [%r5];
	ld.volatile.shared.f64 	%fd20, [%r5+32];
	add.f64 	%fd21, %fd19, %fd20;
	st.volatile.shared.f64 	[%r5], %fd21;
	ld.volatile.shared.f64 	%fd22, [%r5];
	ld.volatile.shared.f64 	%fd23, [%r5+16];
	add.f64 	%fd24, %fd22, %fd23;
	st.volatile.shared.f64 	[%r5], %fd24;
	ld.volatile.shared.f64 	%fd25, [%r5];
	ld.volatile.shared.f64 	%fd26, [%r5+8];
	add.f64 	%fd27, %fd25, %fd26;
	st.volatile.shared.f64 	[%r5], %fd27;
	setp.ne.s32 	%p7, %r1, 0;
	@%p7 bra 	$L__BB80_11;
	ld.shared.f64 	%fd28, [sum_squaresdata_f64];
	cvta.to.global.u64 	%rd14, %rd4;
	mul.wide.u32 	%rd15, %r2, 8;
	add.s64 	%rd16, %rd14, %rd15;
	st.global.f64 	[%rd16], %fd28;
$L__BB80_11:
	ret;

}
	// .globl	contiguous_cumulate_sum_square_f64
.visible .entry contiguous_cumulate_sum_square_f64(
	.param .u64 .ptr .align 1 contiguous_cumulate_sum_square_f64_param_0,
	.param .u64 .ptr .align 1 contiguous_cumulate_sum_square_f64_param_1,
	.param .u64 contiguous_cumulate_sum_square_f64_param_2
)
{
	.reg .pred 	%p<8>;
	.reg .b32 	%r<16>;
	.reg .b64 	%rd<17>;
	.reg .b64 	%fd<27>;

	ld.param.u64 	%rd4, [contiguous_cumulate_sum_square_f64_param_0];
	ld.param.u64 	%rd6, [contiguous_cumulate_sum_square_f64_param_1];
	ld.param.u64 	%rd5, [contiguous_cumulate_sum_square_f64_param_2];
	cvta.to.global.u64 	%rd1, %rd6;
	mov.u32 	%r1, %tid.x;
	mov.u32 	%r2, %ctaid.x;
	mov.u32 	%r15, %ntid.x;
	mul.lo.s32 	%r8, %r2, %r15;
	shl.b32 	%r9, %r8, 1;
	add.s32 	%r4, %r9, %r1;
	shl.b32 	%r10, %r1, 3;
	mov.u32 	%r11, sum_squaresdata_f64;
	add.s32 	%r5, %r11, %r10;
	mov.b64 	%rd7, 0;
	st.shared.u64 	[%r5], %rd7;
	add.s32 	%r12, %r4, %r15;
	cvt.u64.u32 	%rd2, %r12;
	setp.le.u64 	%p1, %rd5, %rd2;
	@%p1 bra 	$L__BB81_2;
	mul.wide.u32 	%rd10, %r4, 8;
	add.s64 	%rd11, %rd1, %rd10;
	ld.global.f64 	%fd2, [%rd11];
	shl.b64 	%rd12, %rd2, 3;
	add.s64 	%rd13, %rd1, %rd12;
	ld.global.f64 	%fd3, [%rd13];
	add.f64 	%fd4, %fd2, %fd3;
	st.shared.f64 	[%r5], %fd4;
	bra.uni 	$L__BB81_4;
$L__BB81_2:
	cvt.u64.u32 	%rd3, %r4;
	setp.le.u64 	%p2, %rd5, %rd3;
	@%p2 bra 	$L__BB81_4;
	shl.b64 	%rd8, %rd3, 3;
	add.s64 	%rd9, %rd1, %rd8;
	ld.global.f64 	%fd1, [%rd9];
	st.shared.f64 	[%r5], %fd1;
$L__BB81_4:
	bar.sync 	0;
	setp.lt.u32 	%p3, %r15, 66;
	@%p3 bra 	$L__BB81_8;
$L__BB81_5:
	shr.u32 	%r7, %r15, 1;
	setp.ge.u32 	%p4, %r1, %r7;
	@%p4 bra 	$L__BB81_7;
	ld.shared.f64 	%fd5, [%r5];
	shl.b32 	%r13, %r7, 3;
	add.s32 	%r14, %r5, %r13;
	ld.shared.f64 	%fd6, [%r14];
	add.f64 	%fd7, %fd5, %fd6;
	st.shared.f64 	[%r5], %fd7;
$L__BB81_7:
	bar.sync 	0;
	setp.gt.u32 	%p5, %r15, 131;
	mov.u32 	%r15, %r7;
	@%p5 bra 	$L__BB81_5;
$L__BB81_8:
	setp.gt.u32 	%p6, %r1, 31;
	@%p6 bra 	$L__BB81_11;
	ld.volatile.shared.f64 	%fd8, [%r5];
	ld.volatile.shared.f64 	%fd9, [%r5+256];
	add.f64 	%fd10, %fd8, %fd9;
	st.volatile.shared.f64 	[%r5], %fd10;
	ld.volatile.shared.f64 	%fd11, [%r5];
	ld.volatile.shared.f64 	%fd12, [%r5+128];
	add.f64 	%fd13, %fd11, %fd12;
	st.volatile.shared.f64 	[%r5], %fd13;
	ld.volatile.shared.f64 	%fd14, [%r5];
	ld.volatile.shared.f64 	%fd15, [%r5+64];
	add.f64 	%fd16, %fd14, %fd15;
	st.volatile.shared.f64 	[%r5], %fd16;
	ld.volatile.shared.f64 	%fd17, [%r5];
	ld.volatile.shared.f64 	%fd18, [%r5+32];
	add.f64 	%fd19, %fd17, %fd18;
	st.volatile.shared.f64 	[%r5], %fd19;
	ld.volatile.shared.f64 	%fd20, [%r5];
	ld.volatile.shared.f64 	%fd21, [%r5+16];
	add.f64 	%fd22, %fd20, %fd21;
	st.volatile.shared.f64 	[%r5], %fd22;
	ld.volatile.shared.f64 	%fd23, [%r5];
	ld.volatile.shared.f64 	%fd24, [%r5+8];
	add.f64 	%fd25, %fd23, %fd24;
	st.volatile.shared.f64 	[%r5], %fd25;
	setp.ne.s32 	%p7, %r1, 0;
	@%p7 bra 	$L__BB81_11;
	ld.shared.f64 	%fd26, [sum_squaresdata_f64];
	cvta.to.global.u64 	%rd14, %rd4;
	mul.wide.u32 	%rd15, %r2, 8;
	add.s64 	%rd16, %rd14, %rd15;
	st.global.f64 	[%rd16], %fd26;
$L__BB81_11:
	ret;

}
	// .globl	uncontiguous_sum_square_f64
.visible .entry uncontiguous_sum_square_f64(
	.param .u64 .ptr .align 1 uncontiguous_sum_square_f64_param_0,
	.param .u64 .ptr .align 1 uncontiguous_sum_square_f64_param_1,
	.param .u64 .ptr .align 1 uncontiguous_sum_square_f64_param_2,
	.param .u64 .ptr .align 1 uncontiguous_sum_square_f64_param_3,
	.param .u64 uncontiguous_sum_square_f64_param_4,
	.param .u64 uncontiguous_sum_square_f64_param_5
)
{
	.reg .pred 	%p<53>;
	.reg .b32 	%r<212>;
	.reg .b64 	%rd<559>;
	.reg .b64 	%fd<29>;

	ld.param.u64 	%rd260, [uncontiguous_sum_square_f64_param_0];
	ld.param.u64 	%rd263, [uncontiguous_sum_square_f64_param_1];
	ld.param.u64 	%rd264, [uncontiguous_sum_square_f64_param_2];
	ld.param.u64 	%rd265, [uncontiguous_sum_square_f64_param_3];
	ld.param.u64 	%rd261, [uncontiguous_sum_square_f64_param_4];
	ld.param.u64 	%rd262, [uncontiguous_sum_square_f64_param_5];
	cvta.to.global.u64 	%rd1, %rd265;
	cvta.to.global.u64 	%rd2, %rd264;
	cvta.to.global.u64 	%rd3, %rd263;
	mov.u32 	%r1, %tid.x;
	mov.u32 	%r2, %ctaid.x;
	mov.u32 	%r211, %ntid.x;
	mul.lo.s32 	%r52, %r2, %r211;
	shl.b32 	%r53, %r52, 1;
	add.s32 	%r4, %r53, %r1;
	shl.b32 	%r54, %r1, 3;
	mov.u32 	%r55, sum_squaresdata_f64;
	add.s32 	%r5, %r55, %r54;
	mov.b64 	%rd266, 0;
	st.shared.u64 	[%r5], %rd266;
	add.s32 	%r56, %r4, %r211;
	cvt.u64.u32 	%rd512, %r56;
	setp.le.u64 	%p1, %rd262, %rd512;
	@%p1 bra 	$L__BB82_54;
	cvt.u32.u64 	%r6, %rd261;
	add.s32 	%r205, %r6, -1;
	setp.lt.s32 	%p27, %r205, 0;
	mov.b64 	%rd516, 0;
	mov.u64 	%rd517, %rd516;
	@%p27 bra 	$L__BB82_53;
	cvt.u64.u32 	%rd513, %r4;
	setp.lt.u32 	%p28, %r205, 3;
	mov.b64 	%rd517, 0;
	mov.u64 	%rd516, %rd517;
	@%p28 bra 	$L__BB82_30;
	add.s32 	%r203, %r6, -2;
	and.b32  	%r132, %r6, -4;
	neg.s32 	%r202, %r132;
	mov.b64 	%rd517, 0;
$L__BB82_4:
	.pragma "nounroll";
	add.s32 	%r12, %r203, 1;
	mul.wide.u32 	%rd398, %r12, 8;
	add.s64 	%rd399, %rd2, %rd398;
	ld.global.u64 	%rd10, [%rd399];
	or.b64  	%rd400, %rd513, %rd10;
	and.b64  	%rd401, %rd400, -4294967296;
	setp.ne.s64 	%p29, %rd401, 0;
	@%p29 bra 	$L__BB82_6;
	cvt.u32.u64 	%r133, %rd10;
	cvt.u32.u64 	%r134, %rd513;
	div.u32 	%r135, %r134, %r133;
	mul.lo.s32 	%r136, %r135, %r133;
	sub.s32 	%r137, %r134, %r136;
	cvt.u64.u32 	%rd478, %r135;
	cvt.u64.u32 	%rd479, %r137;
	bra.uni 	$L__BB82_7;
$L__BB82_6:
	div.s64 	%rd478, %rd513, %rd10;
	mul.lo.s64 	%rd402, %rd478, %rd10;
	sub.s64 	%rd479, %rd513, %rd402;
$L__BB82_7:
	mul.wide.u32 	%rd403, %r12, 8;
	add.s64 	%rd404, %rd1, %rd403;
	ld.global.u64 	%rd17, [%rd404];
	mad.lo.s64 	%rd18, %rd17, %rd479, %rd516;
	or.b64  	%rd405, %rd512, %rd10;
	and.b64  	%rd406, %rd405, -4294967296;
	setp.ne.s64 	%p30, %rd406, 0;
	@%p30 bra 	$L__BB82_9;
	cvt.u32.u64 	%r138, %rd10;
	cvt.u32.u64 	%r139, %rd512;
	div.u32 	%r140, %r139, %r138;
	mul.lo.s32 	%r141, %r140, %r138;
	sub.s32 	%r142, %r139, %r141;
	cvt.u64.u32 	%rd480, %r140;
	cvt.u64.u32 	%rd481, %r142;
	bra.uni 	$L__BB82_10;
$L__BB82_9:
	div.s64 	%rd480, %rd512, %rd10;
	mul.lo.s64 	%rd407, %rd480, %rd10;
	sub.s64 	%rd481, %rd512, %rd407;
$L__BB82_10:
	mad.lo.s64 	%rd25, %rd481, %rd17, %rd517;
	add.s32 	%r13, %r203, -2;
	mul.wide.u32 	%rd408, %r203, 8;
	add.s64 	%rd409, %rd2, %rd408;
	ld.global.u64 	%rd26, [%rd409];
	or.b64  	%rd410, %rd478, %rd26;
	and.b64  	%rd411, %rd410, -4294967296;
	setp.ne.s64 	%p31, %rd411, 0;
	@%p31 bra 	$L__BB82_12;
	cvt.u32.u64 	%r143, %rd26;
	cvt.u32.u64 	%r144, %rd478;
	div.u32 	%r145, %r144, %r143;
	mul.lo.s32 	%r146, %r145, %r143;
	sub.s32 	%r147, %r144, %r146;
	cvt.u64.u32 	%rd482, %r145;
	cvt.u64.u32 	%rd483, %r147;
	bra.uni 	$L__BB82_13;
$L__BB82_12:
	div.s64 	%rd482, %rd478, %rd26;
	mul.lo.s64 	%rd412, %rd482, %rd26;
	sub.s64 	%rd483, %rd478, %rd412;
$L__BB82_13:
	mul.wide.u32 	%rd413, %r203, 8;
	add.s64 	%rd414, %rd1, %rd413;
	ld.global.u64 	%rd33, [%rd414];
	mad.lo.s64 	%rd34, %rd33, %rd483, %rd18;
	or.b64  	%rd415, %rd480, %rd26;
	and.b64  	%rd416, %rd415, -4294967296;
	setp.ne.s64 	%p32, %rd416, 0;
	@%p32 bra 	$L__BB82_15;
	cvt.u32.u64 	%r148, %rd26;
	cvt.u32.u64 	%r149, %rd480;
	div.u32 	%r150, %r149, %r148;
	mul.lo.s32 	%r151, %r150, %r148;
	sub.s32 	%r152, %r149, %r151;
	cvt.u64.u32 	%rd484, %r150;
	cvt.u64.u32 	%rd485, %r152;
	bra.uni 	$L__BB82_16;
$L__BB82_15:
	div.s64 	%rd484, %rd480, %rd26;
	mul.lo.s64 	%rd417, %rd484, %rd26;
	sub.s64 	%rd485, %rd480, %rd417;
$L__BB82_16:
	mad.lo.s64 	%rd41, %rd485, %rd33, %rd25;
	add.s32 	%r14, %r203, -1;
	mul.wide.u32 	%rd418, %r14, 8;
	add.s64 	%rd419, %rd2, %rd418;
	ld.global.u64 	%rd42, [%rd419];
	or.b64  	%rd420, %rd482, %rd42;
	and.b64  	%rd421, %rd420, -4294967296;
	setp.ne.s64 	%p33, %rd421, 0;
	@%p33 bra 	$L__BB82_18;
	cvt.u32.u64 	%r153, %rd42;
	cvt.u32.u64 	%r154, %rd482;
	div.u32 	%r155, %r154, %r153;
	mul.lo.s32 	%r156, %r155, %r153;
	sub.s32 	%r157, %r154, %r156;
	cvt.u64.u32 	%rd486, %r155;
	cvt.u64.u32 	%rd487, %r157;
	bra.uni 	$L__BB82_19;
$L__BB82_18:
	div.s64 	%rd486, %rd482, %rd42;
	mul.lo.s64 	%rd422, %rd486, %rd42;
	sub.s64 	%rd487, %rd482, %rd422;
$L__BB82_19:
	mul.wide.u32 	%rd423, %r14, 8;
	add.s64 	%rd424, %rd1, %rd423;
	ld.global.u64 	%rd49, [%rd424];
	mad.lo.s64 	%rd50, %rd49, %rd487, %rd34;
	or.b64  	%rd425, %rd484, %rd42;
	and.b64  	%rd426, %rd425, -4294967296;
	setp.ne.s64 	%p34, %rd426, 0;
	@%p34 bra 	$L__BB82_21;
	cvt.u32.u64 	%r158, %rd42;
	cvt.u32.u64 	%r159, %rd484;
	div.u32 	%r160, %r159, %r158;
	mul.lo.s32 	%r161, %r160, %r158;
	sub.s32 	%r162, %r159, %r161;
	cvt.u64.u32 	%rd488, %r160;
	cvt.u64.u32 	%rd489, %r162;
	bra.uni 	$L__BB82_22;
$L__BB82_21:
	div.s64 	%rd488, %rd484, %rd42;
	mul.lo.s64 	%rd427, %rd488, %rd42;
	sub.s64 	%rd489, %rd484, %rd427;
$L__BB82_22:
	mad.lo.s64 	%rd57, %rd489, %rd49, %rd41;
	mul.wide.u32 	%rd428, %r13, 8;
	add.s64 	%rd429, %rd2, %rd428;
	ld.global.u64 	%rd58, [%rd429];
	or.b64  	%rd430, %rd486, %rd58;
	and.b64  	%rd431, %rd430, -4294967296;
	setp.ne.s64 	%p35, %rd431, 0;
	@%p35 bra 	$L__BB82_24;
	cvt.u32.u64 	%r163, %rd58;
	cvt.u32.u64 	%r164, %rd486;
	div.u32 	%r165, %r164, %r163;
	mul.lo.s32 	%r166, %r165, %r163;
	sub.s32 	%r167, %r164, %r166;
	cvt.u64.u32 	%rd513, %r165;
	cvt.u64.u32 	%rd491, %r167;
	bra.uni 	$L__BB82_25;
$L__BB82_24:
	div.s64 	%rd513, %rd486, %rd58;
	mul.lo.s64 	%rd432, %rd513, %rd58;
	sub.s64 	%rd491, %rd486, %rd432;
$L__BB82_25:
	mul.wide.u32 	%rd433, %r13, 8;
	add.s64 	%rd434, %rd1, %rd433;
	ld.global.u64 	%rd65, [%rd434];
	mad.lo.s64 	%rd516, %rd65, %rd491, %rd50;
	or.b64  	%rd435, %rd488, %rd58;
	and.b64  	%rd436, %rd435, -4294967296;
	setp.ne.s64 	%p36, %rd436, 0;
	@%p36 bra 	$L__BB82_27;
	cvt.u32.u64 	%r168, %rd58;
	cvt.u32.u64 	%r169, %rd488;
	div.u32 	%r170, %r169, %r168;
	mul.lo.s32 	%r171, %r170, %r168;
	sub.s32 	%r172, %r169, %r171;
	cvt.u64.u32 	%rd512, %r170;
	cvt.u64.u32 	%rd493, %r172;
	bra.uni 	$L__BB82_28;
$L__BB82_27:
	div.s64 	%rd512, %rd488, %rd58;
	mul.lo.s64 	%rd437, %rd512, %rd58;
	sub.s64 	%rd493, %rd488, %rd437;
$L__BB82_28:
	mad.lo.s64 	%rd517, %rd493, %rd65, %rd57;
	add.s32 	%r203, %r203, -4;
	add.s32 	%r202, %r202, 4;
	setp.ne.s32 	%p37, %r202, 0;
	@%p37 bra 	$L__BB82_4;
	add.s32 	%r205, %r203, 1;
$L__BB82_30:
	and.b32  	%r19, %r6, 3;
	setp.eq.s32 	%p38, %r19, 0;
	@%p38 bra 	$L__BB82_53;
	setp.eq.s32 	%p39, %r19, 1;
	@%p39 bra 	$L__BB82_45;
	mul.wide.u32 	%rd439, %r205, 8;
	add.s64 	%rd440, %rd2, %rd439;
	ld.global.u64 	%rd80, [%rd440];
	or.b64  	%rd441, %rd513, %rd80;
	and.b64  	%rd442, %rd441, -4294967296;
	setp.ne.s64 	%p40, %rd442, 0;
	@%p40 bra 	$L__BB82_34;
	cvt.u32.u64 	%r173, %rd80;
	cvt.u32.u64 	%r174, %rd513;
	div.u32 	%r175, %r174, %r173;
	mul.lo.s32 	%r176, %r175, %r173;
	sub.s32 	%r177, %r174, %r176;
	cvt.u64.u32 	%rd500, %r175;
	cvt.u64.u32 	%rd501, %r177;
	bra.uni 	$L__BB82_35;
$L__BB82_34:
	div.s64 	%rd500, %rd513, %rd80;
	mul.lo.s64 	%rd443, %rd500, %rd80;
	sub.s64 	%rd501, %rd513, %rd443;
$L__BB82_35:
	add.s64 	%rd445, %rd1, %rd439;
	ld.global.u64 	%rd87, [%rd445];
	mad.lo.s64 	%rd88, %rd87, %rd501, %rd516;
	or.b64  	%rd446, %rd512, %rd80;
	and.b64  	%rd447, %rd446, -4294967296;
	setp.ne.s64 	%p41, %rd447, 0;
	@%p41 bra 	$L__BB82_37;
	cvt.u32.u64 	%r178, %rd80;
	cvt.u32.u64 	%r179, %rd512;
	div.u32 	%r180, %r179, %r178;
	mul.lo.s32 	%r181, %r180, %r178;
	sub.s32 	%r182, %r179, %r181;
	cvt.u64.u32 	%rd502, %r180;
	cvt.u64.u32 	%rd503, %r182;
	bra.uni 	$L__BB82_38;
$L__BB82_37:
	div.s64 	%rd502, %rd512, %rd80;
	mul.lo.s64 	%rd448, %rd502, %rd80;
	sub.s64 	%rd503, %rd512, %rd448;
$L__BB82_38:
	mad.lo.s64 	%rd95, %rd503, %rd87, %rd517;
	add.s32 	%r20, %r205, -1;
	mul.wide.u32 	%rd449, %r20, 8;
	add.s64 	%rd450, %rd2, %rd449;
	ld.global.u64 	%rd96, [%rd450];
	or.b64  	%rd451, %rd500, %rd96;
	and.b64  	%rd452, %rd451, -4294967296;
	setp.ne.s64 	%p42, %rd452, 0;
	@%p42 bra 	$L__BB82_40;
	cvt.u32.u64 	%r183, %rd96;
	cvt.u32.u64 	%r184, %rd500;
	div.u32 	%r185, %r184, %r183;
	mul.lo.s32 	%r186, %r185, %r183;
	sub.s32 	%r187, %r184, %r186;
	cvt.u64.u32 	%rd513, %r185;
	cvt.u64.u32 	%rd505, %r187;
	bra.uni 	$L__BB82_41;
$L__BB82_40:
	div.s64 	%rd513, %rd500, %rd96;
	mul.lo.s64 	%rd453, %rd513, %rd96;
	sub.s64 	%rd505, %rd500, %rd453;
$L__BB82_41:
	add.s64 	%rd455, %rd1, %rd449;
	ld.global.u64 	%rd103, [%rd455];
	mad.lo.s64 	%rd516, %rd103, %rd505, %rd88;
	or.b64  	%rd456, %rd502, %rd96;
	and.b64  	%rd457, %rd456, -4294967296;
	setp.ne.s64 	%p43, %rd457, 0;
	@%p43 bra 	$L__BB82_43;
	cvt.u32.u64 	%r188, %rd96;
	cvt.u32.u64 	%r189, %rd502;
	div.u32 	%r190, %r189, %r188;
	mul.lo.s32 	%r191, %r190, %r188;
	sub.s32 	%r192, %r189, %r191;
	cvt.u64.u32 	%rd512, %r190;
	cvt.u64.u32 	%rd507, %r192;
	bra.uni 	$L__BB82_44;
$L__BB82_43:
	div.s64 	%rd512, %rd502, %rd96;
	mul.lo.s64 	%rd458, %rd512, %rd96;
	sub.s64 	%rd507, %rd502, %rd458;
$L__BB82_44:
	mad.lo.s64 	%rd517, %rd507, %rd103, %rd95;
	add.s32 	%r205, %r205, -2;
$L__BB82_45:
	and.b32  	%r193, %r6, 1;
	setp.eq.b32 	%p44, %r193, 1;
	not.pred 	%p45, %p44;
	@%p45 bra 	$L__BB82_53;
	mul.wide.u32 	%rd459, %r205, 8;
	add.s64 	%rd460, %rd2, %rd459;
	ld.global.u64 	%rd118, [%rd460];
	or.b64  	%rd461, %rd513, %rd118;
	and.b64  	%rd462, %rd461, -4294967296;
	setp.ne.s64 	%p46, %rd462, 0;
	@%p46 bra 	$L__BB82_48;
	cvt.u32.u64 	%r194, %rd118;
	cvt.u32.u64 	%r195, %rd513;
	rem.u32 	%r196, %r195, %r194;
	cvt.u64.u32 	%rd514, %r196;
	bra.uni 	$L__BB82_49;
$L__BB82_48:
	rem.s64 	%rd514, %rd513, %rd118;
$L__BB82_49:
	add.s64 	%rd464, %rd1, %rd459;
	ld.global.u64 	%rd122, [%rd464];
	mad.lo.s64 	%rd516, %rd122, %rd514, %rd516;
	or.b64  	%rd465, %rd512, %rd118;
	and.b64  	%rd466, %rd465, -4294967296;
	setp.ne.s64 	%p47, %rd466, 0;
	@%p47 bra 	$L__BB82_51;
	cvt.u32.u64 	%r197, %rd118;
	cvt.u32.u64 	%r198, %rd512;
	rem.u32 	%r199, %r198, %r197;
	cvt.u64.u32 	%rd515, %r199;
	bra.uni 	$L__BB82_52;
$L__BB82_51:
	rem.s64 	%rd515, %rd512, %rd118;
$L__BB82_52:
	mad.lo.s64 	%rd517, %rd515, %rd122, %rd517;
$L__BB82_53:
	shl.b64 	%rd467, %rd516, 3;
	add.s64 	%rd468, %rd3, %rd467;
	ld.global.f64 	%fd3, [%rd468];
	shl.b64 	%rd469, %rd517, 3;
	add.s64 	%rd470, %rd3, %rd469;
	ld.global.f64 	%fd4, [%rd470];
	mul.f64 	%fd5, %fd4, %fd4;
	fma.rn.f64 	%fd6, %fd3, %fd3, %fd5;
	st.shared.f64 	[%r5], %fd6;
	bra.uni 	$L__BB82_114;
$L__BB82_54:
	cvt.u64.u32 	%rd549, %r4;
	setp.le.u64 	%p2, %rd262, %rd549;
	@%p2 bra 	$L__BB82_114;
	cvt.u32.u64 	%r23, %rd261;
	add.s32 	%r209, %r23, -1;
	setp.lt.s32 	%p3, %r209, 0;
	mov.b64 	%rd558, 0;
	@%p3 bra 	$L__BB82_113;
	and.b32  	%r25, %r23, 7;
	setp.lt.u32 	%p4, %r209, 7;
	mov.b64 	%rd558, 0;
	@%p4 bra 	$L__BB82_84;
	add.s32 	%r207, %r23, -4;
	and.b32  	%r57, %r23, -8;
	neg.s32 	%r206, %r57;
	mov.b64 	%rd558, 0;
$L__BB82_58:
	.pragma "nounroll";
	add.s32 	%r30, %r207, 3;
	mul.wide.u32 	%rd271, %r30, 8;
	add.s64 	%rd272, %rd2, %rd271;
	ld.global.u64 	%rd133, [%rd272];
	or.b64  	%rd273, %rd549, %rd133;
	and.b64  	%rd274, %rd273, -4294967296;
	setp.ne.s64 	%p5, %rd274, 0;
	@%p5 bra 	$L__BB82_60;
	cvt.u32.u64 	%r58, %rd133;
	cvt.u32.u64 	%r59, %rd549;
	div.u32 	%r60, %r59, %r58;
	mul.lo.s32 	%r61, %r60, %r58;
	sub.s32 	%r62, %r59, %r61;
	cvt.u64.u32 	%rd520, %r60;
	cvt.u64.u32 	%rd521, %r62;
	bra.uni 	$L__BB82_61;
$L__BB82_60:
	div.s64 	%rd520, %rd549, %rd133;
	mul.lo.s64 	%rd275, %rd520, %rd133;
	sub.s64 	%rd521, %rd549, %rd275;
$L__BB82_61:
	add.s64 	%rd277, %rd1, %rd271;
	ld.global.u64 	%rd278, [%rd277];
	mad.lo.s64 	%rd140, %rd278, %rd521, %rd558;
	add.s32 	%r31, %r207, 2;
	mul.wide.u32 	%rd279, %r31, 8;
	add.s64 	%rd280, %rd2, %rd279;
	ld.global.u64 	%rd141, [%rd280];
	or.b64  	%rd281, %rd520, %rd141;
	and.b64  	%rd282, %rd281, -4294967296;
	setp.ne.s64 	%p6, %rd282, 0;
	@%p6 bra 	$L__BB82_63;
	cvt.u32.u64 	%r63, %rd141;
	cvt.u32.u64 	%r64, %rd520;
	div.u32 	%r65, %r64, %r63;
	mul.lo.s32 	%r66, %r65, %r63;
	sub.s32 	%r67, %r64, %r66;
	cvt.u64.u32 	%rd522, %r65;
	cvt.u64.u32 	%rd523, %r67;
	bra.uni 	$L__BB82_64;
$L__BB82_63:
	div.s64 	%rd522, %rd520, %rd141;
	mul.lo.s64 	%rd283, %rd522, %rd141;
	sub.s64 	%rd523, %rd520, %rd283;
$L__BB82_64:
	add.s64 	%rd285, %rd1, %rd279;
	ld.global.u64 	%rd286, [%rd285];
	mad.lo.s64 	%rd148, %rd286, %rd523, %rd140;
	add.s32 	%r32, %r207, 1;
	mul.wide.u32 	%rd287, %r32, 8;
	add.s64 	%rd288, %rd2, %rd287;
	ld.global.u64 	%rd149, [%rd288];
	or.b64  	%rd289, %rd522, %rd149;
	and.b64  	%rd290, %rd289, -4294967296;
	setp.ne.s64 	%p7, %rd290, 0;
	@%p7 bra 	$L__BB82_66;
	cvt.u32.u64 	%r68, %rd149;
	cvt.u32.u64 	%r69, %rd522;
	div.u32 	%r70, %r69, %r68;
	mul.lo.s32 	%r71, %r70, %r68;
	sub.s32 	%r72, %r69, %r71;
	cvt.u64.u32 	%rd524, %r70;
	cvt.u64.u32 	%rd525, %r72;
	bra.uni 	$L__BB82_67;
$L__BB82_66:
	div.s64 	%rd524, %rd522, %rd149;
	mul.lo.s64 	%rd291, %rd524, %rd149;
	sub.s64 	%rd525, %rd522, %rd291;
$L__BB82_67:
	add.s64 	%rd293, %rd1, %rd287;
	ld.global.u64 	%rd294, [%rd293];
	mad.lo.s64 	%rd156, %rd294, %rd525, %rd148;
	add.s32 	%r33, %r207, -4;
	mul.wide.u32 	%rd295, %r207, 8;
	add.s64 	%rd296, %rd2, %rd295;
	ld.global.u64 	%rd157, [%rd296];
	or.b64  	%rd297, %rd524, %rd157;
	and.b64  	%rd298, %rd297, -4294967296;
	setp.ne.s64 	%p8, %rd298, 0;
	@%p8 bra 	$L__BB82_69;
	cvt.u32.u64 	%r73, %rd157;
	cvt.u32.u64 	%r74, %rd524;
	div.u32 	%r75, %r74, %r73;
	mul.lo.s32 	%r76, %r75, %r73;
	sub.s32 	%r77, %r74, %r76;
	cvt.u64.u32 	%rd526, %r75;
	cvt.u64.u32 	%rd527, %r77;
	bra.uni 	$L__BB82_70;
$L__BB82_69:
	div.s64 	%rd526, %rd524, %rd157;
	mul.lo.s64 	%rd299, %rd526, %rd157;
	sub.s64 	%rd527, %rd524, %rd299;
$L__BB82_70:
	add.s64 	%rd301, %rd1, %rd295;
	ld.global.u64 	%rd302, [%rd301];
	mad.lo.s64 	%rd164, %rd302, %rd527, %rd156;
	add.s32 	%r34, %r207, -1;
	mul.wide.u32 	%rd303, %r34, 8;
	add.s64 	%rd304, %rd2, %rd303;
	ld.global.u64 	%rd165, [%rd304];
	or.b64  	%rd305, %rd526, %rd165;
	and.b64  	%rd306, %rd305, -4294967296;
	setp.ne.s64 	%p9, %rd306, 0;
	@%p9 bra 	$L__BB82_72;
	cvt.u32.u64 	%r78, %rd165;
	cvt.u32.u64 	%r79, %rd526;
	div.u32 	%r80, %r79, %r78;
	mul.lo.s32 	%r81, %r80, %r78;
	sub.s32 	%r82, %r79, %r81;
	cvt.u64.u32 	%rd528, %r80;
	cvt.u64.u32 	%rd529, %r82;
	bra.uni 	$L__BB82_73;
$L__BB82_72:
	div.s64 	%rd528, %rd526, %rd165;
	mul.lo.s64 	%rd307, %rd528, %rd165;
	sub.s64 	%rd529, %rd526, %rd307;
$L__BB82_73:
	add.s64 	%rd309, %rd1, %rd303;
	ld.global.u64 	%rd310, [%rd309];
	mad.lo.s64 	%rd172, %rd310, %rd529, %rd164;
	add.s32 	%r35, %r207, -2;
	mul.wide.u32 	%rd311, %r35, 8;
	add.s64 	%rd312, %rd2, %rd311;
	ld.global.u64 	%rd173, [%rd312];
	or.b64  	%rd313, %rd528, %rd173;
	and.b64  	%rd314, %rd313, -4294967296;
	setp.ne.s64 	%p10, %rd314, 0;
	@%p10 bra 	$L__BB82_75;
	cvt.u32.u64 	%r83, %rd173;
	cvt.u32.u64 	%r84, %rd528;
	div.u32 	%r85, %r84, %r83;
	mul.lo.s32 	%r86, %r85, %r83;
	sub.s32 	%r87, %r84, %r86;
	cvt.u64.u32 	%rd530, %r85;
	cvt.u64.u32 	%rd531, %r87;
	bra.uni 	$L__BB82_76;
$L__BB82_75:
	div.s64 	%rd530, %rd528, %rd173;
	mul.lo.s64 	%rd315, %rd530, %rd173;
	sub.s64 	%rd531, %rd528, %rd315;
$L__BB82_76:
	add.s64 	%rd317, %rd1, %rd311;
	ld.global.u64 	%rd318, [%rd317];
	mad.lo.s64 	%rd180, %rd318, %rd531, %rd172;
	add.s32 	%r36, %r207, -3;
	mul.wide.u32 	%rd319, %r36, 8;
	add.s64 	%rd320, %rd2, %rd319;
	ld.global.u64 	%rd181, [%rd320];
	or.b64  	%rd321, %rd530, %rd181;
	and.b64  	%rd322, %rd321, -4294967296;
	setp.ne.s64 	%p11, %rd322, 0;
	@%p11 bra 	$L__BB82_78;
	cvt.u32.u64 	%r88, %rd181;
	cvt.u32.u64 	%r89, %rd530;
	div.u32 	%r90, %r89, %r88;
	mul.lo.s32 	%r91, %r90, %r88;
	sub.s32 	%r92, %r89, %r91;
	cvt.u64.u32 	%rd532, %r90;
	cvt.u64.u32 	%rd533, %r92;
	bra.uni 	$L__BB82_79;
$L__BB82_78:
	div.s64 	%rd532, %rd530, %rd181;
	mul.lo.s64 	%rd323, %rd532, %rd181;
	sub.s64 	%rd533, %rd530, %rd323;
$L__BB82_79:
	add.s64 	%rd325, %rd1, %rd319;
	ld.global.u64 	%rd326, [%rd325];
	mad.lo.s64 	%rd188, %rd326, %rd533, %rd180;
	mul.wide.u32 	%rd327, %r33, 8;
	add.s64 	%rd328, %rd2, %rd327;
	ld.global.u64 	%rd189, [%rd328];
	or.b64  	%rd329, %rd532, %rd189;
	and.b64  	%rd330, %rd329, -4294967296;
	setp.ne.s64 	%p12, %rd330, 0;
	@%p12 bra 	$L__BB82_81;
	cvt.u32.u64 	%r93, %rd189;
	cvt.u32.u64 	%r94, %rd532;
	div.u32 	%r95, %r94, %r93;
	mul.lo.s32 	%r96, %r95, %r93;
	sub.s32 	%r97, %r94, %r96;
	cvt.u64.u32 	%rd549, %r95;
	cvt.u64.u32 	%rd535, %r97;
	bra.uni 	$L__BB82_82;
$L__BB82_81:
	div.s64 	%rd549, %rd532, %rd189;
	mul.lo.s64 	%rd331, %rd549, %rd189;
	sub.s64 	%rd535, %rd532, %rd331;
$L__BB82_82:
	add.s64 	%rd333, %rd1, %rd327;
	ld.global.u64 	%rd334, [%rd333];
	mad.lo.s64 	%rd558, %rd334, %rd535, %rd188;
	add.s32 	%r207, %r207, -8;
	add.s32 	%r206, %r206, 8;
	setp.ne.s32 	%p13, %r206, 0;
	@%p13 bra 	$L__BB82_58;
	add.s32 	%r209, %r207, 3;
$L__BB82_84:
	setp.eq.s32 	%p14, %r25, 0;
	@%p14 bra 	$L__BB82_113;
	and.b32  	%r41, %r23, 3;
	setp.lt.u32 	%p15, %r25, 4;
	@%p15 bra 	$L__BB82_99;
	mul.wide.u32 	%rd336, %r209, 8;
	add.s64 	%rd337, %rd2, %rd336;
	ld.global.u64 	%rd200, [%rd337];
	or.b64  	%rd338, %rd549, %rd200;
	and.b64  	%rd339, %rd338, -4294967296;
	setp.ne.s64 	%p16, %rd339, 0;
	@%p16 bra 	$L__BB82_88;
	cvt.u32.u64 	%r98, %rd200;
	cvt.u32.u64 	%r99, %rd549;
	div.u32 	%r100, %r99, %r98;
	mul.lo.s32 	%r101, %r100, %r98;
	sub.s32 	%r102, %r99, %r101;
	cvt.u64.u32 	%rd539, %r100;
	cvt.u64.u32 	%rd540, %r102;
	bra.uni 	$L__BB82_89;
$L__BB82_88:
	div.s64 	%rd539, %rd549, %rd200;
	mul.lo.s64 	%rd340, %rd539, %rd200;
	sub.s64 	%rd540, %rd549, %rd340;
$L__BB82_89:
	add.s64 	%rd342, %rd1, %rd336;
	ld.global.u64 	%rd343, [%rd342];
	mad.lo.s64 	%rd207, %rd343, %rd540, %rd558;
	add.s32 	%r42, %r209, -1;
	mul.wide.u32 	%rd344, %r42, 8;
	add.s64 	%rd345, %rd2, %rd344;
	ld.global.u64 	%rd208, [%rd345];
	or.b64  	%rd346, %rd539, %rd208;
	and.b64  	%rd347, %rd346, -4294967296;
	setp.ne.s64 	%p17, %rd347, 0;
	@%p17 bra 	$L__BB82_91;
	cvt.u32.u64 	%r103, %rd208;
	cvt.u32.u64 	%r104, %rd539;
	div.u32 	%r105, %r104, %r103;
	mul.lo.s32 	%r106, %r105, %r103;
	sub.s32 	%r107, %r104, %r106;
	cvt.u64.u32 	%rd541, %r105;
	cvt.u64.u32 	%rd542, %r107;
	bra.uni 	$L__BB82_92;
$L__BB82_91:
	div.s64 	%rd541, %rd539, %rd208;
	mul.lo.s64 	%rd348, %rd541, %rd208;
	sub.s64 	%rd542, %rd539, %rd348;
$L__BB82_92:
	add.s64 	%rd350, %rd1, %rd344;
	ld.global.u64 	%rd351, [%rd350];
	mad.lo.s64 	%rd215, %rd351, %rd542, %rd207;
	add.s32 	%r43, %r209, -2;
	mul.wide.u32 	%rd352, %r43, 8;
	add.s64 	%rd353, %rd2, %rd352;
	ld.global.u64 	%rd216, [%rd353];
	or.b64  	%rd354, %rd541, %rd216;
	and.b64  	%rd355, %rd354, -4294967296;
	setp.ne.s64 	%p18, %rd355, 0;
	@%p18 bra 	$L__BB82_94;
	cvt.u32.u64 	%r108, %rd216;
	cvt.u32.u64 	%r109, %rd541;
	div.u32 	%r110, %r109, %r108;
	mul.lo.s32 	%r111, %r110, %r108;
	sub.s32 	%r112, %r109, %r111;
	cvt.u64.u32 	%rd543, %r110;
	cvt.u64.u32 	%rd544, %r112;
	bra.uni 	$L__BB82_95;
$L__BB82_94:
	div.s64 	%rd543, %rd541, %rd216;
	mul.lo.s64 	%rd356, %rd543, %rd216;
	sub.s64 	%rd544, %rd541, %rd356;
$L__BB82_95:
	add.s64 	%rd358, %rd1, %rd352;
	ld.global.u64 	%rd359, [%rd358];
	mad.lo.s64 	%rd223, %rd359, %rd544, %rd215;
	add.s32 	%r44, %r209, -3;
	mul.wide.u32 	%rd360, %r44, 8;
	add.s64 	%rd361, %rd2, %rd360;
	ld.global.u64 	%rd224, [%rd361];
	or.b64  	%rd362, %rd543, %rd224;
	and.b64  	%rd363, %rd362, -4294967296;
	setp.ne.s64 	%p19, %rd363, 0;
	@%p19 bra 	$L__BB82_97;
	cvt.u32.u64 	%r113, %rd224;
	cvt.u32.u64 	%r114, %rd543;
	div.u32 	%r115, %r114, %r113;
	mul.lo.s32 	%r116, %r115, %r113;
	sub.s32 	%r117, %r114, %r116;
	cvt.u64.u32 	%rd549, %r115;
	cvt.u64.u32 	%rd546, %r117;
	bra.uni 	$L__BB82_98;
$L__BB82_97:
	div.s64 	%rd549, %rd543, %rd224;
	mul.lo.s64 	%rd364, %rd549, %rd224;
	sub.s64 	%rd546, %rd543, %rd364;
$L__BB82_98:
	add.s64 	%rd366, %rd1, %rd360;
	ld.global.u64 	%rd367, [%rd366];
	mad.lo.s64 	%rd558, %rd367, %rd546, %rd223;
	add.s32 	%r209, %r209, -4;
$L__BB82_99:
	setp.eq.s32 	%p20, %r41, 0;
	@%p20 bra 	$L__BB82_113;
	setp.eq.s32 	%p21, %r41, 1;
	@%p21 bra 	$L__BB82_108;
	mul.wide.u32 	%rd369, %r209, 8;
	add.s64 	%rd370, %rd2, %rd369;
	ld.global.u64 	%rd235, [%rd370];
	or.b64  	%rd371, %rd549, %rd235;
	and.b64  	%rd372, %rd371, -4294967296;
	setp.ne.s64 	%p22, %rd372, 0;
	@%p22 bra 	$L__BB82_103;
	cvt.u32.u64 	%r118, %rd235;
	cvt.u32.u64 	%r119, %rd549;
	div.u32 	%r120, %r119, %r118;
	mul.lo.s32 	%r121, %r120, %r118;
	sub.s32 	%r122, %r119, %r121;
	cvt.u64.u32 	%rd550, %r120;
	cvt.u64.u32 	%rd551, %r122;
	bra.uni 	$L__BB82_104;
$L__BB82_103:
	div.s64 	%rd550, %rd549, %rd235;
	mul.lo.s64 	%rd373, %rd550, %rd235;
	sub.s64 	%rd551, %rd549, %rd373;
$L__BB82_104:
	add.s64 	%rd375, %rd1, %rd369;
	ld.global.u64 	%rd376, [%rd375];
	mad.lo.s64 	%rd242, %rd376, %rd551, %rd558;
	add.s32 	%r47, %r209, -1;
	mul.wide.u32 	%rd377, %r47, 8;
	add.s64 	%rd378, %rd2, %rd377;
	ld.global.u64 	%rd243, [%rd378];
	or.b64  	%rd379, %rd550, %rd243;
	and.b64  	%rd380, %rd379, -4294967296;
	setp.ne.s64 	%p23, %rd380, 0;
	@%p23 bra 	$L__BB82_106;
	cvt.u32.u64 	%r123, %rd243;
	cvt.u32.u64 	%r124, %rd550;
	div.u32 	%r125, %r124, %r123;
	mul.lo.s32 	%r126, %r125, %r123;
	sub.s32 	%r127, %r124, %r126;
	cvt.u64.u32 	%rd549, %r125;
	cvt.u64.u32 	%rd553, %r127;
	bra.uni 	$L__BB82_107;
$L__BB82_106:
	div.s64 	%rd549, %rd550, %rd243;
	mul.lo.s64 	%rd381, %rd549, %rd243;
	sub.s64 	%rd553, %rd550, %rd381;
$L__BB82_107:
	add.s64 	%rd383, %rd1, %rd377;
	ld.global.u64 	%rd384, [%rd383];
	mad.lo.s64 	%rd558, %rd384, %rd553, %rd242;
	add.s32 	%r209, %r209, -2;
$L__BB82_108:
	and.b32  	%r128, %r23, 1;
	setp.eq.b32 	%p24, %r128, 1;
	not.pred 	%p25, %p24;
	@%p25 bra 	$L__BB82_113;
	mul.wide.u32 	%rd385, %r209, 8;
	add.s64 	%rd386, %rd2, %rd385;
	ld.global.u64 	%rd254, [%rd386];
	or.b64  	%rd387, %rd549, %rd254;
	and.b64  	%rd388, %rd387, -4294967296;
	setp.ne.s64 	%p26, %rd388, 0;
	@%p26 bra 	$L__BB82_111;
	cvt.u32.u64 	%r129, %rd254;
	cvt.u32.u64 	%r130, %rd549;
	rem.u32 	%r131, %r130, %r129;
	cvt.u64.u32 	%rd557, %r131;
	bra.uni 	$L__BB82_112;
$L__BB82_111:
	rem.s64 	%rd557, %rd549, %rd254;
$L__BB82_112:
	add.s64 	%rd390, %rd1, %rd385;
	ld.global.u64 	%rd391, [%rd390];
	mad.lo.s64 	%rd558, %rd391, %rd557, %rd558;
$L__BB82_113:
	shl.b64 	%rd392, %rd558, 3;
	add.s64 	%rd393, %rd3, %rd392;
	ld.global.f64 	%fd1, [%rd393];
	mul.f64 	%fd2, %fd1, %fd1;
	st.shared.f64 	[%r5], %fd2;
$L__BB82_114:
	bar.sync 	0;
	setp.lt.u32 	%p48, %r211, 66;
	@%p48 bra 	$L__BB82_118;
$L__BB82_115:
	shr.u32 	%r51, %r211, 1;
	setp.ge.u32 	%p49, %r1, %r51;
	@%p49 bra 	$L__BB82_117;
	ld.shared.f64 	%fd7, [%r5];
	shl.b32 	%r200, %r51, 3;
	add.s32 	%r201, %r5, %r200;
	ld.shared.f64 	%fd8, [%r201];
	add.f64 	%fd9, %fd7, %fd8;
	st.shared.f64 	[%r5], %fd9;
$L__BB82_117:
	bar.sync 	0;
	setp.gt.u32 	%p50, %r211, 131;
	mov.u32 	%r211, %r51;
	@%p50 bra 	$L__BB82_115;
$L__BB82_118:
	setp.gt.u32 	%p51, %r1, 31;
	@%p51 bra 	$L__BB82_121;
	ld.volatile.shared.f64 	%fd10, [%r5];
	ld.volatile.shared.f64 	%fd11, [%r5+256];
	add.f64 	%fd12, %fd10, %fd11;
	st.volatile.shared.f64 	[%r5], %fd12;
	ld.volatile.shared.f64 	%fd13, [%r5];
	ld.volatile.shared.f64 	%fd14, [%r5+128];
	add.f64 	%fd15, %fd13, %fd14;
	st.volatile.shared.f64 	[%r5], %fd15;
	ld.volatile.shared.f64 	%fd16, [%r5];
	ld.volatile.shared.f64 	%fd17, [%r5+64];
	add.f64 	%fd18, %fd16, %fd17;
	st.volatile.shared.f64 	[%r5], %fd18;
	ld.volatile.shared.f64 	%fd19, [%r5];
	ld.volatile.shared.f64 	%fd20, [%r5+32];
	add.f64 	%fd21, %fd19, %fd20;
	st.volatile.shared.f64 	[%r5], %fd21;
	ld.volatile.shared.f64 	%fd22, [%r5];
	ld.volatile.shared.f64 	%fd23, [%r5+16];
	add.f64 	%fd24, %fd22, %fd23;
	st.volatile.shared.f64 	[%r5], %fd24;
	ld.volatile.shared.f64 	%fd25, [%r5];
	ld.volatile.shared.f64 	%fd26, [%r5+8];
	add.f64 	%fd27, %fd25, %fd26;
	st.volatile.shared.f64 	[%r5], %fd27;
	setp.ne.s32 	%p52, %r1, 0;
	@%p52 bra 	$L__BB82_121;
	ld.shared.f64 	%fd28, [sum_squaresdata_f64];
	cvta.to.global.u64 	%rd471, %rd260;
	mul.wide.u32 	%rd472, %r2, 8;
	add.s64 	%rd473, %rd471, %rd472;
	st.global.f64 	[%rd473], %fd28;
$L__BB82_121:
	ret;

}
	// .globl	uncontiguous_cumulate_sum_square_f64
.visible .entry uncontiguous_cumulate_sum_square_f64(
	.param .u64 .ptr .align 1 uncontiguous_cumulate_sum_square_f64_param_0,
	.param .u64 .ptr .align 1 uncontiguous_cumulate_sum_square_f64_param_1,
	.param .u64 .ptr .align 1 uncontiguous_cumulate_sum_square_f64_param_2,
	.param .u64 .ptr .align 1 uncontiguous_cumulate_sum_square_f64_param_3,
	.param .u64 uncontiguous_cumulate_sum_square_f64_param_4,
	.param .u64 uncontiguous_cumulate_sum_square_f64_param_5
)
{
	.reg .pred 	%p<53>;
	.reg .b32 	%r<212>;
	.reg .b64 	%rd<559>;
	.reg .b64 	%fd<27>;

	ld.param.u64 	%rd260, [uncontiguous_cumulate_sum_square_f64_param_0];
	ld.param.u64 	%rd263, [uncontiguous_cumulate_sum_square_f64_param_1];
	ld.param.u64 	%rd264, [uncontiguous_cumulate_sum_square_f64_param_2];
	ld.param.u64 	%rd265, [uncontiguous_cumulate_sum_square_f64_param_3];
	ld.param.u64 	%rd261, [uncontiguous_cumulate_sum_square_f64_param_4];
	ld.param.u64 	%rd262, [uncontiguous_cumulate_sum_square_f64_param_5];
	cvta.to.global.u64 	%rd1, %rd265;
	cvta.to.global.u64 	%rd2, %rd264;
	cvta.to.global.u64 	%rd3, %rd263;
	mov.u32 	%r1, %tid.x;
	mov.u32 	%r2, %ctaid.x;
	mov.u32 	%r211, %ntid.x;
	mul.lo.s32 	%r52, %r2, %r211;
	shl.b32 	%r53, %r52, 1;
	add.s32 	%r4, %r53, %r1;
	shl.b32 	%r54, %r1, 3;
	mov.u32 	%r55, sum_squaresdata_f64;
	add.s32 	%r5, %r55, %r54;
	mov.b64 	%rd266, 0;
	st.shared.u64 	[%r5], %rd266;
	add.s32 	%r56, %r4, %r211;
	cvt.u64.u32 	%rd512, %r56;
	setp.le.u64 	%p1, %rd262, %rd512;
	@%p1 bra 	$L__BB83_54;
	cvt.u32.u64 	%r6, %rd261;
	add.s32 	%r205, %r6, -1;
	setp.lt.s32 	%p27, %r205, 0;
	mov.b64 	%rd516, 0;
	mov.u64 	%rd517, %rd516;
	@%p27 bra 	$L__BB83_53;
	cvt.u64.u32 	%rd513, %r4;
	setp.lt.u32 	%p28, %r205, 3;
	mov.b64 	%rd517, 0;
	mov.u64 	%rd516, %rd517;
	@%p28 bra 	$L__BB83_30;
	add.s32 	%r203, %r6, -2;
	and.b32  	%r132, %r6, -4;
	neg.s32 	%r202, %r132;
	mov.b64 	%rd517, 0;
$L__BB83_4:
	.pragma "nounroll";
	add.s32 	%r12, %r203, 1;
	mul.wide.u32 	%rd398, %r12, 8;
	add.s64 	%rd399, %rd2, %rd398;
	ld.global.u64 	%rd10, [%rd399];
	or.b64  	%rd400, %rd513, %rd10;
	and.b64  	%rd401, %rd400, -4294967296;
	setp.ne.s64 	%p29, %rd401, 0;
	@%p29 bra 	$L__BB83_6;
	cvt.u32.u64 	%r133, %rd10;
	cvt.u32.u64 	%r134, %rd513;
	div.u32 	%r135, %r134, %r133;
	mul.lo.s32 	%r136, %r135, %r133;
	sub.s32 	%r137, %r134, %r136;
	cvt.u64.u32 	%rd478, %r135;
	cvt.u64.u32 	%rd479, %r137;
	bra.uni 	$L__BB83_7;
$L__BB83_6:
	div.s64 	%rd478, %rd513, %rd10;
	mul.lo.s64 	%rd402, %rd478, %rd10;
	sub.s64 	%rd479, %rd513, %rd402;
$L__BB83_7:
	mul.wide.u32 	%rd403, %r12, 8;
	add.s64 	%rd404, %rd1, %rd403;
	ld.global.u64 	%rd17, [%rd404];
	mad.lo.s64 	%rd18, %rd17, %rd479, %rd516;
	or.b64  	%rd405, %rd512, %rd10;
	and.b64  	%rd406, %rd405, -4294967296;
	setp.ne.s64 	%p30, %rd406, 0;
	@%p30 bra 	$L__BB83_9;
	cvt.u32.u64 	%r138, %rd10;
	cvt.u32.u64 	%r139, %rd512;
	div.u32 	%r140, %r139, %r138;
	mul.lo.s32 	%r141, %r140, %r138;
	sub.s32 	%r142, %r139, %r141;
	cvt.u64.u32 	%rd480, %r140;
	cvt.u64.u32 	%rd481, %r142;
	bra.uni 	$L__BB83_10;
$L__BB83_9:
	div.s64 	%rd480, %rd512, %rd10;
	mul.lo.s64 	%rd407, %rd480, %rd10;
	sub.s64 	%rd481, %rd512, %rd407;
$L__BB83_10:
	mad.lo.s64 	%rd25, %rd481, %rd17, %rd517;
	add.s32 	%r13, %r203, -2;
	mul.wide.u32 	%rd408, %r203, 8;
	add.s64 	%rd409, %rd2, %rd408;
	ld.global.u64 	%rd26, [%rd409];
	or.b64  	%rd410, %rd478, %rd26;
	and.b64  	%rd411, %rd410, -4294967296;
	setp.ne.s64 	%p31, %rd411, 0;
	@%p31 bra 	$L__BB83_12;
	cvt.u32.u64 	%r143, %rd26;
	cvt.u32.u64 	%r144, %rd478;
	div.u32 	%r145, %r144, %r143;
	mul.lo.s32 	%r146, %r145, %r143;
	sub.s32 	%r147, %r144, %r146;
	cvt.u64.u32 	%rd482, %r145;
	cvt.u64.u32 	%rd483, %r147;
	bra.uni 	$L__BB83_13;
$L__BB83_12:
	div.s64 	%rd482, %rd478, %rd26;
	mul.lo.s64 	%rd412, %rd482, %rd26;
	sub.s64 	%rd483, %rd478, %rd412;
$L__BB83_13:
	mul.wide.u32 	%rd413, %r203, 8;
	add.s64 	%rd414, %rd1, %rd413;
	ld.global.u64 	%rd33, [%rd414];
	mad.lo.s64 	%rd34, %rd33, %rd483, %rd18;
	or.b64  	%rd415, %rd480, %rd26;
	and.b64  	%rd416, %rd415, -4294967296;
	setp.ne.s64 	%p32, %rd416, 0;
	@%p32 bra 	$L__BB83_15;
	cvt.u32.u64 	%r148, %rd26;
	cvt.u32.u64 	%r149, %rd480;
	div.u32 	%r150, %r149, %r148;
	mul.lo.s32 	%r151, %r150, %r148;
	sub.s32 	%r152, %r149, %r151;
	cvt.u64.u32 	%rd484, %r150;
	cvt.u64.u32 	%rd485, %r152;
	bra.uni 	$L__BB83_16;
$L__BB83_15:
	div.s64 	%rd484, %rd480, %rd26;
	mul.lo.s64 	%rd417, %rd484, %rd26;
	sub.s64 	%rd485, %rd480, %rd417;
$L__BB83_16:
	mad.lo.s64 	%rd41, %rd485, %rd33, %rd25;
	add.s32 	%r14, %r203, -1;
	mul.wide.u32 	%rd418, %r14, 8;
	add.s64 	%rd419, %rd2, %rd418;
	ld.global.u64 	%rd42, [%rd419];
	or.b64  	%rd420, %rd482, %rd42;
	and.b64  	%rd421, %rd420, -4294967296;
	setp.ne.s64 	%p33, %rd421, 0;
	@%p33 bra 	$L__BB83_18;
	cvt.u32.u64 	%r153, %rd42;
	cvt.u32.u64 	%r154, %rd482;
	div.u32 	%r155, %r154, %r153;
	mul.lo.s32 	%r156, %r155, %r153;
	sub.s32 	%r157, %r154, %r156;
	cvt.u64.u32 	%rd486, %r155;
	cvt.u64.u32 	%rd487, %r157;
	bra.uni 	$L__BB83_19;
$L__BB83_18:
	div.s64 	%rd486, %rd482, %rd42;
	mul.lo.s64 	%rd422, %rd486, %rd42;
	sub.s64 	%rd487, %rd482, %rd422;
$L__BB83_19:
	mul.wide.u32 	%rd423, %r14, 8;
	add.s64 	%rd424, %rd1, %rd423;
	ld.global.u64 	%rd49, [%rd424];
	mad.lo.s64 	%rd50, %rd49, %rd487, %rd34;
	or.b64  	%rd425, %rd484, %rd42;
	and.b64  	%rd426, %rd425, -4294967296;
	setp.ne.s64 	%p34, %rd426, 0;
	@%p34 bra 	$L__BB83_21;
	cvt.u32.u64 	%r158, %rd42;
	cvt.u32.u64 	%r159, %rd484;
	div.u32 	%r160, %r159, %r158;
	mul.lo.s32 	%r161, %r160, %r158;
	sub.s32 	%r162, %r159, %r161;
	cvt.u64.u32 	%rd488, %r160;
	cvt.u64.u32 	%rd489, %r162;
	bra.uni 	$L__BB83_22;
$L__BB83_21:
	div.s64 	%rd488, %rd484, %rd42;
	mul.lo.s64 	%rd427, %rd488, %rd42;
	sub.s64 	%rd489, %rd484, %rd427;
$L__BB83_22:
	mad.lo.s64 	%rd57, %rd489, %rd49, %rd41;
	mul.wide.u32 	%rd428, %r13, 8;
	add.s64 	%rd429, %rd2, %rd428;
	ld.global.u64 	%rd58, [%rd429];
	or.b64  	%rd430, %rd486, %rd58;
	and.b64  	%rd431, %rd430, -4294967296;
	setp.ne.s64 	%p35, %rd431, 0;
	@%p35 bra 	$L__BB83_24;
	cvt.u32.u64 	%r163, %rd58;
	cvt.u32.u64 	%r164, %rd486;
	div.u32 	%r165, %r164, %r163;
	mul.lo.s32 	%r166, %r165, %r163;
	sub.s32 	%r167, %r164, %r166;
	cvt.u64.u32 	%rd513, %r165;
	cvt.u64.u32 	%rd491, %r167;
	bra.uni 	$L__BB83_25;
$L__BB83_24:
	div.s64 	%rd513, %rd486, %rd58;
	mul.lo.s64 	%rd432, %rd513, %rd58;
	sub.s64 	%rd491, %rd486, %rd432;
$L__BB83_25:
	mul.wide.u32 	%rd433, %r13, 8;
	add.s64 	%rd434, %rd1, %rd433;
	ld.global.u64 	%rd65, [%rd434];
	mad.lo.s64 	%rd516, %rd65, %rd491, %rd50;
	or.b64  	%rd435, %rd488, %rd58;
	and.b64  	%rd436, %rd435, -4294967296;
	setp.ne.s64 	%p36, %rd436, 0;
	@%p36 bra 	$L__BB83_27;
	cvt.u32.u64 	%r168, %rd58;
	cvt.u32.u64 	%r169, %rd488;
	div.u32 	%r170, %r169, %r168;
	mul.lo.s32 	%r171, %r170, %r168;
	sub.s32 	%r172, %r169, %r171;
	cvt.u64.u32 	%rd512, %r170;
	cvt.u64.u32 	%rd493, %r172;
	bra.uni 	$L__BB83_28;
$L__BB83_27:
	div.s64 	%rd512, %rd488, %rd58;
	mul.lo.s64 	%rd437, %rd512, %rd58;
	sub.s64 	%rd493, %rd488, %rd437;
$L__BB83_28:
	mad.lo.s64 	%rd517, %rd493, %rd65, %rd57;
	add.s32 	%r203, %r203, -4;
	add.s32 	%r202, %r202, 4;
	setp.ne.s32 	%p37, %r202, 0;
	@%p37 bra 	$L__BB83_4;
	add.s32 	%r205, %r203, 1;
$L__BB83_30:
	and.b32  	%r19, %r6, 3;
	setp.eq.s32 	%p38, %r19, 0;
	@%p38 bra 	$L__BB83_53;
	setp.eq.s32 	%p39, %r19, 1;
	@%p39 bra 	$L__BB83_45;
	mul.wide.u32 	%rd439, %r205, 8;
	add.s64 	%rd440, %rd2, %rd439;
	ld.global.u64 	%rd80, [%rd440];
	or.b64  	%rd441, %rd513, %rd80;
	and.b64  	%rd442, %rd441, -4294967296;
	setp.ne.s64 	%p40, %rd442, 0;
	@%p40 bra 	$L__BB83_34;
	cvt.u32.u64 	%r173, %rd80;
	cvt.u32.u64 	%r174, %rd513;
	div.u32 	%r175, %r174, %r173;
	mul.lo.s32 	%r176, %r175, %r173;
	sub.s32 	%r177, %r174, %r176;
	cvt.u64.u32 	%rd500, %r175;
	cvt.u64.u32 	%rd501, %r177;
	bra.uni 	$L__BB83_35;
$L__BB83_34:
	div.s64 	%rd500, %rd513, %rd80;
	mul.lo.s64 	%rd443, %rd500, %rd80;
	sub.s64 	%rd501, %rd513, %rd443;
$L__BB83_35:
	add.s64 	%rd445, %rd1, %rd439;
	ld.global.u64 	%rd87, [%rd445];
	mad.lo.s64 	%rd88, %rd87, %rd501, %rd516;
	or.b64  	%rd446, %rd512, %rd80;
	and.b64  	%rd447, %rd446, -4294967296;
	setp.ne.s64 	%p41, %rd447, 0;
	@%p41 bra 	$L__BB83_37;
	cvt.u32.u64 	%r178, %rd80;
	cvt.u32.u64 	%r179, %rd512;
	div.u32 	%r180, %r179, %r178;
	mul.lo.s32 	%r181, %r180, %r178;
	sub.s32 	%r182, %r179, %r181;
	cvt.u64.u32 	%rd502, %r180;
	cvt.u64.u32 	%rd503, %r182;
	bra.uni 	$L__BB83_38;
$L__BB83_37:
	div.s64 	%rd502, %rd512, %rd80;
	mul.lo.s64 	%rd448, %rd502, %rd80;
	sub.s64 	%rd503, %rd512, %rd448;
$L__BB83_38:
	mad.lo.s64 	%rd95, %rd503, %rd87, %rd517;
	add.s32 	%r20, %r205, -1;
	mul.wide.u32 	%rd449, %r20, 8;
	add.s64 	%rd450, %rd2, %rd449;
	ld.global.u64 	%rd96, [%rd450];
	or.b64  	%rd451, %rd500, %rd96;
	and.b64  	%rd452, %rd451, -4294967296;
	setp.ne.s64 	%p42, %rd452, 0;
	@%p42 bra 	$L__BB83_40;
	cvt.u32.u64 	%r183, %rd96;
	cvt.u32.u64 	%r184, %rd500;
	div.u32 	%r185, %r184, %r183;
	mul.lo.s32 	%r186, %r185, %r183;
	sub.s32 	%r187, %r184, %r186;
	cvt.u64.u32 	%rd513, %r185;
	cvt.u64.u32 	%rd505, %r187;
	bra.uni 	$L__BB83_41;
$L__BB83_40:
	div.s64 	%rd513, %rd500, %rd96;
	mul.lo.s64 	%rd453, %rd513, %rd96;
	sub.s64 	%rd505, %rd500, %rd453;
$L__BB83_41:
	add.s64 	%rd455, %rd1, %rd449;
	ld.global.u64 	%rd103, [%rd455];
	mad.lo.s64 	%rd516, %rd103, %rd505, %rd88;
	or.b64  	%rd456, %rd502, %rd96;
	and.b64  	%rd457, %rd456, -4294967296;
	setp.ne.s64 	%p43, %rd457, 0;
	@%p43 bra 	$L__BB83_43;
	cvt.u32.u64 	%r188, %rd96;
	cvt.u32.u64 	%r189, %rd502;
	div.u32 	%r190, %r189, %r188;
	mul.lo.s32 	%r191, %r190, %r188;
	sub.s32 	%r192, %r189, %r191;
	cvt.u64.u32 	%rd512, %r190;
	cvt.u64.u32 	%rd507, %r192;
	bra.uni 	$L__BB83_44;
$L__BB83_43:
	div.s64 	%rd512, %rd502, %rd96;
	mul.lo.s64 	%rd458, %rd512, %rd96;
	sub.s64 	%rd507, %rd502, %rd458;
$L__BB83_44:
	mad.lo.s64 	%rd517, %rd507, %rd103, %rd95;
	add.s32 	%r205, %r205, -2;
$L__BB83_45:
	and.b32  	%r193, %r6, 1;
	setp.eq.b32 	%p44, %r193, 1;
	not.pred 	%p45, %p44;
	@%p45 bra 	$L__BB83_53;
	mul.wide.u32 	%rd459, %r205, 8;
	add.s64 	%rd460, %rd2, %rd459;
	ld.global.u64 	%rd118, [%rd460];
	or.b64  	%rd461, %rd513, %rd118;
	and.b64  	%rd462, %rd461, -4294967296;
	setp.ne.s64 	%p46, %rd462, 0;
	@%p46 bra 	$L__BB83_48;
	cvt.u32.u64 	%r194, %rd118;
	cvt.u32.u64 	%r195, %rd513;
	rem.u32 	%r196, %r195, %r194;
	cvt.u64.u32 	%rd514, %r196;
	bra.uni 	$L__BB83_49;
$L__BB83_48:
	rem.s64 	%rd514, %rd513, %rd118;
$L__BB83_49:
	add.s64 	%rd464, %rd1, %rd459;
	ld.global.u64 	%rd122, [%rd464];
	mad.lo.s64 	%rd516, %rd122, %rd514, %rd516;
	or.b64  	%rd465, %rd512, %rd118;
	and.b64  	%rd466, %rd465, -4294967296;
	setp.ne.s64 	%p47, %rd466, 0;
	@%p47 bra 	$L__BB83_51;
	cvt.u32.u64 	%r197, %rd118;
	cvt.u32.u64 	%r198, %rd512;
	rem.u32 	%r199, %r198, %r197;
	cvt.u64.u32 	%rd515, %r199;
	bra.uni 	$L__BB83_52;
$L__BB83_51:
	rem.s64 	%rd515, %rd512, %rd118;
$L__BB83_52:
	mad.lo.s64 	%rd517, %rd515, %rd122, %rd517;
$L__BB83_53:
	shl.b64 	%rd467, %rd516, 3;
	add.s64 	%rd468, %rd3, %rd467;
	ld.global.f64 	%fd2, [%rd468];
	shl.b64 	%rd469, %rd517, 3;
	add.s64 	%rd470, %rd3, %rd469;
	ld.global.f64 	%fd3, [%rd470];
	add.f64 	%fd4, %fd2, %fd3;
	st.shared.f64 	[%r5], %fd4;
	bra.uni 	$L__BB83_114;
$L__BB83_54:
	cvt.u64.u32 	%rd549, %r4;
	setp.le.u64 	%p2, %rd262, %rd549;
	@%p2 bra 	$L__BB83_114;
	cvt.u32.u64 	%r23, %rd261;
	add.s32 	%r209, %r23, -1;
	setp.lt.s32 	%p3, %r209, 0;
	mov.b64 	%rd558, 0;
	@%p3 bra 	$L__BB83_113;
	and.b32  	%r25, %r23, 7;
	setp.lt.u32 	%p4, %r209, 7;
	mov.b64 	%rd558, 0;
	@%p4 bra 	$L__BB83_84;
	add.s32 	%r207, %r23, -4;
	and.b32  	%r57, %r23, -8;
	neg.s32 	%r206, %r57;
	mov.b64 	%rd558, 0;
$L__BB83_58:
	.pragma "nounroll";
	add.s32 	%r30, %r207, 3;
	mul.wide.u32 	%rd271, %r30, 8;
	add.s64 	%rd272, %rd2, %rd271;
	ld.global.u64 	%rd133, [%rd272];
	or.b64  	%rd273, %rd549, %rd133;
	and.b64  	%rd274, %rd273, -4294967296;
	setp.ne.s64 	%p5, %rd274, 0;
	@%p5 bra 	$L__BB83_60;
	cvt.u32.u64 	%r58, %rd133;
	cvt.u32.u64 	%r59, %rd549;
	div.u32 	%r60, %r59, %r58;
	mul.lo.s32 	%r61, %r60, %r58;
	sub.s32 	%r62, %r59, %r61;
	cvt.u64.u32 	%rd520, %r60;
	cvt.u64.u32 	%rd521, %r62;
	bra.uni 	$L__BB83_61;
$L__BB83_60:
	div.s64 	%rd520, %rd549, %rd133;
	mul.lo.s64 	%rd275, %rd520, %rd133;
	sub.s64 	%rd521, %rd549, %rd275;
$L__BB83_61:
	add.s64 	%rd277, %rd1, %rd271;
	ld.global.u64 	%rd278, [%rd277];
	mad.lo.s64 	%rd140, %rd278, %rd521, %rd558;
	add.s32 	%r31, %r207, 2;
	mul.wide.u32 	%rd279, %r31, 8;
	add.s64 	%rd280, %rd2, %rd279;
	ld.global.u64 	%rd141, [%rd280];
	or.b64  	%rd281, %rd520, %rd141;
	and.b64  	%rd282, %rd281, -4294967296;
	setp.ne.s64 	%p6, %rd282, 0;
	@%p6 bra 	$L__BB83_63;
	cvt.u32.u64 	%r63, %rd141;
	cvt.u32.u64 	%r64, %rd520;
	div.u32 	%r65, %r64, %r63;
	mul.lo.s32 	%r66, %r65, %r63;
	sub.s32 	%r67, %r64, %r66;
	cvt.u64.u32 	%rd522, %r65;
	cvt.u64.u32 	%rd523, %r67;
	bra.uni 	$L__BB83_64;
$L__BB83_63:
	div.s64 	%rd522, %rd520, %rd141;
	mul.lo.s64 	%rd283, %rd522, %rd141;
	sub.s64 	%rd523, %rd520, %rd283;
$L__BB83_64:
	add.s64 	%rd285, %rd1, %rd279;
	ld.global.u64 	%rd286, [%rd285];
	mad.lo.s64 	%rd148, %rd286, %rd523, %rd140;
	add.s32 	%r32, %r207, 1;
	mul.wide.u32 	%rd287, %r32, 8;
	add.s64 	%rd288, %rd2, %rd287;
	ld.global.u64 	%rd149, [%rd288];
	or.b64  	%rd289, %rd522, %rd149;
	and.b64  	%rd290, %rd289, -4294967296;
	setp.ne.s64 	%p7, %rd290, 0;
	@%p7 bra 	$L__BB83_66;
	cvt.u32.u64 	%r68, %rd149;
	cvt.u32.u64 	%r69, %rd522;
	div.u32 	%r70, %r69, %r68;
	mul.lo.s32 	%r71, %r70, %r68;
	sub.s32 	%r72, %r69, %r71;
	cvt.u64.u32 	%rd524, %r70;
	cvt.u64.u32 	%rd525, %r72;
	bra.uni 	$L__BB83_67;
$L__BB83_66:
	div.s64 	%rd524, %rd522, %rd149;
	mul.lo.s64 	%rd291, %rd524, %rd149;
	sub.s64 	%rd525, %rd522, %rd291;
$L__BB83_67:
	add.s64 	%rd293, %rd1, %rd287;
	ld.global.u64 	%rd294, [%rd293];
	mad.lo.s64 	%rd156, %rd294, %rd525, %rd148;
	add.s32 	%r33, %r207, -4;
	mul.wide.u32 	%rd295, %r207, 8;
	add.s64 	%rd296, %rd2, %rd295;
	ld.global.u64 	%rd157, [%rd296];
	or.b64  	%rd297, %rd524, %rd157;
	and.b64  	%rd298, %rd297, -4294967296;
	setp.ne.s64 	%p8, %rd298, 0;
	@%p8 bra 	$L__BB83_69;
	cvt.u32.u64 	%r73, %rd157;
	cvt.u32.u64 	%r74, %rd524;
	div.u32 	%r75, %r74, %r73;
	mul.lo.s32 	%r76, %r75, %r73;
	sub.s32 	%r77, %r74, %r76;
	cvt.u64.u32 	%rd526, %r75;
	cvt.u64.u32 	%rd527, %r77;
	bra.uni 	$L__BB83_70;
$L__BB83_69:
	div.s64 	%rd526, %rd524, %rd157;
	mul.lo.s64 	%rd299, %rd526, %rd157;
	sub.s64 	%rd527, %rd524, %rd299;
$L__BB83_70:
	add.s64 	%rd301, %rd1, %rd295;
	ld.global.u64 	%rd302, [%rd301];
	mad.lo.s64 	%rd164, %rd302, %rd527, %rd156;
	add.s32 	%r34, %r207, -1;
	mul.wide.u32 	%rd303, %r34, 8;
	add.s64 	%rd304, %rd2, %rd303;
	ld.global.u64 	%rd165, [%rd304];
	or.b64  	%rd305, %rd526, %rd165;
	and.b64  	%rd306, %rd305, -4294967296;
	setp.ne.s64 	%p9, %rd306, 0;
	@%p9 bra 	$L__BB83_72;
	cvt.u32.u64 	%r78, %rd165;
	cvt.u32.u64 	%r79, %rd526;
	div.u32 	%r80, %r79, %r78;
	mul.lo.s32 	%r81, %r80, %r78;
	sub.s32 	%r82, %r79, %r81;
	cvt.u64.u32 	%rd528, %r80;
	cvt.u64.u32 	%rd529, %r82;
	bra.uni 	$L__BB83_73;
$L__BB83_72:
	div.s64 	%rd528, %rd526, %rd165;
	mul.lo.s64 	%rd307, %rd528, %rd165;
	sub.s64 	%rd529, %rd526, %rd307;
$L__BB83_73:
	add.s64 	%rd309, %rd1, %rd303;
	ld.global.u64 	%rd310, [%rd309];
	mad.lo.s64 	%rd172, %rd310, %rd529, %rd164;
	add.s32 	%r35, %r207, -2;
	mul.wide.u32 	%rd311, %r35, 8;
	add.s64 	%rd312, %rd2, %rd311;
	ld.global.u64 	%rd173, [%rd312];
	or.b64  	%rd313, %rd528, %rd173;
	and.b64  	%rd314, %rd313, -4294967296;
	setp.ne.s64 	%p10, %rd314, 0;
	@%p10 bra 	$L__BB83_75;
	cvt.u32.u64 	%r83, %rd173;
	cvt.u32.u64 	%r84, %rd528;
	div.u32 	%r85, %r84, %r83;
	mul.lo.s32 	%r86, %r85, %r83;
	sub.s32 	%r87, %r84, %r86;
	cvt.u64.u32 	%rd530, %r85;
	cvt.u64.u32 	%rd531, %r87;
	bra.uni 	$L__BB83_76;
$L__BB83_75:
	div.s64 	%rd530, %rd528, %rd173;
	mul.lo.s64 	%rd315, %rd530, %rd173;
	sub.s64 	%rd531, %rd528, %rd315;
$L__BB83_76:
	add.s64 	%rd317, %rd1, %rd311;
	ld.global.u64 	%rd318, [%rd317];
	mad.lo.s64 	%rd180, %rd318, %rd531, %rd172;
	add.s32 	%r36, %r207, -3;
	mul.wide.u32 	%rd319, %r36, 8;
	add.s64 	%rd320, %rd2, %rd319;
	ld.global.u64 	%rd181, [%rd320];
	or.b64  	%rd321, %rd530, %rd181;
	and.b64  	%rd322, %rd321, -4294967296;
	setp.ne.s64 	%p11, %rd322, 0;
	@%p11 bra 	$L__BB83_78;
	cvt.u32.u64 	%r88, %rd181;
	cvt.u32.u64 	%r89, %rd530;
	div.u32 	%r90, %r89, %r88;
	mul.lo.s32 	%r91, %r90, %r88;
	sub.s32 	%r92, %r89, %r91;
	cvt.u64.u32 	%rd532, %r90;
	cvt.u64.u32 	%rd533, %r92;
	bra.uni 	$L__BB83_79;
$L__BB83_78:
	div.s64 	%rd532, %rd530, %rd181;
	mul.lo.s64 	%rd323, %rd532, %rd181;
	sub.s64 	%rd533, %rd530, %rd323;
$L__BB83_79:
	add.s64 	%rd325, %rd1, %rd319;
	ld.global.u64 	%rd326, [%rd325];
	mad.lo.s64 	%rd188, %rd326, %rd533, %rd180;
	mul.wide.u32 	%rd327, %r33, 8;
	add.s64 	%rd328, %rd2, %rd327;
	ld.global.u64 	%rd189, [%rd328];
	or.b64  	%rd329, %rd532, %rd189;
	and.b64  	%rd330, %rd329, -4294967296;
	setp.ne.s64 	%p12, %rd330, 0;
	@%p12 bra 	$L__BB83_81;
	cvt.u32.u64 	%r93, %rd189;
	cvt.u32.u64 	%r94, %rd532;
	div.u32 	%r95, %r94, %r93;
	mul.lo.s32 	%r96, %r95, %r93;
	sub.s32 	%r97, %r94, %r96;
	cvt.u64.u32 	%rd549, %r95;
	cvt.u64.u32 	%rd535, %r97;
	bra.uni 	$L__BB83_82;
$L__BB83_81:
	div.s64 	%rd549, %rd532, %rd189;
	mul.lo.s64 	%rd331, %rd549, %rd189;
	sub.s64 	%rd535, %rd532, %rd331;
$L__BB83_82:
	add.s64 	%rd333, %rd1, %rd327;
	ld.global.u64 	%rd334, [%rd333];
	mad.lo.s64 	%rd558, %rd334, %rd535, %rd188;
	add.s32 	%r207, %r207, -8;
	add.s32 	%r206, %r206, 8;
	setp.ne.s32 	%p13, %r206, 0;
	@%p13 bra 	$L__BB83_58;
	add.s32 	%r209, %r207, 3;
$L__BB83_84:
	setp.eq.s32 	%p14, %r25, 0;
	@%p14 bra 	$L__BB83_113;
	and.b32  	%r41, %r23, 3;
	setp.lt.u32 	%p15, %r25, 4;
	@%p15 bra 	$L__BB83_99;
	mul.wide.u32 	%rd336, %r209, 8;
	add.s64 	%rd337, %rd2, %rd336;
	ld.global.u64 	%rd200, [%rd337];
	or.b64  	%rd338, %rd549, %rd200;
	and.b64  	%rd339, %rd338, -4294967296;
	setp.ne.s64 	%p16, %rd339, 0;
	@%p16 bra 	$L__BB83_88;
	cvt.u32.u64 	%r98, %rd200;
	cvt.u32.u64 	%r99, %rd549;
	div.u32 	%r100, %r99, %r98;
	mul.lo.s32 	%r101, %r100, %r98;
	sub.s32 	%r102, %r99, %r101;
	cvt.u64.u32 	%rd539, %r100;
	cvt.u64.u32 	%rd540, %r102;
	bra.uni 	$L__BB83_89;
$L__BB83_88:
	div.s64 	%rd539, %rd549, %rd200;
	mul.lo.s64 	%rd340, %rd539, %rd200;
	sub.s64 	%rd540, %rd549, %rd340;
$L__BB83_89:
	add.s64 	%rd342, %rd1, %rd336;
	ld.global.u64 	%rd343, [%rd342];
	mad.lo.s64 	%rd207, %rd343, %rd540, %rd558;
	add.s32 	%r42, %r209, -1;
	mul.wide.u32 	%rd344, %r42, 8;
	add.s64 	%rd345, %rd2, %rd344;
	ld.global.u64 	%rd208, [%rd345];
	or.b64  	%rd346, %rd539, %rd208;
	and.b64  	%rd347, %rd346, -4294967296;
	setp.ne.s64 	%p17, %rd347, 0;
	@%p17 bra 	$L__BB83_91;
	cvt.u32.u64 	%r103, %rd208;
	cvt.u32.u64 	%r104, %rd539;
	div.u32 	%r105, %r104, %r103;
	mul.lo.s32 	%r106, %r105, %r103;
	sub.s32 	%r107, %r104, %r106;
	cvt.u64.u32 	%rd541, %r105;
	cvt.u64.u32 	%rd542, %r107;
	bra.uni 	$L__BB83_92;
$L__BB83_91:
	div.s64 	%rd541, %rd539, %rd208;
	mul.lo.s64 	%rd348, %rd541, %rd208;
	sub.s64 	%rd542, %rd539, %rd348;
$L__BB83_92:
	add.s64 	%rd350, %rd1, %rd344;
	ld.global.u64 	%rd351, [%rd350];
	mad.lo.s64 	%rd215, %rd351, %rd542, %rd207;
	add.s32 	%r43, %r209, -2;
	mul.wide.u32 	%rd352, %r43, 8;
	add.s64 	%rd353, %rd2, %rd352;
	ld.global.u64 	%rd216, [%rd353];
	or.b64  	%rd354, %rd541, %rd216;
	and.b64  	%rd355, %rd354, -4294967296;
	setp.ne.s64 	%p18, %rd355, 0;
	@%p18 bra 	$L__BB83_94;
	cvt.u32.u64 	%r108, %rd216;
	cvt.u32.u64 	%r109, %rd541;
	div.u32 	%r110, %r109, %r108;
	mul.lo.s32 	%r111, %r110, %r108;
	sub.s32 	%r112, %r109, %r111;
	cvt.u64.u32 	%rd543, %r110;
	cvt.u64.u32 	%rd544, %r112;
	bra.uni 	$L__BB83_95;
$L__BB83_94:
	div.s64 	%rd543, %rd541, %rd216;
	mul.lo.s64 	%rd356, %rd543, %rd216;
	sub.s64 	%rd544, %rd541, %rd356;
$L__BB83_95:
	add.s64 	%rd358, %rd1, %rd352;
	ld.global.u64 	%rd359, [%rd358];
	mad.lo.s64 	%rd223, %rd359, %rd544, %rd215;
	add.s32 	%r44, %r209, -3;
	mul.wide.u32 	%rd360, %r44, 8;
	add.s64 	%rd361, %rd2, %rd360;
	ld.global.u64 	%rd224, [%rd361];
	or.b64  	%rd362, %rd543, %rd224;
	and.b64  	%rd363, %rd362, -4294967296;
	setp.ne.s64 	%p19, %rd363, 0;
	@%p19 bra 	$L__BB83_97;
	cvt.u32.u64 	%r113, %rd224;
	cvt.u32.u64 	%r114, %rd543;
	div.u32 	%r115, %r114, %r113;
	mul.lo.s32 	%r116, %r115, %r113;
	sub.s32 	%r117, %r114, %r116;
	cvt.u64.u32 	%rd549, %r115;
	cvt.u64.u32 	%rd546, %r117;
	bra.uni 	$L__BB83_98;
$L__BB83_97:
	div.s64 	%rd549, %rd543, %rd224;
	mul.lo.s64 	%rd364, %rd549, %rd224;
	sub.s64 	%rd546, %rd543, %rd364;
$L__BB83_98:
	add.s64 	%rd366, %rd1, %rd360;
	ld.global.u64 	%rd367, [%rd366];
	mad.lo.s64 	%rd558, %rd367, %rd546, %rd223;
	add.s32 	%r209, %r209, -4;
$L__BB83_99:
	setp.eq.s32 	%p20, %r41, 0;
	@%p20 bra 	$L__BB83_113;
	setp.eq.s32 	%p21, %r41, 1;
	@%p21 bra 	$L__BB83_108;
	mul.wide.u32 	%rd369, %r209, 8;
	add.s64 	%rd370, %rd2, %rd369;
	ld.global.u64 	%rd235, [%rd370];
	or.b64  	%rd371, %rd549, %rd235;
	and.b64  	%rd372, %rd371, -4294967296;
	setp.ne.s64 	%p22, %rd372, 0;
	@%p22 bra 	$L__BB83_103;
	cvt.u32.u64 	%r118, %rd235;
	cvt.u32.u64 	%r119, %rd549;
	div.u32 	%r120, %r119, %r118;
	mul.lo.s32 	%r121, %r120, %r118;
	sub.s32 	%r122, %r119, %r121;
	cvt.u64.u32 	%rd550, %r120;
	cvt.u64.u32 	%rd551, %r122;
	bra.uni 	$L__BB83_104;
$L__BB83_103:
	div.s64 	%rd550, %rd549, %rd235;
	mul.lo.s64 	%rd373, %rd550, %rd235;
	sub.s64 	%rd551, %rd549, %rd373;
$L__BB83_104:
	add.s64 	%rd375, %rd1, %rd369;
	ld.global.u64 	%rd376, [%rd375];
	mad.lo.s64 	%rd242, %rd376, %rd551, %rd558;
	add.s32 	%r47, %r209, -1;
	mul.wide.u32 	%rd377, %r47, 8;
	add.s64 	%rd378, %rd2, %rd377;
	ld.global.u64 	%rd243, [%rd378];
	or.b64  	%rd379, %rd550, %rd243;
	and.b64  	%rd380, %rd379, -4294967296;
	setp.ne.s64 	%p23, %rd380, 0;
	@%p23 bra 	$L__BB83_106;
	cvt.u32.u64 	%r123, %rd243;
	cvt.u32.u64 	%r124, %rd550;
	div.u32 	%r125, %r124, %r123;
	mul.lo.s32 	%r126, %r125, %r123;
	sub.s32 	%r127, %r124, %r126;
	cvt.u64.u32 	%rd549, %r125;
	cvt.u64.u32 	%rd553, %r127;
	bra.uni 	$L__BB83_107;
$L__BB83_106:
	div.s64 	%rd549, %rd550, %rd243;
	mul.lo.s64 	%rd381, %rd549, %rd243;
	sub.s64 	%rd553, %rd550, %rd381;
$L__BB83_107:
	add.s64 	%rd383, %rd1, %rd377;
	ld.global.u64 	%rd384, [%rd383];
	mad.lo.s64 	%rd558, %rd384, %rd553, %rd242;
	add.s32 	%r209, %r209, -2;
$L__BB83_108:
	and.b32  	%r128, %r23, 1;
	setp.eq.b32 	%p24, %r128, 1;
	not.pred 	%p25, %p24;
	@%p25 bra 	$L__BB83_113;
	mul.wide.u32 	%rd385, %r209, 8;
	add.s64 	%rd386, %rd2, %rd385;
	ld.global.u64 	%rd254, [%rd386];
	or.b64  	%rd387, %rd549, %rd254;
	and.b64  	%rd388, %rd387, -4294967296;
	setp.ne.s64 	%p26, %rd388, 0;
	@%p26 bra 	$L__BB83_111;
	cvt.u32.u64 	%r129, %rd254;
	cvt.u32.u64 	%r130, %rd549;
	rem.u32 	%r131, %r130, %r129;
	cvt.u64.u32 	%rd557, %r131;
	bra.uni 	$L__BB83_112;
$L__BB83_111:
	rem.s64 	%rd557, %rd549, %rd254;
$L__BB83_112:
	add.s64 	%rd390, %rd1, %rd385;
	ld.global.u64 	%rd391, [%rd390];
	mad.lo.s64 	%rd558, %rd391, %rd557, %rd558;
$L__BB83_113:
	shl.b64 	%rd392, %rd558, 3;
	add.s64 	%rd393, %rd3, %rd392;
	ld.global.f64 	%fd1, [%rd393];
	st.shared.f64 	[%r5], %fd1;
$L__BB83_114:
	bar.sync 	0;
	setp.lt.u32 	%p48, %r211, 66;
	@%p48 bra 	$L__BB83_118;
$L__BB83_115:
	shr.u32 	%r51, %r211, 1;
	setp.ge.u32 	%p49, %r1, %r51;
	@%p49 bra 	$L__BB83_117;
	ld.shared.f64 	%fd5, [%r5];
	shl.b32 	%r200, %r51, 3;
	add.s32 	%r201, %r5, %r200;
	ld.shared.f64 	%fd6, [%r201];
	add.f64 	%fd7, %fd5, %fd6;
	st.shared.f64 	[%r5], %fd7;
$L__BB83_117:
	bar.sync 	0;
	setp.gt.u32 	%p50, %r211, 131;
	mov.u32 	%r211, %r51;
	@%p50 bra 	$L__BB83_115;
$L__BB83_118:
	setp.gt.u32 	%p51, %r1, 31;
	@%p51 bra 	$L__BB83_121;
	ld.volatile.shared.f64 	%fd8, [%r5];
	ld.volatile.shared.f64 	%fd9, [%r5+256];
	add.f64 	%fd10, %fd8, %fd9;
	st.volatile.shared.f64 	[%r5], %fd10;
	ld.volatile.shared.f64 	%fd11, [%r5];
	ld.volatile.shared.f64 	%fd12, [%r5+128];
	add.f64 	%fd13, %fd11, %fd12;
	st.volatile.shared.f64 	[%r5], %fd13;
	ld.volatile.shared.f64 	%fd14, [%r5];
	ld.volatile.shared.f64 	%fd15, [%r5+64];
	add.f64 	%fd16, %fd14, %fd15;
	st.volatile.shared.f64 	[%r5], %fd16;
	ld.volatile.shared.f64 	%fd17, [%r5];
	ld.volatile.shared.f64 	%fd18, [%r5+32];
	add.f64 	%fd19, %fd17, %fd18;
	st.volatile.shared.f64 	[%r5], %fd19;
	ld.volatile.shared.f64 	%fd20, [%r5];
	ld.volatile.shared.f64 	%fd21, [%r5+16];
	add.f64 	%fd22, %fd20, %fd21;
	st.volatile.shared.f64 	[%r5], %fd22;
	ld.volatile.shared.f64 	%fd23, [%r5];
	ld.volatile.shared.f64 	%fd24, [%r5+8];
	add.f64 	%fd25, %fd23, %fd24;
	st.volatile.shared.f64 	[%r5], %fd25;
	setp.ne.s32 	%p52, %r1, 0;
	@%p52 bra 	$L__BB83_121;
	ld.shared.f64 	%fd26, [sum_squaresdata_f64];
	cvta.to.global.u64 	%rd471, %rd260;
	mul.wide.u32 	%rd472, %r2, 8;
	add.s64 	%rd473, %rd471, %rd472;
	st.global.f64 	[%rd473], %fd26;
$L__BB83_121:
	ret;

}
	// .globl	contiguous_sum_square2_f64
.visible .entry contiguous_sum_square2_f64(
	.param .u64 .ptr .align 1 contiguous_sum_square2_f64_param_0,
	.param .u64 .ptr .align 1 contiguous_sum_square2_f64_param_1,
	.param .u64 .ptr .align 1 contiguous_sum_square2_f64_param_2,
	.param .u64 .ptr .align 1 contiguous_sum_square2_f64_param_3,
	.param .u64 contiguous_sum_square2_f64_param_4,
	.param .u64 contiguous_sum_square2_f64_param_5,
	.param .u64 contiguous_sum_square2_f64_param_6
)
{
	.reg .pred 	%p<53>;
	.reg .b32 	%r<216>;
	.reg .b64 	%rd<573>;
	.reg .b64 	%fd<29>;

	ld.param.u64 	%rd266, [contiguous_sum_square2_f64_param_1];
	ld.param.u64 	%rd267, [contiguous_sum_square2_f64_param_2];
	ld.param.u64 	%rd268, [contiguous_sum_square2_f64_param_3];
	ld.param.u64 	%rd263, [contiguous_sum_square2_f64_param_4];
	ld.param.u64 	%rd264, [contiguous_sum_square2_f64_param_5];
	ld.param.u64 	%rd265, [contiguous_sum_square2_f64_param_6];
	cvta.to.global.u64 	%rd1, %rd268;
	cvta.to.global.u64 	%rd2, %rd267;
	cvta.to.global.u64 	%rd572, %rd266;
	mov.u32 	%r1, %tid.x;
	mov.u32 	%r2, %ctaid.x;
	mov.u32 	%r215, %ntid.x;
	mul.lo.s32 	%r51, %r2, %r215;
	shl.b32 	%r52, %r51, 1;
	add.s32 	%r4, %r52, %r1;
	shl.b32 	%r53, %r1, 3;
	mov.u32 	%r54, sum_squaresdata_f64;
	add.s32 	%r5, %r54, %r53;
	mov.b64 	%rd269, 0;
	st.shared.u64 	[%r5], %rd269;
	add.s32 	%r55, %r4, %r215;
	cvt.u64.u32 	%rd4, %r55;
	setp.le.u64 	%p1, %rd264, %rd4;
	@%p1 bra 	$L__BB84_54;
	cvt.u64.u32 	%rd402, %r4;
	mov.u32 	%r132, %ctaid.y;
	cvt.u64.u32 	%rd403, %r132;
	mul.lo.s64 	%rd404, %rd264, %rd403;
	add.s64 	%rd526, %rd404, %rd402;
	add.s64 	%rd524, %rd404, %rd4;
	cvt.u32.u64 	%r6, %rd263;
	add.s32 	%r209, %r6, -1;
	setp.lt.s32 	%p27, %r209, 0;
	mov.b64 	%rd530, 0;
	mov.u64 	%rd531, %rd530;
	@%p27 bra 	$L__BB84_53;
	setp.lt.u32 	%p28, %r209, 3;
	mov.b64 	%rd531, 0;
	mov.u64 	%rd530, %rd531;
	@%p28 bra 	$L__BB84_30;
	add.s32 	%r207, %r6, -2;
	and.b32  	%r133, %r6, -4;
	neg.s32 	%r206, %r133;
	mov.b64 	%rd531, 0;
$L__BB84_4:
	.pragma "nounroll";
	add.s32 	%r12, %r207, 1;
	mul.wide.u32 	%rd408, %r12, 8;
	add.s64 	%rd409, %rd2, %rd408;
	ld.global.u64 	%rd11, [%rd409];
	or.b64  	%rd410, %rd526, %rd11;
	and.b64  	%rd411, %rd410, -4294967296;
	setp.ne.s64 	%p29, %rd411, 0;
	@%p29 bra 	$L__BB84_6;
	cvt.u32.u64 	%r134, %rd11;
	cvt.u32.u64 	%r135, %rd526;
	div.u32 	%r136, %r135, %r134;
	mul.lo.s32 	%r137, %r136, %r134;
	sub.s32 	%r138, %r135, %r137;
	cvt.u64.u32 	%rd492, %r136;
	cvt.u64.u32 	%rd493, %r138;
	bra.uni 	$L__BB84_7;
$L__BB84_6:
	div.s64 	%rd492, %rd526, %rd11;
	mul.lo.s64 	%rd412, %rd492, %rd11;
	sub.s64 	%rd493, %rd526, %rd412;
$L__BB84_7:
	mul.wide.u32 	%rd413, %r12, 8;
	add.s64 	%rd414, %rd1, %rd413;
	ld.global.u64 	%rd18, [%rd414];
	mad.lo.s64 	%rd19, %rd18, %rd493, %rd530;
	or.b64  	%rd415, %rd524, %rd11;
	and.b64  	%rd416, %rd415, -4294967296;
	setp.ne.s64 	%p30, %rd416, 0;
	@%p30 bra 	$L__BB84_9;
	cvt.u32.u64 	%r139, %rd11;
	cvt.u32.u64 	%r140, %rd524;
	div.u32 	%r141, %r140, %r139;
	mul.lo.s32 	%r142, %r141, %r139;
	sub.s32 	%r143, %r140, %r142;
	cvt.u64.u32 	%rd494, %r141;
	cvt.u64.u32 	%rd495, %r143;
	bra.uni 	$L__BB84_10;
$L__BB84_9:
	div.s64 	%rd494, %rd524, %rd11;
	mul.lo.s64 	%rd417, %rd494, %rd11;
	sub.s64 	%rd495, %rd524, %rd417;
$L__BB84_10:
	mad.lo.s64 	%rd26, %rd495, %rd18, %rd531;
	mul.wide.u32 	%rd418, %r207, 8;
	add.s64 	%rd419, %rd2, %rd418;
	ld.global.u64 	%rd27, [%rd419];
	or.b64  	%rd420, %rd492, %rd27;
	and.b64  	%rd421, %rd420, -4294967296;
	setp.ne.s64 	%p31, %rd421, 0;
	@%p31 bra 	$L__BB84_12;
	cvt.u32.u64 	%r144, %rd27;
	cvt.u32.u64 	%r145, %rd492;
	div.u32 	%r146, %r145, %r144;
	mul.lo.s32 	%r147, %r146, %r144;
	sub.s32 	%r148, %r145, %r147;
	cvt.u64.u32 	%rd496, %r146;
	cvt.u64.u32 	%rd497, %r148;
	bra.uni 	$L__BB84_13;
$L__BB84_12:
	div.s64 	%rd496, %rd492, %rd27;
	mul.lo.s64 	%rd422, %rd496, %rd27;
	sub.s64 	%rd497, %rd492, %rd422;
$L__BB84_13:
	mul.wide.u32 	%rd423, %r207, 8;
	add.s64 	%rd424, %rd1, %rd423;
	ld.global.u64 	%rd34, [%rd424];
	mad.lo.s64 	%rd35, %rd34, %rd497, %rd19;
	or.b64  	%rd425, %rd494, %rd27;
	and.b64  	%rd426, %rd425, -4294967296;
	setp.ne.s64 	%p32, %rd426, 0;
	@%p32 bra 	$L__BB84_15;
	cvt.u32.u64 	%r149, %rd27;
	cvt.u32.u64 	%r150, %rd494;
	div.u32 	%r151, %r150, %r149;
	mul.lo.s32 	%r152, %r151, %r149;
	sub.s32 	%r153, %r150, %r152;
	cvt.u64.u32 	%rd498, %r151;
	cvt.u64.u32 	%rd499, %r153;
	bra.uni 	$L__BB84_16;
$L__BB84_15:
	div.s64 	%rd498, %rd494, %rd27;
	mul.lo.s64 	%rd427, %rd498, %rd27;
	sub.s64 	%rd499, %rd494, %rd427;
$L__BB84_16:
	mad.lo.s64 	%rd42, %rd499, %rd34, %rd26;
	add.s32 	%r13, %r207, -1;
	mul.wide.u32 	%rd428, %r13, 8;
	add.s64 	%rd429, %rd2, %rd428;
	ld.global.u64 	%rd43, [%rd429];
	or.b64  	%rd430, %rd496, %rd43;
	and.b64  	%rd431, %rd430, -4294967296;
	setp.ne.s64 	%p33, %rd431, 0;
	@%p33 bra 	$L__BB84_18;
	cvt.u32.u64 	%r154, %rd43;
	cvt.u32.u64 	%r155, %rd496;
	div.u32 	%r156, %r155, %r154;
	mul.lo.s32 	%r157, %r156, %r154;
	sub.s32 	%r158, %r155, %r157;
	cvt.u64.u32 	%rd500, %r156;
	cvt.u64.u32 	%rd501, %r158;
	bra.uni 	$L__BB84_19;
$L__BB84_18:
	div.s64 	%rd500, %rd496, %rd43;
	mul.lo.s64 	%rd432, %rd500, %rd43;
	sub.s64 	%rd501, %rd496, %rd432;
$L__BB84_19:
	mul.wide.u32 	%rd433, %r13, 8;
	add.s64 	%rd434, %rd1, %rd433;
	ld.global.u64 	%rd50, [%rd434];
	mad.lo.s64 	%rd51, %rd50, %rd501, %rd35;
	or.b64  	%rd435, %rd498, %rd43;
	and.b64  	%rd436, %rd435, -4294967296;
	setp.ne.s64 	%p34, %rd436, 0;
	@%p34 bra 	$L__BB84_21;
	cvt.u32.u64 	%r159, %rd43;
	cvt.u32.u64 	%r160, %rd498;
	div.u32 	%r161, %r160, %r159;
	mul.lo.s32 	%r162, %r161, %r159;
	sub.s32 	%r163, %r160, %r162;
	cvt.u64.u32 	%rd502, %r161;
	cvt.u64.u32 	%rd503, %r163;
	bra.uni 	$L__BB84_22;
$L__BB84_21:
	div.s64 	%rd502, %rd498, %rd43;
	mul.lo.s64 	%rd437, %rd502, %rd43;
	sub.s64 	%rd503, %rd498, %rd437;
$L__BB84_22:
	mad.lo.s64 	%rd58, %rd503, %rd50, %rd42;
	add.s32 	%r164, %r207, -2;
	mul.wide.u32 	%rd438, %r164, 8;
	add.s64 	%rd439, %rd2, %rd438;
	ld.global.u64 	%rd59, [%rd439];
	or.b64  	%rd440, %rd500, %rd59;
	and.b64  	%rd441, %rd440, -4294967296;
	setp.ne.s64 	%p35, %rd441, 0;
	@%p35 bra 	$L__BB84_24;
	cvt.u32.u64 	%r165, %rd59;
	cvt.u32.u64 	%r166, %rd500;
	div.u32 	%r167, %r166, %r165;
	mul.lo.s32 	%r168, %r167, %r165;
	sub.s32 	%r169, %r166, %r168;
	cvt.u64.u32 	%rd526, %r167;
	cvt.u64.u32 	%rd505, %r169;
	bra.uni 	$L__BB84_25;
$L__BB84_24:
	div.s64 	%rd526, %rd500, %rd59;
	mul.lo.s64 	%rd442, %rd526, %rd59;
	sub.s64 	%rd505, %rd500, %rd442;
$L__BB84_25:
	mul.wide.u32 	%rd443, %r164, 8;
	add.s64 	%rd444, %rd1, %rd443;
	ld.global.u64 	%rd66, [%rd444];
	mad.lo.s64 	%rd530, %rd66, %rd505, %rd51;
	or.b64  	%rd445, %rd502, %rd59;
	and.b64  	%rd446, %rd445, -4294967296;
	setp.ne.s64 	%p36, %rd446, 0;
	@%p36 bra 	$L__BB84_27;
	cvt.u32.u64 	%r171, %rd59;
	cvt.u32.u64 	%r172, %rd502;
	div.u32 	%r173, %r172, %r171;
	mul.lo.s32 	%r174, %r173, %r171;
	sub.s32 	%r175, %r172, %r174;
	cvt.u64.u32 	%rd524, %r173;
	cvt.u64.u32 	%rd507, %r175;
	bra.uni 	$L__BB84_28;
$L__BB84_27:
	div.s64 	%rd524, %rd502, %rd59;
	mul.lo.s64 	%rd447, %rd524, %rd59;
	sub.s64 	%rd507, %rd502, %rd447;
$L__BB84_28:
	mad.lo.s64 	%rd531, %rd507, %rd66, %rd58;
	add.s32 	%r207, %r207, -4;
	add.s32 	%r206, %r206, 4;
	setp.ne.s32 	%p37, %r206, 0;
	@%p37 bra 	$L__BB84_4;
	add.s32 	%r209, %r207, 1;
$L__BB84_30:
	and.b32  	%r18, %r6, 3;
	setp.eq.s32 	%p38, %r18, 0;
	@%p38 bra 	$L__BB84_53;
	setp.eq.s32 	%p39, %r18, 1;
	@%p39 bra 	$L__BB84_45;
	mul.wide.u32 	%rd449, %r209, 8;
	add.s64 	%rd450, %rd2, %rd449;
	ld.global.u64 	%rd81, [%rd450];
	or.b64  	%rd451, %rd526, %rd81;
	and.b64  	%rd452, %rd451, -4294967296;
	setp.ne.s64 	%p40, %rd452, 0;
	@%p40 bra 	$L__BB84_34;
	cvt.u32.u64 	%r176, %rd81;
	cvt.u32.u64 	%r177, %rd526;
	div.u32 	%r178, %r177, %r176;
	mul.lo.s32 	%r179, %r178, %r176;
	sub.s32 	%r180, %r177, %r179;
	cvt.u64.u32 	%rd514, %r178;
	cvt.u64.u32 	%rd515, %r180;
	bra.uni 	$L__BB84_35;
$L__BB84_34:
	div.s64 	%rd514, %rd526, %rd81;
	mul.lo.s64 	%rd453, %rd514, %rd81;
	sub.s64 	%rd515, %rd526, %rd453;
$L__BB84_35:
	add.s64 	%rd455, %rd1, %rd449;
	ld.global.u64 	%rd88, [%rd455];
	mad.lo.s64 	%rd89, %rd88, %rd515, %rd530;
	or.b64  	%rd456, %rd524, %rd81;
	and.b64  	%rd457, %rd456, -4294967296;
	setp.ne.s64 	%p41, %rd457, 0;
	@%p41 bra 	$L__BB84_37;
	cvt.u32.u64 	%r181, %rd81;
	cvt.u32.u64 	%r182, %rd524;
	div.u32 	%r183, %r182, %r181;
	mul.lo.s32 	%r184, %r183, %r181;
	sub.s32 	%r185, %r182, %r184;
	cvt.u64.u32 	%rd516, %r183;
	cvt.u64.u32 	%rd517, %r185;
	bra.uni 	$L__BB84_38;
$L__BB84_37:
	div.s64 	%rd516, %rd524, %rd81;
	mul.lo.s64 	%rd458, %rd516, %rd81;
	sub.s64 	%rd517, %rd524, %rd458;
$L__BB84_38:
	mad.lo.s64 	%rd96, %rd517, %rd88, %rd531;
	add.s32 	%r19, %r209, -1;
	mul.wide.u32 	%rd459, %r19, 8;
	add.s64 	%rd460, %rd2, %rd459;
	ld.global.u64 	%rd97, [%rd460];
	or.b64  	%rd461, %rd514, %rd97;
	and.b64  	%rd462, %rd461, -4294967296;
	setp.ne.s64 	%p42, %rd462, 0;
	@%p42 bra 	$L__BB84_40;
	cvt.u32.u64 	%r186, %rd97;
	cvt.u32.u64 	%r187, %rd514;
	div.u32 	%r188, %r187, %r186;
	mul.lo.s32 	%r189, %r188, %r186;
	sub.s32 	%r190, %r187, %r189;
	cvt.u64.u32 	%rd526, %r188;
	cvt.u64.u32 	%rd519, %r190;
	bra.uni 	$L__BB84_41;
$L__BB84_40:
	div.s64 	%rd526, %rd514, %rd97;
	mul.lo.s64 	%rd463, %rd526, %rd97;
	sub.s64 	%rd519, %rd514, %rd463;
$L__BB84_41:
	add.s64 	%rd465, %rd1, %rd459;
	ld.global.u64 	%rd104, [%rd465];
	mad.lo.s64 	%rd530, %rd104, %rd519, %rd89;
	or.b64  	%rd466, %rd516, %rd97;
	and.b64  	%rd467, %rd466, -4294967296;
	setp.ne.s64 	%p43, %rd467, 0;
	@%p43 bra 	$L__BB84_43;
	cvt.u32.u64 	%r191, %rd97;
	cvt.u32.u64 	%r192, %rd516;
	div.u32 	%r193, %r192, %r191;
	mul.lo.s32 	%r194, %r193, %r191;
	sub.s32 	%r195, %r192, %r194;
	cvt.u64.u32 	%rd524, %r193;
	cvt.u64.u32 	%rd521, %r195;
	bra.uni 	$L__BB84_44;
$L__BB84_43:
	div.s64 	%rd524, %rd516, %rd97;
	mul.lo.s64 	%rd468, %rd524, %rd97;
	sub.s64 	%rd521, %rd516, %rd468;
$L__BB84_44:
	mad.lo.s64 	%rd531, %rd521, %rd104, %rd96;
	add.s32 	%r209, %r209, -2;
$L__BB84_45:
	and.b32  	%r196, %r6, 1;
	setp.eq.b32 	%p44, %r196, 1;
	not.pred 	%p45, %p44;
	@%p45 bra 	$L__BB84_53;
	mul.wide.u32 	%rd469, %r209, 8;
	add.s64 	%rd470, %rd2, %rd469;
	ld.global.u64 	%rd119, [%rd470];
	or.b64  	%rd471, %rd526, %rd119;
	and.b64  	%rd472, %rd471, -4294967296;
	setp.ne.s64 	%p46, %rd472, 0;
	@%p46 bra 	$L__BB84_48;
	cvt.u32.u64 	%r197, %rd119;
	cvt.u32.u64 	%r198, %rd526;
	rem.u32 	%r199, %r198, %r197;
	cvt.u64.u32 	%rd528, %r199;
	bra.uni 	$L__BB84_49;
$L__BB84_48:
	rem.s64 	%rd528, %rd526, %rd119;
$L__BB84_49:
	add.s64 	%rd474, %rd1, %rd469;
	ld.global.u64 	%rd123, [%rd474];
	mad.lo.s64 	%rd530, %rd123, %rd528, %rd530;
	or.b64  	%rd475, %rd524, %rd119;
	and.b64  	%rd476, %rd475, -4294967296;
	setp.ne.s64 	%p47, %rd476, 0;
	@%p47 bra 	$L__BB84_51;
	cvt.u32.u64 	%r200, %rd119;
	cvt.u32.u64 	%r201, %rd524;
	rem.u32 	%r202, %r201, %r200;
	cvt.u64.u32 	%rd529, %r202;
	bra.uni 	$L__BB84_52;
$L__BB84_51:
	rem.s64 	%rd529, %rd524, %rd119;
$L__BB84_52:
	mad.lo.s64 	%rd531, %rd529, %rd123, %rd531;
$L__BB84_53:
	shl.b64 	%rd477, %rd530, 3;
	add.s64 	%rd478, %rd572, %rd477;
	ld.global.f64 	%fd3, [%rd478];
	shl.b64 	%rd479, %rd531, 3;
	add.s64 	%rd480, %rd572, %rd479;
	ld.global.f64 	%fd4, [%rd480];
	mul.f64 	%fd5, %fd4, %fd4;
	fma.rn.f64 	%fd6, %fd3, %fd3, %fd5;
	st.shared.f64 	[%r5], %fd6;
	bra.uni 	$L__BB84_114;
$L__BB84_54:
	cvt.u64.u32 	%rd131, %r4;
	setp.le.u64 	%p2, %rd264, %rd131;
	@%p2 bra 	$L__BB84_114;
	mov.u32 	%r56, %ctaid.y;
	cvt.u64.u32 	%rd270, %r56;
	mad.lo.s64 	%rd563, %rd264, %rd270, %rd131;
	cvt.u32.u64 	%r22, %rd263;
	add.s32 	%r213, %r22, -1;
	setp.lt.s32 	%p3, %r213, 0;
	@%p3 bra 	$L__BB84_113;
	and.b32  	%r24, %r22, 7;
	setp.lt.u32 	%p4, %r213, 7;
	@%p4 bra 	$L__BB84_84;
	add.s32 	%r211, %r22, -4;
	and.b32  	%r57, %r22, -8;
	neg.s32 	%r210, %r57;
$L__BB84_58:
	.pragma "nounroll";
	add.s32 	%r29, %r211, 3;
	mul.wide.u32 	%rd272, %r29, 8;
	add.s64 	%rd273, %rd2, %rd272;
	ld.global.u64 	%rd135, [%rd273];
	or.b64  	%rd274, %rd563, %rd135;
	and.b64  	%rd275, %rd274, -4294967296;
	setp.ne.s64 	%p5, %rd275, 0;
	@%p5 bra 	$L__BB84_60;
	cvt.u32.u64 	%r58, %rd135;
	cvt.u32.u64 	%r59, %rd563;
	div.u32 	%r60, %r59, %r58;
	mul.lo.s32 	%r61, %r60, %r58;
	sub.s32 	%r62, %r59, %r61;
	cvt.u64.u32 	%rd534, %r60;
	cvt.u64.u32 	%rd535, %r62;
	bra.uni 	$L__BB84_61;
$L__BB84_60:
	div.s64 	%rd534, %rd563, %rd135;
	mul.lo.s64 	%rd276, %rd534, %rd135;
	sub.s64 	%rd535, %rd563, %rd276;
$L__BB84_61:
	add.s64 	%rd278, %rd1, %rd272;
	ld.global.u64 	%rd279, [%rd278];
	mul.lo.s64 	%rd142, %rd279, %rd535;
	add.s32 	%r30, %r211, 2;
	mul.wide.u32 	%rd280, %r30, 8;
	add.s64 	%rd281, %rd2, %rd280;
	ld.global.u64 	%rd143, [%rd281];
	or.b64  	%rd282, %rd534, %rd143;
	and.b64  	%rd283, %rd282, -4294967296;
	setp.ne.s64 	%p6, %rd283, 0;
	@%p6 bra 	$L__BB84_63;
	cvt.u32.u64 	%r63, %rd143;
	cvt.u32.u64 	%r64, %rd534;
	div.u32 	%r65, %r64, %r63;
	mul.lo.s32 	%r66, %r65, %r63;
	sub.s32 	%r67, %r64, %r66;
	cvt.u64.u32 	%rd536, %r65;
	cvt.u64.u32 	%rd537, %r67;
	bra.uni 	$L__BB84_64;
$L__BB84_63:
	div.s64 	%rd536, %rd534, %rd143;
	mul.lo.s64 	%rd284, %rd536, %rd143;
	sub.s64 	%rd537, %rd534, %rd284;
$L__BB84_64:
	add.s64 	%rd286, %rd1, %rd280;
	ld.global.u64 	%rd287, [%rd286];
	mad.lo.s64 	%rd150, %rd287, %rd537, %rd142;
	add.s32 	%r31, %r211, 1;
	mul.wide.u32 	%rd288, %r31, 8;
	add.s64 	%rd289, %rd2, %rd288;
	ld.global.u64 	%rd151, [%rd289];
	or.b64  	%rd290, %rd536, %rd151;
	and.b64  	%rd291, %rd290, -4294967296;
	setp.ne.s64 	%p7, %rd291, 0;
	@%p7 bra 	$L__BB84_66;
	cvt.u32.u64 	%r68, %rd151;
	cvt.u32.u64 	%r69, %rd536;
	div.u32 	%r70, %r69, %r68;
	mul.lo.s32 	%r71, %r70, %r68;
	sub.s32 	%r72, %r69, %r71;
	cvt.u64.u32 	%rd538, %r70;
	cvt.u64.u32 	%rd539, %r72;
	bra.uni 	$L__BB84_67;
$L__BB84_66:
	div.s64 	%rd538, %rd536, %rd151;
	mul.lo.s64 	%rd292, %rd538, %rd151;
	sub.s64 	%rd539, %rd536, %rd292;
$L__BB84_67:
	add.s64 	%rd294, %rd1, %rd288;
	ld.global.u64 	%rd295, [%rd294];
	mad.lo.s64 	%rd158, %rd295, %rd539, %rd150;
	add.s32 	%r32, %r211, -4;
	mul.wide.u32 	%rd296, %r211, 8;
	add.s64 	%rd297, %rd2, %rd296;
	ld.global.u64 	%rd159, [%rd297];
	or.b64  	%rd298, %rd538, %rd159;
	and.b64  	%rd299, %rd298, -4294967296;
	setp.ne.s64 	%p8, %rd299, 0;
	@%p8 bra 	$L__BB84_69;
	cvt.u32.u64 	%r73, %rd159;
	cvt.u32.u64 	%r74, %rd538;
	div.u32 	%r75, %r74, %r73;
	mul.lo.s32 	%r76, %r75, %r73;
	sub.s32 	%r77, %r74, %r76;
	cvt.u64.u32 	%rd540, %r75;
	cvt.u64.u32 	%rd541, %r77;
	bra.uni 	$L__BB84_70;
$L__BB84_69:
	div.s64 	%rd540, %rd538, %rd159;
	mul.lo.s64 	%rd300, %rd540, %rd159;
	sub.s64 	%rd541, %rd538, %rd300;
$L__BB84_70:
	add.s64 	%rd302, %rd1, %rd296;
	ld.global.u64 	%rd303, [%rd302];
	mad.lo.s64 	%rd166, %rd303, %rd541, %rd158;
	add.s32 	%r33, %r211, -1;
	mul.wide.u32 	%rd304, %r33, 8;
	add.s64 	%rd305, %rd2, %rd304;
	ld.global.u64 	%rd167, [%rd305];
	or.b64  	%rd306, %rd540, %rd167;
	and.b64  	%rd307, %rd306, -4294967296;
	setp.ne.s64 	%p9, %rd307, 0;
	@%p9 bra 	$L__BB84_72;
	cvt.u32.u64 	%r78, %rd167;
	cvt.u32.u64 	%r79, %rd540;
	div.u32 	%r80, %r79, %r78;
	mul.lo.s32 	%r81, %r80, %r78;
	sub.s32 	%r82, %r79, %r81;
	cvt.u64.u32 	%rd542, %r80;
	cvt.u64.u32 	%rd543, %r82;
	bra.uni 	$L__BB84_73;
$L__BB84_72:
	div.s64 	%rd542, %rd540, %rd167;
	mul.lo.s64 	%rd308, %rd542, %rd167;
	sub.s64 	%rd543, %rd540, %rd308;
$L__BB84_73:
	add.s64 	%rd310, %rd1, %rd304;
	ld.global.u64 	%rd311, [%rd310];
	mad.lo.s64 	%rd174, %rd311, %rd543, %rd166;
	add.s32 	%r34, %r211, -2;
	mul.wide.u32 	%rd312, %r34, 8;
	add.s64 	%rd313, %rd2, %rd312;
	ld.global.u64 	%rd175, [%rd313];
	or.b64  	%rd314, %rd542, %rd175;
	and.b64  	%rd315, %rd314, -4294967296;
	setp.ne.s64 	%p10, %rd315, 0;
	@%p10 bra 	$L__BB84_75;
	cvt.u32.u64 	%r83, %rd175;
	cvt.u32.u64 	%r84, %rd542;
	div.u32 	%r85, %r84, %r83;
	mul.lo.s32 	%r86, %r85, %r83;
	sub.s32 	%r87, %r84, %r86;
	cvt.u64.u32 	%rd544, %r85;
	cvt.u64.u32 	%rd545, %r87;
	bra.uni 	$L__BB84_76;
$L__BB84_75:
	div.s64 	%rd544, %rd542, %rd175;
	mul.lo.s64 	%rd316, %rd544, %rd175;
	sub.s64 	%rd545, %rd542, %rd316;
$L__BB84_76:
	add.s64 	%rd318, %rd1, %rd312;
	ld.global.u64 	%rd319, [%rd318];
	mad.lo.s64 	%rd182, %rd319, %rd545, %rd174;
	add.s32 	%r35, %r211, -3;
	mul.wide.u32 	%rd320, %r35, 8;
	add.s64 	%rd321, %rd2, %rd320;
	ld.global.u64 	%rd183, [%rd321];
	or.b64  	%rd322, %rd544, %rd183;
	and.b64  	%rd323, %rd322, -4294967296;
	setp.ne.s64 	%p11, %rd323, 0;
	@%p11 bra 	$L__BB84_78;
	cvt.u32.u64 	%r88, %rd183;
	cvt.u32.u64 	%r89, %rd544;
	div.u32 	%r90, %r89, %r88;
	mul.lo.s32 	%r91, %r90, %r88;
	sub.s32 	%r92, %r89, %r91;
	cvt.u64.u32 	%rd546, %r90;
	cvt.u64.u32 	%rd547, %r92;
	bra.uni 	$L__BB84_79;
$L__BB84_78:
	div.s64 	%rd546, %rd544, %rd183;
	mul.lo.s64 	%rd324, %rd546, %rd183;
	sub.s64 	%rd547, %rd544, %rd324;
$L__BB84_79:
	add.s64 	%rd326, %rd1, %rd320;
	ld.global.u64 	%rd327, [%rd326];
	mad.lo.s64 	%rd190, %rd327, %rd547, %rd182;
	mul.wide.u32 	%rd328, %r32, 8;
	add.s64 	%rd329, %rd2, %rd328;
	ld.global.u64 	%rd191, [%rd329];
	or.b64  	%rd330, %rd546, %rd191;
	and.b64  	%rd331, %rd330, -4294967296;
	setp.ne.s64 	%p12, %rd331, 0;
	@%p12 bra 	$L__BB84_81;
	cvt.u32.u64 	%r93, %rd191;
	cvt.u32.u64 	%r94, %rd546;
	div.u32 	%r95, %r94, %r93;
	mul.lo.s32 	%r96, %r95, %r93;
	sub.s32 	%r97, %r94, %r96;
	cvt.u64.u32 	%rd563, %r95;
	cvt.u64.u32 	%rd549, %r97;
	bra.uni 	$L__BB84_82;
$L__BB84_81:
	div.s64 	%rd563, %rd546, %rd191;
	mul.lo.s64 	%rd332, %rd563, %rd191;
	sub.s64 	%rd549, %rd546, %rd332;
$L__BB84_82:
	add.s64 	%rd334, %rd1, %rd328;
	ld.global.u64 	%rd335, [%rd334];
	mad.lo.s64 	%rd336, %rd335, %rd549, %rd190;
	shl.b64 	%rd337, %rd336, 3;
	add.s64 	%rd572, %rd572, %rd337;
	add.s32 	%r211, %r211, -8;
	add.s32 	%r210, %r210, 8;
	setp.ne.s32 	%p13, %r210, 0;
	@%p13 bra 	$L__BB84_58;
	add.s32 	%r213, %r211, 3;
$L__BB84_84:
	setp.eq.s32 	%p14, %r24, 0;
	@%p14 bra 	$L__BB84_113;
	and.b32  	%r40, %r22, 3;
	setp.lt.u32 	%p15, %r24, 4;
	@%p15 bra 	$L__BB84_99;
	mul.wide.u32 	%rd339, %r213, 8;
	add.s64 	%rd340, %rd2, %rd339;
	ld.global.u64 	%rd202, [%rd340];
	or.b64  	%rd341, %rd563, %rd202;
	and.b64  	%rd342, %rd341, -4294967296;
	setp.ne.s64 	%p16, %rd342, 0;
	@%p16 bra 	$L__BB84_88;
	cvt.u32.u64 	%r98, %rd202;
	cvt.u32.u64 	%r99, %rd563;
	div.u32 	%r100, %r99, %r98;
	mul.lo.s32 	%r101, %r100, %r98;
	sub.s32 	%r102, %r99, %r101;
	cvt.u64.u32 	%rd553, %r100;
	cvt.u64.u32 	%rd554, %r102;
	bra.uni 	$L__BB84_89;
$L__BB84_88:
	div.s64 	%rd553, %rd563, %rd202;
	mul.lo.s64 	%rd343, %rd553, %rd202;
	sub.s64 	%rd554, %rd563, %rd343;
$L__BB84_89:
	add.s64 	%rd345, %rd1, %rd339;
	ld.global.u64 	%rd346, [%rd345];
	mul.lo.s64 	%rd209, %rd346, %rd554;
	add.s32 	%r41, %r213, -1;
	mul.wide.u32 	%rd347, %r41, 8;
	add.s64 	%rd348, %rd2, %rd347;
	ld.global.u64 	%rd210, [%rd348];
	or.b64  	%rd349, %rd553, %rd210;
	and.b64  	%rd350, %rd349, -4294967296;
	setp.ne.s64 	%p17, %rd350, 0;
	@%p17 bra 	$L__BB84_91;
	cvt.u32.u64 	%r103, %rd210;
	cvt.u32.u64 	%r104, %rd553;
	div.u32 	%r105, %r104, %r103;
	mul.lo.s32 	%r106, %r105, %r103;
	sub.s32 	%r107, %r104, %r106;
	cvt.u64.u32 	%rd555, %r105;
	cvt.u64.u32 	%rd556, %r107;
	bra.uni 	$L__BB84_92;
$L__BB84_91:
	div.s64 	%rd555, %rd553, %rd210;
	mul.lo.s64 	%rd351, %rd555, %rd210;
	sub.s64 	%rd556, %rd553, %rd351;
$L__BB84_92:
	add.s64 	%rd353, %rd1, %rd347;
	ld.global.u64 	%rd354, [%rd353];
	mad.lo.s64 	%rd217, %rd354, %rd556, %rd209;
	add.s32 	%r42, %r213, -2;
	mul.wide.u32 	%rd355, %r42, 8;
	add.s64 	%rd356, %rd2, %rd355;
	ld.global.u64 	%rd218, [%rd356];
	or.b64  	%rd357, %rd555, %rd218;
	and.b64  	%rd358, %rd357, -4294967296;
	setp.ne.s64 	%p18, %rd358, 0;
	@%p18 bra 	$L__BB84_94;
	cvt.u32.u64 	%r108, %rd218;
	cvt.u32.u64 	%r109, %rd555;
	div.u32 	%r110, %r109, %r108;
	mul.lo.s32 	%r111, %r110, %r108;
	sub.s32 	%r112, %r109, %r111;
	cvt.u64.u32 	%rd557, %r110;
	cvt.u64.u32 	%rd558, %r112;
	bra.uni 	$L__BB84_95;
$L__BB84_94:
	div.s64 	%rd557, %rd555, %rd218;
	mul.lo.s64 	%rd359, %rd557, %rd218;
	sub.s64 	%rd558, %rd555, %rd359;
$L__BB84_95:
	add.s64 	%rd361, %rd1, %rd355;
	ld.global.u64 	%rd362, [%rd361];
	mad.lo.s64 	%rd225, %rd362, %rd558, %rd217;
	add.s32 	%r43, %r213, -3;
	mul.wide.u32 	%rd363, %r43, 8;
	add.s64 	%rd364, %rd2, %rd363;
	ld.global.u64 	%rd226, [%rd364];
	or.b64  	%rd365, %rd557, %rd226;
	and.b64  	%rd366, %rd365, -4294967296;
	setp.ne.s64 	%p19, %rd366, 0;
	@%p19 bra 	$L__BB84_97;
	cvt.u32.u64 	%r113, %rd226;
	cvt.u32.u64 	%r114, %rd557;
	div.u32 	%r115, %r114, %r113;
	mul.lo.s32 	%r116, %r115, %r113;
	sub.s32 	%r117, %r114, %r116;
	cvt.u64.u32 	%rd563, %r115;
	cvt.u64.u32 	%rd560, %r117;
	bra.uni 	$L__BB84_98;
$L__BB84_97:
	div.s64 	%rd563, %rd557, %rd226;
	mul.lo.s64 	%rd367, %rd563, %rd226;
	sub.s64 	%rd560, %rd557, %rd367;
$L__BB84_98:
	add.s64 	%rd369, %rd1, %rd363;
	ld.global.u64 	%rd370, [%rd369];
	mad.lo.s64 	%rd371, %rd370, %rd560, %rd225;
	shl.b64 	%rd372, %rd371, 3;
	add.s64 	%rd572, %rd572, %rd372;
	add.s32 	%r213, %r213, -4;
$L__BB84_99:
	setp.eq.s32 	%p20, %r40, 0;
	@%p20 bra 	$L__BB84_113;
	setp.eq.s32 	%p21, %r40, 1;
	@%p21 bra 	$L__BB84_108;
	mul.wide.u32 	%rd374, %r213, 8;
	add.s64 	%rd375, %rd2, %rd374;
	ld.global.u64 	%rd237, [%rd375];
	or.b64  	%rd376, %rd563, %rd237;
	and.b64  	%rd377, %rd376, -4294967296;
	setp.ne.s64 	%p22, %rd377, 0;
	@%p22 bra 	$L__BB84_103;
	cvt.u32.u64 	%r118, %rd237;
	cvt.u32.u64 	%r119, %rd563;
	div.u32 	%r120, %r119, %r118;
	mul.lo.s32 	%r121, %r120, %r118;
	sub.s32 	%r122, %r119, %r121;
	cvt.u64.u32 	%rd564, %r120;
	cvt.u64.u32 	%rd565, %r122;
	bra.uni 	$L__BB84_104;
$L__BB84_103:
	div.s64 	%rd564, %rd563, %rd237;
	mul.lo.s64 	%rd378, %rd564, %rd237;
	sub.s64 	%rd565, %rd563, %rd378;
$L__BB84_104:
	add.s64 	%rd380, %rd1, %rd374;
	ld.global.u64 	%rd381, [%rd380];
	mul.lo.s64 	%rd244, %rd381, %rd565;
	add.s32 	%r46, %r213, -1;
	mul.wide.u32 	%rd382, %r46, 8;
	add.s64 	%rd383, %rd2, %rd382;
	ld.global.u64 	%rd245, [%rd383];
	or.b64  	%rd384, %rd564, %rd245;
	and.b64  	%rd385, %rd384, -4294967296;
	setp.ne.s64 	%p23, %rd385, 0;
	@%p23 bra 	$L__BB84_106;
	cvt.u32.u64 	%r123, %rd245;
	cvt.u32.u64 	%r124, %rd564;
	div.u32 	%r125, %r124, %r123;
	mul.lo.s32 	%r126, %r125, %r123;
	sub.s32 	%r127, %r124, %r126;
	cvt.u64.u32 	%rd563, %r125;
	cvt.u64.u32 	%rd567, %r127;
	bra.uni 	$L__BB84_107;
$L__BB84_106:
	div.s64 	%rd563, %rd564, %rd245;
	mul.lo.s64 	%rd386, %rd563, %rd245;
	sub.s64 	%rd567, %rd564, %rd386;
$L__BB84_107:
	add.s64 	%rd388, %rd1, %rd382;
	ld.global.u64 	%rd389, [%rd388];
	mad.lo.s64 	%rd390, %rd389, %rd567, %rd244;
	shl.b64 	%rd391, %rd390, 3;
	add.s64 	%rd572, %rd572, %rd391;
	add.s32 	%r213, %r213, -2;
$L__BB84_108:
	and.b32  	%r128, %r22, 1;
	setp.eq.b32 	%p24, %r128, 1;
	not.pred 	%p25, %p24;
	@%p25 bra 	$L__BB84_113;
	mul.wide.u32 	%rd392, %r213, 8;
	add.s64 	%rd393, %rd2, %rd392;
	ld.global.u64 	%rd256, [%rd393];
	or.b64  	%rd394, %rd563, %rd256;
	and.b64  	%rd395, %rd394, -4294967296;
	setp.ne.s64 	%p26, %rd395, 0;
	@%p26 bra 	$L__BB84_111;
	cvt.u32.u64 	%r129, %rd256;
	cvt.u32.u64 	%r130, %rd563;
	rem.u32 	%r131, %r130, %r129;
	cvt.u64.u32 	%rd571, %r131;
	bra.uni 	$L__BB84_112;
$L__BB84_111:
	rem.s64 	%rd571, %rd563, %rd256;
$L__BB84_112:
	add.s64 	%rd397, %rd1, %rd392;
	ld.global.u64 	%rd398, [%rd397];
	mul.lo.s64 	%rd399, %rd398, %rd571;
	shl.b64 	%rd400, %rd399, 3;
	add.s64 	%rd572, %rd572, %rd400;
$L__BB84_113:
	ld.global.f64 	%fd1, [%rd572];
	mul.f64 	%fd2, %fd1, %fd1;
	st.shared.f64 	[%r5], %fd2;
$L__BB84_114:
	bar.sync 	0;
	setp.lt.u32 	%p48, %r215, 66;
	@%p48 bra 	$L__BB84_118;
$L__BB84_115:
	shr.u32 	%r50, %r215, 1;
	setp.ge.u32 	%p49, %r1, %r50;
	@%p49 bra 	$L__BB84_117;
	ld.shared.f64 	%fd7, [%r5];
	shl.b32 	%r203, %r50, 3;
	add.s32 	%r204, %r5, %r203;
	ld.shared.f64 	%fd8, [%r204];
	add.f64 	%fd9, %fd7, %fd8;
	st.shared.f64 	[%r5], %fd9;
$L__BB84_117:
	bar.sync 	0;
	setp.gt.u32 	%p50, %r215, 131;
	mov.u32 	%r215, %r50;
	@%p50 bra 	$L__BB84_115;
$L__BB84_118:
	setp.gt.u32 	%p51, %r1, 31;
	@%p51 bra 	$L__BB84_121;
	ld.volatile.shared.f64 	%fd10, [%r5];
	ld.volatile.shared.f64 	%fd11, [%r5+256];
	add.f64 	%fd12, %fd10, %fd11;
	st.volatile.shared.f64 	[%r5], %fd12;
	ld.volatile.shared.f64 	%fd13, [%r5];
	ld.volatile.shared.f64 	%fd14, [%r5+128];
	add.f64 	%fd15, %fd13, %fd14;
	st.volatile.shared.f64 	[%r5], %fd15;
	ld.volatile.shared.f64 	%fd16, [%r5];
	ld.volatile.shared.f64 	%fd17, [%r5+64];
	add.f64 	%fd18, %fd16, %fd17;
	st.volatile.shared.f64 	[%r5], %fd18;
	ld.volatile.shared.f64 	%fd19, [%r5];
	ld.volatile.shared.f64 	%fd20, [%r5+32];
	add.f64 	%fd21, %fd19, %fd20;
	st.volatile.shared.f64 	[%r5], %fd21;
	ld.volatile.shared.f64 	%fd22, [%r5];
	ld.volatile.shared.f64 	%fd23, [%r5+16];
	add.f64 	%fd24, %fd22, %fd23;
	st.volatile.shared.f64 	[%r5], %fd24;
	ld.volatile.shared.f64 	%fd25, [%r5];
	ld.volatile.shared.f64 	%fd26, [%r5+8];
	add.f64 	%fd27, %fd25, %fd26;
	st.volatile.shared.f64 	[%r5], %fd27;
	setp.ne.s32 	%p52, %r1, 0;
	@%p52 bra 	$L__BB84_121;
	ld.param.u64 	%rd487, [contiguous_sum_square2_f64_param_0];
	ld.shared.f64 	%fd28, [sum_squaresdata_f64];
	cvt.u64.u32 	%rd481, %r2;
	mov.u32 	%r205, %ctaid.y;
	cvt.u64.u32 	%rd482, %r205;
	mad.lo.s64 	%rd483, %rd265, %rd482, %rd481;
	cvta.to.global.u64 	%rd484, %rd487;
	shl.b64 	%rd485, %rd483, 3;
	add.s64 	%rd486, %rd484, %rd485;
	st.global.f64 	[%rd486], %fd28;
$L__BB84_121:
	ret;

}
	// .globl	contiguous_sum_square22_f64
.visible .entry contiguous_sum_square22_f64(
	.param .u64 .ptr .align 1 contiguous_sum_square22_f64_param_0,
	.param .u64 .ptr .align 1 contiguous_sum_square22_f64_param_1,
	.param .u64 contiguous_sum_square22_f64_param_2,
	.param .u64 contiguous_sum_square22_f64_param_3
)
{
	.reg .pred 	%p<8>;
	.reg .b32 	%r<19>;
	.reg .b64 	%rd<28>;
	.reg .b64 	%fd<27>;

	ld.param.u64 	%rd4, [contiguous_sum_square22_f64_param_0];
	ld.param.u64 	%rd7, [contiguous_sum_square22_f64_param_1];
	ld.param.u64 	%rd5, [contiguous_sum_square22_f64_param_2];
	ld.param.u64 	%rd6, [contiguous_sum_square22_f64_param_3];
	cvta.to.global.u64 	%rd1, %rd7;
	mov.u32 	%r1, %tid.x;
	mov.u32 	%r2, %ctaid.x;
	mov.u32 	%r18, %ntid.x;
	mul.lo.s32 	%r8, %r2, %r18;
	shl.b32 	%r9, %r8, 1;
	add.s32 	%r4, %r9, %r1;
	shl.b32 	%r10, %r1, 3;
	mov.u32 	%r11, sum_squaresdata_f64;
	add.s32 	%r5, %r11, %r10;
	mov.b64 	%rd8, 0;
	st.shared.u64 	[%r5], %rd8;
	add.s32 	%r12, %r4, %r18;
	cvt.u64.u32 	%rd2, %r12;
	setp.le.u64 	%p1, %rd5, %rd2;
	@%p1 bra 	$L__BB85_2;
	cvt.u64.u32 	%rd13, %r4;
	mov.u32 	%r14, %ctaid.y;
	cvt.u64.u32 	%rd14, %r14;
	mul.lo.s64 	%rd15, %rd5, %rd14;
	add.s64 	%rd16, %rd15, %rd13;
	shl.b64 	%rd17, %rd16, 3;
	add.s64 	%rd18, %rd1, %rd17;
	ld.global.f64 	%fd2, [%rd18];
	add.s64 	%rd19, %rd15, %rd2;
	shl.b64 	%rd20, %rd19, 3;
	add.s64 	%rd21, %rd1, %rd20;
	ld.global.f64 	%fd3, [%rd21];
	add.f64 	%fd4, %fd2, %fd3;
	st.shared.f64 	[%r5], %fd4;
	bra.uni 	$L__BB85_4;
$L__BB85_2:
	cvt.u64.u32 	%rd3, %r4;
	setp.le.u64 	%p2, %rd5, %rd3;
	@%p2 bra 	$L__BB85_4;
	mov.u32 	%r13, %ctaid.y;
	cvt.u64.u32 	%rd9, %r13;
	mad.lo.s64 	%rd10, %rd5, %rd9, %rd3;
	shl.b64 	%rd11, %rd10, 3;
	add.s64 	%rd12, %rd1, %rd11;
	ld.global.f64 	%fd1, [%rd12];
	st.shared.f64 	[%r5], %fd1;
$L__BB85_4:
	bar.sync 	0;
	setp.lt.u32 	%p3, %r18, 66;
	@%p3 bra 	$L__BB85_8;
$L__BB85_5:
	shr.u32 	%r7, %r18, 1;
	setp.ge.u32 	%p4, %r1, %r7;
	@%p4 bra 	$L__BB85_7;
	ld.shared.f64 	%fd5, [%r5];
	shl.b32 	%r15, %r7, 3;
	add.s32 	%r16, %r5, %r15;
	ld.shared.f64 	%fd6, [%r16];
	add.f64 	%fd7, %fd5, %fd6;
	st.shared.f64 	[%r5], %fd7;
$L__BB85_7:
	bar.sync 	0;
	setp.gt.u32 	%p5, %r18, 131;
	mov.u32 	%r18, %r7;
	@%p5 bra 	$L__BB85_5;
$L__BB85_8:
	setp.gt.u32 	%p6, %r1, 31;
	@%p6 bra 	$L__BB85_11;
	ld.volatile.shared.f64 	%fd8, [%r5];
	ld.volatile.shared.f64 	%fd9, [%r5+256];
	add.f64 	%fd10, %fd8, %fd9;
	st.volatile.shared.f64 	[%r5], %fd10;
	ld.volatile.shared.f64 	%fd11, [%r5];
	ld.volatile.shared.f64 	%fd12, [%r5+128];
	add.f64 	%fd13, %fd11, %fd12;
	st.volatile.shared.f64 	[%r5], %fd13;
	ld.volatile.shared.f64 	%fd14, [%r5];
	ld.volatile.shared.f64 	%fd15, [%r5+64];
	add.f64 	%fd16, %fd14, %fd15;
	st.volatile.shared.f64 	[%r5], %fd16;
	ld.volatile.shared.f64 	%fd17, [%r5];
	ld.volatile.shared.f64 	%fd18, [%r5+32];
	add.f64 	%fd19, %fd17, %fd18;
	st.volatile.shared.f64 	[%r5], %fd19;
	ld.volatile.shared.f64 	%fd20, [%r5];
	ld.volatile.shared.f64 	%fd21, [%r5+16];
	add.f64 	%fd22, %fd20, %fd21;
	st.volatile.shared.f64 	[%r5], %fd22;
	ld.volatile.shared.f64 	%fd23, [%r5];
	ld.volatile.shared.f64 	%fd24, [%r5+8];
	add.f64 	%fd25, %fd23, %fd24;
	st.volatile.shared.f64 	[%r5], %fd25;
	setp.ne.s32 	%p7, %r1, 0;
	@%p7 bra 	$L__BB85_11;
	ld.shared.f64 	%fd26, [sum_squaresdata_f64];
	cvt.u64.u32 	%rd22, %r2;
	mov.u32 	%r17, %ctaid.y;
	cvt.u64.u32 	%rd23, %r17;
	mad.lo.s64 	%rd24, %rd6, %rd23, %rd22;
	cvta.to.global.u64 	%rd25, %rd4;
	shl.b64 	%rd26, %rd24, 3;
	add.s64 	%rd27, %rd25, %rd26;
	st.global.f64 	[%rd27], %fd26;
$L__BB85_11:
	ret;

}
	// .globl	contiguous_sum_square3_f64
.visible .entry contiguous_sum_square3_f64(
	.param .u64 .ptr .align 1 contiguous_sum_square3_f64_param_0,
	.param .u64 .ptr .align 1 contiguous_sum_square3_f64_param_1,
	.param .u64 .ptr .align 1 contiguous_sum_square3_f64_param_2,
	.param .u64 .ptr .align 1 contiguous_sum_square3_f64_param_3,
	.param .u64 contiguous_sum_square3_f64_param_4,
	.param .u64 contiguous_sum_square3_f64_param_5,
	.param .u64 contiguous_sum_square3_f64_param_6
)
{
	.reg .pred 	%p<38>;
	.reg .b32 	%r<204>;
	.reg .b64 	%rd<309>;
	.reg .b64 	%fd<56>;

	ld.param.u64 	%rd144, [contiguous_sum_square3_f64_param_0];
	ld.param.u64 	%rd145, [contiguous_sum_square3_f64_param_1];
	ld.param.u64 	%rd148, [contiguous_sum_square3_f64_param_2];
	ld.param.u64 	%rd149, [contiguous_sum_square3_f64_param_3];
	ld.param.u64 	%rd146, [contiguous_sum_square3_f64_param_4];
	ld.param.u64 	%rd147, [contiguous_sum_square3_f64_param_5];
	ld.param.u64 	%rd150, [contiguous_sum_square3_f64_param_6];
	cvta.to.global.u64 	%rd1, %rd149;
	cvta.to.global.u64 	%rd2, %rd148;
	mov.u32 	%r1, %tid.y;
	mov.u32 	%r2, %ntid.x;
	mov.u32 	%r3, %tid.x;
	mad.lo.s32 	%r64, %r1, %r2, %r3;
	mov.u32 	%r65, %ctaid.x;
	mad.lo.s32 	%r66, %r65, %r2, %r3;
	mov.u32 	%r4, %ctaid.y;
	mov.u32 	%r5, %ntid.y;
	mad.lo.s32 	%r67, %r4, %r5, %r1;
	shl.b32 	%r68, %r64, 3;
	mov.u32 	%r69, sum_squaresdata_f64;
	add.s32 	%r7, %r69, %r68;
	mov.b64 	%rd152, 0;
	st.shared.u64 	[%r7], %rd152;
	cvt.u64.u32 	%rd3, %r66;
	setp.le.u64 	%p1, %rd147, %rd3;
	cvt.u64.u32 	%rd153, %r67;
	setp.le.u64 	%p2, %rd150, %rd153;
	or.pred  	%p3, %p1, %p2;
	@%p3 bra 	$L__BB86_76;
	cvt.u32.u64 	%r70, %rd3;
	cvt.u32.u64 	%r71, %rd147;
	mad.lo.s32 	%r194, %r67, %r71, %r70;
	cvt.u32.u64 	%r9, %rd146;
	add.s32 	%r193, %r9, -1;
	setp.lt.s32 	%p4, %r193, 0;
	mov.b64 	%rd308, 0;
	@%p4 bra 	$L__BB86_59;
	setp.lt.u32 	%p5, %r193, 7;
	mov.b64 	%rd308, 0;
	@%p5 bra 	$L__BB86_30;
	add.s32 	%r189, %r9, -4;
	and.b32  	%r72, %r9, -8;
	neg.s32 	%r188, %r72;
	mov.b64 	%rd308, 0;
$L__BB86_4:
	.pragma "nounroll";
	add.s32 	%r16, %r189, 3;
	cvt.u64.u32 	%rd5, %r194;
	mul.wide.u32 	%rd158, %r16, 8;
	add.s64 	%rd159, %rd2, %rd158;
	ld.global.u64 	%rd6, [%rd159];
	and.b64  	%rd160, %rd6, -4294967296;
	setp.ne.s64 	%p6, %rd160, 0;
	@%p6 bra 	$L__BB86_6;
	cvt.u32.u64 	%r73, %rd6;
	cvt.u32.u64 	%r74, %rd5;
	div.u32 	%r75, %r74, %r73;
	mul.lo.s32 	%r76, %r75, %r73;
	sub.s32 	%r77, %r74, %r76;
	cvt.u64.u32 	%rd273, %r75;
	cvt.u64.u32 	%rd274, %r77;
	bra.uni 	$L__BB86_7;
$L__BB86_6:
	div.s64 	%rd273, %rd5, %rd6;
	mul.lo.s64 	%rd161, %rd273, %rd6;
	sub.s64 	%rd274, %rd5, %rd161;
$L__BB86_7:
	mul.wide.u32 	%rd162, %r16, 8;
	add.s64 	%rd163, %rd1, %rd162;
	ld.global.u64 	%rd164, [%rd163];
	mad.lo.s64 	%rd13, %rd164, %rd274, %rd308;
	add.s32 	%r17, %r189, 2;
	and.b64  	%rd14, %rd273, 4294967295;
	mul.wide.u32 	%rd165, %r17, 8;
	add.s64 	%rd166, %rd2, %rd165;
	ld.global.u64 	%rd15, [%rd166];
	and.b64  	%rd167, %rd15, -4294967296;
	setp.ne.s64 	%p7, %rd167, 0;
	@%p7 bra 	$L__BB86_9;
	cvt.u32.u64 	%r78, %rd15;
	cvt.u32.u64 	%r79, %rd14;
	div.u32 	%r80, %r79, %r78;
	mul.lo.s32 	%r81, %r80, %r78;
	sub.s32 	%r82, %r79, %r81;
	cvt.u64.u32 	%rd275, %r80;
	cvt.u64.u32 	%rd276, %r82;
	bra.uni 	$L__BB86_10;
$L__BB86_9:
	div.s64 	%rd275, %rd14, %rd15;
	mul.lo.s64 	%rd168, %rd275, %rd15;
	sub.s64 	%rd276, %rd14, %rd168;
$L__BB86_10:
	mul.wide.u32 	%rd169, %r17, 8;
	add.s64 	%rd170, %rd1, %rd169;
	ld.global.u64 	%rd171, [%rd170];
	mad.lo.s64 	%rd22, %rd171, %rd276, %rd13;
	add.s32 	%r18, %r189, 1;
	and.b64  	%rd23, %rd275, 4294967295;
	mul.wide.u32 	%rd172, %r18, 8;
	add.s64 	%rd173, %rd2, %rd172;
	ld.global.u64 	%rd24, [%rd173];
	and.b64  	%rd174, %rd24, -4294967296;
	setp.ne.s64 	%p8, %rd174, 0;
	@%p8 bra 	$L__BB86_12;
	cvt.u32.u64 	%r83, %rd24;
	cvt.u32.u64 	%r84, %rd23;
	div.u32 	%r85, %r84, %r83;
	mul.lo.s32 	%r86, %r85, %r83;
	sub.s32 	%r87, %r84, %r86;
	cvt.u64.u32 	%rd277, %r85;
	cvt.u64.u32 	%rd278, %r87;
	bra.uni 	$L__BB86_13;
$L__BB86_12:
	div.s64 	%rd277, %rd23, %rd24;
	mul.lo.s64 	%rd175, %rd277, %rd24;
	sub.s64 	%rd278, %rd23, %rd175;
$L__BB86_13:
	mul.wide.u32 	%rd176, %r18, 8;
	add.s64 	%rd177, %rd1, %rd176;
	ld.global.u64 	%rd178, [%rd177];
	mad.lo.s64 	%rd31, %rd178, %rd278, %rd22;
	and.b64  	%rd32, %rd277, 4294967295;
	mul.wide.u32 	%rd179, %r189, 8;
	add.s64 	%rd180, %rd2, %rd179;
	ld.global.u64 	%rd33, [%rd180];
	and.b64  	%rd181, %rd33, -4294967296;
	setp.ne.s64 	%p9, %rd181, 0;
	@%p9 bra 	$L__BB86_15;
	cvt.u32.u64 	%r88, %rd33;
	cvt.u32.u64 	%r89, %rd32;
	div.u32 	%r90, %r89, %r88;
	mul.lo.s32 	%r91, %r90, %r88;
	sub.s32 	%r92, %r89, %r91;
	cvt.u64.u32 	%rd279, %r90;
	cvt.u64.u32 	%rd280, %r92;
	bra.uni 	$L__BB86_16;
$L__BB86_15:
	div.s64 	%rd279, %rd32, %rd33;
	mul.lo.s64 	%rd182, %rd279, %rd33;
	sub.s64 	%rd280, %rd32, %rd182;
$L__BB86_16:
	mul.wide.u32 	%rd183, %r189, 8;
	add.s64 	%rd184, %rd1, %rd183;
	ld.global.u64 	%rd185, [%rd184];
	mad.lo.s64 	%rd40, %rd185, %rd280, %rd31;
	add.s32 	%r19, %r189, -1;
	and.b64  	%rd41, %rd279, 4294967295;
	mul.wide.u32 	%rd186, %r19, 8;
	add.s64 	%rd187, %rd2, %rd186;
	ld.global.u64 	%rd42, [%rd187];
	and.b64  	%rd188, %rd42, -4294967296;
	setp.ne.s64 	%p10, %rd188, 0;
	@%p10 bra 	$L__BB86_18;
	cvt.u32.u64 	%r93, %rd42;
	cvt.u32.u64 	%r94, %rd41;
	div.u32 	%r95, %r94, %r93;
	mul.lo.s32 	%r96, %r95, %r93;
	sub.s32 	%r97, %r94, %r96;
	cvt.u64.u32 	%rd281, %r95;
	cvt.u64.u32 	%rd282, %r97;
	bra.uni 	$L__BB86_19;
$L__BB86_18:
	div.s64 	%rd281, %rd41, %rd42;
	mul.lo.s64 	%rd189, %rd281, %rd42;
	sub.s64 	%rd282, %rd41, %rd189;
$L__BB86_19:
	mul.wide.u32 	%rd190, %r19, 8;
	add.s64 	%rd191, %rd1, %rd190;
	ld.global.u64 	%rd192, [%rd191];
	mad.lo.s64 	%rd49, %rd192, %rd282, %rd40;
	add.s32 	%r20, %r189, -2;
	and.b64  	%rd50, %rd281, 4294967295;
	mul.wide.u32 	%rd193, %r20, 8;
	add.s64 	%rd194, %rd2, %rd193;
	ld.global.u64 	%rd51, [%rd194];
	and.b64  	%rd195, %rd51, -4294967296;
	setp.ne.s64 	%p11, %rd195, 0;
	@%p11 bra 	$L__BB86_21;
	cvt.u32.u64 	%r98, %rd51;
	cvt.u32.u64 	%r99, %rd50;
	div.u32 	%r100, %r99, %r98;
	mul.lo.s32 	%r101, %r100, %r98;
	sub.s32 	%r102, %r99, %r101;
	cvt.u64.u32 	%rd283, %r100;
	cvt.u64.u32 	%rd284, %r102;
	bra.uni 	$L__BB86_22;
$L__BB86_21:
	div.s64 	%rd283, %rd50, %rd51;
	mul.lo.s64 	%rd196, %rd283, %rd51;
	sub.s64 	%rd284, %rd50, %rd196;
$L__BB86_22:
	mul.wide.u32 	%rd197, %r20, 8;
	add.s64 	%rd198, %rd1, %rd197;
	ld.global.u64 	%rd199, [%rd198];
	mad.lo.s64 	%rd58, %rd199, %rd284, %rd49;
	add.s32 	%r21, %r189, -3;
	and.b64  	%rd59, %rd283, 4294967295;
	mul.wide.u32 	%rd200, %r21, 8;
	add.s64 	%rd201, %rd2, %rd200;
	ld.global.u64 	%rd60, [%rd201];
	and.b64  	%rd202, %rd60, -4294967296;
	setp.ne.s64 	%p12, %rd202, 0;
	@%p12 bra 	$L__BB86_24;
	cvt.u32.u64 	%r103, %rd60;
	cvt.u32.u64 	%r104, %rd59;
	div.u32 	%r105, %r104, %r103;
	mul.lo.s32 	%r106, %r105, %r103;
	sub.s32 	%r107, %r104, %r106;
	cvt.u64.u32 	%rd285, %r105;
	cvt.u64.u32 	%rd286, %r107;
	bra.uni 	$L__BB86_25;
$L__BB86_24:
	div.s64 	%rd285, %rd59, %rd60;
	mul.lo.s64 	%rd203, %rd285, %rd60;
	sub.s64 	%rd286, %rd59, %rd203;
$L__BB86_25:
	mul.wide.u32 	%rd204, %r21, 8;
	add.s64 	%rd205, %rd1, %rd204;
	ld.global.u64 	%rd206, [%rd205];
	mad.lo.s64 	%rd67, %rd206, %rd286, %rd58;
	and.b64  	%rd68, %rd285, 4294967295;
	add.s32 	%r108, %r189, -4;
	mul.wide.u32 	%rd207, %r108, 8;
	add.s64 	%rd208, %rd2, %rd207;
	ld.global.u64 	%rd69, [%rd208];
	and.b64  	%rd209, %rd69, -4294967296;
	setp.ne.s64 	%p13, %rd209, 0;
	@%p13 bra 	$L__BB86_27;
	cvt.u32.u64 	%r109, %rd69;
	cvt.u32.u64 	%r110, %rd68;
	div.u32 	%r111, %r110, %r109;
	mul.lo.s32 	%r112, %r111, %r109;
	sub.s32 	%r113, %r110, %r112;
	cvt.u64.u32 	%rd287, %r111;
	cvt.u64.u32 	%rd288, %r113;
	bra.uni 	$L__BB86_28;
$L__BB86_27:
	div.s64 	%rd287, %rd68, %rd69;
	mul.lo.s64 	%rd210, %rd287, %rd69;
	sub.s64 	%rd288, %rd68, %rd210;
$L__BB86_28:
	mul.wide.u32 	%rd211, %r108, 8;
	add.s64 	%rd212, %rd1, %rd211;
	ld.global.u64 	%rd213, [%rd212];
	mad.lo.s64 	%rd308, %rd213, %rd288, %rd67;
	cvt.u32.u64 	%r194, %rd287;
	add.s32 	%r189, %r189, -8;
	add.s32 	%r188, %r188, 8;
	setp.ne.s32 	%p14, %r188, 0;
	@%p14 bra 	$L__BB86_4;
	add.s32 	%r193, %r189, 3;
$L__BB86_30:
	and.b32  	%r28, %r9, 7;
	setp.eq.s32 	%p15, %r28, 0;
	@%p15 bra 	$L__BB86_59;
	and.b32  	%r29, %r9, 3;
	setp.lt.u32 	%p16, %r28, 4;
	@%p16 bra 	$L__BB86_45;
	cvt.u64.u32 	%rd79, %r194;
	mul.wide.u32 	%rd215, %r193, 8;
	add.s64 	%rd216, %rd2, %rd215;
	ld.global.u64 	%rd80, [%rd216];
	and.b64  	%rd217, %rd80, -4294967296;
	setp.ne.s64 	%p17, %rd217, 0;
	@%p17 bra 	$L__BB86_34;
	cvt.u32.u64 	%r115, %rd80;
	cvt.u32.u64 	%r116, %rd79;
	div.u32 	%r117, %r116, %r115;
	mul.lo.s32 	%r118, %r117, %r115;
	sub.s32 	%r119, %r116, %r118;
	cvt.u64.u32 	%rd291, %r117;
	cvt.u64.u32 	%rd292, %r119;
	bra.uni 	$L__BB86_35;
$L__BB86_34:
	div.s64 	%rd291, %rd79, %rd80;
	mul.lo.s64 	%rd218, %rd291, %rd80;
	sub.s64 	%rd292, %rd79, %rd218;
$L__BB86_35:
	mul.wide.u32 	%rd219, %r193, 8;
	add.s64 	%rd220, %rd1, %rd219;
	ld.global.u64 	%rd221, [%rd220];
	mad.lo.s64 	%rd87, %rd221, %rd292, %rd308;
	add.s32 	%r30, %r193, -1;
	and.b64  	%rd88, %rd291, 4294967295;
	mul.wide.u32 	%rd222, %r30, 8;
	add.s64 	%rd223, %rd2, %rd222;
	ld.global.u64 	%rd89, [%rd223];
	and.b64  	%rd224, %rd89, -4294967296;
	setp.ne.s64 	%p18, %rd224, 0;
	@%p18 bra 	$L__BB86_37;
	cvt.u32.u64 	%r120, %rd89;
	cvt.u32.u64 	%r121, %rd88;
	div.u32 	%r122, %r121, %r120;
	mul.lo.s32 	%r123, %r122, %r120;
	sub.s32 	%r124, %r121, %r123;
	cvt.u64.u32 	%rd293, %r122;
	cvt.u64.u32 	%rd294, %r124;
	bra.uni 	$L__BB86_38;
$L__BB86_37:
	div.s64 	%rd293, %rd88, %rd89;
	mul.lo.s64 	%rd225, %rd293, %rd89;
	sub.s64 	%rd294, %rd88, %rd225;
$L__BB86_38:
	mul.wide.u32 	%rd226, %r30, 8;
	add.s64 	%rd227, %rd1, %rd226;
	ld.global.u64 	%rd228, [%rd227];
	mad.lo.s64 	%rd96, %rd228, %rd294, %rd87;
	add.s32 	%r31, %r193, -2;
	and.b64  	%rd97, %rd293, 4294967295;
	mul.wide.u32 	%rd229, %r31, 8;
	add.s64 	%rd230, %rd2, %rd229;
	ld.global.u64 	%rd98, [%rd230];
	and.b64  	%rd231, %rd98, -4294967296;
	setp.ne.s64 	%p19, %rd231, 0;
	@%p19 bra 	$L__BB86_40;
	cvt.u32.u64 	%r125, %rd98;
	cvt.u32.u64 	%r126, %rd97;
	div.u32 	%r127, %r126, %r125;
	mul.lo.s32 	%r128, %r127, %r125;
	sub.s32 	%r129, %r126, %r128;
	cvt.u64.u32 	%rd295, %r127;
	cvt.u64.u32 	%rd296, %r129;
	bra.uni 	$L__BB86_41;
$L__BB86_40:
	div.s64 	%rd295, %rd97, %rd98;
	mul.lo.s64 	%rd232, %rd295, %rd98;
	sub.s64 	%rd296, %rd97, %rd232;
$L__BB86_41:
	mul.wide.u32 	%rd233, %r31, 8;
	add.s64 	%rd234, %rd1, %rd233;
	ld.global.u64 	%rd235, [%rd234];
	mad.lo.s64 	%rd105, %rd235, %rd296, %rd96;
	add.s32 	%r32, %r193, -3;
	and.b64  	%rd106, %rd295, 4294967295;
	mul.wide.u32 	%rd236, %r32, 8;
	add.s64 	%rd237, %rd2, %rd236;
	ld.global.u64 	%rd107, [%rd237];
	and.b64  	%rd238, %rd107, -4294967296;
	setp.ne.s64 	%p20, %rd238, 0;
	@%p20 bra 	$L__BB86_43;
	cvt.u32.u64 	%r130, %rd107;
	cvt.u32.u64 	%r131, %rd106;
	div.u32 	%r132, %r131, %r130;
	mul.lo.s32 	%r133, %r132, %r130;
	sub.s32 	%r134, %r131, %r133;
	cvt.u64.u32 	%rd297, %r132;
	cvt.u64.u32 	%rd298, %r134;
	bra.uni 	$L__BB86_44;
$L__BB86_43:
	div.s64 	%rd297, %rd106, %rd107;
	mul.lo.s64 	%rd239, %rd297, %rd107;
	sub.s64 	%rd298, %rd106, %rd239;
$L__BB86_44:
	mul.wide.u32 	%rd240, %r32, 8;
	add.s64 	%rd241, %rd1, %rd240;
	ld.global.u64 	%rd242, [%rd241];
	mad.lo.s64 	%rd308, %rd242, %rd298, %rd105;
	cvt.u32.u64 	%r194, %rd297;
	add.s32 	%r193, %r193, -4;
$L__BB86_45:
	setp.eq.s32 	%p21, %r29, 0;
	@%p21 bra 	$L__BB86_59;
	setp.eq.s32 	%p22, %r29, 1;
	@%p22 bra 	$L__BB86_54;
	cvt.u64.u32 	%rd117, %r194;
	mul.wide.u32 	%rd244, %r193, 8;
	add.s64 	%rd245, %rd2, %rd244;
	ld.global.u64 	%rd118, [%rd245];
	and.b64  	%rd246, %rd118, -4294967296;
	setp.ne.s64 	%p23, %rd246, 0;
	@%p23 bra 	$L__BB86_49;
	cvt.u32.u64 	%r135, %rd118;
	cvt.u32.u64 	%r136, %rd117;
	div.u32 	%r137, %r136, %r135;
	mul.lo.s32 	%r138, %r137, %r135;
	sub.s32 	%r139, %r136, %r138;
	cvt.u64.u32 	%rd301, %r137;
	cvt.u64.u32 	%rd302, %r139;
	bra.uni 	$L__BB86_50;
$L__BB86_49:
	div.s64 	%rd301, %rd117, %rd118;
	mul.lo.s64 	%rd247, %rd301, %rd118;
	sub.s64 	%rd302, %rd117, %rd247;
$L__BB86_50:
	add.s64 	%rd249, %rd1, %rd244;
	ld.global.u64 	%rd250, [%rd249];
	mad.lo.s64 	%rd125, %rd250, %rd302, %rd308;
	add.s32 	%r37, %r193, -1;
	and.b64  	%rd126, %rd301, 4294967295;
	mul.wide.u32 	%rd251, %r37, 8;
	add.s64 	%rd252, %rd2, %rd251;
	ld.global.u64 	%rd127, [%rd252];
	and.b64  	%rd253, %rd127, -4294967296;
	setp.ne.s64 	%p24, %rd253, 0;
	@%p24 bra 	$L__BB86_52;
	cvt.u32.u64 	%r140, %rd127;
	cvt.u32.u64 	%r141, %rd126;
	div.u32 	%r142, %r141, %r140;
	mul.lo.s32 	%r143, %r142, %r140;
	sub.s32 	%r144, %r141, %r143;
	cvt.u64.u32 	%rd303, %r142;
	cvt.u64.u32 	%rd304, %r144;
	bra.uni 	$L__BB86_53;
$L__BB86_52:
	div.s64 	%rd303, %rd126, %rd127;
	mul.lo.s64 	%rd254, %rd303, %rd127;
	sub.s64 	%rd304, %rd126, %rd254;
$L__BB86_53:
	add.s64 	%rd256, %rd1, %rd251;
	ld.global.u64 	%rd257, [%rd256];
	mad.lo.s64 	%rd308, %rd257, %rd304, %rd125;
	cvt.u32.u64 	%r194, %rd303;
	add.s32 	%r193, %r193, -2;
$L__BB86_54:
	and.b32  	%r145, %r9, 1;
	setp.eq.b32 	%p25, %r145, 1;
	not.pred 	%p26, %p25;
	@%p26 bra 	$L__BB86_59;
	cvt.u64.u32 	%rd137, %r194;
	mul.wide.u32 	%rd258, %r193, 8;
	add.s64 	%rd259, %rd2, %rd258;
	ld.global.u64 	%rd138, [%rd259];
	and.b64  	%rd260, %rd138, -4294967296;
	setp.ne.s64 	%p27, %rd260, 0;
	@%p27 bra 	$L__BB86_57;
	cvt.u32.u64 	%r146, %rd138;
	cvt.u32.u64 	%r147, %rd137;
	rem.u32 	%r148, %r147, %r146;
	cvt.u64.u32 	%rd307, %r148;
	bra.uni 	$L__BB86_58;
$L__BB86_57:
	rem.s64 	%rd307, %rd137, %rd138;
$L__BB86_58:
	add.s64 	%rd262, %rd1, %rd258;
	ld.global.u64 	%rd263, [%rd262];
	mad.lo.s64 	%rd308, %rd263, %rd307, %rd308;
$L__BB86_59:
	cvta.to.global.u64 	%rd264, %rd145;
	shl.b64 	%rd265, %rd308, 3;
	add.s64 	%rd266, %rd264, %rd265;
	ld.global.f64 	%fd16, [%rd266];
	mul.f64 	%fd17, %fd16, %fd16;
	st.shared.f64 	[%r7], %fd17;
	bar.sync 	0;
	setp.ne.s32 	%p28, %r1, 0;
	@%p28 bra 	$L__BB86_76;
	setp.gt.u32 	%p29, %r5, 1;
	@%p29 bra 	$L__BB86_62;
	shl.b32 	%r149, %r3, 3;
	mov.u32 	%r150, sum_squaresdata_f64;
	add.s32 	%r151, %r150, %r149;
	ld.shared.f64 	%fd54, [%r151];
	bra.uni 	$L__BB86_75;
$L__BB86_62:
	shl.b32 	%r153, %r3, 3;
	mov.u32 	%r154, sum_squaresdata_f64;
	add.s32 	%r42, %r154, %r153;
	ld.shared.f64 	%fd54, [%r42];
	add.s32 	%r43, %r5, -1;
	add.s32 	%r155, %r5, -2;
	and.b32  	%r44, %r43, 7;
	setp.lt.u32 	%p30, %r155, 7;
	mov.b32 	%r202, 1;
	@%p30 bra 	$L__BB86_66;
	and.b32  	%r158, %r43, -8;
	neg.s32 	%r199, %r158;
	shl.b32 	%r46, %r2, 3;
	add.s32 	%r160, %r153, %r46;
	add.s32 	%r197, %r154, %r160;
	shl.b32 	%r48, %r2, 6;
	mov.b32 	%r200, 1;
	mov.b32 	%r198, 0;
$L__BB86_64:
	.pragma "nounroll";
	mul.lo.s32 	%r162, %r200, %r2;
	shl.b32 	%r163, %r162, 3;
	add.s32 	%r164, %r42, %r163;
	ld.shared.f64 	%fd19, [%r197];
	add.f64 	%fd20, %fd54, %fd19;
	add.s32 	%r165, %r164, %r46;
	ld.shared.f64 	%fd21, [%r165];
	add.f64 	%fd22, %fd20, %fd21;
	add.s32 	%r166, %r165, %r46;
	ld.shared.f64 	%fd23, [%r166];
	add.f64 	%fd24, %fd22, %fd23;
	add.s32 	%r167, %r166, %r46;
	ld.shared.f64 	%fd25, [%r167];
	add.f64 	%fd26, %fd24, %fd25;
	add.s32 	%r168, %r167, %r46;
	ld.shared.f64 	%fd27, [%r168];
	add.f64 	%fd28, %fd26, %fd27;
	add.s32 	%r169, %r168, %r46;
	ld.shared.f64 	%fd29, [%r169];
	add.f64 	%fd30, %fd28, %fd29;
	add.s32 	%r170, %r169, %r46;
	ld.shared.f64 	%fd31, [%r170];
	add.f64 	%fd32, %fd30, %fd31;
	add.s32 	%r171, %r170, %r46;
	ld.shared.f64 	%fd33, [%r171];
	add.f64 	%fd54, %fd32, %fd33;
	add.s32 	%r200, %r200, 8;
	add.s32 	%r199, %r199, 8;
	add.s32 	%r198, %r198, 8;
	add.s32 	%r197, %r197, %r48;
	setp.ne.s32 	%p31, %r199, 0;
	@%p31 bra 	$L__BB86_64;
	add.s32 	%r202, %r198, 1;
$L__BB86_66:
	setp.eq.s32 	%p32, %r44, 0;
	@%p32 bra 	$L__BB86_74;
	and.b32  	%r59, %r43, 3;
	setp.lt.u32 	%p33, %r44, 4;
	@%p33 bra 	$L__BB86_69;
	mul.lo.s32 	%r172, %r202, %r2;
	shl.b32 	%r173, %r172, 3;
	add.s32 	%r174, %r42, %r173;
	ld.shared.f64 	%fd35, [%r174];
	add.f64 	%fd36, %fd54, %fd35;
	shl.b32 	%r175, %r2, 3;
	add.s32 	%r176, %r174, %r175;
	ld.shared.f64 	%fd37, [%r176];
	add.f64 	%fd38, %fd36, %fd37;
	add.s32 	%r177, %r176, %r175;
	ld.shared.f64 	%fd39, [%r177];
	add.f64 	%fd40, %fd38, %fd39;
	add.s32 	%r178, %r177, %r175;
	ld.shared.f64 	%fd41, [%r178];
	add.f64 	%fd54, %fd40, %fd41;
	add.s32 	%r202, %r202, 4;
$L__BB86_69:
	setp.eq.s32 	%p34, %r59, 0;
	@%p34 bra 	$L__BB86_74;
	setp.eq.s32 	%p35, %r59, 1;
	@%p35 bra 	$L__BB86_72;
	mul.lo.s32 	%r179, %r202, %r2;
	shl.b32 	%r180, %r179, 3;
	add.s32 	%r181, %r42, %r180;
	ld.shared.f64 	%fd43, [%r181];
	add.f64 	%fd44, %fd54, %fd43;
	shl.b32 	%r182, %r2, 3;
	add.s32 	%r183, %r181, %r182;
	ld.shared.f64 	%fd45, [%r183];
	add.f64 	%fd54, %fd44, %fd45;
	add.s32 	%r202, %r202, 2;
$L__BB86_72:
	and.b32  	%r184, %r43, 1;
	setp.eq.b32 	%p36, %r184, 1;
	not.pred 	%p37, %p36;
	@%p37 bra 	$L__BB86_74;
	mul.lo.s32 	%r185, %r202, %r2;
	shl.b32 	%r186, %r185, 3;
	add.s32 	%r187, %r42, %r186;
	ld.shared.f64 	%fd46, [%r187];
	add.f64 	%fd54, %fd54, %fd46;
$L__BB86_74:
	st.shared.f64 	[%r42], %fd54;
$L__BB86_75:
	cvt.u64.u32 	%rd267, %r4;
	mad.lo.s64 	%rd268, %rd147, %rd267, %rd3;
	cvta.to.global.u64 	%rd269, %rd144;
	shl.b64 	%rd270, %rd268, 3;
	add.s64 	%rd271, %rd269, %rd270;
	st.global.f64 	[%rd271], %fd54;
$L__BB86_76:
	ret;

}
	// .globl	contiguous_sum_square33_f64
.visible .entry contiguous_sum_square33_f64(
	.param .u64 .ptr .align 1 contiguous_sum_square33_f64_param_0,
	.param .u64 .ptr .align 1 contiguous_sum_square33_f64_param_1,
	.param .u64 contiguous_sum_square33_f64_param_2,
	.param .u64 contiguous_sum_square33_f64_param_3,
	.param .u64 contiguous_sum_square33_f64_param_4
)
{
	.reg .pred 	%p<14>;
	.reg .b32 	%r<85>;
	.reg .b64 	%rd<17>;
	.reg .b64 	%fd<55>;

	ld.param.u64 	%rd2, [contiguous_sum_square33_f64_param_0];
	ld.param.u64 	%rd3, [contiguous_sum_square33_f64_param_1];
	ld.param.u64 	%rd4, [contiguous_sum_square33_f64_param_3];
	ld.param.u64 	%rd5, [contiguous_sum_square33_f64_param_4];
	mov.u32 	%r1, %tid.y;
	mov.u32 	%r2, %ntid.x;
	mov.u32 	%r3, %tid.x;
	mad.lo.s32 	%r30, %r1, %r2, %r3;
	mov.u32 	%r31, %ctaid.x;
	mad.lo.s32 	%r32, %r31, %r2, %r3;
	mov.u32 	%r4, %ctaid.y;
	mov.u32 	%r5, %ntid.y;
	mad.lo.s32 	%r33, %r4, %r5, %r1;
	shl.b32 	%r34, %r30, 3;
	mov.u32 	%r35, sum_squaresdata_f64;
	add.s32 	%r7, %r35, %r34;
	mov.b64 	%rd7, 0;
	st.shared.u64 	[%r7], %rd7;
	cvt.u64.u32 	%rd1, %r32;
	setp.le.u64 	%p1, %rd4, %rd1;
	cvt.u64.u32 	%rd8, %r33;
	setp.le.u64 	%p2, %rd5, %rd8;
	or.pred  	%p3, %p1, %p2;
	@%p3 bra 	$L__BB87_18;
	cvt.u32.u64 	%r36, %rd1;
	cvta.to.global.u64 	%rd9, %rd3;
	cvt.u32.u64 	%r37, %rd4;
	mad.lo.s32 	%r38, %r33, %r37, %r36;
	mul.wide.u32 	%rd10, %r38, 8;
	add.s64 	%rd11, %rd9, %rd10;
	ld.global.f64 	%fd16, [%rd11];
	st.shared.f64 	[%r7], %fd16;
	bar.sync 	0;
	setp.ne.s32 	%p4, %r1, 0;
	@%p4 bra 	$L__BB87_18;
	setp.gt.u32 	%p5, %r5, 1;
	@%p5 bra 	$L__BB87_4;
	shl.b32 	%r39, %r3, 3;
	add.s32 	%r41, %r35, %r39;
	ld.shared.f64 	%fd53, [%r41];
	bra.uni 	$L__BB87_17;
$L__BB87_4:
	shl.b32 	%r43, %r3, 3;
	add.s32 	%r8, %r35, %r43;
	ld.shared.f64 	%fd53, [%r8];
	add.s32 	%r9, %r5, -1;
	add.s32 	%r45, %r5, -2;
	and.b32  	%r10, %r9, 7;
	setp.lt.u32 	%p6, %r45, 7;
	mov.b32 	%r83, 1;
	@%p6 bra 	$L__BB87_8;
	and.b32  	%r48, %r9, -8;
	neg.s32 	%r80, %r48;
	shl.b32 	%r12, %r2, 3;
	add.s32 	%r50, %r43, %r12;
	add.s32 	%r78, %r35, %r50;
	shl.b32 	%r14, %r2, 6;
	mov.b32 	%r81, 1;
	mov.b32 	%r79, 0;
$L__BB87_6:
	.pragma "nounroll";
	mul.lo.s32 	%r52, %r81, %r2;
	shl.b32 	%r53, %r52, 3;
	add.s32 	%r54, %r8, %r53;
	ld.shared.f64 	%fd18, [%r78];
	add.f64 	%fd19, %fd53, %fd18;
	add.s32 	%r55, %r54, %r12;
	ld.shared.f64 	%fd20, [%r55];
	add.f64 	%fd21, %fd19, %fd20;
	add.s32 	%r56, %r55, %r12;
	ld.shared.f64 	%fd22, [%r56];
	add.f64 	%fd23, %fd21, %fd22;
	add.s32 	%r57, %r56, %r12;
	ld.shared.f64 	%fd24, [%r57];
	add.f64 	%fd25, %fd23, %fd24;
	add.s32 	%r58, %r57, %r12;
	ld.shared.f64 	%fd26, [%r58];
	add.f64 	%fd27, %fd25, %fd26;
	add.s32 	%r59, %r58, %r12;
	ld.shared.f64 	%fd28, [%r59];
	add.f64 	%fd29, %fd27, %fd28;
	add.s32 	%r60, %r59, %r12;
	ld.shared.f64 	%fd30, [%r60];
	add.f64 	%fd31, %fd29, %fd30;
	add.s32 	%r61, %r60, %r12;
	ld.shared.f64 	%fd32, [%r61];
	add.f64 	%fd53, %fd31, %fd32;
	add.s32 	%r81, %r81, 8;
	add.s32 	%r80, %r80, 8;
	add.s32 	%r79, %r79, 8;
	add.s32 	%r78, %r78, %r14;
	setp.ne.s32 	%p7, %r80, 0;
	@%p7 bra 	$L__BB87_6;
	add.s32 	%r83, %r79, 1;
$L__BB87_8:
	setp.eq.s32 	%p8, %r10, 0;
	@%p8 bra 	$L__BB87_16;
	and.b32  	%r25, %r9, 3;
	setp.lt.u32 	%p9, %r10, 4;
	@%p9 bra 	$L__BB87_11;
	mul.lo.s32 	%r62, %r83, %r2;
	shl.b32 	%r63, %r62, 3;
	add.s32 	%r64, %r8, %r63;
	ld.shared.f64 	%fd34, [%r64];
	add.f64 	%fd35, %fd53, %fd34;
	shl.b32 	%r65, %r2, 3;
	add.s32 	%r66, %r64, %r65;
	ld.shared.f64 	%fd36, [%r66];
	add.f64 	%fd37, %fd35, %fd36;
	add.s32 	%r67, %r66, %r65;
	ld.shared.f64 	%fd38, [%r67];
	add.f64 	%fd39, %fd37, %fd38;
	add.s32 	%r68, %r67, %r65;
	ld.shared.f64 	%fd40, [%r68];
	add.f64 	%fd53, %fd39, %fd40;
	add.s32 	%r83, %r83, 4;
$L__BB87_11:
	setp.eq.s32 	%p10, %r25, 0;
	@%p10 bra 	$L__BB87_16;
	setp.eq.s32 	%p11, %r25, 1;
	@%p11 bra 	$L__BB87_14;
	mul.lo.s32 	%r69, %r83, %r2;
	shl.b32 	%r70, %r69, 3;
	add.s32 	%r71, %r8, %r70;
	ld.shared.f64 	%fd42, [%r71];
	add.f64 	%fd43, %fd53, %fd42;
	shl.b32 	%r72, %r2, 3;
	add.s32 	%r73, %r71, %r72;
	ld.shared.f64 	%fd44, [%r73];
	add.f64 	%fd53, %fd43, %fd44;
	add.s32 	%r83, %r83, 2;
$L__BB87_14:
	and.b32  	%r74, %r9, 1;
	setp.eq.b32 	%p12, %r74, 1;
	not.pred 	%p13, %p12;
	@%p13 bra 	$L__BB87_16;
	mul.lo.s32 	%r75, %r83, %r2;
	shl.b32 	%r76, %r75, 3;
	add.s32 	%r77, %r8, %r76;
	ld.shared.f64 	%fd45, [%r77];
	add.f64 	%fd53, %fd53, %fd45;
$L__BB87_16:
	st.shared.f64 	[%r8], %fd53;
$L__BB87_17:
	cvt.u64.u32 	%rd12, %r4;
	mad.lo.s64 	%rd13, %rd4, %rd12, %rd1;
	cvta.to.global.u64 	%rd14, %rd2;
	shl.b64 	%rd15, %rd13, 3;
	add.s64 	%rd16, %rd14, %rd15;
	st.global.f64 	[%rd16], %fd53;
$L__BB87_18:
	ret;

}
	// .globl	contiguous_sum_square_f16
.visible .entry contiguous_sum_square_f16(
	.param .u64 .ptr .align 1 contiguous_sum_square_f16_param_0,
	.param .u64 .ptr .align 1 contiguous_sum_square_f16_param_1,
	.param .u64 contiguous_sum_square_f16_param_2
)
{
	.reg .pred 	%p<8>;
	.reg .b16 	%rs<36>;
	.reg .b32 	%r<17>;
	.reg .b64 	%rd<16>;

	ld.param.u64 	%rd4, [contiguous_sum_square_f16_param_0];
	ld.param.u64 	%rd6, [contiguous_sum_square_f16_param_1];
	ld.param.u64 	%rd5, [contiguous_sum_square_f16_param_2];
	cvta.to.global.u64 	%rd1, %rd6;
	mov.u32 	%r1, %tid.x;
	mov.u32 	%r2, %ctaid.x;
	mov.u32 	%r16, %ntid.x;
	mul.lo.s32 	%r9, %r2, %r16;
	shl.b32 	%r10, %r9, 1;
	add.s32 	%r4, %r10, %r1;
	shl.b32 	%r11, %r1, 1;
	mov.u32 	%r12, sum_squaresdata_f16;
	add.s32 	%r5, %r12, %r11;
	mov.b32 	%r8, 0;
	// begin inline asm
	cvt.rn.f16.s32 %rs1, %r8;
	// end inline asm
	st.shared.u16 	[%r5], %rs1;
	add.s32 	%r13, %r4, %r16;
	cvt.u64.u32 	%rd2, %r13;
	setp.le.u64 	%p1, %rd5, %rd2;
	@%p1 bra 	$L__BB88_2;
	mul.wide.u32 	%rd9, %r4, 2;
	add.s64 	%rd10, %rd1, %rd9;
	ld.global.u16 	%rs6, [%rd10];
	// begin inline asm
	{mul.f16 %rs5,%rs6,%rs6;
}
	// end inline asm
	shl.b64 	%rd11, %rd2, 1;
	add.s64 	%rd12, %rd1, %rd11;
	ld.global.u16 	%rs9, [%rd12];
	// begin inline asm
	{mul.f16 %rs8,%rs9,%rs9;
}
	// end inline asm
	// begin inline asm
	{add.f16 %rs11,%rs5,%rs8;
}
	// end inline asm
	st.shared.u16 	[%r5], %rs11;
	bra.uni 	$L__BB88_4;
$L__BB88_2:
	cvt.u64.u32 	%rd3, %r4;
	setp.le.u64 	%p2, %rd5, %rd3;
	@%p2 bra 	$L__BB88_4;
	shl.b64 	%rd7, %rd3, 1;
	add.s64 	%rd8, %rd1, %rd7;
	ld.global.u16 	%rs3, [%rd8];
	// begin inline asm
	{mul.f16 %rs2,%rs3,%rs3;
}
	// end inline asm
	st.shared.u16 	[%r5], %rs2;
$L__BB88_4:
	bar.sync 	0;
	setp.lt.u32 	%p3, %r16, 66;
	@%p3 bra 	$L__BB88_8;
$L__BB88_5:
	shr.u32 	%r7, %r16, 1;
	setp.ge.u32 	%p4, %r1, %r7;
	@%p4 bra 	$L__BB88_7;
	ld.shared.u16 	%rs15, [%r5];
	and.b32  	%r14, %r16, 2046;
	add.s32 	%r15, %r5, %r14;
	ld.shared.u16 	%rs16, [%r15];
	// begin inline asm
	{add.f16 %rs14,%rs15,%rs16;
}
	// end inline asm
	st.shared.u16 	[%r5], %rs14;
$L__BB88_7:
	bar.sync 	0;
	setp.gt.u32 	%p5, %r16, 131;
	mov.u32 	%r16, %r7;
	@%p5 bra 	$L__BB88_5;
$L__BB88_8:
	setp.gt.u32 	%p6, %r1, 31;
	@%p6 bra 	$L__BB88_11;
	ld.shared.u16 	%rs18, [%r5];
	ld.shared.u16 	%rs19, [%r5+64];
	// begin inline asm
	{add.f16 %rs17,%rs18,%rs19;
}
	// end inline asm
	st.volatile.shared.u16 	[%r5], %rs17;
	ld.shared.u16 	%rs22, [%r5+32];
	// begin inline asm
	{add.f16 %rs20,%rs17,%rs22;
}
	// end inline asm
	st.volatile.shared.u16 	[%r5], %rs20;
	ld.shared.u16 	%rs25, [%r5+16];
	// begin inline asm
	{add.f16 %rs23,%rs20,%rs25;
}
	// end inline asm
	st.volatile.shared.u16 	[%r5], %rs23;
	ld.shared.u16 	%rs28, [%r5+8];
	// begin inline asm
	{add.f16 %rs26,%rs23,%rs28;
}
	// end inline asm
	st.volatile.shared.u16 	[%r5], %rs26;
	ld.shared.u16 	%rs31, [%r5+4];
	// begin inline asm
	{add.f16 %rs29,%rs26,%rs31;
}
	// end inline asm
	st.volatile.shared.u16 	[%r5], %rs29;
	ld.shared.u16 	%rs34, [%r5+2];
	// begin inline asm
	{add.f16 %rs32,%rs29,%rs34;
}
	// end inline asm
	st.volatile.shared.u16 	[%r5], %rs32;
	setp.ne.s32 	%p7, %r1, 0;
	@%p7 bra 	$L__BB88_11;
	cvta.to.global.u64 	%rd13, %rd4;
	mul.wide.u32 	%rd14, %r2, 2;
	add.s64 	%rd15, %rd13, %rd14;
	ld.shared.u16 	%rs35, [sum_squaresdata_f16];
	st.global.u16 	[%rd15], %rs35;
$L__BB88_11:
	ret;

}
	// .globl	contiguous_cumulate_sum_square_f16
.visible .entry contiguous_cumulate_sum_square_f16(
	.param .u64 .ptr .align 1 contiguous_cumulate_sum_square_f16_param_0,
	.param .u64 .ptr .align 1 contiguous_cumulate_sum_square_f16_param_1,
	.param .u64 contiguous_cumulate_sum_square_f16_param_2
)
{
	.reg .pred 	%p<8>;
	.reg .b16 	%rs<28>;
	.reg .b32 	%r<17>;
	.reg .b64 	%rd<16>;

	ld.param.u64 	%rd4, [contiguous_cumulate_sum_square_f16_param_0];
	ld.param.u64 	%rd6, [contiguous_cumulate_sum_square_f16_param_1];
	ld.param.u64 	%rd5, [contiguous_cumulate_sum_square_f16_param_2];
	cvta.to.global.u64 	%rd1, %rd6;
	mov.u32 	%r1, %tid.x;
	mov.u32 	%r2, %ctaid.x;
	mov.u32 	%r16, %ntid.x;
	mul.lo.s32 	%r9, %r2, %r16;
	shl.b32 	%r10, %r9, 1;
	add.s32 	%r4, %r10, %r1;
	shl.b32 	%r11, %r1, 1;
	mov.u32 	%r12, sum_squaresdata_f16;
	add.s32 	%r5, %r12, %r11;
	mov.b32 	%r8, 0;
	// begin inline asm
	cvt.rn.f16.s32 %rs1, %r8;
	// end inline asm
	st.shared.u16 	[%r5], %rs1;
	add.s32 	%r13, %r4, %r16;
	cvt.u64.u32 	%rd2, %r13;
	setp.le.u64 	%p1, %rd5, %rd2;
	@%p1 bra 	$L__BB89_2;
	mul.wide.u32 	%rd9, %r4, 2;
	add.s64 	%rd10, %rd1, %rd9;
	ld.global.u16 	%rs4, [%rd10];
	shl.b64 	%rd11, %rd2, 1;
	add.s64 	%rd12, %rd1, %rd11;
	ld.global.u16 	%rs5, [%rd12];
	// begin inline asm
	{add.f16 %rs3,%rs4,%rs5;
}
	// end inline asm
	st.shared.u16 	[%r5], %rs3;
	bra.uni 	$L__BB89_4;
$L__BB89_2:
	cvt.u64.u32 	%rd3, %r4;
	setp.le.u64 	%p2, %rd5, %rd3;
	@%p2 bra 	$L__BB89_4;
	shl.b64 	%rd7, %rd3, 1;
	add.s64 	%rd8, %rd1, %rd7;
	ld.global.u16 	%rs2, [%rd8];
	st.shared.u16 	[%r5], %rs2;
$L__BB89_4:
	bar.sync 	0;
	setp.lt.u32 	%p3, %r16, 66;
	@%p3 bra 	$L__BB89_8;
$L__BB89_5:
	shr.u32 	%r7, %r16, 1;
	setp.ge.u32 	%p4, %r1, %r7;
	@%p4 bra 	$L__BB89_7;
	ld.shared.u16 	%rs7, [%r5];
	and.b32  	%r14, %r16, 2046;
	add.s32 	%r15, %r5, %r14;
	ld.shared.u16 	%rs8, [%r15];
	// begin inline asm
	{add.f16 %rs6,%rs7,%rs8;
}
	// end inline asm
	st.shared.u16 	[%r5], %rs6;
$L__BB89_7:
	bar.sync 	0;
	setp.gt.u32 	%p5, %r16, 131;
	mov.u32 	%r16, %r7;
	@%p5 bra 	$L__BB89_5;
$L__BB89_8:
	setp.gt.u32 	%p6, %r1, 31;
	@%p6 bra 	$L__BB89_11;
	ld.shared.u16 	%rs10, [%r5];
	ld.shared.u16 	%rs11, [%r5+64];
	// begin inline asm
	{add.f16 %rs9,%rs10,%rs11;
}
	// end inline asm
	st.volatile.shared.u16 	[%r5], %rs9;
	ld.shared.u16 	%rs14, [%r5+32];
	// begin inline asm
	{add.f16 %rs12,%rs9,%rs14;
}
	// end inline asm
	st.volatile.shared.u16 	[%r5], %rs12;
	ld.shared.u16 	%rs17, [%r5+16];
	// begin inline asm
	{add.f16 %rs15,%rs12,%rs17;
}
	// end inline asm
	st.volatile.shared.u16 	[%r5], %rs15;
	ld.shared.u16 	%rs20, [%r5+8];
	// begin inline asm
	{add.f16 %rs18,%rs15,%rs20;
}
	// end inline asm
	st.volatile.shared.u16 	[%r5], %rs18;
	ld.shared.u16 	%rs23, [%r5+4];
	// begin inline asm
	{add.f16 %rs21,%rs18,%rs23;
}
	// end inline asm
	st.volatile.shared.u16 	[%r5], %rs21;
	ld.shared.u16 	%rs26, [%r5+2];
	// begin inline asm
	{add.f16 %rs24,%rs21,%rs26;
}
	// end inline asm
	st.volatile.shared.u16 	[%r5], %rs24;
	setp.ne.s32 	%p7, %r1, 0;
	@%p7 bra 	$L__BB89_11;
	cvta.to.global.u64 	%rd13, %rd4;
	mul.wide.u32 	%rd14, %r2, 2;
	add.s64 	%rd15, %rd13, %rd14;
	ld.shared.u16 	%rs27, [sum_squaresdata_f16];
	st.global.u16 	[%rd15], %rs27;
$L__BB89_11:
	ret;

}
	// .globl	uncontiguous_sum_square_f16
.visible .entry uncontiguous_sum_square_f16(
	.param .u64 .ptr .align 1 uncontiguous_sum_square_f16_param_0,
	.param .u64 .ptr .align 1 uncontiguous_sum_square_f16_param_1,
	.param .u64 .ptr .align 1 uncontiguous_sum_square_f16_param_2,
	.param .u64 .ptr .align 1 uncontiguous_sum_square_f16_param_3,
	.param .u64 uncontiguous_sum_square_f16_param_4,
	.param .u64 uncontiguous_sum_square_f16_param_5
)
{
	.reg .pred 	%p<53>;
	.reg .b16 	%rs<36>;
	.reg .b32 	%r<213>;
	.reg .b64 	%rd<558>;

	ld.param.u64 	%rd260, [uncontiguous_sum_square_f16_param_0];
	ld.param.u64 	%rd263, [uncontiguous_sum_square_f16_param_1];
	ld.param.u64 	%rd264, [uncontiguous_sum_square_f16_param_2];
	ld.param.u64 	%rd265, [uncontiguous_sum_square_f16_param_3];
	ld.param.u64 	%rd261, [uncontiguous_sum_square_f16_param_4];
	ld.param.u64 	%rd262, [uncontiguous_sum_square_f16_param_5];
	cvta.to.global.u64 	%rd1, %rd265;
	cvta.to.global.u64 	%rd2, %rd264;
	cvta.to.global.u64 	%rd3, %rd263;
	mov.u32 	%r1, %tid.x;
	mov.u32 	%r2, %ctaid.x;
	mov.u32 	%r212, %ntid.x;
	mul.lo.s32 	%r53, %r2, %r212;
	shl.b32 	%r54, %r53, 1;
	add.s32 	%r4, %r54, %r1;
	shl.b32 	%r55, %r1, 1;
	mov.u32 	%r56, sum_squaresdata_f16;
	add.s32 	%r5, %r56, %r55;
	mov.b32 	%r52, 0;
	// begin inline asm
	cvt.rn.f16.s32 %rs1, %r52;
	// end inline asm
	st.shared.u16 	[%r5], %rs1;
	add.s32 	%r57, %r4, %r212;
	cvt.u64.u32 	%rd511, %r57;
	setp.le.u64 	%p1, %rd262, %rd511;
	@%p1 bra 	$L__BB90_54;
	cvt.u32.u64 	%r6, %rd261;
	add.s32 	%r206, %r6, -1;
	setp.lt.s32 	%p27, %r206, 0;
	mov.b64 	%rd515, 0;
	mov.u64 	%rd516, %rd515;
	@%p27 bra 	$L__BB90_53;
	cvt.u64.u32 	%rd512, %r4;
	setp.lt.u32 	%p28, %r206, 3;
	mov.b64 	%rd516, 0;
	mov.u64 	%rd515, %rd516;
	@%p28 bra 	$L__BB90_30;
	add.s32 	%r204, %r6, -2;
	and.b32  	%r133, %r6, -4;
	neg.s32 	%r203, %r133;
	mov.b64 	%rd516, 0;
$L__BB90_4:
	.pragma "nounroll";
	add.s32 	%r12, %r204, 1;
	mul.wide.u32 	%rd397, %r12, 8;
	add.s64 	%rd398, %rd2, %rd397;
	ld.global.u64 	%rd10, [%rd398];
	or.b64  	%rd399, %rd512, %rd10;
	and.b64  	%rd400, %rd399, -4294967296;
	setp.ne.s64 	%p29, %rd400, 0;
	@%p29 bra 	$L__BB90_6;
	cvt.u32.u64 	%r134, %rd10;
	cvt.u32.u64 	%r135, %rd512;
	div.u32 	%r136, %r135, %r134;
	mul.lo.s32 	%r137, %r136, %r134;
	sub.s32 	%r138, %r135, %r137;
	cvt.u64.u32 	%rd477, %r136;
	cvt.u64.u32 	%rd478, %r138;
	bra.uni 	$L__BB90_7;
$L__BB90_6:
	div.s64 	%rd477, %rd512, %rd10;
	mul.lo.s64 	%rd401, %rd477, %rd10;
	sub.s64 	%rd478, %rd512, %rd401;
$L__BB90_7:
	mul.wide.u32 	%rd402, %r12, 8;
	add.s64 	%rd403, %rd1, %rd402;
	ld.global.u64 	%rd17, [%rd403];
	mad.lo.s64 	%rd18, %rd17, %rd478, %rd515;
	or.b64  	%rd404, %rd511, %rd10;
	and.b64  	%rd405, %rd404, -4294967296;
	setp.ne.s64 	%p30, %rd405, 0;
	@%p30 bra 	$L__BB90_9;
	cvt.u32.u64 	%r139, %rd10;
	cvt.u32.u64 	%r140, %rd511;
	div.u32 	%r141, %r140, %r139;
	mul.lo.s32 	%r142, %r141, %r139;
	sub.s32 	%r143, %r140, %r142;
	cvt.u64.u32 	%rd479, %r141;
	cvt.u64.u32 	%rd480, %r143;
	bra.uni 	$L__BB90_10;
$L__BB90_9:
	div.s64 	%rd479, %rd511, %rd10;
	mul.lo.s64 	%rd406, %rd479, %rd10;
	sub.s64 	%rd480, %rd511, %rd406;
$L__BB90_10:
	mad.lo.s64 	%rd25, %rd480, %rd17, %rd516;
	add.s32 	%r13, %r204, -2;
	mul.wide.u32 	%rd407, %r204, 8;
	add.s64 	%rd408, %rd2, %rd407;
	ld.global.u64 	%rd26, [%rd408];
	or.b64  	%rd409, %rd477, %rd26;
	and.b64  	%rd410, %rd409, -4294967296;
	setp.ne.s64 	%p31, %rd410, 0;
	@%p31 bra 	$L__BB90_12;
	cvt.u32.u64 	%r144, %rd26;
	cvt.u32.u64 	%r145, %rd477;
	div.u32 	%r146, %r145, %r144;
	mul.lo.s32 	%r147, %r146, %r144;
	sub.s32 	%r148, %r145, %r147;
	cvt.u64.u32 	%rd481, %r146;
	cvt.u64.u32 	%rd482, %r148;
	bra.uni 	$L__BB90_13;
$L__BB90_12:
	div.s64 	%rd481, %rd477, %rd26;
	mul.lo.s64 	%rd411, %rd481, %rd26;
	sub.s64 	%rd482, %rd477, %rd411;
$L__BB90_13:
	mul.wide.u32 	%rd412, %r204, 8;
	add.s64 	%rd413, %rd1, %rd412;
	ld.global.u64 	%rd33, [%rd413];
	mad.lo.s64 	%rd34, %rd33, %rd482, %rd18;
	or.b64  	%rd414, %rd479, %rd26;
	and.b64  	%rd415, %rd414, -4294967296;
	setp.ne.s64 	%p32, %rd415, 0;
	@%p32 bra 	$L__BB90_15;
	cvt.u32.u64 	%r149, %rd26;
	cvt.u32.u64 	%r150, %rd479;
	div.u32 	%r151, %r150, %r149;
	mul.lo.s32 	%r152, %r151, %r149;
	sub.s32 	%r153, %r150, %r152;
	cvt.u64.u32 	%rd483, %r151;
	cvt.u64.u32 	%rd484, %r153;
	bra.uni 	$L__BB90_16;
$L__BB90_15:
	div.s64 	%rd483, %rd479, %rd26;
	mul.lo.s64 	%rd416, %rd483, %rd26;
	sub.s64 	%rd484, %rd479, %rd416;
$L__BB90_16:
	mad.lo.s64 	%rd41, %rd484, %rd33, %rd25;
	add.s32 	%r14, %r204, -1;
	mul.wide.u32 	%rd417, %r14, 8;
	add.s64 	%rd418, %rd2, %rd417;
	ld.global.u64 	%rd42, [%rd418];
	or.b64  	%rd419, %rd481, %rd42;
	and.b64  	%rd420, %rd419, -4294967296;
	setp.ne.s64 	%p33, %rd420, 0;
	@%p33 bra 	$L__BB90_18;
	cvt.u32.u64 	%r154, %rd42;
	cvt.u32.u64 	%r155, %rd481;
	div.u32 	%r156, %r155, %r154;
	mul.lo.s32 	%r157, %r156, %r154;
	sub.s32 	%r158, %r155, %r157;
	cvt.u64.u32 	%rd485, %r156;
	cvt.u64.u32 	%rd486, %r158;
	bra.uni 	$L__BB90_19;
$L__BB90_18:
	div.s64 	%rd485, %rd481, %rd42;
	mul.lo.s64 	%rd421, %rd485, %rd42;
	sub.s64 	%rd486, %rd481, %rd421;
$L__BB90_19:
	mul.wide.u32 	%rd422, %r14, 8;
	add.s64 	%rd423, %rd1, %rd422;
	ld.global.u64 	%rd49, [%rd423];
	mad.lo.s64 	%rd50, %rd49, %rd486, %rd34;
	or.b64  	%rd424, %rd483, %rd42;
	and.b64  	%rd425, %rd424, -4294967296;
	setp.ne.s64 	%p34, %rd425, 0;
	@%p34 bra 	$L__BB90_21;
	cvt.u32.u64 	%r159, %rd42;
	cvt.u32.u64 	%r160, %rd483;
	div.u32 	%r161, %r160, %r159;
	mul.lo.s32 	%r162, %r161, %r159;
	sub.s32 	%r163, %r160, %r162;
	cvt.u64.u32 	%rd487, %r161;
	cvt.u64.u32 	%rd488, %r163;
	bra.uni 	$L__BB90_22;
$L__BB90_21:
	div.s64 	%rd487, %rd483, %rd42;
	mul.lo.s64 	%rd426, %rd487, %rd42;
	sub.s64 	%rd488, %rd483, %rd426;
$L__BB90_22:
	mad.lo.s64 	%rd57, %rd488, %rd49, %rd41;
	mul.wide.u32 	%rd427, %r13, 8;
	add.s64 	%rd428, %rd2, %rd427;
	ld.global.u64 	%rd58, [%rd428];
	or.b64  	%rd429, %rd485, %rd58;
	and.b64  	%rd430, %rd429, -4294967296;
	setp.ne.s64 	%p35, %rd430, 0;
	@%p35 bra 	$L__BB90_24;
	cvt.u32.u64 	%r164, %rd58;
	cvt.u32.u64 	%r165, %rd485;
	div.u32 	%r166, %r165, %r164;
	mul.lo.s32 	%r167, %r166, %r164;
	sub.s32 	%r168, %r165, %r167;
	cvt.u64.u32 	%rd512, %r166;
	cvt.u64.u32 	%rd490, %r168;
	bra.uni 	$L__BB90_25;
$L__BB90_24:
	div.s64 	%rd512, %rd485, %rd58;
	mul.lo.s64 	%rd431, %rd512, %rd58;
	sub.s64 	%rd490, %rd485, %rd431;
$L__BB90_25:
	mul.wide.u32 	%rd432, %r13, 8;
	add.s64 	%rd433, %rd1, %rd432;
	ld.global.u64 	%rd65, [%rd433];
	mad.lo.s64 	%rd515, %rd65, %rd490, %rd50;
	or.b64  	%rd434, %rd487, %rd58;
	and.b64  	%rd435, %rd434, -4294967296;
	setp.ne.s64 	%p36, %rd435, 0;
	@%p36 bra 	$L__BB90_27;
	cvt.u32.u64 	%r169, %rd58;
	cvt.u32.u64 	%r170, %rd487;
	div.u32 	%r171, %r170, %r169;
	mul.lo.s32 	%r172, %r171, %r169;
	sub.s32 	%r173, %r170, %r172;
	cvt.u64.u32 	%rd511, %r171;
	cvt.u64.u32 	%rd492, %r173;
	bra.uni 	$L__BB90_28;
$L__BB90_27:
	div.s64 	%rd511, %rd487, %rd58;
	mul.lo.s64 	%rd436, %rd511, %rd58;
	sub.s64 	%rd492, %rd487, %rd436;
$L__BB90_28:
	mad.lo.s64 	%rd516, %rd492, %rd65, %rd57;
	add.s32 	%r204, %r204, -4;
	add.s32 	%r203, %r203, 4;
	setp.ne.s32 	%p37, %r203, 0;
	@%p37 bra 	$L__BB90_4;
	add.s32 	%r206, %r204, 1;
$L__BB90_30:
	and.b32  	%r19, %r6, 3;
	setp.eq.s32 	%p38, %r19, 0;
	@%p38 bra 	$L__BB90_53;
	setp.eq.s32 	%p39, %r19, 1;
	@%p39 bra 	$L__BB90_45;
	mul.wide.u32 	%rd438, %r206, 8;
	add.s64 	%rd439, %rd2, %rd438;
	ld.global.u64 	%rd80, [%rd439];
	or.b64  	%rd440, %rd512, %rd80;
	and.b64  	%rd441, %rd440, -4294967296;
	setp.ne.s64 	%p40, %rd441, 0;
	@%p40 bra 	$L__BB90_34;
	cvt.u32.u64 	%r174, %rd80;
	cvt.u32.u64 	%r175, %rd512;
	div.u32 	%r176, %r175, %r174;
	mul.lo.s32 	%r177, %r176, %r174;
	sub.s32 	%r178, %r175, %r177;
	cvt.u64.u32 	%rd499, %r176;
	cvt.u64.u32 	%rd500, %r178;
	bra.uni 	$L__BB90_35;
$L__BB90_34:
	div.s64 	%rd499, %rd512, %rd80;
	mul.lo.s64 	%rd442, %rd499, %rd80;
	sub.s64 	%rd500, %rd512, %rd442;
$L__BB90_35:
	add.s64 	%rd444, %rd1, %rd438;
	ld.global.u64 	%rd87, [%rd444];
	mad.lo.s64 	%rd88, %rd87, %rd500, %rd515;
	or.b64  	%rd445, %rd511, %rd80;
	and.b64  	%rd446, %rd445, -4294967296;
	setp.ne.s64 	%p41, %rd446, 0;
	@%p41 bra 	$L__BB90_37;
	cvt.u32.u64 	%r179, %rd80;
	cvt.u32.u64 	%r180, %rd511;
	div.u32 	%r181, %r180, %r179;
	mul.lo.s32 	%r182, %r181, %r179;
	sub.s32 	%r183, %r180, %r182;
	cvt.u64.u32 	%rd501, %r181;
	cvt.u64.u32 	%rd502, %r183;
	bra.uni 	$L__BB90_38;
$L__BB90_37:
	div.s64 	%rd501, %rd511, %rd80;
	mul.lo.s64 	%rd447, %rd501, %rd80;
	sub.s64 	%rd502, %rd511, %rd447;
$L__BB90_38:
	mad.lo.s64 	%rd95, %rd502, %rd87, %rd516;
	add.s32 	%r20, %r206, -1;
	mul.wide.u32 	%rd448, %r20, 8;
	add.s64 	%rd449, %rd2, %rd448;
	ld.global.u64 	%rd96, [%rd449];
	or.b64  	%rd450, %rd499, %rd96;
	and.b64  	%rd451, %rd450, -4294967296;
	setp.ne.s64 	%p42, %rd451, 0;
	@%p42 bra 	$L__BB90_40;
	cvt.u32.u64 	%r184, %rd96;
	cvt.u32.u64 	%r185, %rd499;
	div.u32 	%r186, %r185, %r184;
	mul.lo.s32 	%r187, %r186, %r184;
	sub.s32 	%r188, %r185, %r187;
	cvt.u64.u32 	%rd512, %r186;
	cvt.u64.u32 	%rd504, %r188;
	bra.uni 	$L__BB90_41;
$L__BB90_40:
	div.s64 	%rd512, %rd499, %rd96;
	mul.lo.s64 	%rd452, %rd512, %rd96;
	sub.s64 	%rd504, %rd499, %rd452;
$L__BB90_41:
	add.s64 	%rd454, %rd1, %rd448;
	ld.global.u64 	%rd103, [%rd454];
	mad.lo.s64 	%rd515, %rd103, %rd504, %rd88;
	or.b64  	%rd455, %rd501, %rd96;
	and.b64  	%rd456, %rd455, -4294967296;
	setp.ne.s64 	%p43, %rd456, 0;
	@%p43 bra 	$L__BB90_43;
	cvt.u32.u64 	%r189, %rd96;
	cvt.u32.u64 	%r190, %rd501;
	div.u32 	%r191, %r190, %r189;
	mul.lo.s32 	%r192, %r191, %r189;
	sub.s32 	%r193, %r190, %r192;
	cvt.u64.u32 	%rd511, %r191;
	cvt.u64.u32 	%rd506, %r193;
	bra.uni 	$L__BB90_44;
$L__BB90_43:
	div.s64 	%rd511, %rd501, %rd96;
	mul.lo.s64 	%rd457, %rd511, %rd96;
	sub.s64 	%rd506, %rd501, %rd457;
$L__BB90_44:
	mad.lo.s64 	%rd516, %rd506, %rd103, %rd95;
	add.s32 	%r206, %r206, -2;
$L__BB90_45:
	and.b32  	%r194, %r6, 1;
	setp.eq.b32 	%p44, %r194, 1;
	not.pred 	%p45, %p44;
	@%p45 bra 	$L__BB90_53;
	mul.wide.u32 	%rd458, %r206, 8;
	add.s64 	%rd459, %rd2, %rd458;
	ld.global.u64 	%rd118, [%rd459];
	or.b64  	%rd460, %rd512, %rd118;
	and.b64  	%rd461, %rd460, -4294967296;
	setp.ne.s64 	%p46, %rd461, 0;
	@%p46 bra 	$L__BB90_48;
	cvt.u32.u64 	%r195, %rd118;
	cvt.u32.u64 	%r196, %rd512;
	rem.u32 	%r197, %r196, %r195;
	cvt.u64.u32 	%rd513, %r197;
	bra.uni 	$L__BB90_49;
$L__BB90_48:
	rem.s64 	%rd513, %rd512, %rd118;
$L__BB90_49:
	add.s64 	%rd463, %rd1, %rd458;
	ld.global.u64 	%rd122, [%rd463];
	mad.lo.s64 	%rd515, %rd122, %rd513, %rd515;
	or.b64  	%rd464, %rd511, %rd118;
	and.b64  	%rd465, %rd464, -4294967296;
	setp.ne.s64 	%p47, %rd465, 0;
	@%p47 bra 	$L__BB90_51;
	cvt.u32.u64 	%r198, %rd118;
	cvt.u32.u64 	%r199, %rd511;
	rem.u32 	%r200, %r199, %r198;
	cvt.u64.u32 	%rd514, %r200;
	bra.uni 	$L__BB90_52;
$L__BB90_51:
	rem.s64 	%rd514, %rd511, %rd118;
$L__BB90_52:
	mad.lo.s64 	%rd516, %rd514, %rd122, %rd516;
$L__BB90_53:
	shl.b64 	%rd466, %rd515, 1;
	add.s64 	%rd467, %rd3, %rd466;
	ld.global.u16 	%rs6, [%rd467];
	// begin inline asm
	{mul.f16 %rs5,%rs6,%rs6;
}
	// end inline asm
	shl.b64 	%rd468, %rd516, 1;
	add.s64 	%rd469, %rd3, %rd468;
	ld.global.u16 	%rs9, [%rd469];
	// begin inline asm
	{mul.f16 %rs8,%rs9,%rs9;
}
	// end inline asm
	// begin inline asm
	{add.f16 %rs11,%rs5,%rs8;
}
	// end inline asm
	st.shared.u16 	[%r5], %rs11;
	bra.uni 	$L__BB90_114;
$L__BB90_54:
	cvt.u64.u32 	%rd548, %r4;
	setp.le.u64 	%p2, %rd262, %rd548;
	@%p2 bra 	$L__BB90_114;
	cvt.u32.u64 	%r23, %rd261;
	add.s32 	%r210, %r23, -1;
	setp.lt.s32 	%p3, %r210, 0;
	mov.b64 	%rd557, 0;
	@%p3 bra 	$L__BB90_113;
	and.b32  	%r25, %r23, 7;
	setp.lt.u32 	%p4, %r210, 7;
	mov.b64 	%rd557, 0;
	@%p4 bra 	$L__BB90_84;
	add.s32 	%r208, %r23, -4;
	and.b32  	%r58, %r23, -8;
	neg.s32 	%r207, %r58;
	mov.b64 	%rd557, 0;
$L__BB90_58:
	.pragma "nounroll";
	add.s32 	%r30, %r208, 3;
	mul.wide.u32 	%rd270, %r30, 8;
	add.s64 	%rd271, %rd2, %rd270;
	ld.global.u64 	%rd133, [%rd271];
	or.b64  	%rd272, %rd548, %rd133;
	and.b64  	%rd273, %rd272, -4294967296;
	setp.ne.s64 	%p5, %rd273, 0;
	@%p5 bra 	$L__BB90_60;
	cvt.u32.u64 	%r59, %rd133;
	cvt.u32.u64 	%r60, %rd548;
	div.u32 	%r61, %r60, %r59;
	mul.lo.s32 	%r62, %r61, %r59;
	sub.s32 	%r63, %r60, %r62;
	cvt.u64.u32 	%rd519, %r61;
	cvt.u64.u32 	%rd520, %r63;
	bra.uni 	$L__BB90_61;
$L__BB90_60:
	div.s64 	%rd519, %rd548, %rd133;
	mul.lo.s64 	%rd274, %rd519, %rd133;
	sub.s64 	%rd520, %rd548, %rd274;
$L__BB90_61:
	add.s64 	%rd276, %rd1, %rd270;
	ld.global.u64 	%rd277, [%rd276];
	mad.lo.s64 	%rd140, %rd277, %rd520, %rd557;
	add.s32 	%r31, %r208, 2;
	mul.wide.u32 	%rd278, %r31, 8;
	add.s64 	%rd279, %rd2, %rd278;
	ld.global.u64 	%rd141, [%rd279];
	or.b64  	%rd280, %rd519, %rd141;
	and.b64  	%rd281, %rd280, -4294967296;
	setp.ne.s64 	%p6, %rd281, 0;
	@%p6 bra 	$L__BB90_63;
	cvt.u32.u64 	%r64, %rd141;
	cvt.u32.u64 	%r65, %rd519;
	div.u32 	%r66, %r65, %r64;
	mul.lo.s32 	%r67, %r66, %r64;
	sub.s32 	%r68, %r65, %r67;
	cvt.u64.u32 	%rd521, %r66;
	cvt.u64.u32 	%rd522, %r68;
	bra.uni 	$L__BB90_64;
$L__BB90_63:
	div.s64 	%rd521, %rd519, %rd141;
	mul.lo.s64 	%rd282, %rd521, %rd141;
	sub.s64 	%rd522, %rd519, %rd282;
$L__BB90_64:
	add.s64 	%rd284, %rd1, %rd278;
	ld.global.u64 	%rd285, [%rd284];
	mad.lo.s64 	%rd148, %rd285, %rd522, %rd140;
	add.s32 	%r32, %r208, 1;
	mul.wide.u32 	%rd286, %r32, 8;
	add.s64 	%rd287, %rd2, %rd286;
	ld.global.u64 	%rd149, [%rd287];
	or.b64  	%rd288, %rd521, %rd149;
	and.b64  	%rd289, %rd288, -4294967296;
	setp.ne.s64 	%p7, %rd289, 0;
	@%p7 bra 	$L__BB90_66;
	cvt.u32.u64 	%r69, %rd149;
	cvt.u32.u64 	%r70, %rd521;
	div.u32 	%r71, %r70, %r69;
	mul.lo.s32 	%r72, %r71, %r69;
	sub.s32 	%r73, %r70, %r72;
	cvt.u64.u32 	%rd523, %r71;
	cvt.u64.u32 	%rd524, %r73;
	bra.uni 	$L__BB90_67;
$L__BB90_66:
	div.s64 	%rd523, %rd521, %rd149;
	mul.lo.s64 	%rd290, %rd523, %rd149;
	sub.s64 	%rd524, %rd521, %rd290;
$L__BB90_67:
	add.s64 	%rd292, %rd1, %rd286;
	ld.global.u64 	%rd293, [%rd292];
	mad.lo.s64 	%rd156, %rd293, %rd524, %rd148;
	add.s32 	%r33, %r208, -4;
	mul.wide.u32 	%rd294, %r208, 8;
	add.s64 	%rd295, %rd2, %rd294;
	ld.global.u64 	%rd157, [%rd295];
	or.b64  	%rd296, %rd523, %rd157;
	and.b64  	%rd297, %rd296, -4294967296;
	setp.ne.s64 	%p8, %rd297, 0;
	@%p8 bra 	$L__BB90_69;
	cvt.u32.u64 	%r74, %rd157;
	cvt.u32.u64 	%r75, %rd523;
	div.u32 	%r76, %r75, %r74;
	mul.lo.s32 	%r77, %r76, %r74;
	sub.s32 	%r78, %r75, %r77;
	cvt.u64.u32 	%rd525, %r76;
	cvt.u64.u32 	%rd526, %r78;
	bra.uni 	$L__BB90_70;
$L__BB90_69:
	div.s64 	%rd525, %rd523, %rd157;
	mul.lo.s64 	%rd298, %rd525, %rd157;
	sub.s64 	%rd526, %rd523, %rd298;
$L__BB90_70:
	add.s64 	%rd300, %rd1, %rd294;
	ld.global.u64 	%rd301, [%rd300];
	mad.lo.s64 	%rd164, %rd301, %rd526, %rd156;
	add.s32 	%r34, %r208, -1;
	mul.wide.u32 	%rd302, %r34, 8;
	add.s64 	%rd303, %rd2, %rd302;
	ld.global.u64 	%rd165, [%rd303];
	or.b64  	%rd304, %rd525, %rd165;
	and.b64  	%rd305, %rd304, -4294967296;
	setp.ne.s64 	%p9, %rd305, 0;
	@%p9 bra 	$L__BB90_72;
	cvt.u32.u64 	%r79, %rd165;
	cvt.u32.u64 	%r80, %rd525;
	div.u32 	%r81, %r80, %r79;
	mul.lo.s32 	%r82, %r81, %r79;
	sub.s32 	%r83, %r80, %r82;
	cvt.u64.u32 	%rd527, %r81;
	cvt.u64.u32 	%rd528, %r83;
	bra.uni 	$L__BB90_73;
$L__BB90_72:
	div.s64 	%rd527, %rd525, %rd165;
	mul.lo.s64 	%rd306, %rd527, %rd165;
	sub.s64 	%rd528, %rd525, %rd306;
$L__BB90_73:
	add.s64 	%rd308, %rd1, %rd302;
	ld.global.u64 	%rd309, [%rd308];
	mad.lo.s64 	%rd172, %rd309, %rd528, %rd164;
	add.s32 	%r35, %r208, -2;
	mul.wide.u32 	%rd310, %r35, 8;
	add.s64 	%rd311, %rd2, %rd310;
	ld.global.u64 	%rd173, [%rd311];
	or.b64  	%rd312, %rd527, %rd173;
	and.b64  	%rd313, %rd312, -4294967296;
	setp.ne.s64 	%p10, %rd313, 0;
	@%p10 bra 	$L__BB90_75;
	cvt.u32.u64 	%r84, %rd173;
	cvt.u32.u64 	%r85, %rd527;
	div.u32 	%r86, %r85, %r84;
	mul.lo.s32 	%r87, %r86, %r84;
	sub.s32 	%r88, %r85, %r87;
	cvt.u64.u32 	%rd529, %r86;
	cvt.u64.u32 	%rd530, %r88;
	bra.uni 	$L__BB90_76;
$L__BB90_75:
	div.s64 	%rd529, %rd527, %rd173;
	mul.lo.s64 	%rd314, %rd529, %rd173;
	sub.s64 	%rd530, %rd527, %rd314;
$L__BB90_76:
	add.s64 	%rd316, %rd1, %rd310;
	ld.global.u64 	%rd317, [%rd316];
	mad.lo.s64 	%rd180, %rd317, %rd530, %rd172;
	add.s32 	%r36, %r208, -3;
	mul.wide.u32 	%rd318, %r36, 8;
	add.s64 	%rd319, %rd2, %rd318;
	ld.global.u64 	%rd181, [%rd319];
	or.b64  	%rd320, %rd529, %rd181;
	and.b64  	%rd321, %rd320, -4294967296;
	setp.ne.s64 	%p11, %rd321, 0;
	@%p11 bra 	$L__BB90_78;
	cvt.u32.u64 	%r89, %rd181;
	cvt.u32.u64 	%r90, %rd529;
	div.u32 	%r91, %r90, %r89;
	mul.lo.s32 	%r92, %r91, %r89;
	sub.s32 	%r93, %r90, %r92;
	cvt.u64.u32 	%rd531, %r91;
	cvt.u64.u32 	%rd532, %r93;
	bra.uni 	$L__BB90_79;
$L__BB90_78:
	div.s64 	%rd531, %rd529, %rd181;
	mul.lo.s64 	%rd322, %rd531, %rd181;
	sub.s64 	%rd532, %rd529, %rd322;
$L__BB90_79:
	add.s64 	%rd324, %rd1, %rd318;
	ld.global.u64 	%rd325, [%rd324];
	mad.lo.s64 	%rd188, %rd325, %rd532, %rd180;
	mul.wide.u32 	%rd326, %r33, 8;
	add.s64 	%rd327, %rd2, %rd326;
	ld.global.u64 	%rd189, [%rd327];
	or.b64  	%rd328, %rd531, %rd189;
	and.b64  	%rd329, %rd328, -4294967296;
	setp.ne.s64 	%p12, %rd329, 0;
	@%p12 bra 	$L__BB90_81;
	cvt.u32.u64 	%r94, %rd189;
	cvt.u32.u64 	%r95, %rd531;
	div.u32 	%r96, %r95, %r94;
	mul.lo.s32 	%r97, %r96, %r94;
	sub.s32 	%r98, %r95, %r97;
	cvt.u64.u32 	%rd548, %r96;
	cvt.u64.u32 	%rd534, %r98;
	bra.uni 	$L__BB90_82;
$L__BB90_81:
	div.s64 	%rd548, %rd531, %rd189;
	mul.lo.s64 	%rd330, %rd548, %rd189;
	sub.s64 	%rd534, %rd531, %rd330;
$L__BB90_82:
	add.s64 	%rd332, %rd1, %rd326;
	ld.global.u64 	%rd333, [%rd332];
	mad.lo.s64 	%rd557, %rd333, %rd534, %rd188;
	add.s32 	%r208, %r208, -8;
	add.s32 	%r207, %r207, 8;
	setp.ne.s32 	%p13, %r207, 0;
	@%p13 bra 	$L__BB90_58;
	add.s32 	%r210, %r208, 3;
$L__BB90_84:
	setp.eq.s32 	%p14, %r25, 0;
	@%p14 bra 	$L__BB90_113;
	and.b32  	%r41, %r23, 3;
	setp.lt.u32 	%p15, %r25, 4;
	@%p15 bra 	$L__BB90_99;
	mul.wide.u32 	%rd335, %r210, 8;
	add.s64 	%rd336, %rd2, %rd335;
	ld.global.u64 	%rd200, [%rd336];
	or.b64  	%rd337, %rd548, %rd200;
	and.b64  	%rd338, %rd337, -4294967296;
	setp.ne.s64 	%p16, %rd338, 0;
	@%p16 bra 	$L__BB90_88;
	cvt.u32.u64 	%r99, %rd200;
	cvt.u32.u64 	%r100, %rd548;
	div.u32 	%r101, %r100, %r99;
	mul.lo.s32 	%r102, %r101, %r99;
	sub.s32 	%r103, %r100, %r102;
	cvt.u64.u32 	%rd538, %r101;
	cvt.u64.u32 	%rd539, %r103;
	bra.uni 	$L__BB90_89;
$L__BB90_88:
	div.s64 	%rd538, %rd548, %rd200;
	mul.lo.s64 	%rd339, %rd538, %rd200;
	sub.s64 	%rd539, %rd548, %rd339;
$L__BB90_89:
	add.s64 	%rd341, %rd1, %rd335;
	ld.global.u64 	%rd342, [%rd341];
	mad.lo.s64 	%rd207, %rd342, %rd539, %rd557;
	add.s32 	%r42, %r210, -1;
	mul.wide.u32 	%rd343, %r42, 8;
	add.s64 	%rd344, %rd2, %rd343;
	ld.global.u64 	%rd208, [%rd344];
	or.b64  	%rd345, %rd538, %rd208;
	and.b64  	%rd346, %rd345, -4294967296;
	setp.ne.s64 	%p17, %rd346, 0;
	@%p17 bra 	$L__BB90_91;
	cvt.u32.u64 	%r104, %rd208;
	cvt.u32.u64 	%r105, %rd538;
	div.u32 	%r106, %r105, %r104;
	mul.lo.s32 	%r107, %r106, %r104;
	sub.s32 	%r108, %r105, %r107;
	cvt.u64.u32 	%rd540, %r106;
	cvt.u64.u32 	%rd541, %r108;
	bra.uni 	$L__BB90_92;
$L__BB90_91:
	div.s64 	%rd540, %rd538, %rd208;
	mul.lo.s64 	%rd347, %rd540, %rd208;
	sub.s64 	%rd541, %rd538, %rd347;
$L__BB90_92:
	add.s64 	%rd349, %rd1, %rd343;
	ld.global.u64 	%rd350, [%rd349];
	mad.lo.s64 	%rd215, %rd350, %rd541, %rd207;
	add.s32 	%r43, %r210, -2;
	mul.wide.u32 	%rd351, %r43, 8;
	add.s64 	%rd352, %rd2, %rd351;
	ld.global.u64 	%rd216, [%rd352];
	or.b64  	%rd353, %rd540, %rd216;
	and.b64  	%rd354, %rd353, -4294967296;
	setp.ne.s64 	%p18, %rd354, 0;
	@%p18 bra 	$L__BB90_94;
	cvt.u32.u64 	%r109, %rd216;
	cvt.u32.u64 	%r110, %rd540;
	div.u32 	%r111, %r110, %r109;
	mul.lo.s32 	%r112, %r111, %r109;
	sub.s32 	%r113, %r110, %r112;
	cvt.u64.u32 	%rd542, %r111;
	cvt.u64.u32 	%rd543, %r113;
	bra.uni 	$L__BB90_95;
$L__BB90_94:
	div.s64 	%rd542, %rd540, %rd216;
	mul.lo.s64 	%rd355, %rd542, %rd216;
	sub.s64 	%rd543, %rd540, %rd355;
$L__BB90_95:
	add.s64 	%rd357, %rd1, %rd351;
	ld.global.u64 	%rd358, [%rd357];
	mad.lo.s64 	%rd223, %rd358, %rd543, %rd215;
	add.s32 	%r44, %r210, -3;
	mul.wide.u32 	%rd359, %r44, 8;
	add.s64 	%rd360, %rd2, %rd359;
	ld.global.u64 	%rd224, [%rd360];
	or.b64  	%rd361, %rd542, %rd224;
	and.b64  	%rd362, %rd361, -4294967296;
	setp.ne.s64 	%p19, %rd362, 0;
	@%p19 bra 	$L__BB90_97;
	cvt.u32.u64 	%r114, %rd224;
	cvt.u32.u64 	%r115, %rd542;
	div.u32 	%r116, %r115, %r114;
	mul.lo.s32 	%r117, %r116, %r114;
	sub.s32 	%r118, %r115, %r117;
	cvt.u64.u32 	%rd548, %r116;
	cvt.u64.u32 	%rd545, %r118;
	bra.uni 	$L__BB90_98;
$L__BB90_97:
	div.s64 	%rd548, %rd542, %rd224;
	mul.lo.s64 	%rd363, %rd548, %rd224;
	sub.s64 	%rd545, %rd542, %rd363;
$L__BB90_98:
	add.s64 	%rd365, %rd1, %rd359;
	ld.global.u64 	%rd366, [%rd365];
	mad.lo.s64 	%rd557, %rd366, %rd545, %rd223;
	add.s32 	%r210, %r210, -4;
$L__BB90_99:
	setp.eq.s32 	%p20, %r41, 0;
	@%p20 bra 	$L__BB90_113;
	setp.eq.s32 	%p21, %r41, 1;
	@%p21 bra 	$L__BB90_108;
	mul.wide.u32 	%rd368, %r210, 8;
	add.s64 	%rd369, %rd2, %rd368;
	ld.global.u64 	%rd235, [%rd369];
	or.b64  	%rd370, %rd548, %rd235;
	and.b64  	%rd371, %rd370, -4294967296;
	setp.ne.s64 	%p22, %rd371, 0;
	@%p22 bra 	$L__BB90_103;
	cvt.u32.u64 	%r119, %rd235;
	cvt.u32.u64 	%r120, %rd548;
	div.u32 	%r121, %r120, %r119;
	mul.lo.s32 	%r122, %r121, %r119;
	sub.s32 	%r123, %r120, %r122;
	cvt.u64.u32 	%rd549, %r121;
	cvt.u64.u32 	%rd550, %r123;
	bra.uni 	$L__BB90_104;
$L__BB90_103:
	div.s64 	%rd549, %rd548, %rd235;
	mul.lo.s64 	%rd372, %rd549, %rd235;
	sub.s64 	%rd550, %rd548, %rd372;
$L__BB90_104:
	add.s64 	%rd374, %rd1, %rd368;
	ld.global.u64 	%rd375, [%rd374];
	mad.lo.s64 	%rd242, %rd375, %rd550, %rd557;
	add.s32 	%r47, %r210, -1;
	mul.wide.u32 	%rd376, %r47, 8;
	add.s64 	%rd377, %rd2, %rd376;
	ld.global.u64 	%rd243, [%rd377];
	or.b64  	%rd378, %rd549, %rd243;
	and.b64  	%rd379, %rd378, -4294967296;
	setp.ne.s64 	%p23, %rd379, 0;
	@%p23 bra 	$L__BB90_106;
	cvt.u32.u64 	%r124, %rd243;
	cvt.u32.u64 	%r125, %rd549;
	div.u32 	%r126, %r125, %r124;
	mul.lo.s32 	%r127, %r126, %r124;
	sub.s32 	%r128, %r125, %r127;
	cvt.u64.u32 	%rd548, %r126;
	cvt.u64.u32 	%rd552, %r128;
	bra.uni 	$L__BB90_107;
$L__BB90_106:
	div.s64 	%rd548, %rd549, %rd243;
	mul.lo.s64 	%rd380, %rd548, %rd243;
	sub.s64 	%rd552, %rd549, %rd380;
$L__BB90_107:
	add.s64 	%rd382, %rd1, %rd376;
	ld.global.u64 	%rd383, [%rd382];
	mad.lo.s64 	%rd557, %rd383, %rd552, %rd242;
	add.s32 	%r210, %r210, -2;
$L__BB90_108:
	and.b32  	%r129, %r23, 1;
	setp.eq.b32 	%p24, %r129, 1;
	not.pred 	%p25, %p24;
	@%p25 bra 	$L__BB90_113;
	mul.wide.u32 	%rd384, %r210, 8;
	add.s64 	%rd385, %rd2, %rd384;
	ld.global.u64 	%rd254, [%rd385];
	or.b64  	%rd386, %rd548, %rd254;
	and.b64  	%rd387, %rd386, -4294967296;
	setp.ne.s64 	%p26, %rd387, 0;
	@%p26 bra 	$L__BB90_111;
	cvt.u32.u64 	%r130, %rd254;
	cvt.u32.u64 	%r131, %rd548;
	rem.u32 	%r132, %r131, %r130;
	cvt.u64.u32 	%rd556, %r132;
	bra.uni 	$L__BB90_112;
$L__BB90_111:
	rem.s64 	%rd556, %rd548, %rd254;
$L__BB90_112:
	add.s64 	%rd389, %rd1, %rd384;
	ld.global.u64 	%rd390, [%rd389];
	mad.lo.s64 	%rd557, %rd390, %rd556, %rd557;
$L__BB90_113:
	shl.b64 	%rd391, %rd557, 1;
	add.s64 	%rd392, %rd3, %rd391;
	ld.global.u16 	%rs3, [%rd392];
	// begin inline asm
	{mul.f16 %rs2,%rs3,%rs3;
}
	// end inline asm
	st.shared.u16 	[%r5], %rs2;
$L__BB90_114:
	bar.sync 	0;
	setp.lt.u32 	%p48, %r212, 66;
	@%p48 bra 	$L__BB90_118;
$L__BB90_115:
	shr.u32 	%r51, %r212, 1;
	setp.ge.u32 	%p49, %r1, %r51;
	@%p49 bra 	$L__BB90_117;
	ld.shared.u16 	%rs15, [%r5];
	and.b32  	%r201, %r212, 2046;
	add.s32 	%r202, %r5, %r201;
	ld.shared.u16 	%rs16, [%r202];
	// begin inline asm
	{add.f16 %rs14,%rs15,%rs16;
}
	// end inline asm
	st.shared.u16 	[%r5], %rs14;
$L__BB90_117:
	bar.sync 	0;
	setp.gt.u32 	%p50, %r212, 131;
	mov.u32 	%r212, %r51;
	@%p50 bra 	$L__BB90_115;
$L__BB90_118:
	setp.gt.u32 	%p51, %r1, 31;
	@%p51 bra 	$L__BB90_121;
	ld.shared.u16 	%rs18, [%r5];
	ld.shared.u16 	%rs19, [%r5+64];
	// begin inline asm
	{add.f16 %rs17,%rs18,%rs19;
}
	// end inline asm
	st.volatile.shared.u16 	[%r5], %rs17;
	ld.shared.u16 	%rs22, [%r5+32];
	// begin inline asm
	{add.f16 %rs20,%rs17,%rs22;
}
	// end inline asm
	st.volatile.shared.u16 	[%r5], %rs20;
	ld.shared.u16 	%rs25, [%r5+16];
	// begin inline asm
	{add.f16 %rs23,%rs20,%rs25;
}
	// end inline asm
	st.volatile.shared.u16 	[%r5], %rs23;
	ld.shared.u16 	%rs28, [%r5+8];
	// begin inline asm
	{add.f16 %rs26,%rs23,%rs28;
}
	// end inline asm
	st.volatile.shared.u16 	[%r5], %rs26;
	ld.shared.u16 	%rs31, [%r5+4];
	// begin inline asm
	{add.f16 %rs29,%rs26,%rs31;
}
	// end inline asm
	st.volatile.shared.u16 	[%r5], %rs29;
	ld.shared.u16 	%rs34, [%r5+2];
	// begin inline asm
	{add.f16 %rs32,%rs29,%rs34;
}
	// end inline asm
	st.volatile.shared.u16 	[%r5], %rs32;
	setp.ne.s32 	%p52, %r1, 0;
	@%p52 bra 	$L__BB90_121;
	cvta.to.global.u64 	%rd470, %rd260;
	mul.wide.u32 	%rd471, %r2, 2;
	add.s64 	%rd472, %rd470, %rd471;
	ld.shared.u16 	%rs35, [sum_squaresdata_f16];
	st.global.u16 	[%rd472], %rs35;
$L__BB90_121:
	ret;

}
	// .globl	uncontiguous_cumulate_sum_square_f16
.visible .entry uncontiguous_cumulate_sum_square_f16(
	.param .u64 .ptr .align 1 uncontiguous_cumulate_sum_square_f16_param_0,
	.param .u64 .ptr .align 1 uncontiguous_cumulate_sum_square_f16_param_1,
	.param .u64 .ptr .align 1 uncontiguous_cumulate_sum_square_f16_param_2,
	.param .u64 .ptr .align 1 uncontiguous_cumulate_sum_square_f16_param_3,
	.param .u64 uncontiguous_cumulate_sum_square_f16_param_4,
	.param .u64 uncontiguous_cumulate_sum_square_f16_param_5
)
{
	.reg .pred 	%p<53>;
	.reg .b16 	%rs<28>;
	.reg .b32 	%r<213>;
	.reg .b64 	%rd<558>;

	ld.param.u64 	%rd260, [uncontiguous_cumulate_sum_square_f16_param_0];
	ld.param.u64 	%rd263, [uncontiguous_cumulate_sum_square_f16_param_1];
	ld.param.u64 	%rd264, [uncontiguous_cumulate_sum_square_f16_param_2];
	ld.param.u64 	%rd265, [uncontiguous_cumulate_sum_square_f16_param_3];
	ld.param.u64 	%rd261, [uncontiguous_cumulate_sum_square_f16_param_4];
	ld.param.u64 	%rd262, [uncontiguous_cumulate_sum_square_f16_param_5];
	cvta.to.global.u64 	%rd1, %rd265;
	cvta.to.global.u64 	%rd2, %rd264;
	cvta.to.global.u64 	%rd3, %rd263;
	mov.u32 	%r1, %tid.x;
	mov.u32 	%r2, %ctaid.x;
	mov.u32 	%r212, %ntid.x;
	mul.lo.s32 	%r53, %r2, %r212;
	shl.b32 	%r54, %r53, 1;
	add.s32 	%r4, %r54, %r1;
	shl.b32 	%r55, %r1, 1;
	mov.u32 	%r56, sum_squaresdata_f16;
	add.s32 	%r5, %r56, %r55;
	mov.b32 	%r52, 0;
	// begin inline asm
	cvt.rn.f16.s32 %rs1, %r52;
	// end inline asm
	st.shared.u16 	[%r5], %rs1;
	add.s32 	%r57, %r4, %r212;
	cvt.u64.u32 	%rd511, %r57;
	setp.le.u64 	%p1, %rd262, %rd511;
	@%p1 bra 	$L__BB91_54;
	cvt.u32.u64 	%r6, %rd261;
	add.s32 	%r206, %r6, -1;
	setp.lt.s32 	%p27, %r206, 0;
	mov.b64 	%rd515, 0;
	mov.u64 	%rd516, %rd515;
	@%p27 bra 	$L__BB91_53;
	cvt.u64.u32 	%rd512, %r4;
	setp.lt.u32 	%p28, %r206, 3;
	mov.b64 	%rd516, 0;
	mov.u64 	%rd515, %rd516;
	@%p28 bra 	$L__BB91_30;
	add.s32 	%r204, %r6, -2;
	and.b32  	%r133, %r6, -4;
	neg.s32 	%r203, %r133;
	mov.b64 	%rd516, 0;
$L__BB91_4:
	.pragma "nounroll";
	add.s32 	%r12, %r204, 1;
	mul.wide.u32 	%rd397, %r12, 8;
	add.s64 	%rd398, %rd2, %rd397;
	ld.global.u64 	%rd10, [%rd398];
	or.b64  	%rd399, %rd512, %rd10;
	and.b64  	%rd400, %rd399, -4294967296;
	setp.ne.s64 	%p29, %rd400, 0;
	@%p29 bra 	$L__BB91_6;
	cvt.u32.u64 	%r134, %rd10;
	cvt.u32.u64 	%r135, %rd512;
	div.u32 	%r136, %r135, %r134;
	mul.lo.s32 	%r137, %r136, %r134;
	sub.s32 	%r138, %r135, %r137;
	cvt.u64.u32 	%rd477, %r136;
	cvt.u64.u32 	%rd478, %r138;
	bra.uni 	$L__BB91_7;
$L__BB91_6:
	div.s64 	%rd477, %rd512, %rd10;
	mul.lo.s64 	%rd401, %rd477, %rd10;
	sub.s64 	%rd478, %rd512, %rd401;
$L__BB91_7:
	mul.wide.u32 	%rd402, %r12, 8;
	add.s64 	%rd403, %rd1, %rd402;
	ld.global.u64 	%rd17, [%rd403];
	mad.lo.s64 	%rd18, %rd17, %rd478, %rd515;
	or.b64  	%rd404, %rd511, %rd10;
	and.b64  	%rd405, %rd404, -4294967296;
	setp.ne.s64 	%p30, %rd405, 0;
	@%p30 bra 	$L__BB91_9;
	cvt.u32.u64 	%r139, %rd10;
	cvt.u32.u64 	%r140, %rd511;
	div.u32 	%r141, %r140, %r139;
	mul.lo.s32 	%r142, %r141, %r139;
	sub.s32 	%r143, %r140, %r142;
	cvt.u64.u32 	%rd479, %r141;
	cvt.u64.u32 	%rd480, %r143;
	bra.uni 	$L__BB91_10;
$L__BB91_9:
	div.s64 	%rd479, %rd511, %rd10;
	mul.lo.s64 	%rd406, %rd479, %rd10;
	sub.s64 	%rd480, %rd511, %rd406;
$L__BB91_10:
	mad.lo.s64 	%rd25, %rd480, %rd17, %rd516;
	add.s32 	%r13, %r204, -2;
	mul.wide.u32 	%rd407, %r204, 8;
	add.s64 	%rd408, %rd2, %rd407;
	ld.global.u64 	%rd26, [%rd408];
	or.b64  	%rd409, %rd477, %rd26;
	and.b64  	%rd410, %rd409, -4294967296;
	setp.ne.s64 	%p31, %rd410, 0;
	@%p31 bra 	$L__BB91_12;
	cvt.u32.u64 	%r144, %rd26;
	cvt.u32.u64 	%r145, %rd477;
	div.u32 	%r146, %r145, %r144;
	mul.lo.s32 	%r147, %r146, %r144;
	sub.s32 	%r148, %r145, %r147;
	cvt.u64.u32 	%rd481, %r146;
	cvt.u64.u32 	%rd482, %r148;
	bra.uni 	$L__BB91_13;
$L__BB91_12:
	div.s64 	%rd481, %rd477, %rd26;
	mul.lo.s64 	%rd411, %rd481, %rd26;
	sub.s64 	%rd482, %rd477, %rd411;
$L__BB91_13:
	mul.wide.u32 	%rd412, %r204, 8;
	add.s64 	%rd413, %rd1, %rd412;
	ld.global.u64 	%rd33, [%rd413];
	mad.lo.s64 	%rd34, %rd33, %rd482, %rd18;
	or.b64  	%rd414, %rd479, %rd26;
	and.b64  	%rd415, %rd414, -4294967296;
	setp.ne.s64 	%p32, %rd415, 0;
	@%p32 bra 	$L__BB91_15;
	cvt.u32.u64 	%r149, %rd26;
	cvt.u32.u64 	%r150, %rd479;
	div.u32 	%r151, %r150, %r149;
	mul.lo.s32 	%r152, %r151, %r149;
	sub.s32 	%r153, %r150, %r152;
	cvt.u64.u32 	%rd483, %r151;
	cvt.u64.u32 	%rd484, %r153;
	bra.uni 	$L__BB91_16;
$L__BB91_15:
	div.s64 	%rd483, %rd479, %rd26;
	mul.lo.s64 	%rd416, %rd483, %rd26;
	sub.s64 	%rd484, %rd479, %rd416;
$L__BB91_16:
	mad.lo.s64 	%rd41, %rd484, %rd33, %rd25;
	add.s32 	%r14, %r204, -1;
	mul.wide.u32 	%rd417, %r14, 8;
	add.s64 	%rd418, %rd2, %rd417;
	ld.global.u64 	%rd42, [%rd418];
	or.b64  	%rd419, %rd481, %rd42;
	and.b64  	%rd420, %rd419, -4294967296;
	setp.ne.s64 	%p33, %rd420, 0;
	@%p33 bra 	$L__BB91_18;
	cvt.u32.u64 	%r154, %rd42;
	cvt.u32.u64 	%r155, %rd481;
	div.u32 	%r156, %r155, %r154;
	mul.lo.s32 	%r157, %r156, %r154;
	sub.s32 	%r158, %r155, %r157;
	cvt.u64.u32 	%rd485, %r156;
	cvt.u64.u32 	%rd486, %r158;
	bra.uni 	$L__BB91_19;
$L__BB91_18:
	div.s64 	%rd485, %rd481, %rd42;
	mul.lo.s64 	%rd421, %rd485, %rd42;
	sub.s64 	%rd486, %rd481, %rd421;
$L__BB91_19:
	mul.wide.u32 	%rd422, %r14, 8;
	add.s64 	%rd423, %rd1, %rd422;
	ld.global.u64 	%rd49, [%rd423];
	mad.lo.s64 	%rd50, %rd49, %rd486, %rd34;
	or.b64  	%rd424, %rd483, %rd42;
	and.b64  	%rd425, %rd424, -4294967296;
	setp.ne.s64 	%p34, %rd425, 0;
	@%p34 bra 	$L__BB91_21;
	cvt.u32.u64 	%r159, %rd42;
	cvt.u32.u64 	%r160, %rd483;
	div.u32 	%r161, %r160, %r159;
	mul.lo.s32 	%r162, %r161, %r159;
	sub.s32 	%r163, %r160, %r162;
	cvt.u64.u32 	%rd487, %r161;
	cvt.u64.u32 	%rd488, %r163;
	bra.uni 	$L__BB91_22;
$L__BB91_21:
	div.s64 	%rd487, %rd483, %rd42;
	mul.lo.s64 	%rd426, %rd487, %rd42;
	sub.s64 	%rd488, %rd483, %rd426;
$L__BB91_22:
	mad.lo.s64 	%rd57, %rd488, %rd49, %rd41;
	mul.wide.u32 	%rd427, %r13, 8;
	add.s64 	%rd428, %rd2, %rd427;
	ld.global.u64 	%rd58, [%rd428];
	or.b64  	%rd429, %rd485, %rd58;
	and.b64  	%rd430, %rd429, -4294967296;
	setp.ne.s64 	%p35, %rd430, 0;
	@%p35 bra 	$L__BB91_24;
	cvt.u32.u64 	%r164, %rd58;
	cvt.u32.u64 	%r165, %rd485;
	div.u32 	%r166, %r165, %r164;
	mul.lo.s32 	%r167, %r166, %r164;
	sub.s32 	%r168, %r165, %r167;
	cvt.u64.u32 	%rd512, %r166;
	cvt.u64.u32 	%rd490, %r168;
	bra.uni 	$L__BB91_25;
$L__BB91_24:
	div.s64 	%rd512, %rd485, %rd58;
	mul.lo.s64 	%rd431, %rd512, %rd58;
	sub.s64 	%rd490, %rd485, %rd431;
$L__BB91_25:
	mul.wide.u32 	%rd432, %r13, 8;
	add.s64 	%rd433, %rd1, %rd432;
	ld.global.u64 	%rd65, [%rd433];
	mad.lo.s64 	%rd515, %rd65, %rd490, %rd50;
	or.b64  	%rd434, %rd487, %rd58;
	and.b64  	%rd435, %rd434, -4294967296;
	setp.ne.s64 	%p36, %rd435, 0;
	@%p36 bra 	$L__BB91_27;
	cvt.u32.u64 	%r169, %rd58;
	cvt.u32.u64 	%r170, %rd487;
	div.u32 	%r171, %r170, %r169;
	mul.lo.s32 	%r172, %r171, %r169;
	sub.s32 	%r173, %r170, %r172;
	cvt.u64.u32 	%rd511, %r171;
	cvt.u64.u32 	%rd492, %r173;
	bra.uni 	$L__BB91_28;
$L__BB91_27:
	div.s64 	%rd511, %rd487, %rd58;
	mul.lo.s64 	%rd436, %rd511, %rd58;
	sub.s64 	%rd492, %rd487, %rd436;
$L__BB91_28:
	mad.lo.s64 	%rd516, %rd492, %rd65, %rd57;
	add.s32 	%r204, %r204, -4;
	add.s32 	%r203, %r203, 4;
	setp.ne.s32 	%p37, %r203, 0;
	@%p37 bra 	$L__BB91_4;
	add.s32 	%r206, %r204, 1;
$L__BB91_30:
	and.b32  	%r19, %r6, 3;
	setp.eq.s32 	%p38, %r19, 0;
	@%p38 bra 	$L__BB91_53;
	setp.eq.s32 	%p39, %r19, 1;
	@%p39 bra 	$L__BB91_45;
	mul.wide.u32 	%rd438, %r206, 8;
	add.s64 	%rd439, %rd2, %rd438;
	ld.global.u64 	%rd80, [%rd439];
	or.b64  	%rd440, %rd512, %rd80;
	and.b64  	%rd441, %rd440, -4294967296;
	setp.ne.s64 	%p40, %rd441, 0;
	@%p40 bra 	$L__BB91_34;
	cvt.u32.u64 	%r174, %rd80;
	cvt.u32.u64 	%r175, %rd512;
	div.u32 	%r176, %r175, %r174;
	mul.lo.s32 	%r177, %r176, %r174;
	sub.s32 	%r178, %r175, %r177;
	cvt.u64.u32 	%rd499, %r176;
	cvt.u64.u32 	%rd500, %r178;
	bra.uni 	$L__BB91_35;
$L__BB91_34:
	div.s64 	%rd499, %rd512, %rd80;
	mul.lo.s64 	%rd442, %rd499, %rd80;
	sub.s64 	%rd500, %rd512, %rd442;
$L__BB91_35:
	add.s64 	%rd444, %rd1, %rd438;
	ld.global.u64 	%rd87, [%rd444];
	mad.lo.s64 	%rd88, %rd87, %rd500, %rd515;
	or.b64  	%rd445, %rd511, %rd80;
	and.b64  	%rd446, %rd445, -4294967296;
	setp.ne.s64 	%p41, %rd446, 0;
	@%p41 bra 	$L__BB91_37;
	cvt.u32.u64 	%r179, %rd80;
	cvt.u32.u64 	%r180, %rd511;
	div.u32 	%r181, %r180, %r179;
	mul.lo.s32 	%r182, %r181, %r179;
	sub.s32 	%r183, %r180, %r182;
	cvt.u64.u32 	%rd501, %r181;
	cvt.u64.u32 	%rd502, %r183;
	bra.uni 	$L__BB91_38;
$L__BB91_37:
	div.s64 	%rd501, %rd511, %rd80;
	mul.lo.s64 	%rd447, %rd501, %rd80;
	sub.s64 	%rd502, %rd511, %rd447;
$L__BB91_38:
	mad.lo.s64 	%rd95, %rd502, %rd87, %rd516;
	add.s32 	%r20, %r206, -1;
	mul.wide.u32 	%rd448, %r20, 8;
	add.s64 	%rd449, %rd2, %rd448;
	ld.global.u64 	%rd96, [%rd449];
	or.b64  	%rd450, %rd499, %rd96;
	and.b64  	%rd451, %rd450, -4294967296;
	setp.ne.s64 	%p42, %rd451, 0;
	@%p42 bra 	$L__BB91_40;
	cvt.u32.u64 	%r184, %rd96;
	cvt.u32.u64 	%r185, %rd499;
	div.u32 	%r186, %r185, %r184;
	mul.lo.s32 	%r187, %r186, %r184;
	sub.s32 	%r188, %r185, %r187;
	cvt.u64.u32 	%rd512, %r186;
	cvt.u64.u32 	%rd504, %r188;
	bra.uni 	$L__BB91_41;
$L__BB91_40:
	div.s64 	%rd512, %rd499, %rd96;
	mul.lo.s64 	%rd452, %rd512, %rd96;
	sub.s64 	%rd504, %rd499, %rd452;
$L__BB91_41:
	add.s64 	%rd454, %rd1, %rd448;
	ld.global.u64 	%rd103, [%rd454];
	mad.lo.s64 	%rd515, %rd103, %rd504, %rd88;
	or.b64  	%rd455, %rd501, %rd96;
	and.b64  	%rd456, %rd455, -4294967296;
	setp.ne.s64 	%p43, %rd456, 0;
	@%p43 bra 	$L__BB91_43;
	cvt.u32.u64 	%r189, %rd96;
	cvt.u32.u64 	%r190, %rd501;
	div.u32 	%r191, %r190, %r189;
	mul.lo.s32 	%r192, %r191, %r189;
	sub.s32 	%r193, %r190, %r192;
	cvt.u64.u32 	%rd511, %r191;
	cvt.u64.u32 	%rd506, %r193;
	bra.uni 	$L__BB91_44;
$L__BB91_43:
	div.s64 	%rd511, %rd501, %rd96;
	mul.lo.s64 	%rd457, %rd511, %rd96;
	sub.s64 	%rd506, %rd501, %rd457;
$L__BB91_44:
	mad.lo.s64 	%rd516, %rd506, %rd103, %rd95;
	add.s32 	%r206, %r206, -2;
$L__BB91_45:
	and.b32  	%r194, %r6, 1;
	setp.eq.b32 	%p44, %r194, 1;
	not.pred 	%p45, %p44;
	@%p45 bra 	$L__BB91_53;
	mul.wide.u32 	%rd458, %r206, 8;
	add.s64 	%rd459, %rd2, %rd458;
	ld.global.u64 	%rd118, [%rd459];
	or.b64  	%rd460, %rd512, %rd118;
	and.b64  	%rd461, %rd460, -4294967296;
	setp.ne.s64 	%p46, %rd461, 0;
	@%p46 bra 	$L__BB91_48;
	cvt.u32.u64 	%r195, %rd118;
	cvt.u32.u64 	%r196, %rd512;
	rem.u32 	%r197, %r196, %r195;
	cvt.u64.u32 	%rd513, %r197;
	bra.uni 	$L__BB91_49;
$L__BB91_48:
	rem.s64 	%rd513, %rd512, %rd118;
$L__BB91_49:
	add.s64 	%rd463, %rd1, %rd458;
	ld.global.u64 	%rd122, [%rd463];
	mad.lo.s64 	%rd515, %rd122, %rd513, %rd515;
	or.b64  	%rd464, %rd511, %rd118;
	and.b64  	%rd465, %rd464, -4294967296;
	setp.ne.s64 	%p47, %rd465, 0;
	@%p47 bra 	$L__BB91_51;
	cvt.u32.u64 	%r198, %rd118;
	cvt.u32.u64 	%r199, %rd511;
	rem.u32 	%r200, %r199, %r198;
	cvt.u64.u32 	%rd514, %r200;
	bra.uni 	$L__BB91_52;
$L__BB91_51:
	rem.s64 	%rd514, %rd511, %rd118;
$L__BB91_52:
	mad.lo.s64 	%rd516, %rd514, %rd122, %rd516;
$L__BB91_53:
	shl.b64 	%rd466, %rd515, 1;
	add.s64 	%rd467, %rd3, %rd466;
	ld.global.u16 	%rs4, [%rd467];
	shl.b64 	%rd468, %rd516, 1;
	add.s64 	%rd469, %rd3, %rd468;
	ld.global.u16 	%rs5, [%rd469];
	// begin inline asm
	{add.f16 %rs3,%rs4,%rs5;
}
	// end inline asm
	st.shared.u16 	[%r5], %rs3;
	bra.uni 	$L__BB91_114;
$L__BB91_54:
	cvt.u64.u32 	%rd548, %r4;
	setp.le.u64 	%p2, %rd262, %rd548;
	@%p2 bra 	$L__BB91_114;
	cvt.u32.u64 	%r23, %rd261;
	add.s32 	%r210, %r23, -1;
	setp.lt.s32 	%p3, %r210, 0;
	mov.b64 	%rd557, 0;
	@%p3 bra 	$L__BB91_113;
	and.b32  	%r25, %r23, 7;
	setp.lt.u32 	%p4, %r210, 7;
	mov.b64 	%rd557, 0;
	@%p4 bra 	$L__BB91_84;
	add.s32 	%r208, %r23, -4;
	and.b32  	%r58, %r23, -8;
	neg.s32 	%r207, %r58;
	mov.b64 	%rd557, 0;
$L__BB91_58:
	.pragma "nounroll";
	add.s32 	%r30, %r208, 3;
	mul.wide.u32 	%rd270, %r30, 8;
	add.s64 	%rd271, %rd2, %rd270;
	ld.global.u64 	%rd133, [%rd271];
	or.b64  	%rd272, %rd548, %rd133;
	and.b64  	%rd273, %rd272, -4294967296;
	setp.ne.s64 	%p5, %rd273, 0;
	@%p5 bra 	$L__BB91_60;
	cvt.u32.u64 	%r59, %rd133;
	cvt.u32.u64 	%r60, %rd548;
	div.u32 	%r61, %r60, %r59;
	mul.lo.s32 	%r62, %r61, %r59;
	sub.s32 	%r63, %r60, %r62;
	cvt.u64.u32 	%rd519, %r61;
	cvt.u64.u32 	%rd520, %r63;
	bra.uni 	$L__BB91_61;
$L__BB91_60:
	div.s64 	%rd519, %rd548, %rd133;
	mul.lo.s64 	%rd274, %rd519, %rd133;
	sub.s64 	%rd520, %rd548, %rd274;
$L__BB91_61:
	add.s64 	%rd276, %rd1, %rd270;
	ld.global.u64 	%rd277, [%rd276];
	mad.lo.s64 	%rd140, %rd277, %rd520, %rd557;
	add.s32 	%r31, %r208, 2;
	mul.wide.u32 	%rd278, %r31, 8;
	add.s64 	%rd279, %rd2, %rd278;
	ld.global.u64 	%rd141, [%rd279];
	or.b64  	%rd280, %rd519, %rd141;
	and.b64  	%rd281, %rd280, -4294967296;
	setp.ne.s64 	%p6, %rd281, 0;
	@%p6 bra 	$L__BB91_63;
	cvt.u32.u64 	%r64, %rd141;
	cvt.u32.u64 	%r65, %rd519;
	div.u32 	%r66, %r65, %r64;
	mul.lo.s32 	%r67, %r66, %r64;
	sub.s32 	%r68, %r65, %r67;
	cvt.u64.u32 	%rd521, %r66;
	cvt.u64.u32 	%rd522, %r68;
	bra.uni 	$L__BB91_64;
$L__BB91_63:
	div.s64 	%rd521, %rd519, %rd141;
	mul.lo.s64 	%rd282, %rd521, %rd141;
	sub.s64 	%rd522, %rd519, %rd282;
$L__BB91_64:
	add.s64 	%rd284, %rd1, %rd278;
	ld.global.u64 	%rd285, [%rd284];
	mad.lo.s64 	%rd148, %rd285, %rd522, %rd140;
	add.s32 	%r32, %r208, 1;
	mul.wide.u32 	%rd286, %r32, 8;
	add.s64 	%rd287, %rd2, %rd286;
	ld.global.u64 	%rd149, [%rd287];
	or.b64  	%rd288, %rd521, %rd149;
	and.b64  	%rd289, %rd288, -4294967296;
	setp.ne.s64 	%p7, %rd289, 0;
	@%p7 bra 	$L__BB91_66;
	cvt.u32.u64 	%r69, %rd149;
	cvt.u32.u64 	%r70, %rd521;
	div.u32 	%r71, %r70, %r69;
	mul.lo.s32 	%r72, %r71, %r69;
	sub.s32 	%r73, %r70, %r72;
	cvt.u64.u32 	%rd523, %r71;
	cvt.u64.u32 	%rd524, %r73;
	bra.uni 	$L__BB91_67;
$L__BB91_66:
	div.s64 	%rd523, %rd521, %rd149;
	mul.lo.s64 	%rd290, %rd523, %rd149;
	sub.s64 	%rd524, %rd521, %rd290;
$L__BB91_67:
	add.s64 	%rd292, %rd1, %rd286;
	ld.global.u64 	%rd293, [%rd292];
	mad.lo.s64 	%rd156, %rd293, %rd524, %rd148;
	add.s32 	%r33, %r208, -4;
	mul.wide.u32 	%rd294, %r208, 8;
	add.s64 	%rd295, %rd2, %rd294;
	ld.global.u64 	%rd157, [%rd295];
	or.b64  	%rd296, %rd523, %rd157;
	and.b64  	%rd297, %rd296, -4294967296;
	setp.ne.s64 	%p8, %rd297, 0;
	@%p8 bra 	$L__BB91_69;
	cvt.u32.u64 	%r74, %rd157;
	cvt.u32.u64 	%r75, %rd523;
	div.u32 	%r76, %r75, %r74;
	mul.lo.s32 	%r77, %r76, %r74;
	sub.s32 	%r78, %r75, %r77;
	cvt.u64.u32 	%rd525, %r76;
	cvt.u64.u32 	%rd526, %r78;
	bra.uni 	$L__BB91_70;
$L__BB91_69:
	div.s64 	%rd525, %rd523, %rd157;
	mul.lo.s64 	%rd298, %rd525, %rd157;
	sub.s64 	%rd526, %rd523, %rd298;
$L__BB91_70:
	add.s64 	%rd300, %rd1, %rd294;
	ld.global.u64 	%rd301, [%rd300];
	mad.lo.s64 	%rd164, %rd301, %rd526, %rd156;
	add.s32 	%r34, %r208, -1;
	mul.wide.u32 	%rd302, %r34, 8;
	add.s64 	%rd303, %rd2, %rd302;
	ld.global.u64 	%rd165, [%rd303];
	or.b64  	%rd304, %rd525, %rd165;
	and.b64  	%rd305, %rd304, -4294967296;
	setp.ne.s64 	%p9, %rd305, 0;
	@%p9 bra 	$L__BB91_72;
	cvt.u32.u64 	%r79, %rd165;
	cvt.u32.u64 	%r80, %rd525;
	div.u32 	%r81, %r80, %r79;
	mul.lo.s32 	%r82, %r81, %r79;
	sub.s32 	%r83, %r80, %r82;
	cvt.u64.u32 	%rd527, %r81;
	cvt.u64.u32 	%rd528, %r83;
	bra.uni 	$L__BB91_73;
$L__BB91_72:
	div.s64 	%rd527, %rd525, %rd165;
	mul.lo.s64 	%rd306, %rd527, %rd165;
	sub.s64 	%rd528, %rd525, %rd306;
$L__BB91_73:
	add.s64 	%rd308, %rd1, %rd302;
	ld.global.u64 	%rd309, [%rd308];
	mad.lo.s64 	%rd172, %rd309, %rd528, %rd164;
	add.s32 	%r35, %r208, -2;
	mul.wide.u32 	%rd310, %r35, 8;
	add.s64 	%rd311, %rd2, %rd310;
	ld.global.u64 	%rd173, [%rd311];
	or.b64  	%rd312, %rd527, %rd173;
	and.b64  	%rd313, %rd312, -4294967296;
	setp.ne.s64 	%p10, %rd313, 0;
	@%p10 bra 	$L__BB91_75;
	cvt.u32.u64 	%r84, %rd173;
	cvt.u32.u64 	%r85, %rd527;
	div.u32 	%r86, %r85, %r84;
	mul.lo.s32 	%r87, %r86, %r84;
	sub.s32 	%r88, %r85, %r87;
	cvt.u64.u32 	%rd529, %r86;
	cvt.u64.u32 	%rd530, %r88;
	bra.uni 	$L__BB91_76;
$L__BB91_75:
	div.s64 	%rd529, %rd527, %rd173;
	mul.lo.s64 	%rd314, %rd529, %rd173;
	sub.s64 	%rd530, %rd527, %rd314;
$L__BB91_76:
	add.s64 	%rd316, %rd1, %rd310;
	ld.global.u64 	%rd317, [%rd316];
	mad.lo.s64 	%rd180, %rd317, %rd530, %rd172;
	add.s32 	%r36, %r208, -3;
	mul.wide.u32 	%rd318, %r36, 8;
	add.s64 	%rd319, %rd2, %rd318;
	ld.global.u64 	%rd181, [%rd319];
	or.b64  	%rd320, %rd529, %rd181;
	and.b64  	%rd321, %rd320, -4294967296;
	setp.ne.s64 	%p11, %rd321, 0;
	@%p11 bra 	$L__BB91_78;
	cvt.u32.u64 	%r89, %rd181;
	cvt.u32.u64 	%r90, %rd529;
	div.u32 	%r91, %r90, %r89;
	mul.lo.s32 	%r92, %r91, %r89;
	sub.s32 	%r93, %r90, %r92;
	cvt.u64.u32 	%rd531, %r91;
	cvt.u64.u32 	%rd532, %r93;
	bra.uni 	$L__BB91_79;
$L__BB91_78:
	div.s64 	%rd531, %rd529, %rd181;
	mul.lo.s64 	%rd322, %rd531, %rd181;
	sub.s64 	%rd532, %rd529, %rd322;
$L__BB91_79:
	add.s64 	%rd324, %rd1, %rd318;
	ld.global.u64 	%rd325, [%rd324];
	mad.lo.s64 	%rd188, %rd325, %rd532, %rd180;
	mul.wide.u32 	%rd326, %r33, 8;
	add.s64 	%rd327, %rd2, %rd326;
	ld.global.u64 	%rd189, [%rd327];
	or.b64  	%rd328, %rd531, %rd189;
	and.b64  	%rd329, %rd328, -4294967296;
	setp.ne.s64 	%p12, %rd329, 0;
	@%p12 bra 	$L__BB91_81;
	cvt.u32.u64 	%r94, %rd189;
	cvt.u32.u64 	%r95, %rd531;
	div.u32 	%r96, %r95, %r94;
	mul.lo.s32 	%r97, %r96, %r94;
	sub.s32 	%r98, %r95, %r97;
	cvt.u64.u32 	%rd548, %r96;
	cvt.u64.u32 	%rd534, %r98;
	bra.uni 	$L__BB91_82;
$L__BB91_81:
	div.s64 	%rd548, %rd531, %rd189;
	mul.lo.s64 	%rd330, %rd548, %rd189;
	sub.s64 	%rd534, %rd531, %rd330;
$L__BB91_82:
	add.s64 	%rd332, %rd1, %rd326;
	ld.global.u64 	%rd333, [%rd332];
	mad.lo.s64 	%rd557, %rd333, %rd534, %rd188;
	add.s32 	%r208, %r208, -8;
	add.s32 	%r207, %r207, 8;
	setp.ne.s32 	%p13, %r207, 0;
	@%p13 bra 	$L__BB91_58;
	add.s32 	%r210, %r208, 3;
$L__BB91_84:
	setp.eq.s32 	%p14, %r25, 0;
	@%p14 bra 	$L__BB91_113;
	and.b32  	%r41, %r23, 3;
	setp.lt.u32 	%p15, %r25, 4;
	@%p15 bra 	$L__BB91_99;
	mul.wide.u32 	%rd335, %r210, 8;
	add.s64 	%rd336, %rd2, %rd335;
	ld.global.u64 	%rd200, [%rd336];
	or.b64  	%rd337, %rd548, %rd200;
	and.b64  	%rd338, %rd337, -4294967296;
	setp.ne.s64 	%p16, %rd338, 0;
	@%p16 bra 	$L__BB91_88;
	cvt.u32.u64 	%r99, %rd200;
	cvt.u32.u64 	%r100, %rd548;
	div.u32 	%r101, %r100, %r99;
	mul.lo.s32 	%r102, %r101, %r99;
	sub.s32 	%r103, %r100, %r102;
	cvt.u64.u32 	%rd538, %r101;
	cvt.u64.u32 	%rd539, %r103;
	bra.uni 	$L__BB91_89;
$L__BB91_88:
	div.s64 	%rd538, %rd548, %rd200;
	mul.lo.s64 	%rd339, %rd538, %rd200;
	sub.s64 	%rd539, %rd548, %rd339;
$L__BB91_89:
	add.s64 	%rd341, %rd1, %rd335;
	ld.global.u64 	%rd342, [%rd341];
	mad.lo.s64 	%rd207, %rd342, %rd539, %rd557;
	add.s32 	%r42, %r210, -1;
	mul.wide.u32 	%rd343, %r42, 8;
	add.s64 	%rd344, %rd2, %rd343;
	ld.global.u64 	%rd208, [%rd344];
	or.b64  	%rd345, %rd538, %rd208;
	and.b64  	%rd346, %rd345, -4294967296;
	setp.ne.s64 	%p17, %rd346, 0;
	@%p17 bra 	$L__BB91_91;
	cvt.u32.u64 	%r104, %rd208;
	cvt.u32.u64 	%r105, %rd538;
	div.u32 	%r106, %r105, %r104;
	mul.lo.s32 	%r107, %r106, %r104;
	sub.s32 	%r108, %r105, %r107;
	cvt.u64.u32 	%rd540, %r106;
	cvt.u64.u32 	%rd541, %r108;
	bra.uni 	$L__BB91_92;
$L__BB91_91:
	div.s64 	%rd540, %rd538, %rd208;
	mul.lo.s64 	%rd347, %rd540, %rd208;
	sub.s64 	%rd541, %rd538, %rd347;
$L__BB91_92:
	add.s64 	%rd349, %rd1, %rd343;
	ld.global.u64 	%rd350, [%rd349];
	mad.lo.s64 	%rd215, %rd350, %rd541, %rd207;
	add.s32 	%r43, %r210, -2;
	mul.wide.u32 	%rd351, %r43, 8;
	add.s64 	%rd352, %rd2, %rd351;
	ld.global.u64 	%rd216, [%rd352];
	or.b64  	%rd353, %rd540, %rd216;
	and.b64  	%rd354, %rd353, -4294967296;
	setp.ne.s64 	%p18, %rd354, 0;
	@%p18 bra 	$L__BB91_94;
	cvt.u32.u64 	%r109, %rd216;
	cvt.u32.u64 	%r110, %rd540;
	div.u32 	%r111, %r110, %r109;
	mul.lo.s32 	%r112, %r111, %r109;
	sub.s32 	%r113, %r110, %r112;
	cvt.u64.u32 	%rd542, %r111;
	cvt.u64.u32 	%rd543, %r113;
	bra.uni 	$L__BB91_95;
$L__BB91_94:
	div.s64 	%rd542, %rd540, %rd216;
	mul.lo.s64 	%rd355, %rd542, %rd216;
	sub.s64 	%rd543, %rd540, %rd355;
$L__BB91_95:
	add.s64 	%rd357, %rd1, %rd351;
	ld.global.u64 	%rd358, [%rd357];
	mad.lo.s64 	%rd223, %rd358, %rd543, %rd215;
	add.s32 	%r44, %r210, -3;
	mul.wide.u32 	%rd359, %r44, 8;
	add.s64 	%rd360, %rd2, %rd359;
	ld.global.u64 	%rd224, [%rd360];
	or.b64  	%rd361, %rd542, %rd224;
	and.b64  	%rd362, %rd361, -4294967296;
	setp.ne.s64 	%p19, %rd362, 0;
	@%p19 bra 	$L__BB91_97;
	cvt.u32.u64 	%r114, %rd224;
	cvt.u32.u64 	%r115, %rd542;
	div.u32 	%r116, %r115, %r114;
	mul.lo.s32 	%r117, %r116, %r114;
	sub.s32 	%r118, %r115, %r117;
	cvt.u64.u32 	%rd548, %r116;
	cvt.u64.u32 	%rd545, %r118;
	bra.uni 	$L__BB91_98;
$L__BB91_97:
	div.s64 	%rd548, %rd542, %rd224;
	mul.lo.s64 	%rd363, %rd548, %rd224;
	sub.s64 	%rd545, %rd542, %rd363;
$L__BB91_98:
	add.s64 	%rd365, %rd1, %rd359;
	ld.global.u64 	%rd366, [%rd365];
	mad.lo.s64 	%rd557, %rd366, %rd545, %rd223;
	add.s32 	%r210, %r210, -4;
$L__BB91_99:
	setp.eq.s32 	%p20, %r41, 0;
	@%p20 bra 	$L__BB91_113;
	setp.eq.s32 	%p21, %r41, 1;
	@%p21 bra 	$L__BB91_108;
	mul.wide.u32 	%rd368, %r210, 8;
	add.s64 	%rd369, %rd2, %rd368;
	ld.global.u64 	%rd235, [%rd369];
	or.b64  	%rd370, %rd548, %rd235;
	and.b64  	%rd371, %rd370, -4294967296;
	setp.ne.s64 	%p22, %rd371, 0;
	@%p22 bra 	$L__BB91_103;
	cvt.u32.u64 	%r119, %rd235;
	cvt.u32.u64 	%r120, %rd548;
	div.u32 	%r121, %r120, %r119;
	mul.lo.s32 	%r122, %r121, %r119;
	sub.s32 	%r123, %r120, %r122;
	cvt.u64.u32 	%rd549, %r121;
	cvt.u64.u32 	%rd550, %r123;
	bra.uni 	$L__BB91_104;
$L__BB91_103:
	div.s64 	%rd549, %rd548, %rd235;
	mul.lo.s64 	%rd372, %rd549, %rd235;
	sub.s64 	%rd550, %rd548, %rd372;
$L__BB91_104:
	add.s64 	%rd374, %rd1, %rd368;
	ld.global.u64 	%rd375, [%rd374];
	mad.lo.s64 	%rd242, %rd375, %rd550, %rd557;
	add.s32 	%r47, %r210, -1;
	mul.wide.u32 	%rd376, %r47, 8;
	add.s64 	%rd377, %rd2, %rd376;
	ld.global.u64 	%rd243, [%rd377];
	or.b64  	%rd378, %rd549, %rd243;
	and.b64  	%rd379, %rd378, -4294967296;
	setp.ne.s64 	%p23, %rd379, 0;
	@%p23 bra 	$L__BB91_106;
	cvt.u32.u64 	%r124, %rd243;
	cvt.u32.u64 	%r125, %rd549;
	div.u32 	%r126, %r125, %r124;
	mul.lo.s32 	%r127, %r126, %r124;
	sub.s32 	%r128, %r125, %r127;
	cvt.u64.u32 	%rd548, %r126;
	cvt.u64.u32 	%rd552, %r128;
	bra.uni 	$L__BB91_107;
$L__BB91_106:
	div.s64 	%rd548, %rd549, %rd243;
	mul.lo.s64 	%rd380, %rd548, %rd243;
	sub.s64 	%rd552, %rd549, %rd380;
$L__BB91_107:
	add.s64 	%rd382, %rd1, %rd376;
	ld.global.u64 	%rd383, [%rd382];
	mad.lo.s64 	%rd557, %rd383, %rd552, %rd242;
	add.s32 	%r210, %r210, -2;
$L__BB91_108:
	and.b32  	%r129, %r23, 1;
	setp.eq.b32 	%p24, %r129, 1;
	not.pred 	%p25, %p24;
	@%p25 bra 	$L__BB91_113;
	mul.wide.u32 	%rd384, %r210, 8;
	add.s64 	%rd385, %rd2, %rd384;
	ld.global.u64 	%rd254, [%rd385];
	or.b64  	%rd386, %rd548, %rd254;
	and.b64  	%rd387, %rd386, -4294967296;
	setp.ne.s64 	%p26, %rd387, 0;
	@%p26 bra 	$L__BB91_111;
	cvt.u32.u64 	%r130, %rd254;
	cvt.u32.u64 	%r131, %rd548;
	rem.u32 	%r132, %r131, %r130;
	cvt.u64.u32 	%rd556, %r132;
	bra.uni 	$L__BB91_112;
$L__BB91_111:
	rem.s64 	%rd556, %rd548, %rd254;
$L__BB91_112:
	add.s64 	%rd389, %rd1, %rd384;
	ld.global.u64 	%rd390, [%rd389];
	mad.lo.s64 	%rd557, %rd390, %rd556, %rd557;
$L__BB91_113:
	shl.b64 	%rd391, %rd557, 1;
	add.s64 	%rd392, %rd3, %rd391;
	ld.global.u16 	%rs2, [%rd392];
	st.shared.u16 	[%r5], %rs2;
$L__BB91_114:
	bar.sync 	0;
	setp.lt.u32 	%p48, %r212, 66;
	@%p48 bra 	$L__BB91_118;
$L__BB91_115:
	shr.u32 	%r51, %r212, 1;
	setp.ge.u32 	%p49, %r1, %r51;
	@%p49 bra 	$L__BB91_117;
	ld.shared.u16 	%rs7, [%r5];
	and.b32  	%r201, %r212, 2046;
	add.s32 	%r202, %r5, %r201;
	ld.shared.u16 	%rs8, [%r202];
	// begin inline asm
	{add.f16 %rs6,%rs7,%rs8;
}
	// end inline asm
	st.shared.u16 	[%r5], %rs6;
$L__BB91_117:
	bar.sync 	0;
	setp.gt.u32 	%p50, %r212, 131;
	mov.u32 	%r212, %r51;
	@%p50 bra 	$L__BB91_115;
$L__BB91_118:
	setp.gt.u32 	%p51, %r1, 31;
	@%p51 bra 	$L__BB91_121;
	ld.shared.u16 	%rs10, [%r5];
	ld.shared.u16 	%rs11, [%r5+64];
	// begin inline asm
	{add.f16 %rs9,%rs10,%rs11;
}
	// end inline asm
	st.volatile.shared.u16 	[%r5], %rs9;
	ld.shared.u16 	%rs14, [%r5+32];
	// begin inline asm
	{add.f16 %rs12,%rs9,%rs14;
}
	// end inline asm
	st.volatile.shared.u16 	[%r5], %rs12;
	ld.shared.u16 	%rs17, [%r5+16];
	// begin inline asm
	{add.f16 %rs15,%rs12,%rs17;
}
	// end inline asm
	st.volatile.shared.u16 	[%r5], %rs15;
	ld.shared.u16 	%rs20, [%r5+8];
	// begin inline asm
	{add.f16 %rs18,%rs15,%rs20;
}
	// end inline asm
	st.volatile.shared.u16 	[%r5], %rs18;
	ld.shared.u16 	%rs23, [%r5+4];
	// begin inline asm
	{add.f16 %rs21,%rs18,%rs23;
}
	// end inline asm
	st.volatile.shared.u16 	[%r5], %rs21;
	ld.shared.u16 	%rs26, [%r5+2];
	// begin inline asm
	{add.f16 %rs24,%rs21,%rs26;
}
	// end inline asm
	st.volatile.shared.u16 	[%r5], %rs24;
	setp.ne.s32 	%p52, %r1, 0;
	@%p52 bra 	$L__BB91_121;
	cvta.to.global.u64 	%rd470, %rd260;
	mul.wide.u32 	%rd471, %r2, 2;
	add.s64 	%rd472, %rd470, %rd471;
	ld.shared.u16 	%rs27, [sum_squaresdata_f16];
	st.global.u16 	[%rd472], %rs27;
$L__BB91_121:
	ret;

}
	// .globl	contiguous_sum_square2_f16
.visible .entry contiguous_sum_square2_f16(
	.param .u64 .ptr .align 1 contiguous_sum_square2_f16_param_0,
	.param .u64 .ptr .align 1 contiguous_sum_square2_f16_param_1,
	.param .u64 .ptr .align 1 contiguous_sum_square2_f16_param_2,
	.param .u64 .ptr .align 1 contiguous_sum_square2_f16_param_3,
	.param .u64 contiguous_sum_square2_f16_param_4,
	.param .u64 contiguous_sum_square2_f16_param_5,
	.param .u64 contiguous_sum_square2_f16_param_6
)
{
	.reg .pred 	%p<53>;
	.reg .b16 	%rs<36>;
	.reg .b32 	%r<217>;
	.reg .b64 	%rd<572>;

	ld.param.u64 	%rd266, [contiguous_sum_square2_f16_param_1];
	ld.param.u64 	%rd267, [contiguous_sum_square2_f16_param_2];
	ld.param.u64 	%rd268, [contiguous_sum_square2_f16_param_3];
	ld.param.u64 	%rd263, [contiguous_sum_square2_f16_param_4];
	ld.param.u64 	%rd264, [contiguous_sum_square2_f16_param_5];
	ld.param.u64 	%rd265, [contiguous_sum_square2_f16_param_6];
	cvta.to.global.u64 	%rd1, %rd268;
	cvta.to.global.u64 	%rd2, %rd267;
	cvta.to.global.u64 	%rd571, %rd266;
	mov.u32 	%r1, %tid.x;
	mov.u32 	%r2, %ctaid.x;
	mov.u32 	%r216, %ntid.x;
	mul.lo.s32 	%r52, %r2, %r216;
	shl.b32 	%r53, %r52, 1;
	add.s32 	%r4, %r53, %r1;
	shl.b32 	%r54, %r1, 1;
	mov.u32 	%r55, sum_squaresdata_f16;
	add.s32 	%r5, %r55, %r54;
	mov.b32 	%r51, 0;
	// begin inline asm
	cvt.rn.f16.s32 %rs1, %r51;
	// end inline asm
	st.shared.u16 	[%r5], %rs1;
	add.s32 	%r56, %r4, %r216;
	cvt.u64.u32 	%rd4, %r56;
	setp.le.u64 	%p1, %rd264, %rd4;
	@%p1 bra 	$L__BB92_54;
	cvt.u64.u32 	%rd401, %r4;
	mov.u32 	%r133, %ctaid.y;
	cvt.u64.u32 	%rd402, %r133;
	mul.lo.s64 	%rd403, %rd264, %rd402;
	add.s64 	%rd525, %rd403, %rd401;
	add.s64 	%rd523, %rd403, %rd4;
	cvt.u32.u64 	%r6, %rd263;
	add.s32 	%r210, %r6, -1;
	setp.lt.s32 	%p27, %r210, 0;
	mov.b64 	%rd529, 0;
	mov.u64 	%rd530, %rd529;
	@%p27 bra 	$L__BB92_53;
	setp.lt.u32 	%p28, %r210, 3;
	mov.b64 	%rd530, 0;
	mov.u64 	%rd529, %rd530;
	@%p28 bra 	$L__BB92_30;
	add.s32 	%r208, %r6, -2;
	and.b32  	%r134, %r6, -4;
	neg.s32 	%r207, %r134;
	mov.b64 	%rd530, 0;
$L__BB92_4:
	.pragma "nounroll";
	add.s32 	%r12, %r208, 1;
	mul.wide.u32 	%rd407, %r12, 8;
	add.s64 	%rd408, %rd2, %rd407;
	ld.global.u64 	%rd11, [%rd408];
	or.b64  	%rd409, %rd525, %rd11;
	and.b64  	%rd410, %rd409, -4294967296;
	setp.ne.s64 	%p29, %rd410, 0;
	@%p29 bra 	$L__BB92_6;
	cvt.u32.u64 	%r135, %rd11;
	cvt.u32.u64 	%r136, %rd525;
	div.u32 	%r137, %r136, %r135;
	mul.lo.s32 	%r138, %r137, %r135;
	sub.s32 	%r139, %r136, %r138;
	cvt.u64.u32 	%rd491, %r137;
	cvt.u64.u32 	%rd492, %r139;
	bra.uni 	$L__BB92_7;
$L__BB92_6:
	div.s64 	%rd491, %rd525, %rd11;
	mul.lo.s64 	%rd411, %rd491, %rd11;
	sub.s64 	%rd492, %rd525, %rd411;
$L__BB92_7:
	mul.wide.u32 	%rd412, %r12, 8;
	add.s64 	%rd413, %rd1, %rd412;
	ld.global.u64 	%rd18, [%rd413];
	mad.lo.s64 	%rd19, %rd18, %rd492, %rd529;
	or.b64  	%rd414, %rd523, %rd11;
	and.b64  	%rd415, %rd414, -4294967296;
	setp.ne.s64 	%p30, %rd415, 0;
	@%p30 bra 	$L__BB92_9;
	cvt.u32.u64 	%r140, %rd11;
	cvt.u32.u64 	%r141, %rd523;
	div.u32 	%r142, %r141, %r140;
	mul.lo.s32 	%r143, %r142, %r140;
	sub.s32 	%r144, %r141, %r143;
	cvt.u64.u32 	%rd493, %r142;
	cvt.u64.u32 	%rd494, %r144;
	bra.uni 	$L__BB92_10;
$L__BB92_9:
	div.s64 	%rd493, %rd523, %rd11;
	mul.lo.s64 	%rd416, %rd493, %rd11;
	sub.s64 	%rd494, %rd523, %rd416;
$L__BB92_10:
	mad.lo.s64 	%rd26, %rd494, %rd18, %rd530;
	mul.wide.u32 	%rd417, %r208, 8;
	add.s64 	%rd418, %rd2, %rd417;
	ld.global.u64 	%rd27, [%rd418];
	or.b64  	%rd419, %rd491, %rd27;
	and.b64  	%rd420, %rd419, -4294967296;
	setp.ne.s64 	%p31, %rd420, 0;
	@%p31 bra 	$L__BB92_12;
	cvt.u32.u64 	%r145, %rd27;
	cvt.u32.u64 	%r146, %rd491;
	div.u32 	%r147, %r146, %r145;
	mul.lo.s32 	%r148, %r147, %r145;
	sub.s32 	%r149, %r146, %r148;
	cvt.u64.u32 	%rd495, %r147;
	cvt.u64.u32 	%rd496, %r149;
	bra.uni 	$L__BB92_13;
$L__BB92_12:
	div.s64 	%rd495, %rd491, %rd27;
	mul.lo.s64 	%rd421, %rd495, %rd27;
	sub.s64 	%rd496, %rd491, %rd421;
$L__BB92_13:
	mul.wide.u32 	%rd422, %r208, 8;
	add.s64 	%rd423, %rd1, %rd422;
	ld.global.u64 	%rd34, [%rd423];
	mad.lo.s64 	%rd35, %rd34, %rd496, %rd19;
	or.b64  	%rd424, %rd493, %rd27;
	and.b64  	%rd425, %rd424, -4294967296;
	setp.ne.s64 	%p32, %rd425, 0;
	@%p32 bra 	$L__BB92_15;
	cvt.u32.u64 	%r150, %rd27;
	cvt.u32.u64 	%r151, %rd493;
	div.u32 	%r152, %r151, %r150;
	mul.lo.s32 	%r153, %r152, %r150;
	sub.s32 	%r154, %r151, %r153;
	cvt.u64.u32 	%rd497, %r152;
	cvt.u64.u32 	%rd498, %r154;
	bra.uni 	$L__BB92_16;
$L__BB92_15:
	div.s64 	%rd497, %rd493, %rd27;
	mul.lo.s64 	%rd426, %rd497, %rd27;
	sub.s64 	%rd498, %rd493, %rd426;
$L__BB92_16:
	mad.lo.s64 	%rd42, %rd498, %rd34, %rd26;
	add.s32 	%r13, %r208, -1;
	mul.wide.u32 	%rd427, %r13, 8;
	add.s64 	%rd428, %rd2, %rd427;
	ld.global.u64 	%rd43, [%rd428];
	or.b64  	%rd429, %rd495, %rd43;
	and.b64  	%rd430, %rd429, -4294967296;
	setp.ne.s64 	%p33, %rd430, 0;
	@%p33 bra 	$L__BB92_18;
	cvt.u32.u64 	%r155, %rd43;
	cvt.u32.u64 	%r156, %rd495;
	div.u32 	%r157, %r156, %r155;
	mul.lo.s32 	%r158, %r157, %r155;
	sub.s32 	%r159, %r156, %r158;
	cvt.u64.u32 	%rd499, %r157;
	cvt.u64.u32 	%rd500, %r159;
	bra.uni 	$L__BB92_19;
$L__BB92_18:
	div.s64 	%rd499, %rd495, %rd43;
	mul.lo.s64 	%rd431, %rd499, %rd43;
	sub.s64 	%rd500, %rd495, %rd431;
$L__BB92_19:
	mul.wide.u32 	%rd432, %r13, 8;
	add.s64 	%rd433, %rd1, %rd432;
	ld.global.u64 	%rd50, [%rd433];
	mad.lo.s64 	%rd51, %rd50, %rd500, %rd35;
	or.b64  	%rd434, %rd497, %rd43;
	and.b64  	%rd435, %rd434, -4294967296;
	setp.ne.s64 	%p34, %rd435, 0;
	@%p34 bra 	$L__BB92_21;
	cvt.u32.u64 	%r160, %rd43;
	cvt.u32.u64 	%r161, %rd497;
	div.u32 	%r162, %r161, %r160;
	mul.lo.s32 	%r163, %r162, %r160;
	sub.s32 	%r164, %r161, %r163;
	cvt.u64.u32 	%rd501, %r162;
	cvt.u64.u32 	%rd502, %r164;
	bra.uni 	$L__BB92_22;
$L__BB92_21:
	div.s64 	%rd501, %rd497, %rd43;
	mul.lo.s64 	%rd436, %rd501, %rd43;
	sub.s64 	%rd502, %rd497, %rd436;
$L__BB92_22:
	mad.lo.s64 	%rd58, %rd502, %rd50, %rd42;
	add.s32 	%r165, %r208, -2;
	mul.wide.u32 	%rd437, %r165, 8;
	add.s64 	%rd438, %rd2, %rd437;
	ld.global.u64 	%rd59, [%rd438];
	or.b64  	%rd439, %rd499, %rd59;
	and.b64  	%rd440, %rd439, -4294967296;
	setp.ne.s64 	%p35, %rd440, 0;
	@%p35 bra 	$L__BB92_24;
	cvt.u32.u64 	%r166, %rd59;
	cvt.u32.u64 	%r167, %rd499;
	div.u32 	%r168, %r167, %r166;
	mul.lo.s32 	%r169, %r168, %r166;
	sub.s32 	%r170, %r167, %r169;
	cvt.u64.u32 	%rd525, %r168;
	cvt.u64.u32 	%rd504, %r170;
	bra.uni 	$L__BB92_25;
$L__BB92_24:
	div.s64 	%rd525, %rd499, %rd59;
	mul.lo.s64 	%rd441, %rd525, %rd59;
	sub.s64 	%rd504, %rd499, %rd441;
$L__BB92_25:
	mul.wide.u32 	%rd442, %r165, 8;
	add.s64 	%rd443, %rd1, %rd442;
	ld.global.u64 	%rd66, [%rd443];
	mad.lo.s64 	%rd529, %rd66, %rd504, %rd51;
	or.b64  	%rd444, %rd501, %rd59;
	and.b64  	%rd445, %rd444, -4294967296;
	setp.ne.s64 	%p36, %rd445, 0;
	@%p36 bra 	$L__BB92_27;
	cvt.u32.u64 	%r172, %rd59;
	cvt.u32.u64 	%r173, %rd501;
	div.u32 	%r174, %r173, %r172;
	mul.lo.s32 	%r175, %r174, %r172;
	sub.s32 	%r176, %r173, %r175;
	cvt.u64.u32 	%rd523, %r174;
	cvt.u64.u32 	%rd506, %r176;
	bra.uni 	$L__BB92_28;
$L__BB92_27:
	div.s64 	%rd523, %rd501, %rd59;
	mul.lo.s64 	%rd446, %rd523, %rd59;
	sub.s64 	%rd506, %rd501, %rd446;
$L__BB92_28:
	mad.lo.s64 	%rd530, %rd506, %rd66, %rd58;
	add.s32 	%r208, %r208, -4;
	add.s32 	%r207, %r207, 4;
	setp.ne.s32 	%p37, %r207, 0;
	@%p37 bra 	$L__BB92_4;
	add.s32 	%r210, %r208, 1;
$L__BB92_30:
	and.b32  	%r18, %r6, 3;
	setp.eq.s32 	%p38, %r18, 0;
	@%p38 bra 	$L__BB92_53;
	setp.eq.s32 	%p39, %r18, 1;
	@%p39 bra 	$L__BB92_45;
	mul.wide.u32 	%rd448, %r210, 8;
	add.s64 	%rd449, %rd2, %rd448;
	ld.global.u64 	%rd81, [%rd449];
	or.b64  	%rd450, %rd525, %rd81;
	and.b64  	%rd451, %rd450, -4294967296;
	setp.ne.s64 	%p40, %rd451, 0;
	@%p40 bra 	$L__BB92_34;
	cvt.u32.u64 	%r177, %rd81;
	cvt.u32.u64 	%r178, %rd525;
	div.u32 	%r179, %r178, %r177;
	mul.lo.s32 	%r180, %r179, %r177;
	sub.s32 	%r181, %r178, %r180;
	cvt.u64.u32 	%rd513, %r179;
	cvt.u64.u32 	%rd514, %r181;
	bra.uni 	$L__BB92_35;
$L__BB92_34:
	div.s64 	%rd513, %rd525, %rd81;
	mul.lo.s64 	%rd452, %rd513, %rd81;
	sub.s64 	%rd514, %rd525, %rd452;
$L__BB92_35:
	add.s64 	%rd454, %rd1, %rd448;
	ld.global.u64 	%rd88, [%rd454];
	mad.lo.s64 	%rd89, %rd88, %rd514, %rd529;
	or.b64  	%rd455, %rd523, %rd81;
	and.b64  	%rd456, %rd455, -4294967296;
	setp.ne.s64 	%p41, %rd456, 0;
	@%p41 bra 	$L__BB92_37;
	cvt.u32.u64 	%r182, %rd81;
	cvt.u32.u64 	%r183, %rd523;
	div.u32 	%r184, %r183, %r182;
	mul.lo.s32 	%r185, %r184, %r182;
	sub.s32 	%r186, %r183, %r185;
	cvt.u64.u32 	%rd515, %r184;
	cvt.u64.u32 	%rd516, %r186;
	bra.uni 	$L__BB92_38;
$L__BB92_37:
	div.s64 	%rd515, %rd523, %rd81;
	mul.lo.s64 	%rd457, %rd515, %rd81;
	sub.s64 	%rd516, %rd523, %rd457;
$L__BB92_38:
	mad.lo.s64 	%rd96, %rd516, %rd88, %rd530;
	add.s32 	%r19, %r210, -1;
	mul.wide.u32 	%rd458, %r19, 8;
	add.s64 	%rd459, %rd2, %rd458;
	ld.global.u64 	%rd97, [%rd459];
	or.b64  	%rd460, %rd513, %rd97;
	and.b64  	%rd461, %rd460, -4294967296;
	setp.ne.s64 	%p42, %rd461, 0;
	@%p42 bra 	$L__BB92_40;
	cvt.u32.u64 	%r187, %rd97;
	cvt.u32.u64 	%r188, %rd513;
	div.u32 	%r189, %r188, %r187;
	mul.lo.s32 	%r190, %r189, %r187;
	sub.s32 	%r191, %r188, %r190;
	cvt.u64.u32 	%rd525, %r189;
	cvt.u64.u32 	%rd518, %r191;
	bra.uni 	$L__BB92_41;
$L__BB92_40:
	div.s64 	%rd525, %rd513, %rd97;
	mul.lo.s64 	%rd462, %rd525, %rd97;
	sub.s64 	%rd518, %rd513, %rd462;
$L__BB92_41:
	add.s64 	%rd464, %rd1, %rd458;
	ld.global.u64 	%rd104, [%rd464];
	mad.lo.s64 	%rd529, %rd104, %rd518, %rd89;
	or.b64  	%rd465, %rd515, %rd97;
	and.b64  	%rd466, %rd465, -4294967296;
	setp.ne.s64 	%p43, %rd466, 0;
	@%p43 bra 	$L__BB92_43;
	cvt.u32.u64 	%r192, %rd97;
	cvt.u32.u64 	%r193, %rd515;
	div.u32 	%r194, %r193, %r192;
	mul.lo.s32 	%r195, %r194, %r192;
	sub.s32 	%r196, %r193, %r195;
	cvt.u64.u32 	%rd523, %r194;
	cvt.u64.u32 	%rd520, %r196;
	bra.uni 	$L__BB92_44;
$L__BB92_43:
	div.s64 	%rd523, %rd515, %rd97;
	mul.lo.s64 	%rd467, %rd523, %rd97;
	sub.s64 	%rd520, %rd515, %rd467;
$L__BB92_44:
	mad.lo.s64 	%rd530, %rd520, %rd104, %rd96;
	add.s32 	%r210, %r210, -2;
$L__BB92_45:
	and.b32  	%r197, %r6, 1;
	setp.eq.b32 	%p44, %r197, 1;
	not.pred 	%p45, %p44;
	@%p45 bra 	$L__BB92_53;
	mul.wide.u32 	%rd468, %r210, 8;
	add.s64 	%rd469, %rd2, %rd468;
	ld.global.u64 	%rd119, [%rd469];
	or.b64  	%rd470, %rd525, %rd119;
	and.b64  	%rd471, %rd470, -4294967296;
	setp.ne.s64 	%p46, %rd471, 0;
	@%p46 bra 	$L__BB92_48;
	cvt.u32.u64 	%r198, %rd119;
	cvt.u32.u64 	%r199, %rd525;
	rem.u32 	%r200, %r199, %r198;
	cvt.u64.u32 	%rd527, %r200;
	bra.uni 	$L__BB92_49;
$L__BB92_48:
	rem.s64 	%rd527, %rd525, %rd119;
$L__BB92_49:
	add.s64 	%rd473, %rd1, %rd468;
	ld.global.u64 	%rd123, [%rd473];
	mad.lo.s64 	%rd529, %rd123, %rd527, %rd529;
	or.b64  	%rd474, %rd523, %rd119;
	and.b64  	%rd475, %rd474, -4294967296;
	setp.ne.s64 	%p47, %rd475, 0;
	@%p47 bra 	$L__BB92_51;
	cvt.u32.u64 	%r201, %rd119;
	cvt.u32.u64 	%r202, %rd523;
	rem.u32 	%r203, %r202, %r201;
	cvt.u64.u32 	%rd528, %r203;
	bra.uni 	$L__BB92_52;
$L__BB92_51:
	rem.s64 	%rd528, %rd523, %rd119;
$L__BB92_52:
	mad.lo.s64 	%rd530, %rd528, %rd123, %rd530;
$L__BB92_53:
	shl.b64 	%rd476, %rd529, 1;
	add.s64 	%rd477, %rd571, %rd476;
	ld.global.u16 	%rs6, [%rd477];
	// begin inline asm
	{mul.f16 %rs5,%rs6,%rs6;
}
	// end inline asm
	shl.b64 	%rd478, %rd530, 1;
	add.s64 	%rd479, %rd571, %rd478;
	ld.global.u16 	%rs9, [%rd479];
	// begin inline asm
	{mul.f16 %rs8,%rs9,%rs9;
}
	// end inline asm
	// begin inline asm
	{add.f16 %rs11,%rs5,%rs8;
}
	// end inline asm
	st.shared.u16 	[%r5], %rs11;
	bra.uni 	$L__BB92_114;
$L__BB92_54:
	cvt.u64.u32 	%rd131, %r4;
	setp.le.u64 	%p2, %rd264, %rd131;
	@%p2 bra 	$L__BB92_114;
	mov.u32 	%r57, %ctaid.y;
	cvt.u64.u32 	%rd269, %r57;
	mad.lo.s64 	%rd562, %rd264, %rd269, %rd131;
	cvt.u32.u64 	%r22, %rd263;
	add.s32 	%r214, %r22, -1;
	setp.lt.s32 	%p3, %r214, 0;
	@%p3 bra 	$L__BB92_113;
	and.b32  	%r24, %r22, 7;
	setp.lt.u32 	%p4, %r214, 7;
	@%p4 bra 	$L__BB92_84;
	add.s32 	%r212, %r22, -4;
	and.b32  	%r58, %r22, -8;
	neg.s32 	%r211, %r58;
$L__BB92_58:
	.pragma "nounroll";
	add.s32 	%r29, %r212, 3;
	mul.wide.u32 	%rd271, %r29, 8;
	add.s64 	%rd272, %rd2, %rd271;
	ld.global.u64 	%rd135, [%rd272];
	or.b64  	%rd273, %rd562, %rd135;
	and.b64  	%rd274, %rd273, -4294967296;
	setp.ne.s64 	%p5, %rd274, 0;
	@%p5 bra 	$L__BB92_60;
	cvt.u32.u64 	%r59, %rd135;
	cvt.u32.u64 	%r60, %rd562;
	div.u32 	%r61, %r60, %r59;
	mul.lo.s32 	%r62, %r61, %r59;
	sub.s32 	%r63, %r60, %r62;
	cvt.u64.u32 	%rd533, %r61;
	cvt.u64.u32 	%rd534, %r63;
	bra.uni 	$L__BB92_61;
$L__BB92_60:
	div.s64 	%rd533, %rd562, %rd135;
	mul.lo.s64 	%rd275, %rd533, %rd135;
	sub.s64 	%rd534, %rd562, %rd275;
$L__BB92_61:
	add.s64 	%rd277, %rd1, %rd271;
	ld.global.u64 	%rd278, [%rd277];
	mul.lo.s64 	%rd142, %rd278, %rd534;
	add.s32 	%r30, %r212, 2;
	mul.wide.u32 	%rd279, %r30, 8;
	add.s64 	%rd280, %rd2, %rd279;
	ld.global.u64 	%rd143, [%rd280];
	or.b64  	%rd281, %rd533, %rd143;
	and.b64  	%rd282, %rd281, -4294967296;
	setp.ne.s64 	%p6, %rd282, 0;
	@%p6 bra 	$L__BB92_63;
	cvt.u32.u64 	%r64, %rd143;
	cvt.u32.u64 	%r65, %rd533;
	div.u32 	%r66, %r65, %r64;
	mul.lo.s32 	%r67, %r66, %r64;
	sub.s32 	%r68, %r65, %r67;
	cvt.u64.u32 	%rd535, %r66;
	cvt.u64.u32 	%rd536, %r68;
	bra.uni 	$L__BB92_64;
$L__BB92_63:
	div.s64 	%rd535, %rd533, %rd143;
	mul.lo.s64 	%rd283, %rd535, %rd143;
	sub.s64 	%rd536, %rd533, %rd283;
$L__BB92_64:
	add.s64 	%rd285, %rd1, %rd279;
	ld.global.u64 	%rd286, [%rd285];
	mad.lo.s64 	%rd150, %rd286, %rd536, %rd142;
	add.s32 	%r31, %r212, 1;
	mul.wide.u32 	%rd287, %r31, 8;
	add.s64 	%rd288, %rd2, %rd287;
	ld.global.u64 	%rd151, [%rd288];
	or.b64  	%rd289, %rd535, %rd151;
	and.b64  	%rd290, %rd289, -4294967296;
	setp.ne.s64 	%p7, %rd290, 0;
	@%p7 bra 	$L__BB92_66;
	cvt.u32.u64 	%r69, %rd151;
	cvt.u32.u64 	%r70, %rd535;
	div.u32 	%r71, %r70, %r69;
	mul.lo.s32 	%r72, %r71, %r69;
	sub.s32 	%r73, %r70, %r72;
	cvt.u64.u32 	%rd537, %r71;
	cvt.u64.u32 	%rd538, %r73;
	bra.uni 	$L__BB92_67;
$L__BB92_66:
	div.s64 	%rd537, %rd535, %rd151;
	mul.lo.s64 	%rd291, %rd537, %rd151;
	sub.s64 	%rd538, %rd535, %rd291;
$L__BB92_67:
	add.s64 	%rd293, %rd1, %rd287;
	ld.global.u64 	%rd294, [%rd293];
	mad.lo.s64 	%rd158, %rd294, %rd538, %rd150;
	add.s32 	%r32, %r212, -4;
	mul.wide.u32 	%rd295, %r212, 8;
	add.s64 	%rd296, %rd2, %rd295;
	ld.global.u64 	%rd159, [%rd296];
	or.b64  	%rd297, %rd537, %rd159;
	and.b64  	%rd298, %rd297, -4294967296;
	setp.ne.s64 	%p8, %rd298, 0;
	@%p8 bra 	$L__BB92_69;
	cvt.u32.u64 	%r74, %rd159;
	cvt.u32.u64 	%r75, %rd537;
	div.u32 	%r76, %r75, %r74;
	mul.lo.s32 	%r77, %r76, %r74;
	sub.s32 	%r78, %r75, %r77;
	cvt.u64.u32 	%rd539, %r76;
	cvt.u64.u32 	%rd540, %r78;
	bra.uni 	$L__BB92_70;
$L__BB92_69:
	div.s64 	%rd539, %rd537, %rd159;
	mul.lo.s64 	%rd299, %rd539, %rd159;
	sub.s64 	%rd540, %rd537, %rd299;
$L__BB92_70:
	add.s64 	%rd301, %rd1, %rd295;
	ld.global.u64 	%rd302, [%rd301];
	mad.lo.s64 	%rd166, %rd302, %rd540, %rd158;
	add.s32 	%r33, %r212, -1;
	mul.wide.u32 	%rd303, %r33, 8;
	add.s64 	%rd304, %rd2, %rd303;
	ld.global.u64 	%rd167, [%rd304];
	or.b64  	%rd305, %rd539, %rd167;
	and.b64  	%rd306, %rd305, -4294967296;
	setp.ne.s64 	%p9, %rd306, 0;
	@%p9 bra 	$L__BB92_72;
	cvt.u32.u64 	%r79, %rd167;
	cvt.u32.u64 	%r80, %rd539;
	div.u32 	%r81, %r80, %r79;
	mul.lo.s32 	%r82, %r81, %r79;
	sub.s32 	%r83, %r80, %r82;
	cvt.u64.u32 	%rd541, %r81;
	cvt.u64.u32 	%rd542, %r83;
	bra.uni 	$L__BB92_73;
$L__BB92_72:
	div.s64 	%rd541, %rd539, %rd167;
	mul.lo.s64 	%rd307, %rd541, %rd167;
	sub.s64 	%rd542, %rd539, %rd307;
$L__BB92_73:
	add.s64 	%rd309, %rd1, %rd303;
	ld.global.u64 	%rd310, [%rd309];
	mad.lo.s64 	%rd174, %rd310, %rd542, %rd166;
	add.s32 	%r34, %r212, -2;
	mul.wide.u32 	%rd311, %r34, 8;
	add.s64 	%rd312, %rd2, %rd311;
	ld.global.u64 	%rd175, [%rd312];
	or.b64  	%rd313, %rd541, %rd175;
	and.b64  	%rd314, %rd313, -4294967296;
	setp.ne.s64 	%p10, %rd314, 0;
	@%p10 bra 	$L__BB92_75;
	cvt.u32.u64 	%r84, %rd175;
	cvt.u32.u64 	%r85, %rd541;
	div.u32 	%r86, %r85, %r84;
	mul.lo.s32 	%r87, %r86, %r84;
	sub.s32 	%r88, %r85, %r87;
	cvt.u64.u32 	%rd543, %r86;
	cvt.u64.u32 	%rd544, %r88;
	bra.uni 	$L__BB92_76;
$L__BB92_75:
	div.s64 	%rd543, %rd541, %rd175;
	mul.lo.s64 	%rd315, %rd543, %rd175;
	sub.s64 	%rd544, %rd541, %rd315;
$L__BB92_76:
	add.s64 	%rd317, %rd1, %rd311;
	ld.global.u64 	%rd318, [%rd317];
	mad.lo.s64 	%rd182, %rd318, %rd544, %rd174;
	add.s32 	%r35, %r212, -3;
	mul.wide.u32 	%rd319, %r35, 8;
	add.s64 	%rd320, %rd2, %rd319;
	ld.global.u64 	%rd183, [%rd320];
	or.b64  	%rd321, %rd543, %rd183;
	and.b64  	%rd322, %rd321, -4294967296;
	setp.ne.s64 	%p11, %rd322, 0;
	@%p11 bra 	$L__BB92_78;
	cvt.u32.u64 	%r89, %rd183;
	cvt.u32.u64 	%r90, %rd543;
	div.u32 	%r91, %r90, %r89;
	mul.lo.s32 	%r92, %r91, %r89;
	sub.s32 	%r93, %r90, %r92;
	cvt.u64.u32 	%rd545, %r91;
	cvt.u64.u32 	%rd546, %r93;
	bra.uni 	$L__BB92_79;
$L__BB92_78:
	div.s64 	%rd545, %rd543, %rd183;
	mul.lo.s64 	%rd323, %rd545, %rd183;
	sub.s64 	%rd546, %rd543, %rd323;
$L__BB92_79:
	add.s64 	%rd325, %rd1, %rd319;
	ld.global.u64 	%rd326, [%rd325];
	mad.lo.s64 	%rd190, %rd326, %rd546, %rd182;
	mul.wide.u32 	%rd327, %r32, 8;
	add.s64 	%rd328, %rd2, %rd327;
	ld.global.u64 	%rd191, [%rd328];
	or.b64  	%rd329, %rd545, %rd191;
	and.b64  	%rd330, %rd329, -4294967296;
	setp.ne.s64 	%p12, %rd330, 0;
	@%p12 bra 	$L__BB92_81;
	cvt.u32.u64 	%r94, %rd191;
	cvt.u32.u64 	%r95, %rd545;
	div.u32 	%r96, %r95, %r94;
	mul.lo.s32 	%r97, %r96, %r94;
	sub.s32 	%r98, %r95, %r97;
	cvt.u64.u32 	%rd562, %r96;
	cvt.u64.u32 	%rd548, %r98;
	bra.uni 	$L__BB92_82;
$L__BB92_81:
	div.s64 	%rd562, %rd545, %rd191;
	mul.lo.s64 	%rd331, %rd562, %rd191;
	sub.s64 	%rd548, %rd545, %rd331;
$L__BB92_82:
	add.s64 	%rd333, %rd1, %rd327;
	ld.global.u64 	%rd334, [%rd333];
	mad.lo.s64 	%rd335, %rd334, %rd548, %rd190;
	shl.b64 	%rd336, %rd335, 1;
	add.s64 	%rd571, %rd571, %rd336;
	add.s32 	%r212, %r212, -8;
	add.s32 	%r211, %r211, 8;
	setp.ne.s32 	%p13, %r211, 0;
	@%p13 bra 	$L__BB92_58;
	add.s32 	%r214, %r212, 3;
$L__BB92_84:
	setp.eq.s32 	%p14, %r24, 0;
	@%p14 bra 	$L__BB92_113;
	and.b32  	%r40, %r22, 3;
	setp.lt.u32 	%p15, %r24, 4;
	@%p15 bra 	$L__BB92_99;
	mul.wide.u32 	%rd338, %r214, 8;
	add.s64 	%rd339, %rd2, %rd338;
	ld.global.u64 	%rd202, [%rd339];
	or.b64  	%rd340, %rd562, %rd202;
	and.b64  	%rd341, %rd340, -4294967296;
	setp.ne.s64 	%p16, %rd341, 0;
	@%p16 bra 	$L__BB92_88;
	cvt.u32.u64 	%r99, %rd202;
	cvt.u32.u64 	%r100, %rd562;
	div.u32 	%r101, %r100, %r99;
	mul.lo.s32 	%r102, %r101, %r99;
	sub.s32 	%r103, %r100, %r102;
	cvt.u64.u32 	%rd552, %r101;
	cvt.u64.u32 	%rd553, %r103;
	bra.uni 	$L__BB92_89;
$L__BB92_88:
	div.s64 	%rd552, %rd562, %rd202;
	mul.lo.s64 	%rd342, %rd552, %rd202;
	sub.s64 	%rd553, %rd562, %rd342;
$L__BB92_89:
	add.s64 	%rd344, %rd1, %rd338;
	ld.global.u64 	%rd345, [%rd344];
	mul.lo.s64 	%rd209, %rd345, %rd553;
	add.s32 	%r41, %r214, -1;
	mul.wide.u32 	%rd346, %r41, 8;
	add.s64 	%rd347, %rd2, %rd346;
	ld.global.u64 	%rd210, [%rd347];
	or.b64  	%rd348, %rd552, %rd210;
	and.b64  	%rd349, %rd348, -4294967296;
	setp.ne.s64 	%p17, %rd349, 0;
	@%p17 bra 	$L__BB92_91;
	cvt.u32.u64 	%r104, %rd210;
	cvt.u32.u64 	%r105, %rd552;
	div.u32 	%r106, %r105, %r104;
	mul.lo.s32 	%r107, %r106, %r104;
	sub.s32 	%r108, %r105, %r107;
	cvt.u64.u32 	%rd554, %r106;
	cvt.u64.u32 	%rd555, %r108;
	bra.uni 	$L__BB92_92;
$L__BB92_91:
	div.s64 	%rd554, %rd552, %rd210;
	mul.lo.s64 	%rd350, %rd554, %rd210;
	sub.s64 	%rd555, %rd552, %rd350;
$L__BB92_92:
	add.s64 	%rd352, %rd1, %rd346;
	ld.global.u64 	%rd353, [%rd352];
	mad.lo.s64 	%rd217, %rd353, %rd555, %rd209;
	add.s32 	%r42, %r214, -2;
	mul.wide.u32 	%rd354, %r42, 8;
	add.s64 	%rd355, %rd2, %rd354;
	ld.global.u64 	%rd218, [%rd355];
	or.b64  	%rd356, %rd554, %rd218;
	and.b64  	%rd357, %rd356, -4294967296;
	setp.ne.s64 	%p18, %rd357, 0;
	@%p18 bra 	$L__BB92_94;
	cvt.u32.u64 	%r109, %rd218;
	cvt.u32.u64 	%r110, %rd554;
	div.u32 	%r111, %r110, %r109;
	mul.lo.s32 	%r112, %r111, %r109;
	sub.s32 	%r113, %r110, %r112;
	cvt.u64.u32 	%rd556, %r111;
	cvt.u64.u32 	%rd557, %r113;
	bra.uni 	$L__BB92_95;
$L__BB92_94:
	div.s64 	%rd556, %rd554, %rd218;
	mul.lo.s64 	%rd358, %rd556, %rd218;
	sub.s64 	%rd557, %rd554, %rd358;
$L__BB92_95:
	add.s64 	%rd360, %rd1, %rd354;
	ld.global.u64 	%rd361, [%rd360];
	mad.lo.s64 	%rd225, %rd361, %rd557, %rd217;
	add.s32 	%r43, %r214, -3;
	mul.wide.u32 	%rd362, %r43, 8;
	add.s64 	%rd363, %rd2, %rd362;
	ld.global.u64 	%rd226, [%rd363];
	or.b64  	%rd364, %rd556, %rd226;
	and.b64  	%rd365, %rd364, -4294967296;
	setp.ne.s64 	%p19, %rd365, 0;
	@%p19 bra 	$L__BB92_97;
	cvt.u32.u64 	%r114, %rd226;
	cvt.u32.u64 	%r115, %rd556;
	div.u32 	%r116, %r115, %r114;
	mul.lo.s32 	%r117, %r116, %r114;
	sub.s32 	%r118, %r115, %r117;
	cvt.u64.u32 	%rd562, %r116;
	cvt.u64.u32 	%rd559, %r118;
	bra.uni 	$L__BB92_98;
$L__BB92_97:
	div.s64 	%rd562, %rd556, %rd226;
	mul.lo.s64 	%rd366, %rd562, %rd226;
	sub.s64 	%rd559, %rd556, %rd366;
$L__BB92_98:
	add.s64 	%rd368, %rd1, %rd362;
	ld.global.u64 	%rd369, [%rd368];
	mad.lo.s64 	%rd370, %rd369, %rd559, %rd225;
	shl.b64 	%rd371, %rd370, 1;
	add.s64 	%rd571, %rd571, %rd371;
	add.s32 	%r214, %r214, -4;
$L__BB92_99:
	setp.eq.s32 	%p20, %r40, 0;
	@%p20 bra 	$L__BB92_113;
	setp.eq.s32 	%p21, %r40, 1;
	@%p21 bra 	$L__BB92_108;
	mul.wide.u32 	%rd373, %r214, 8;
	add.s64 	%rd374, %rd2, %rd373;
	ld.global.u64 	%rd237, [%rd374];
	or.b64  	%rd375, %rd562, %rd237;
	and.b64  	%rd376, %rd375, -4294967296;
	setp.ne.s64 	%p22, %rd376, 0;
	@%p22 bra 	$L__BB92_103;
	cvt.u32.u64 	%r119, %rd237;
	cvt.u32.u64 	%r120, %rd562;
	div.u32 	%r121, %r120, %r119;
	mul.lo.s32 	%r122, %r121, %r119;
	sub.s32 	%r123, %r120, %r122;
	cvt.u64.u32 	%rd563, %r121;
	cvt.u64.u32 	%rd564, %r123;
	bra.uni 	$L__BB92_104;
$L__BB92_103:
	div.s64 	%rd563, %rd562, %rd237;
	mul.lo.s64 	%rd377, %rd563, %rd237;
	sub.s64 	%rd564, %rd562, %rd377;
$L__BB92_104:
	add.s64 	%rd379, %rd1, %rd373;
	ld.global.u64 	%rd380, [%rd379];
	mul.lo.s64 	%rd244, %rd380, %rd564;
	add.s32 	%r46, %r214, -1;
	mul.wide.u32 	%rd381, %r46, 8;
	add.s64 	%rd382, %rd2, %rd381;
	ld.global.u64 	%rd245, [%rd382];
	or.b64  	%rd383, %rd563, %rd245;
	and.b64  	%rd384, %rd383, -4294967296;
	setp.ne.s64 	%p23, %rd384, 0;
	@%p23 bra 	$L__BB92_106;
	cvt.u32.u64 	%r124, %rd245;
	cvt.u32.u64 	%r125, %rd563;
	div.u32 	%r126, %r125, %r124;
	mul.lo.s32 	%r127, %r126, %r124;
	sub.s32 	%r128, %r125, %r127;
	cvt.u64.u32 	%rd562, %r126;
	cvt.u64.u32 	%rd566, %r128;
	bra.uni 	$L__BB92_107;
$L__BB92_106:
	div.s64 	%rd562, %rd563, %rd245;
	mul.lo.s64 	%rd385, %rd562, %rd245;
	sub.s64 	%rd566, %rd563, %rd385;
$L__BB92_107:
	add.s64 	%rd387, %rd1, %rd381;
	ld.global.u64 	%rd388, [%rd387];
	mad.lo.s64 	%rd389, %rd388, %rd566, %rd244;
	shl.b64 	%rd390, %rd389, 1;
	add.s64 	%rd571, %rd571, %rd390;
	add.s32 	%r214, %r214, -2;
$L__BB92_108:
	and.b32  	%r129, %r22, 1;
	setp.eq.b32 	%p24, %r129, 1;
	not.pred 	%p25, %p24;
	@%p25 bra 	$L__BB92_113;
	mul.wide.u32 	%rd391, %r214, 8;
	add.s64 	%rd392, %rd2, %rd391;
	ld.global.u64 	%rd256, [%rd392];
	or.b64  	%rd393, %rd562, %rd256;
	and.b64  	%rd394, %rd393, -4294967296;
	setp.ne.s64 	%p26, %rd394, 0;
	@%p26 bra 	$L__BB92_111;
	cvt.u32.u64 	%r130, %rd256;
	cvt.u32.u64 	%r131, %rd562;
	rem.u32 	%r132, %r131, %r130;
	cvt.u64.u32 	%rd570, %r132;
	bra.uni 	$L__BB92_112;
$L__BB92_111:
	rem.s64 	%rd570, %rd562, %rd256;
$L__BB92_112:
	add.s64 	%rd396, %rd1, %rd391;
	ld.global.u64 	%rd397, [%rd396];
	mul.lo.s64 	%rd398, %rd397, %rd570;
	shl.b64 	%rd399, %rd398, 1;
	add.s64 	%rd571, %rd571, %rd399;
$L__BB92_113:
	ld.global.u16 	%rs3, [%rd571];
	// begin inline asm
	{mul.f16 %rs2,%rs3,%rs3;
}
	// end inline asm
	st.shared.u16 	[%r5], %rs2;
$L__BB92_114:
	bar.sync 	0;
	setp.lt.u32 	%p48, %r216, 66;
	@%p48 bra 	$L__BB92_118;
$L__BB92_115:
	shr.u32 	%r50, %r216, 1;
	setp.ge.u32 	%p49, %r1, %r50;
	@%p49 bra 	$L__BB92_117;
	ld.shared.u16 	%rs15, [%r5];
	and.b32  	%r204, %r216, 2046;
	add.s32 	%r205, %r5, %r204;
	ld.shared.u16 	%rs16, [%r205];
	// begin inline asm
	{add.f16 %rs14,%rs15,%rs16;
}
	// end inline asm
	st.shared.u16 	[%r5], %rs14;
$L__BB92_117:
	bar.sync 	0;
	setp.gt.u32 	%p50, %r216, 131;
	mov.u32 	%r216, %r50;
	@%p50 bra 	$L__BB92_115;
$L__BB92_118:
	setp.gt.u32 	%p51, %r1, 31;
	@%p51 bra 	$L__BB92_121;
	ld.shared.u16 	%rs18, [%r5];
	ld.shared.u16 	%rs19, [%r5+64];
	// begin inline asm
	{add.f16 %rs17,%rs18,%rs19;
}
	// end inline asm
	st.volatile.shared.u16 	[%r5], %rs17;
	ld.shared.u16 	%rs22, [%r5+32];
	// begin inline asm
	{add.f16 %rs20,%rs17,%rs22;
}
	// end inline asm
	st.volatile.shared.u16 	[%r5], %rs20;
	ld.shared.u16 	%rs25, [%r5+16];
	// begin inline asm
	{add.f16 %rs23,%rs20,%rs25;
}
	// end inline asm
	st.volatile.shared.u16 	[%r5], %rs23;
	ld.shared.u16 	%rs28, [%r5+8];
	// begin inline asm
	{add.f16 %rs26,%rs23,%rs28;
}
	// end inline asm
	st.volatile.shared.u16 	[%r5], %rs26;
	ld.shared.u16 	%rs31, [%r5+4];
	// begin inline asm
	{add.f16 %rs29,%rs26,%rs31;
}
	// end inline asm
	st.volatile.shared.u16 	[%r5], %rs29;
	ld.shared.u16 	%rs34, [%r5+2];
	// begin inline asm
	{add.f16 %rs32,%rs29,%rs34;
}
	// end inline asm
	st.volatile.shared.u16 	[%r5], %rs32;
	setp.ne.s32 	%p52, %r1, 0;
	@%p52 bra 	$L__BB92_121;
	ld.param.u64 	%rd486, [contiguous_sum_square2_f16_param_0];
	cvt.u64.u32 	%rd480, %r2;
	mov.u32 	%r206, %ctaid.y;
	cvt.u64.u32 	%rd481, %r206;
	mad.lo.s64 	%rd482, %rd265, %rd481, %rd480;
	cvta.to.global.u64 	%rd483, %rd486;
	shl.b64 	%rd484, %rd482, 1;
	add.s64 	%rd485, %rd483, %rd484;
	ld.shared.u16 	%rs35, [sum_squaresdata_f16];
	st.global.u16 	[%rd485], %rs35;
$L__BB92_121:
	ret;

}
	// .globl	contiguous_sum_square22_f16
.visible .entry contiguous_sum_square22_f16(
	.param .u64 .ptr .align 1 contiguous_sum_square22_f16_param_0,
	.param .u64 .ptr .align 1 contiguous_sum_square22_f16_param_1,
	.param .u64 contiguous_sum_square22_f16_param_2,
	.param .u64 contiguous_sum_square22_f16_param_3
)
{
	.reg .pred 	%p<8>;
	.reg .b16 	%rs<28>;
	.reg .b32 	%r<20>;
	.reg .b64 	%rd<27>;

	ld.param.u64 	%rd4, [contiguous_sum_square22_f16_param_0];
	ld.param.u64 	%rd7, [contiguous_sum_square22_f16_param_1];
	ld.param.u64 	%rd5, [contiguous_sum_square22_f16_param_2];
	ld.param.u64 	%rd6, [contiguous_sum_square22_f16_param_3];
	cvta.to.global.u64 	%rd1, %rd7;
	mov.u32 	%r1, %tid.x;
	mov.u32 	%r2, %ctaid.x;
	mov.u32 	%r19, %ntid.x;
	mul.lo.s32 	%r9, %r2, %r19;
	shl.b32 	%r10, %r9, 1;
	add.s32 	%r4, %r10, %r1;
	shl.b32 	%r11, %r1, 1;
	mov.u32 	%r12, sum_squaresdata_f16;
	add.s32 	%r5, %r12, %r11;
	mov.b32 	%r8, 0;
	// begin inline asm
	cvt.rn.f16.s32 %rs1, %r8;
	// end inline asm
	st.shared.u16 	[%r5], %rs1;
	add.s32 	%r13, %r4, %r19;
	cvt.u64.u32 	%rd2, %r13;
	setp.le.u64 	%p1, %rd5, %rd2;
	@%p1 bra 	$L__BB93_2;
	cvt.u64.u32 	%rd12, %r4;
	mov.u32 	%r15, %ctaid.y;
	cvt.u64.u32 	%rd13, %r15;
	mul.lo.s64 	%rd14, %rd5, %rd13;
	add.s64 	%rd15, %rd14, %rd12;
	shl.b64 	%rd16, %rd15, 1;
	add.s64 	%rd17, %rd1, %rd16;
	ld.global.u16 	%rs4, [%rd17];
	add.s64 	%rd18, %rd14, %rd2;
	shl.b64 	%rd19, %rd18, 1;
	add.s64 	%rd20, %rd1, %rd19;
	ld.global.u16 	%rs5, [%rd20];
	// begin inline asm
	{add.f16 %rs3,%rs4,%rs5;
}
	// end inline asm
	st.shared.u16 	[%r5], %rs3;
	bra.uni 	$L__BB93_4;
$L__BB93_2:
	cvt.u64.u32 	%rd3, %r4;
	setp.le.u64 	%p2, %rd5, %rd3;
	@%p2 bra 	$L__BB93_4;
	mov.u32 	%r14, %ctaid.y;
	cvt.u64.u32 	%rd8, %r14;
	mad.lo.s64 	%rd9, %rd5, %rd8, %rd3;
	shl.b64 	%rd10, %rd9, 1;
	add.s64 	%rd11, %rd1, %rd10;
	ld.global.u16 	%rs2, [%rd11];
	st.shared.u16 	[%r5], %rs2;
$L__BB93_4:
	bar.sync 	0;
	setp.lt.u32 	%p3, %r19, 66;
	@%p3 bra 	$L__BB93_8;
$L__BB93_5:
	shr.u32 	%r7, %r19, 1;
	setp.ge.u32 	%p4, %r1, %r7;
	@%p4 bra 	$L__BB93_7;
	ld.shared.u16 	%rs7, [%r5];
	and.b32  	%r16, %r19, 2046;
	add.s32 	%r17, %r5, %r16;
	ld.shared.u16 	%rs8, [%r17];
	// begin inline asm
	{add.f16 %rs6,%rs7,%rs8;
}
	// end inline asm
	st.shared.u16 	[%r5], %rs6;
$L__BB93_7:
	bar.sync 	0;
	setp.gt.u32 	%p5, %r19, 131;
	mov.u32 	%r19, %r7;
	@%p5 bra 	$L__BB93_5;
$L__BB93_8:
	setp.gt.u32 	%p6, %r1, 31;
	@%p6 bra 	$L__BB93_11;
	ld.shared.u16 	%rs10, [%r5];
	ld.shared.u16 	%rs11, [%r5+64];
	// begin inline asm
	{add.f16 %rs9,%rs10,%rs11;
}
	// end inline asm
	st.volatile.shared.u16 	[%r5], %rs9;
	ld.shared.u16 	%rs14, [%r5+32];
	// begin inline asm
	{add.f16 %rs12,%rs9,%rs14;
}
	// end inline asm
	st.volatile.shared.u16 	[%r5], %rs12;
	ld.shared.u16 	%rs17, [%r5+16];
	// begin inline asm
	{add.f16 %rs15,%rs12,%rs17;
}
	// end inline asm
	st.volatile.shared.u16 	[%r5], %rs15;
	ld.shared.u16 	%rs20, [%r5+8];
	// begin inline asm
	{add.f16 %rs18,%rs15,%rs20;
}
	// end inline asm
	st.volatile.shared.u16 	[%r5], %rs18;
	ld.shared.u16 	%rs23, [%r5+4];
	// begin inline asm
	{add.f16 %rs21,%rs18,%rs23;
}
	// end inline asm
	st.volatile.shared.u16 	[%r5], %rs21;
	ld.shared.u16 	%rs26, [%r5+2];
	// begin inline asm
	{add.f16 %rs24,%rs21,%rs26;
}
	// end inline asm
	st.volatile.shared.u16 	[%r5], %rs24;
	setp.ne.s32 	%p7, %r1, 0;
	@%p7 bra 	$L__BB93_11;
	cvt.u64.u32 	%rd21, %r2;
	mov.u32 	%r18, %ctaid.y;
	cvt.u64.u32 	%rd22, %r18;
	mad.lo.s64 	%rd23, %rd6, %rd22, %rd21;
	cvta.to.global.u64 	%rd24, %rd4;
	shl.b64 	%rd25, %rd23, 1;
	add.s64 	%rd26, %rd24, %rd25;
	ld.shared.u16 	%rs27, [sum_squaresdata_f16];
	st.global.u16 	[%rd26], %rs27;
$L__BB93_11:
	ret;

}
	// .globl	contiguous_sum_square3_f16
.visible .entry contiguous_sum_square3_f16(
	.param .u64 .ptr .align 1 contiguous_sum_square3_f16_param_0,
	.param .u64 .ptr .align 1 contiguous_sum_square3_f16_param_1,
	.param .u64 .ptr .align 1 contiguous_sum_square3_f16_param_2,
	.param .u64 .ptr .align 1 contiguous_sum_square3_f16_param_3,
	.param .u64 contiguous_sum_square3_f16_param_4,
	.param .u64 contiguous_sum_square3_f16_param_5,
	.param .u64 contiguous_sum_square3_f16_param_6
)
{
	.reg .pred 	%p<38>;
	.reg .b16 	%rs<121>;
	.reg .b32 	%r<230>;
	.reg .b64 	%rd<308>;

	ld.param.u64 	%rd144, [contiguous_sum_square3_f16_param_0];
	ld.param.u64 	%rd145, [contiguous_sum_square3_f16_param_1];
	ld.param.u64 	%rd148, [contiguous_sum_square3_f16_param_2];
	ld.param.u64 	%rd149, [contiguous_sum_square3_f16_param_3];
	ld.param.u64 	%rd146, [contiguous_sum_square3_f16_param_4];
	ld.param.u64 	%rd147, [contiguous_sum_square3_f16_param_5];
	ld.param.u64 	%rd150, [contiguous_sum_square3_f16_param_6];
	cvta.to.global.u64 	%rd1, %rd149;
	cvta.to.global.u64 	%rd2, %rd148;
	mov.u32 	%r1, %tid.y;
	mov.u32 	%r2, %ntid.x;
	mov.u32 	%r3, %tid.x;
	mad.lo.s32 	%r73, %r1, %r2, %r3;
	mov.u32 	%r74, %ctaid.x;
	mad.lo.s32 	%r75, %r74, %r2, %r3;
	mov.u32 	%r4, %ctaid.y;
	mov.u32 	%r5, %ntid.y;
	mad.lo.s32 	%r76, %r4, %r5, %r1;
	shl.b32 	%r77, %r73, 1;
	mov.u32 	%r78, sum_squaresdata_f16;
	add.s32 	%r7, %r78, %r77;
	mov.b32 	%r72, 0;
	// begin inline asm
	cvt.rn.f16.s32 %rs17, %r72;
	// end inline asm
	st.shared.u16 	[%r7], %rs17;
	cvt.u64.u32 	%rd3, %r75;
	setp.le.u64 	%p1, %rd147, %rd3;
	cvt.u64.u32 	%rd152, %r76;
	setp.le.u64 	%p2, %rd150, %rd152;
	or.pred  	%p3, %p1, %p2;
	@%p3 bra 	$L__BB94_77;
	cvt.u32.u64 	%r79, %rd3;
	cvt.u32.u64 	%r80, %rd147;
	mad.lo.s32 	%r218, %r76, %r80, %r79;
	cvt.u32.u64 	%r9, %rd146;
	add.s32 	%r217, %r9, -1;
	setp.lt.s32 	%p4, %r217, 0;
	mov.b64 	%rd307, 0;
	@%p4 bra 	$L__BB94_59;
	setp.lt.u32 	%p5, %r217, 7;
	mov.b64 	%rd307, 0;
	@%p5 bra 	$L__BB94_30;
	add.s32 	%r213, %r9, -4;
	and.b32  	%r81, %r9, -8;
	neg.s32 	%r212, %r81;
	mov.b64 	%rd307, 0;
$L__BB94_4:
	.pragma "nounroll";
	add.s32 	%r16, %r213, 3;
	cvt.u64.u32 	%rd5, %r218;
	mul.wide.u32 	%rd157, %r16, 8;
	add.s64 	%rd158, %rd2, %rd157;
	ld.global.u64 	%rd6, [%rd158];
	and.b64  	%rd159, %rd6, -4294967296;
	setp.ne.s64 	%p6, %rd159, 0;
	@%p6 bra 	$L__BB94_6;
	cvt.u32.u64 	%r82, %rd6;
	cvt.u32.u64 	%r83, %rd5;
	div.u32 	%r84, %r83, %r82;
	mul.lo.s32 	%r85, %r84, %r82;
	sub.s32 	%r86, %r83, %r85;
	cvt.u64.u32 	%rd272, %r84;
	cvt.u64.u32 	%rd273, %r86;
	bra.uni 	$L__BB94_7;
$L__BB94_6:
	div.s64 	%rd272, %rd5, %rd6;
	mul.lo.s64 	%rd160, %rd272, %rd6;
	sub.s64 	%rd273, %rd5, %rd160;
$L__BB94_7:
	mul.wide.u32 	%rd161, %r16, 8;
	add.s64 	%rd162, %rd1, %rd161;
	ld.global.u64 	%rd163, [%rd162];
	mad.lo.s64 	%rd13, %rd163, %rd273, %rd307;
	add.s32 	%r17, %r213, 2;
	and.b64  	%rd14, %rd272, 4294967295;
	mul.wide.u32 	%rd164, %r17, 8;
	add.s64 	%rd165, %rd2, %rd164;
	ld.global.u64 	%rd15, [%rd165];
	and.b64  	%rd166, %rd15, -4294967296;
	setp.ne.s64 	%p7, %rd166, 0;
	@%p7 bra 	$L__BB94_9;
	cvt.u32.u64 	%r87, %rd15;
	cvt.u32.u64 	%r88, %rd14;
	div.u32 	%r89, %r88, %r87;
	mul.lo.s32 	%r90, %r89, %r87;
	sub.s32 	%r91, %r88, %r90;
	cvt.u64.u32 	%rd274, %r89;
	cvt.u64.u32 	%rd275, %r91;
	bra.uni 	$L__BB94_10;
$L__BB94_9:
	div.s64 	%rd274, %rd14, %rd15;
	mul.lo.s64 	%rd167, %rd274, %rd15;
	sub.s64 	%rd275, %rd14, %rd167;
$L__BB94_10:
	mul.wide.u32 	%rd168, %r17, 8;
	add.s64 	%rd169, %rd1, %rd168;
	ld.global.u64 	%rd170, [%rd169];
	mad.lo.s64 	%rd22, %rd170, %rd275, %rd13;
	add.s32 	%r18, %r213, 1;
	and.b64  	%rd23, %rd274, 4294967295;
	mul.wide.u32 	%rd171, %r18, 8;
	add.s64 	%rd172, %rd2, %rd171;
	ld.global.u64 	%rd24, [%rd172];
	and.b64  	%rd173, %rd24, -4294967296;
	setp.ne.s64 	%p8, %rd173, 0;
	@%p8 bra 	$L__BB94_12;
	cvt.u32.u64 	%r92, %rd24;
	cvt.u32.u64 	%r93, %rd23;
	div.u32 	%r94, %r93, %r92;
	mul.lo.s32 	%r95, %r94, %r92;
	sub.s32 	%r96, %r93, %r95;
	cvt.u64.u32 	%rd276, %r94;
	cvt.u64.u32 	%rd277, %r96;
	bra.uni 	$L__BB94_13;
$L__BB94_12:
	div.s64 	%rd276, %rd23, %rd24;
	mul.lo.s64 	%rd174, %rd276, %rd24;
	sub.s64 	%rd277, %rd23, %rd174;
$L__BB94_13:
	mul.wide.u32 	%rd175, %r18, 8;
	add.s64 	%rd176, %rd1, %rd175;
	ld.global.u64 	%rd177, [%rd176];
	mad.lo.s64 	%rd31, %rd177, %rd277, %rd22;
	and.b64  	%rd32, %rd276, 4294967295;
	mul.wide.u32 	%rd178, %r213, 8;
	add.s64 	%rd179, %rd2, %rd178;
	ld.global.u64 	%rd33, [%rd179];
	and.b64  	%rd180, %rd33, -4294967296;
	setp.ne.s64 	%p9, %rd180, 0;
	@%p9 bra 	$L__BB94_15;
	cvt.u32.u64 	%r97, %rd33;
	cvt.u32.u64 	%r98, %rd32;
	div.u32 	%r99, %r98, %r97;
	mul.lo.s32 	%r100, %r99, %r97;
	sub.s32 	%r101, %r98, %r100;
	cvt.u64.u32 	%rd278, %r99;
	cvt.u64.u32 	%rd279, %r101;
	bra.uni 	$L__BB94_16;
$L__BB94_15:
	div.s64 	%rd278, %rd32, %rd33;
	mul.lo.s64 	%rd181, %rd278, %rd33;
	sub.s64 	%rd279, %rd32, %rd181;
$L__BB94_16:
	mul.wide.u32 	%rd182, %r213, 8;
	add.s64 	%rd183, %rd1, %rd182;
	ld.global.u64 	%rd184, [%rd183];
	mad.lo.s64 	%rd40, %rd184, %rd279, %rd31;
	add.s32 	%r19, %r213, -1;
	and.b64  	%rd41, %rd278, 4294967295;
	mul.wide.u32 	%rd185, %r19, 8;
	add.s64 	%rd186, %rd2, %rd185;
	ld.global.u64 	%rd42, [%rd186];
	and.b64  	%rd187, %rd42, -4294967296;
	setp.ne.s64 	%p10, %rd187, 0;
	@%p10 bra 	$L__BB94_18;
	cvt.u32.u64 	%r102, %rd42;
	cvt.u32.u64 	%r103, %rd41;
	div.u32 	%r104, %r103, %r102;
	mul.lo.s32 	%r105, %r104, %r102;
	sub.s32 	%r106, %r103, %r105;
	cvt.u64.u32 	%rd280, %r104;
	cvt.u64.u32 	%rd281, %r106;
	bra.uni 	$L__BB94_19;
$L__BB94_18:
	div.s64 	%rd280, %rd41, %rd42;
	mul.lo.s64 	%rd188, %rd280, %rd42;
	sub.s64 	%rd281, %rd41, %rd188;
$L__BB94_19:
	mul.wide.u32 	%rd189, %r19, 8;
	add.s64 	%rd190, %rd1, %rd189;
	ld.global.u64 	%rd191, [%rd190];
	mad.lo.s64 	%rd49, %rd191, %rd281, %rd40;
	add.s32 	%r20, %r213, -2;
	and.b64  	%rd50, %rd280, 4294967295;
	mul.wide.u32 	%rd192, %r20, 8;
	add.s64 	%rd193, %rd2, %rd192;
	ld.global.u64 	%rd51, [%rd193];
	and.b64  	%rd194, %rd51, -4294967296;
	setp.ne.s64 	%p11, %rd194, 0;
	@%p11 bra 	$L__BB94_21;
	cvt.u32.u64 	%r107, %rd51;
	cvt.u32.u64 	%r108, %rd50;
	div.u32 	%r109, %r108, %r107;
	mul.lo.s32 	%r110, %r109, %r107;
	sub.s32 	%r111, %r108, %r110;
	cvt.u64.u32 	%rd282, %r109;
	cvt.u64.u32 	%rd283, %r111;
	bra.uni 	$L__BB94_22;
$L__BB94_21:
	div.s64 	%rd282, %rd50, %rd51;
	mul.lo.s64 	%rd195, %rd282, %rd51;
	sub.s64 	%rd283, %rd50, %rd195;
$L__BB94_22:
	mul.wide.u32 	%rd196, %r20, 8;
	add.s64 	%rd197, %rd1, %rd196;
	ld.global.u64 	%rd198, [%rd197];
	mad.lo.s64 	%rd58, %rd198, %rd283, %rd49;
	add.s32 	%r21, %r213, -3;
	and.b64  	%rd59, %rd282, 4294967295;
	mul.wide.u32 	%rd199, %r21, 8;
	add.s64 	%rd200, %rd2, %rd199;
	ld.global.u64 	%rd60, [%rd200];
	and.b64  	%rd201, %rd60, -4294967296;
	setp.ne.s64 	%p12, %rd201, 0;
	@%p12 bra 	$L__BB94_24;
	cvt.u32.u64 	%r112, %rd60;
	cvt.u32.u64 	%r113, %rd59;
	div.u32 	%r114, %r113, %r112;
	mul.lo.s32 	%r115, %r114, %r112;
	sub.s32 	%r116, %r113, %r115;
	cvt.u64.u32 	%rd284, %r114;
	cvt.u64.u32 	%rd285, %r116;
	bra.uni 	$L__BB94_25;
$L__BB94_24:
	div.s64 	%rd284, %rd59, %rd60;
	mul.lo.s64 	%rd202, %rd284, %rd60;
	sub.s64 	%rd285, %rd59, %rd202;
$L__BB94_25:
	mul.wide.u32 	%rd203, %r21, 8;
	add.s64 	%rd204, %rd1, %rd203;
	ld.global.u64 	%rd205, [%rd204];
	mad.lo.s64 	%rd67, %rd205, %rd285, %rd58;
	and.b64  	%rd68, %rd284, 4294967295;
	add.s32 	%r117, %r213, -4;
	mul.wide.u32 	%rd206, %r117, 8;
	add.s64 	%rd207, %rd2, %rd206;
	ld.global.u64 	%rd69, [%rd207];
	and.b64  	%rd208, %rd69, -4294967296;
	setp.ne.s64 	%p13, %rd208, 0;
	@%p13 bra 	$L__BB94_27;
	cvt.u32.u64 	%r118, %rd69;
	cvt.u32.u64 	%r119, %rd68;
	div.u32 	%r120, %r119, %r118;
	mul.lo.s32 	%r121, %r120, %r118;
	sub.s32 	%r122, %r119, %r121;
	cvt.u64.u32 	%rd286, %r120;
	cvt.u64.u32 	%rd287, %r122;
	bra.uni 	$L__BB94_28;
$L__BB94_27:
	div.s64 	%rd286, %rd68, %rd69;
	mul.lo.s64 	%rd209, %rd286, %rd69;
	sub.s64 	%rd287, %rd68, %rd209;
$L__BB94_28:
	mul.wide.u32 	%rd210, %r117, 8;
	add.s64 	%rd211, %rd1, %rd210;
	ld.global.u64 	%rd212, [%rd211];
	mad.lo.s64 	%rd307, %rd212, %rd287, %rd67;
	cvt.u32.u64 	%r218, %rd286;
	add.s32 	%r213, %r213, -8;
	add.s32 	%r212, %r212, 8;
	setp.ne.s32 	%p14, %r212, 0;
	@%p14 bra 	$L__BB94_4;
	add.s32 	%r217, %r213, 3;
$L__BB94_30:
	and.b32  	%r28, %r9, 7;
	setp.eq.s32 	%p15, %r28, 0;
	@%p15 bra 	$L__BB94_59;
	and.b32  	%r29, %r9, 3;
	setp.lt.u32 	%p16, %r28, 4;
	@%p16 bra 	$L__BB94_45;
	cvt.u64.u32 	%rd79, %r218;
	mul.wide.u32 	%rd214, %r217, 8;
	add.s64 	%rd215, %rd2, %rd214;
	ld.global.u64 	%rd80, [%rd215];
	and.b64  	%rd216, %rd80, -4294967296;
	setp.ne.s64 	%p17, %rd216, 0;
	@%p17 bra 	$L__BB94_34;
	cvt.u32.u64 	%r124, %rd80;
	cvt.u32.u64 	%r125, %rd79;
	div.u32 	%r126, %r125, %r124;
	mul.lo.s32 	%r127, %r126, %r124;
	sub.s32 	%r128, %r125, %r127;
	cvt.u64.u32 	%rd290, %r126;
	cvt.u64.u32 	%rd291, %r128;
	bra.uni 	$L__BB94_35;
$L__BB94_34:
	div.s64 	%rd290, %rd79, %rd80;
	mul.lo.s64 	%rd217, %rd290, %rd80;
	sub.s64 	%rd291, %rd79, %rd217;
$L__BB94_35:
	mul.wide.u32 	%rd218, %r217, 8;
	add.s64 	%rd219, %rd1, %rd218;
	ld.global.u64 	%rd220, [%rd219];
	mad.lo.s64 	%rd87, %rd220, %rd291, %rd307;
	add.s32 	%r30, %r217, -1;
	and.b64  	%rd88, %rd290, 4294967295;
	mul.wide.u32 	%rd221, %r30, 8;
	add.s64 	%rd222, %rd2, %rd221;
	ld.global.u64 	%rd89, [%rd222];
	and.b64  	%rd223, %rd89, -4294967296;
	setp.ne.s64 	%p18, %rd223, 0;
	@%p18 bra 	$L__BB94_37;
	cvt.u32.u64 	%r129, %rd89;
	cvt.u32.u64 	%r130, %rd88;
	div.u32 	%r131, %r130, %r129;
	mul.lo.s32 	%r132, %r131, %r129;
	sub.s32 	%r133, %r130, %r132;
	cvt.u64.u32 	%rd292, %r131;
	cvt.u64.u32 	%rd293, %r133;
	bra.uni 	$L__BB94_38;
$L__BB94_37:
	div.s64 	%rd292, %rd88, %rd89;
	mul.lo.s64 	%rd224, %rd292, %rd89;
	sub.s64 	%rd293, %rd88, %rd224;
$L__BB94_38:
	mul.wide.u32 	%rd225, %r30, 8;
	add.s64 	%rd226, %rd1, %rd225;
	ld.global.u64 	%rd227, [%rd226];
	mad.lo.s64 	%rd96, %rd227, %rd293, %rd87;
	add.s32 	%r31, %r217, -2;
	and.b64  	%rd97, %rd292, 4294967295;
	mul.wide.u32 	%rd228, %r31, 8;
	add.s64 	%rd229, %rd2, %rd228;
	ld.global.u64 	%rd98, [%rd229];
	and.b64  	%rd230, %rd98, -4294967296;
	setp.ne.s64 	%p19, %rd230, 0;
	@%p19 bra 	$L__BB94_40;
	cvt.u32.u64 	%r134, %rd98;
	cvt.u32.u64 	%r135, %rd97;
	div.u32 	%r136, %r135, %r134;
	mul.lo.s32 	%r137, %r136, %r134;
	sub.s32 	%r138, %r135, %r137;
	cvt.u64.u32 	%rd294, %r136;
	cvt.u64.u32 	%rd295, %r138;
	bra.uni 	$L__BB94_41;
$L__BB94_40:
	div.s64 	%rd294, %rd97, %rd98;
	mul.lo.s64 	%rd231, %rd294, %rd98;
	sub.s64 	%rd295, %rd97, %rd231;
$L__BB94_41:
	mul.wide.u32 	%rd232, %r31, 8;
	add.s64 	%rd233, %rd1, %rd232;
	ld.global.u64 	%rd234, [%rd233];
	mad.lo.s64 	%rd105, %rd234, %rd295, %rd96;
	add.s32 	%r32, %r217, -3;
	and.b64  	%rd106, %rd294, 4294967295;
	mul.wide.u32 	%rd235, %r32, 8;
	add.s64 	%rd236, %rd2, %rd235;
	ld.global.u64 	%rd107, [%rd236];
	and.b64  	%rd237, %rd107, -4294967296;
	setp.ne.s64 	%p20, %rd237, 0;
	@%p20 bra 	$L__BB94_43;
	cvt.u32.u64 	%r139, %rd107;
	cvt.u32.u64 	%r140, %rd106;
	div.u32 	%r141, %r140, %r139;
	mul.lo.s32 	%r142, %r141, %r139;
	sub.s32 	%r143, %r140, %r142;
	cvt.u64.u32 	%rd296, %r141;
	cvt.u64.u32 	%rd297, %r143;
	bra.uni 	$L__BB94_44;
$L__BB94_43:
	div.s64 	%rd296, %rd106, %rd107;
	mul.lo.s64 	%rd238, %rd296, %rd107;
	sub.s64 	%rd297, %rd106, %rd238;
$L__BB94_44:
	mul.wide.u32 	%rd239, %r32, 8;
	add.s64 	%rd240, %rd1, %rd239;
	ld.global.u64 	%rd241, [%rd240];
	mad.lo.s64 	%rd307, %rd241, %rd297, %rd105;
	cvt.u32.u64 	%r218, %rd296;
	add.s32 	%r217, %r217, -4;
$L__BB94_45:
	setp.eq.s32 	%p21, %r29, 0;
	@%p21 bra 	$L__BB94_59;
	setp.eq.s32 	%p22, %r29, 1;
	@%p22 bra 	$L__BB94_54;
	cvt.u64.u32 	%rd117, %r218;
	mul.wide.u32 	%rd243, %r217, 8;
	add.s64 	%rd244, %rd2, %rd243;
	ld.global.u64 	%rd118, [%rd244];
	and.b64  	%rd245, %rd118, -4294967296;
	setp.ne.s64 	%p23, %rd245, 0;
	@%p23 bra 	$L__BB94_49;
	cvt.u32.u64 	%r144, %rd118;
	cvt.u32.u64 	%r145, %rd117;
	div.u32 	%r146, %r145, %r144;
	mul.lo.s32 	%r147, %r146, %r144;
	sub.s32 	%r148, %r145, %r147;
	cvt.u64.u32 	%rd300, %r146;
	cvt.u64.u32 	%rd301, %r148;
	bra.uni 	$L__BB94_50;
$L__BB94_49:
	div.s64 	%rd300, %rd117, %rd118;
	mul.lo.s64 	%rd246, %rd300, %rd118;
	sub.s64 	%rd301, %rd117, %rd246;
$L__BB94_50:
	add.s64 	%rd248, %rd1, %rd243;
	ld.global.u64 	%rd249, [%rd248];
	mad.lo.s64 	%rd125, %rd249, %rd301, %rd307;
	add.s32 	%r37, %r217, -1;
	and.b64  	%rd126, %rd300, 4294967295;
	mul.wide.u32 	%rd250, %r37, 8;
	add.s64 	%rd251, %rd2, %rd250;
	ld.global.u64 	%rd127, [%rd251];
	and.b64  	%rd252, %rd127, -4294967296;
	setp.ne.s64 	%p24, %rd252, 0;
	@%p24 bra 	$L__BB94_52;
	cvt.u32.u64 	%r149, %rd127;
	cvt.u32.u64 	%r150, %rd126;
	div.u32 	%r151, %r150, %r149;
	mul.lo.s32 	%r152, %r151, %r149;
	sub.s32 	%r153, %r150, %r152;
	cvt.u64.u32 	%rd302, %r151;
	cvt.u64.u32 	%rd303, %r153;
	bra.uni 	$L__BB94_53;
$L__BB94_52:
	div.s64 	%rd302, %rd126, %rd127;
	mul.lo.s64 	%rd253, %rd302, %rd127;
	sub.s64 	%rd303, %rd126, %rd253;
$L__BB94_53:
	add.s64 	%rd255, %rd1, %rd250;
	ld.global.u64 	%rd256, [%rd255];
	mad.lo.s64 	%rd307, %rd256, %rd303, %rd125;
	cvt.u32.u64 	%r218, %rd302;
	add.s32 	%r217, %r217, -2;
$L__BB94_54:
	and.b32  	%r154, %r9, 1;
	setp.eq.b32 	%p25, %r154, 1;
	not.pred 	%p26, %p25;
	@%p26 bra 	$L__BB94_59;
	cvt.u64.u32 	%rd137, %r218;
	mul.wide.u32 	%rd257, %r217, 8;
	add.s64 	%rd258, %rd2, %rd257;
	ld.global.u64 	%rd138, [%rd258];
	and.b64  	%rd259, %rd138, -4294967296;
	setp.ne.s64 	%p27, %rd259, 0;
	@%p27 bra 	$L__BB94_57;
	cvt.u32.u64 	%r155, %rd138;
	cvt.u32.u64 	%r156, %rd137;
	rem.u32 	%r157, %r156, %r155;
	cvt.u64.u32 	%rd306, %r157;
	bra.uni 	$L__BB94_58;
$L__BB94_57:
	rem.s64 	%rd306, %rd137, %rd138;
$L__BB94_58:
	add.s64 	%rd261, %rd1, %rd257;
	ld.global.u64 	%rd262, [%rd261];
	mad.lo.s64 	%rd307, %rd262, %rd306, %rd307;
$L__BB94_59:
	cvta.to.global.u64 	%rd263, %rd145;
	shl.b64 	%rd264, %rd307, 1;
	add.s64 	%rd265, %rd263, %rd264;
	ld.global.u16 	%rs19, [%rd265];
	// begin inline asm
	{mul.f16 %rs18,%rs19,%rs19;
}
	// end inline asm
	st.shared.u16 	[%r7], %rs18;
	bar.sync 	0;
	setp.ne.s32 	%p28, %r1, 0;
	@%p28 bra 	$L__BB94_77;
	setp.gt.u32 	%p29, %r5, 1;
	@%p29 bra 	$L__BB94_62;
	shl.b32 	%r158, %r3, 1;
	mov.u32 	%r159, sum_squaresdata_f16;
	add.s32 	%r160, %r159, %r158;
	ld.shared.u16 	%rs119, [%r160];
	bra.uni 	$L__BB94_76;
$L__BB94_62:
	shl.b32 	%r162, %r3, 1;
	mov.u32 	%r163, sum_squaresdata_f16;
	add.s32 	%r42, %r163, %r162;
	ld.shared.u16 	%rs119, [%r42];
	add.s32 	%r43, %r5, -1;
	add.s32 	%r164, %r5, -2;
	and.b32  	%r44, %r43, 15;
	setp.lt.u32 	%p30, %r164, 15;
	mov.b32 	%r226, 1;
	@%p30 bra 	$L__BB94_66;
	and.b32  	%r167, %r43, -16;
	neg.s32 	%r223, %r167;
	shl.b32 	%r46, %r2, 1;
	add.s32 	%r169, %r162, %r46;
	add.s32 	%r221, %r163, %r169;
	shl.b32 	%r48, %r2, 5;
	mov.b32 	%r224, 1;
	mov.b32 	%r222, 0;
$L__BB94_64:
	.pragma "nounroll";
	mul.lo.s32 	%r171, %r224, %r2;
	shl.b32 	%r172, %r171, 1;
	add.s32 	%r173, %r42, %r172;
	ld.shared.u16 	%rs24, [%r221];
	// begin inline asm
	{add.f16 %rs22,%rs119,%rs24;
}
	// end inline asm
	add.s32 	%r174, %r173, %r46;
	ld.shared.u16 	%rs27, [%r174];
	// begin inline asm
	{add.f16 %rs25,%rs22,%rs27;
}
	// end inline asm
	add.s32 	%r175, %r174, %r46;
	ld.shared.u16 	%rs30, [%r175];
	// begin inline asm
	{add.f16 %rs28,%rs25,%rs30;
}
	// end inline asm
	add.s32 	%r176, %r175, %r46;
	ld.shared.u16 	%rs33, [%r176];
	// begin inline asm
	{add.f16 %rs31,%rs28,%rs33;
}
	// end inline asm
	add.s32 	%r177, %r176, %r46;
	ld.shared.u16 	%rs36, [%r177];
	// begin inline asm
	{add.f16 %rs34,%rs31,%rs36;
}
	// end inline asm
	add.s32 	%r178, %r177, %r46;
	ld.shared.u16 	%rs39, [%r178];
	// begin inline asm
	{add.f16 %rs37,%rs34,%rs39;
}
	// end inline asm
	add.s32 	%r179, %r178, %r46;
	ld.shared.u16 	%rs42, [%r179];
	// begin inline asm
	{add.f16 %rs40,%rs37,%rs42;
}
	// end inline asm
	add.s32 	%r180, %r179, %r46;
	ld.shared.u16 	%rs45, [%r180];
	// begin inline asm
	{add.f16 %rs43,%rs40,%rs45;
}
	// end inline asm
	add.s32 	%r181, %r180, %r46;
	ld.shared.u16 	%rs48, [%r181];
	// begin inline asm
	{add.f16 %rs46,%rs43,%rs48;
}
	// end inline asm
	add.s32 	%r182, %r181, %r46;
	ld.shared.u16 	%rs51, [%r182];
	// begin inline asm
	{add.f16 %rs49,%rs46,%rs51;
}
	// end inline asm
	add.s32 	%r183, %r182, %r46;
	ld.shared.u16 	%rs54, [%r183];
	// begin inline asm
	{add.f16 %rs52,%rs49,%rs54;
}
	// end inline asm
	add.s32 	%r184, %r183, %r46;
	ld.shared.u16 	%rs57, [%r184];
	// begin inline asm
	{add.f16 %rs55,%rs52,%rs57;
}
	// end inline asm
	add.s32 	%r185, %r184, %r46;
	ld.shared.u16 	%rs60, [%r185];
	// begin inline asm
	{add.f16 %rs58,%rs55,%rs60;
}
	// end inline asm
	add.s32 	%r186, %r185, %r46;
	ld.shared.u16 	%rs63, [%r186];
	// begin inline asm
	{add.f16 %rs61,%rs58,%rs63;
}
	// end inline asm
	add.s32 	%r187, %r186, %r46;
	ld.shared.u16 	%rs66, [%r187];
	// begin inline asm
	{add.f16 %rs64,%rs61,%rs66;
}
	// end inline asm
	add.s32 	%r188, %r187, %r46;
	ld.shared.u16 	%rs69, [%r188];
	// begin inline asm
	{add.f16 %rs119,%rs64,%rs69;
}
	// end inline asm
	add.s32 	%r224, %r224, 16;
	add.s32 	%r223, %r223, 16;
	add.s32 	%r222, %r222, 16;
	add.s32 	%r221, %r221, %r48;
	setp.ne.s32 	%p31, %r223, 0;
	@%p31 bra 	$L__BB94_64;
	add.s32 	%r226, %r222, 1;
$L__BB94_66:
	setp.eq.s32 	%p32, %r44, 0;
	@%p32 bra 	$L__BB94_75;
	and.b32  	%r59, %r43, 7;
	setp.lt.u32 	%p33, %r44, 8;
	@%p33 bra 	$L__BB94_69;
	mul.lo.s32 	%r189, %r226, %r2;
	shl.b32 	%r190, %r189, 1;
	add.s32 	%r191, %r42, %r190;
	ld.shared.u16 	%rs73, [%r191];
	// begin inline asm
	{add.f16 %rs71,%rs119,%rs73;
}
	// end inline asm
	shl.b32 	%r192, %r2, 1;
	add.s32 	%r193, %r191, %r192;
	ld.shared.u16 	%rs76, [%r193];
	// begin inline asm
	{add.f16 %rs74,%rs71,%rs76;
}
	// end inline asm
	add.s32 	%r194, %r193, %r192;
	ld.shared.u16 	%rs79, [%r194];
	// begin inline asm
	{add.f16 %rs77,%rs74,%rs79;
}
	// end inline asm
	add.s32 	%r195, %r194, %r192;
	ld.shared.u16 	%rs82, [%r195];
	// begin inline asm
	{add.f16 %rs80,%rs77,%rs82;
}
	// end inline asm
	add.s32 	%r196, %r195, %r192;
	ld.shared.u16 	%rs85, [%r196];
	// begin inline asm
	{add.f16 %rs83,%rs80,%rs85;
}
	// end inline asm
	add.s32 	%r197, %r196, %r192;
	ld.shared.u16 	%rs88, [%r197];
	// begin inline asm
	{add.f16 %rs86,%rs83,%rs88;
}
	// end inline asm
	add.s32 	%r198, %r197, %r192;
	ld.shared.u16 	%rs91, [%r198];
	// begin inline asm
	{add.f16 %rs89,%rs86,%rs91;
}
	// end inline asm
	add.s32 	%r199, %r198, %r192;
	ld.shared.u16 	%rs94, [%r199];
	// begin inline asm
	{add.f16 %rs119,%rs89,%rs94;
}
	// end inline asm
	add.s32 	%r226, %r226, 8;
$L__BB94_69:
	setp.eq.s32 	%p34, %r59, 0;
	@%p34 bra 	$L__BB94_75;
	and.b32  	%r62, %r43, 3;
	setp.lt.u32 	%p35, %r59, 4;
	@%p35 bra 	$L__BB94_72;
	mul.lo.s32 	%r200, %r226, %r2;
	shl.b32 	%r201, %r200, 1;
	add.s32 	%r202, %r42, %r201;
	ld.shared.u16 	%rs98, [%r202];
	// begin inline asm
	{add.f16 %rs96,%rs119,%rs98;
}
	// end inline asm
	shl.b32 	%r203, %r2, 1;
	add.s32 	%r204, %r202, %r203;
	ld.shared.u16 	%rs101, [%r204];
	// begin inline asm
	{add.f16 %rs99,%rs96,%rs101;
}
	// end inline asm
	add.s32 	%r205, %r204, %r203;
	ld.shared.u16 	%rs104, [%r205];
	// begin inline asm
	{add.f16 %rs102,%rs99,%rs104;
}
	// end inline asm
	add.s32 	%r206, %r205, %r203;
	ld.shared.u16 	%rs107, [%r206];
	// begin inline asm
	{add.f16 %rs119,%rs102,%rs107;
}
	// end inline asm
	add.s32 	%r226, %r226, 4;
$L__BB94_72:
	setp.eq.s32 	%p36, %r62, 0;
	@%p36 bra 	$L__BB94_75;
	mul.lo.s32 	%r207, %r2, %r226;
	shl.b32 	%r208, %r207, 1;
	add.s32 	%r210, %r208, %r162;
	add.s32 	%r229, %r163, %r210;
	shl.b32 	%r66, %r2, 1;
	neg.s32 	%r228, %r62;
$L__BB94_74:
	.pragma "nounroll";
	ld.shared.u16 	%rs110, [%r229];
	// begin inline asm
	{add.f16 %rs119,%rs119,%rs110;
}
	// end inline asm
	add.s32 	%r229, %r229, %r66;
	add.s32 	%r228, %r228, 1;
	setp.ne.s32 	%p37, %r228, 0;
	@%p37 bra 	$L__BB94_74;
$L__BB94_75:
	st.shared.u16 	[%r42], %rs119;
$L__BB94_76:
	cvt.u64.u32 	%rd266, %r4;
	mad.lo.s64 	%rd267, %rd147, %rd266, %rd3;
	cvta.to.global.u64 	%rd268, %rd144;
	shl.b64 	%rd269, %rd267, 1;
	add.s64 	%rd270, %rd268, %rd269;
	st.global.u16 	[%rd270], %rs119;
$L__BB94_77:
	ret;

}
	// .globl	contiguous_sum_square33_f16
.visible .entry contiguous_sum_square33_f16(
	.param .u64 .ptr .align 1 contiguous_sum_square33_f16_param_0,
	.param .u64 .ptr .align 1 contiguous_sum_square33_f16_param_1,
	.param .u64 contiguous_sum_square33_f16_param_2,
	.param .u64 contiguous_sum_square33_f16_param_3,
	.param .u64 contiguous_sum_square33_f16_param_4
)
{
	.reg .pred 	%p<14>;
	.reg .b16 	%rs<119>;
	.reg .b32 	%r<111>;
	.reg .b64 	%rd<16>;

	ld.param.u64 	%rd2, [contiguous_sum_square33_f16_param_0];
	ld.param.u64 	%rd3, [contiguous_sum_square33_f16_param_1];
	ld.param.u64 	%rd4, [contiguous_sum_square33_f16_param_3];
	ld.param.u64 	%rd5, [contiguous_sum_square33_f16_param_4];
	mov.u32 	%r1, %tid.y;
	mov.u32 	%r2, %ntid.x;
	mov.u32 	%r3, %tid.x;
	mad.lo.s32 	%r39, %r1, %r2, %r3;
	mov.u32 	%r40, %ctaid.x;
	mad.lo.s32 	%r41, %r40, %r2, %r3;
	mov.u32 	%r4, %ctaid.y;
	mov.u32 	%r5, %ntid.y;
	mad.lo.s32 	%r42, %r4, %r5, %r1;
	shl.b32 	%r43, %r39, 1;
	mov.u32 	%r44, sum_squaresdata_f16;
	add.s32 	%r7, %r44, %r43;
	mov.b32 	%r38, 0;
	// begin inline asm
	cvt.rn.f16.s32 %rs17, %r38;
	// end inline asm
	st.shared.u16 	[%r7], %rs17;
	cvt.u64.u32 	%rd1, %r41;
	setp.le.u64 	%p1, %rd4, %rd1;
	cvt.u64.u32 	%rd7, %r42;
	setp.le.u64 	%p2, %rd5, %rd7;
	or.pred  	%p3, %p1, %p2;
	@%p3 bra 	$L__BB95_19;
	cvt.u32.u64 	%r45, %rd1;
	cvta.to.global.u64 	%rd8, %rd3;
	cvt.u32.u64 	%r46, %rd4;
	mad.lo.s32 	%r47, %r42, %r46, %r45;
	mul.wide.u32 	%rd9, %r47, 2;
	add.s64 	%rd10, %rd8, %rd9;
	ld.global.u16 	%rs18, [%rd10];
	st.shared.u16 	[%r7], %rs18;
	bar.sync 	0;
	setp.ne.s32 	%p4, %r1, 0;
	@%p4 bra 	$L__BB95_19;
	setp.gt.u32 	%p5, %r5, 1;
	@%p5 bra 	$L__BB95_4;
	shl.b32 	%r48, %r3, 1;
	add.s32 	%r50, %r44, %r48;
	ld.shared.u16 	%rs117, [%r50];
	bra.uni 	$L__BB95_18;
$L__BB95_4:
	shl.b32 	%r52, %r3, 1;
	add.s32 	%r8, %r44, %r52;
	ld.shared.u16 	%rs117, [%r8];
	add.s32 	%r9, %r5, -1;
	add.s32 	%r54, %r5, -2;
	and.b32  	%r10, %r9, 15;
	setp.lt.u32 	%p6, %r54, 15;
	mov.b32 	%r107, 1;
	@%p6 bra 	$L__BB95_8;
	and.b32  	%r57, %r9, -16;
	neg.s32 	%r104, %r57;
	shl.b32 	%r12, %r2, 1;
	add.s32 	%r59, %r52, %r12;
	add.s32 	%r102, %r44, %r59;
	shl.b32 	%r14, %r2, 5;
	mov.b32 	%r105, 1;
	mov.b32 	%r103, 0;
$L__BB95_6:
	.pragma "nounroll";
	mul.lo.s32 	%r61, %r105, %r2;
	shl.b32 	%r62, %r61, 1;
	add.s32 	%r63, %r8, %r62;
	ld.shared.u16 	%rs22, [%r102];
	// begin inline asm
	{add.f16 %rs20,%rs117,%rs22;
}
	// end inline asm
	add.s32 	%r64, %r63, %r12;
	ld.shared.u16 	%rs25, [%r64];
	// begin inline asm
	{add.f16 %rs23,%rs20,%rs25;
}
	// end inline asm
	add.s32 	%r65, %r64, %r12;
	ld.shared.u16 	%rs28, [%r65];
	// begin inline asm
	{add.f16 %rs26,%rs23,%rs28;
}
	// end inline asm
	add.s32 	%r66, %r65, %r12;
	ld.shared.u16 	%rs31, [%r66];
	// begin inline asm
	{add.f16 %rs29,%rs26,%rs31;
}
	// end inline asm
	add.s32 	%r67, %r66, %r12;
	ld.shared.u16 	%rs34, [%r67];
	// begin inline asm
	{add.f16 %rs32,%rs29,%rs34;
}
	// end inline asm
	add.s32 	%r68, %r67, %r12;
	ld.shared.u16 	%rs37, [%r68];
	// begin inline asm
	{add.f16 %rs35,%rs32,%rs37;
}
	// end inline asm
	add.s32 	%r69, %r68, %r12;
	ld.shared.u16 	%rs40, [%r69];
	// begin inline asm
	{add.f16 %rs38,%rs35,%rs40;
}
	// end inline asm
	add.s32 	%r70, %r69, %r12;
	ld.shared.u16 	%rs43, [%r70];
	// begin inline asm
	{add.f16 %rs41,%rs38,%rs43;
}
	// end inline asm
	add.s32 	%r71, %r70, %r12;
	ld.shared.u16 	%rs46, [%r71];
	// begin inline asm
	{add.f16 %rs44,%rs41,%rs46;
}
	// end inline asm
	add.s32 	%r72, %r71, %r12;
	ld.shared.u16 	%rs49, [%r72];
	// begin inline asm
	{add.f16 %rs47,%rs44,%rs49;
}
	// end inline asm
	add.s32 	%r73, %r72, %r12;
	ld.shared.u16 	%rs52, [%r73];
	// begin inline asm
	{add.f16 %rs50,%rs47,%rs52;
}
	// end inline asm
	add.s32 	%r74, %r73, %r12;
	ld.shared.u16 	%rs55, [%r74];
	// begin inline asm
	{add.f16 %rs53,%rs50,%rs55;
}
	// end inline asm
	add.s32 	%r75, %r74, %r12;
	ld.shared.u16 	%rs58, [%r75];
	// begin inline asm
	{add.f16 %rs56,%rs53,%rs58;
}
	// end inline asm
	add.s32 	%r76, %r75, %r12;
	ld.shared.u16 	%rs61, [%r76];
	// begin inline asm
	{add.f16 %rs59,%rs56,%rs61;
}
	// end inline asm
	add.s32 	%r77, %r76, %r12;
	ld.shared.u16 	%rs64, [%r77];
	// begin inline asm
	{add.f16 %rs62,%rs59,%rs64;
}
	// end inline asm
	add.s32 	%r78, %r77, %r12;
	ld.shared.u16 	%rs67, [%r78];
	// begin inline asm
	{add.f16 %rs117,%rs62,%rs67;
}
	// end inline asm
	add.s32 	%r105, %r105, 16;
	add.s32 	%r104, %r104, 16;
	add.s32 	%r103, %r103, 16;
	add.s32 	%r102, %r102, %r14;
	setp.ne.s32 	%p7, %r104, 0;
	@%p7 bra 	$L__BB95_6;
	add.s32 	%r107, %r103, 1;
$L__BB95_8:
	setp.eq.s32 	%p8, %r10, 0;
	@%p8 bra 	$L__BB95_17;
	and.b32  	%r25, %r9, 7;
	setp.lt.u32 	%p9, %r10, 8;
	@%p9 bra 	$L__BB95_11;
	mul.lo.s32 	%r79, %r107, %r2;
	shl.b32 	%r80, %r79, 1;
	add.s32 	%r81, %r8, %r80;
	ld.shared.u16 	%rs71, [%r81];
	// begin inline asm
	{add.f16 %rs69,%rs117,%rs71;
}
	// end inline asm
	shl.b32 	%r82, %r2, 1;
	add.s32 	%r83, %r81, %r82;
	ld.shared.u16 	%rs74, [%r83];
	// begin inline asm
	{add.f16 %rs72,%rs69,%rs74;
}
	// end inline asm
	add.s32 	%r84, %r83, %r82;
	ld.shared.u16 	%rs77, [%r84];
	// begin inline asm
	{add.f16 %rs75,%rs72,%rs77;
}
	// end inline asm
	add.s32 	%r85, %r84, %r82;
	ld.shared.u16 	%rs80, [%r85];
	// begin inline asm
	{add.f16 %rs78,%rs75,%rs80;
}
	// end inline asm
	add.s32 	%r86, %r85, %r82;
	ld.shared.u16 	%rs83, [%r86];
	// begin inline asm
	{add.f16 %rs81,%rs78,%rs83;
}
	// end inline asm
	add.s32 	%r87, %r86, %r82;
	ld.shared.u16 	%rs86, [%r87];
	// begin inline asm
	{add.f16 %rs84,%rs81,%rs86;
}
	// end inline asm
	add.s32 	%r88, %r87, %r82;
	ld.shared.u16 	%rs89, [%r88];
	// begin inline asm
	{add.f16 %rs87,%rs84,%rs89;
}
	// end inline asm
	add.s32 	%r89, %r88, %r82;
	ld.shared.u16 	%rs92, [%r89];
	// begin inline asm
	{add.f16 %rs117,%rs87,%rs92;
}
	// end inline asm
	add.s32 	%r107, %r107, 8;
$L__BB95_11:
	setp.eq.s32 	%p10, %r25, 0;
	@%p10 bra 	$L__BB95_17;
	and.b32  	%r28, %r9, 3;
	setp.lt.u32 	%p11, %r25, 4;
	@%p11 bra 	$L__BB95_14;
	mul.lo.s32 	%r90, %r107, %r2;
	shl.b32 	%r91, %r90, 1;
	add.s32 	%r92, %r8, %r91;
	ld.shared.u16 	%rs96, [%r92];
	// begin inline asm
	{add.f16 %rs94,%rs117,%rs96;
}
	// end inline asm
	shl.b32 	%r93, %r2, 1;
	add.s32 	%r94, %r92, %r93;
	ld.shared.u16 	%rs99, [%r94];
	// begin inline asm
	{add.f16 %rs97,%rs94,%rs99;
}
	// end inline asm
	add.s32 	%r95, %r94, %r93;
	ld.shared.u16 	%rs102, [%r95];
	// begin inline asm
	{add.f16 %rs100,%rs97,%rs102;
}
	// end inline asm
	add.s32 	%r96, %r95, %r93;
	ld.shared.u16 	%rs105, [%r96];
	// begin inline asm
	{add.f16 %rs117,%rs100,%rs105;
}
	// end inline asm
	add.s32 	%r107, %r107, 4;
$L__BB95_14:
	setp.eq.s32 	%p12, %r28, 0;
	@%p12 bra 	$L__BB95_17;
	mul.lo.s32 	%r97, %r2, %r107;
	shl.b32 	%r98, %r97, 1;
	add.s32 	%r100, %r98, %r52;
	add.s32 	%r110, %r44, %r100;
	shl.b32 	%r32, %r2, 1;
	neg.s32 	%r109, %r28;
$L__BB95_16:
	.pragma "nounroll";
	ld.shared.u16 	%rs108, [%r110];
	// begin inline asm
	{add.f16 %rs117,%rs117,%rs108;
}
	// end inline asm
	add.s32 	%r110, %r110, %r32;
	add.s32 	%r109, %r109, 1;
	setp.ne.s32 	%p13, %r109, 0;
	@%p13 bra 	$L__BB95_16;
$L__BB95_17:
	st.shared.u16 	[%r8], %rs117;
$L__BB95_18:
	cvt.u64.u32 	%rd11, %r4;
	mad.lo.s64 	%rd12, %rd4, %rd11, %rd1;
	cvta.to.global.u64 	%rd13, %rd2;
	shl.b64 	%rd14, %rd12, 1;
	add.s64 	%rd15, %rd13, %rd14;
	st.global.u16 	[%rd15], %rs117;
$L__BB95_19:
	ret;

}
	// .globl	contiguous_sum_square_bf16
.visible .entry contiguous_sum_square_bf16(
	.param .u64 .ptr .align 1 contiguous_sum_square_bf16_param_0,
	.param .u64 .ptr .align 1 contiguous_sum_square_bf16_param_1,
	.param .u64 contiguous_sum_square_bf16_param_2
)
{
	.reg .pred 	%p<8>;
	.reg .b16 	%rs<36>;
	.reg .b32 	%r<17>;
	.reg .b64 	%rd<16>;

	ld.param.u64 	%rd4, [contiguous_sum_square_bf16_param_0];
	ld.param.u64 	%rd6, [contiguous_sum_square_bf16_param_1];
	ld.param.u64 	%rd5, [contiguous_sum_square_bf16_param_2];
	cvta.to.global.u64 	%rd1, %rd6;
	mov.u32 	%r1, %tid.x;
	mov.u32 	%r2, %ctaid.x;
	mov.u32 	%r16, %ntid.x;
	mul.lo.s32 	%r9, %r2, %r16;
	shl.b32 	%r10, %r9, 1;
	add.s32 	%r4, %r10, %r1;
	shl.b32 	%r11, %r1, 1;
	mov.u32 	%r12, sum_squaresdata_bf16;
	add.s32 	%r5, %r12, %r11;
	mov.b32 	%r8, 0;
	// begin inline asm
	cvt.rn.bf16.s32 %rs1, %r8;
	// end inline asm
	st.shared.u16 	[%r5], %rs1;
	add.s32 	%r13, %r4, %r16;
	cvt.u64.u32 	%rd2, %r13;
	setp.le.u64 	%p1, %rd5, %rd2;
	@%p1 bra 	$L__BB96_2;
	mul.wide.u32 	%rd9, %r4, 2;
	add.s64 	%rd10, %rd1, %rd9;
	ld.global.u16 	%rs6, [%rd10];
	// begin inline asm
	{ mul.bf16 %rs5,%rs6,%rs6; }

	// end inline asm
	shl.b64 	%rd11, %rd2, 1;
	add.s64 	%rd12, %rd1, %rd11;
	ld.global.u16 	%rs9, [%rd12];
	// begin inline asm
	{ mul.bf16 %rs8,%rs9,%rs9; }

	// end inline asm
	// begin inline asm
	{ add.bf16 %rs11,%rs5,%rs8; }

	// end inline asm
	st.shared.u16 	[%r5], %rs11;
	bra.uni 	$L__BB96_4;
$L__BB96_2:
	cvt.u64.u32 	%rd3, %r4;
	setp.le.u64 	%p2, %rd5, %rd3;
	@%p2 bra 	$L__BB96_4;
	shl.b64 	%rd7, %rd3, 1;
	add.s64 	%rd8, %rd1, %rd7;
	ld.global.u16 	%rs3, [%rd8];
	// begin inline asm
	{ mul.bf16 %rs2,%rs3,%rs3; }

	// end inline asm
	st.shared.u16 	[%r5], %rs2;
$L__BB96_4:
	bar.sync 	0;
	setp.lt.u32 	%p3, %r16, 66;
	@%p3 bra 	$L__BB96_8;
$L__BB96_5:
	shr.u32 	%r7, %r16, 1;
	setp.ge.u32 	%p4, %r1, %r7;
	@%p4 bra 	$L__BB96_7;
	ld.shared.u16 	%rs15, [%r5];
	and.b32  	%r14, %r16, 2046;
	add.s32 	%r15, %r5, %r14;
	ld.shared.u16 	%rs16, [%r15];
	// begin inline asm
	{ add.bf16 %rs14,%rs15,%rs16; }

	// end inline asm
	st.shared.u16 	[%r5], %rs14;
$L__BB96_7:
	bar.sync 	0;
	setp.gt.u32 	%p5, %r16, 131;
	mov.u32 	%r16, %r7;
	@%p5 bra 	$L__BB96_5;
$L__BB96_8:
	setp.gt.u32 	%p6, %r1, 31;
	@%p6 bra 	$L__BB96_11;
	ld.shared.u16 	%rs18, [%r5];
	ld.shared.u16 	%rs19, [%r5+64];
	// begin inline asm
	{ add.bf16 %rs17,%rs18,%rs19; }

	// end inline asm
	st.volatile.shared.u16 	[%r5], %rs17;
	ld.shared.u16 	%rs22, [%r5+32];
	// begin inline asm
	{ add.bf16 %rs20,%rs17,%rs22; }

	// end inline asm
	st.volatile.shared.u16 	[%r5], %rs20;
	ld.shared.u16 	%rs25, [%r5+16];
	// begin inline asm
	{ add.bf16 %rs23,%rs20,%rs25; }

	// end inline asm
	st.volatile.shared.u16 	[%r5], %rs23;
	ld.shared.u16 	%rs28, [%r5+8];
	// begin inline asm
	{ add.bf16 %rs26,%rs23,%rs28; }

	// end inline asm
	st.volatile.shared.u16 	[%r5], %rs26;
	ld.shared.u16 	%rs31, [%r5+4];
	// begin inline asm
	{ add.bf16 %rs29,%rs26,%rs31; }

	// end inline asm
	st.volatile.shared.u16 	[%r5], %rs29;
	ld.shared.u16 	%rs34, [%r5+2];
	// begin inline asm
	{ add.bf16 %rs32,%rs29,%rs34; }

	// end inline asm
	st.volatile.shared.u16 	[%r5], %rs32;
	setp.ne.s32 	%p7, %r1, 0;
	@%p7 bra 	$L__BB96_11;
	cvta.to.global.u64 	%rd13, %rd4;
	mul.wide.u32 	%rd14, %r2, 2;
	add.s64 	%rd15, %rd13, %rd14;
	ld.shared.u16 	%rs35, [sum_squaresdata_bf16];
	st.global.u16 	[%rd15], %rs35;
$L__BB96_11:
	ret;

}
	// .globl	contiguous_cumulate_sum_square_bf16
.visible .entry contiguous_cumulate_sum_square_bf16(
	.param .u64 .ptr .align 1 contiguous_cumulate_sum_square_bf16_param_0,
	.param .u64 .ptr .align 1 contiguous_cumulate_sum_square_bf16_param_1,
	.param .u64 contiguous_cumulate_sum_square_bf16_param_2
)
{
	.reg .pred 	%p<8>;
	.reg .b16 	%rs<28>;
	.reg .b32 	%r<17>;
	.reg .b64 	%rd<16>;

	ld.param.u64 	%rd4, [contiguous_cumulate_sum_square_bf16_param_0];
	ld.param.u64 	%rd6, [contiguous_cumulate_sum_square_bf16_param_1];
	ld.param.u64 	%rd5, [contiguous_cumulate_sum_square_bf16_param_2];
	cvta.to.global.u64 	%rd1, %rd6;
	mov.u32 	%r1, %tid.x;
	mov.u32 	%r2, %ctaid.x;
	mov.u32 	%r16, %ntid.x;
	mul.lo.s32 	%r9, %r2, %r16;
	shl.b32 	%r10, %r9, 1;
	add.s32 	%r4, %r10, %r1;
	shl.b32 	%r11, %r1, 1;
	mov.u32 	%r12, sum_squaresdata_bf16;
	add.s32 	%r5, %r12, %r11;
	mov.b32 	%r8, 0;
	// begin inline asm
	cvt.rn.bf16.s32 %rs1, %r8;
	// end inline asm
	st.shared.u16 	[%r5], %rs1;
	add.s32 	%r13, %r4, %r16;
	cvt.u64.u32 	%rd2, %r13;
	setp.le.u64 	%p1, %rd5, %rd2;
	@%p1 bra 	$L__BB97_2;
	mul.wide.u32 	%rd9, %r4, 2;
	add.s64 	%rd10, %rd1, %rd9;
	ld.global.u16 	%rs4, [%rd10];
	shl.b64 	%rd11, %rd2, 1;
	add.s64 	%rd12, %rd1, %rd11;
	ld.global.u16 	%rs5, [%rd12];
	// begin inline asm
	{ add.bf16 %rs3,%rs4,%rs5; }

	// end inline asm
	st.shared.u16 	[%r5], %rs3;
	bra.uni 	$L__BB97_4;
$L__BB97_2:
	cvt.u64.u32 	%rd3, %r4;
	setp.le.u64 	%p2, %rd5, %rd3;
	@%p2 bra 	$L__BB97_4;
	shl.b64 	%rd7, %rd3, 1;
	add.s64 	%rd8, %rd1, %rd7;
	ld.global.u16 	%rs2, [%rd8];
	st.shared.u16 	[%r5], %rs2;
$L__BB97_4:
	bar.sync 	0;
	setp.lt.u32 	%p3, %r16, 66;
	@%p3 bra 	$L__BB97_8;
$L__BB97_5:
	shr.u32 	%r7, %r16, 1;
	setp.ge.u32 	%p4, %r1, %r7;
	@%p4 bra 	$L__BB97_7;
	ld.shared.u16 	%rs7, [%r5];
	and.b32  	%r14, %r16, 2046;
	add.s32 	%r15, %r5, %r14;
	ld.shared.u16 	%rs8, [%r15];
	// begin inline asm
	{ add.bf16 %rs6,%rs7,%rs8; }

	// end inline asm
	st.shared.u16 	[%r5], %rs6;
$L__BB97_7:
	bar.sync 	0;
	setp.gt.u32 	%p5, %r16, 131;
	mov.u32 	%r16, %r7;
	@%p5 bra 	$L__BB97_5;
$L__BB97_8:
	setp.gt.u32 	%p6, %r1, 31;
	@%p6 bra 	$L__BB97_11;
	ld.shared.u16 	%rs10, [%r5];
	ld.shared.u16 	%rs11, [%r5+64];
	// begin inline asm
	{ add.bf16 %rs9,%rs10,%rs11; }

	// end inline asm
	st.volatile.shared.u16 	[%r5], %rs9;
	ld.shared.u16 	%rs14, [%r5+32];
	// begin inline asm
	{ add.bf16 %rs12,%rs9,%rs14; }

	// end inline asm
	st.volatile.shared.u16 	[%r5], %rs12;
	ld.shared.u16 	%rs17, [%r5+16];
	// begin inline asm
	{ add.bf16 %rs15,%rs12,%rs17; }

	// end inline asm
	st.volatile.shared.u16 	[%r5], %rs15;
	ld.shared.u16 	%rs20, [%r5+8];
	// begin inline asm
	{ add.bf16 %rs18,%rs15,%rs20; }

	// end inline asm
	st.volatile.shared.u16 	[%r5], %rs18;
	ld.shared.u16 	%rs23, [%r5+4];
	// begin inline asm
	{ add.bf16 %rs21,%rs18,%rs23; }

	// end inline asm
	st.volatile.shared.u16 	[%r5], %rs21;
	ld.shared.u16 	%rs26, [%r5+2];
	// begin inline asm
	{ add.bf16 %rs24,%rs21,%rs26; }

	// end inline asm
	st.volatile.shared.u16 	[%r5], %rs24;
	setp.ne.s32 	%p7, %r1, 0;
	@%p7 bra 	$L__BB97_11;
	cvta.to.global.u64 	%rd13, %rd4;
	mul.wide.u32 	%rd14, %r2, 2;
	add.s64 	%rd15, %rd13, %rd14;
	ld.shared.u16 	%rs27, [sum_squaresdata_bf16];
	st.global.u16 	[%rd15], %rs27;
$L__BB97_11:
	ret;

}
	// .globl	uncontiguous_sum_square_bf16
.visible .entry uncontiguous_sum_square_bf16(
	.param .u64 .ptr .align 1 uncontiguous_sum_square_bf16_param_0,
	.param .u64 .ptr .align 1 uncontiguous_sum_square_bf16_param_1,
	.param .u64 .ptr .align 1 uncontiguous_sum_square_bf16_param_2,
	.param .u64 .ptr .align 1 uncontiguous_sum_square_bf16_param_3,
	.param .u64 uncontiguous_sum_square_bf16_param_4,
	.param .u64 uncontiguous_sum_square_bf16_param_5
)
{
	.reg .pred 	%p<53>;
	.reg .b16 	%rs<36>;
	.reg .b32 	%r<213>;
	.reg .b64 	%rd<558>;

	ld.param.u64 	%rd260, [uncontiguous_sum_square_bf16_param_0];
	ld.param.u64 	%rd263, [uncontiguous_sum_square_bf16_param_1];
	ld.param.u64 	%rd264, [uncontiguous_sum_square_bf16_param_2];
	ld.param.u64 	%rd265, [uncontiguous_sum_square_bf16_param_3];
	ld.param.u64 	%rd261, [uncontiguous_sum_square_bf16_param_4];
	ld.param.u64 	%rd262, [uncontiguous_sum_square_bf16_param_5];
	cvta.to.global.u64 	%rd1, %rd265;
	cvta.to.global.u64 	%rd2, %rd264;
	cvta.to.global.u64 	%rd3, %rd263;
	mov.u32 	%r1, %tid.x;
	mov.u32 	%r2, %ctaid.x;
	mov.u32 	%r212, %ntid.x;
	mul.lo.s32 	%r53, %r2, %r212;
	shl.b32 	%r54, %r53, 1;
	add.s32 	%r4, %r54, %r1;
	shl.b32 	%r55, %r1, 1;
	mov.u32 	%r56, sum_squaresdata_bf16;
	add.s32 	%r5, %r56, %r55;
	mov.b32 	%r52, 0;
	// begin inline asm
	cvt.rn.bf16.s32 %rs1, %r52;
	// end inline asm
	st.shared.u16 	[%r5], %rs1;
	add.s32 	%r57, %r4, %r212;
	cvt.u64.u32 	%rd511, %r57;
	setp.le.u64 	%p1, %rd262, %rd511;
	@%p1 bra 	$L__BB98_54;
	cvt.u32.u64 	%r6, %rd261;
	add.s32 	%r206, %r6, -1;
	setp.lt.s32 	%p27, %r206, 0;
	mov.b64 	%rd515, 0;
	mov.u64 	%rd516, %rd515;
	@%p27 bra 	$L__BB98_53;
	cvt.u64.u32 	%rd512, %r4;
	setp.lt.u32 	%p28, %r206, 3;
	mov.b64 	%rd516, 0;
	mov.u64 	%rd515, %rd516;
	@%p28 bra 	$L__BB98_30;
	add.s32 	%r204, %r6, -2;
	and.b32  	%r133, %r6, -4;
	neg.s32 	%r203, %r133;
	mov.b64 	%rd516, 0;
$L__BB98_4:
	.pragma "nounroll";
	add.s32 	%r12, %r204, 1;
	mul.wide.u32 	%rd397, %r12, 8;
	add.s64 	%rd398, %rd2, %rd397;
	ld.global.u64 	%rd10, [%rd398];
	or.b64  	%rd399, %rd512, %rd10;
	and.b64  	%rd400, %rd399, -4294967296;
	setp.ne.s64 	%p29, %rd400, 0;
	@%p29 bra 	$L__BB98_6;
	cvt.u32.u64 	%r134, %rd10;
	cvt.u32.u64 	%r135, %rd512;
	div.u32 	%r136, %r135, %r134;
	mul.lo.s32 	%r137, %r136, %r134;
	sub.s32 	%r138, %r135, %r137;
	cvt.u64.u32 	%rd477, %r136;
	cvt.u64.u32 	%rd478, %r138;
	bra.uni 	$L__BB98_7;
$L__BB98_6:
	div.s64 	%rd477, %rd512, %rd10;
	mul.lo.s64 	%rd401, %rd477, %rd10;
	sub.s64 	%rd478, %rd512, %rd401;
$L__BB98_7:
	mul.wide.u32 	%rd402, %r12, 8;
	add.s64 	%rd403, %rd1, %rd402;
	ld.global.u64 	%rd17, [%rd403];
	mad.lo.s64 	%rd18, %rd17, %rd478, %rd515;
	or.b64  	%rd404, %rd511, %rd10;
	and.b64  	%rd405, %rd404, -4294967296;
	setp.ne.s64 	%p30, %rd405, 0;
	@%p30 bra 	$L__BB98_9;
	cvt.u32.u64 	%r139, %rd10;
	cvt.u32.u64 	%r140, %rd511;
	div.u32 	%r141, %r140, %r139;
	mul.lo.s32 	%r142, %r141, %r139;
	sub.s32 	%r143, %r140, %r142;
	cvt.u64.u32 	%rd479, %r141;
	cvt.u64.u32 	%rd480, %r143;
	bra.uni 	$L__BB98_10;
$L__BB98_9:
	div.s64 	%rd479, %rd511, %rd10;
	mul.lo.s64 	%rd406, %rd479, %rd10;
	sub.s64 	%rd480, %rd511, %rd406;
$L__BB98_10:
	mad.lo.s64 	%rd25, %rd480, %rd17, %rd516;
	add.s32 	%r13, %r204, -2;
	mul.wide.u32 	%rd407, %r204, 8;
	add.s64 	%rd408, %rd2, %rd407;
	ld.global.u64 	%rd26, [%rd408];
	or.b64  	%rd409, %rd477, %rd26;
	and.b64  	%rd410, %rd409, -4294967296;
	setp.ne.s64 	%p31, %rd410, 0;
	@%p31 bra 	$L__BB98_12;
	cvt.u32.u64 	%r144, %rd26;
	cvt.u32.u64 	%r145, %rd477;
	div.u32 	%r146, %r145, %r144;
	mul.lo.s32 	%r147, %r146, %r144;
	sub.s32 	%r148, %r145, %r147;
	cvt.u64.u32 	%rd481, %r146;
	cvt.u64.u32 	%rd482, %r148;
	bra.uni 	$L__BB98_13;
$L__BB98_12:
	div.s64 	%rd481, %rd477, %rd26;
	mul.lo.s64 	%rd411, %rd481, %rd26;
	sub.s64 	%rd482, %rd477, %rd411;
$L__BB98_13:
	mul.wide.u32 	%rd412, %r204, 8;
	add.s64 	%rd413, %rd1, %rd412;
	ld.global.u64 	%rd33, [%rd413];
	mad.lo.s64 	%rd34, %rd33, %rd482, %rd18;
	or.b64  	%rd414, %rd479, %rd26;
	and.b64  	%rd415, %rd414, -4294967296;
	setp.ne.s64 	%p32, %rd415, 0;
	@%p32 bra 	$L__BB98_15;
	cvt.u32.u64 	%r149, %rd26;
	cvt.u32.u64 	%r150, %rd479;
	div.u32 	%r151, %r150, %r149;
	mul.lo.s32 	%r152, %r151, %r149;
	sub.s32 	%r153, %r150, %r152;
	cvt.u64.u32 	%rd483, %r151;
	cvt.u64.u32 	%rd484, %r153;
	bra.uni 	$L__BB98_16;
$L__BB98_15:
	div.s64 	%rd483, %rd479, %rd26;
	mul.lo.s64 	%rd416, %rd483, %rd26;
	sub.s64 	%rd484, %rd479, %rd416;
$L__BB98_16:
	mad.lo.s64 	%rd41, %rd484, %rd33, %rd25;
	add.s32 	%r14, %r204, -1;
	mul.wide.u32 	%rd417, %r14, 8;
	add.s64 	%rd418, %rd2, %rd417;
	ld.global.u64 	%rd42, [%rd418];
	or.b64  	%rd419, %rd481, %rd42;
	and.b64  	%rd420, %rd419, -4294967296;
	setp.ne.s64 	%p33, %rd420, 0;
	@%p33 bra 	$L__BB98_18;
	cvt.u32.u64 	%r154, %rd42;
	cvt.u32.u64 	%r155, %rd481;
	div.u32 	%r156, %r155, %r154;
	mul.lo.s32 	%r157, %r156, %r154;
	sub.s32 	%r158, %r155, %r157;
	cvt.u64.u32 	%rd485, %r156;
	cvt.u64.u32 	%rd486, %r158;
	bra.uni 	$L__BB98_19;
$L__BB98_18:
	div.s64 	%rd485, %rd481, %rd42;
	mul.lo.s64 	%rd421, %rd485, %rd42;
	sub.s64 	%rd486, %rd481, %rd421;
$L__BB98_19:
	mul.wide.u32 	%rd422, %r14, 8;
	add.s64 	%rd423, %rd1, %rd422;
	ld.global.u64 	%rd49, [%rd423];
	mad.lo.s64 	%rd50, %rd49, %rd486, %rd34;
	or.b64  	%rd424, %rd483, %rd42;
	and.b64  	%rd425, %rd424, -4294967296;
	setp.ne.s64 	%p34, %rd425, 0;
	@%p34 bra 	$L__BB98_21;
	cvt.u32.u64 	%r159, %rd42;
	cvt.u32.u64 	%r160, %rd483;
	div.u32 	%r161, %r160, %r159;
	mul.lo.s32 	%r162, %r161, %r159;
	sub.s32 	%r163, %r160, %r162;
	cvt.u64.u32 	%rd487, %r161;
	cvt.u64.u32 	%rd488, %r163;
	bra.uni 	$L__BB98_22;
$L__BB98_21:
	div.s64 	%rd487, %rd483, %rd42;
	mul.lo.s64 	%rd426, %rd487, %rd42;
	sub.s64 	%rd488, %rd483, %rd426;
$L__BB98_22:
	mad.lo.s64 	%rd57, %rd488, %rd49, %rd41;
	mul.wide.u32 	%rd427, %r13, 8;
	add.s64 	%rd428, %rd2, %rd427;
	ld.global.u64 	%rd58, [%rd428];
	or.b64  	%rd429, %rd485, %rd58;
	and.b64  	%rd430, %rd429, -4294967296;
	setp.ne.s64 	%p35, %rd430, 0;
	@%p35 bra 	$L__BB98_24;
	cvt.u32.u64 	%r164, %rd58;
	cvt.u32.u64 	%r165, %rd485;
	div.u32 	%r166, %r165, %r164;
	mul.lo.s32 	%r167, %r166, %r164;
	sub.s32 	%r168, %r165, %r167;
	cvt.u64.u32 	%rd512, %r166;
	cvt.u64.u32 	%rd490, %r168;
	bra.uni 	$L__BB98_25;
$L__BB98_24:
	div.s64 	%rd512, %rd485, %rd58;
	mul.lo.s64 	%rd431, %rd512, %rd58;
	sub.s64 	%rd490, %rd485, %rd431;
$L__BB98_25:
	mul.wide.u32 	%rd432, %r13, 8;
	add.s64 	%rd433, %rd1, %rd432;
	ld.global.u64 	%rd65, [%rd433];
	mad.lo.s64 	%rd515, %rd65, %rd490, %rd50;
	or.b64  	%rd434, %rd487, %rd58;
	and.b64  	%rd435, %rd434, -4294967296;
	setp.ne.s64 	%p36, %rd435, 0;
	@%p36 bra 	$L__BB98_27;
	cvt.u32.u64 	%r169, %rd58;
	cvt.u32.u64 	%r170, %rd487;
	div.u32 	%r171, %r170, %r169;
	mul.lo.s32 	%r172, %r171, %r169;
	sub.s32 	%r173, %r170, %r172;
	cvt.u64.u32 	%rd511, %r171;
	cvt.u64.u32 	%rd492, %r173;
	bra.uni 	$L__BB98_28;
$L__BB98_27:
	div.s64 	%rd511, %rd487, %rd58;
	mul.lo.s64 	%rd436, %rd511, %rd58;
	sub.s64 	%rd492, %rd487, %rd436;
$L__BB98_28:
	mad.lo.s64 	%rd516, %rd492, %rd65, %rd57;
	add.s32 	%r204, %r204, -4;
	add.s32 	%r203, %r203, 4;
	setp.ne.s32 	%p37, %r203, 0;
	@%p37 bra 	$L__BB98_4;
	add.s32 	%r206, %r204, 1;
$L__BB98_30:
	and.b32  	%r19, %r6, 3;
	setp.eq.s32 	%p38, %r19, 0;
	@%p38 bra 	$L__BB98_53;
	setp.eq.s32 	%p39, %r19, 1;
	@%p39 bra 	$L__BB98_45;
	mul.wide.u32 	%rd438, %r206, 8;
	add.s64 	%rd439, %rd2, %rd438;
	ld.global.u64 	%rd80, [%rd439];
	or.b64  	%rd440, %rd512, %rd80;
	and.b64  	%rd441, %rd440, -4294967296;
	setp.ne.s64 	%p40, %rd441, 0;
	@%p40 bra 	$L__BB98_34;
	cvt.u32.u64 	%r174, %rd80;
	cvt.u32.u64 	%r175, %rd512;
	div.u32 	%r176, %r175, %r174;
	mul.lo.s32 	%r177, %r176, %r174;
	sub.s32 	%r178, %r175, %r177;
	cvt.u64.u32 	%rd499, %r176;
	cvt.u64.u32 	%rd500, %r178;
	bra.uni 	$L__BB98_35;
$L__BB98_34:
	div.s64 	%rd499, %rd512, %rd80;
	mul.lo.s64 	%rd442, %rd499, %rd80;
	sub.s64 	%rd500, %rd512, %rd442;
$L__BB98_35:
	add.s64 	%rd444, %rd1, %rd438;
	ld.global.u64 	%rd87, [%rd444];
	mad.lo.s64 	%rd88, %rd87, %rd500, %rd515;
	or.b64  	%rd445, %rd511, %rd80;
	and.b64  	%rd446, %rd445, -4294967296;
	setp.ne.s64 	%p41, %rd446, 0;
	@%p41 bra 	$L__BB98_37;
	cvt.u32.u64 	%r179, %rd80;
	cvt.u32.u64 	%r180, %rd511;
	div.u32 	%r181, %r180, %r179;
	mul.lo.s32 	%r182, %r181, %r179;
	sub.s32 	%r183, %r180, %r182;
	cvt.u64.u32 	%rd501, %r181;
	cvt.u64.u32 	%rd502, %r183;
	bra.uni 	$L__BB98_38;
$L__BB98_37:
	div.s64 	%rd501, %rd511, %rd80;
	mul.lo.s64 	%rd447, %rd501, %rd80;
	sub.s64 	%rd502, %rd511, %rd447;
$L__BB98_38:
	mad.lo.s64 	%rd95, %rd502, %rd87, %rd516;
	add.s32 	%r20, %r206, -1;
	mul.wide.u32 	%rd448, %r20, 8;
	add.s64 	%rd449, %rd2, %rd448;
	ld.global.u64 	%rd96, [%rd449];
	or.b64  	%rd450, %rd499, %rd96;
	and.b64  	%rd451, %rd450, -4294967296;
	setp.ne.s64 	%p42, %rd451, 0;
	@%p42 bra 	$L__BB98_40;
	cvt.u32.u64 	%r184, %rd96;
	cvt.u32.u64 	%r185, %rd499;
	div.u32 	%r186, %r185, %r184;
	mul.lo.s32 	%r187, %r186, %r184;
	sub.s32 	%r188, %r185, %r187;
	cvt.u64.u32 	%rd512, %r186;
	cvt.u64.u32 	%rd504, %r188;
	bra.uni 	$L__BB98_41;
$L__BB98_40:
	div.s64 	%rd512, %rd499, %rd96;
	mul.lo.s64 	%rd452, %rd512, %rd96;
	sub.s64 	%rd504, %rd499, %rd452;
$L__BB98_41:
	add.s64 	%rd454, %rd1, %rd448;
	ld.global.u64 	%rd103, [%rd454];
	mad.lo.s64 	%rd515, %rd103, %rd504, %rd88;
	or.b64  	%rd455, %rd501, %rd96;
	and.b64  	%rd456, %rd455, -4294967296;
	setp.ne.s64 	%p43, %rd456, 0;
	@%p43 bra 	$L__BB98_43;
	cvt.u32.u64 	%r189, %rd96;
	cvt.u32.u64 	%r190, %rd501;
	div.u32 	%r191, %r190, %r189;
	mul.lo.s32 	%r192, %r191, %r189;
	sub.s32 	%r193, %r190, %r192;
	cvt.u64.u32 	%rd511, %r191;
	cvt.u64.u32 	%rd506, %r193;
	bra.uni 	$L__BB98_44;
$L__BB98_43:
	div.s64 	%rd511, %rd501, %rd96;
	mul.lo.s64 	%rd457, %rd511, %rd96;
	sub.s64 	%rd506, %rd501, %rd457;
$L__BB98_44:
	mad.lo.s64 	%rd516, %rd506, %rd103, %rd95;
	add.s32 	%r206, %r206, -2;
$L__BB98_45:
	and.b32  	%r194, %r6, 1;
	setp.eq.b32 	%p44, %r194, 1;
	not.pred 	%p45, %p44;
	@%p45 bra 	$L__BB98_53;
	mul.wide.u32 	%rd458, %r206, 8;
	add.s64 	%rd459, %rd2, %rd458;
	ld.global.u64 	%rd118, [%rd459];
	or.b64  	%rd460, %rd512, %rd118;
	and.b64  	%rd461, %rd460, -4294967296;
	setp.ne.s64 	%p46, %rd461, 0;
	@%p46 bra 	$L__BB98_48;
	cvt.u32.u64 	%r195, %rd118;
	cvt.u32.u64 	%r196, %rd512;
	rem.u32 	%r197, %r196, %r195;
	cvt.u64.u32 	%rd513, %r197;
	bra.uni 	$L__BB98_49;
$L__BB98_48:
	rem.s64 	%rd513, %rd512, %rd118;
$L__BB98_49:
	add.s64 	%rd463, %rd1, %rd458;
	ld.global.u64 	%rd122, [%rd463];
	mad.lo.s64 	%rd515, %rd122, %rd513, %rd515;
	or.b64  	%rd464, %rd511, %rd118;
	and.b64  	%rd465, %rd464, -4294967296;
	setp.ne.s64 	%p47, %rd465, 0;
	@%p47 bra 	$L__BB98_51;
	cvt.u32.u64 	%r198, %rd118;
	cvt.u32.u64 	%r199, %rd511;
	rem.u32 	%r200, %r199, %r198;
	cvt.u64.u32 	%rd514, %r200;
	bra.uni 	$L__BB98_52;
$L__BB98_51:
	rem.s64 	%rd514, %rd511, %rd118;
$L__BB98_52:
	mad.lo.s64 	%rd516, %rd514, %rd122, %rd516;
$L__BB98_53:
	shl.b64 	%rd466, %rd515, 1;
	add.s64 	%rd467, %rd3, %rd466;
	ld.global.u16 	%rs6, [%rd467];
	// begin inline asm
	{ mul.bf16 %rs5,%rs6,%rs6; }

	// end inline asm
	shl.b64 	%rd468, %rd516, 1;
	add.s64 	%rd469, %rd3, %rd468;
	ld.global.u16 	%rs9, [%rd469];
	// begin inline asm
	{ mul.bf16 %rs8,%rs9,%rs9; }

	// end inline asm
	// begin inline asm
	{ add.bf16 %rs11,%rs5,%rs8; }

	// end inline asm
	st.shared.u16 	[%r5], %rs11;
	bra.uni 	$L__BB98_114;
$L__BB98_54:
	cvt.u64.u32 	%rd548, %r4;
	setp.le.u64 	%p2, %rd262, %rd548;
	@%p2 bra 	$L__BB98_114;
	cvt.u32.u64 	%r23, %rd261;
	add.s32 	%r210, %r23, -1;
	setp.lt.s32 	%p3, %r210, 0;
	mov.b64 	%rd557, 0;
	@%p3 bra 	$L__BB98_113;
	and.b32  	%r25, %r23, 7;
	setp.lt.u32 	%p4, %r210, 7;
	mov.b64 	%rd557, 0;
	@%p4 bra 	$L__BB98_84;
	add.s32 	%r208, %r23, -4;
	and.b32  	%r58, %r23, -8;
	neg.s32 	%r207, %r58;
	mov.b64 	%rd557, 0;
$L__BB98_58:
	.pragma "nounroll";
	add.s32 	%r30, %r208, 3;
	mul.wide.u32 	%rd270, %r30, 8;
	add.s64 	%rd271, %rd2, %rd270;
	ld.global.u64 	%rd133, [%rd271];
	or.b64  	%rd272, %rd548, %rd133;
	and.b64  	%rd273, %rd272, -4294967296;
	setp.ne.s64 	%p5, %rd273, 0;
	@%p5 bra 	$L__BB98_60;
	cvt.u32.u64 	%r59, %rd133;
	cvt.u32.u64 	%r60, %rd548;
	div.u32 	%r61, %r60, %r59;
	mul.lo.s32 	%r62, %r61, %r59;
	sub.s32 	%r63, %r60, %r62;
	cvt.u64.u32 	%rd519, %r61;
	cvt.u64.u32 	%rd520, %r63;
	bra.uni 	$L__BB98_61;
$L__BB98_60:
	div.s64 	%rd519, %rd548, %rd133;
	mul.lo.s64 	%rd274, %rd519, %rd133;
	sub.s64 	%rd520, %rd548, %rd274;
$L__BB98_61:
	add.s64 	%rd276, %rd1, %rd270;
	ld.global.u64 	%rd277, [%rd276];
	mad.lo.s64 	%rd140, %rd277, %rd520, %rd557;
	add.s32 	%r31, %r208, 2;
	mul.wide.u32 	%rd278, %r31, 8;
	add.s64 	%rd279, %rd2, %rd278;
	ld.global.u64 	%rd141, [%rd279];
	or.b64  	%rd280, %rd519, %rd141;
	and.b64  	%rd281, %rd280, -4294967296;
	setp.ne.s64 	%p6, %rd281, 0;
	@%p6 bra 	$L__BB98_63;
	cvt.u32.u64 	%r64, %rd141;
	cvt.u32.u64 	%r65, %rd519;
	div.u32 	%r66, %r65, %r64;
	mul.lo.s32 	%r67, %r66, %r64;
	sub.s32 	%r68, %r65, %r67;
	cvt.u64.u32 	%rd521, %r66;
	cvt.u64.u32 	%rd522, %r68;
	bra.uni 	$L__BB98_64;
$L__BB98_63:
	div.s64 	%rd521, %rd519, %rd141;
	mul.lo.s64 	%rd282, %rd521, %rd141;
	sub.s64 	%rd522, %rd519, %rd282;
$L__BB98_64:
	add.s64 	%rd284, %rd1, %rd278;
	ld.global.u64 	%rd285, [%rd284];
	mad.lo.s64 	%rd148, %rd285, %rd522, %rd140;
	add.s32 	%r32, %r208, 1;
	mul.wide.u32 	%rd286, %r32, 8;
	add.s64 	%rd287, %rd2, %rd286;
	ld.global.u64 	%rd149, [%rd287];
	or.b64  	%rd288, %rd521, %rd149;
	and.b64  	%rd289, %rd288, -4294967296;
	setp.ne.s64 	%p7, %rd289, 0;
	@%p7 bra 	$L__BB98_66;
	cvt.u32.u64 	%r69, %rd149;
	cvt.u32.u64 	%r70, %rd521;
	div.u32 	%r71, %r70, %r69;
	mul.lo.s32 	%r72, %r71, %r69;
	sub.s32 	%r73, %r70, %r72;
	cvt.u64.u32 	%rd523, %r71;
	cvt.u64.u32 	%rd524, %r73;
	bra.uni 	$L__BB98_67;
$L__BB98_66:
	div.s64 	%rd523, %rd521, %rd149;
	mul.lo.s64 	%rd290, %rd523, %rd149;
	sub.s64 	%rd524, %rd521, %rd290;
$L__BB98_67:
	add.s64 	%rd292, %rd1, %rd286;
	ld.global.u64 	%rd293, [%rd292];
	mad.lo.s64 	%rd156, %rd293, %rd524, %rd148;
	add.s32 	%r33, %r208, -4;
	mul.wide.u32 	%rd294, %r208, 8;
	add.s64 	%rd295, %rd2, %rd294;
	ld.global.u64 	%rd157, [%rd295];
	or.b64  	%rd296, %rd523, %rd157;
	and.b64  	%rd297, %rd296, -4294967296;
	setp.ne.s64 	%p8, %rd297, 0;
	@%p8 bra 	$L__BB98_69;
	cvt.u32.u64 	%r74, %rd157;
	cvt.u32.u64 	%r75, %rd523;
	div.u32 	%r76, %r75, %r74;
	mul.lo.s32 	%r77, %r76, %r74;
	sub.s32 	%r78, %r75, %r77;
	cvt.u64.u32 	%rd525, %r76;
	cvt.u64.u32 	%rd526, %r78;
	bra.uni 	$L__BB98_70;
$L__BB98_69:
	div.s64 	%rd525, %rd523, %rd157;
	mul.lo.s64 	%rd298, %rd525, %rd157;
	sub.s64 	%rd526, %rd523, %rd298;
$L__BB98_70:
	add.s64 	%rd300, %rd1, %rd294;
	ld.global.u64 	%rd301, [%rd300];
	mad.lo.s64 	%rd164, %rd301, %rd526, %rd156;
	add.s32 	%r34, %r208, -1;
	mul.wide.u32 	%rd302, %r34, 8;
	add.s64 	%rd303, %rd2, %rd302;
	ld.global.u64 	%rd165, [%rd303];
	or.b64  	%rd304, %rd525, %rd165;
	and.b64  	%rd305, %rd304, -4294967296;
	setp.ne.s64 	%p9, %rd305, 0;
	@%p9 bra 	$L__BB98_72;
	cvt.u32.u64 	%r79, %rd165;
	cvt.u32.u64 	%r80, %rd525;
	div.u32 	%r81, %r80, %r79;
	mul.lo.s32 	%r82, %r81, %r79;
	sub.s32 	%r83, %r80, %r82;
	cvt.u64.u32 	%rd527, %r81;
	cvt.u64.u32 	%rd528, %r83;
	bra.uni 	$L__BB98_73;
$L__BB98_72:
	div.s64 	%rd527, %rd525, %rd165;
	mul.lo.s64 	%rd306, %rd527, %rd165;
	sub.s64 	%rd528, %rd525, %rd306;
$L__BB98_73:
	add.s64 	%rd308, %rd1, %rd302;
	ld.global.u64 	%rd309, [%rd308];
	mad.lo.s64 	%rd172, %rd309, %rd528, %rd164;
	add.s32 	%r35, %r208, -2;
	mul.wide.u32 	%rd310, %r35, 8;
	add.s64 	%rd311, %rd2, %rd310;
	ld.global.u64 	%rd173, [%rd311];
	or.b64  	%rd312, %rd527, %rd173;
	and.b64  	%rd313, %rd312, -4294967296;
	setp.ne.s64 	%p10, %rd313, 0;
	@%p10 bra 	$L__BB98_75;
	cvt.u32.u64 	%r84, %rd173;
	cvt.u32.u64 	%r85, %rd527;
	div.u32 	%r86, %r85, %r84;
	mul.lo.s32 	%r87, %r86, %r84;
	sub.s32 	%r88, %r85, %r87;
	cvt.u64.u32 	%rd529, %r86;
	cvt.u64.u32 	%rd530, %r88;
	bra.uni 	$L__BB98_76;
$L__BB98_75:
	div.s64 	%rd529, %rd527, %rd173;
	mul.lo.s64 	%rd314, %rd529, %rd173;
	sub.s64 	%rd530, %rd527, %rd314;
$L__BB98_76:
	add.s64 	%rd316, %rd1, %rd310;
	ld.global.u64 	%rd317, [%rd316];
	mad.lo.s64 	%rd180, %rd317, %rd530, %rd172;
	add.s32 	%r36, %r208, -3;
	mul.wide.u32 	%rd318, %r36, 8;
	add.s64 	%rd319, %rd2, %rd318;
	ld.global.u64 	%rd181, [%rd319];
	or.b64  	%rd320, %rd529, %rd181;
	and.b64  	%rd321, %rd320, -4294967296;
	setp.ne.s64 	%p11, %rd321, 0;
	@%p11 bra 	$L__BB98_78;
	cvt.u32.u64 	%r89, %rd181;
	cvt.u32.u64 	%r90, %rd529;
	div.u32 	%r91, %r90, %r89;
	mul.lo.s32 	%r92, %r91, %r89;
	sub.s32 	%r93, %r90, %r92;
	cvt.u64.u32 	%rd531, %r91;
	cvt.u64.u32 	%rd532, %r93;
	bra.uni 	$L__BB98_79;
$L__BB98_78:
	div.s64 	%rd531, %rd529, %rd181;
	mul.lo.s64 	%rd322, %rd531, %rd181;
	sub.s64 	%rd532, %rd529, %rd322;
$L__BB98_79:
	add.s64 	%rd324, %rd1, %rd318;
	ld.global.u64 	%rd325, [%rd324];
	mad.lo.s64 	%rd188, %rd325, %rd532, %rd180;
	mul.wide.u32 	%rd326, %r33, 8;
	add.s64 	%rd327, %rd2, %rd326;
	ld.global.u64 	%rd189, [%rd327];
	or.b64  	%rd328, %rd531, %rd189;
	and.b64  	%rd329, %rd328, -4294967296;
	setp.ne.s64 	%p12, %rd329, 0;
	@%p12 bra 	$L__BB98_81;
	cvt.u32.u64 	%r94, %rd189;
	cvt.u32.u64 	%r95, %rd531;
	div.u32 	%r96, %r95, %r94;
	mul.lo.s32 	%r97, %r96, %r94;
	sub.s32 	%r98, %r95, %r97;
	cvt.u64.u32 	%rd548, %r96;
	cvt.u64.u32 	%rd534, %r98;
	bra.uni 	$L__BB98_82;
$L__BB98_81:
	div.s64 	%rd548, %rd531, %rd189;
	mul.lo.s64 	%rd330, %rd548, %rd189;
	sub.s64 	%rd534, %rd531, %rd330;
$L__BB98_82:
	add.s64 	%rd332, %rd1, %rd326;
	ld.global.u64 	%rd333, [%rd332];
	mad.lo.s64 	%rd557, %rd333, %rd534, %rd188;
	add.s32 	%r208, %r208, -8;
	add.s32 	%r207, %r207, 8;
	setp.ne.s32 	%p13, %r207, 0;
	@%p13 bra 	$L__BB98_58;
	add.s32 	%r210, %r208, 3;
$L__BB98_84:
	setp.eq.s32 	%p14, %r25, 0;
	@%p14 bra 	$L__BB98_113;
	and.b32  	%r41, %r23, 3;
	setp.lt.u32 	%p15, %r25, 4;
	@%p15 bra 	$L__BB98_99;
	mul.wide.u32 	%rd335, %r210, 8;
	add.s64 	%rd336, %rd2, %rd335;
	ld.global.u64 	%rd200, [%rd336];
	or.b64  	%rd337, %rd548, %rd200;
	and.b64  	%rd338, %rd337, -4294967296;
	setp.ne.s64 	%p16, %rd338, 0;
	@%p16 bra 	$L__BB98_88;
	cvt.u32.u64 	%r99, %rd200;
	cvt.u32.u64 	%r100, %rd548;
	div.u32 	%r101, %r100, %r99;
	mul.lo.s32 	%r102, %r101, %r99;
	sub.s32 	%r103, %r100, %r102;
	cvt.u64.u32 	%rd538, %r101;
	cvt.u64.u32 	%rd539, %r103;
	bra.uni 	$L__BB98_89;
$L__BB98_88:
	div.s64 	%rd538, %rd548, %rd200;
	mul.lo.s64 	%rd339, %rd538, %rd200;
	sub.s64 	%rd539, %rd548, %rd339;
$L__BB98_89:
	add.s64 	%rd341, %rd1, %rd335;
	ld.global.u64 	%rd342, [%rd341];
	mad.lo.s64 	%rd207, %rd342, %rd539, %rd557;
	add.s32 	%r42, %r210, -1;
	mul.wide.u32 	%rd343, %r42, 8;
	add.s64 	%rd344, %rd2, %rd343;
	ld.global.u64 	%rd208, [%rd344];
	or.b64  	%rd345, %rd538, %rd208;
	and.b64  	%rd346, %rd345, -4294967296;
	setp.ne.s64 	%p17, %rd346, 0;
	@%p17 bra 	$L__BB98_91;
	cvt.u32.u64 	%r104, %rd208;
	cvt.u32.u64 	%r105, %rd538;
	div.u32 	%r106, %r105, %r104;
	mul.lo.s32 	%r107, %r106, %r104;
	sub.s32 	%r108, %r105, %r107;
	cvt.u64.u32 	%rd540, %r106;
	cvt.u64.u32 	%rd541, %r108;
	bra.uni 	$L__BB98_92;
$L__BB98_91:
	div.s64 	%rd540, %rd538, %rd208;
	mul.lo.s64 	%rd347, %rd540, %rd208;
	sub.s64 	%rd541, %rd538, %rd347;
$L__BB98_92:
	add.s64 	%rd349, %rd1, %rd343;
	ld.global.u64 	%rd350, [%rd349];
	mad.lo.s64 	%rd215, %rd350, %rd541, %rd207;
	add.s32 	%r43, %r210, -2;
	mul.wide.u32 	%rd351, %r43, 8;
	add.s64 	%rd352, %rd2, %rd351;
	ld.global.u64 	%rd216, [%rd352];
	or.b64  	%rd353, %rd540, %rd216;
	and.b64  	%rd354, %rd353, -4294967296;
	setp.ne.s64 	%p18, %rd354, 0;
	@%p18 bra 	$L__BB98_94;
	cvt.u32.u64 	%r109, %rd216;
	cvt.u32.u64 	%r110, %rd540;
	div.u32 	%r111, %r110, %r109;
	mul.lo.s32 	%r112, %r111, %r109;
	sub.s32 	%r113, %r110, %r112;
	cvt.u64.u32 	%rd542, %r111;
	cvt.u64.u32 	%rd543, %r113;
	bra.uni 	$L__BB98_95;
$L__BB98_94:
	div.s64 	%rd542, %rd540, %rd216;
	mul.lo.s64 	%rd355, %rd542, %rd216;
	sub.s64 	%rd543, %rd540, %rd355;
$L__BB98_95:
	add.s64 	%rd357, %rd1, %rd351;
	ld.global.u64 	%rd358, [%rd357];
	mad.lo.s64 	%rd223, %rd358, %rd543, %rd215;
	add.s32 	%r44, %r210, -3;
	mul.wide.u32 	%rd359, %r44, 8;
	add.s64 	%rd360, %rd2, %rd359;
	ld.global.u64 	%rd224, [%rd360];
	or.b64  	%rd361, %rd542, %rd224;
	and.b64  	%rd362, %rd361, -4294967296;
	setp.ne.s64 	%p19, %rd362, 0;
	@%p19 bra 	$L__BB98_97;
	cvt.u32.u64 	%r114, %rd224;
	cvt.u32.u64 	%r115, %rd542;
	div.u32 	%r116, %r115, %r114;
	mul.lo.s32 	%r117, %r116, %r114;
	sub.s32 	%r118, %r115, %r117;
	cvt.u64.u32 	%rd548, %r116;
	cvt.u64.u32 	%rd545, %r118;
	bra.uni 	$L__BB98_98;
$L__BB98_97:
	div.s64 	%rd548, %rd542, %rd224;
	mul.lo.s64 	%rd363, %rd548, %rd224;
	sub.s64 	%rd545, %rd542, %rd363;
$L__BB98_98:
	add.s64 	%rd365, %rd1, %rd359;
	ld.global.u64 	%rd366, [%rd365];
	mad.lo.s64 	%rd557, %rd366, %rd545, %rd223;
	add.s32 	%r210, %r210, -4;
$L__BB98_99:
	setp.eq.s32 	%p20, %r41, 0;
	@%p20 bra 	$L__BB98_113;
	setp.eq.s32 	%p21, %r41, 1;
	@%p21 bra 	$L__BB98_108;
	mul.wide.u32 	%rd368, %r210, 8;
	add.s64 	%rd369, %rd2, %rd368;
	ld.global.u64 	%rd235, [%rd369];
	or.b64  	%rd370, %rd548, %rd235;
	and.b64  	%rd371, %rd370, -4294967296;
	setp.ne.s64 	%p22, %rd371, 0;
	@%p22 bra 	$L__BB98_103;
	cvt.u32.u64 	%r119, %rd235;
	cvt.u32.u64 	%r120, %rd548;
	div.u32 	%r121, %r120, %r119;
	mul.lo.s32 	%r122, %r121, %r119;
	sub.s32 	%r123, %r120, %r122;
	cvt.u64.u32 	%rd549, %r121;
	cvt.u64.u32 	%rd550, %r123;
	bra.uni 	$L__BB98_104;
$L__BB98_103:
	div.s64 	%rd549, %rd548, %rd235;
	mul.lo.s64 	%rd372, %rd549, %rd235;
	sub.s64 	%rd550, %rd548, %rd372;
$L__BB98_104:
	add.s64 	%rd374, %rd1, %rd368;
	ld.global.u64 	%rd375, [%rd374];
	mad.lo.s64 	%rd242, %rd375, %rd550, %rd557;
	add.s32 	%r47, %r210, -1;
	mul.wide.u32 	%rd376, %r47, 8;
	add.s64 	%rd377, %rd2, %rd376;
	ld.global.u64 	%rd243, [%rd377];
	or.b64  	%rd378, %rd549, %rd243;
	and.b64  	%rd379, %rd378, -4294967296;
	setp.ne.s64 	%p23, %rd379, 0;
	@%p23 bra 	$L__BB98_106;
	cvt.u32.u64 	%r124, %rd243;
	cvt.u32.u64 	%r125, %rd549;
	div.u32 	%r126, %r125, %r124;
	mul.lo.s32 	%r127, %r126, %r124;
	sub.s32 	%r128, %r125, %r127;
	cvt.u64.u32 	%rd548, %r126;
	cvt.u64.u32 	%rd552, %r128;
	bra.uni 	$L__BB98_107;
$L__BB98_106:
	div.s64 	%rd548, %rd549, %rd243;
	mul.lo.s64 	%rd380, %rd548, %rd243;
	sub.s64 	%rd552, %rd549, %rd380;
$L__BB98_107:
	add.s64 	%rd382, %rd1, %rd376;
	ld.global.u64 	%rd383, [%rd382];
	mad.lo.s64 	%rd557, %rd383, %rd552, %rd242;
	add.s32 	%r210, %r210, -2;
$L__BB98_108:
	and.b32  	%r129, %r23, 1;
	setp.eq.b32 	%p24, %r129, 1;
	not.pred 	%p25, %p24;
	@%p25 bra 	$L__BB98_113;
	mul.wide.u32 	%rd384, %r210, 8;
	add.s64 	%rd385, %rd2, %rd384;
	ld.global.u64 	%rd254, [%rd385];
	or.b64  	%rd386, %rd548, %rd254;
	and.b64  	%rd387, %rd386, -4294967296;
	setp.ne.s64 	%p26, %rd387, 0;
	@%p26 bra 	$L__BB98_111;
	cvt.u32.u64 	%r130, %rd254;
	cvt.u32.u64 	%r131, %rd548;
	rem.u32 	%r132, %r131, %r130;
	cvt.u64.u32 	%rd556, %r132;
	bra.uni 	$L__BB98_112;
$L__BB98_111:
	rem.s64 	%rd556, %rd548, %rd254;
$L__BB98_112:
	add.s64 	%rd389, %rd1, %rd384;
	ld.global.u64 	%rd390, [%rd389];
	mad.lo.s64 	%rd557, %rd390, %rd556, %rd557;
$L__BB98_113:
	shl.b64 	%rd391, %rd557, 1;
	add.s64 	%rd392, %rd3, %rd391;
	ld.global.u16 	%rs3, [%rd392];
	// begin inline asm
	{ mul.bf16 %rs2,%rs3,%rs3; }

	// end inline asm
	st.shared.u16 	[%r5], %rs2;
$L__BB98_114:
	bar.sync 	0;
	setp.lt.u32 	%p48, %r212, 66;
	@%p48 bra 	$L__BB98_118;
$L__BB98_115:
	shr.u32 	%r51, %r212, 1;
	setp.ge.u32 	%p49, %r1, %r51;
	@%p49 bra 	$L__BB98_117;
	ld.shared.u16 	%rs15, [%r5];
	and.b32  	%r201, %r212, 2046;
	add.s32 	%r202, %r5, %r201;
	ld.shared.u16 	%rs16, [%r202];
	// begin inline asm
	{ add.bf16 %rs14,%rs15,%rs16; }

	// end inline asm
	st.shared.u16 	[%r5], %rs14;
$L__BB98_117:
	bar.sync 	0;
	setp.gt.u32 	%p50, %r212, 131;
	mov.u32 	%r212, %r51;
	@%p50 bra 	$L__BB98_115;
$L__BB98_118:
	setp.gt.u32 	%p51, %r1, 31;
	@%p51 bra 	$L__BB98_121;
	ld.shared.u16 	%rs18, [%r5];
	ld.shared.u16 	%rs19, [%r5+64];
	// begin inline asm
	{ add.bf16 %rs17,%rs18,%rs19; }

	// end inline asm
	st.volatile.shared.u16 	[%r5], %rs17;
	ld.shared.u16 	%rs22, [%r5+32];
	// begin inline asm
	{ add.bf16 %rs20,%rs17,%rs22; }

	// end inline asm
	st.volatile.shared.u16 	[%r5], %rs20;
	ld.shared.u16 	%rs25, [%r5+16];
	// begin inline asm
	{ add.bf16 %rs23,%rs20,%rs25; }

	// end inline asm
	st.volatile.shared.u16 	[%r5], %rs23;
	ld.shared.u16 	%rs28, [%r5+8];
	// begin inline asm
	{ add.bf16 %rs26,%rs23,%rs28; }

	// end inline asm
	st.volatile.shared.u16 	[%r5], %rs26;
	ld.shared.u16 	%rs31, [%r5+4];
	// begin inline asm
	{ add.bf16 %rs29,%rs26,%rs31; }

	// end inline asm
	st.volatile.shared.u16 	[%r5], %rs29;
	ld.shared.u16 	%rs34, [%r5+2];
	// begin inline asm
	{ add.bf16 %rs32,%rs29,%rs34; }

	// end inline asm
	st.volatile.shared.u16 	[%r5], %rs32;
	setp.ne.s32 	%p52, %r1, 0;
	@%p52 bra 	$L__BB98_121;
	cvta.to.global.u64 	%rd470, %rd260;
	mul.wide.u32 	%rd471, %r2, 2;
	add.s64 	%rd472, %rd470, %rd471;
	ld.shared.u16 	%rs35, [sum_squaresdata_bf16];
	st.global.u16 	[%rd472], %rs35;
$L__BB98_121:
	ret;

}
	// .globl	uncontiguous_cumulate_sum_square_bf16
.visible .entry uncontiguous_cumulate_sum_square_bf16(
	.param .u64 .ptr .align 1 uncontiguous_cumulate_sum_square_bf16_param_0,
	.param .u64 .ptr .align 1 uncontiguous_cumulate_sum_square_bf16_param_1,
	.param .u64 .ptr .align 1 uncontiguous_cumulate_sum_square_bf16_param_2,
	.param .u64 .ptr .align 1 uncontiguous_cumulate_sum_square_bf16_param_3,
	.param .u64 uncontiguous_cumulate_sum_square_bf16_param_4,
	.param .u64 uncontiguous_cumulate_sum_square_bf16_param_5
)
{
	.reg .pred 	%p<53>;
	.reg .b16 	%rs<28>;
	.reg .b32 	%r<213>;
	.reg .b64 	%rd<558>;

	ld.param.u64 	%rd260, [uncontiguous_cumulate_sum_square_bf16_param_0];
	ld.param.u64 	%rd263, [uncontiguous_cumulate_sum_square_bf16_param_1];
	ld.param.u64 	%rd264, [uncontiguous_cumulate_sum_square_bf16_param_2];
	ld.param.u64 	%rd265, [uncontiguous_cumulate_sum_square_bf16_param_3];
	ld.param.u64 	%rd261, [uncontiguous_cumulate_sum_square_bf16_param_4];
	ld.param.u64 	%rd262, [uncontiguous_cumulate_sum_square_bf16_param_5];
	cvta.to.global.u64 	%rd1, %rd265;
	cvta.to.global.u64 	%rd2, %rd264;
	cvta.to.global.u64 	%rd3, %rd263;
	mov.u32 	%r1, %tid.x;
	mov.u32 	%r2, %ctaid.x;
	mov.u32 	%r212, %ntid.x;
	mul.lo.s32 	%r53, %r2, %r212;
	shl.b32 	%r54, %r53, 1;
	add.s32 	%r4, %r54, %r1;
	shl.b32 	%r55, %r1, 1;
	mov.u32 	%r56, sum_squaresdata_bf16;
	add.s32 	%r5, %r56, %r55;
	mov.b32 	%r52, 0;
	// begin inline asm
	cvt.rn.bf16.s32 %rs1, %r52;
	// end inline asm
	st.shared.u16 	[%r5], %rs1;
	add.s32 	%r57, %r4, %r212;
	cvt.u64.u32 	%rd511, %r57;
	setp.le.u64 	%p1, %rd262, %rd511;
	@%p1 bra 	$L__BB99_54;
	cvt.u32.u64 	%r6, %rd261;
	add.s32 	%r206, %r6, -1;
	setp.lt.s32 	%p27, %r206, 0;
	mov.b64 	%rd515, 0;
	mov.u64 	%rd516, %rd515;
	@%p27 bra 	$L__BB99_53;
	cvt.u64.u32 	%rd512, %r4;
	setp.lt.u32 	%p28, %r206, 3;
	mov.b64 	%rd516, 0;
	mov.u64 	%rd515, %rd516;
	@%p28 bra 	$L__BB99_30;
	add.s32 	%r204, %r6, -2;
	and.b32  	%r133, %r6, -4;
	neg.s32 	%r203, %r133;
	mov.b64 	%rd516, 0;
$L__BB99_4:
	.pragma "nounroll";
	add.s32 	%r12, %r204, 1;
	mul.wide.u32 	%rd397, %r12, 8;
	add.s64 	%rd398, %rd2, %rd397;
	ld.global.u64 	%rd10, [%rd398];
	or.b64  	%rd399, %rd512, %rd10;
	and.b64  	%rd400, %rd399, -4294967296;
	setp.ne.s64 	%p29, %rd400, 0;
	@%p29 bra 	$L__BB99_6;
	cvt.u32.u64 	%r134, %rd10;
	cvt.u32.u64 	%r135, %rd512;
	div.u32 	%r136, %r135, %r134;
	mul.lo.s32 	%r137, %r136, %r134;
	sub.s32 	%r138, %r135, %r137;
	cvt.u64.u32 	%rd477, %r136;
	cvt.u64.u32 	%rd478, %r138;
	bra.uni 	$L__BB99_7;
$L__BB99_6:
	div.s64 	%rd477, %rd512, %rd10;
	mul.lo.s64 	%rd401, %rd477, %rd10;
	sub.s64 	%rd478, %rd512, %rd401;
$L__BB99_7:
	mul.wide.u32 	%rd402, %r12, 8;
	add.s64 	%rd403, %rd1, %rd402;
	ld.global.u64 	%rd17, [%rd403];
	mad.lo.s64 	%rd18, %rd17, %rd478, %rd515;
	or.b64  	%rd404, %rd511, %rd10;
	and.b64  	%rd405, %rd404, -4294967296;
	setp.ne.s64 	%p30, %rd405, 0;
	@%p30 bra 	$L__BB99_9;
	cvt.u32.u64 	%r139, %rd10;
	cvt.u32.u64 	%r140, %rd511;
	div.u32 	%r141, %r140, %r139;
	mul.lo.s32 	%r142, %r141, %r139;
	sub.s32 	%r143, %r140, %r142;
	cvt.u64.u32 	%rd479, %r141;
	cvt.u64.u32 	%rd480, %r143;
	bra.uni 	$L__BB99_10;
$L__BB99_9:
	div.s64 	%rd479, %rd511, %rd10;
	mul.lo.s64 	%rd406, %rd479, %rd10;
	sub.s64 	%rd480, %rd511, %rd406;
$L__BB99_10:
	mad.lo.s64 	%rd25, %rd480, %rd17, %rd516;
	add.s32 	%r13, %r204, -2;
	mul.wide.u32 	%rd407, %r204, 8;
	add.s64 	%rd408, %rd2, %rd407;
	ld.global.u64 	%rd26, [%rd408];
	or.b64  	%rd409, %rd477, %rd26;
	and.b64  	%rd410, %rd409, -4294967296;
	setp.ne.s64 	%p31, %rd410, 0;
	@%p31 bra 	$L__BB99_12;
	cvt.u32.u64 	%r144, %rd26;
	cvt.u32.u64 	%r145, %rd477;
	div.u32 	%r146, %r145, %r144;
	mul.lo.s32 	%r147, %r146, %r144;
	sub.s32 	%r148, %r145, %r147;
	cvt.u64.u32 	%rd481, %r146;
	cvt.u64.u32 	%rd482, %r148;
	bra.uni 	$L__BB99_13;
$L__BB99_12:
	div.s64 	%rd481, %rd477, %rd26;
	mul.lo.s64 	%rd411, %rd481, %rd26;
	sub.s64 	%rd482, %rd477, %rd411;
$L__BB99_13:
	mul.wide.u32 	%rd412, %r204, 8;
	add.s64 	%rd413, %rd1, %rd412;
	ld.global.u64 	%rd33, [%rd413];
	mad.lo.s64 	%rd34, %rd33, %rd482, %rd18;
	or.b64  	%rd414, %rd479, %rd26;
	and.b64  	%rd415, %rd414, -4294967296;
	setp.ne.s64 	%p32, %rd415, 0;
	@%p32 bra 	$L__BB99_15;
	cvt.u32.u64 	%r149, %rd26;
	cvt.u32.u64 	%r150, %rd479;
	div.u32 	%r151, %r150, %r149;
	mul.lo.s32 	%r152, %r151, %r149;
	sub.s32 	%r153, %r150, %r152;
	cvt.u64.u32 	%rd483, %r151;
	cvt.u64.u32 	%rd484, %r153;
	bra.uni 	$L__BB99_16;
$L__BB99_15:
	div.s64 	%rd483, %rd479, %rd26;
	mul.lo.s64 	%rd416, %rd483, %rd26;
	sub.s64 	%rd484, %rd479, %rd416;
$L__BB99_16:
	mad.lo.s64 	%rd41, %rd484, %rd33, %rd25;
	add.s32 	%r14, %r204, -1;
	mul.wide.u32 	%rd417, %r14, 8;
	add.s64 	%rd418, %rd2, %rd417;
	ld.global.u64 	%rd42, [%rd418];
	or.b64  	%rd419, %rd481, %rd42;
	and.b64  	%rd420, %rd419, -4294967296;
	setp.ne.s64 	%p33, %rd420, 0;
	@%p33 bra 	$L__BB99_18;
	cvt.u32.u64 	%r154, %rd42;
	cvt.u32.u64 	%r155, %rd481;
	div.u32 	%r156, %r155, %r154;
	mul.lo.s32 	%r157, %r156, %r154;
	sub.s32 	%r158, %r155, %r157;
	cvt.u64.u32 	%rd485, %r156;
	cvt.u64.u32 	%rd486, %r158;
	bra.uni 	$L__BB99_19;
$L__BB99_18:
	div.s64 	%rd485, %rd481, %rd42;
	mul.lo.s64 	%rd421, %rd485, %rd42;
	sub.s64 	%rd486, %rd481, %rd421;
$L__BB99_19:
	mul.wide.u32 	%rd422, %r14, 8;
	add.s64 	%rd423, %rd1, %rd422;
	ld.global.u64 	%rd49, [%rd423];
	mad.lo.s64 	%rd50, %rd49, %rd486, %rd34;
	or.b64  	%rd424, %rd483, %rd42;
	and.b64  	%rd425, %rd424, -4294967296;
	setp.ne.s64 	%p34, %rd425, 0;
	@%p34 bra 	$L__BB99_21;
	cvt.u32.u64 	%r159, %rd42;
	cvt.u32.u64 	%r160, %rd483;
	div.u32 	%r161, %r160, %r159;
	mul.lo.s32 	%r162, %r161, %r159;
	sub.s32 	%r163, %r160, %r162;
	cvt.u64.u32 	%rd487, %r161;
	cvt.u64.u32 	%rd488, %r163;
	bra.uni 	$L__BB99_22;
$L__BB99_21:
	div.s64 	%rd487, %rd483, %rd42;
	mul.lo.s64 	%rd426, %rd487, %rd42;
	sub.s64 	%rd488, %rd483, %rd426;
$L__BB99_22:
	mad.lo.s64 	%rd57, %rd488, %rd49, %rd41;
	mul.wide.u32 	%rd427, %r13, 8;
	add.s64 	%rd428, %rd2, %rd427;
	ld.global.u64 	%rd58, [%rd428];
	or.b64  	%rd429, %rd485, %rd58;
	and.b64  	%rd430, %rd429, -4294967296;
	setp.ne.s64 	%p35, %rd430, 0;
	@%p35 bra 	$L__BB99_24;
	cvt.u32.u64 	%r164, %rd58;
	cvt.u32.u64 	%r165, %rd485;
	div.u32 	%r166, %r165, %r164;
	mul.lo.s32 	%r167, %r166, %r164;
	sub.s32 	%r168, %r165, %r167;
	cvt.u64.u32 	%rd512, %r166;
	cvt.u64.u32 	%rd490, %r168;
	bra.uni 	$L__BB99_25;
$L__BB99_24:
	div.s64 	%rd512, %rd485, %rd58;
	mul.lo.s64 	%rd431, %rd512, %rd58;
	sub.s64 	%rd490, %rd485, %rd431;
$L__BB99_25:
	mul.wide.u32 	%rd432, %r13, 8;
	add.s64 	%rd433, %rd1, %rd432;
	ld.global.u64 	%rd65, [%rd433];
	mad.lo.s64 	%rd515, %rd65, %rd490, %rd50;
	or.b64  	%rd434, %rd487, %rd58;
	and.b64  	%rd435, %rd434, -4294967296;
	setp.ne.s64 	%p36, %rd435, 0;
	@%p36 bra 	$L__BB99_27;
	cvt.u32.u64 	%r169, %rd58;
	cvt.u32.u64 	%r170, %rd487;
	div.u32 	%r171, %r170, %r169;
	mul.lo.s32 	%r172, %r171, %r169;
	sub.s32 	%r173, %r170, %r172;
	cvt.u64.u32 	%rd511, %r171;
	cvt.u64.u32 	%rd492, %r173;
	bra.uni 	$L__BB99_28;
$L__BB99_27:
	div.s64 	%rd511, %rd487, %rd58;
	mul.lo.s64 	%rd436, %rd511, %rd58;
	sub.s64 	%rd492, %rd487, %rd436;
$L__BB99_28:
	mad.lo.s64 	%rd516, %rd492, %rd65, %rd57;
	add.s32 	%r204, %r204, -4;
	add.s32 	%r203, %r203, 4;
	setp.ne.s32 	%p37, %r203, 0;
	@%p37 bra 	$L__BB99_4;
	add.s32 	%r206, %r204, 1;
$L__BB99_30:
	and.b32  	%r19, %r6, 3;
	setp.eq.s32 	%p38, %r19, 0;
	@%p38 bra 	$L__BB99_53;
	setp.eq.s32 	%p39, %r19, 1;
	@%p39 bra 	$L__BB99_45;
	mul.wide.u32 	%rd438, %r206, 8;
	add.s64 	%rd439, %rd2, %rd438;
	ld.global.u64 	%rd80, [%rd439];
	or.b64  	%rd440, %rd512, %rd80;
	and.b64  	%rd441, %rd440, -4294967296;
	setp.ne.s64 	%p40, %rd441, 0;
	@%p40 bra 	$L__BB99_34;
	cvt.u32.u64 	%r174, %rd80;
	cvt.u32.u64 	%r175, %rd512;
	div.u32 	%r176, %r175, %r174;
	mul.lo.s32 	%r177, %r176, %r174;
	sub.s32 	%r178, %r175, %r177;
	cvt.u64.u32 	%rd499, %r176;
	cvt.u64.u32 	%rd500, %r178;
	bra.uni 	$L__BB99_35;
$L__BB99_34:
	div.s64 	%rd499, %rd512, %rd80;
	mul.lo.s64 	%rd442, %rd499, %rd80;
	sub.s64 	%rd500, %rd512, %rd442;
$L__BB99_35:
	add.s64 	%rd444, %rd1, %rd438;
	ld.global.u64 	%rd87, [%rd444];
	mad.lo.s64 	%rd88, %rd87, %rd500, %rd515;
	or.b64  	%rd445, %rd511, %rd80;
	and.b64  	%rd446, %rd445, -4294967296;
	setp.ne.s64 	%p41, %rd446, 0;
	@%p41 bra 	$L__BB99_37;
	cvt.u32.u64 	%r179, %rd80;
	cvt.u32.u64 	%r180, %rd511;
	div.u32 	%r181, %r180, %r179;
	mul.lo.s32 	%r182, %r181, %r179;
	sub.s32 	%r183, %r180, %r182;
	cvt.u64.u32 	%rd501, %r181;
	cvt.u64.u32 	%rd502, %r183;
	bra.uni 	$L__BB99_38;
$L__BB99_37:
	div.s64 	%rd501, %rd511, %rd80;
	mul.lo.s64 	%rd447, %rd501, %rd80;
	sub.s64 	%rd502, %rd511, %rd447;
$L__BB99_38:
	mad.lo.s64 	%rd95, %rd502, %rd87, %rd516;
	add.s32 	%r20, %r206, -1;
	mul.wide.u32 	%rd448, %r20, 8;
	add.s64 	%rd449, %rd2, %rd448;
	ld.global.u64 	%rd96, [%rd449];
	or.b64  	%rd450, %rd499, %rd96;
	and.b64  	%rd451, %rd450, -4294967296;
	setp.ne.s64 	%p42, %rd451, 0;
	@%p42 bra 	$L__BB99_40;
	cvt.u32.u64 	%r184, %rd96;
	cvt.u32.u64 	%r185, %rd499;
	div.u32 	%r186, %r185, %r184;
	mul.lo.s32 	%r187, %r186, %r184;
	sub.s32 	%r188, %r185, %r187;
	cvt.u64.u32 	%rd512, %r186;
	cvt.u64.u32 	%rd504, %r188;
	bra.uni 	$L__BB99_41;
$L__BB99_40:
	div.s64 	%rd512, %rd499, %rd96;
	mul.lo.s64 	%rd452, %rd512, %rd96;
	sub.s64 	%rd504, %rd499, %rd452;
$L__BB99_41:
	add.s64 	%rd454, %rd1, %rd448;
	ld.global.u64 	%rd103, [%rd454];
	mad.lo.s64 	%rd515, %rd103, %rd504, %rd88;
	or.b64  	%rd455, %rd501, %rd96;
	and.b64  	%rd456, %rd455, -4294967296;
	setp.ne.s64 	%p43, %rd456, 0;
	@%p43 bra 	$L__BB99_43;
	cvt.u32.u64 	%r189, %rd96;
	cvt.u32.u64 	%r190, %rd501;
	div.u32 	%r191, %r190, %r189;
	mul.lo.s32 	%r192, %r191, %r189;
	sub.s32 	%r193, %r190, %r192;
	cvt.u64.u32 	%rd511, %r191;
	cvt.u64.u32 	%rd506, %r193;
	bra.uni 	$L__BB99_44;
$L__BB99_43:
	div.s64 	%rd511, %rd501, %rd96;
	mul.lo.s64 	%rd457, %rd511, %rd96;
	sub.s64 	%rd506, %rd501, %rd457;
$L__BB99_44:
	mad.lo.s64 	%rd516, %rd506, %rd103, %rd95;
	add.s32 	%r206, %r206, -2;
$L__BB99_45:
	and.b32  	%r194, %r6, 1;
	setp.eq.b32 	%p44, %r194, 1;
	not.pred 	%p45, %p44;
	@%p45 bra 	$L__BB99_53;
	mul.wide.u32 	%rd458, %r206, 8;
	add.s64 	%rd459, %rd2, %rd458;
	ld.global.u64 	%rd118, [%rd459];
	or.b64  	%rd460, %rd512, %rd118;
	and.b64  	%rd461, %rd460, -4294967296;
	setp.ne.s64 	%p46, %rd461, 0;
	@%p46 bra 	$L__BB99_48;
	cvt.u32.u64 	%r195, %rd118;
	cvt.u32.u64 	%r196, %rd512;
	rem.u32 	%r197, %r196, %r195;
	cvt.u64.u32 	%rd513, %r197;
	bra.uni 	$L__BB99_49;
$L__BB99_48:
	rem.s64 	%rd513, %rd512, %rd118;
$L__BB99_49:
	add.s64 	%rd463, %rd1, %rd458;
	ld.global.u64 	%rd122, [%rd463];
	mad.lo.s64 	%rd515, %rd122, %rd513, %rd515;
	or.b64  	%rd464, %rd511, %rd118;
	and.b64  	%rd465, %rd464, -4294967296;
	setp.ne.s64 	%p47, %rd465, 0;
	@%p47 bra 	$L__BB99_51;
	cvt.u32.u64 	%r198, %rd118;
	cvt.u32.u64 	%r199, %rd511;
	rem.u32 	%r200, %r199, %r198;
	cvt.u64.u32 	%rd514, %r200;
	bra.uni 	$L__BB99_52;
$L__BB99_51:
	rem.s64 	%rd514, %rd511, %rd118;
$L__BB99_52:
	mad.lo.s64 	%rd516, %rd514, %rd122, %rd516;
$L__BB99_53:
	shl.b64 	%rd466, %rd515, 1;
	add.s64 	%rd467, %rd3, %rd466;
	ld.global.u16 	%rs4, [%rd467];
	shl.b64 	%rd468, %rd516, 1;
	add.s64 	%rd469, %rd3, %rd468;
	ld.global.u16 	%rs5, [%rd469];
	// begin inline asm
	{ add.bf16 %rs3,%rs4,%rs5; }

	// end inline asm
	st.shared.u16 	[%r5], %rs3;
	bra.uni 	$L__BB99_114;
$L__BB99_54:
	cvt.u64.u32 	%rd548, %r4;
	setp.le.u64 	%p2, %rd262, %rd548;
	@%p2 bra 	$L__BB99_114;
	cvt.u32.u64 	%r23, %rd261;
	add.s32 	%r210, %r23, -1;
	setp.lt.s32 	%p3, %r210, 0;
	mov.b64 	%rd557, 0;
	@%p3 bra 	$L__BB99_113;
	and.b32  	%r25, %r23, 7;
	setp.lt.u32 	%p4, %r210, 7;
	mov.b64 	%rd557, 0;
	@%p4 bra 	$L__BB99_84;
	add.s32 	%r208, %r23, -4;
	and.b32  	%r58, %r23, -8;
	neg.s32 	%r207, %r58;
	mov.b64 	%rd557, 0;
$L__BB99_58:
	.pragma "nounroll";
	add.s32 	%r30, %r208, 3;
	mul.wide.u32 	%rd270, %r30, 8;
	add.s64 	%rd271, %rd2, %rd270;
	ld.global.u64 	%rd133, [%rd271];
	or.b64  	%rd272, %rd548, %rd133;
	and.b64  	%rd273, %rd272, -4294967296;
	setp.ne.s64 	%p5, %rd273, 0;
	@%p5 bra 	$L__BB99_60;
	cvt.u32.u64 	%r59, %rd133;
	cvt.u32.u64 	%r60, %rd548;
	div.u32 	%r61, %r60, %r59;
	mul.lo.s32 	%r62, %r61, %r59;
	sub.s32 	%r63, %r60, %r62;
	cvt.u64.u32 	%rd519, %r61;
	cvt.u64.u32 	%rd520, %r63;
	bra.uni 	$L__BB99_61;
$L__BB99_60:
	div.s64 	%rd519, %rd548, %rd133;
	mul.lo.s64 	%rd274, %rd519, %rd133;
	sub.s64 	%rd520, %rd548, %rd274;
$L__BB99_61:
	add.s64 	%rd276, %rd1, %rd270;
	ld.global.u64 	%rd277, [%rd276];
	mad.lo.s64 	%rd140, %rd277, %rd520, %rd557;
	add.s32 	%r31, %r208, 2;
	mul.wide.u32 	%rd278, %r31, 8;
	add.s64 	%rd279, %rd2, %rd278;
	ld.global.u64 	%rd141, [%rd279];
	or.b64  	%rd280, %rd519, %rd141;
	and.b64  	%rd281, %rd280, -4294967296;
	setp.ne.s64 	%p6, %rd281, 0;
	@%p6 bra 	$L__BB99_63;
	cvt.u32.u64 	%r64, %rd141;
	cvt.u32.u64 	%r65, %rd519;
	div.u32 	%r66, %r65, %r64;
	mul.lo.s32 	%r67, %r66, %r64;
	sub.s32 	%r68, %r65, %r67;
	cvt.u64.u32 	%rd521, %r66;
	cvt.u64.u32 	%rd522, %r68;
	bra.uni 	$L__BB99_64;
$L__BB99_63:
	div.s64 	%rd521, %rd519, %rd141;
	mul.lo.s64 	%rd282, %rd521, %rd141;
	sub.s64 	%rd522, %rd519, %rd282;
$L__BB99_64:
	add.s64 	%rd284, %rd1, %rd278;
	ld.global.u64 	%rd285, [%rd284];
	mad.lo.s64 	%rd148, %rd285, %rd522, %rd140;
	add.s32 	%r32, %r208, 1;
	mul.wide.u32 	%rd286, %r32, 8;
	add.s64 	%rd287, %rd2, %rd286;
	ld.global.u64 	%rd149, [%rd287];
	or.b64  	%rd288, %rd521, %rd149;
	and.b64  	%rd289, %rd288, -4294967296;
	setp.ne.s64 	%p7, %rd289, 0;
	@%p7 bra 	$L__BB99_66;
	cvt.u32.u64 	%r69, %rd149;
	cvt.u32.u64 	%r70, %rd521;
	div.u32 	%r71, %r70, %r69;
	mul.lo.s32 	%r72, %r71, %r69;
	sub.s32 	%r73, %r70, %r72;
	cvt.u64.u32 	%rd523, %r71;
	cvt.u64.u32 	%rd524, %r73;
	bra.uni 	$L__BB99_67;
$L__BB99_66:
	div.s64 	%rd523, %rd521, %rd149;
	mul.lo.s64 	%rd290, %rd523, %rd149;
	sub.s64 	%rd524, %rd521, %rd290;
$L__BB99_67:
	add.s64 	%rd292, %rd1, %rd286;
	ld.global.u64 	%rd293, [%rd292];
	mad.lo.s64 	%rd156, %rd293, %rd524, %rd148;
	add.s32 	%r33, %r208, -4;
	mul.wide.u32 	%rd294, %r208, 8;
	add.s64 	%rd295, %rd2, %rd294;
	ld.global.u64 	%rd157, [%rd295];
	or.b64  	%rd296, %rd523, %rd157;
	and.b64  	%rd297, %rd296, -4294967296;
	setp.ne.s64 	%p8, %rd297, 0;
	@%p8 bra 	$L__BB99_69;
	cvt.u32.u64 	%r74, %rd157;
	cvt.u32.u64 	%r75, %rd523;
	div.u32 	%r76, %r75, %r74;
	mul.lo.s32 	%r77, %r76, %r74;
	sub.s32 	%r78, %r75, %r77;
	cvt.u64.u32 	%rd525, %r76;
	cvt.u64.u32 	%rd526, %r78;
	bra.uni 	$L__BB99_70;
$L__BB99_69:
	div.s64 	%rd525, %rd523, %rd157;
	mul.lo.s64 	%rd298, %rd525, %rd157;
	sub.s64 	%rd526, %rd523, %rd298;
$L__BB99_70:
	add.s64 	%rd300, %rd1, %rd294;
	ld.global.u64 	%rd301, [%rd300];
	mad.lo.s64 	%rd164, %rd301, %rd526, %rd156;
	add.s32 	%r34, %r208, -1;
	mul.wide.u32 	%rd302, %r34, 8;
	add.s64 	%rd303, %rd2, %rd302;
	ld.global.u64 	%rd165, [%rd303];
	or.b64  	%rd304, %rd525, %rd165;
	and.b64  	%rd305, %rd304, -4294967296;
	setp.ne.s64 	%p9, %rd305, 0;
	@%p9 bra 	$L__BB99_72;
	cvt.u32.u64 	%r79, %rd165;
	cvt.u32.u64 	%r80, %rd525;
	div.u32 	%r81, %r80, %r79;
	mul.lo.s32 	%r82, %r81, %r79;
	sub.s32 	%r83, %r80, %r82;
	cvt.u64.u32 	%rd527, %r81;
	cvt.u64.u32 	%rd528, %r83;
	bra.uni 	$L__BB99_73;
$L__BB99_72:
	div.s64 	%rd527, %rd525, %rd165;
	mul.lo.s64 	%rd306, %rd527, %rd165;
	sub.s64 	%rd528, %rd525, %rd306;
$L__BB99_73:
	add.s64 	%rd308, %rd1, %rd302;
	ld.global.u64 	%rd309, [%rd308];
	mad.lo.s64 	%rd172, %rd309, %rd528, %rd164;
	add.s32 	%r35, %r208, -2;
	mul.wide.u32 	%rd310, %r35, 8;
	add.s64 	%rd311, %rd2, %rd310;
	ld.global.u64 	%rd173, [%rd311];
	or.b64  	%rd312, %rd527, %rd173;
	and.b64  	%rd313, %rd312, -4294967296;
	setp.ne.s64 	%p10, %rd313, 0;
	@%p10 bra 	$L__BB99_75;
	cvt.u32.u64 	%r84, %rd173;
	cvt.u32.u64 	%r85, %rd527;
	div.u32 	%r86, %r85, %r84;
	mul.lo.s32 	%r87, %r86, %r84;
	sub.s32 	%r88, %r85, %r87;
	cvt.u64.u32 	%rd529, %r86;
	cvt.u64.u32 	%rd530, %r88;
	bra.uni 	$L__BB99_76;
$L__BB99_75:
	div.s64 	%rd529, %rd527, %rd173;
	mul.lo.s64 	%rd314, %rd529, %rd173;
	sub.s64 	%rd530, %rd527, %rd314;
$L__BB99_76:
	add.s64 	%rd316, %rd1, %rd310;
	ld.global.u64 	%rd317, [%rd316];
	mad.lo.s64 	%rd180, %rd317, %rd530, %rd172;
	add.s32 	%r36, %r208, -3;
	mul.wide.u32 	%rd318, %r36, 8;
	add.s64 	%rd319, %rd2, %rd318;
	ld.global.u64 	%rd181, [%rd319];
	or.b64  	%rd320, %rd529, %rd181;
	and.b64  	%rd321, %rd320, -4294967296;
	setp.ne.s64 	%p11, %rd321, 0;
	@%p11 bra 	$L__BB99_78;
	cvt.u32.u64 	%r89, %rd181;
	cvt.u32.u64 	%r90, %rd529;
	div.u32 	%r91, %r90, %r89;
	mul.lo.s32 	%r92, %r91, %r89;
	sub.s32 	%r93, %r90, %r92;
	cvt.u64.u32 	%rd531, %r91;
	cvt.u64.u32 	%rd532, %r93;
	bra.uni 	$L__BB99_79;
$L__BB99_78:
	div.s64 	%rd531, %rd529, %rd181;
	mul.lo.s64 	%rd322, %rd531, %rd181;
	sub.s64 	%rd532, %rd529, %rd322;
$L__BB99_79:
	add.s64 	%rd324, %rd1, %rd318;
	ld.global.u64 	%rd325, [%rd324];
	mad.lo.s64 	%rd188, %rd325, %rd532, %rd180;
	mul.wide.u32 	%rd326, %r33, 8;
	add.s64 	%rd327, %rd2, %rd326;
	ld.global.u64 	%rd189, [%rd327];
	or.b64  	%rd328, %rd531, %rd189;
	and.b64  	%rd329, %rd328, -4294967296;
	setp.ne.s64 	%p12, %rd329, 0;
	@%p12 bra 	$L__BB99_81;
	cvt.u32.u64 	%r94, %rd189;
	cvt.u32.u64 	%r95, %rd531;
	div.u32 	%r96, %r95, %r94;
	mul.lo.s32 	%r97, %r96, %r94;
	sub.s32 	%r98, %r95, %r97;
	cvt.u64.u32 	%rd548, %r96;
	cvt.u64.u32 	%rd534, %r98;
	bra.uni 	$L__BB99_82;
$L__BB99_81:
	div.s64 	%rd548, %rd531, %rd189;
	mul.lo.s64 	%rd330, %rd548, %rd189;
	sub.s64 	%rd534, %rd531, %rd330;
$L__BB99_82:
	add.s64 	%rd332, %rd1, %rd326;
	ld.global.u64 	%rd333, [%rd332];
	mad.lo.s64 	%rd557, %rd333, %rd534, %rd188;
	add.s32 	%r208, %r208, -8;
	add.s32 	%r207, %r207, 8;
	setp.ne.s32 	%p13, %r207, 0;
	@%p13 bra 	$L__BB99_58;
	add.s32 	%r210, %r208, 3;
$L__BB99_84:
	setp.eq.s32 	%p14, %r25, 0;
	@%p14 bra 	$L__BB99_113;
	and.b32  	%r41, %r23, 3;
	setp.lt.u32 	%p15, %r25, 4;
	@%p15 bra 	$L__BB99_99;
	mul.wide.u32 	%rd335, %r210, 8;
	add.s64 	%rd336, %rd2, %rd335;
	ld.global.u64 	%rd200, [%rd336];
	or.b64  	%rd337, %rd548, %rd200;
	and.b64  	%rd338, %rd337, -4294967296;
	setp.ne.s64 	%p16, %rd338, 0;
	@%p16 bra 	$L__BB99_88;
	cvt.u32.u64 	%r99, %rd200;
	cvt.u32.u64 	%r100, %rd548;
	div.u32 	%r101, %r100, %r99;
	mul.lo.s32 	%r102, %r101, %r99;
	sub.s32 	%r103, %r100, %r102;
	cvt.u64.u32 	%rd538, %r101;
	cvt.u64.u32 	%rd539, %r103;
	bra.uni 	$L__BB99_89;
$L__BB99_88:
	div.s64 	%rd538, %rd548, %rd200;
	mul.lo.s64 	%rd339, %rd538, %rd200;
	sub.s64 	%rd539, %rd548, %rd339;
$L__BB99_89:
	add.s64 	%rd341, %rd1, %rd335;
	ld.global.u64 	%rd342, [%rd341];
	mad.lo.s64 	%rd207, %rd342, %rd539, %rd557;
	add.s32 	%r42, %r210, -1;
	mul.wide.u32 	%rd343, %r42, 8;
	add.s64 	%rd344, %rd2, %rd343;
	ld.global.u64 	%rd208, [%rd344];
	or.b64  	%rd345, %rd538, %rd208;
	and.b64  	%rd346, %rd345, -4294967296;
	setp.ne.s64 	%p17, %rd346, 0;
	@%p17 bra 	$L__BB99_91;
	cvt.u32.u64 	%r104, %rd208;
	cvt.u32.u64 	%r105, %rd538;
	div.u32 	%r106, %r105, %r104;
	mul.lo.s32 	%r107, %r106, %r104;
	sub.s32 	%r108, %r105, %r107;
	cvt.u64.u32 	%rd540, %r106;
	cvt.u64.u32 	%rd541, %r108;
	bra.uni 	$L__BB99_92;
$L__BB99_91:
	div.s64 	%rd540, %rd538, %rd208;
	mul.lo.s64 	%rd347, %rd540, %rd208;
	sub.s64 	%rd541, %rd538, %rd347;
$L__BB99_92:
	add.s64 	%rd349, %rd1, %rd343;
	ld.global.u64 	%rd350, [%rd349];
	mad.lo.s64 	%rd215, %rd350, %rd541, %rd207;
	add.s32 	%r43, %r210, -2;
	mul.wide.u32 	%rd351, %r43, 8;
	add.s64 	%rd352, %rd2, %rd351;
	ld.global.u64 	%rd216, [%rd352];
	or.b64  	%rd353, %rd540, %rd216;
	and.b64  	%rd354, %rd353, -4294967296;
	setp.ne.s64 	%p18, %rd354, 0;
	@%p18 bra 	$L__BB99_94;
	cvt.u32.u64 	%r109, %rd216;
	cvt.u32.u64 	%r110, %rd540;
	div.u32 	%r111, %r110, %r109;
	mul.lo.s32 	%r112, %r111, %r109;
	sub.s32 	%r113, %r110, %r112;
	cvt.u64.u32 	%rd542, %r111;
	cvt.u64.u32 	%rd543, %r113;
	bra.uni 	$L__BB99_95;
$L__BB99_94:
	div.s64 	%rd542, %rd540, %rd216;
	mul.lo.s64 	%rd355, %rd542, %rd216;
	sub.s64 	%rd543, %rd540, %rd355;
$L__BB99_95:
	add.s64 	%rd357, %rd1, %rd351;
	ld.global.u64 	%rd358, [%rd357];
	mad.lo.s64 	%rd223, %rd358, %rd543, %rd215;
	add.s32 	%r44, %r210, -3;
	mul.wide.u32 	%rd359, %r44, 8;
	add.s64 	%rd360, %rd2, %rd359;
	ld.global.u64 	%rd224, [%rd360];
	or.b64  	%rd361, %rd542, %rd224;
	and.b64  	%rd362, %rd361, -4294967296;
	setp.ne.s64 	%p19, %rd362, 0;
	@%p19 bra 	$L__BB99_97;
	cvt.u32.u64 	%r114, %rd224;
	cvt.u32.u64 	%r115, %rd542;
	div.u32 	%r116, %r115, %r114;
	mul.lo.s32 	%r117, %r116, %r114;
	sub.s32 	%r118, %r115, %r117;
	cvt.u64.u32 	%rd548, %r116;
	cvt.u64.u32 	%rd545, %r118;
	bra.uni 	$L__BB99_98;
$L__BB99_97:
	div.s64 	%rd548, %rd542, %rd224;
	mul.lo.s64 	%rd363, %rd548, %rd224;
	sub.s64 	%rd545, %rd542, %rd363;
$L__BB99_98:
	add.s64 	%rd365, %rd1, %rd359;
	ld.global.u64 	%rd366, [%rd365];
	mad.lo.s64 	%rd557, %rd366, %rd545, %rd223;
	add.s32 	%r210, %r210, -4;
$L__BB99_99:
	setp.eq.s32 	%p20, %r41, 0;
	@%p20 bra 	$L__BB99_113;
	setp.eq.s32 	%p21, %r41, 1;
	@%p21 bra 	$L__BB99_108;
	mul.wide.u32 	%rd368, %r210, 8;
	add.s64 	%rd369, %rd2, %rd368;
	ld.global.u64 	%rd235, [%rd369];
	or.b64  	%rd370, %rd548, %rd235;
	and.b64  	%rd371, %rd370, -4294967296;
	setp.ne.s64 	%p22, %rd371, 0;
	@%p22 bra 	$L__BB99_103;
	cvt.u32.u64 	%r119, %rd235;
	cvt.u32.u64 	%r120, %rd548;
	div.u32 	%r121, %r120, %r119;
	mul.lo.s32 	%r122, %r121, %r119;
	sub.s32 	%r123, %r120, %r122;
	cvt.u64.u32 	%rd549, %r121;
	cvt.u64.u32 	%rd550, %r123;
	bra.uni 	$L__BB99_104;
$L__BB99_103:
	div.s64 	%rd549, %rd548, %rd235;
	mul.lo.s64 	%rd372, %rd549, %rd235;
	sub.s64 	%rd550, %rd548, %rd372;
$L__BB99_104:
	add.s64 	%rd374, %rd1, %rd368;
	ld.global.u64 	%rd375, [%rd374];
	mad.lo.s64 	%rd242, %rd375, %rd550, %rd557;
	add.s32 	%r47, %r210, -1;
	mul.wide.u32 	%rd376, %r47, 8;
	add.s64 	%rd377, %rd2, %rd376;
	ld.global.u64 	%rd243, [%rd377];
	or.b64  	%rd378, %rd549, %rd243;
	and.b64  	%rd379, %rd378, -4294967296;
	setp.ne.s64 	%p23, %rd379, 0;
	@%p23 bra 	$L__BB99_106;
	cvt.u32.u64 	%r124, %rd243;
	cvt.u32.u64 	%r125, %rd549;
	div.u32 	%r126, %r125, %r124;
	mul.lo.s32 	%r127, %r126, %r124;
	sub.s32 	%r128, %r125, %r127;
	cvt.u64.u32 	%rd548, %r126;
	cvt.u64.u32 	%rd552, %r128;
	bra.uni 	$L__BB99_107;
$L__BB99_106:
	div.s64 	%rd548, %rd549, %rd243;
	mul.lo.s64 	%rd380, %rd548, %rd243;
	sub.s64 	%rd552, %rd549, %rd380;
$L__BB99_107:
	add.s64 	%rd382, %rd1, %rd376;
	ld.global.u64 	%rd383, [%rd382];
	mad.lo.s64 	%rd557, %rd383, %rd552, %rd242;
	add.s32 	%r210, %r210, -2;
$L__BB99_108:
	and.b32  	%r129, %r23, 1;
	setp.eq.b32 	%p24, %r129, 1;
	not.pred 	%p25, %p24;
	@%p25 bra 	$L__BB99_113;
	mul.wide.u32 	%rd384, %r210, 8;
	add.s64 	%rd385, %rd2, %rd384;
	ld.global.u64 	%rd254, [%rd385];
	or.b64  	%rd386, %rd548, %rd254;
	and.b64  	%rd387, %rd386, -4294967296;
	setp.ne.s64 	%p26, %rd387, 0;
	@%p26 bra 	$L__BB99_111;
	cvt.u32.u64 	%r130, %rd254;
	cvt.u32.u64 	%r131, %rd548;
	rem.u32 	%r132, %r131, %r130;
	cvt.u64.u32 	%rd556, %r132;
	bra.uni 	$L__BB99_112;
$L__BB99_111:
	rem.s64 	%rd556, %rd548, %rd254;
$L__BB99_112:
	add.s64 	%rd389, %rd1, %rd384;
	ld.global.u64 	%rd390, [%rd389];
	mad.lo.s64 	%rd557, %rd390, %rd556, %rd557;
$L__BB99_113:
	shl.b64 	%rd391, %rd557, 1;
	add.s64 	%rd392, %rd3, %rd391;
	ld.global.u16 	%rs2, [%rd392];
	st.shared.u16 	[%r5], %rs2;
$L__BB99_114:
	bar.sync 	0;
	setp.lt.u32 	%p48, %r212, 66;
	@%p48 bra 	$L__BB99_118;
$L__BB99_115:
	shr.u32 	%r51, %r212, 1;
	setp.ge.u32 	%p49, %r1, %r51;
	@%p49 bra 	$L__BB99_117;
	ld.shared.u16 	%rs7, [%r5];
	and.b32  	%r201, %r212, 2046;
	add.s32 	%r202, %r5, %r201;
	ld.shared.u16 	%rs8, [%r202];
	// begin inline asm
	{ add.bf16 %rs6,%rs7,%rs8; }

	// end inline asm
	st.shared.u16 	[%r5], %rs6;
$L__BB99_117:
	bar.sync 	0;
	setp.gt.u32 	%p50, %r212, 131;
	mov.u32 	%r212, %r51;
	@%p50 bra 	$L__BB99_115;
$L__BB99_118:
	setp.gt.u32 	%p51, %r1, 31;
	@%p51 bra 	$L__BB99_121;
	ld.shared.u16 	%rs10, [%r5];
	ld.shared.u16 	%rs11, [%r5+64];
	// begin inline asm
	{ add.bf16 %rs9,%rs10,%rs11; }

	// end inline asm
	st.volatile.shared.u16 	[%r5], %rs9;
	ld.shared.u16 	%rs14, [%r5+32];
	// begin inline asm
	{ add.bf16 %rs12,%rs9,%rs14; }

	// end inline asm
	st.volatile.shared.u16 	[%r5], %rs12;
	ld.shared.u16 	%rs17, [%r5+16];
	// begin inline asm
	{ add.bf16 %rs15,%rs12,%rs17; }

	// end inline asm
	st.volatile.shared.u16 	[%r5], %rs15;
	ld.shared.u16 	%rs20, [%r5+8];
	// begin inline asm
	{ add.bf16 %rs18,%rs15,%rs20; }

	// end inline asm
	st.volatile.shared.u16 	[%r5], %rs18;
	ld.shared.u16 	%rs23, [%r5+4];
	// begin inline asm
	{ add.bf16 %rs21,%rs18,%rs23; }

	// end inline asm
	st.volatile.shared.u16 	[%r5], %rs21;
	ld.shared.u16 	%rs26, [%r5+2];
	// begin inline asm
	{ add.bf16 %rs24,%rs21,%rs26; }

	// end inline asm
	st.volatile.shared.u16 	[%r5], %rs24;
	setp.ne.s32 	%p52, %r1, 0;
	@%p52 bra 	$L__BB99_121;
	cvta.to.global.u64 	%rd470, %rd260;
	mul.wide.u32 	%rd471, %r2, 2;
	add.s64 	%rd472, %rd470, %rd471;
	ld.shared.u16 	%rs27, [sum_squaresdata_bf16];
	st.global.u16 	[%rd472], %rs27;
$L__BB99_121:
	ret;

}
	// .globl	contiguous_sum_square2_bf16
.visible .entry contiguous_sum_square2_bf16(
	.param .u64 .ptr .align 1 contiguous_sum_square2_bf16_param_0,
	.param .u64 .ptr .align 1 contiguous_sum_square2_bf16_param_1,
	.param .u64 .ptr .align 1 contiguous_sum_square2_bf16_param_2,
	.param .u64 .ptr .align 1 contiguous_sum_square2_bf16_param_3,
	.param .u64 contiguous_sum_square2_bf16_param_4,
	.param .u64 contiguous_sum_square2_bf16_param_5,
	.param .u64 contiguous_sum_square2_bf16_param_6
)
{
	.reg .pred 	%p<53>;
	.reg .b16 	%rs<36>;
	.reg .b32 	%r<217>;
	.reg .b64 	%rd<572>;

	ld.param.u64 	%rd266, [contiguous_sum_square2_bf16_param_1];
	ld.param.u64 	%rd267, [contiguous_sum_square2_bf16_param_2];
	ld.param.u64 	%rd268, [contiguous_sum_square2_bf16_param_3];
	ld.param.u64 	%rd263, [contiguous_sum_square2_bf16_param_4];
	ld.param.u64 	%rd264, [contiguous_sum_square2_bf16_param_5];
	ld.param.u64 	%rd265, [contiguous_sum_square2_bf16_param_6];
	cvta.to.global.u64 	%rd1, %rd268;
	cvta.to.global.u64 	%rd2, %rd267;
	cvta.to.global.u64 	%rd571, %rd266;
	mov.u32 	%r1, %tid.x;
	mov.u32 	%r2, %ctaid.x;
	mov.u32 	%r216, %ntid.x;
	mul.lo.s32 	%r52, %r2, %r216;
	shl.b32 	%r53, %r52, 1;
	add.s32 	%r4, %r53, %r1;
	shl.b32 	%r54, %r1, 1;
	mov.u32 	%r55, sum_squaresdata_bf16;
	add.s32 	%r5, %r55, %r54;
	mov.b32 	%r51, 0;
	// begin inline asm
	cvt.rn.bf16.s32 %rs1, %r51;
	// end inline asm
	st.shared.u16 	[%r5], %rs1;
	add.s32 	%r56, %r4, %r216;
	cvt.u64.u32 	%rd4, %r56;
	setp.le.u64 	%p1, %rd264, %rd4;
	@%p1 bra 	$L__BB100_54;
	cvt.u64.u32 	%rd401, %r4;
	mov.u32 	%r133, %ctaid.y;
	cvt.u64.u32 	%rd402, %r133;
	mul.lo.s64 	%rd403, %rd264, %rd402;
	add.s64 	%rd525, %rd403, %rd401;
	add.s64 	%rd523, %rd403, %rd4;
	cvt.u32.u64 	%r6, %rd263;
	add.s32 	%r210, %r6, -1;
	setp.lt.s32 	%p27, %r210, 0;
	mov.b64 	%rd529, 0;
	mov.u64 	%rd530, %rd529;
	@%p27 bra 	$L__BB100_53;
	setp.lt.u32 	%p28, %r210, 3;
	mov.b64 	%rd530, 0;
	mov.u64 	%rd529, %rd530;
	@%p28 bra 	$L__BB100_30;
	add.s32 	%r208, %r6, -2;
	and.b32  	%r134, %r6, -4;
	neg.s32 	%r207, %r134;
	mov.b64 	%rd530, 0;
$L__BB100_4:
	.pragma "nounroll";
	add.s32 	%r12, %r208, 1;
	mul.wide.u32 	%rd407, %r12, 8;
	add.s64 	%rd408, %rd2, %rd407;
	ld.global.u64 	%rd11, [%rd408];
	or.b64  	%rd409, %rd525, %rd11;
	and.b64  	%rd410, %rd409, -4294967296;
	setp.ne.s64 	%p29, %rd410, 0;
	@%p29 bra 	$L__BB100_6;
	cvt.u32.u64 	%r135, %rd11;
	cvt.u32.u64 	%r136, %rd525;
	div.u32 	%r137, %r136, %r135;
	mul.lo.s32 	%r138, %r137, %r135;
	sub.s32 	%r139, %r136, %r138;
	cvt.u64.u32 	%rd491, %r137;
	cvt.u64.u32 	%rd492, %r139;
	bra.uni 	$L__BB100_7;
$L__BB100_6:
	div.s64 	%rd491, %rd525, %rd11;
	mul.lo.s64 	%rd411, %rd491, %rd11;
	sub.s64 	%rd492, %rd525, %rd411;
$L__BB100_7:
	mul.wide.u32 	%rd412, %r12, 8;
	add.s64 	%rd413, %rd1, %rd412;
	ld.global.u64 	%rd18, [%rd413];
	mad.lo.s64 	%rd19, %rd18, %rd492, %rd529;
	or.b64  	%rd414, %rd523, %rd11;
	and.b64  	%rd415, %rd414, -4294967296;
	setp.ne.s64 	%p30, %rd415, 0;
	@%p30 bra 	$L__BB100_9;
	cvt.u32.u64 	%r140, %rd11;
	cvt.u32.u64 	%r141, %rd523;
	div.u32 	%r142, %r141, %r140;
	mul.lo.s32 	%r143, %r142, %r140;
	sub.s32 	%r144, %r141, %r143;
	cvt.u64.u32 	%rd493, %r142;
	cvt.u64.u32 	%rd494, %r144;
	bra.uni 	$L__BB100_10;
$L__BB100_9:
	div.s64 	%rd493, %rd523, %rd11;
	mul.lo.s64 	%rd416, %rd493, %rd11;
	sub.s64 	%rd494, %rd523, %rd416;
$L__BB100_10:
	mad.lo.s64 	%rd26, %rd494, %rd18, %rd530;
	mul.wide.u32 	%rd417, %r208, 8;
	add.s64 	%rd418, %rd2, %rd417;
	ld.global.u64 	%rd27, [%rd418];
	or.b64  	%rd419, %rd491, %rd27;
	and.b64  	%rd420, %rd419, -4294967296;
	setp.ne.s64 	%p31, %rd420, 0;
	@%p31 bra 	$L__BB100_12;
	cvt.u32.u64 	%r145, %rd27;
	cvt.u32.u64 	%r146, %rd491;
	div.u32 	%r147, %r146, %r145;
	mul.lo.s32 	%r148, %r147, %r145;
	sub.s32 	%r149, %r146, %r148;
	cvt.u64.u32 	%rd495, %r147;
	cvt.u64.u32 	%rd496, %r149;
	bra.uni 	$L__BB100_13;
$L__BB100_12:
	div.s64 	%rd495, %rd491, %rd27;
	mul.lo.s64 	%rd421, %rd495, %rd27;
	sub.s64 	%rd496, %rd491, %rd421;
$L__BB100_13:
	mul.wide.u32 	%rd422, %r208, 8;
	add.s64 	%rd423, %rd1, %rd422;
	ld.global.u64 	%rd34, [%rd423];
	mad.lo.s64 	%rd35, %rd34, %rd496, %rd19;
	or.b64  	%rd424, %rd493, %rd27;
	and.b64  	%rd425, %rd424, -4294967296;
	setp.ne.s64 	%p32, %rd425, 0;
	@%p32 bra 	$L__BB100_15;
	cvt.u32.u64 	%r150, %rd27;
	cvt.u32.u64 	%r151, %rd493;
	div.u32 	%r152, %r151, %r150;
	mul.lo.s32 	%r153, %r152, %r150;
	sub.s32 	%r154, %r151, %r153;
	cvt.u64.u32 	%rd497, %r152;
	cvt.u64.u32 	%rd498, %r154;
	bra.uni 	$L__BB100_16;
$L__BB100_15:
	div.s64 	%rd497, %rd493, %rd27;
	mul.lo.s64 	%rd426, %rd497, %rd27;
	sub.s64 	%rd498, %rd493, %rd426;
$L__BB100_16:
	mad.lo.s64 	%rd42, %rd498, %rd34, %rd26;
	add.s32 	%r13, %r208, -1;
	mul.wide.u32 	%rd427, %r13, 8;
	add.s64 	%rd428, %rd2, %rd427;
	ld.global.u64 	%rd43, [%rd428];
	or.b64  	%rd429, %rd495, %rd43;
	and.b64  	%rd430, %rd429, -4294967296;
	setp.ne.s64 	%p33, %rd430, 0;
	@%p33 bra 	$L__BB100_18;
	cvt.u32.u64 	%r155, %rd43;
	cvt.u32.u64 	%r156, %rd495;
	div.u32 	%r157, %r156, %r155;
	mul.lo.s32 	%r158, %r157, %r155;
	sub.s32 	%r159, %r156, %r158;
	cvt.u64.u32 	%rd499, %r157;
	cvt.u64.u32 	%rd500, %r159;
	bra.uni 	$L__BB100_19;
$L__BB100_18:
	div.s64 	%rd499, %rd495, %rd43;
	mul.lo.s64 	%rd431, %rd499, %rd43;
	sub.s64 	%rd500, %rd495, %rd431;
$L__BB100_19:
	mul.wide.u32 	%rd432, %r13, 8;
	add.s64 	%rd433, %rd1, %rd432;
	ld.global.u64 	%rd50, [%rd433];
	mad.lo.s64 	%rd51, %rd50, %rd500, %rd35;
	or.b64  	%rd434, %rd497, %rd43;
	and.b64  	%rd435, %rd434, -4294967296;
	setp.ne.s64 	%p34, %rd435, 0;
	@%p34 bra 	$L__BB100_21;
	cvt.u32.u64 	%r160, %rd43;
	cvt.u32.u64 	%r161, %rd497;
	div.u32 	%r162, %r161, %r160;
	mul.lo.s32 	%r163, %r162, %r160;
	sub.s32 	%r164, %r161, %r163;
	cvt.u64.u32 	%rd501, %r162;
	cvt.u64.u32 	%rd502, %r164;
	bra.uni 	$L__BB100_22;
$L__BB100_21:
	div.s64 	%rd501, %rd497, %rd43;
	mul.lo.s64 	%rd436, %rd501, %rd43;
	sub.s64 	%rd502, %rd497, %rd436;
$L__BB100_22:
	mad.lo.s64 	%rd58, %rd502, %rd50, %rd42;
	add.s32 	%r165, %r208, -2;
	mul.wide.u32 	%rd437, %r165, 8;
	add.s64 	%rd438, %rd2, %rd437;
	ld.global.u64 	%rd59, [%rd438];
	or.b64  	%rd439, %rd499, %rd59;
	and.b64  	%rd440, %rd439, -4294967296;
	setp.ne.s64 	%p35, %rd440, 0;
	@%p35 bra 	$L__BB100_24;
	cvt.u32.u64 	%r166, %rd59;
	cvt.u32.u64 	%r167, %rd499;
	div.u32 	%r168, %r167, %r166;
	mul.lo.s32 	%r169, %r168, %r166;
	sub.s32 	%r170, %r167, %r169;
	cvt.u64.u32 	%rd525, %r168;
	cvt.u64.u32 	%rd504, %r170;
	bra.uni 	$L__BB100_25;
$L__BB100_24:
	div.s64 	%rd525, %rd499, %rd59;
	mul.lo.s64 	%rd441, %rd525, %rd59;
	sub.s64 	%rd504, %rd499, %rd441;
$L__BB100_25:
	mul.wide.u32 	%rd442, %r165, 8;
	add.s64 	%rd443, %rd1, %rd442;
	ld.global.u64 	%rd66, [%rd443];
	mad.lo.s64 	%rd529, %rd66, %rd504, %rd51;
	or.b64  	%rd444, %rd501, %rd59;
	and.b64  	%rd445, %rd444, -4294967296;
	setp.ne.s64 	%p36, %rd445, 0;
	@%p36 bra 	$L__BB100_27;
	cvt.u32.u64 	%r172, %rd59;
	cvt.u32.u64 	%r173, %rd501;
	div.u32 	%r174, %r173, %r172;
	mul.lo.s32 	%r175, %r174, %r172;
	sub.s32 	%r176, %r173, %r175;
	cvt.u64.u32 	%rd523, %r174;
	cvt.u64.u32 	%rd506, %r176;
	bra.uni 	$L__BB100_28;
$L__BB100_27:
	div.s64 	%rd523, %rd501, %rd59;
	mul.lo.s64 	%rd446, %rd523, %rd59;
	sub.s64 	%rd506, %rd501, %rd446;
$L__BB100_28:
	mad.lo.s64 	%rd530, %rd506, %rd66, %rd58;
	add.s32 	%r208, %r208, -4;
	add.s32 	%r207, %r207, 4;
	setp.ne.s32 	%p37, %r207, 0;
	@%p37 bra 	$L__BB100_4;
	add.s32 	%r210, %r208, 1;
$L__BB100_30:
	and.b32  	%r18, %r6, 3;
	setp.eq.s32 	%p38, %r18, 0;
	@%p38 bra 	$L__BB100_53;
	setp.eq.s32 	%p39, %r18, 1;
	@%p39 bra 	$L__BB100_45;
	mul.wide.u32 	%rd448, %r210, 8;
	add.s64 	%rd449, %rd2, %rd448;
	ld.global.u64 	%rd81, [%rd449];
	or.b64  	%rd450, %rd525, %rd81;
	and.b64  	%rd451, %rd450, -4294967296;
	setp.ne.s64 	%p40, %rd451, 0;
	@%p40 bra 	$L__BB100_34;
	cvt.u32.u64 	%r177, %rd81;
	cvt.u32.u64 	%r178, %rd525;
	div.u32 	%r179, %r178, %r177;
	mul.lo.s32 	%r180, %r179, %r177;
	sub.s32 	%r181, %r178, %r180;
	cvt.u64.u32 	%rd513, %r179;
	cvt.u64.u32 	%rd514, %r181;
	bra.uni 	$L__BB100_35;
$L__BB100_34:
	div.s64 	%rd513, %rd525, %rd81;
	mul.lo.s64 	%rd452, %rd513, %rd81;
	sub.s64 	%rd514, %rd525, %rd452;
$L__BB100_35:
	add.s64 	%rd454, %rd1, %rd448;
	ld.global.u64 	%rd88, [%rd454];
	mad.lo.s64 	%rd89, %rd88, %rd514, %rd529;
	or.b64  	%rd455, %rd523, %rd81;
	and.b64  	%rd456, %rd455, -4294967296;
	setp.ne.s64 	%p41, %rd456, 0;
	@%p41 bra 	$L__BB100_37;
	cvt.u32.u64 	%r182, %rd81;
	cvt.u32.u64 	%r183, %rd523;
	div.u32 	%r184, %r183, %r182;
	mul.lo.s32 	%r185, %r184, %r182;
	sub.s32 	%r186, %r183, %r185;
	cvt.u64.u32 	%rd515, %r184;
	cvt.u64.u32 	%rd516, %r186;
	bra.uni 	$L__BB100_38;
$L__BB100_37:
	div.s64 	%rd515, %rd523, %rd81;
	mul.lo.s64 	%rd457, %rd515, %rd81;
	sub.s64 	%rd516, %rd523, %rd457;
$L__BB100_38:
	mad.lo.s64 	%rd96, %rd516, %rd88, %rd530;
	add.s32 	%r19, %r210, -1;
	mul.wide.u32 	%rd458, %r19, 8;
	add.s64 	%rd459, %rd2, %rd458;
	ld.global.u64 	%rd97, [%rd459];
	or.b64  	%rd460, %rd513, %rd97;
	and.b64  	%rd461, %rd460, -4294967296;
	setp.ne.s64 	%p42, %rd461, 0;
	@%p42 bra 	$L__BB100_40;
	cvt.u32.u64 	%r187, %rd97;
	cvt.u32.u64 	%r188, %rd513;
	div.u32 	%r189, %r188, %r187;
	mul.lo.s32 	%r190, %r189, %r187;
	sub.s32 	%r191, %r188, %r190;
	cvt.u64.u32 	%rd525, %r189;
	cvt.u64.u32 	%rd518, %r191;
	bra.uni 	$L__BB100_41;
$L__BB100_40:
	div.s64 	%rd525, %rd513, %rd97;
	mul.lo.s64 	%rd462, %rd525, %rd97;
	sub.s64 	%rd518, %rd513, %rd462;
$L__BB100_41:
	add.s64 	%rd464, %rd1, %rd458;
	ld.global.u64 	%rd104, [%rd464];
	mad.lo.s64 	%rd529, %rd104, %rd518, %rd89;
	or.b64  	%rd465, %rd515, %rd97;
	and.b64  	%rd466, %rd465, -4294967296;
	setp.ne.s64 	%p43, %rd466, 0;
	@%p43 bra 	$L__BB100_43;
	cvt.u32.u64 	%r192, %rd97;
	cvt.u32.u64 	%r193, %rd515;
	div.u32 	%r194, %r193, %r192;
	mul.lo.s32 	%r195, %r194, %r192;
	sub.s32 	%r196, %r193, %r195;
	cvt.u64.u32 	%rd523, %r194;
	cvt.u64.u32 	%rd520, %r196;
	bra.uni 	$L__BB100_44;
$L__BB100_43:
	div.s64 	%rd523, %rd515, %rd97;
	mul.lo.s64 	%rd467, %rd523, %rd97;
	sub.s64 	%rd520, %rd515, %rd467;
$L__BB100_44:
	mad.lo.s64 	%rd530, %rd520, %rd104, %rd96;
	add.s32 	%r210, %r210, -2;
$L__BB100_45:
	and.b32  	%r197, %r6, 1;
	setp.eq.b32 	%p44, %r197, 1;
	not.pred 	%p45, %p44;
	@%p45 bra 	$L__BB100_53;
	mul.wide.u32 	%rd468, %r210, 8;
	add.s64 	%rd469, %rd2, %rd468;
	ld.global.u64 	%rd119, [%rd469];
	or.b64  	%rd470, %rd525, %rd119;
	and.b64  	%rd471, %rd470, -4294967296;
	setp.ne.s64 	%p46, %rd471, 0;
	@%p46 bra 	$L__BB100_48;
	cvt.u32.u64 	%r198, %rd119;
	cvt.u32.u64 	%r199, %rd525;
	rem.u32 	%r200, %r199, %r198;
	cvt.u64.u32 	%rd527, %r200;
	bra.uni 	$L__BB100_49;
$L__BB100_48:
	rem.s64 	%rd527, %rd525, %rd119;
$L__BB100_49:
	add.s64 	%rd473, %rd1, %rd468;
	ld.global.u64 	%rd123, [%rd473];
	mad.lo.s64 	%rd529, %rd123, %rd527, %rd529;
	or.b64  	%rd474, %rd523, %rd119;
	and.b64  	%rd475, %rd474, -4294967296;
	setp.ne.s64 	%p47, %rd475, 0;
	@%p47 bra 	$L__BB100_51;
	cvt.u32.u64 	%r201, %rd119;
	cvt.u32.u64 	%r202, %rd523;
	rem.u32 	%r203, %r202, %r201;
	cvt.u64.u32 	%rd528, %r203;
	bra.uni 	$L__BB100_52;
$L__BB100_51:
	rem.s64 	%rd528, %rd523, %rd119;
$L__BB100_52:
	mad.lo.s64 	%rd530, %rd528, %rd123, %rd530;
$L__BB100_53:
	shl.b64 	%rd476, %rd529, 1;
	add.s64 	%rd477, %rd571, %rd476;
	ld.global.u16 	%rs6, [%rd477];
	// begin inline asm
	{ mul.bf16 %rs5,%rs6,%rs6; }

	// end inline asm
	shl.b64 	%rd478, %rd530, 1;
	add.s64 	%rd479, %rd571, %rd478;
	ld.global.u16 	%rs9, [%rd479];
	// begin inline asm
	{ mul.bf16 %rs8,%rs9,%rs9; }

	// end inline asm
	// begin inline asm
	{ add.bf16 %rs11,%rs5,%rs8; }

	// end inline asm
	st.shared.u16 	[%r5], %rs11;
	bra.uni 	$L__BB100_114;
$L__BB100_54:
	cvt.u64.u32 	%rd131, %r4;
	setp.le.u64 	%p2, %rd264, %rd131;
	@%p2 bra 	$L__BB100_114;
	mov.u32 	%r57, %ctaid.y;
	cvt.u64.u32 	%rd269, %r57;
	mad.lo.s64 	%rd562, %rd264, %rd269, %rd131;
	cvt.u32.u64 	%r22, %rd263;
	add.s32 	%r214, %r22, -1;
	setp.lt.s32 	%p3, %r214, 0;
	@%p3 bra 	$L__BB100_113;
	and.b32  	%r24, %r22, 7;
	setp.lt.u32 	%p4, %r214, 7;
	@%p4 bra 	$L__BB100_84;
	add.s32 	%r212, %r22, -4;
	and.b32  	%r58, %r22, -8;
	neg.s32 	%r211, %r58;
$L__BB100_58:
	.pragma "nounroll";
	add.s32 	%r29, %r212, 3;
	mul.wide.u32 	%rd271, %r29, 8;
	add.s64 	%rd272, %rd2, %rd271;
	ld.global.u64 	%rd135, [%rd272];
	or.b64  	%rd273, %rd562, %rd135;
	and.b64  	%rd274, %rd273, -4294967296;
	setp.ne.s64 	%p5, %rd274, 0;
	@%p5 bra 	$L__BB100_60;
	cvt.u32.u64 	%r59, %rd135;
	cvt.u32.u64 	%r60, %rd562;
	div.u32 	%r61, %r60, %r59;
	mul.lo.s32 	%r62, %r61, %r59;
	sub.s32 	%r63, %r60, %r62;
	cvt.u64.u32 	%rd533, %r61;
	cvt.u64.u32 	%rd534, %r63;
	bra.uni 	$L__BB100_61;
$L__BB100_60:
	div.s64 	%rd533, %rd562, %rd135;
	mul.lo.s64 	%rd275, %rd533, %rd135;
	sub.s64 	%rd534, %rd562, %rd275;
$L__BB100_61:
	add.s64 	%rd277, %rd1, %rd271;
	ld.global.u64 	%rd278, [%rd277];
	mul.lo.s64 	%rd142, %rd278, %rd534;
	add.s32 	%r30, %r212, 2;
	mul.wide.u32 	%rd279, %r30, 8;
	add.s64 	%rd280, %rd2, %rd279;
	ld.global.u64 	%rd143, [%rd280];
	or.b64  	%rd281, %rd533, %rd143;
	and.b64  	%rd282, %rd281, -4294967296;
	setp.ne.s64 	%p6, %rd282, 0;
	@%p6 bra 	$L__BB100_63;
	cvt.u32.u64 	%r64, %rd143;
	cvt.u32.u64 	%r65, %rd533;
	div.u32 	%r66, %r65, %r64;
	mul.lo.s32 	%r67, %r66, %r64;
	sub.s32 	%r68, %r65, %r67;
	cvt.u64.u32 	%rd535, %r66;
	cvt.u64.u32 	%rd536, %r68;
	bra.uni 	$L__BB100_64;
$L__BB100_63:
	div.s64 	%rd535, %rd533, %rd143;
	mul.lo.s64 	%rd283, %rd535, %rd143;
	sub.s64 	%rd536, %rd533, %rd283;
$L__BB100_64:
	add.s64 	%rd285, %rd1, %rd279;
	ld.global.u64 	%rd286, [%rd285];
	mad.lo.s64 	%rd150, %rd286, %rd536, %rd142;
	add.s32 	%r31, %r212, 1;
	mul.wide.u32 	%rd287, %r31, 8;
	add.s64 	%rd288, %rd2, %rd287;
	ld.global.u64 	%rd151, [%rd288];
	or.b64  	%rd289, %rd535, %rd151;
	and.b64  	%rd290, %rd289, -4294967296;
	setp.ne.s64 	%p7, %rd290, 0;
	@%p7 bra 	$L__BB100_66;
	cvt.u32.u64 	%r69, %rd151;
	cvt.u32.u64 	%r70, %rd535;
	div.u32 	%r71, %r70, %r69;
	mul.lo.s32 	%r72, %r71, %r69;
	sub.s32 	%r73, %r70, %r72;
	cvt.u64.u32 	%rd537, %r71;
	cvt.u64.u32 	%rd538, %r73;
	bra.uni 	$L__BB100_67;
$L__BB100_66:
	div.s64 	%rd537, %rd535, %rd151;
	mul.lo.s64 	%rd291, %rd537, %rd151;
	sub.s64 	%rd538, %rd535, %rd291;
$L__BB100_67:
	add.s64 	%rd293, %rd1, %rd287;
	ld.global.u64 	%rd294, [%rd293];
	mad.lo.s64 	%rd158, %rd294, %rd538, %rd150;
	add.s32 	%r32, %r212, -4;
	mul.wide.u32 	%rd295, %r212, 8;
	add.s64 	%rd296, %rd2, %rd295;
	ld.global.u64 	%rd159, [%rd296];
	or.b64  	%rd297, %rd537, %rd159;
	and.b64  	%rd298, %rd297, -4294967296;
	setp.ne.s64 	%p8, %rd298, 0;
	@%p8 bra 	$L__BB100_69;
	cvt.u32.u64 	%r74, %rd159;
	cvt.u32.u64 	%r75, %rd537;
	div.u32 	%r76, %r75, %r74;
	mul.lo.s32 	%r77, %r76, %r74;
	sub.s32 	%r78, %r75, %r77;
	cvt.u64.u32 	%rd539, %r76;
	cvt.u64.u32 	%rd540, %r78;
	bra.uni 	$L__BB100_70;
$L__BB100_69:
	div.s64 	%rd539, %rd537, %rd159;
	mul.lo.s64 	%rd299, %rd539, %rd159;
	sub.s64 	%rd540, %rd537, %rd299;
$L__BB100_70:
	add.s64 	%rd301, %rd1, %rd295;
	ld.global.u64 	%rd302, [%rd301];
	mad.lo.s64 	%rd166, %rd302, %rd540, %rd158;
	add.s32 	%r33, %r212, -1;
	mul.wide.u32 	%rd303, %r33, 8;
	add.s64 	%rd304, %rd2, %rd303;
	ld.global.u64 	%rd167, [%rd304];
	or.b64  	%rd305, %rd539, %rd167;
	and.b64  	%rd306, %rd305, -4294967296;
	setp.ne.s64 	%p9, %rd306, 0;
	@%p9 bra 	$L__BB100_72;
	cvt.u32.u64 	%r79, %rd167;
	cvt.u32.u64 	%r80, %rd539;
	div.u32 	%r81, %r80, %r79;
	mul.lo.s32 	%r82, %r81, %r79;
	sub.s32 	%r83, %r80, %r82;
	cvt.u64.u32 	%rd541, %r81;
	cvt.u64.u32 	%rd542, %r83;
	bra.uni 	$L__BB100_73;
$L__BB100_72:
	div.s64 	%rd541, %rd539, %rd167;
	mul.lo.s64 	%rd307, %rd541, %rd167;
	sub.s64 	%rd542, %rd539, %rd307;
$L__BB100_73:
	add.s64 	%rd309, %rd1, %rd303;
	ld.global.u64 	%rd310, [%rd309];
	mad.lo.s64 	%rd174, %rd310, %rd542, %rd166;
	add.s32 	%r34, %r212, -2;
	mul.wide.u32 	%rd311, %r34, 8;
	add.s64 	%rd312, %rd2, %rd311;
	ld.global.u64 	%rd175, [%rd312];
	or.b64  	%rd313, %rd541, %rd175;
	and.b64  	%rd314, %rd313, -4294967296;
	setp.ne.s64 	%p10, %rd314, 0;
	@%p10 bra 	$L__BB100_75;
	cvt.u32.u64 	%r84, %rd175;
	cvt.u32.u64 	%r85, %rd541;
	div.u32 	%r86, %r85, %r84;
	mul.lo.s32 	%r87, %r86, %r84;
	sub.s32 	%r88, %r85, %r87;
	cvt.u64.u32 	%rd543, %r86;
	cvt.u64.u32 	%rd544, %r88;
	bra.uni 	$L__BB100_76;
$L__BB100_75:
	div.s64 	%rd543, %rd541, %rd175;
	mul.lo.s64 	%rd315, %rd543, %rd175;
	sub.s64 	%rd544, %rd541, %rd315;
$L__BB100_76:
	add.s64 	%rd317, %rd1, %rd311;
	ld.global.u64 	%rd318, [%rd317];
	mad.lo.s64 	%rd182, %rd318, %rd544, %rd174;
	add.s32 	%r35, %r212, -3;
	mul.wide.u32 	%rd319, %r35, 8;
	add.s64 	%rd320, %rd2, %rd319;
	ld.global.u64 	%rd183, [%rd320];
	or.b64  	%rd321, %rd543, %rd183;
	and.b64  	%rd322, %rd321, -4294967296;
	setp.ne.s64 	%p11, %rd322, 0;
	@%p11 bra 	$L__BB100_78;
	cvt.u32.u64 	%r89, %rd183;
	cvt.u32.u64 	%r90, %rd543;
	div.u32 	%r91, %r90, %r89;
	mul.lo.s32 	%r92, %r91, %r89;
	sub.s32 	%r93, %r90, %r92;
	cvt.u64.u32 	%rd545, %r91;
	cvt.u64.u32 	%rd546, %r93;
	bra.uni 	$L__BB100_79;
$L__BB100_78:
	div.s64 	%rd545, %rd543, %rd183;
	mul.lo.s64 	%rd323, %rd545, %rd183;
	sub.s64 	%rd546, %rd543, %rd323;
$L__BB100_79:
	add.s64 	%rd325, %rd1, %rd319;
	ld.global.u64 	%rd326, [%rd325];
	mad.lo.s64 	%rd190, %rd326, %rd546, %rd182;
	mul.wide.u32 	%rd327, %r32, 8;
	add.s64 	%rd328, %rd2, %rd327;
	ld.global.u64 	%rd191, [%rd328];
	or.b64  	%rd329, %rd545, %rd191;
	and.b64  	%rd330, %rd329, -4294967296;
	setp.ne.s64 	%p12, %rd330, 0;
	@%p12 bra 	$L__BB100_81;
	cvt.u32.u64 	%r94, %rd191;
	cvt.u32.u64 	%r95, %rd545;
	div.u32 	%r96, %r95, %r94;
	mul.lo.s32 	%r97, %r96, %r94;
	sub.s32 	%r98, %r95, %r97;
	cvt.u64.u32 	%rd562, %r96;
	cvt.u64.u32 	%rd548, %r98;
	bra.uni 	$L__BB100_82;
$L__BB100_81:
	div.s64 	%rd562, %rd545, %rd191;
	mul.lo.s64 	%rd331, %rd562, %rd191;
	sub.s64 	%rd548, %rd545, %rd331;
$L__BB100_82:
	add.s64 	%rd333, %rd1, %rd327;
	ld.global.u64 	%rd334, [%rd333];
	mad.lo.s64 	%rd335, %rd334, %rd548, %rd190;
	shl.b64 	%rd336, %rd335, 1;
	add.s64 	%rd571, %rd571, %rd336;
	add.s32 	%r212, %r212, -8;
	add.s32 	%r211, %r211, 8;
	setp.ne.s32 	%p13, %r211, 0;
	@%p13 bra 	$L__BB100_58;
	add.s32 	%r214, %r212, 3;
$L__BB100_84:
	setp.eq.s32 	%p14, %r24, 0;
	@%p14 bra 	$L__BB100_113;
	and.b32  	%r40, %r22, 3;
	setp.lt.u32 	%p15, %r24, 4;
	@%p15 bra 	$L__BB100_99;
	mul.wide.u32 	%rd338, %r214, 8;
	add.s64 	%rd339, %rd2, %rd338;
	ld.global.u64 	%rd202, [%rd339];
	or.b64  	%rd340, %rd562, %rd202;
	and.b64  	%rd341, %rd340, -4294967296;
	setp.ne.s64 	%p16, %rd341, 0;
	@%p16 bra 	$L__BB100_88;
	cvt.u32.u64 	%r99, %rd202;
	cvt.u32.u64 	%r100, %rd562;
	div.u32 	%r101, %r100, %r99;
	mul.lo.s32 	%r102, %r101, %r99;
	sub.s32 	%r103, %r100, %r102;
	cvt.u64.u32 	%rd552, %r101;
	cvt.u64.u32 	%rd553, %r103;
	bra.uni 	$L__BB100_89;
$L__BB100_88:
	div.s64 	%rd552, %rd562, %rd202;
	mul.lo.s64 	%rd342, %rd552, %rd202;
	sub.s64 	%rd553, %rd562, %rd342;
$L__BB100_89:
	add.s64 	%rd344, %rd1, %rd338;
	ld.global.u64 	%rd345, [%rd344];
	mul.lo.s64 	%rd209, %rd345, %rd553;
	add.s32 	%r41, %r214, -1;
	mul.wide.u32 	%rd346, %r41, 8;
	add.s64 	%rd347, %rd2, %rd346;
	ld.global.u64 	%rd210, [%rd347];
	or.b64  	%rd348, %rd552, %rd210;
	and.b64  	%rd349, %rd348, -4294967296;
	setp.ne.s64 	%p17, %rd349, 0;
	@%p17 bra 	$L__BB100_91;
	cvt.u32.u64 	%r104, %rd210;
	cvt.u32.u64 	%r105, %rd552;
	div.u32 	%r106, %r105, %r104;
	mul.lo.s32 	%r107, %r106, %r104;
	sub.s32 	%r108, %r105, %r107;
	cvt.u64.u32 	%rd554, %r106;
	cvt.u64.u32 	%rd555, %r108;
	bra.uni 	$L__BB100_92;
$L__BB100_91:
	div.s64 	%rd554, %rd552, %rd210;
	mul.lo.s64 	%rd350, %rd554, %rd210;
	sub.s64 	%rd555, %rd552, %rd350;
$L__BB100_92:
	add.s64 	%rd352, %rd1, %rd346;
	ld.global.u64 	%rd353, [%rd352];
	mad.lo.s64 	%rd217, %rd353, %rd555, %rd209;
	add.s32 	%r42, %r214, -2;
	mul.wide.u32 	%rd354, %r42, 8;
	add.s64 	%rd355, %rd2, %rd354;
	ld.global.u64 	%rd218, [%rd355];
	or.b64  	%rd356, %rd554, %rd218;
	and.b64  	%rd357, %rd356, -4294967296;
	setp.ne.s64 	%p18, %rd357, 0;
	@%p18 bra 	$L__BB100_94;
	cvt.u32.u64 	%r109, %rd218;
	cvt.u32.u64 	%r110, %rd554;
	div.u32 	%r111, %r110, %r109;
	mul.lo.s32 	%r112, %r111, %r109;
	sub.s32 	%r113, %r110, %r112;
	cvt.u64.u32 	%rd556, %r111;
	cvt.u64.u32 	%rd557, %r113;
	bra.uni 	$L__BB100_95;
$L__BB100_94:
	div.s64 	%rd556, %rd554, %rd218;
	mul.lo.s64 	%rd358, %rd556, %rd218;
	sub.s64 	%rd557, %rd554, %rd358;
$L__BB100_95:
	add.s64 	%rd360, %rd1, %rd354;
	ld.global.u64 	%rd361, [%rd360];
	mad.lo.s64 	%rd225, %rd361, %rd557, %rd217;
	add.s32 	%r43, %r214, -3;
	mul.wide.u32 	%rd362, %r43, 8;
	add.s64 	%rd363, %rd2, %rd362;
	ld.global.u64 	%rd226, [%rd363];
	or.b64  	%rd364, %rd556, %rd226;
	and.b64  	%rd365, %rd364, -4294967296;
	setp.ne.s64 	%p19, %rd365, 0;
	@%p19 bra 	$L__BB100_97;
	cvt.u32.u64 	%r114, %rd226;
	cvt.u32.u64 	%r115, %rd556;
	div.u32 	%r116, %r115, %r114;
	mul.lo.s32 	%r117, %r116, %r114;
	sub.s32 	%r118, %r115, %r117;
	cvt.u64.u32 	%rd562, %r116;
	cvt.u64.u32 	%rd559, %r118;
	bra.uni 	$L__BB100_98;
$L__BB100_97:
	div.s64 	%rd562, %rd556, %rd226;
	mul.lo.s64 	%rd366, %rd562, %rd226;
	sub.s64 	%rd559, %rd556, %rd366;
$L__BB100_98:
	add.s64 	%rd368, %rd1, %rd362;
	ld.global.u64 	%rd369, [%rd368];
	mad.lo.s64 	%rd370, %rd369, %rd559, %rd225;
	shl.b64 	%rd371, %rd370, 1;
	add.s64 	%rd571, %rd571, %rd371;
	add.s32 	%r214, %r214, -4;
$L__BB100_99:
	setp.eq.s32 	%p20, %r40, 0;
	@%p20 bra 	$L__BB100_113;
	setp.eq.s32 	%p21, %r40, 1;
	@%p21 bra 	$L__BB100_108;
	mul.wide.u32 	%rd373, %r214, 8;
	add.s64 	%rd374, %rd2, %rd373;
	ld.global.u64 	%rd237, [%rd374];
	or.b64  	%rd375, %rd562, %rd237;
	and.b64  	%rd376, %rd375, -4294967296;
	setp.ne.s64 	%p22, %rd376, 0;
	@%p22 bra 	$L__BB100_103;
	cvt.u32.u64 	%r119, %rd237;
	cvt.u32.u64 	%r120, %rd562;
	div.u32 	%r121, %r120, %r119;
	mul.lo.s32 	%r122, %r121, %r119;
	sub.s32 	%r123, %r120, %r122;
	cvt.u64.u32 	%rd563, %r121;
	cvt.u64.u32 	%rd564, %r123;
	bra.uni 	$L__BB100_104;
$L__BB100_103:
	div.s64 	%rd563, %rd562, %rd237;
	mul.lo.s64 	%rd377, %rd563, %rd237;
	sub.s64 	%rd564, %rd562, %rd377;
$L__BB100_104:
	add.s64 	%rd379, %rd1, %rd373;
	ld.global.u64 	%rd380, [%rd379];
	mul.lo.s64 	%rd244, %rd380, %rd564;
	add.s32 	%r46, %r214, -1;
	mul.wide.u32 	%rd381, %r46, 8;
	add.s64 	%rd382, %rd2, %rd381;
	ld.global.u64 	%rd245, [%rd382];
	or.b64  	%rd383, %rd563, %rd245;
	and.b64  	%rd384, %rd383, -4294967296;
	setp.ne.s64 	%p23, %rd384, 0;
	@%p23 bra 	$L__BB100_106;
	cvt.u32.u64 	%r124, %rd245;
	cvt.u32.u64 	%r125, %rd563;
	div.u32 	%r126, %r125, %r124;
	mul.lo.s32 	%r127, %r126, %r124;
	sub.s32 	%r128, %r125, %r127;
	cvt.u64.u32 	%rd562, %r126;
	cvt.u64.u32 	%rd566, %r128;
	bra.uni 	$L__BB100_107;
$L__BB100_106:
	div.s64 	%rd562, %rd563, %rd245;
	mul.lo.s64 	%rd385, %rd562, %rd245;
	sub.s64 	%rd566, %rd563, %rd385;
$L__BB100_107:
	add.s64 	%rd387, %rd1, %rd381;
	ld.global.u64 	%rd388, [%rd387];
	mad.lo.s64 	%rd389, %rd388, %rd566, %rd244;
	shl.b64 	%rd390, %rd389, 1;
	add.s64 	%rd571, %rd571, %rd390;
	add.s32 	%r214, %r214, -2;
$L__BB100_108:
	and.b32  	%r129, %r22, 1;
	setp.eq.b32 	%p24, %r129, 1;
	not.pred 	%p25, %p24;
	@%p25 bra 	$L__BB100_113;
	mul.wide.u32 	%rd391, %r214, 8;
	add.s64 	%rd392, %rd2, %rd391;
	ld.global.u64 	%rd256, [%rd392];
	or.b64  	%rd393, %rd562, %rd256;
	and.b64  	%rd394, %rd393, -4294967296;
	setp.ne.s64 	%p26, %rd394, 0;
	@%p26 bra 	$L__BB100_111;
	cvt.u32.u64 	%r130, %rd256;
	cvt.u32.u64 	%r131, %rd562;
	rem.u32 	%r132, %r131, %r130;
	cvt.u64.u32 	%rd570, %r132;
	bra.uni 	$L__BB100_112;
$L__BB100_111:
	rem.s64 	%rd570, %rd562, %rd256;
$L__BB100_112:
	add.s64 	%rd396, %rd1, %rd391;
	ld.global.u64 	%rd397, [%rd396];
	mul.lo.s64 	%rd398, %rd397, %rd570;
	shl.b64 	%rd399, %rd398, 1;
	add.s64 	%rd571, %rd571, %rd399;
$L__BB100_113:
	ld.global.u16 	%rs3, [%rd571];
	// begin inline asm
	{ mul.bf16 %rs2,%rs3,%rs3; }

	// end inline asm
	st.shared.u16 	[%r5], %rs2;
$L__BB100_114:
	bar.sync 	0;
	setp.lt.u32 	%p48, %r216, 66;
	@%p48 bra 	$L__BB100_118;
$L__BB100_115:
	shr.u32 	%r50, %r216, 1;
	setp.ge.u32 	%p49, %r1, %r50;
	@%p49 bra 	$L__BB100_117;
	ld.shared.u16 	%rs15, [%r5];
	and.b32  	%r204, %r216, 2046;
	add.s32 	%r205, %r5, %r204;
	ld.shared.u16 	%rs16, [%r205];
	// begin inline asm
	{ add.bf16 %rs14,%rs15,%rs16; }

	// end inline asm
	st.shared.u16 	[%r5], %rs14;
$L__BB100_117:
	bar.sync 	0;
	setp.gt.u32 	%p50, %r216, 131;
	mov.u32 	%r216, %r50;
	@%p50 bra 	$L__BB100_115;
$L__BB100_118:
	setp.gt.u32 	%p51, %r1, 31;
	@%p51 bra 	$L__BB100_121;
	ld.shared.u16 	%rs18, [%r5];
	ld.shared.u16 	%rs19, [%r5+64];
	// begin inline asm
	{ add.bf16 %rs17,%rs18,%rs19; }

	// end inline asm
	st.volatile.shared.u16 	[%r5], %rs17;
	ld.shared.u16 	%rs22, [%r5+32];
	// begin inline asm
	{ add.bf16 %rs20,%rs17,%rs22; }

	// end inline asm
	st.volatile.shared.u16 	[%r5], %rs20;
	ld.shared.u16 	%rs25, [%r5+16];
	// begin inline asm
	{ add.bf16 %rs23,%rs20,%rs25; }

	// end inline asm
	st.volatile.shared.u16 	[%r5], %rs23;
	ld.shared.u16 	%rs28, [%r5+8];
	// begin inline asm
	{ add.bf16 %rs26,%rs23,%rs28; }

	// end inline asm
	st.volatile.shared.u16 	[%r5], %rs26;
	ld.shared.u16 	%rs31, [%r5+4];
	// begin inline asm
	{ add.bf16 %rs29,%rs26,%rs31; }

	// end inline asm
	st.volatile.shared.u16 	[%r5], %rs29;
	ld.shared.u16 	%rs34, [%r5+2];
	// begin inline asm
	{ add.bf16 %rs32,%rs29,%rs34; }

	// end inline asm
	st.volatile.shared.u16 	[%r5], %rs32;
	setp.ne.s32 	%p52, %r1, 0;
	@%p52 bra 	$L__BB100_121;
	ld.param.u64 	%rd486, [contiguous_sum_square2_bf16_param_0];
	cvt.u64.u32 	%rd480, %r2;
	mov.u32 	%r206, %ctaid.y;
	cvt.u64.u32 	%rd481, %r206;
	mad.lo.s64 	%rd482, %rd265, %rd481, %rd480;
	cvta.to.global.u64 	%rd483, %rd486;
	shl.b64 	%rd484, %rd482, 1;
	add.s64 	%rd485, %rd483, %rd484;
	ld.shared.u16 	%rs35, [sum_squaresdata_bf16];
	st.global.u16 	[%rd485], %rs35;
$L__BB100_121:
	ret;

}
	// .globl	contiguous_sum_square22_bf16
.visible .entry contiguous_sum_square22_bf16(
	.param .u64 .ptr .align 1 contiguous_sum_square22_bf16_param_0,
	.param .u64 .ptr .align 1 contiguous_sum_square22_bf16_param_1,
	.param .u64 contiguous_sum_square22_bf16_param_2,
	.param .u64 contiguous_sum_square22_bf16_param_3
)
{
	.reg .pred 	%p<8>;
	.reg .b16 	%rs<28>;
	.reg .b32 	%r<20>;
	.reg .b64 	%rd<27>;

	ld.param.u64 	%rd4, [contiguous_sum_square22_bf16_param_0];
	ld.param.u64 	%rd7, [contiguous_sum_square22_bf16_param_1];
	ld.param.u64 	%rd5, [contiguous_sum_square22_bf16_param_2];
	ld.param.u64 	%rd6, [contiguous_sum_square22_bf16_param_3];
	cvta.to.global.u64 	%rd1, %rd7;
	mov.u32 	%r1, %tid.x;
	mov.u32 	%r2, %ctaid.x;
	mov.u32 	%r19, %ntid.x;
	mul.lo.s32 	%r9, %r2, %r19;
	shl.b32 	%r10, %r9, 1;
	add.s32 	%r4, %r10, %r1;
	shl.b32 	%r11, %r1, 1;
	mov.u32 	%r12, sum_squaresdata_bf16;
	add.s32 	%r5, %r12, %r11;
	mov.b32 	%r8, 0;
	// begin inline asm
	cvt.rn.bf16.s32 %rs1, %r8;
	// end inline asm
	st.shared.u16 	[%r5], %rs1;
	add.s32 	%r13, %r4, %r19;
	cvt.u64.u32 	%rd2, %r13;
	setp.le.u64 	%p1, %rd5, %rd2;
	@%p1 bra 	$L__BB101_2;
	cvt.u64.u32 	%rd12, %r4;
	mov.u32 	%r15, %ctaid.y;
	cvt.u64.u32 	%rd13, %r15;
	mul.lo.s64 	%rd14, %rd5, %rd13;
	add.s64 	%rd15, %rd14, %rd12;
	shl.b64 	%rd16, %rd15, 1;
	add.s64 	%rd17, %rd1, %rd16;
	ld.global.u16 	%rs4, [%rd17];
	add.s64 	%rd18, %rd14, %rd2;
	shl.b64 	%rd19, %rd18, 1;
	add.s64 	%rd20, %rd1, %rd19;
	ld.global.u16 	%rs5, [%rd20];
	// begin inline asm
	{ add.bf16 %rs3,%rs4,%rs5; }

	// end inline asm
	st.shared.u16 	[%r5], %rs3;
	bra.uni 	$L__BB101_4;
$L__BB101_2:
	cvt.u64.u32 	%rd3, %r4;
	setp.le.u64 	%p2, %rd5, %rd3;
	@%p2 bra 	$L__BB101_4;
	mov.u32 	%r14, %ctaid.y;
	cvt.u64.u32 	%rd8, %r14;
	mad.lo.s64 	%rd9, %rd5, %rd8, %rd3;
	shl.b64 	%rd10, %rd9, 1;
	add.s64 	%rd11, %rd1, %rd10;
	ld.global.u16 	%rs2, [%rd11];
	st.shared.u16 	[%r5], %rs2;
$L__BB101_4:
	bar.sync 	0;
	setp.lt.u32 	%p3, %r19, 66;
	@%p3 bra 	$L__BB101_8;
$L__BB101_5:
	shr.u32 	%r7, %r19, 1;
	setp.ge.u32 	%p4, %r1, %r7;
	@%p4 bra 	$L__BB101_7;
	ld.shared.u16 	%rs7, [%r5];
	and.b32  	%r16, %r19, 2046;
	add.s32 	%r17, %r5, %r16;
	ld.shared.u16 	%rs8, [%r17];
	// begin inline asm
	{ add.bf16 %rs6,%rs7,%rs8; }

	// end inline asm
	st.shared.u16 	[%r5], %rs6;
$L__BB101_7:
	bar.sync 	0;
	setp.gt.u32 	%p5, %r19, 131;
	mov.u32 	%r19, %r7;
	@%p5 bra 	$L__BB101_5;
$L__BB101_8:
	setp.gt.u32 	%p6, %r1, 31;
	@%p6 bra 	$L__BB101_11;
	ld.shared.u16 	%rs10, [%r5];
	ld.shared.u16 	%rs11, [%r5+64];
	// begin inline asm
	{ add.bf16 %rs9,%rs10,%rs11; }

	// end inline asm
	st.volatile.shared.u16 	[%r5], %rs9;
	ld.shared.u16 	%rs14, [%r5+32];
	// begin inline asm
	{ add.bf16 %rs12,%rs9,%rs14; }

	// end inline asm
	st.volatile.shared.u16 	[%r5], %rs12;
	ld.shared.u16 	%rs17, [%r5+16];
	// begin inline asm
	{ add.bf16 %rs15,%rs12,%rs17; }

	// end inline asm
	st.volatile.shared.u16 	[%r5], %rs15;
	ld.shared.u16 	%rs20, [%r5+8];
	// begin inline asm
	{ add.bf16 %rs18,%rs15,%rs20; }

	// end inline asm
	st.volatile.shared.u16 	[%r5], %rs18;
	ld.shared.u16 	%rs23, [%r5+4];
	// begin inline asm
	{ add.bf16 %rs21,%rs18,%rs23; }

	// end inline asm
	st.volatile.shared.u16 	[%r5], %rs21;
	ld.shared.u16 	%rs26, [%r5+2];
	// begin inline asm
	{ add.bf16 %rs24,%rs21,%rs26; }

	// end inline asm
	st.volatile.shared.u16 	[%r5], %rs24;
	setp.ne.s32 	%p7, %r1, 0;
	@%p7 bra 	$L__BB101_11;
	cvt.u64.u32 	%rd21, %r2;
	mov.u32 	%r18, %ctaid.y;
	cvt.u64.u32 	%rd22, %r18;
	mad.lo.s64 	%rd23, %rd6, %rd22, %rd21;
	cvta.to.global.u64 	%rd24, %rd4;
	shl.b64 	%rd25, %rd23, 1;
	add.s64 	%rd26, %rd24, %rd25;
	ld.shared.u16 	%rs27, [sum_squaresdata_bf16];
	st.global.u16 	[%rd26], %rs27;
$L__BB101_11:
	ret;

}
	// .globl	contiguous_sum_square3_bf16
.visible .entry contiguous_sum_square3_bf16(
	.param .u64 .ptr .align 1 contiguous_sum_square3_bf16_param_0,
	.param .u64 .ptr .align 1 contiguous_sum_square3_bf16_param_1,
	.param .u64 .ptr .align 1 contiguous_sum_square3_bf16_param_2,
	.param .u64 .ptr .align 1 contiguous_sum_square3_bf16_param_3,
	.param .u64 contiguous_sum_square3_bf16_param_4,
	.param .u64 contiguous_sum_square3_bf16_param_5,
	.param .u64 contiguous_sum_square3_bf16_param_6
)
{
	.reg .pred 	%p<38>;
	.reg .b16 	%rs<121>;
	.reg .b32 	%r<230>;
	.reg .b64 	%rd<308>;

	ld.param.u64 	%rd144, [contiguous_sum_square3_bf16_param_0];
	ld.param.u64 	%rd145, [contiguous_sum_square3_bf16_param_1];
	ld.param.u64 	%rd148, [contiguous_sum_square3_bf16_param_2];
	ld.param.u64 	%rd149, [contiguous_sum_square3_bf16_param_3];
	ld.param.u64 	%rd146, [contiguous_sum_square3_bf16_param_4];
	ld.param.u64 	%rd147, [contiguous_sum_square3_bf16_param_5];
	ld.param.u64 	%rd150, [contiguous_sum_square3_bf16_param_6];
	cvta.to.global.u64 	%rd1, %rd149;
	cvta.to.global.u64 	%rd2, %rd148;
	mov.u32 	%r1, %tid.y;
	mov.u32 	%r2, %ntid.x;
	mov.u32 	%r3, %tid.x;
	mad.lo.s32 	%r73, %r1, %r2, %r3;
	mov.u32 	%r74, %ctaid.x;
	mad.lo.s32 	%r75, %r74, %r2, %r3;
	mov.u32 	%r4, %ctaid.y;
	mov.u32 	%r5, %ntid.y;
	mad.lo.s32 	%r76, %r4, %r5, %r1;
	shl.b32 	%r77, %r73, 1;
	mov.u32 	%r78, sum_squaresdata_bf16;
	add.s32 	%r7, %r78, %r77;
	mov.b32 	%r72, 0;
	// begin inline asm
	cvt.rn.bf16.s32 %rs17, %r72;
	// end inline asm
	st.shared.u16 	[%r7], %rs17;
	cvt.u64.u32 	%rd3, %r75;
	setp.le.u64 	%p1, %rd147, %rd3;
	cvt.u64.u32 	%rd152, %r76;
	setp.le.u64 	%p2, %rd150, %rd152;
	or.pred  	%p3, %p1, %p2;
	@%p3 bra 	$L__BB102_77;
	cvt.u32.u64 	%r79, %rd3;
	cvt.u32.u64 	%r80, %rd147;
	mad.lo.s32 	%r218, %r76, %r80, %r79;
	cvt.u32.u64 	%r9, %rd146;
	add.s32 	%r217, %r9, -1;
	setp.lt.s32 	%p4, %r217, 0;
	mov.b64 	%rd307, 0;
	@%p4 bra 	$L__BB102_59;
	setp.lt.u32 	%p5, %r217, 7;
	mov.b64 	%rd307, 0;
	@%p5 bra 	$L__BB102_30;
	add.s32 	%r213, %r9, -4;
	and.b32  	%r81, %r9, -8;
	neg.s32 	%r212, %r81;
	mov.b64 	%rd307, 0;
$L__BB102_4:
	.pragma "nounroll";
	add.s32 	%r16, %r213, 3;
	cvt.u64.u32 	%rd5, %r218;
	mul.wide.u32 	%rd157, %r16, 8;
	add.s64 	%rd158, %rd2, %rd157;
	ld.global.u64 	%rd6, [%rd158];
	and.b64  	%rd159, %rd6, -4294967296;
	setp.ne.s64 	%p6, %rd159, 0;
	@%p6 bra 	$L__BB102_6;
	cvt.u32.u64 	%r82, %rd6;
	cvt.u32.u64 	%r83, %rd5;
	div.u32 	%r84, %r83, %r82;
	mul.lo.s32 	%r85, %r84, %r82;
	sub.s32 	%r86, %r83, %r85;
	cvt.u64.u32 	%rd272, %r84;
	cvt.u64.u32 	%rd273, %r86;
	bra.uni 	$L__BB102_7;
$L__BB102_6:
	div.s64 	%rd272, %rd5, %rd6;
	mul.lo.s64 	%rd160, %rd272, %rd6;
	sub.s64 	%rd273, %rd5, %rd160;
$L__BB102_7:
	mul.wide.u32 	%rd161, %r16, 8;
	add.s64 	%rd162, %rd1, %rd161;
	ld.global.u64 	%rd163, [%rd162];
	mad.lo.s64 	%rd13, %rd163, %rd273, %rd307;
	add.s32 	%r17, %r213, 2;
	and.b64  	%rd14, %rd272, 4294967295;
	mul.wide.u32 	%rd164, %r17, 8;
	add.s64 	%rd165, %rd2, %rd164;
	ld.global.u64 	%rd15, [%rd165];
	and.b64  	%rd166, %rd15, -4294967296;
	setp.ne.s64 	%p7, %rd166, 0;
	@%p7 bra 	$L__BB102_9;
	cvt.u32.u64 	%r87, %rd15;
	cvt.u32.u64 	%r88, %rd14;
	div.u32 	%r89, %r88, %r87;
	mul.lo.s32 	%r90, %r89, %r87;
	sub.s32 	%r91, %r88, %r90;
	cvt.u64.u32 	%rd274, %r89;
	cvt.u64.u32 	%rd275, %r91;
	bra.uni 	$L__BB102_10;
$L__BB102_9:
	div.s64 	%rd274, %rd14, %rd15;
	mul.lo.s64 	%rd167, %rd274, %rd15;
	sub.s64 	%rd275, %rd14, %rd167;
$L__BB102_10:
	mul.wide.u32 	%rd168, %r17, 8;
	add.s64 	%rd169, %rd1, %rd168;
	ld.global.u64 	%rd170, [%rd169];
	mad.lo.s64 	%rd22, %rd170, %rd275, %rd13;
	add.s32 	%r18, %r213, 1;
	and.b64  	%rd23, %rd274, 4294967295;
	mul.wide.u32 	%rd171, %r18, 8;
	add.s64 	%rd172, %rd2, %rd171;
	ld.global.u64 	%rd24, [%rd172];
	and.b64  	%rd173, %rd24, -4294967296;
	setp.ne.s64 	%p8, %rd173, 0;
	@%p8 bra 	$L__BB102_12;
	cvt.u32.u64 	%r92, %rd24;
	cvt.u32.u64 	%r93, %rd23;
	div.u32 	%r94, %r93, %r92;
	mul.lo.s32 	%r95, %r94, %r92;
	sub.s32 	%r96, %r93, %r95;
	cvt.u64.u32 	%rd276, %r94;
	cvt.u64.u32 	%rd277, %r96;
	bra.uni 	$L__BB102_13;
$L__BB102_12:
	div.s64 	%rd276, %rd23, %rd24;
	mul.lo.s64 	%rd174, %rd276, %rd24;
	sub.s64 	%rd277, %rd23, %rd174;
$L__BB102_13:
	mul.wide.u32 	%rd175, %r18, 8;
	add.s64 	%rd176, %rd1, %rd175;
	ld.global.u64 	%rd177, [%rd176];
	mad.lo.s64 	%rd31, %rd177, %rd277, %rd22;
	and.b64  	%rd32, %rd276, 4294967295;
	mul.wide.u32 	%rd178, %r213, 8;
	add.s64 	%rd179, %rd2, %rd178;
	ld.global.u64 	%rd33, [%rd179];
	and.b64  	%rd180, %rd33, -4294967296;
	setp.ne.s64 	%p9, %rd180, 0;
	@%p9 bra 	$L__BB102_15;
	cvt.u32.u64 	%r97, %rd33;
	cvt.u32.u64 	%r98, %rd32;
	div.u32 	%r99, %r98, %r97;
	mul.lo.s32 	%r100, %r99, %r97;
	sub.s32 	%r101, %r98, %r100;
	cvt.u64.u32 	%rd278, %r99;
	cvt.u64.u32 	%rd279, %r101;
	bra.uni 	$L__BB102_16;
$L__BB102_15:
	div.s64 	%rd278, %rd32, %rd33;
	mul.lo.s64 	%rd181, %rd278, %rd33;
	sub.s64 	%rd279, %rd32, %rd181;
$L__BB102_16:
	mul.wide.u32 	%rd182, %r213, 8;
	add.s64 	%rd183, %rd1, %rd182;
	ld.global.u64 	%rd184, [%rd183];
	mad.lo.s64 	%rd40, %rd184, %rd279, %rd31;
	add.s32 	%r19, %r213, -1;
	and.b64  	%rd41, %rd278, 4294967295;
	mul.wide.u32 	%rd185, %r19, 8;
	add.s64 	%rd186, %rd2, %rd185;
	ld.global.u64 	%rd42, [%rd186];
	and.b64  	%rd187, %rd42, -4294967296;
	setp.ne.s64 	%p10, %rd187, 0;
	@%p10 bra 	$L__BB102_18;
	cvt.u32.u64 	%r102, %rd42;
	cvt.u32.u64 	%r103, %rd41;
	div.u32 	%r104, %r103, %r102;
	mul.lo.s32 	%r105, %r104, %r102;
	sub.s32 	%r106, %r103, %r105;
	cvt.u64.u32 	%rd280, %r104;
	cvt.u64.u32 	%rd281, %r106;
	bra.uni 	$L__BB102_19;
$L__BB102_18:
	div.s64 	%rd280, %rd41, %rd42;
	mul.lo.s64 	%rd188, %rd280, %rd42;
	sub.s64 	%rd281, %rd41, %rd188;
$L__BB102_19:
	mul.wide.u32 	%rd189, %r19, 8;
	add.s64 	%rd190, %rd1, %rd189;
	ld.global.u64 	%rd191, [%rd190];
	mad.lo.s64 	%rd49, %rd191, %rd281, %rd40;
	add.s32 	%r20, %r213, -2;
	and.b64  	%rd50, %rd280, 4294967295;
	mul.wide.u32 	%rd192, %r20, 8;
	add.s64 	%rd193, %rd2, %rd192;
	ld.global.u64 	%rd51, [%rd193];
	and.b64  	%rd194, %rd51, -4294967296;
	setp.ne.s64 	%p11, %rd194, 0;
	@%p11 bra 	$L__BB102_21;
	cvt.u32.u64 	%r107, %rd51;
	cvt.u32.u64 	%r108, %rd50;
	div.u32 	%r109, %r108, %r107;
	mul.lo.s32 	%r110, %r109, %r107;
	sub.s32 	%r111, %r108, %r110;
	cvt.u64.u32 	%rd282, %r109;
	cvt.u64.u32 	%rd283, %r111;
	bra.uni 	$L__BB102_22;
$L__BB102_21:
	div.s64 	%rd282, %rd50, %rd51;
	mul.lo.s64 	%rd195, %rd282, %rd51;
	sub.s64 	%rd283, %rd50, %rd195;
$L__BB102_22:
	mul.wide.u32 	%rd196, %r20, 8;
	add.s64 	%rd197, %rd1, %rd196;
	ld.global.u64 	%rd198, [%rd197];
	mad.lo.s64 	%rd58, %rd198, %rd283, %rd49;
	add.s32 	%r21, %r213, -3;
	and.b64  	%rd59, %rd282, 4294967295;
	mul.wide.u32 	%rd199, %r21, 8;
	add.s64 	%rd200, %rd2, %rd199;
	ld.global.u64 	%rd60, [%rd200];
	and.b64  	%rd201, %rd60, -4294967296;
	setp.ne.s64 	%p12, %rd201, 0;
	@%p12 bra 	$L__BB102_24;
	cvt.u32.u64 	%r112, %rd60;
	cvt.u32.u64 	%r113, %rd59;
	div.u32 	%r114, %r113, %r112;
	mul.lo.s32 	%r115, %r114, %r112;
	sub.s32 	%r116, %r113, %r115;
	cvt.u64.u32 	%rd284, %r114;
	cvt.u64.u32 	%rd285, %r116;
	bra.uni 	$L__BB102_25;
$L__BB102_24:
	div.s64 	%rd284, %rd59, %rd60;
	mul.lo.s64 	%rd202, %rd284, %rd60;
	sub.s64 	%rd285, %rd59, %rd202;
$L__BB102_25:
	mul.wide.u32 	%rd203, %r21, 8;
	add.s64 	%rd204, %rd1, %rd203;
	ld.global.u64 	%rd205, [%rd204];
	mad.lo.s64 	%rd67, %rd205, %rd285, %rd58;
	and.b64  	%rd68, %rd284, 4294967295;
	add.s32 	%r117, %r213, -4;
	mul.wide.u32 	%rd206, %r117, 8;
	add.s64 	%rd207, %rd2, %rd206;
	ld.global.u64 	%rd69, [%rd207];
	and.b64  	%rd208, %rd69, -4294967296;
	setp.ne.s64 	%p13, %rd208, 0;
	@%p13 bra 	$L__BB102_27;
	cvt.u32.u64 	%r118, %rd69;
	cvt.u32.u64 	%r119, %rd68;
	div.u32 	%r120, %r119, %r118;
	mul.lo.s32 	%r121, %r120, %r118;
	sub.s32 	%r122, %r119, %r121;
	cvt.u64.u32 	%rd286, %r120;
	cvt.u64.u32 	%rd287, %r122;
	bra.uni 	$L__BB102_28;
$L__BB102_27:
	div.s64 	%rd286, %rd68, %rd69;
	mul.lo.s64 	%rd209, %rd286, %rd69;
	sub.s64 	%rd287, %rd68, %rd209;
$L__BB102_28:
	mul.wide.u32 	%rd210, %r117, 8;
	add.s64 	%rd211, %rd1, %rd210;
	ld.global.u64 	%rd212, [%rd211];
	mad.lo.s64 	%rd307, %rd212, %rd287, %rd67;
	cvt.u32.u64 	%r218, %rd286;
	add.s32 	%r213, %r213, -8;
	add.s32 	%r212, %r212, 8;
	setp.ne.s32 	%p14, %r212, 0;
	@%p14 bra 	$L__BB102_4;
	add.s32 	%r217, %r213, 3;
$L__BB102_30:
	and.b32  	%r28, %r9, 7;
	setp.eq.s32 	%p15, %r28, 0;
	@%p15 bra 	$L__BB102_59;
	and.b32  	%r29, %r9, 3;
	setp.lt.u32 	%p16, %r28, 4;
	@%p16 bra 	$L__BB102_45;
	cvt.u64.u32 	%rd79, %r218;
	mul.wide.u32 	%rd214, %r217, 8;
	add.s64 	%rd215, %rd2, %rd214;
	ld.global.u64 	%rd80, [%rd215];
	and.b64  	%rd216, %rd80, -4294967296;
	setp.ne.s64 	%p17, %rd216, 0;
	@%p17 bra 	$L__BB102_34;
	cvt.u32.u64 	%r124, %rd80;
	cvt.u32.u64 	%r125, %rd79;
	div.u32 	%r126, %r125, %r124;
	mul.lo.s32 	%r127, %r126, %r124;
	sub.s32 	%r128, %r125, %r127;
	cvt.u64.u32 	%rd290, %r126;
	cvt.u64.u32 	%rd291, %r128;
	bra.uni 	$L__BB102_35;
$L__BB102_34:
	div.s64 	%rd290, %rd79, %rd80;
	mul.lo.s64 	%rd217, %rd290, %rd80;
	sub.s64 	%rd291, %rd79, %rd217;
$L__BB102_35:
	mul.wide.u32 	%rd218, %r217, 8;
	add.s64 	%rd219, %rd1, %rd218;
	ld.global.u64 	%rd220, [%rd219];
	mad.lo.s64 	%rd87, %rd220, %rd291, %rd307;
	add.s32 	%r30, %r217, -1;
	and.b64  	%rd88, %rd290, 4294967295;
	mul.wide.u32 	%rd221, %r30, 8;
	add.s64 	%rd222, %rd2, %rd221;
	ld.global.u64 	%rd89, [%rd222];
	and.b64  	%rd223, %rd89, -4294967296;
	setp.ne.s64 	%p18, %rd223, 0;
	@%p18 bra 	$L__BB102_37;
	cvt.u32.u64 	%r129, %rd89;
	cvt.u32.u64 	%r130, %rd88;
	div.u32 	%r131, %r130, %r129;
	mul.lo.s32 	%r132, %r131, %r129;
	sub.s32 	%r133, %r130, %r132;
	cvt.u64.u32 	%rd292, %r131;
	cvt.u64.u32 	%rd293, %r133;
	bra.uni 	$L__BB102_38;
$L__BB102_37:
	div.s64 	%rd292, %rd88, %rd89;
	mul.lo.s64 	%rd224, %rd292, %rd89;
	sub.s64 	%rd293, %rd88, %rd224;
$L__BB102_38:
	mul.wide.u32 	%rd225, %r30, 8;
	add.s64 	%rd226, %rd1, %rd225;
	ld.global.u64 	%rd227, [%rd226];
	mad.lo.s64 	%rd96, %rd227, %rd293, %rd87;
	add.s32 	%r31, %r217, -2;
	and.b64  	%rd97, %rd292, 4294967295;
	mul.wide.u32 	%rd228, %r31, 8;
	add.s64 	%rd229, %rd2, %rd228;
	ld.global.u64 	%rd98, [%rd229];
	and.b64  	%rd230, %rd98, -4294967296;
	setp.ne.s64 	%p19, %rd230, 0;
	@%p19 bra 	$L__BB102_40;
	cvt.u32.u64 	%r134, %rd98;
	cvt.u32.u64 	%r135, %rd97;
	div.u32 	%r136, %r135, %r134;
	mul.lo.s32 	%r137, %r136, %r134;
	sub.s32 	%r138, %r135, %r137;
	cvt.u64.u32 	%rd294, %r136;
	cvt.u64.u32 	%rd295, %r138;
	bra.uni 	$L__BB102_41;
$L__BB102_40:
	div.s64 	%rd294, %rd97, %rd98;
	mul.lo.s64 	%rd231, %rd294, %rd98;
	sub.s64 	%rd295, %rd97, %rd231;
$L__BB102_41:
	mul.wide.u32 	%rd232, %r31, 8;
	add.s64 	%rd233, %rd1, %rd232;
	ld.global.u64 	%rd234, [%rd233];
	mad.lo.s64 	%rd105, %rd234, %rd295, %rd96;
	add.s32 	%r32, %r217, -3;
	and.b64  	%rd106, %rd294, 4294967295;
	mul.wide.u32 	%rd235, %r32, 8;
	add.s64 	%rd236, %rd2, %rd235;
	ld.global.u64 	%rd107, [%rd236];
	and.b64  	%rd237, %rd107, -4294967296;
	setp.ne.s64 	%p20, %rd237, 0;
	@%p20 bra 	$L__BB102_43;
	cvt.u32.u64 	%r139, %rd107;
	cvt.u32.u64 	%r140, %rd106;
	div.u32 	%r141, %r140, %r139;
	mul.lo.s32 	%r142, %r141, %r139;
	sub.s32 	%r143, %r140, %r142;
	cvt.u64.u32 	%rd296, %r141;
	cvt.u64.u32 	%rd297, %r143;
	bra.uni 	$L__BB102_44;
$L__BB102_43:
	div.s64 	%rd296, %rd106, %rd107;
	mul.lo.s64 	%rd238, %rd296, %rd107;
	sub.s64 	%rd297, %rd106, %rd238;
$L__BB102_44:
	mul.wide.u32 	%rd239, %r32, 8;
	add.s64 	%rd240, %rd1, %rd239;
	ld.global.u64 	%rd241, [%rd240];
	mad.lo.s64 	%rd307, %rd241, %rd297, %rd105;
	cvt.u32.u64 	%r218, %rd296;
	add.s32 	%r217, %r217, -4;
$L__BB102_45:
	setp.eq.s32 	%p21, %r29, 0;
	@%p21 bra 	$L__BB102_59;
	setp.eq.s32 	%p22, %r29, 1;
	@%p22 bra 	$L__BB102_54;
	cvt.u64.u32 	%rd117, %r218;
	mul.wide.u32 	%rd243, %r217, 8;
	add.s64 	%rd244, %rd2, %rd243;
	ld.global.u64 	%rd118, [%rd244];
	and.b64  	%rd245, %rd118, -4294967296;
	setp.ne.s64 	%p23, %rd245, 0;
	@%p23 bra 	$L__BB102_49;
	cvt.u32.u64 	%r144, %rd118;
	cvt.u32.u64 	%r145, %rd117;
	div.u32 	%r146, %r145, %r144;
	mul.lo.s32 	%r147, %r146, %r144;
	sub.s32 	%r148, %r145, %r147;
	cvt.u64.u32 	%rd300, %r146;
	cvt.u64.u32 	%rd301, %r148;
	bra.uni 	$L__BB102_50;
$L__BB102_49:
	div.s64 	%rd300, %rd117, %rd118;
	mul.lo.s64 	%rd246, %rd300, %rd118;
	sub.s64 	%rd301, %rd117, %rd246;
$L__BB102_50:
	add.s64 	%rd248, %rd1, %rd243;
	ld.global.u64 	%rd249, [%rd248];
	mad.lo.s64 	%rd125, %rd249, %rd301, %rd307;
	add.s32 	%r37, %r217, -1;
	and.b64  	%rd126, %rd300, 4294967295;
	mul.wide.u32 	%rd250, %r37, 8;
	add.s64 	%rd251, %rd2, %rd250;
	ld.global.u64 	%rd127, [%rd251];
	and.b64  	%rd252, %rd127, -4294967296;
	setp.ne.s64 	%p24, %rd252, 0;
	@%p24 bra 	$L__BB102_52;
	cvt.u32.u64 	%r149, %rd127;
	cvt.u32.u64 	%r150, %rd126;
	div.u32 	%r151, %r150, %r149;
	mul.lo.s32 	%r152, %r151, %r149;
	sub.s32 	%r153, %r150, %r152;
	cvt.u64.u32 	%rd302, %r151;
	cvt.u64.u32 	%rd303, %r153;
	bra.uni 	$L__BB102_53;
$L__BB102_52:
	div.s64 	%rd302, %rd126, %rd127;
	mul.lo.s64 	%rd253, %rd302, %rd127;
	sub.s64 	%rd303, %rd126, %rd253;
$L__BB102_53:
	add.s64 	%rd255, %rd1, %rd250;
	ld.global.u64 	%rd256, [%rd255];
	mad.lo.s64 	%rd307, %rd256, %rd303, %rd125;
	cvt.u32.u64 	%r218, %rd302;
	add.s32 	%r217, %r217, -2;
$L__BB102_54:
	and.b32  	%r154, %r9, 1;
	setp.eq.b32 	%p25, %r154, 1;
	not.pred 	%p26, %p25;
	@%p26 bra 	$L__BB102_59;
	cvt.u64.u32 	%rd137, %r218;
	mul.wide.u32 	%rd257, %r217, 8;
	add.s64 	%rd258, %rd2, %rd257;
	ld.global.u64 	%rd138, [%rd258];
	and.b64  	%rd259, %rd138, -4294967296;
	setp.ne.s64 	%p27, %rd259, 0;
	@%p27 bra 	$L__BB102_57;
	cvt.u32.u64 	%r155, %rd138;
	cvt.u32.u64 	%r156, %rd137;
	rem.u32 	%r157, %r156, %r155;
	cvt.u64.u32 	%rd306, %r157;
	bra.uni 	$L__BB102_58;
$L__BB102_57:
	rem.s64 	%rd306, %rd137, %rd138;
$L__BB102_58:
	add.s64 	%rd261, %rd1, %rd257;
	ld.global.u64 	%rd262, [%rd261];
	mad.lo.s64 	%rd307, %rd262, %rd306, %rd307;
$L__BB102_59:
	cvta.to.global.u64 	%rd263, %rd145;
	shl.b64 	%rd264, %rd307, 1;
	add.s64 	%rd265, %rd263, %rd264;
	ld.global.u16 	%rs19, [%rd265];
	// begin inline asm
	{ mul.bf16 %rs18,%rs19,%rs19; }

	// end inline asm
	st.shared.u16 	[%r7], %rs18;
	bar.sync 	0;
	setp.ne.s32 	%p28, %r1, 0;
	@%p28 bra 	$L__BB102_77;
	setp.gt.u32 	%p29, %r5, 1;
	@%p29 bra 	$L__BB102_62;
	shl.b32 	%r158, %r3, 1;
	mov.u32 	%r159, sum_squaresdata_bf16;
	add.s32 	%r160, %r159, %r158;
	ld.shared.u16 	%rs119, [%r160];
	bra.uni 	$L__BB102_76;
$L__BB102_62:
	shl.b32 	%r162, %r3, 1;
	mov.u32 	%r163, sum_squaresdata_bf16;
	add.s32 	%r42, %r163, %r162;
	ld.shared.u16 	%rs119, [%r42];
	add.s32 	%r43, %r5, -1;
	add.s32 	%r164, %r5, -2;
	and.b32  	%r44, %r43, 15;
	setp.lt.u32 	%p30, %r164, 15;
	mov.b32 	%r226, 1;
	@%p30 bra 	$L__BB102_66;
	and.b32  	%r167, %r43, -16;
	neg.s32 	%r223, %r167;
	shl.b32 	%r46, %r2, 1;
	add.s32 	%r169, %r162, %r46;
	add.s32 	%r221, %r163, %r169;
	shl.b32 	%r48, %r2, 5;
	mov.b32 	%r224, 1;
	mov.b32 	%r222, 0;
$L__BB102_64:
	.pragma "nounroll";
	mul.lo.s32 	%r171, %r224, %r2;
	shl.b32 	%r172, %r171, 1;
	add.s32 	%r173, %r42, %r172;
	ld.shared.u16 	%rs24, [%r221];
	// begin inline asm
	{ add.bf16 %rs22,%rs119,%rs24; }

	// end inline asm
	add.s32 	%r174, %r173, %r46;
	ld.shared.u16 	%rs27, [%r174];
	// begin inline asm
	{ add.bf16 %rs25,%rs22,%rs27; }

	// end inline asm
	add.s32 	%r175, %r174, %r46;
	ld.shared.u16 	%rs30, [%r175];
	// begin inline asm
	{ add.bf16 %rs28,%rs25,%rs30; }

	// end inline asm
	add.s32 	%r176, %r175, %r46;
	ld.shared.u16 	%rs33, [%r176];
	// begin inline asm
	{ add.bf16 %rs31,%rs28,%rs33; }

	// end inline asm
	add.s32 	%r177, %r176, %r46;
	ld.shared.u16 	%rs36, [%r177];
	// begin inline asm
	{ add.bf16 %rs34,%rs31,%rs36; }

	// end inline asm
	add.s32 	%r178, %r177, %r46;
	ld.shared.u16 	%rs39, [%r178];
	// begin inline asm
	{ add.bf16 %rs37,%rs34,%rs39; }

	// end inline asm
	add.s32 	%r179, %r178, %r46;
	ld.shared.u16 	%rs42, [%r179];
	// begin inline asm
	{ add.bf16 %rs40,%rs37,%rs42; }

	// end inline asm
	add.s32 	%r180, %r179, %r46;
	ld.shared.u16 	%rs45, [%r180];
	// begin inline asm
	{ add.bf16 %rs43,%rs40,%rs45; }

	// end inline asm
	add.s32 	%r181, %r180, %r46;
	ld.shared.u16 	%rs48, [%r181];
	// begin inline asm
	{ add.bf16 %rs46,%rs43,%rs48; }

	// end inline asm
	add.s32 	%r182, %r181, %r46;
	ld.shared.u16 	%rs51, [%r182];
	// begin inline asm
	{ add.bf16 %rs49,%rs46,%rs51; }

	// end inline asm
	add.s32 	%r183, %r182, %r46;
	ld.shared.u16 	%rs54, [%r183];
	// begin inline asm
	{ add.bf16 %rs52,%rs49,%rs54; }

	// end inline asm
	add.s32 	%r184, %r183, %r46;
	ld.shared.u16 	%rs57, [%r184];
	// begin inline asm
	{ add.bf16 %rs55,%rs52,%rs57; }

	// end inline asm
	add.s32 	%r185, %r184, %r46;
	ld.shared.u16 	%rs60, [%r185];
	// begin inline asm
	{ add.bf16 %rs58,%rs55,%rs60; }

	// end inline asm
	add.s32 	%r186, %r185, %r46;
	ld.shared.u16 	%rs63, [%r186];
	// begin inline asm
	{ add.bf16 %rs61,%rs58,%rs63; }

	// end inline asm
	add.s32 	%r187, %r186, %r46;
	ld.shared.u16 	%rs66, [%r187];
	// begin inline asm
	{ add.bf16 %rs64,%rs61,%rs66; }

	// end inline asm
	add.s32 	%r188, %r187, %r46;
	ld.shared.u16 	%rs69, [%r188];
	// begin inline asm
	{ add.bf16 %rs119,%rs64,%rs69; }

	// end inline asm
	add.s32 	%r224, %r224, 16;
	add.s32 	%r223, %r223, 16;
	add.s32 	%r222, %r222, 16;
	add.s32 	%r221, %r221, %r48;
	setp.ne.s32 	%p31, %r223, 0;
	@%p31 bra 	$L__BB102_64;
	add.s32 	%r226, %r222, 1;
$L__BB102_66:
	setp.eq.s32 	%p32, %r44, 0;
	@%p32 bra 	$L__BB102_75;
	and.b32  	%r59, %r43, 7;
	setp.lt.u32 	%p33, %r44, 8;
	@%p33 bra 	$L__BB102_69;
	mul.lo.s32 	%r189, %r226, %r2;
	shl.b32 	%r190, %r189, 1;
	add.s32 	%r191, %r42, %r190;
	ld.shared.u16 	%rs73, [%r191];
	// begin inline asm
	{ add.bf16 %rs71,%rs119,%rs73; }

	// end inline asm
	shl.b32 	%r192, %r2, 1;
	add.s32 	%r193, %r191, %r192;
	ld.shared.u16 	%rs76, [%r193];
	// begin inline asm
	{ add.bf16 %rs74,%rs71,%rs76; }

	// end inline asm
	add.s32 	%r194, %r193, %r192;
	ld.shared.u16 	%rs79, [%r194];
	// begin inline asm
	{ add.bf16 %rs77,%rs74,%rs79; }

	// end inline asm
	add.s32 	%r195, %r194, %r192;
	ld.shared.u16 	%rs82, [%r195];
	// begin inline asm
	{ add.bf16 %rs80,%rs77,%rs82; }

	// end inline asm
	add.s32 	%r196, %r195, %r192;
	ld.shared.u16 	%rs85, [%r196];
	// begin inline asm
	{ add.bf16 %rs83,%rs80,%rs85; }

	// end inline asm
	add.s32 	%r197, %r196, %r192;
	ld.shared.u16 	%rs88, [%r197];
	// begin inline asm
	{ add.bf16 %rs86,%rs83,%rs88; }

	// end inline asm
	add.s32 	%r198, %r197, %r192;
	ld.shared.u16 	%rs91, [%r198];
	// begin inline asm
	{ add.bf16 %rs89,%rs86,%rs91; }

	// end inline asm
	add.s32 	%r199, %r198, %r192;
	ld.shared.u16 	%rs94, [%r199];
	// begin inline asm
	{ add.bf16 %rs119,%rs89,%rs94; }

	// end inline asm
	add.s32 	%r226, %r226, 8;
$L__BB102_69:
	setp.eq.s32 	%p34, %r59, 0;
	@%p34 bra 	$L__BB102_75;
	and.b32  	%r62, %r43, 3;
	setp.lt.u32 	%p35, %r59, 4;
	@%p35 bra 	$L__BB102_72;
	mul.lo.s32 	%r200, %r226, %r2;
	shl.b32 	%r201, %r200, 1;
	add.s32 	%r202, %r42, %r201;
	ld.shared.u16 	%rs98, [%r202];
	// begin inline asm
	{ add.bf16 %rs96,%rs119,%rs98; }

	// end inline asm
	shl.b32 	%r203, %r2, 1;
	add.s32 	%r204, %r202, %r203;
	ld.shared.u16 	%rs101, [%r204];
	// begin inline asm
	{ add.bf16 %rs99,%rs96,%rs101; }

	// end inline asm
	add.s32 	%r205, %r204, %r203;
	ld.shared.u16 	%rs104, [%r205];
	// begin inline asm
	{ add.bf16 %rs102,%rs99,%rs104; }

	// end inline asm
	add.s32 	%r206, %r205, %r203;
	ld.shared.u16 	%rs107, [%r206];
	// begin inline asm
	{ add.bf16 %rs119,%rs102,%rs107; }

	// end inline asm
	add.s32 	%r226, %r226, 4;
$L__BB102_72:
	setp.eq.s32 	%p36, %r62, 0;
	@%p36 bra 	$L__BB102_75;
	mul.lo.s32 	%r207, %r2, %r226;
	shl.b32 	%r208, %r207, 1;
	add.s32 	%r210, %r208, %r162;
	add.s32 	%r229, %r163, %r210;
	shl.b32 	%r66, %r2, 1;
	neg.s32 	%r228, %r62;
$L__BB102_74:
	.pragma "nounroll";
	ld.shared.u16 	%rs110, [%r229];
	// begin inline asm
	{ add.bf16 %rs119,%rs119,%rs110; }

	// end inline asm
	add.s32 	%r229, %r229, %r66;
	add.s32 	%r228, %r228, 1;
	setp.ne.s32 	%p37, %r228, 0;
	@%p37 bra 	$L__BB102_74;
$L__BB102_75:
	st.shared.u16 	[%r42], %rs119;
$L__BB102_76:
	cvt.u64.u32 	%rd266, %r4;
	mad.lo.s64 	%rd267, %rd147, %rd266, %rd3;
	cvta.to.global.u64 	%rd268, %rd144;
	shl.b64 	%rd269, %rd267, 1;
	add.s64 	%rd270, %rd268, %rd269;
	st.global.u16 	[%rd270], %rs119;
$L__BB102_77:
	ret;

}
	// .globl	contiguous_sum_square33_bf16
.visible .entry contiguous_sum_square33_bf16(
	.param .u64 .ptr .align 1 contiguous_sum_square33_bf16_param_0,
	.param .u64 .ptr .align 1 contiguous_sum_square33_bf16_param_1,
	.param .u64 contiguous_sum_square33_bf16_param_2,
	.param .u64 contiguous_sum_square33_bf16_param_3,
	.param .u64 contiguous_sum_square33_bf16_param_4
)
{
	.reg .pred 	%p<14>;
	.reg .b16 	%rs<119>;
	.reg .b32 	%r<111>;
	.reg .b64 	%rd<16>;

	ld.param.u64 	%rd2, [contiguous_sum_square33_bf16_param_0];
	ld.param.u64 	%rd3, [contiguous_sum_square33_bf16_param_1];
	ld.param.u64 	%rd4, [contiguous_sum_square33_bf16_param_3];
	ld.param.u64 	%rd5, [contiguous_sum_square33_bf16_param_4];
	mov.u32 	%r1, %tid.y;
	mov.u32 	%r2, %ntid.x;
	mov.u32 	%r3, %tid.x;
	mad.lo.s32 	%r39, %r1, %r2, %r3;
	mov.u32 	%r40, %ctaid.x;
	mad.lo.s32 	%r41, %r40, %r2, %r3;
	mov.u32 	%r4, %ctaid.y;
	mov.u32 	%r5, %ntid.y;
	mad.lo.s32 	%r42, %r4, %r5, %r1;
	shl.b32 	%r43, %r39, 1;
	mov.u32 	%r44, sum_squaresdata_bf16;
	add.s32 	%r7, %r44, %r43;
	mov.b32 	%r38, 0;
	// begin inline asm
	cvt.rn.bf16.s32 %rs17, %r38;
	// end inline asm
	st.shared.u16 	[%r7], %rs17;
	cvt.u64.u32 	%rd1, %r41;
	setp.le.u64 	%p1, %rd4, %rd1;
	cvt.u64.u32 	%rd7, %r42;
	setp.le.u64 	%p2, %rd5, %rd7;
	or.pred  	%p3, %p1, %p2;
	@%p3 bra 	$L__BB103_19;
	cvt.u32.u64 	%r45, %rd1;
	cvta.to.global.u64 	%rd8, %rd3;
	cvt.u32.u64 	%r46, %rd4;
	mad.lo.s32 	%r47, %r42, %r46, %r45;
	mul.wide.u32 	%rd9, %r47, 2;
	add.s64 	%rd10, %rd8, %rd9;
	ld.global.u16 	%rs18, [%rd10];
	st.shared.u16 	[%r7], %rs18;
	bar.sync 	0;
	setp.ne.s32 	%p4, %r1, 0;
	@%p4 bra 	$L__BB103_19;
	setp.gt.u32 	%p5, %r5, 1;
	@%p5 bra 	$L__BB103_4;
	shl.b32 	%r48, %r3, 1;
	add.s32 	%r50, %r44, %r48;
	ld.shared.u16 	%rs117, [%r50];
	bra.uni 	$L__BB103_18;
$L__BB103_4:
	shl.b32 	%r52, %r3, 1;
	add.s32 	%r8, %r44, %r52;
	ld.shared.u16 	%rs117, [%r8];
	add.s32 	%r9, %r5, -1;
	add.s32 	%r54, %r5, -2;
	and.b32  	%r10, %r9, 15;
	setp.lt.u32 	%p6, %r54, 15;
	mov.b32 	%r107, 1;
	@%p6 bra 	$L__BB103_8;
	and.b32  	%r57, %r9, -16;
	neg.s32 	%r104, %r57;
	shl.b32 	%r12, %r2, 1;
	add.s32 	%r59, %r52, %r12;
	add.s32 	%r102, %r44, %r59;
	shl.b32 	%r14, %r2, 5;
	mov.b32 	%r105, 1;
	mov.b32 	%r103, 0;
$L__BB103_6:
	.pragma "nounroll";
	mul.lo.s32 	%r61, %r105, %r2;
	shl.b32 	%r62, %r61, 1;
	add.s32 	%r63, %r8, %r62;
	ld.shared.u16 	%rs22, [%r102];
	// begin inline asm
	{ add.bf16 %rs20,%rs117,%rs22; }

	// end inline asm
	add.s32 	%r64, %r63, %r12;
	ld.shared.u16 	%rs25, [%r64];
	// begin inline asm
	{ add.bf16 %rs23,%rs20,%rs25; }

	// end inline asm
	add.s32 	%r65, %r64, %r12;
	ld.shared.u16 	%rs28, [%r65];
	// begin inline asm
	{ add.bf16 %rs26,%rs23,%rs28; }

	// end inline asm
	add.s32 	%r66, %r65, %r12;
	ld.shared.u16 	%rs31, [%r66];
	// begin inline asm
	{ add.bf16 %rs29,%rs26,%rs31; }

	// end inline asm
	add.s32 	%r67, %r66, %r12;
	ld.shared.u16 	%rs34, [%r67];
	// begin inline asm
	{ add.bf16 %rs32,%rs29,%rs34; }

	// end inline asm
	add.s32 	%r68, %r67, %r12;
	ld.shared.u16 	%rs37, [%r68];
	// begin inline asm
	{ add.bf16 %rs35,%rs32,%rs37; }

	// end inline asm
	add.s32 	%r69, %r68, %r12;
	ld.shared.u16 	%rs40, [%r69];
	// begin inline asm
	{ add.bf16 %rs38,%rs35,%rs40; }

	// end inline asm
	add.s32 	%r70, %r69, %r12;
	ld.shared.u16 	%rs43, [%r70];
	// begin inline asm
	{ add.bf16 %rs41,%rs38,%rs43; }

	// end inline asm
	add.s32 	%r71, %r70, %r12;
	ld.shared.u16 	%rs46, [%r71];
	// begin inline asm
	{ add.bf16 %rs44,%rs41,%rs46; }

	// end inline asm
	add.s32 	%r72, %r71, %r12;
	ld.shared.u16 	%rs49, [%r72];
	// begin inline asm
	{ add.bf16 %rs47,%rs44,%rs49; }

	// end inline asm
	add.s32 	%r73, %r72, %r12;
	ld.shared.u16 	%rs52, [%r73];
	// begin inline asm
	{ add.bf16 %rs50,%rs47,%rs52; }

	// end inline asm
	add.s32 	%r74, %r73, %r12;
	ld.shared.u16 	%rs55, [%r74];
	// begin inline asm
	{ add.bf16 %rs53,%rs50,%rs55; }

	// end inline asm
	add.s32 	%r75, %r74, %r12;
	ld.shared.u16 	%rs58, [%r75];
	// begin inline asm
	{ add.bf16 %rs56,%rs53,%rs58; }

	// end inline asm
	add.s32 	%r76, %r75, %r12;
	ld.shared.u16 	%rs61, [%r76];
	// begin inline asm
	{ add.bf16 %rs59,%rs56,%rs61; }

	// end inline asm
	add.s32 	%r77, %r76, %r12;
	ld.shared.u16 	%rs64, [%r77];
	// begin inline asm
	{ add.bf16 %rs62,%rs59,%rs64; }

	// end inline asm
	add.s32 	%r78, %r77, %r12;
	ld.shared.u16 	%rs67, [%r78];
	// begin inline asm
	{ add.bf16 %rs117,%rs62,%rs67; }

	// end inline asm
	add.s32 	%r105, %r105, 16;
	add.s32 	%r104, %r104, 16;
	add.s32 	%r103, %r103, 16;
	add.s32 	%r102, %r102, %r14;
	setp.ne.s32 	%p7, %r104, 0;
	@%p7 bra 	$L__BB103_6;
	add.s32 	%r107, %r103, 1;
$L__BB103_8:
	setp.eq.s32 	%p8, %r10, 0;
	@%p8 bra 	$L__BB103_17;
	and.b32  	%r25, %r9, 7;
	setp.lt.u32 	%p9, %r10, 8;
	@%p9 bra 	$L__BB103_11;
	mul.lo.s32 	%r79, %r107, %r2;
	shl.b32 	%r80, %r79, 1;
	add.s32 	%r81, %r8, %r80;
	ld.shared.u16 	%rs71, [%r81];
	// begin inline asm
	{ add.bf16 %rs69,%rs117,%rs71; }

	// end inline asm
	shl.b32 	%r82, %r2, 1;
	add.s32 	%r83, %r81, %r82;
	ld.shared.u16 	%rs74, [%r83];
	// begin inline asm
	{ add.bf16 %rs72,%rs69,%rs74; }

	// end inline asm
	add.s32 	%r84, %r83, %r82;
	ld.shared.u16 	%rs77, [%r84];
	// begin inline asm
	{ add.bf16 %rs75,%rs72,%rs77; }

	// end inline asm
	add.s32 	%r85, %r84, %r82;
	ld.shared.u16 	%rs80, [%r85];
	// begin inline asm
	{ add.bf16 %rs78,%rs75,%rs80; }

	// end inline asm
	add.s32 	%r86, %r85, %r82;
	ld.shared.u16 	%rs83, [%r86];
	// begin inline asm
	{ add.bf16 %rs81,%rs78,%rs83; }

	// end inline asm
	add.s32 	%r87, %r86, %r82;
	ld.shared.u16 	%rs86, [%r87];
	// begin inline asm
	{ add.bf16 %rs84,%rs81,%rs86; }

	// end inline asm
	add.s32 	%r88, %r87, %r82;
	ld.shared.u16 	%rs89, [%r88];
	// begin inline asm
	{ add.bf16 %rs87,%rs84,%rs89; }

	// end inline asm
	add.s32 	%r89, %r88, %r82;
	ld.shared.u16 	%rs92, [%r89];
	// begin inline asm
	{ add.bf16 %rs117,%rs87,%rs92; }

	// end inline asm
	add.s32 	%r107, %r107, 8;
$L__BB103_11:
	setp.eq.s32 	%p10, %r25, 0;
	@%p10 bra 	$L__BB103_17;
	and.b32  	%r28, %r9, 3;
	setp.lt.u32 	%p11, %r25, 4;
	@%p11 bra 	$L__BB103_14;
	mul.lo.s32 	%r90, %r107, %r2;
	shl.b32 	%r91, %r90, 1;
	add.s32 	%r92, %r8, %r91;
	ld.shared.u16 	%rs96, [%r92];
	// begin inline asm
	{ add.bf16 %rs94,%rs117,%rs96; }

	// end inline asm
	shl.b32 	%r93, %r2, 1;
	add.s32 	%r94, %r92, %r93;
	ld.shared.u16 	%rs99, [%r94];
	// begin inline asm
	{ add.bf16 %rs97,%rs94,%rs99; }

	// end inline asm
	add.s32 	%r95, %r94, %r93;
	ld.shared.u16 	%rs102, [%r95];
	// begin inline asm
	{ add.bf16 %rs100,%rs97,%rs102; }

	// end inline asm
	add.s32 	%r96, %r95, %r93;
	ld.shared.u16 	%rs105, [%r96];
	// begin inline asm
	{ add.bf16 %rs117,%rs100,%rs105; }

	// end inline asm
	add.s32 	%r107, %r107, 4;
$L__BB103_14:
	setp.eq.s32 	%p12, %r28, 0;
	@%p12 bra 	$L__BB103_17;
	mul.lo.s32 	%r97, %r2, %r107;
	shl.b32 	%r98, %r97, 1;
	add.s32 	%r100, %r98, %r52;
	add.s32 	%r110, %r44, %r100;
	shl.b32 	%r32, %r2, 1;
	neg.s32 	%r109, %r28;
$L__BB103_16:
	.pragma "nounroll";
	ld.shared.u16 	%rs108, [%r110];
	// begin inline asm
	{ add.bf16 %rs117,%rs117,%rs108; }

	// end inline asm
	add.s32 	%r110, %r110, %r32;
	add.s32 	%r109, %r109, 1;
	setp.ne.s32 	%p13, %r109, 0;
	@%p13 bra 	$L__BB103_16;
$L__BB103_17:
	st.shared.u16 	[%r8], %rs117;
$L__BB103_18:
	cvt.u64.u32 	%rd11, %r4;
	mad.lo.s64 	%rd12, %rd4, %rd11, %rd1;
	cvta.to.global.u64 	%rd13, %rd2;
	shl.b64 	%rd14, %rd12, 1;
	add.s64 	%rd15, %rd13, %rd14;
	st.global.u16 	[%rd15], %rs117;
$L__BB103_19:
	ret;

}
	// .globl	contiguous_reducel3_bool
.visible .entry contiguous_reducel3_bool(
	.param .u64 .ptr .align 1 contiguous_reducel3_bool_param_0,
	.param .u64 .ptr .align 1 contiguous_reducel3_bool_param_1,
	.param .u64 contiguous_reducel3_bool_param_2
)
{
	.reg .pred 	%p<38>;
	.reg .b16 	%rs<32>;
	.reg .b32 	%r<44>;
	.reg .b32 	%f<198>;
	.reg .b64 	%rd<14>;

	ld.param.u64 	%rd4, [contiguous_reducel3_bool_param_0];
	ld.param.u64 	%rd6, [contiguous_reducel3_bool_param_1];
	ld.param.u64 	%rd5, [contiguous_reducel3_bool_param_2];
	cvta.to.global.u64 	%rd1, %rd6;
	mov.u32 	%r1, %tid.x;
	mov.u32 	%r2, %ctaid.x;
	mov.u32 	%r43, %ntid.x;
	mul.lo.s32 	%r9, %r2, %r43;
	shl.b32 	%r10, %r9, 1;
	add.s32 	%r4, %r10, %r1;
	shl.b32 	%r11, %r1, 1;
	mov.u32 	%r12, reducel3sdata_bool;
	add.s32 	%r5, %r12, %r11;
	mov.b32 	%r8, 0;
	// begin inline asm
	cvt.rn.f16.s32 %rs4, %r8;
	// end inline asm
	st.shared.u16 	[%r5], %rs4;
	add.s32 	%r13, %r4, %r43;
	cvt.u64.u32 	%rd2, %r13;
	setp.le.u64 	%p1, %rd5, %rd2;
	@%p1 bra 	$L__BB104_14;
	cvt.u64.u32 	%rd8, %r4;
	add.s64 	%rd9, %rd1, %rd8;
	ld.global.u8 	%rs7, [%rd9];
	cvt.s16.s8 	%rs1, %rs7;
	cvt.rn.f32.s16 	%f1, %rs1;
	abs.f32 	%f2, %f1;
	setp.eq.s16 	%p13, %rs7, 1;
	mov.f32 	%f195, 0f3F800000;
	@%p13 bra 	$L__BB104_7;
	setp.num.f32 	%p14, %f2, %f2;
	@%p14 bra 	$L__BB104_4;
	mov.f32 	%f135, 0f40400000;
	add.rn.f32 	%f195, %f1, %f135;
	bra.uni 	$L__BB104_7;
$L__BB104_4:
	setp.ne.s16 	%p15, %rs1, 0;
	setp.neu.f32 	%p16, %f2, 0f7F800000;
	and.pred  	%p17, %p15, %p16;
	@%p17 bra 	$L__BB104_6;
	add.f32 	%f195, %f1, %f1;
	bra.uni 	$L__BB104_7;
$L__BB104_6:
	setp.lt.f32 	%p18, %f2, 0f00800000;
	mul.f32 	%f79, %f2, 0f4B800000;
	selp.f32 	%f80, %f79, %f2, %p18;
	mov.b32 	%r23, %f80;
	add.s32 	%r24, %r23, -1060439283;
	and.b32  	%r25, %r24, -8388608;
	sub.s32 	%r26, %r23, %r25;
	mov.b32 	%f81, %r26;
	cvt.rn.f32.s32 	%f82, %r25;
	selp.f32 	%f83, 0fC1C00000, 0f00000000, %p18;
	fma.rn.f32 	%f84, %f82, 0f34000000, %f83;
	add.f32 	%f85, %f81, 0fBF800000;
	add.f32 	%f86, %f81, 0f3F800000;
	rcp.approx.ftz.f32 	%f87, %f86;
	add.f32 	%f88, %f85, %f85;
	mul.f32 	%f89, %f88, %f87;
	mul.f32 	%f90, %f89, %f89;
	neg.f32 	%f91, %f89;
	sub.f32 	%f92, %f85, %f89;
	add.f32 	%f93, %f92, %f92;
	fma.rn.f32 	%f94, %f91, %f85, %f93;
	mul.rn.f32 	%f95, %f87, %f94;
	fma.rn.f32 	%f96, %f90, 0f3A2C32E4, 0f3B52E7DB;
	fma.rn.f32 	%f97, %f96, %f90, 0f3C93BB73;
	fma.rn.f32 	%f98, %f97, %f90, 0f3DF6384F;
	mul.rn.f32 	%f99, %f98, %f90;
	fma.rn.f32 	%f100, %f89, 0f3FB8AA3B, %f84;
	mul.f32 	%f101, %f99, 0f40400000;
	sub.f32 	%f102, %f84, %f100;
	fma.rn.f32 	%f103, %f89, 0f3FB8AA3B, %f102;
	fma.rn.f32 	%f104, %f95, 0f3FB8AA3B, %f103;
	fma.rn.f32 	%f105, %f89, 0f32A55E34, %f104;
	fma.rn.f32 	%f106, %f101, %f95, %f105;
	fma.rn.f32 	%f107, %f99, %f89, %f106;
	add.rn.f32 	%f108, %f100, %f107;
	mov.f32 	%f109, 0f40400000;
	mul.rn.f32 	%f110, %f108, %f109;
	cvt.rni.f32.f32 	%f111, %f110;
	sub.f32 	%f112, %f110, %f111;
	neg.f32 	%f113, %f110;
	fma.rn.f32 	%f114, %f108, 0f40400000, %f113;
	neg.f32 	%f115, %f100;
	add.rn.f32 	%f116, %f108, %f115;
	neg.f32 	%f117, %f116;
	add.rn.f32 	%f118, %f107, %f117;
	fma.rn.f32 	%f119, %f118, 0f40400000, %f114;
	add.f32 	%f120, %f112, %f119;
	setp.gt.f32 	%p19, %f111, 0f00000000;
	selp.b32 	%r27, 0, -2097152000, %p19;
	setp.lt.f32 	%p20, %f110, 0f00000000;
	selp.f32 	%f121, 0f00000000, 0f7F800000, %p20;
	abs.f32 	%f122, %f110;
	setp.gt.f32 	%p21, %f122, 0f43180000;
	cvt.rzi.s32.f32 	%r28, %f111;
	shl.b32 	%r29, %r28, 23;
	sub.s32 	%r30, %r29, %r27;
	mov.b32 	%f123, %r30;
	add.s32 	%r31, %r27, 2130706432;
	mov.b32 	%f124, %r31;
	fma.rn.f32 	%f125, %f120, 0f391FCB8E, 0f3AAF85ED;
	fma.rn.f32 	%f126, %f125, %f120, 0f3C1D9856;
	fma.rn.f32 	%f127, %f126, %f120, 0f3D6357BB;
	fma.rn.f32 	%f128, %f127, %f120, 0f3E75FDEC;
	fma.rn.f32 	%f129, %f128, %f120, 0f3F317218;
	fma.rn.f32 	%f130, %f129, %f120, 0f3F800000;
	mul.f32 	%f131, %f130, %f124;
	mul.f32 	%f132, %f131, %f123;
	selp.f32 	%f133, %f121, %f132, %p21;
	setp.lt.s16 	%p22, %rs1, 0;
	neg.f32 	%f134, %f133;
	selp.f32 	%f195, %f134, %f133, %p22;
$L__BB104_7:
	add.s64 	%rd10, %rd1, %rd2;
	ld.global.u8 	%rs8, [%rd10];
	cvt.s16.s8 	%rs2, %rs8;
	cvt.rn.f32.s16 	%f7, %rs2;
	abs.f32 	%f8, %f7;
	setp.eq.s16 	%p23, %rs8, 1;
	mov.f32 	%f196, 0f3F800000;
	@%p23 bra 	$L__BB104_13;
	setp.num.f32 	%p24, %f8, %f8;
	@%p24 bra 	$L__BB104_10;
	mov.f32 	%f193, 0f40400000;
	add.rn.f32 	%f196, %f7, %f193;
	bra.uni 	$L__BB104_13;
$L__BB104_10:
	setp.ne.s16 	%p25, %rs2, 0;
	setp.neu.f32 	%p26, %f8, 0f7F800000;
	and.pred  	%p27, %p25, %p26;
	@%p27 bra 	$L__BB104_12;
	add.f32 	%f196, %f7, %f7;
	bra.uni 	$L__BB104_13;
$L__BB104_12:
	setp.lt.f32 	%p28, %f8, 0f00800000;
	mul.f32 	%f137, %f8, 0f4B800000;
	selp.f32 	%f138, %f137, %f8, %p28;
	mov.b32 	%r32, %f138;
	add.s32 	%r33, %r32, -1060439283;
	and.b32  	%r34, %r33, -8388608;
	sub.s32 	%r35, %r32, %r34;
	mov.b32 	%f139, %r35;
	cvt.rn.f32.s32 	%f140, %r34;
	selp.f32 	%f141, 0fC1C00000, 0f00000000, %p28;
	fma.rn.f32 	%f142, %f140, 0f34000000, %f141;
	add.f32 	%f143, %f139, 0fBF800000;
	add.f32 	%f144, %f139, 0f3F800000;
	rcp.approx.ftz.f32 	%f145, %f144;
	add.f32 	%f146, %f143, %f143;
	mul.f32 	%f147, %f146, %f145;
	mul.f32 	%f148, %f147, %f147;
	neg.f32 	%f149, %f147;
	sub.f32 	%f150, %f143, %f147;
	add.f32 	%f151, %f150, %f150;
	fma.rn.f32 	%f152, %f149, %f143, %f151;
	mul.rn.f32 	%f153, %f145, %f152;
	fma.rn.f32 	%f154, %f148, 0f3A2C32E4, 0f3B52E7DB;
	fma.rn.f32 	%f155, %f154, %f148, 0f3C93BB73;
	fma.rn.f32 	%f156, %f155, %f148, 0f3DF6384F;
	mul.rn.f32 	%f157, %f156, %f148;
	fma.rn.f32 	%f158, %f147, 0f3FB8AA3B, %f142;
	mul.f32 	%f159, %f157, 0f40400000;
	sub.f32 	%f160, %f142, %f158;
	fma.rn.f32 	%f161, %f147, 0f3FB8AA3B, %f160;
	fma.rn.f32 	%f162, %f153, 0f3FB8AA3B, %f161;
	fma.rn.f32 	%f163, %f147, 0f32A55E34, %f162;
	fma.rn.f32 	%f164, %f159, %f153, %f163;
	fma.rn.f32 	%f165, %f157, %f147, %f164;
	add.rn.f32 	%f166, %f158, %f165;
	mov.f32 	%f167, 0f40400000;
	mul.rn.f32 	%f168, %f166, %f167;
	cvt.rni.f32.f32 	%f169, %f168;
	sub.f32 	%f170, %f168, %f169;
	neg.f32 	%f171, %f168;
	fma.rn.f32 	%f172, %f166, 0f40400000, %f171;
	neg.f32 	%f173, %f158;
	add.rn.f32 	%f174, %f166, %f173;
	neg.f32 	%f175, %f174;
	add.rn.f32 	%f176, %f165, %f175;
	fma.rn.f32 	%f177, %f176, 0f40400000, %f172;
	add.f32 	%f178, %f170, %f177;
	setp.gt.f32 	%p29, %f169, 0f00000000;
	selp.b32 	%r36, 0, -2097152000, %p29;
	setp.lt.f32 	%p30, %f168, 0f00000000;
	selp.f32 	%f179, 0f00000000, 0f7F800000, %p30;
	abs.f32 	%f180, %f168;
	setp.gt.f32 	%p31, %f180, 0f43180000;
	cvt.rzi.s32.f32 	%r37, %f169;
	shl.b32 	%r38, %r37, 23;
	sub.s32 	%r39, %r38, %r36;
	mov.b32 	%f181, %r39;
	add.s32 	%r40, %r36, 2130706432;
	mov.b32 	%f182, %r40;
	fma.rn.f32 	%f183, %f178, 0f391FCB8E, 0f3AAF85ED;
	fma.rn.f32 	%f184, %f183, %f178, 0f3C1D9856;
	fma.rn.f32 	%f185, %f184, %f178, 0f3D6357BB;
	fma.rn.f32 	%f186, %f185, %f178, 0f3E75FDEC;
	fma.rn.f32 	%f187, %f186, %f178, 0f3F317218;
	fma.rn.f32 	%f188, %f187, %f178, 0f3F800000;
	mul.f32 	%f189, %f188, %f182;
	mul.f32 	%f190, %f189, %f181;
	selp.f32 	%f191, %f179, %f190, %p31;
	setp.lt.s16 	%p32, %rs2, 0;
	neg.f32 	%f192, %f191;
	selp.f32 	%f196, %f192, %f191, %p32;
$L__BB104_13:
	add.f32 	%f194, %f195, %f196;
	// begin inline asm
	{  cvt.rn.f16.f32 %rs9, %f194;}

	// end inline asm
	st.shared.u16 	[%r5], %rs9;
	bra.uni 	$L__BB104_22;
$L__BB104_14:
	cvt.u64.u32 	%rd3, %r4;
	setp.le.u64 	%p2, %rd5, %rd3;
	@%p2 bra 	$L__BB104_22;
	add.s64 	%rd7, %rd1, %rd3;
	ld.global.u8 	%rs5, [%rd7];
	cvt.s16.s8 	%rs3, %rs5;
	cvt.rn.f32.s16 	%f13, %rs3;
	abs.f32 	%f14, %f13;
	setp.eq.s16 	%p3, %rs5, 1;
	mov.f32 	%f197, 0f3F800000;
	@%p3 bra 	$L__BB104_21;
	setp.num.f32 	%p4, %f14, %f14;
	@%p4 bra 	$L__BB104_18;
	mov.f32 	%f76, 0f40400000;
	add.rn.f32 	%f197, %f13, %f76;
	bra.uni 	$L__BB104_21;
$L__BB104_18:
	setp.ne.s16 	%p5, %rs3, 0;
	setp.neu.f32 	%p6, %f14, 0f7F800000;
	and.pred  	%p7, %p5, %p6;
	@%p7 bra 	$L__BB104_20;
	add.f32 	%f197, %f13, %f13;
	bra.uni 	$L__BB104_21;
$L__BB104_20:
	setp.lt.f32 	%p8, %f14, 0f00800000;
	mul.f32 	%f20, %f14, 0f4B800000;
	selp.f32 	%f21, %f20, %f14, %p8;
	mov.b32 	%r14, %f21;
	add.s32 	%r15, %r14, -1060439283;
	and.b32  	%r16, %r15, -8388608;
	sub.s32 	%r17, %r14, %r16;
	mov.b32 	%f22, %r17;
	cvt.rn.f32.s32 	%f23, %r16;
	selp.f32 	%f24, 0fC1C00000, 0f00000000, %p8;
	fma.rn.f32 	%f25, %f23, 0f34000000, %f24;
	add.f32 	%f26, %f22, 0fBF800000;
	add.f32 	%f27, %f22, 0f3F800000;
	rcp.approx.ftz.f32 	%f28, %f27;
	add.f32 	%f29, %f26, %f26;
	mul.f32 	%f30, %f29, %f28;
	mul.f32 	%f31, %f30, %f30;
	neg.f32 	%f32, %f30;
	sub.f32 	%f33, %f26, %f30;
	add.f32 	%f34, %f33, %f33;
	fma.rn.f32 	%f35, %f32, %f26, %f34;
	mul.rn.f32 	%f36, %f28, %f35;
	fma.rn.f32 	%f37, %f31, 0f3A2C32E4, 0f3B52E7DB;
	fma.rn.f32 	%f38, %f37, %f31, 0f3C93BB73;
	fma.rn.f32 	%f39, %f38, %f31, 0f3DF6384F;
	mul.rn.f32 	%f40, %f39, %f31;
	fma.rn.f32 	%f41, %f30, 0f3FB8AA3B, %f25;
	mul.f32 	%f42, %f40, 0f40400000;
	sub.f32 	%f43, %f25, %f41;
	fma.rn.f32 	%f44, %f30, 0f3FB8AA3B, %f43;
	fma.rn.f32 	%f45, %f36, 0f3FB8AA3B, %f44;
	fma.rn.f32 	%f46, %f30, 0f32A55E34, %f45;
	fma.rn.f32 	%f47, %f42, %f36, %f46;
	fma.rn.f32 	%f48, %f40, %f30, %f47;
	add.rn.f32 	%f49, %f41, %f48;
	mov.f32 	%f50, 0f40400000;
	mul.rn.f32 	%f51, %f49, %f50;
	cvt.rni.f32.f32 	%f52, %f51;
	sub.f32 	%f53, %f51, %f52;
	neg.f32 	%f54, %f51;
	fma.rn.f32 	%f55, %f49, 0f40400000, %f54;
	neg.f32 	%f56, %f41;
	add.rn.f32 	%f57, %f49, %f56;
	neg.f32 	%f58, %f57;
	add.rn.f32 	%f59, %f48, %f58;
	fma.rn.f32 	%f60, %f59, 0f40400000, %f55;
	add.f32 	%f61, %f53, %f60;
	setp.gt.f32 	%p9, %f52, 0f00000000;
	selp.b32 	%r18, 0, -2097152000, %p9;
	setp.lt.f32 	%p10, %f51, 0f00000000;
	selp.f32 	%f62, 0f00000000, 0f7F800000, %p10;
	abs.f32 	%f63, %f51;
	setp.gt.f32 	%p11, %f63, 0f43180000;
	cvt.rzi.s32.f32 	%r19, %f52;
	shl.b32 	%r20, %r19, 23;
	sub.s32 	%r21, %r20, %r18;
	mov.b32 	%f64, %r21;
	add.s32 	%r22, %r18, 2130706432;
	mov.b32 	%f65, %r22;
	fma.rn.f32 	%f66, %f61, 0f391FCB8E, 0f3AAF85ED;
	fma.rn.f32 	%f67, %f66, %f61, 0f3C1D9856;
	fma.rn.f32 	%f68, %f67, %f61, 0f3D6357BB;
	fma.rn.f32 	%f69, %f68, %f61, 0f3E75FDEC;
	fma.rn.f32 	%f70, %f69, %f61, 0f3F317218;
	fma.rn.f32 	%f71, %f70, %f61, 0f3F800000;
	mul.f32 	%f72, %f71, %f65;
	mul.f32 	%f73, %f72, %f64;
	selp.f32 	%f74, %f62, %f73, %p11;
	setp.lt.s16 	%p12, %rs3, 0;
	neg.f32 	%f75, %f74;
	selp.f32 	%f197, %f75, %f74, %p12;
$L__BB104_21:
	// begin inline asm
	{  cvt.rn.f16.f32 %rs6, %f197;}

	// end inline asm
	st.shared.u16 	[%r5], %rs6;
$L__BB104_22:
	bar.sync 	0;
	setp.lt.u32 	%p33, %r43, 66;
	@%p33 bra 	$L__BB104_26;
$L__BB104_23:
	shr.u32 	%r7, %r43, 1;
	setp.ge.u32 	%p34, %r1, %r7;
	@%p34 bra 	$L__BB104_25;
	ld.shared.u16 	%rs11, [%r5];
	and.b32  	%r41, %r43, 2046;
	add.s32 	%r42, %r5, %r41;
	ld.shared.u16 	%rs12, [%r42];
	// begin inline asm
	{add.f16 %rs10,%rs11,%rs12;
}
	// end inline asm
	st.shared.u16 	[%r5], %rs10;
$L__BB104_25:
	bar.sync 	0;
	setp.gt.u32 	%p35, %r43, 131;
	mov.u32 	%r43, %r7;
	@%p35 bra 	$L__BB104_23;
$L__BB104_26:
	setp.gt.u32 	%p36, %r1, 31;
	@%p36 bra 	$L__BB104_29;
	ld.shared.u16 	%rs14, [%r5];
	ld.shared.u16 	%rs15, [%r5+64];
	// begin inline asm
	{add.f16 %rs13,%rs14,%rs15;
}
	// end inline asm
	st.volatile.shared.u16 	[%r5], %rs13;
	ld.shared.u16 	%rs18, [%r5+32];
	// begin inline asm
	{add.f16 %rs16,%rs13,%rs18;
}
	// end inline asm
	st.volatile.shared.u16 	[%r5], %rs16;
	ld.shared.u16 	%rs21, [%r5+16];
	// begin inline asm
	{add.f16 %rs19,%rs16,%rs21;
}
	// end inline asm
	st.volatile.shared.u16 	[%r5], %rs19;
	ld.shared.u16 	%rs24, [%r5+8];
	// begin inline asm
	{add.f16 %rs22,%rs19,%rs24;
}
	// end inline asm
	st.volatile.shared.u16 	[%r5], %rs22;
	ld.shared.u16 	%rs27, [%r5+4];
	// begin inline asm
	{add.f16 %rs25,%rs22,%rs27;
}
	// end inline asm
	st.volatile.shared.u16 	[%r5], %rs25;
	ld.shared.u16 	%rs30, [%r5+2];
	// begin inline asm
	{add.f16 %rs28,%rs25,%rs30;
}
	// end inline asm
	st.volatile.shared.u16 	[%r5], %rs28;
	setp.ne.s32 	%p37, %r1, 0;
	@%p37 bra 	$L__BB104_29;
	cvta.to.global.u64 	%rd11, %rd4;
	mul.wide.u32 	%rd12, %r2, 2;
	add.s64 	%rd13, %rd11, %rd12;
	ld.shared.u16 	%rs31, [reducel3sdata_bool];
	st.global.u16 	[%rd13], %rs31;
$L__BB104_29:
	ret;

}
	// .globl	contiguous_cumulate_reducel3_bool
.visible .entry contiguous_cumulate_reducel3_bool(
	.param .u64 .ptr .align 1 contiguous_cumulate_reducel3_bool_param_0,
	.param .u64 .ptr .align 1 contiguous_cumulate_reducel3_bool_param_1,
	.param .u64 contiguous_cumulate_reducel3_bool_param_2
)
{
	.reg .pred 	%p<8>;
	.reg .b16 	%rs<26>;
	.reg .b32 	%r<22>;
	.reg .b64 	%rd<14>;

	ld.param.u64 	%rd4, [contiguous_cumulate_reducel3_bool_param_0];
	ld.param.u64 	%rd6, [contiguous_cumulate_reducel3_bool_param_1];
	ld.param.u64 	%rd5, [contiguous_cumulate_reducel3_bool_param_2];
	cvta.to.global.u64 	%rd1, %rd6;
	mov.u32 	%r1, %tid.x;
	mov.u32 	%r2, %ctaid.x;
	mov.u32 	%r21, %ntid.x;
	mul.lo.s32 	%r9, %r2, %r21;
	shl.b32 	%r10, %r9, 1;
	add.s32 	%r4, %r10, %r1;
	shl.b32 	%r11, %r1, 1;
	mov.u32 	%r12, reducel3sdata_bool;
	add.s32 	%r5, %r12, %r11;
	mov.b32 	%r8, 0;
	// begin inline asm
	cvt.rn.f16.s32 %rs1, %r8;
	// end inline asm
	st.shared.u16 	[%r5], %rs1;
	add.s32 	%r13, %r4, %r21;
	cvt.u64.u32 	%rd2, %r13;
	setp.le.u64 	%p1, %rd5, %rd2;
	@%p1 bra 	$L__BB105_2;
	cvt.u64.u32 	%rd8, %r4;
	add.s64 	%rd9, %rd1, %rd8;
	ld.global.s8 	%r16, [%rd9];
	add.s64 	%rd10, %rd1, %rd2;
	ld.global.s8 	%r17, [%rd10];
	add.s32 	%r18, %r17, %r16;
	shr.s32 	%r15, %r18, 1;
	// begin inline asm
	cvt.rn.f16.s32 %rs3, %r15;
	// end inline asm
	st.shared.u16 	[%r5], %rs3;
	bra.uni 	$L__BB105_4;
$L__BB105_2:
	cvt.u64.u32 	%rd3, %r4;
	setp.le.u64 	%p2, %rd5, %rd3;
	@%p2 bra 	$L__BB105_4;
	add.s64 	%rd7, %rd1, %rd3;
	ld.global.s8 	%r14, [%rd7];
	// begin inline asm
	cvt.rn.f16.s32 %rs2, %r14;
	// end inline asm
	st.shared.u16 	[%r5], %rs2;
$L__BB105_4:
	bar.sync 	0;
	setp.lt.u32 	%p3, %r21, 66;
	@%p3 bra 	$L__BB105_8;
$L__BB105_5:
	shr.u32 	%r7, %r21, 1;
	setp.ge.u32 	%p4, %r1, %r7;
	@%p4 bra 	$L__BB105_7;
	ld.shared.u16 	%rs5, [%r5];
	and.b32  	%r19, %r21, 2046;
	add.s32 	%r20, %r5, %r19;
	ld.shared.u16 	%rs6, [%r20];
	// begin inline asm
	{add.f16 %rs4,%rs5,%rs6;
}
	// end inline asm
	st.shared.u16 	[%r5], %rs4;
$L__BB105_7:
	bar.sync 	0;
	setp.gt.u32 	%p5, %r21, 131;
	mov.u32 	%r21, %r7;
	@%p5 bra 	$L__BB105_5;
$L__BB105_8:
	setp.gt.u32 	%p6, %r1, 31;
	@%p6 bra 	$L__BB105_11;
	ld.shared.u16 	%rs8, [%r5];
	ld.shared.u16 	%rs9, [%r5+64];
	// begin inline asm
	{add.f16 %rs7,%rs8,%rs9;
}
	// end inline asm
	st.volatile.shared.u16 	[%r5], %rs7;
	ld.shared.u16 	%rs12, [%r5+32];
	// begin inline asm
	{add.f16 %rs10,%rs7,%rs12;
}
	// end inline asm
	st.volatile.shared.u16 	[%r5], %rs10;
	ld.shared.u16 	%rs15, [%r5+16];
	// begin inline asm
	{add.f16 %rs13,%rs10,%rs15;
}
	// end inline asm
	st.volatile.shared.u16 	[%r5], %rs13;
	ld.shared.u16 	%rs18, [%r5+8];
	// begin inline asm
	{add.f16 %rs16,%rs13,%rs18;
}
	// end inline asm
	st.volatile.shared.u16 	[%r5], %rs16;
	ld.shared.u16 	%rs21, [%r5+4];
	// begin inline asm
	{add.f16 %rs19,%rs16,%rs21;
}
	// end inline asm
	st.volatile.shared.u16 	[%r5], %rs19;
	ld.shared.u16 	%rs24, [%r5+2];
	// begin inline asm
	{add.f16 %rs22,%rs19,%rs24;
}
	// end inline asm
	st.volatile.shared.u16 	[%r5], %rs22;
	setp.ne.s32 	%p7, %r1, 0;
	@%p7 bra 	$L__BB105_11;
	cvta.to.global.u64 	%rd11, %rd4;
	mul.wide.u32 	%rd12, %r2, 2;
	add.s64 	%rd13, %rd11, %rd12;
	ld.shared.u16 	%rs25, [reducel3sdata_bool];
	st.global.u16 	[%rd13], %rs25;
$L__BB105_11:
	ret;

}
	// .globl	uncontiguous_reducel3_bool
.visible .entry uncontiguous_reducel3_bool(
	.param .u64 .ptr .align 1 uncontiguous_reducel3_bool_param_0,
	.param .u64 .ptr .align 1 uncontiguous_reducel3_bool_param_1,
	.param .u64 .ptr .align 1 uncontiguous_reducel3_bool_param_2,
	.param .u64 .ptr .align 1 uncontiguous_reducel3_bool_param_3,
	.param .u64 uncontiguous_reducel3_bool_param_4,
	.param .u64 uncontiguous_reducel3_bool_param_5
)
{
	.reg .pred 	%p<83>;
	.reg .b16 	%rs<32>;
	.reg .b32 	%r<240>;
	.reg .b32 	%f<198>;
	.reg .b64 	%rd<555>;

	ld.param.u64 	%rd260, [uncontiguous_reducel3_bool_param_0];
	ld.param.u64 	%rd263, [uncontiguous_reducel3_bool_param_1];
	ld.param.u64 	%rd264, [uncontiguous_reducel3_bool_param_2];
	ld.param.u64 	%rd265, [uncontiguous_reducel3_bool_param_3];
	ld.param.u64 	%rd261, [uncontiguous_reducel3_bool_param_4];
	ld.param.u64 	%rd262, [uncontiguous_reducel3_bool_param_5];
	cvta.to.global.u64 	%rd1, %rd265;
	cvta.to.global.u64 	%rd2, %rd264;
	cvta.to.global.u64 	%rd3, %rd263;
	mov.u32 	%r1, %tid.x;
	mov.u32 	%r2, %ctaid.x;
	mov.u32 	%r239, %ntid.x;
	mul.lo.s32 	%r53, %r2, %r239;
	shl.b32 	%r54, %r53, 1;
	add.s32 	%r4, %r54, %r1;
	shl.b32 	%r55, %r1, 1;
	mov.u32 	%r56, reducel3sdata_bool;
	add.s32 	%r5, %r56, %r55;
	mov.b32 	%r52, 0;
	// begin inline asm
	cvt.rn.f16.s32 %rs4, %r52;
	// end inline asm
	st.shared.u16 	[%r5], %rs4;
	add.s32 	%r57, %r4, %r239;
	cvt.u64.u32 	%rd508, %r57;
	setp.le.u64 	%p1, %rd262, %rd508;
	@%p1 bra 	$L__BB106_66;
	cvt.u32.u64 	%r6, %rd261;
	add.s32 	%r233, %r6, -1;
	setp.lt.s32 	%p37, %r233, 0;
	mov.b64 	%rd512, 0;
	mov.u64 	%rd513, %rd512;
	@%p37 bra 	$L__BB106_53;
	cvt.u64.u32 	%rd509, %r4;
	setp.lt.u32 	%p38, %r233, 3;
	mov.b64 	%rd513, 0;
	mov.u64 	%rd512, %rd513;
	@%p38 bra 	$L__BB106_30;
	add.s32 	%r231, %r6, -2;
	and.b32  	%r142, %r6, -4;
	neg.s32 	%r230, %r142;
	mov.b64 	%rd513, 0;
$L__BB106_4:
	.pragma "nounroll";
	add.s32 	%r12, %r231, 1;
	mul.wide.u32 	%rd396, %r12, 8;
	add.s64 	%rd397, %rd2, %rd396;
	ld.global.u64 	%rd10, [%rd397];
	or.b64  	%rd398, %rd509, %rd10;
	and.b64  	%rd399, %rd398, -4294967296;
	setp.ne.s64 	%p39, %rd399, 0;
	@%p39 bra 	$L__BB106_6;
	cvt.u32.u64 	%r143, %rd10;
	cvt.u32.u64 	%r144, %rd509;
	div.u32 	%r145, %r144, %r143;
	mul.lo.s32 	%r146, %r145, %r143;
	sub.s32 	%r147, %r144, %r146;
	cvt.u64.u32 	%rd474, %r145;
	cvt.u64.u32 	%rd475, %r147;
	bra.uni 	$L__BB106_7;
$L__BB106_6:
	div.s64 	%rd474, %rd509, %rd10;
	mul.lo.s64 	%rd400, %rd474, %rd10;
	sub.s64 	%rd475, %rd509, %rd400;
$L__BB106_7:
	mul.wide.u32 	%rd401, %r12, 8;
	add.s64 	%rd402, %rd1, %rd401;
	ld.global.u64 	%rd17, [%rd402];
	mad.lo.s64 	%rd18, %rd17, %rd475, %rd512;
	or.b64  	%rd403, %rd508, %rd10;
	and.b64  	%rd404, %rd403, -4294967296;
	setp.ne.s64 	%p40, %rd404, 0;
	@%p40 bra 	$L__BB106_9;
	cvt.u32.u64 	%r148, %rd10;
	cvt.u32.u64 	%r149, %rd508;
	div.u32 	%r150, %r149, %r148;
	mul.lo.s32 	%r151, %r150, %r148;
	sub.s32 	%r152, %r149, %r151;
	cvt.u64.u32 	%rd476, %r150;
	cvt.u64.u32 	%rd477, %r152;
	bra.uni 	$L__BB106_10;
$L__BB106_9:
	div.s64 	%rd476, %rd508, %rd10;
	mul.lo.s64 	%rd405, %rd476, %rd10;
	sub.s64 	%rd477, %rd508, %rd405;
$L__BB106_10:
	mad.lo.s64 	%rd25, %rd477, %rd17, %rd513;
	add.s32 	%r13, %r231, -2;
	mul.wide.u32 	%rd406, %r231, 8;
	add.s64 	%rd407, %rd2, %rd406;
	ld.global.u64 	%rd26, [%rd407];
	or.b64  	%rd408, %rd474, %rd26;
	and.b64  	%rd409, %rd408, -4294967296;
	setp.ne.s64 	%p41, %rd409, 0;
	@%p41 bra 	$L__BB106_12;
	cvt.u32.u64 	%r153, %rd26;
	cvt.u32.u64 	%r154, %rd474;
	div.u32 	%r155, %r154, %r153;
	mul.lo.s32 	%r156, %r155, %r153;
	sub.s32 	%r157, %r154, %r156;
	cvt.u64.u32 	%rd478, %r155;
	cvt.u64.u32 	%rd479, %r157;
	bra.uni 	$L__BB106_13;
$L__BB106_12:
	div.s64 	%rd478, %rd474, %rd26;
	mul.lo.s64 	%rd410, %rd478, %rd26;
	sub.s64 	%rd479, %rd474, %rd410;
$L__BB106_13:
	mul.wide.u32 	%rd411, %r231, 8;
	add.s64 	%rd412, %rd1, %rd411;
	ld.global.u64 	%rd33, [%rd412];
	mad.lo.s64 	%rd34, %rd33, %rd479, %rd18;
	or.b64  	%rd413, %rd476, %rd26;
	and.b64  	%rd414, %rd413, -4294967296;
	setp.ne.s64 	%p42, %rd414, 0;
	@%p42 bra 	$L__BB106_15;
	cvt.u32.u64 	%r158, %rd26;
	cvt.u32.u64 	%r159, %rd476;
	div.u32 	%r160, %r159, %r158;
	mul.lo.s32 	%r161, %r160, %r158;
	sub.s32 	%r162, %r159, %r161;
	cvt.u64.u32 	%rd480, %r160;
	cvt.u64.u32 	%rd481, %r162;
	bra.uni 	$L__BB106_16;
$L__BB106_15:
	div.s64 	%rd480, %rd476, %rd26;
	mul.lo.s64 	%rd415, %rd480, %rd26;
	sub.s64 	%rd481, %rd476, %rd415;
$L__BB106_16:
	mad.lo.s64 	%rd41, %rd481, %rd33, %rd25;
	add.s32 	%r14, %r231, -1;
	mul.wide.u32 	%rd416, %r14, 8;
	add.s64 	%rd417, %rd2, %rd416;
	ld.global.u64 	%rd42, [%rd417];
	or.b64  	%rd418, %rd478, %rd42;
	and.b64  	%rd419, %rd418, -4294967296;
	setp.ne.s64 	%p43, %rd419, 0;
	@%p43 bra 	$L__BB106_18;
	cvt.u32.u64 	%r163, %rd42;
	cvt.u32.u64 	%r164, %rd478;
	div.u32 	%r165, %r164, %r163;
	mul.lo.s32 	%r166, %r165, %r163;
	sub.s32 	%r167, %r164, %r166;
	cvt.u64.u32 	%rd482, %r165;
	cvt.u64.u32 	%rd483, %r167;
	bra.uni 	$L__BB106_19;
$L__BB106_18:
	div.s64 	%rd482, %rd478, %rd42;
	mul.lo.s64 	%rd420, %rd482, %rd42;
	sub.s64 	%rd483, %rd478, %rd420;
$L__BB106_19:
	mul.wide.u32 	%rd421, %r14, 8;
	add.s64 	%rd422, %rd1, %rd421;
	ld.global.u64 	%rd49, [%rd422];
	mad.lo.s64 	%rd50, %rd49, %rd483, %rd34;
	or.b64  	%rd423, %rd480, %rd42;
	and.b64  	%rd424, %rd423, -4294967296;
	setp.ne.s64 	%p44, %rd424, 0;
	@%p44 bra 	$L__BB106_21;
	cvt.u32.u64 	%r168, %rd42;
	cvt.u32.u64 	%r169, %rd480;
	div.u32 	%r170, %r169, %r168;
	mul.lo.s32 	%r171, %r170, %r168;
	sub.s32 	%r172, %r169, %r171;
	cvt.u64.u32 	%rd484, %r170;
	cvt.u64.u32 	%rd485, %r172;
	bra.uni 	$L__BB106_22;
$L__BB106_21:
	div.s64 	%rd484, %rd480, %rd42;
	mul.lo.s64 	%rd425, %rd484, %rd42;
	sub.s64 	%rd485, %rd480, %rd425;
$L__BB106_22:
	mad.lo.s64 	%rd57, %rd485, %rd49, %rd41;
	mul.wide.u32 	%rd426, %r13, 8;
	add.s64 	%rd427, %rd2, %rd426;
	ld.global.u64 	%rd58, [%rd427];
	or.b64  	%rd428, %rd482, %rd58;
	and.b64  	%rd429, %rd428, -4294967296;
	setp.ne.s64 	%p45, %rd429, 0;
	@%p45 bra 	$L__BB106_24;
	cvt.u32.u64 	%r173, %rd58;
	cvt.u32.u64 	%r174, %rd482;
	div.u32 	%r175, %r174, %r173;
	mul.lo.s32 	%r176, %r175, %r173;
	sub.s32 	%r177, %r174, %r176;
	cvt.u64.u32 	%rd509, %r175;
	cvt.u64.u32 	%rd487, %r177;
	bra.uni 	$L__BB106_25;
$L__BB106_24:
	div.s64 	%rd509, %rd482, %rd58;
	mul.lo.s64 	%rd430, %rd509, %rd58;
	sub.s64 	%rd487, %rd482, %rd430;
$L__BB106_25:
	mul.wide.u32 	%rd431, %r13, 8;
	add.s64 	%rd432, %rd1, %rd431;
	ld.global.u64 	%rd65, [%rd432];
	mad.lo.s64 	%rd512, %rd65, %rd487, %rd50;
	or.b64  	%rd433, %rd484, %rd58;
	and.b64  	%rd434, %rd433, -4294967296;
	setp.ne.s64 	%p46, %rd434, 0;
	@%p46 bra 	$L__BB106_27;
	cvt.u32.u64 	%r178, %rd58;
	cvt.u32.u64 	%r179, %rd484;
	div.u32 	%r180, %r179, %r178;
	mul.lo.s32 	%r181, %r180, %r178;
	sub.s32 	%r182, %r179, %r181;
	cvt.u64.u32 	%rd508, %r180;
	cvt.u64.u32 	%rd489, %r182;
	bra.uni 	$L__BB106_28;
$L__BB106_27:
	div.s64 	%rd508, %rd484, %rd58;
	mul.lo.s64 	%rd435, %rd508, %rd58;
	sub.s64 	%rd489, %rd484, %rd435;
$L__BB106_28:
	mad.lo.s64 	%rd513, %rd489, %rd65, %rd57;
	add.s32 	%r231, %r231, -4;
	add.s32 	%r230, %r230, 4;
	setp.ne.s32 	%p47, %r230, 0;
	@%p47 bra 	$L__BB106_4;
	add.s32 	%r233, %r231, 1;
$L__BB106_30:
	and.b32  	%r19, %r6, 3;
	setp.eq.s32 	%p48, %r19, 0;
	@%p48 bra 	$L__BB106_53;
	setp.eq.s32 	%p49, %r19, 1;
	@%p49 bra 	$L__BB106_45;
	mul.wide.u32 	%rd437, %r233, 8;
	add.s64 	%rd438, %rd2, %rd437;
	ld.global.u64 	%rd80, [%rd438];
	or.b64  	%rd439, %rd509, %rd80;
	and.b64  	%rd440, %rd439, -4294967296;
	setp.ne.s64 	%p50, %rd440, 0;
	@%p50 bra 	$L__BB106_34;
	cvt.u32.u64 	%r183, %rd80;
	cvt.u32.u64 	%r184, %rd509;
	div.u32 	%r185, %r184, %r183;
	mul.lo.s32 	%r186, %r185, %r183;
	sub.s32 	%r187, %r184, %r186;
	cvt.u64.u32 	%rd496, %r185;
	cvt.u64.u32 	%rd497, %r187;
	bra.uni 	$L__BB106_35;
$L__BB106_34:
	div.s64 	%rd496, %rd509, %rd80;
	mul.lo.s64 	%rd441, %rd496, %rd80;
	sub.s64 	%rd497, %rd509, %rd441;
$L__BB106_35:
	add.s64 	%rd443, %rd1, %rd437;
	ld.global.u64 	%rd87, [%rd443];
	mad.lo.s64 	%rd88, %rd87, %rd497, %rd512;
	or.b64  	%rd444, %rd508, %rd80;
	and.b64  	%rd445, %rd444, -4294967296;
	setp.ne.s64 	%p51, %rd445, 0;
	@%p51 bra 	$L__BB106_37;
	cvt.u32.u64 	%r188, %rd80;
	cvt.u32.u64 	%r189, %rd508;
	div.u32 	%r190, %r189, %r188;
	mul.lo.s32 	%r191, %r190, %r188;
	sub.s32 	%r192, %r189, %r191;
	cvt.u64.u32 	%rd498, %r190;
	cvt.u64.u32 	%rd499, %r192;
	bra.uni 	$L__BB106_38;
$L__BB106_37:
	div.s64 	%rd498, %rd508, %rd80;
	mul.lo.s64 	%rd446, %rd498, %rd80;
	sub.s64 	%rd499, %rd508, %rd446;
$L__BB106_38:
	mad.lo.s64 	%rd95, %rd499, %rd87, %rd513;
	add.s32 	%r20, %r233, -1;
	mul.wide.u32 	%rd447, %r20, 8;
	add.s64 	%rd448, %rd2, %rd447;
	ld.global.u64 	%rd96, [%rd448];
	or.b64  	%rd449, %rd496, %rd96;
	and.b64  	%rd450, %rd449, -4294967296;
	setp.ne.s64 	%p52, %rd450, 0;
	@%p52 bra 	$L__BB106_40;
	cvt.u32.u64 	%r193, %rd96;
	cvt.u32.u64 	%r194, %rd496;
	div.u32 	%r195, %r194, %r193;
	mul.lo.s32 	%r196, %r195, %r193;
	sub.s32 	%r197, %r194, %r196;
	cvt.u64.u32 	%rd509, %r195;
	cvt.u64.u32 	%rd501, %r197;
	bra.uni 	$L__BB106_41;
$L__BB106_40:
	div.s64 	%rd509, %rd496, %rd96;
	mul.lo.s64 	%rd451, %rd509, %rd96;
	sub.s64 	%rd501, %rd496, %rd451;
$L__BB106_41:
	add.s64 	%rd453, %rd1, %rd447;
	ld.global.u64 	%rd103, [%rd453];
	mad.lo.s64 	%rd512, %rd103, %rd501, %rd88;
	or.b64  	%rd454, %rd498, %rd96;
	and.b64  	%rd455, %rd454, -4294967296;
	setp.ne.s64 	%p53, %rd455, 0;
	@%p53 bra 	$L__BB106_43;
	cvt.u32.u64 	%r198, %rd96;
	cvt.u32.u64 	%r199, %rd498;
	div.u32 	%r200, %r199, %r198;
	mul.lo.s32 	%r201, %r200, %r198;
	sub.s32 	%r202, %r199, %r201;
	cvt.u64.u32 	%rd508, %r200;
	cvt.u64.u32 	%rd503, %r202;
	bra.uni 	$L__BB106_44;
$L__BB106_43:
	div.s64 	%rd508, %rd498, %rd96;
	mul.lo.s64 	%rd456, %rd508, %rd96;
	sub.s64 	%rd503, %rd498, %rd456;
$L__BB106_44:
	mad.lo.s64 	%rd513, %rd503, %rd103, %rd95;
	add.s32 	%r233, %r233, -2;
$L__BB106_45:
	and.b32  	%r203, %r6, 1;
	setp.eq.b32 	%p54, %r203, 1;
	not.pred 	%p55, %p54;
	@%p55 bra 	$L__BB106_53;
	mul.wide.u32 	%rd457, %r233, 8;
	add.s64 	%rd458, %rd2, %rd457;
	ld.global.u64 	%rd118, [%rd458];
	or.b64  	%rd459, %rd509, %rd118;
	and.b64  	%rd460, %rd459, -4294967296;
	setp.ne.s64 	%p56, %rd460, 0;
	@%p56 bra 	$L__BB106_48;
	cvt.u32.u64 	%r204, %rd118;
	cvt.u32.u64 	%r205, %rd509;
	rem.u32 	%r206, %r205, %r204;
	cvt.u64.u32 	%rd510, %r206;
	bra.uni 	$L__BB106_49;
$L__BB106_48:
	rem.s64 	%rd510, %rd509, %rd118;
$L__BB106_49:
	add.s64 	%rd462, %rd1, %rd457;
	ld.global.u64 	%rd122, [%rd462];
	mad.lo.s64 	%rd512, %rd122, %rd510, %rd512;
	or.b64  	%rd463, %rd508, %rd118;
	and.b64  	%rd464, %rd463, -4294967296;
	setp.ne.s64 	%p57, %rd464, 0;
	@%p57 bra 	$L__BB106_51;
	cvt.u32.u64 	%r207, %rd118;
	cvt.u32.u64 	%r208, %rd508;
	rem.u32 	%r209, %r208, %r207;
	cvt.u64.u32 	%rd511, %r209;
	bra.uni 	$L__BB106_52;
$L__BB106_51:
	rem.s64 	%rd511, %rd508, %rd118;
$L__BB106_52:
	mad.lo.s64 	%rd513, %rd511, %rd122, %rd513;
$L__BB106_53:
	add.s64 	%rd465, %rd3, %rd512;
	ld.global.u8 	%rs7, [%rd465];
	cvt.s16.s8 	%rs1, %rs7;
	cvt.rn.f32.s16 	%f1, %rs1;
	abs.f32 	%f2, %f1;
	setp.eq.s16 	%p58, %rs7, 1;
	mov.f32 	%f195, 0f3F800000;
	@%p58 bra 	$L__BB106_59;
	setp.num.f32 	%p59, %f2, %f2;
	@%p59 bra 	$L__BB106_56;
	mov.f32 	%f135, 0f40400000;
	add.rn.f32 	%f195, %f1, %f135;
	bra.uni 	$L__BB106_59;
$L__BB106_56:
	setp.ne.s16 	%p60, %rs1, 0;
	setp.neu.f32 	%p61, %f2, 0f7F800000;
	and.pred  	%p62, %p60, %p61;
	@%p62 bra 	$L__BB106_58;
	add.f32 	%f195, %f1, %f1;
	bra.uni 	$L__BB106_59;
$L__BB106_58:
	setp.lt.f32 	%p63, %f2, 0f00800000;
	mul.f32 	%f79, %f2, 0f4B800000;
	selp.f32 	%f80, %f79, %f2, %p63;
	mov.b32 	%r210, %f80;
	add.s32 	%r211, %r210, -1060439283;
	and.b32  	%r212, %r211, -8388608;
	sub.s32 	%r213, %r210, %r212;
	mov.b32 	%f81, %r213;
	cvt.rn.f32.s32 	%f82, %r212;
	selp.f32 	%f83, 0fC1C00000, 0f00000000, %p63;
	fma.rn.f32 	%f84, %f82, 0f34000000, %f83;
	add.f32 	%f85, %f81, 0fBF800000;
	add.f32 	%f86, %f81, 0f3F800000;
	rcp.approx.ftz.f32 	%f87, %f86;
	add.f32 	%f88, %f85, %f85;
	mul.f32 	%f89, %f88, %f87;
	mul.f32 	%f90, %f89, %f89;
	neg.f32 	%f91, %f89;
	sub.f32 	%f92, %f85, %f89;
	add.f32 	%f93, %f92, %f92;
	fma.rn.f32 	%f94, %f91, %f85, %f93;
	mul.rn.f32 	%f95, %f87, %f94;
	fma.rn.f32 	%f96, %f90, 0f3A2C32E4, 0f3B52E7DB;
	fma.rn.f32 	%f97, %f96, %f90, 0f3C93BB73;
	fma.rn.f32 	%f98, %f97, %f90, 0f3DF6384F;
	mul.rn.f32 	%f99, %f98, %f90;
	fma.rn.f32 	%f100, %f89, 0f3FB8AA3B, %f84;
	mul.f32 	%f101, %f99, 0f40400000;
	sub.f32 	%f102, %f84, %f100;
	fma.rn.f32 	%f103, %f89, 0f3FB8AA3B, %f102;
	fma.rn.f32 	%f104, %f95, 0f3FB8AA3B, %f103;
	fma.rn.f32 	%f105, %f89, 0f32A55E34, %f104;
	fma.rn.f32 	%f106, %f101, %f95, %f105;
	fma.rn.f32 	%f107, %f99, %f89, %f106;
	add.rn.f32 	%f108, %f100, %f107;
	mov.f32 	%f109, 0f40400000;
	mul.rn.f32 	%f110, %f108, %f109;
	cvt.rni.f32.f32 	%f111, %f110;
	sub.f32 	%f112, %f110, %f111;
	neg.f32 	%f113, %f110;
	fma.rn.f32 	%f114, %f108, 0f40400000, %f113;
	neg.f32 	%f115, %f100;
	add.rn.f32 	%f116, %f108, %f115;
	neg.f32 	%f117, %f116;
	add.rn.f32 	%f118, %f107, %f117;
	fma.rn.f32 	%f119, %f118, 0f40400000, %f114;
	add.f32 	%f120, %f112, %f119;
	setp.gt.f32 	%p64, %f111, 0f00000000;
	selp.b32 	%r214, 0, -2097152000, %p64;
	setp.lt.f32 	%p65, %f110, 0f00000000;
	selp.f32 	%f121, 0f00000000, 0f7F800000, %p65;
	abs.f32 	%f122, %f110;
	setp.gt.f32 	%p66, %f122, 0f43180000;
	cvt.rzi.s32.f32 	%r215, %f111;
	shl.b32 	%r216, %r215, 23;
	sub.s32 	%r217, %r216, %r214;
	mov.b32 	%f123, %r217;
	add.s32 	%r218, %r214, 2130706432;
	mov.b32 	%f124, %r218;
	fma.rn.f32 	%f125, %f120, 0f391FCB8E, 0f3AAF85ED;
	fma.rn.f32 	%f126, %f125, %f120, 0f3C1D9856;
	fma.rn.f32 	%f127, %f126, %f120, 0f3D6357BB;
	fma.rn.f32 	%f128, %f127, %f120, 0f3E75FDEC;
	fma.rn.f32 	%f129, %f128, %f120, 0f3F317218;
	fma.rn.f32 	%f130, %f129, %f120, 0f3F800000;
	mul.f32 	%f131, %f130, %f124;
	mul.f32 	%f132, %f131, %f123;
	selp.f32 	%f133, %f121, %f132, %p66;
	setp.lt.s16 	%p67, %rs1, 0;
	neg.f32 	%f134, %f133;
	selp.f32 	%f195, %f134, %f133, %p67;
$L__BB106_59:
	add.s64 	%rd466, %rd3, %rd513;
	ld.global.u8 	%rs8, [%rd466];
	cvt.s16.s8 	%rs2, %rs8;
	cvt.rn.f32.s16 	%f7, %rs2;
	abs.f32 	%f8, %f7;
	setp.eq.s16 	%p68, %rs8, 1;
	mov.f32 	%f196, 0f3F800000;
	@%p68 bra 	$L__BB106_65;
	setp.num.f32 	%p69, %f8, %f8;
	@%p69 bra 	$L__BB106_62;
	mov.f32 	%f193, 0f40400000;
	add.rn.f32 	%f196, %f7, %f193;
	bra.uni 	$L__BB106_65;
$L__BB106_62:
	setp.ne.s16 	%p70, %rs2, 0;
	setp.neu.f32 	%p71, %f8, 0f7F800000;
	and.pred  	%p72, %p70, %p71;
	@%p72 bra 	$L__BB106_64;
	add.f32 	%f196, %f7, %f7;
	bra.uni 	$L__BB106_65;
$L__BB106_64:
	setp.lt.f32 	%p73, %f8, 0f00800000;
	mul.f32 	%f137, %f8, 0f4B800000;
	selp.f32 	%f138, %f137, %f8, %p73;
	mov.b32 	%r219, %f138;
	add.s32 	%r220, %r219, -1060439283;
	and.b32  	%r221, %r220, -8388608;
	sub.s32 	%r222, %r219, %r221;
	mov.b32 	%f139, %r222;
	cvt.rn.f32.s32 	%f140, %r221;
	selp.f32 	%f141, 0fC1C00000, 0f00000000, %p73;
	fma.rn.f32 	%f142, %f140, 0f34000000, %f141;
	add.f32 	%f143, %f139, 0fBF800000;
	add.f32 	%f144, %f139, 0f3F800000;
	rcp.approx.ftz.f32 	%f145, %f144;
	add.f32 	%f146, %f143, %f143;
	mul.f32 	%f147, %f146, %f145;
	mul.f32 	%f148, %f147, %f147;
	neg.f32 	%f149, %f147;
	sub.f32 	%f150, %f143, %f147;
	add.f32 	%f151, %f150, %f150;
	fma.rn.f32 	%f152, %f149, %f143, %f151;
	mul.rn.f32 	%f153, %f145, %f152;
	fma.rn.f32 	%f154, %f148, 0f3A2C32E4, 0f3B52E7DB;
	fma.rn.f32 	%f155, %f154, %f148, 0f3C93BB73;
	fma.rn.f32 	%f156, %f155, %f148, 0f3DF6384F;
	mul.rn.f32 	%f157, %f156, %f148;
	fma.rn.f32 	%f158, %f147, 0f3FB8AA3B, %f142;
	mul.f32 	%f159, %f157, 0f40400000;
	sub.f32 	%f160, %f142, %f158;
	fma.rn.f32 	%f161, %f147, 0f3FB8AA3B, %f160;
	fma.rn.f32 	%f162, %f153, 0f3FB8AA3B, %f161;
	fma.rn.f32 	%f163, %f147, 0f32A55E34, %f162;
	fma.rn.f32 	%f164, %f159, %f153, %f163;
	fma.rn.f32 	%f165, %f157, %f147, %f164;
	add.rn.f32 	%f166, %f158, %f165;
	mov.f32 	%f167, 0f40400000;
	mul.rn.f32 	%f168, %f166, %f167;
	cvt.rni.f32.f32 	%f169, %f168;
	sub.f32 	%f170, %f168, %f169;
	neg.f32 	%f171, %f168;
	fma.rn.f32 	%f172, %f166, 0f40400000, %f171;
	neg.f32 	%f173, %f158;
	add.rn.f32 	%f174, %f166, %f173;
	neg.f32 	%f175, %f174;
	add.rn.f32 	%f176, %f165, %f175;
	fma.rn.f32 	%f177, %f176, 0f40400000, %f172;
	add.f32 	%f178, %f170, %f177;
	setp.gt.f32 	%p74, %f169, 0f00000000;
	selp.b32 	%r223, 0, -2097152000, %p74;
	setp.lt.f32 	%p75, %f168, 0f00000000;
	selp.f32 	%f179, 0f00000000, 0f7F800000, %p75;
	abs.f32 	%f180, %f168;
	setp.gt.f32 	%p76, %f180, 0f43180000;
	cvt.rzi.s32.f32 	%r224, %f169;
	shl.b32 	%r225, %r224, 23;
	sub.s32 	%r226, %r225, %r223;
	mov.b32 	%f181, %r226;
	add.s32 	%r227, %r223, 2130706432;
	mov.b32 	%f182, %r227;
	fma.rn.f32 	%f183, %f178, 0f391FCB8E, 0f3AAF85ED;
	fma.rn.f32 	%f184, %f183, %f178, 0f3C1D9856;
	fma.rn.f32 	%f185, %f184, %f178, 0f3D6357BB;
	fma.rn.f32 	%f186, %f185, %f178, 0f3E75FDEC;
	fma.rn.f32 	%f187, %f186, %f178, 0f3F317218;
	fma.rn.f32 	%f188, %f187, %f178, 0f3F800000;
	mul.f32 	%f189, %f188, %f182;
	mul.f32 	%f190, %f189, %f181;
	selp.f32 	%f191, %f179, %f190, %p76;
	setp.lt.s16 	%p77, %rs2, 0;
	neg.f32 	%f192, %f191;
	selp.f32 	%f196, %f192, %f191, %p77;
$L__BB106_65:
	add.f32 	%f194, %f195, %f196;
	// begin inline asm
	{  cvt.rn.f16.f32 %rs9, %f194;}

	// end inline asm
	st.shared.u16 	[%r5], %rs9;
	bra.uni 	$L__BB106_132;
$L__BB106_66:
	cvt.u64.u32 	%rd545, %r4;
	setp.le.u64 	%p2, %rd262, %rd545;
	@%p2 bra 	$L__BB106_132;
	cvt.u32.u64 	%r23, %rd261;
	add.s32 	%r237, %r23, -1;
	setp.lt.s32 	%p3, %r237, 0;
	mov.b64 	%rd554, 0;
	@%p3 bra 	$L__BB106_125;
	and.b32  	%r25, %r23, 7;
	setp.lt.u32 	%p4, %r237, 7;
	mov.b64 	%rd554, 0;
	@%p4 bra 	$L__BB106_96;
	add.s32 	%r235, %r23, -4;
	and.b32  	%r58, %r23, -8;
	neg.s32 	%r234, %r58;
	mov.b64 	%rd554, 0;
$L__BB106_70:
	.pragma "nounroll";
	add.s32 	%r30, %r235, 3;
	mul.wide.u32 	%rd270, %r30, 8;
	add.s64 	%rd271, %rd2, %rd270;
	ld.global.u64 	%rd133, [%rd271];
	or.b64  	%rd272, %rd545, %rd133;
	and.b64  	%rd273, %rd272, -4294967296;
	setp.ne.s64 	%p5, %rd273, 0;
	@%p5 bra 	$L__BB106_72;
	cvt.u32.u64 	%r59, %rd133;
	cvt.u32.u64 	%r60, %rd545;
	div.u32 	%r61, %r60, %r59;
	mul.lo.s32 	%r62, %r61, %r59;
	sub.s32 	%r63, %r60, %r62;
	cvt.u64.u32 	%rd516, %r61;
	cvt.u64.u32 	%rd517, %r63;
	bra.uni 	$L__BB106_73;
$L__BB106_72:
	div.s64 	%rd516, %rd545, %rd133;
	mul.lo.s64 	%rd274, %rd516, %rd133;
	sub.s64 	%rd517, %rd545, %rd274;
$L__BB106_73:
	add.s64 	%rd276, %rd1, %rd270;
	ld.global.u64 	%rd277, [%rd276];
	mad.lo.s64 	%rd140, %rd277, %rd517, %rd554;
	add.s32 	%r31, %r235, 2;
	mul.wide.u32 	%rd278, %r31, 8;
	add.s64 	%rd279, %rd2, %rd278;
	ld.global.u64 	%rd141, [%rd279];
	or.b64  	%rd280, %rd516, %rd141;
	and.b64  	%rd281, %rd280, -4294967296;
	setp.ne.s64 	%p6, %rd281, 0;
	@%p6 bra 	$L__BB106_75;
	cvt.u32.u64 	%r64, %rd141;
	cvt.u32.u64 	%r65, %rd516;
	div.u32 	%r66, %r65, %r64;
	mul.lo.s32 	%r67, %r66, %r64;
	sub.s32 	%r68, %r65, %r67;
	cvt.u64.u32 	%rd518, %r66;
	cvt.u64.u32 	%rd519, %r68;
	bra.uni 	$L__BB106_76;
$L__BB106_75:
	div.s64 	%rd518, %rd516, %rd141;
	mul.lo.s64 	%rd282, %rd518, %rd141;
	sub.s64 	%rd519, %rd516, %rd282;
$L__BB106_76:
	add.s64 	%rd284, %rd1, %rd278;
	ld.global.u64 	%rd285, [%rd284];
	mad.lo.s64 	%rd148, %rd285, %rd519, %rd140;
	add.s32 	%r32, %r235, 1;
	mul.wide.u32 	%rd286, %r32, 8;
	add.s64 	%rd287, %rd2, %rd286;
	ld.global.u64 	%rd149, [%rd287];
	or.b64  	%rd288, %rd518, %rd149;
	and.b64  	%rd289, %rd288, -4294967296;
	setp.ne.s64 	%p7, %rd289, 0;
	@%p7 bra 	$L__BB106_78;
	cvt.u32.u64 	%r69, %rd149;
	cvt.u32.u64 	%r70, %rd518;
	div.u32 	%r71, %r70, %r69;
	mul.lo.s32 	%r72, %r71, %r69;
	sub.s32 	%r73, %r70, %r72;
	cvt.u64.u32 	%rd520, %r71;
	cvt.u64.u32 	%rd521, %r73;
	bra.uni 	$L__BB106_79;
$L__BB106_78:
	div.s64 	%rd520, %rd518, %rd149;
	mul.lo.s64 	%rd290, %rd520, %rd149;
	sub.s64 	%rd521, %rd518, %rd290;
$L__BB106_79:
	add.s64 	%rd292, %rd1, %rd286;
	ld.global.u64 	%rd293, [%rd292];
	mad.lo.s64 	%rd156, %rd293, %rd521, %rd148;
	add.s32 	%r33, %r235, -4;
	mul.wide.u32 	%rd294, %r235, 8;
	add.s64 	%rd295, %rd2, %rd294;
	ld.global.u64 	%rd157, [%rd295];
	or.b64  	%rd296, %rd520, %rd157;
	and.b64  	%rd297, %rd296, -4294967296;
	setp.ne.s64 	%p8, %rd297, 0;
	@%p8 bra 	$L__BB106_81;
	cvt.u32.u64 	%r74, %rd157;
	cvt.u32.u64 	%r75, %rd520;
	div.u32 	%r76, %r75, %r74;
	mul.lo.s32 	%r77, %r76, %r74;
	sub.s32 	%r78, %r75, %r77;
	cvt.u64.u32 	%rd522, %r76;
	cvt.u64.u32 	%rd523, %r78;
	bra.uni 	$L__BB106_82;
$L__BB106_81:
	div.s64 	%rd522, %rd520, %rd157;
	mul.lo.s64 	%rd298, %rd522, %rd157;
	sub.s64 	%rd523, %rd520, %rd298;
$L__BB106_82:
	add.s64 	%rd300, %rd1, %rd294;
	ld.global.u64 	%rd301, [%rd300];
	mad.lo.s64 	%rd164, %rd301, %rd523, %rd156;
	add.s32 	%r34, %r235, -1;
	mul.wide.u32 	%rd302, %r34, 8;
	add.s64 	%rd303, %rd2, %rd302;
	ld.global.u64 	%rd165, [%rd303];
	or.b64  	%rd304, %rd522, %rd165;
	and.b64  	%rd305, %rd304, -4294967296;
	setp.ne.s64 	%p9, %rd305, 0;
	@%p9 bra 	$L__BB106_84;
	cvt.u32.u64 	%r79, %rd165;
	cvt.u32.u64 	%r80, %rd522;
	div.u32 	%r81, %r80, %r79;
	mul.lo.s32 	%r82, %r81, %r79;
	sub.s32 	%r83, %r80, %r82;
	cvt.u64.u32 	%rd524, %r81;
	cvt.u64.u32 	%rd525, %r83;
	bra.uni 	$L__BB106_85;
$L__BB106_84:
	div.s64 	%rd524, %rd522, %rd165;
	mul.lo.s64 	%rd306, %rd524, %rd165;
	sub.s64 	%rd525, %rd522, %rd306;
$L__BB106_85:
	add.s64 	%rd308, %rd1, %rd302;
	ld.global.u64 	%rd309, [%rd308];
	mad.lo.s64 	%rd172, %rd309, %rd525, %rd164;
	add.s32 	%r35, %r235, -2;
	mul.wide.u32 	%rd310, %r35, 8;
	add.s64 	%rd311, %rd2, %rd310;
	ld.global.u64 	%rd173, [%rd311];
	or.b64  	%rd312, %rd524, %rd173;
	and.b64  	%rd313, %rd312, -4294967296;
	setp.ne.s64 	%p10, %rd313, 0;
	@%p10 bra 	$L__BB106_87;
	cvt.u32.u64 	%r84, %rd173;
	cvt.u32.u64 	%r85, %rd524;
	div.u32 	%r86, %r85, %r84;
	mul.lo.s32 	%r87, %r86, %r84;
	sub.s32 	%r88, %r85, %r87;
	cvt.u64.u32 	%rd526, %r86;
	cvt.u64.u32 	%rd527, %r88;
	bra.uni 	$L__BB106_88;
$L__BB106_87:
	div.s64 	%rd526, %rd524, %rd173;
	mul.lo.s64 	%rd314, %rd526, %rd173;
	sub.s64 	%rd527, %rd524, %rd314;
$L__BB106_88:
	add.s64 	%rd316, %rd1, %rd310;
	ld.global.u64 	%rd317, [%rd316];
	mad.lo.s64 	%rd180, %rd317, %rd527, %rd172;
	add.s32 	%r36, %r235, -3;
	mul.wide.u32 	%rd318, %r36, 8;
	add.s64 	%rd319, %rd2, %rd318;
	ld.global.u64 	%rd181, [%rd319];
	or.b64  	%rd320, %rd526, %rd181;
	and.b64  	%rd321, %rd320, -4294967296;
	setp.ne.s64 	%p11, %rd321, 0;
	@%p11 bra 	$L__BB106_90;
	cvt.u32.u64 	%r89, %rd181;
	cvt.u32.u64 	%r90, %rd526;
	div.u32 	%r91, %r90, %r89;
	mul.lo.s32 	%r92, %r91, %r89;
	sub.s32 	%r93, %r90, %r92;
	cvt.u64.u32 	%rd528, %r91;
	cvt.u64.u32 	%rd529, %r93;
	bra.uni 	$L__BB106_91;
$L__BB106_90:
	div.s64 	%rd528, %rd526, %rd181;
	mul.lo.s64 	%rd322, %rd528, %rd181;
	sub.s64 	%rd529, %rd526, %rd322;
$L__BB106_91:
	add.s64 	%rd324, %rd1, %rd318;
	ld.global.u64 	%rd325, [%rd324];
	mad.lo.s64 	%rd188, %rd325, %rd529, %rd180;
	mul.wide.u32 	%rd326, %r33, 8;
	add.s64 	%rd327, %rd2, %rd326;
	ld.global.u64 	%rd189, [%rd327];
	or.b64  	%rd328, %rd528, %rd189;
	and.b64  	%rd329, %rd328, -4294967296;
	setp.ne.s64 	%p12, %rd329, 0;
	@%p12 bra 	$L__BB106_93;
	cvt.u32.u64 	%r94, %rd189;
	cvt.u32.u64 	%r95, %rd528;
	div.u32 	%r96, %r95, %r94;
	mul.lo.s32 	%r97, %r96, %r94;
	sub.s32 	%r98, %r95, %r97;
	cvt.u64.u32 	%rd545, %r96;
	cvt.u64.u32 	%rd531, %r98;
	bra.uni 	$L__BB106_94;
$L__BB106_93:
	div.s64 	%rd545, %rd528, %rd189;
	mul.lo.s64 	%rd330, %rd545, %rd189;
	sub.s64 	%rd531, %rd528, %rd330;
$L__BB106_94:
	add.s64 	%rd332, %rd1, %rd326;
	ld.global.u64 	%rd333, [%rd332];
	mad.lo.s64 	%rd554, %rd333, %rd531, %rd188;
	add.s32 	%r235, %r235, -8;
	add.s32 	%r234, %r234, 8;
	setp.ne.s32 	%p13, %r234, 0;
	@%p13 bra 	$L__BB106_70;
	add.s32 	%r237, %r235, 3;
$L__BB106_96:
	setp.eq.s32 	%p14, %r25, 0;
	@%p14 bra 	$L__BB106_125;
	and.b32  	%r41, %r23, 3;
	setp.lt.u32 	%p15, %r25, 4;
	@%p15 bra 	$L__BB106_111;
	mul.wide.u32 	%rd335, %r237, 8;
	add.s64 	%rd336, %rd2, %rd335;
	ld.global.u64 	%rd200, [%rd336];
	or.b64  	%rd337, %rd545, %rd200;
	and.b64  	%rd338, %rd337, -4294967296;
	setp.ne.s64 	%p16, %rd338, 0;
	@%p16 bra 	$L__BB106_100;
	cvt.u32.u64 	%r99, %rd200;
	cvt.u32.u64 	%r100, %rd545;
	div.u32 	%r101, %r100, %r99;
	mul.lo.s32 	%r102, %r101, %r99;
	sub.s32 	%r103, %r100, %r102;
	cvt.u64.u32 	%rd535, %r101;
	cvt.u64.u32 	%rd536, %r103;
	bra.uni 	$L__BB106_101;
$L__BB106_100:
	div.s64 	%rd535, %rd545, %rd200;
	mul.lo.s64 	%rd339, %rd535, %rd200;
	sub.s64 	%rd536, %rd545, %rd339;
$L__BB106_101:
	add.s64 	%rd341, %rd1, %rd335;
	ld.global.u64 	%rd342, [%rd341];
	mad.lo.s64 	%rd207, %rd342, %rd536, %rd554;
	add.s32 	%r42, %r237, -1;
	mul.wide.u32 	%rd343, %r42, 8;
	add.s64 	%rd344, %rd2, %rd343;
	ld.global.u64 	%rd208, [%rd344];
	or.b64  	%rd345, %rd535, %rd208;
	and.b64  	%rd346, %rd345, -4294967296;
	setp.ne.s64 	%p17, %rd346, 0;
	@%p17 bra 	$L__BB106_103;
	cvt.u32.u64 	%r104, %rd208;
	cvt.u32.u64 	%r105, %rd535;
	div.u32 	%r106, %r105, %r104;
	mul.lo.s32 	%r107, %r106, %r104;
	sub.s32 	%r108, %r105, %r107;
	cvt.u64.u32 	%rd537, %r106;
	cvt.u64.u32 	%rd538, %r108;
	bra.uni 	$L__BB106_104;
$L__BB106_103:
	div.s64 	%rd537, %rd535, %rd208;
	mul.lo.s64 	%rd347, %rd537, %rd208;
	sub.s64 	%rd538, %rd535, %rd347;
$L__BB106_104:
	add.s64 	%rd349, %rd1, %rd343;
	ld.global.u64 	%rd350, [%rd349];
	mad.lo.s64 	%rd215, %rd350, %rd538, %rd207;
	add.s32 	%r43, %r237, -2;
	mul.wide.u32 	%rd351, %r43, 8;
	add.s64 	%rd352, %rd2, %rd351;
	ld.global.u64 	%rd216, [%rd352];
	or.b64  	%rd353, %rd537, %rd216;
	and.b64  	%rd354, %rd353, -4294967296;
	setp.ne.s64 	%p18, %rd354, 0;
	@%p18 bra 	$L__BB106_106;
	cvt.u32.u64 	%r109, %rd216;
	cvt.u32.u64 	%r110, %rd537;
	div.u32 	%r111, %r110, %r109;
	mul.lo.s32 	%r112, %r111, %r109;
	sub.s32 	%r113, %r110, %r112;
	cvt.u64.u32 	%rd539, %r111;
	cvt.u64.u32 	%rd540, %r113;
	bra.uni 	$L__BB106_107;
$L__BB106_106:
	div.s64 	%rd539, %rd537, %rd216;
	mul.lo.s64 	%rd355, %rd539, %rd216;
	sub.s64 	%rd540, %rd537, %rd355;
$L__BB106_107:
	add.s64 	%rd357, %rd1, %rd351;
	ld.global.u64 	%rd358, [%rd357];
	mad.lo.s64 	%rd223, %rd358, %rd540, %rd215;
	add.s32 	%r44, %r237, -3;
	mul.wide.u32 	%rd359, %r44, 8;
	add.s64 	%rd360, %rd2, %rd359;
	ld.global.u64 	%rd224, [%rd360];
	or.b64  	%rd361, %rd539, %rd224;
	and.b64  	%rd362, %rd361, -4294967296;
	setp.ne.s64 	%p19, %rd362, 0;
	@%p19 bra 	$L__BB106_109;
	cvt.u32.u64 	%r114, %rd224;
	cvt.u32.u64 	%r115, %rd539;
	div.u32 	%r116, %r115, %r114;
	mul.lo.s32 	%r117, %r116, %r114;
	sub.s32 	%r118, %r115, %r117;
	cvt.u64.u32 	%rd545, %r116;
	cvt.u64.u32 	%rd542, %r118;
	bra.uni 	$L__BB106_110;
$L__BB106_109:
	div.s64 	%rd545, %rd539, %rd224;
	mul.lo.s64 	%rd363, %rd545, %rd224;
	sub.s64 	%rd542, %rd539, %rd363;
$L__BB106_110:
	add.s64 	%rd365, %rd1, %rd359;
	ld.global.u64 	%rd366, [%rd365];
	mad.lo.s64 	%rd554, %rd366, %rd542, %rd223;
	add.s32 	%r237, %r237, -4;
$L__BB106_111:
	setp.eq.s32 	%p20, %r41, 0;
	@%p20 bra 	$L__BB106_125;
	setp.eq.s32 	%p21, %r41, 1;
	@%p21 bra 	$L__BB106_120;
	mul.wide.u32 	%rd368, %r237, 8;
	add.s64 	%rd369, %rd2, %rd368;
	ld.global.u64 	%rd235, [%rd369];
	or.b64  	%rd370, %rd545, %rd235;
	and.b64  	%rd371, %rd370, -4294967296;
	setp.ne.s64 	%p22, %rd371, 0;
	@%p22 bra 	$L__BB106_115;
	cvt.u32.u64 	%r119, %rd235;
	cvt.u32.u64 	%r120, %rd545;
	div.u32 	%r121, %r120, %r119;
	mul.lo.s32 	%r122, %r121, %r119;
	sub.s32 	%r123, %r120, %r122;
	cvt.u64.u32 	%rd546, %r121;
	cvt.u64.u32 	%rd547, %r123;
	bra.uni 	$L__BB106_116;
$L__BB106_115:
	div.s64 	%rd546, %rd545, %rd235;
	mul.lo.s64 	%rd372, %rd546, %rd235;
	sub.s64 	%rd547, %rd545, %rd372;
$L__BB106_116:
	add.s64 	%rd374, %rd1, %rd368;
	ld.global.u64 	%rd375, [%rd374];
	mad.lo.s64 	%rd242, %rd375, %rd547, %rd554;
	add.s32 	%r47, %r237, -1;
	mul.wide.u32 	%rd376, %r47, 8;
	add.s64 	%rd377, %rd2, %rd376;
	ld.global.u64 	%rd243, [%rd377];
	or.b64  	%rd378, %rd546, %rd243;
	and.b64  	%rd379, %rd378, -4294967296;
	setp.ne.s64 	%p23, %rd379, 0;
	@%p23 bra 	$L__BB106_118;
	cvt.u32.u64 	%r124, %rd243;
	cvt.u32.u64 	%r125, %rd546;
	div.u32 	%r126, %r125, %r124;
	mul.lo.s32 	%r127, %r126, %r124;
	sub.s32 	%r128, %r125, %r127;
	cvt.u64.u32 	%rd545, %r126;
	cvt.u64.u32 	%rd549, %r128;
	bra.uni 	$L__BB106_119;
$L__BB106_118:
	div.s64 	%rd545, %rd546, %rd243;
	mul.lo.s64 	%rd380, %rd545, %rd243;
	sub.s64 	%rd549, %rd546, %rd380;
$L__BB106_119:
	add.s64 	%rd382, %rd1, %rd376;
	ld.global.u64 	%rd383, [%rd382];
	mad.lo.s64 	%rd554, %rd383, %rd549, %rd242;
	add.s32 	%r237, %r237, -2;
$L__BB106_120:
	and.b32  	%r129, %r23, 1;
	setp.eq.b32 	%p24, %r129, 1;
	not.pred 	%p25, %p24;
	@%p25 bra 	$L__BB106_125;
	mul.wide.u32 	%rd384, %r237, 8;
	add.s64 	%rd385, %rd2, %rd384;
	ld.global.u64 	%rd254, [%rd385];
	or.b64  	%rd386, %rd545, %rd254;
	and.b64  	%rd387, %rd386, -4294967296;
	setp.ne.s64 	%p26, %rd387, 0;
	@%p26 bra 	$L__BB106_123;
	cvt.u32.u64 	%r130, %rd254;
	cvt.u32.u64 	%r131, %rd545;
	rem.u32 	%r132, %r131, %r130;
	cvt.u64.u32 	%rd553, %r132;
	bra.uni 	$L__BB106_124;
$L__BB106_123:
	rem.s64 	%rd553, %rd545, %rd254;
$L__BB106_124:
	add.s64 	%rd389, %rd1, %rd384;
	ld.global.u64 	%rd390, [%rd389];
	mad.lo.s64 	%rd554, %rd390, %rd553, %rd554;
$L__BB106_125:
	add.s64 	%rd391, %rd3, %rd554;
	ld.global.u8 	%rs5, [%rd391];
	cvt.s16.s8 	%rs3, %rs5;
	cvt.rn.f32.s16 	%f13, %rs3;
	abs.f32 	%f14, %f13;
	setp.eq.s16 	%p27, %rs5, 1;
	mov.f32 	%f197, 0f3F800000;
	@%p27 bra 	$L__BB106_131;
	setp.num.f32 	%p28, %f14, %f14;
	@%p28 bra 	$L__BB106_128;
	mov.f32 	%f76, 0f40400000;
	add.rn.f32 	%f197, %f13, %f76;
	bra.uni 	$L__BB106_131;
$L__BB106_128:
	setp.ne.s16 	%p29, %rs3, 0;
	setp.neu.f32 	%p30, %f14, 0f7F800000;
	and.pred  	%p31, %p29, %p30;
	@%p31 bra 	$L__BB106_130;
	add.f32 	%f197, %f13, %f13;
	bra.uni 	$L__BB106_131;
$L__BB106_130:
	setp.lt.f32 	%p32, %f14, 0f00800000;
	mul.f32 	%f20, %f14, 0f4B800000;
	selp.f32 	%f21, %f20, %f14, %p32;
	mov.b32 	%r133, %f21;
	add.s32 	%r134, %r133, -1060439283;
	and.b32  	%r135, %r134, -8388608;
	sub.s32 	%r136, %r133, %r135;
	mov.b32 	%f22, %r136;
	cvt.rn.f32.s32 	%f23, %r135;
	selp.f32 	%f24, 0fC1C00000, 0f00000000, %p32;
	fma.rn.f32 	%f25, %f23, 0f34000000, %f24;
	add.f32 	%f26, %f22, 0fBF800000;
	add.f32 	%f27, %f22, 0f3F800000;
	rcp.approx.ftz.f32 	%f28, %f27;
	add.f32 	%f29, %f26, %f26;
	mul.f32 	%f30, %f29, %f28;
	mul.f32 	%f31, %f30, %f30;
	neg.f32 	%f32, %f30;
	sub.f32 	%f33, %f26, %f30;
	add.f32 	%f34, %f33, %f33;
	fma.rn.f32 	%f35, %f32, %f26, %f34;
	mul.rn.f32 	%f36, %f28, %f35;
	fma.rn.f32 	%f37, %f31, 0f3A2C32E4, 0f3B52E7DB;
	fma.rn.f32 	%f38, %f37, %f31, 0f3C93BB73;
	fma.rn.f32 	%f39, %f38, %f31, 0f3DF6384F;
	mul.rn.f32 	%f40, %f39, %f31;
	fma.rn.f32 	%f41, %f30, 0f3FB8AA3B, %f25;
	mul.f32 	%f42, %f40, 0f40400000;
	sub.f32 	%f43, %f25, %f41;
	fma.rn.f32 	%f44, %f30, 0f3FB8AA3B, %f43;
	fma.rn.f32 	%f45, %f36, 0f3FB8AA3B, %f44;
	fma.rn.f32 	%f46, %f30, 0f32A55E34, %f45;
	fma.rn.f32 	%f47, %f42, %f36, %f46;
	fma.rn.f32 	%f48, %f40, %f30, %f47;
	add.rn.f32 	%f49, %f41, %f48;
	mov.f32 	%f50, 0f40400000;
	mul.rn.f32 	%f51, %f49, %f50;
	cvt.rni.f32.f32 	%f52, %f51;
	sub.f32 	%f53, %f51, %f52;
	neg.f32 	%f54, %f51;
	fma.rn.f32 	%f55, %f49, 0f40400000, %f54;
	neg.f32 	%f56, %f41;
	add.rn.f32 	%f57, %f49, %f56;
	neg.f32 	%f58, %f57;
	add.rn.f32 	%f59, %f48, %f58;
	fma.rn.f32 	%f60, %f59, 0f40400000, %f55;
	add.f32 	%f61, %f53, %f60;
	setp.gt.f32 	%p33, %f52, 0f00000000;
	selp.b32 	%r137, 0, -2097152000, %p33;
	setp.lt.f32 	%p34, %f51, 0f00000000;
	selp.f32 	%f62, 0f00000000, 0f7F800000, %p34;
	abs.f32 	%f63, %f51;
	setp.gt.f32 	%p35, %f63, 0f43180000;
	cvt.rzi.s32.f32 	%r138, %f52;
	shl.b32 	%r139, %r138, 23;
	sub.s32 	%r140, %r139, %r137;
	mov.b32 	%f64, %r140;
	add.s32 	%r141, %r137, 2130706432;
	mov.b32 	%f65, %r141;
	fma.rn.f32 	%f66, %f61, 0f391FCB8E, 0f3AAF85ED;
	fma.rn.f32 	%f67, %f66, %f61, 0f3C1D9856;
	fma.rn.f32 	%f68, %f67, %f61, 0f3D6357BB;
	fma.rn.f32 	%f69, %f68, %f61, 0f3E75FDEC;
	fma.rn.f32 	%f70, %f69, %f61, 0f3F317218;
	fma.rn.f32 	%f71, %f70, %f61, 0f3F800000;
	mul.f32 	%f72, %f71, %f65;
	mul.f32 	%f73, %f72, %f64;
	selp.f32 	%f74, %f62, %f73, %p35;
	setp.lt.s16 	%p36, %rs3, 0;
	neg.f32 	%f75, %f74;
	selp.f32 	%f197, %f75, %f74, %p36;
$L__BB106_131:
	// begin inline asm
	{  cvt.rn.f16.f32 %rs6, %f197;}

	// end inline asm
	st.shared.u16 	[%r5], %rs6;
$L__BB106_132:
	bar.sync 	0;
	setp.lt.u32 	%p78, %r239, 66;
	@%p78 bra 	$L__BB106_136;
$L__BB106_133:
	shr.u32 	%r51, %r239, 1;
	setp.ge.u32 	%p79, %r1, %r51;
	@%p79 bra 	$L__BB106_135;
	ld.shared.u16 	%rs11, [%r5];
	and.b32  	%r228, %r239, 2046;
	add.s32 	%r229, %r5, %r228;
	ld.shared.u16 	%rs12, [%r229];
	// begin inline asm
	{add.f16 %rs10,%rs11,%rs12;
}
	// end inline asm
	st.shared.u16 	[%r5], %rs10;
$L__BB106_135:
	bar.sync 	0;
	setp.gt.u32 	%p80, %r239, 131;
	mov.u32 	%r239, %r51;
	@%p80 bra 	$L__BB106_133;
$L__BB106_136:
	setp.gt.u32 	%p81, %r1, 31;
	@%p81 bra 	$L__BB106_139;
	ld.shared.u16 	%rs14, [%r5];
	ld.shared.u16 	%rs15, [%r5+64];
	// begin inline asm
	{add.f16 %rs13,%rs14,%rs15;
}
	// end inline asm
	st.volatile.shared.u16 	[%r5], %rs13;
	ld.shared.u16 	%rs18, [%r5+32];
	// begin inline asm
	{add.f16 %rs16,%rs13,%rs18;
}
	// end inline asm
	st.volatile.shared.u16 	[%r5], %rs16;
	ld.shared.u16 	%rs21, [%r5+16];
	// begin inline asm
	{add.f16 %rs19,%rs16,%rs21;
}
	// end inline asm
	st.volatile.shared.u16 	[%r5], %rs19;
	ld.shared.u16 	%rs24, [%r5+8];
	// begin inline asm
	{add.f16 %rs22,%rs19,%rs24;
}
	// end inline asm
	st.volatile.shared.u16 	[%r5], %rs22;
	ld.shared.u16 	%rs27, [%r5+4];
	// begin inline asm
	{add.f16 %rs25,%rs22,%rs27;
}
	// end inline asm
	st.volatile.shared.u16 	[%r5], %rs25;
	ld.shared.u16 	%rs30, [%r5+2];
	// begin inline asm
	{add.f16 %rs28,%rs25,%rs30;
}
	// end inline asm
	st.volatile.shared.u16 	[%r5], %rs28;
	setp.ne.s32 	%p82, %r1, 0;
	@%p82 bra 	$L__BB106_139;
	cvta.to.global.u64 	%rd467, %rd260;
	mul.wide.u32 	%rd468, %r2, 2;
	add.s64 	%rd469, %rd467, %rd468;
	ld.shared.u16 	%rs31, [reducel3sdata_bool];
	st.global.u16 	[%rd469], %rs31;
$L__BB106_139:
	ret;

}
	// .globl	uncontiguous_cumulate_reducel3_bool
.visible .entry uncontiguous_cumulate_reducel3_bool(
	.param .u64 .ptr .align 1 uncontiguous_cumulate_reducel3_bool_param_0,
	.param .u64 .ptr .align 1 uncontiguous_cumulate_reducel3_bool_param_1,
	.param .u64 .ptr .align 1 uncontiguous_cumulate_reducel3_bool_param_2,
	.param .u64 .ptr .align 1 uncontiguous_cumulate_reducel3_bool_param_3,
	.param .u64 uncontiguous_cumulate_reducel3_bool_param_4,
	.param .u64 uncontiguous_cumulate_reducel3_bool_param_5
)
{
	.reg .pred 	%p<53>;
	.reg .b16 	%rs<26>;
	.reg .b32 	%r<218>;
	.reg .b64 	%rd<555>;

	ld.param.u64 	%rd260, [uncontiguous_cumulate_reducel3_bool_param_0];
	ld.param.u64 	%rd263, [uncontiguous_cumulate_reducel3_bool_param_1];
	ld.param.u64 	%rd264, [uncontiguous_cumulate_reducel3_bool_param_2];
	ld.param.u64 	%rd265, [uncontiguous_cumulate_reducel3_bool_param_3];
	ld.param.u64 	%rd261, [uncontiguous_cumulate_reducel3_bool_param_4];
	ld.param.u64 	%rd262, [uncontiguous_cumulate_reducel3_bool_param_5];
	cvta.to.global.u64 	%rd1, %rd265;
	cvta.to.global.u64 	%rd2, %rd264;
	cvta.to.global.u64 	%rd3, %rd263;
	mov.u32 	%r1, %tid.x;
	mov.u32 	%r2, %ctaid.x;
	mov.u32 	%r217, %ntid.x;
	mul.lo.s32 	%r53, %r2, %r217;
	shl.b32 	%r54, %r53, 1;
	add.s32 	%r4, %r54, %r1;
	shl.b32 	%r55, %r1, 1;
	mov.u32 	%r56, reducel3sdata_bool;
	add.s32 	%r5, %r56, %r55;
	mov.b32 	%r52, 0;
	// begin inline asm
	cvt.rn.f16.s32 %rs1, %r52;
	// end inline asm
	st.shared.u16 	[%r5], %rs1;
	add.s32 	%r57, %r4, %r217;
	cvt.u64.u32 	%rd508, %r57;
	setp.le.u64 	%p1, %rd262, %rd508;
	@%p1 bra 	$L__BB107_54;
	cvt.u32.u64 	%r6, %rd261;
	add.s32 	%r211, %r6, -1;
	setp.lt.s32 	%p27, %r211, 0;
	mov.b64 	%rd512, 0;
	mov.u64 	%rd513, %rd512;
	@%p27 bra 	$L__BB107_53;
	cvt.u64.u32 	%rd509, %r4;
	setp.lt.u32 	%p28, %r211, 3;
	mov.b64 	%rd513, 0;
	mov.u64 	%rd512, %rd513;
	@%p28 bra 	$L__BB107_30;
	add.s32 	%r209, %r6, -2;
	and.b32  	%r134, %r6, -4;
	neg.s32 	%r208, %r134;
	mov.b64 	%rd513, 0;
$L__BB107_4:
	.pragma "nounroll";
	add.s32 	%r12, %r209, 1;
	mul.wide.u32 	%rd396, %r12, 8;
	add.s64 	%rd397, %rd2, %rd396;
	ld.global.u64 	%rd10, [%rd397];
	or.b64  	%rd398, %rd509, %rd10;
	and.b64  	%rd399, %rd398, -4294967296;
	setp.ne.s64 	%p29, %rd399, 0;
	@%p29 bra 	$L__BB107_6;
	cvt.u32.u64 	%r135, %rd10;
	cvt.u32.u64 	%r136, %rd509;
	div.u32 	%r137, %r136, %r135;
	mul.lo.s32 	%r138, %r137, %r135;
	sub.s32 	%r139, %r136, %r138;
	cvt.u64.u32 	%rd474, %r137;
	cvt.u64.u32 	%rd475, %r139;
	bra.uni 	$L__BB107_7;
$L__BB107_6:
	div.s64 	%rd474, %rd509, %rd10;
	mul.lo.s64 	%rd400, %rd474, %rd10;
	sub.s64 	%rd475, %rd509, %rd400;
$L__BB107_7:
	mul.wide.u32 	%rd401, %r12, 8;
	add.s64 	%rd402, %rd1, %rd401;
	ld.global.u64 	%rd17, [%rd402];
	mad.lo.s64 	%rd18, %rd17, %rd475, %rd512;
	or.b64  	%rd403, %rd508, %rd10;
	and.b64  	%rd404, %rd403, -4294967296;
	setp.ne.s64 	%p30, %rd404, 0;
	@%p30 bra 	$L__BB107_9;
	cvt.u32.u64 	%r140, %rd10;
	cvt.u32.u64 	%r141, %rd508;
	div.u32 	%r142, %r141, %r140;
	mul.lo.s32 	%r143, %r142, %r140;
	sub.s32 	%r144, %r141, %r143;
	cvt.u64.u32 	%rd476, %r142;
	cvt.u64.u32 	%rd477, %r144;
	bra.uni 	$L__BB107_10;
$L__BB107_9:
	div.s64 	%rd476, %rd508, %rd10;
	mul.lo.s64 	%rd405, %rd476, %rd10;
	sub.s64 	%rd477, %rd508, %rd405;
$L__BB107_10:
	mad.lo.s64 	%rd25, %rd477, %rd17, %rd513;
	add.s32 	%r13, %r209, -2;
	mul.wide.u32 	%rd406, %r209, 8;
	add.s64 	%rd407, %rd2, %rd406;
	ld.global.u64 	%rd26, [%rd407];
	or.b64  	%rd408, %rd474, %rd26;
	and.b64  	%rd409, %rd408, -4294967296;
	setp.ne.s64 	%p31, %rd409, 0;
	@%p31 bra 	$L__BB107_12;
	cvt.u32.u64 	%r145, %rd26;
	cvt.u32.u64 	%r146, %rd474;
	div.u32 	%r147, %r146, %r145;
	mul.lo.s32 	%r148, %r147, %r145;
	sub.s32 	%r149, %r146, %r148;
	cvt.u64.u32 	%rd478, %r147;
	cvt.u64.u32 	%rd479, %r149;
	bra.uni 	$L__BB107_13;
$L__BB107_12:
	div.s64 	%rd478, %rd474, %rd26;
	mul.lo.s64 	%rd410, %rd478, %rd26;
	sub.s64 	%rd479, %rd474, %rd410;
$L__BB107_13:
	mul.wide.u32 	%rd411, %r209, 8;
	add.s64 	%rd412, %rd1, %rd411;
	ld.global.u64 	%rd33, [%rd412];
	mad.lo.s64 	%rd34, %rd33, %rd479, %rd18;
	or.b64  	%rd413, %rd476, %rd26;
	and.b64  	%rd414, %rd413, -4294967296;
	setp.ne.s64 	%p32, %rd414, 0;
	@%p32 bra 	$L__BB107_15;
	cvt.u32.u64 	%r150, %rd26;
	cvt.u32.u64 	%r151, %rd476;
	div.u32 	%r152, %r151, %r150;
	mul.lo.s32 	%r153, %r152, %r150;
	sub.s32 	%r154, %r151, %r153;
	cvt.u64.u32 	%rd480, %r152;
	cvt.u64.u32 	%rd481, %r154;
	bra.uni 	$L__BB107_16;
$L__BB107_15:
	div.s64 	%rd480, %rd476, %rd26;
	mul.lo.s64 	%rd415, %rd480, %rd26;
	sub.s64 	%rd481, %rd476, %rd415;
$L__BB107_16:
	mad.lo.s64 	%rd41, %rd481, %rd33, %rd25;
	add.s32 	%r14, %r209, -1;
	mul.wide.u32 	%rd416, %r14, 8;
	add.s64 	%rd417, %rd2, %rd416;
	ld.global.u64 	%rd42, [%rd417];
	or.b64  	%rd418, %rd478, %rd42;
	and.b64  	%rd419, %rd418, -4294967296;
	setp.ne.s64 	%p33, %rd419, 0;
	@%p33 bra 	$L__BB107_18;
	cvt.u32.u64 	%r155, %rd42;
	cvt.u32.u64 	%r156, %rd478;
	div.u32 	%r157, %r156, %r155;
	mul.lo.s32 	%r158, %r157, %r155;
	sub.s32 	%r159, %r156, %r158;
	cvt.u64.u32 	%rd482, %r157;
	cvt.u64.u32 	%rd483, %r159;
	bra.uni 	$L__BB107_19;
$L__BB107_18:
	div.s64 	%rd482, %rd478, %rd42;
	mul.lo.s64 	%rd420, %rd482, %rd42;
	sub.s64 	%rd483, %rd478, %rd420;
$L__BB107_19:
	mul.wide.u32 	%rd421, %r14, 8;
	add.s64 	%rd422, %rd1, %rd421;
	ld.global.u64 	%rd49, [%rd422];
	mad.lo.s64 	%rd50, %rd49, %rd483, %rd34;
	or.b64  	%rd423, %rd480, %rd42;
	and.b64  	%rd424, %rd423, -4294967296;
	setp.ne.s64 	%p34, %rd424, 0;
	@%p34 bra 	$L__BB107_21;
	cvt.u32.u64 	%r160, %rd42;
	cvt.u32.u64 	%r161, %rd480;
	div.u32 	%r162, %r161, %r160;
	mul.lo.s32 	%r163, %r162, %r160;
	sub.s32 	%r164, %r161, %r163;
	cvt.u64.u32 	%rd484, %r162;
	cvt.u64.u32 	%rd485, %r164;
	bra.uni 	$L__BB107_22;
$L__BB107_21:
	div.s64 	%rd484, %rd480, %rd42;
	mul.lo.s64 	%rd425, %rd484, %rd42;
	sub.s64 	%rd485, %rd480, %rd425;
$L__BB107_22:
	mad.lo.s64 	%rd57, %rd485, %rd49, %rd41;
	mul.wide.u32 	%rd426, %r13, 8;
	add.s64 	%rd427, %rd2, %rd426;
	ld.global.u64 	%rd58, [%rd427];
	or.b64  	%rd428, %rd482, %rd58;
	and.b64  	%rd429, %rd428, -4294967296;
	setp.ne.s64 	%p35, %rd429, 0;
	@%p35 bra 	$L__BB107_24;
	cvt.u32.u64 	%r165, %rd58;
	cvt.u32.u64 	%r166, %rd482;
	div.u32 	%r167, %r166, %r165;
	mul.lo.s32 	%r168, %r167, %r165;
	sub.s32 	%r169, %r166, %r168;
	cvt.u64.u32 	%rd509, %r167;
	cvt.u64.u32 	%rd487, %r169;
	bra.uni 	$L__BB107_25;
$L__BB107_24:
	div.s64 	%rd509, %rd482, %rd58;
	mul.lo.s64 	%rd430, %rd509, %rd58;
	sub.s64 	%rd487, %rd482, %rd430;
$L__BB107_25:
	mul.wide.u32 	%rd431, %r13, 8;
	add.s64 	%rd432, %rd1, %rd431;
	ld.global.u64 	%rd65, [%rd432];
	mad.lo.s64 	%rd512, %rd65, %rd487, %rd50;
	or.b64  	%rd433, %rd484, %rd58;
	and.b64  	%rd434, %rd433, -4294967296;
	setp.ne.s64 	%p36, %rd434, 0;
	@%p36 bra 	$L__BB107_27;
	cvt.u32.u64 	%r170, %rd58;
	cvt.u32.u64 	%r171, %rd484;
	div.u32 	%r172, %r171, %r170;
	mul.lo.s32 	%r173, %r172, %r170;
	sub.s32 	%r174, %r171, %r173;
	cvt.u64.u32 	%rd508, %r172;
	cvt.u64.u32 	%rd489, %r174;
	bra.uni 	$L__BB107_28;
$L__BB107_27:
	div.s64 	%rd508, %rd484, %rd58;
	mul.lo.s64 	%rd435, %rd508, %rd58;
	sub.s64 	%rd489, %rd484, %rd435;
$L__BB107_28:
	mad.lo.s64 	%rd513, %rd489, %rd65, %rd57;
	add.s32 	%r209, %r209, -4;
	add.s32 	%r208, %r208, 4;
	setp.ne.s32 	%p37, %r208, 0;
	@%p37 bra 	$L__BB107_4;
	add.s32 	%r211, %r209, 1;
$L__BB107_30:
	and.b32  	%r19, %r6, 3;
	setp.eq.s32 	%p38, %r19, 0;
	@%p38 bra 	$L__BB107_53;
	setp.eq.s32 	%p39, %r19, 1;
	@%p39 bra 	$L__BB107_45;
	mul.wide.u32 	%rd437, %r211, 8;
	add.s64 	%rd438, %rd2, %rd437;
	ld.global.u64 	%rd80, [%rd438];
	or.b64  	%rd439, %rd509, %rd80;
	and.b64  	%rd440, %rd439, -4294967296;
	setp.ne.s64 	%p40, %rd440, 0;
	@%p40 bra 	$L__BB107_34;
	cvt.u32.u64 	%r175, %rd80;
	cvt.u32.u64 	%r176, %rd509;
	div.u32 	%r177, %r176, %r175;
	mul.lo.s32 	%r178, %r177, %r175;
	sub.s32 	%r179, %r176, %r178;
	cvt.u64.u32 	%rd496, %r177;
	cvt.u64.u32 	%rd497, %r179;
	bra.uni 	$L__BB107_35;
$L__BB107_34:
	div.s64 	%rd496, %rd509, %rd80;
	mul.lo.s64 	%rd441, %rd496, %rd80;
	sub.s64 	%rd497, %rd509, %rd441;
$L__BB107_35:
	add.s64 	%rd443, %rd1, %rd437;
	ld.global.u64 	%rd87, [%rd443];
	mad.lo.s64 	%rd88, %rd87, %rd497, %rd512;
	or.b64  	%rd444, %rd508, %rd80;
	and.b64  	%rd445, %rd444, -4294967296;
	setp.ne.s64 	%p41, %rd445, 0;
	@%p41 bra 	$L__BB107_37;
	cvt.u32.u64 	%r180, %rd80;
	cvt.u32.u64 	%r181, %rd508;
	div.u32 	%r182, %r181, %r180;
	mul.lo.s32 	%r183, %r182, %r180;
	sub.s32 	%r184, %r181, %r183;
	cvt.u64.u32 	%rd498, %r182;
	cvt.u64.u32 	%rd499, %r184;
	bra.uni 	$L__BB107_38;
$L__BB107_37:
	div.s64 	%rd498, %rd508, %rd80;
	mul.lo.s64 	%rd446, %rd498, %rd80;
	sub.s64 	%rd499, %rd508, %rd446;
$L__BB107_38:
	mad.lo.s64 	%rd95, %rd499, %rd87, %rd513;
	add.s32 	%r20, %r211, -1;
	mul.wide.u32 	%rd447, %r20, 8;
	add.s64 	%rd448, %rd2, %rd447;
	ld.global.u64 	%rd96, [%rd448];
	or.b64  	%rd449, %rd496, %rd96;
	and.b64  	%rd450, %rd449, -4294967296;
	setp.ne.s64 	%p42, %rd450, 0;
	@%p42 bra 	$L__BB107_40;
	cvt.u32.u64 	%r185, %rd96;
	cvt.u32.u64 	%r186, %rd496;
	div.u32 	%r187, %r186, %r185;
	mul.lo.s32 	%r188, %r187, %r185;
	sub.s32 	%r189, %r186, %r188;
	cvt.u64.u32 	%rd509, %r187;
	cvt.u64.u32 	%rd501, %r189;
	bra.uni 	$L__BB107_41;
$L__BB107_40:
	div.s64 	%rd509, %rd496, %rd96;
	mul.lo.s64 	%rd451, %rd509, %rd96;
	sub.s64 	%rd501, %rd496, %rd451;
$L__BB107_41:
	add.s64 	%rd453, %rd1, %rd447;
	ld.global.u64 	%rd103, [%rd453];
	mad.lo.s64 	%rd512, %rd103, %rd501, %rd88;
	or.b64  	%rd454, %rd498, %rd96;
	and.b64  	%rd455, %rd454, -4294967296;
	setp.ne.s64 	%p43, %rd455, 0;
	@%p43 bra 	$L__BB107_43;
	cvt.u32.u64 	%r190, %rd96;
	cvt.u32.u64 	%r191, %rd498;
	div.u32 	%r192, %r191, %r190;
	mul.lo.s32 	%r193, %r192, %r190;
	sub.s32 	%r194, %r191, %r193;
	cvt.u64.u32 	%rd508, %r192;
	cvt.u64.u32 	%rd503, %r194;
	bra.uni 	$L__BB107_44;
$L__BB107_43:
	div.s64 	%rd508, %rd498, %rd96;
	mul.lo.s64 	%rd456, %rd508, %rd96;
	sub.s64 	%rd503, %rd498, %rd456;
$L__BB107_44:
	mad.lo.s64 	%rd513, %rd503, %rd103, %rd95;
	add.s32 	%r211, %r211, -2;
$L__BB107_45:
	and.b32  	%r195, %r6, 1;
	setp.eq.b32 	%p44, %r195, 1;
	not.pred 	%p45, %p44;
	@%p45 bra 	$L__BB107_53;
	mul.wide.u32 	%rd457, %r211, 8;
	add.s64 	%rd458, %rd2, %rd457;
	ld.global.u64 	%rd118, [%rd458];
	or.b64  	%rd459, %rd509, %rd118;
	and.b64  	%rd460, %rd459, -4294967296;
	setp.ne.s64 	%p46, %rd460, 0;
	@%p46 bra 	$L__BB107_48;
	cvt.u32.u64 	%r196, %rd118;
	cvt.u32.u64 	%r197, %rd509;
	rem.u32 	%r198, %r197, %r196;
	cvt.u64.u32 	%rd510, %r198;
	bra.uni 	$L__BB107_49;
$L__BB107_48:
	rem.s64 	%rd510, %rd509, %rd118;
$L__BB107_49:
	add.s64 	%rd462, %rd1, %rd457;
	ld.global.u64 	%rd122, [%rd462];
	mad.lo.s64 	%rd512, %rd122, %rd510, %rd512;
	or.b64  	%rd463, %rd508, %rd118;
	and.b64  	%rd464, %rd463, -4294967296;
	setp.ne.s64 	%p47, %rd464, 0;
	@%p47 bra 	$L__BB107_51;
	cvt.u32.u64 	%r199, %rd118;
	cvt.u32.u64 	%r200, %rd508;
	rem.u32 	%r201, %r200, %r199;
	cvt.u64.u32 	%rd511, %r201;
	bra.uni 	$L__BB107_52;
$L__BB107_51:
	rem.s64 	%rd511, %rd508, %rd118;
$L__BB107_52:
	mad.lo.s64 	%rd513, %rd511, %rd122, %rd513;
$L__BB107_53:
	add.s64 	%rd465, %rd3, %rd512;
	ld.global.s8 	%r203, [%rd465];
	add.s64 	%rd466, %rd3, %rd513;
	ld.global.s8 	%r204, [%rd466];
	add.s32 	%r205, %r204, %r203;
	shr.s32 	%r202, %r205, 1;
	// begin inline asm
	cvt.rn.f16.s32 %rs3, %r202;
	// end inline asm
	st.shared.u16 	[%r5], %rs3;
	bra.uni 	$L__BB107_114;
$L__BB107_54:
	cvt.u64.u32 	%rd545, %r4;
	setp.le.u64 	%p2, %rd262, %rd545;
	@%p2 bra 	$L__BB107_114;
	cvt.u32.u64 	%r23, %rd261;
	add.s32 	%r215, %r23, -1;
	setp.lt.s32 	%p3, %r215, 0;
	mov.b64 	%rd554, 0;
	@%p3 bra 	$L__BB107_113;
	and.b32  	%r25, %r23, 7;
	setp.lt.u32 	%p4, %r215, 7;
	mov.b64 	%rd554, 0;
	@%p4 bra 	$L__BB107_84;
	add.s32 	%r213, %r23, -4;
	and.b32  	%r58, %r23, -8;
	neg.s32 	%r212, %r58;
	mov.b64 	%rd554, 0;
$L__BB107_58:
	.pragma "nounroll";
	add.s32 	%r30, %r213, 3;
	mul.wide.u32 	%rd270, %r30, 8;
	add.s64 	%rd271, %rd2, %rd270;
	ld.global.u64 	%rd133, [%rd271];
	or.b64  	%rd272, %rd545, %rd133;
	and.b64  	%rd273, %rd272, -4294967296;
	setp.ne.s64 	%p5, %rd273, 0;
	@%p5 bra 	$L__BB107_60;
	cvt.u32.u64 	%r59, %rd133;
	cvt.u32.u64 	%r60, %rd545;
	div.u32 	%r61, %r60, %r59;
	mul.lo.s32 	%r62, %r61, %r59;
	sub.s32 	%r63, %r60, %r62;
	cvt.u64.u32 	%rd516, %r61;
	cvt.u64.u32 	%rd517, %r63;
	bra.uni 	$L__BB107_61;
$L__BB107_60:
	div.s64 	%rd516, %rd545, %rd133;
	mul.lo.s64 	%rd274, %rd516, %rd133;
	sub.s64 	%rd517, %rd545, %rd274;
$L__BB107_61:
	add.s64 	%rd276, %rd1, %rd270;
	ld.global.u64 	%rd277, [%rd276];
	mad.lo.s64 	%rd140, %rd277, %rd517, %rd554;
	add.s32 	%r31, %r213, 2;
	mul.wide.u32 	%rd278, %r31, 8;
	add.s64 	%rd279, %rd2, %rd278;
	ld.global.u64 	%rd141, [%rd279];
	or.b64  	%rd280, %rd516, %rd141;
	and.b64  	%rd281, %rd280, -4294967296;
	setp.ne.s64 	%p6, %rd281, 0;
	@%p6 bra 	$L__BB107_63;
	cvt.u32.u64 	%r64, %rd141;
	cvt.u32.u64 	%r65, %rd516;
	div.u32 	%r66, %r65, %r64;
	mul.lo.s32 	%r67, %r66, %r64;
	sub.s32 	%r68, %r65, %r67;
	cvt.u64.u32 	%rd518, %r66;
	cvt.u64.u32 	%rd519, %r68;
	bra.uni 	$L__BB107_64;
$L__BB107_63:
	div.s64 	%rd518, %rd516, %rd141;
	mul.lo.s64 	%rd282, %rd518, %rd141;
	sub.s64 	%rd519, %rd516, %rd282;
$L__BB107_64:
	add.s64 	%rd284, %rd1, %rd278;
	ld.global.u64 	%rd285, [%rd284];
	mad.lo.s64 	%rd148, %rd285, %rd519, %rd140;
	add.s32 	%r32, %r213, 1;
	mul.wide.u32 	%rd286, %r32, 8;
	add.s64 	%rd287, %rd2, %rd286;
	ld.global.u64 	%rd149, [%rd287];
	or.b64  	%rd288, %rd518, %rd149;
	and.b64  	%rd289, %rd288, -4294967296;
	setp.ne.s64 	%p7, %rd289, 0;
	@%p7 bra 	$L__BB107_66;
	cvt.u32.u64 	%r69, %rd149;
	cvt.u32.u64 	%r70, %rd518;
	div.u32 	%r71, %r70, %r69;
	mul.lo.s32 	%r72, %r71, %r69;
	sub.s32 	%r73, %r70, %r72;
	cvt.u64.u32 	%rd520, %r71;
	cvt.u64.u32 	%rd521, %r73;
	bra.uni 	$L__BB107_67;
$L__BB107_66:
	div.s64 	%rd520, %rd518, %rd149;
	mul.lo.s64 	%rd290, %rd520, %rd149;
	sub.s64 	%rd521, %rd518, %rd290;
$L__BB107_67:
	add.s64 	%rd292, %rd1, %rd286;
	ld.global.u64 	%rd293, [%rd292];
	mad.lo.s64 	%rd156, %rd293, %rd521, %rd148;
	add.s32 	%r33, %r213, -4;
	mul.wide.u32 	%rd294, %r213, 8;
	add.s64 	%rd295, %rd2, %rd294;
	ld.global.u64 	%rd157, [%rd295];
	or.b64  	%rd296, %rd520, %rd157;
	and.b64  	%rd297, %rd296, -4294967296;
	setp.ne.s64 	%p8, %rd297, 0;
	@%p8 bra 	$L__BB107_69;
	cvt.u32.u64 	%r74, %rd157;
	cvt.u32.u64 	%r75, %rd520;
	div.u32 	%r76, %r75, %r74;
	mul.lo.s32 	%r77, %r76, %r74;
	sub.s32 	%r78, %r75, %r77;
	cvt.u64.u32 	%rd522, %r76;
	cvt.u64.u32 	%rd523, %r78;
	bra.uni 	$L__BB107_70;
$L__BB107_69:
	div.s64 	%rd522, %rd520, %rd157;
	mul.lo.s64 	%rd298, %rd522, %rd157;
	sub.s64 	%rd523, %rd520, %rd298;
$L__BB107_70:
	add.s64 	%rd300, %rd1, %rd294;
	ld.global.u64 	%rd301, [%rd300];
	mad.lo.s64 	%rd164, %rd301, %rd523, %rd156;
	add.s32 	%r34, %r213, -1;
	mul.wide.u32 	%rd302, %r34, 8;
	add.s64 	%rd303, %rd2, %rd302;
	ld.global.u64 	%rd165, [%rd303];
	or.b64  	%rd304, %rd522, %rd165;
	and.b64  	%rd305, %rd304, -4294967296;
	setp.ne.s64 	%p9, %rd305, 0;
	@%p9 bra 	$L__BB107_72;
	cvt.u32.u64 	%r79, %rd165;
	cvt.u32.u64 	%r80, %rd522;
	div.u32 	%r81, %r80, %r79;
	mul.lo.s32 	%r82, %r81, %r79;
	sub.s32 	%r83, %r80, %r82;
	cvt.u64.u32 	%rd524, %r81;
	cvt.u64.u32 	%rd525, %r83;
	bra.uni 	$L__BB107_73;
$L__BB107_72:
	div.s64 	%rd524, %rd522, %rd165;
	mul.lo.s64 	%rd306, %rd524, %rd165;
	sub.s64 	%rd525, %rd522, %rd306;
$L__BB107_73:
	add.s64 	%rd308, %rd1, %rd302;
	ld.global.u64 	%rd309, [%rd308];
	mad.lo.s64 	%rd172, %rd309, %rd525, %rd164;
	add.s32 	%r35, %r213, -2;
	mul.wide.u32 	%rd310, %r35, 8;
	add.s64 	%rd311, %rd2, %rd310;
	ld.global.u64 	%rd173, [%rd311];
	or.b64  	%rd312, %rd524, %rd173;
	and.b64  	%rd313, %rd312, -4294967296;
	setp.ne.s64 	%p10, %rd313, 0;
	@%p10 bra 	$L__BB107_75;
	cvt.u32.u64 	%r84, %rd173;
	cvt.u32.u64 	%r85, %rd524;
	div.u32 	%r86, %r85, %r84;
	mul.lo.s32 	%r87, %r86, %r84;
	sub.s32 	%r88, %r85, %r87;
	cvt.u64.u32 	%rd526, %r86;
	cvt.u64.u32 	%rd527, %r88;
	bra.uni 	$L__BB107_76;
$L__BB107_75:
	div.s64 	%rd526, %rd524, %rd173;
	mul.lo.s64 	%rd314, %rd526, %rd173;
	sub.s64 	%rd527, %rd524, %rd314;
$L__BB107_76:
	add.s64 	%rd316, %rd1, %rd310;
	ld.global.u64 	%rd317, [%rd316];
	mad.lo.s64 	%rd180, %rd317, %rd527, %rd172;
	add.s32 	%r36, %r213, -3;
	mul.wide.u32 	%rd318, %r36, 8;
	add.s64 	%rd319, %rd2, %rd318;
	ld.global.u64 	%rd181, [%rd319];
	or.b64  	%rd320, %rd526, %rd181;
	and.b64  	%rd321, %rd320, -4294967296;
	setp.ne.s64 	%p11, %rd321, 0;
	@%p11 bra 	$L__BB107_78;
	cvt.u32.u64 	%r89, %rd181;
	cvt.u32.u64 	%r90, %rd526;
	div.u32 	%r91, %r90, %r89;
	mul.lo.s32 	%r92, %r91, %r89;
	sub.s32 	%r93, %r90, %r92;
	cvt.u64.u32 	%rd528, %r91;
	cvt.u64.u32 	%rd529, %r93;
	bra.uni 	$L__BB107_79;
$L__BB107_78:
	div.s64 	%rd528, %rd526, %rd181;
	mul.lo.s64 	%rd322, %rd528, %rd181;
	sub.s64 	%rd529, %rd526, %rd322;
$L__BB107_79:
	add.s64 	%rd324, %rd1, %rd318;
	ld.global.u64 	%rd325, [%rd324];
	mad.lo.s64 	%rd188, %rd325, %rd529, %rd180;
	mul.wide.u32 	%rd326, %r33, 8;
	add.s64 	%rd327, %rd2, %rd326;
	ld.global.u64 	%rd189, [%rd327];
	or.b64  	%rd328, %rd528, %rd189;
	and.b64  	%rd329, %rd328, -4294967296;
	setp.ne.s64 	%p12, %rd329, 0;
	@%p12 bra 	$L__BB107_81;
	cvt.u32.u64 	%r94, %rd189;
	cvt.u32.u64 	%r95, %rd528;
	div.u32 	%r96, %r95, %r94;
	mul.lo.s32 	%r97, %r96, %r94;
	sub.s32 	%r98, %r95, %r97;
	cvt.u64.u32 	%rd545, %r96;
	cvt.u64.u32 	%rd531, %r98;
	bra.uni 	$L__BB107_82;
$L__BB107_81:
	div.s64 	%rd545, %rd528, %rd189;
	mul.lo.s64 	%rd330, %rd545, %rd189;
	sub.s64 	%rd531, %rd528, %rd330;
$L__BB107_82:
	add.s64 	%rd332, %rd1, %rd326;
	ld.global.u64 	%rd333, [%rd332];
	mad.lo.s64 	%rd554, %rd333, %rd531, %rd188;
	add.s32 	%r213, %r213, -8;
	add.s32 	%r212, %r212, 8;
	setp.ne.s32 	%p13, %r212, 0;
	@%p13 bra 	$L__BB107_58;
	add.s32 	%r215, %r213, 3;
$L__BB107_84:
	setp.eq.s32 	%p14, %r25, 0;
	@%p14 bra 	$L__BB107_113;
	and.b32  	%r41, %r23, 3;
	setp.lt.u32 	%p15, %r25, 4;
	@%p15 bra 	$L__BB107_99;
	mul.wide.u32 	%rd335, %r215, 8;
	add.s64 	%rd336, %rd2, %rd335;
	ld.global.u64 	%rd200, [%rd336];
	or.b64  	%rd337, %rd545, %rd200;
	and.b64  	%rd338, %rd337, -4294967296;
	setp.ne.s64 	%p16, %rd338, 0;
	@%p16 bra 	$L__BB107_88;
	cvt.u32.u64 	%r99, %rd200;
	cvt.u32.u64 	%r100, %rd545;
	div.u32 	%r101, %r100, %r99;
	mul.lo.s32 	%r102, %r101, %r99;
	sub.s32 	%r103, %r100, %r102;
	cvt.u64.u32 	%rd535, %r101;
	cvt.u64.u32 	%rd536, %r103;
	bra.uni 	$L__BB107_89;
$L__BB107_88:
	div.s64 	%rd535, %rd545, %rd200;
	mul.lo.s64 	%rd339, %rd535, %rd200;
	sub.s64 	%rd536, %rd545, %rd339;
$L__BB107_89:
	add.s64 	%rd341, %rd1, %rd335;
	ld.global.u64 	%rd342, [%rd341];
	mad.lo.s64 	%rd207, %rd342, %rd536, %rd554;
	add.s32 	%r42, %r215, -1;
	mul.wide.u32 	%rd343, %r42, 8;
	add.s64 	%rd344, %rd2, %rd343;
	ld.global.u64 	%rd208, [%rd344];
	or.b64  	%rd345, %rd535, %rd208;
	and.b64  	%rd346, %rd345, -4294967296;
	setp.ne.s64 	%p17, %rd346, 0;
	@%p17 bra 	$L__BB107_91;
	cvt.u32.u64 	%r104, %rd208;
	cvt.u32.u64 	%r105, %rd535;
	div.u32 	%r106, %r105, %r104;
	mul.lo.s32 	%r107, %r106, %r104;
	sub.s32 	%r108, %r105, %r107;
	cvt.u64.u32 	%rd537, %r106;
	cvt.u64.u32 	%rd538, %r108;
	bra.uni 	$L__BB107_92;
$L__BB107_91:
	div.s64 	%rd537, %rd535, %rd208;
	mul.lo.s64 	%rd347, %rd537, %rd208;
	sub.s64 	%rd538, %rd535, %rd347;
$L__BB107_92:
	add.s64 	%rd349, %rd1, %rd343;
	ld.global.u64 	%rd350, [%rd349];
	mad.lo.s64 	%rd215, %rd350, %rd538, %rd207;
	add.s32 	%r43, %r215, -2;
	mul.wide.u32 	%rd351, %r43, 8;
	add.s64 	%rd352, %rd2, %rd351;
	ld.global.u64 	%rd216, [%rd352];
	or.b64  	%rd353, %rd537, %rd216;
	and.b64  	%rd354, %rd353, -4294967296;
	setp.ne.s64 	%p18, %rd354, 0;
	@%p18 bra 	$L__BB107_94;
	cvt.u32.u64 	%r109, %rd216;
	cvt.u32.u64 	%r110, %rd537;
	div.u32 	%r111, %r110, %r109;
	mul.lo.s32 	%r112, %r111, %r109;
	sub.s32 	%r113, %r110, %r112;
	cvt.u64.u32 	%rd539, %r111;
	cvt.u64.u32 	%rd540, %r113;
	bra.uni 	$L__BB107_95;
$L__BB107_94:
	div.s64 	%rd539, %rd537, %rd216;
	mul.lo.s64 	%rd355, %rd539, %rd216;
	sub.s64 	%rd540, %rd537, %rd355;
$L__BB107_95:
	add.s64 	%rd357, %rd1, %rd351;
	ld.global.u64 	%rd358, [%rd357];
	mad.lo.s64 	%rd223, %rd358, %rd540, %rd215;
	add.s32 	%r44, %r215, -3;
	mul.wide.u32 	%rd359, %r44, 8;
	add.s64 	%rd360, %rd2, %rd359;
	ld.global.u64 	%rd224, [%rd360];
	or.b64  	%rd361, %rd539, %rd224;
	and.b64  	%rd362, %rd361, -4294967296;
	setp.ne.s64 	%p19, %rd362, 0;
	@%p19 bra 	$L__BB107_97;
	cvt.u32.u64 	%r114, %rd224;
	cvt.u32.u64 	%r115, %rd539;
	div.u32 	%r116, %r115, %r114;
	mul.lo.s32 	%r117, %r116, %r114;
	sub.s32 	%r118, %r115, %r117;
	cvt.u64.u32 	%rd545, %r116;
	cvt.u64.u32 	%rd542, %r118;
	bra.uni 	$L__BB107_98;
$L__BB107_97:
	div.s64 	%rd545, %rd539, %rd224;
	mul.lo.s64 	%rd363, %rd545, %rd224;
	sub.s64 	%rd542, %rd539, %rd363;
$L__BB107_98:
	add.s64 	%rd365, %rd1, %rd359;
	ld.global.u64 	%rd366, [%rd365];
	mad.lo.s64 	%rd554, %rd366, %rd542, %rd223;
	add.s32 	%r215, %r215, -4;
$L__BB107_99:
	setp.eq.s32 	%p20, %r41, 0;
	@%p20 bra 	$L__BB107_113;
	setp.eq.s32 	%p21, %r41, 1;
	@%p21 bra 	$L__BB107_108;
	mul.wide.u32 	%rd368, %r215, 8;
	add.s64 	%rd369, %rd2, %rd368;
	ld.global.u64 	%rd235, [%rd369];
	or.b64  	%rd370, %rd545, %rd235;
	and.b64  	%rd371, %rd370, -4294967296;
	setp.ne.s64 	%p22, %rd371, 0;
	@%p22 bra 	$L__BB107_103;
	cvt.u32.u64 	%r119, %rd235;
	cvt.u32.u64 	%r120, %rd545;
	div.u32 	%r121, %r120, %r119;
	mul.lo.s32 	%r122, %r121, %r119;
	sub.s32 	%r123, %r120, %r122;
	cvt.u64.u32 	%rd546, %r121;
	cvt.u64.u32 	%rd547, %r123;
	bra.uni 	$L__BB107_104;
$L__BB107_103:
	div.s64 	%rd546, %rd545, %rd235;
	mul.lo.s64 	%rd372, %rd546, %rd235;
	sub.s64 	%rd547, %rd545, %rd372;
$L__BB107_104:
	add.s64 	%rd374, %rd1, %rd368;
	ld.global.u64 	%rd375, [%rd374];
	mad.lo.s64 	%rd242, %rd375, %rd547, %rd554;
	add.s32 	%r47, %r215, -1;
	mul.wide.u32 	%rd376, %r47, 8;
	add.s64 	%rd377, %rd2, %rd376;
	ld.global.u64 	%rd243, [%rd377];
	or.b64  	%rd378, %rd546, %rd243;
	and.b64  	%rd379, %rd378, -4294967296;
	setp.ne.s64 	%p23, %rd379, 0;
	@%p23 bra 	$L__BB107_106;
	cvt.u32.u64 	%r124, %rd243;
	cvt.u32.u64 	%r125, %rd546;
	div.u32 	%r126, %r125, %r124;
	mul.lo.s32 	%r127, %r126, %r124;
	sub.s32 	%r128, %r125, %r127;
	cvt.u64.u32 	%rd545, %r126;
	cvt.u64.u32 	%rd549, %r128;
	bra.uni 	$L__BB107_107;
$L__BB107_106:
	div.s64 	%rd545, %rd546, %rd243;
	mul.lo.s64 	%rd380, %rd545, %rd243;
	sub.s64 	%rd549, %rd546, %rd380;
$L__BB107_107:
	add.s64 	%rd382, %rd1, %rd376;
	ld.global.u64 	%rd383, [%rd382];
	mad.lo.s64 	%rd554, %rd383, %rd549, %rd242;
	add.s32 	%r215, %r215, -2;
$L__BB107_108:
	and.b32  	%r129, %r23, 1;
	setp.eq.b32 	%p24, %r129, 1;
	not.pred 	%p25, %p24;
	@%p25 bra 	$L__BB107_113;
	mul.wide.u32 	%rd384, %r215, 8;
	add.s64 	%rd385, %rd2, %rd384;
	ld.global.u64 	%rd254, [%rd385];
	or.b64  	%rd386, %rd545, %rd254;
	and.b64  	%rd387, %rd386, -4294967296;
	setp.ne.s64 	%p26, %rd387, 0;
	@%p26 bra 	$L__BB107_111;
	cvt.u32.u64 	%r130, %rd254;
	cvt.u32.u64 	%r131, %rd545;
	rem.u32 	%r132, %r131, %r130;
	cvt.u64.u32 	%rd553, %r132;
	bra.uni 	$L__BB107_112;
$L__BB107_111:
	rem.s64 	%rd553, %rd545, %rd254;
$L__BB107_112:
	add.s64 	%rd389, %rd1, %rd384;
	ld.global.u64 	%rd390, [%rd389];
	mad.lo.s64 	%rd554, %rd390, %rd553, %rd554;
$L__BB107_113:
	add.s64 	%rd391, %rd3, %rd554;
	ld.global.s8 	%r133, [%rd391];
	// begin inline asm
	cvt.rn.f16.s32 %rs2, %r133;
	// end inline asm
	st.shared.u16 	[%r5], %rs2;
$L__BB107_114:
	bar.sync 	0;
	setp.lt.u32 	%p48, %r217, 66;
	@%p48 bra 	$L__BB107_118;
$L__BB107_115:
	shr.u32 	%r51, %r217, 1;
	setp.ge.u32 	%p49, %r1, %r51;
	@%p49 bra 	$L__BB107_117;
	ld.shared.u16 	%rs5, [%r5];
	and.b32  	%r206, %r217, 2046;
	add.s32 	%r207, %r5, %r206;
	ld.shared.u16 	%rs6, [%r207];
	// begin inline asm
	{add.f16 %rs4,%rs5,%rs6;
}
	// end inline asm
	st.shared.u16 	[%r5], %rs4;
$L__BB107_117:
	bar.sync 	0;
	setp.gt.u32 	%p50, %r217, 131;
	mov.u32 	%r217, %r51;
	@%p50 bra 	$L__BB107_115;
$L__BB107_118:
	setp.gt.u32 	%p51, %r1, 31;
	@%p51 bra 	$L__BB107_121;
	ld.shared.u16 	%rs8, [%r5];
	ld.shared.u16 	%rs9, [%r5+64];
	// begin inline asm
	{add.f16 %rs7,%rs8,%rs9;
}
	// end inline asm
	st.volatile.shared.u16 	[%r5], %rs7;
	ld.shared.u16 	%rs12, [%r5+32];
	// begin inline asm
	{add.f16 %rs10,%rs7,%rs12;
}
	// end inline asm
	st.volatile.shared.u16 	[%r5], %rs10;
	ld.shared.u16 	%rs15, [%r5+16];
	// begin inline asm
	{add.f16 %rs13,%rs10,%rs15;
}
	// end inline asm
	st.volatile.shared.u16 	[%r5], %rs13;
	ld.shared.u16 	%rs18, [%r5+8];
	// begin inline asm
	{add.f16 %rs16,%rs13,%rs18;
}
	// end inline asm
	st.volatile.shared.u16 	[%r5], %rs16;
	ld.shared.u16 	%rs21, [%r5+4];
	// begin inline asm
	{add.f16 %rs19,%rs16,%rs21;
}
	// end inline asm
	st.volatile.shared.u16 	[%r5], %rs19;
	ld.shared.u16 	%rs24, [%r5+2];
	// begin inline asm
	{add.f16 %rs22,%rs19,%rs24;
}
	// end inline asm
	st.volatile.shared.u16 	[%r5], %rs22;
	setp.ne.s32 	%p52, %r1, 0;
	@%p52 bra 	$L__BB107_121;
	cvta.to.global.u64 	%rd467, %rd260;
	mul.wide.u32 	%rd468, %r2, 2;
	add.s64 	%rd469, %rd467, %rd468;
	ld.shared.u16 	%rs25, [reducel3sdata_bool];
	st.global.u16 	[%rd469], %rs25;
$L__BB107_121:
	ret;

}
	// .globl	contiguous_reducel32_bool
.visible .entry contiguous_reducel32_bool(
	.param .u64 .ptr .align 1 contiguous_reducel32_bool_param_0,
	.param .u64 .ptr .align 1 contiguous_reducel32_bool_param_1,
	.param .u64 .ptr .align 1 contiguous_reducel32_bool_param_2,
	.param .u64 .ptr .align 1 contiguous_reducel32_bool_param_3,
	.param .u64 contiguous_reducel32_bool_param_4,
	.param .u64 contiguous_reducel32_bool_param_5,
	.param .u64 contiguous_reducel32_bool_param_6
)
{
	.reg .pred 	%p<83>;
	.reg .b16 	%rs<32>;
	.reg .b32 	%r<244>;
	.reg .b32 	%f<198>;
	.reg .b64 	%rd<565>;

	ld.param.u64 	%rd266, [contiguous_reducel32_bool_param_1];
	ld.param.u64 	%rd267, [contiguous_reducel32_bool_param_2];
	ld.param.u64 	%rd268, [contiguous_reducel32_bool_param_3];
	ld.param.u64 	%rd263, [contiguous_reducel32_bool_param_4];
	ld.param.u64 	%rd264, [contiguous_reducel32_bool_param_5];
	ld.param.u64 	%rd265, [contiguous_reducel32_bool_param_6];
	cvta.to.global.u64 	%rd1, %rd268;
	cvta.to.global.u64 	%rd2, %rd267;
	cvta.to.global.u64 	%rd564, %rd266;
	mov.u32 	%r1, %tid.x;
	mov.u32 	%r2, %ctaid.x;
	mov.u32 	%r243, %ntid.x;
	mul.lo.s32 	%r52, %r2, %r243;
	shl.b32 	%r53, %r52, 1;
	add.s32 	%r4, %r53, %r1;
	shl.b32 	%r54, %r1, 1;
	mov.u32 	%r55, reducel3sdata_bool;
	add.s32 	%r5, %r55, %r54;
	mov.b32 	%r51, 0;
	// begin inline asm
	cvt.rn.f16.s32 %rs4, %r51;
	// end inline asm
	st.shared.u16 	[%r5], %rs4;
	add.s32 	%r56, %r4, %r243;
	cvt.u64.u32 	%rd4, %r56;
	setp.le.u64 	%p1, %rd264, %rd4;
	@%p1 bra 	$L__BB108_66;
	cvt.u64.u32 	%rd396, %r4;
	mov.u32 	%r142, %ctaid.y;
	cvt.u64.u32 	%rd397, %r142;
	mul.lo.s64 	%rd398, %rd264, %rd397;
	add.s64 	%rd518, %rd398, %rd396;
	add.s64 	%rd516, %rd398, %rd4;
	cvt.u32.u64 	%r6, %rd263;
	add.s32 	%r237, %r6, -1;
	setp.lt.s32 	%p37, %r237, 0;
	mov.b64 	%rd522, 0;
	mov.u64 	%rd523, %rd522;
	@%p37 bra 	$L__BB108_53;
	setp.lt.u32 	%p38, %r237, 3;
	mov.b64 	%rd523, 0;
	mov.u64 	%rd522, %rd523;
	@%p38 bra 	$L__BB108_30;
	add.s32 	%r235, %r6, -2;
	and.b32  	%r143, %r6, -4;
	neg.s32 	%r234, %r143;
	mov.b64 	%rd523, 0;
$L__BB108_4:
	.pragma "nounroll";
	add.s32 	%r12, %r235, 1;
	mul.wide.u32 	%rd402, %r12, 8;
	add.s64 	%rd403, %rd2, %rd402;
	ld.global.u64 	%rd11, [%rd403];
	or.b64  	%rd404, %rd518, %rd11;
	and.b64  	%rd405, %rd404, -4294967296;
	setp.ne.s64 	%p39, %rd405, 0;
	@%p39 bra 	$L__BB108_6;
	cvt.u32.u64 	%r144, %rd11;
	cvt.u32.u64 	%r145, %rd518;
	div.u32 	%r146, %r145, %r144;
	mul.lo.s32 	%r147, %r146, %r144;
	sub.s32 	%r148, %r145, %r147;
	cvt.u64.u32 	%rd484, %r146;
	cvt.u64.u32 	%rd485, %r148;
	bra.uni 	$L__BB108_7;
$L__BB108_6:
	div.s64 	%rd484, %rd518, %rd11;
	mul.lo.s64 	%rd406, %rd484, %rd11;
	sub.s64 	%rd485, %rd518, %rd406;
$L__BB108_7:
	mul.wide.u32 	%rd407, %r12, 8;
	add.s64 	%rd408, %rd1, %rd407;
	ld.global.u64 	%rd18, [%rd408];
	mad.lo.s64 	%rd19, %rd18, %rd485, %rd522;
	or.b64  	%rd409, %rd516, %rd11;
	and.b64  	%rd410, %rd409, -4294967296;
	setp.ne.s64 	%p40, %rd410, 0;
	@%p40 bra 	$L__BB108_9;
	cvt.u32.u64 	%r149, %rd11;
	cvt.u32.u64 	%r150, %rd516;
	div.u32 	%r151, %r150, %r149;
	mul.lo.s32 	%r152, %r151, %r149;
	sub.s32 	%r153, %r150, %r152;
	cvt.u64.u32 	%rd486, %r151;
	cvt.u64.u32 	%rd487, %r153;
	bra.uni 	$L__BB108_10;
$L__BB108_9:
	div.s64 	%rd486, %rd516, %rd11;
	mul.lo.s64 	%rd411, %rd486, %rd11;
	sub.s64 	%rd487, %rd516, %rd411;
$L__BB108_10:
	mad.lo.s64 	%rd26, %rd487, %rd18, %rd523;
	mul.wide.u32 	%rd412, %r235, 8;
	add.s64 	%rd413, %rd2, %rd412;
	ld.global.u64 	%rd27, [%rd413];
	or.b64  	%rd414, %rd484, %rd27;
	and.b64  	%rd415, %rd414, -4294967296;
	setp.ne.s64 	%p41, %rd415, 0;
	@%p41 bra 	$L__BB108_12;
	cvt.u32.u64 	%r154, %rd27;
	cvt.u32.u64 	%r155, %rd484;
	div.u32 	%r156, %r155, %r154;
	mul.lo.s32 	%r157, %r156, %r154;
	sub.s32 	%r158, %r155, %r157;
	cvt.u64.u32 	%rd488, %r156;
	cvt.u64.u32 	%rd489, %r158;
	bra.uni 	$L__BB108_13;
$L__BB108_12:
	div.s64 	%rd488, %rd484, %rd27;
	mul.lo.s64 	%rd416, %rd488, %rd27;
	sub.s64 	%rd489, %rd484, %rd416;
$L__BB108_13:
	mul.wide.u32 	%rd417, %r235, 8;
	add.s64 	%rd418, %rd1, %rd417;
	ld.global.u64 	%rd34, [%rd418];
	mad.lo.s64 	%rd35, %rd34, %rd489, %rd19;
	or.b64  	%rd419, %rd486, %rd27;
	and.b64  	%rd420, %rd419, -4294967296;
	setp.ne.s64 	%p42, %rd420, 0;
	@%p42 bra 	$L__BB108_15;
	cvt.u32.u64 	%r159, %rd27;
	cvt.u32.u64 	%r160, %rd486;
	div.u32 	%r161, %r160, %r159;
	mul.lo.s32 	%r162, %r161, %r159;
	sub.s32 	%r163, %r160, %r162;
	cvt.u64.u32 	%rd490, %r161;
	cvt.u64.u32 	%rd491, %r163;
	bra.uni 	$L__BB108_16;
$L__BB108_15:
	div.s64 	%rd490, %rd486, %rd27;
	mul.lo.s64 	%rd421, %rd490, %rd27;
	sub.s64 	%rd491, %rd486, %rd421;
$L__BB108_16:
	mad.lo.s64 	%rd42, %rd491, %rd34, %rd26;
	add.s32 	%r13, %r235, -1;
	mul.wide.u32 	%rd422, %r13, 8;
	add.s64 	%rd423, %rd2, %rd422;
	ld.global.u64 	%rd43, [%rd423];
	or.b64  	%rd424, %rd488, %rd43;
	and.b64  	%rd425, %rd424, -4294967296;
	setp.ne.s64 	%p43, %rd425, 0;
	@%p43 bra 	$L__BB108_18;
	cvt.u32.u64 	%r164, %rd43;
	cvt.u32.u64 	%r165, %rd488;
	div.u32 	%r166, %r165, %r164;
	mul.lo.s32 	%r167, %r166, %r164;
	sub.s32 	%r168, %r165, %r167;
	cvt.u64.u32 	%rd492, %r166;
	cvt.u64.u32 	%rd493, %r168;
	bra.uni 	$L__BB108_19;
$L__BB108_18:
	div.s64 	%rd492, %rd488, %rd43;
	mul.lo.s64 	%rd426, %rd492, %rd43;
	sub.s64 	%rd493, %rd488, %rd426;
$L__BB108_19:
	mul.wide.u32 	%rd427, %r13, 8;
	add.s64 	%rd428, %rd1, %rd427;
	ld.global.u64 	%rd50, [%rd428];
	mad.lo.s64 	%rd51, %rd50, %rd493, %rd35;
	or.b64  	%rd429, %rd490, %rd43;
	and.b64  	%rd430, %rd429, -4294967296;
	setp.ne.s64 	%p44, %rd430, 0;
	@%p44 bra 	$L__BB108_21;
	cvt.u32.u64 	%r169, %rd43;
	cvt.u32.u64 	%r170, %rd490;
	div.u32 	%r171, %r170, %r169;
	mul.lo.s32 	%r172, %r171, %r169;
	sub.s32 	%r173, %r170, %r172;
	cvt.u64.u32 	%rd494, %r171;
	cvt.u64.u32 	%rd495, %r173;
	bra.uni 	$L__BB108_22;
$L__BB108_21:
	div.s64 	%rd494, %rd490, %rd43;
	mul.lo.s64 	%rd431, %rd494, %rd43;
	sub.s64 	%rd495, %rd490, %rd431;
$L__BB108_22:
	mad.lo.s64 	%rd58, %rd495, %rd50, %rd42;
	add.s32 	%r174, %r235, -2;
	mul.wide.u32 	%rd432, %r174, 8;
	add.s64 	%rd433, %rd2, %rd432;
	ld.global.u64 	%rd59, [%rd433];
	or.b64  	%rd434, %rd492, %rd59;
	and.b64  	%rd435, %rd434, -4294967296;
	setp.ne.s64 	%p45, %rd435, 0;
	@%p45 bra 	$L__BB108_24;
	cvt.u32.u64 	%r175, %rd59;
	cvt.u32.u64 	%r176, %rd492;
	div.u32 	%r177, %r176, %r175;
	mul.lo.s32 	%r178, %r177, %r175;
	sub.s32 	%r179, %r176, %r178;
	cvt.u64.u32 	%rd518, %r177;
	cvt.u64.u32 	%rd497, %r179;
	bra.uni 	$L__BB108_25;
$L__BB108_24:
	div.s64 	%rd518, %rd492, %rd59;
	mul.lo.s64 	%rd436, %rd518, %rd59;
	sub.s64 	%rd497, %rd492, %rd436;
$L__BB108_25:
	mul.wide.u32 	%rd437, %r174, 8;
	add.s64 	%rd438, %rd1, %rd437;
	ld.global.u64 	%rd66, [%rd438];
	mad.lo.s64 	%rd522, %rd66, %rd497, %rd51;
	or.b64  	%rd439, %rd494, %rd59;
	and.b64  	%rd440, %rd439, -4294967296;
	setp.ne.s64 	%p46, %rd440, 0;
	@%p46 bra 	$L__BB108_27;
	cvt.u32.u64 	%r181, %rd59;
	cvt.u32.u64 	%r182, %rd494;
	div.u32 	%r183, %r182, %r181;
	mul.lo.s32 	%r184, %r183, %r181;
	sub.s32 	%r185, %r182, %r184;
	cvt.u64.u32 	%rd516, %r183;
	cvt.u64.u32 	%rd499, %r185;
	bra.uni 	$L__BB108_28;
$L__BB108_27:
	div.s64 	%rd516, %rd494, %rd59;
	mul.lo.s64 	%rd441, %rd516, %rd59;
	sub.s64 	%rd499, %rd494, %rd441;
$L__BB108_28:
	mad.lo.s64 	%rd523, %rd499, %rd66, %rd58;
	add.s32 	%r235, %r235, -4;
	add.s32 	%r234, %r234, 4;
	setp.ne.s32 	%p47, %r234, 0;
	@%p47 bra 	$L__BB108_4;
	add.s32 	%r237, %r235, 1;
$L__BB108_30:
	and.b32  	%r18, %r6, 3;
	setp.eq.s32 	%p48, %r18, 0;
	@%p48 bra 	$L__BB108_53;
	setp.eq.s32 	%p49, %r18, 1;
	@%p49 bra 	$L__BB108_45;
	mul.wide.u32 	%rd443, %r237, 8;
	add.s64 	%rd444, %rd2, %rd443;
	ld.global.u64 	%rd81, [%rd444];
	or.b64  	%rd445, %rd518, %rd81;
	and.b64  	%rd446, %rd445, -4294967296;
	setp.ne.s64 	%p50, %rd446, 0;
	@%p50 bra 	$L__BB108_34;
	cvt.u32.u64 	%r186, %rd81;
	cvt.u32.u64 	%r187, %rd518;
	div.u32 	%r188, %r187, %r186;
	mul.lo.s32 	%r189, %r188, %r186;
	sub.s32 	%r190, %r187, %r189;
	cvt.u64.u32 	%rd506, %r188;
	cvt.u64.u32 	%rd507, %r190;
	bra.uni 	$L__BB108_35;
$L__BB108_34:
	div.s64 	%rd506, %rd518, %rd81;
	mul.lo.s64 	%rd447, %rd506, %rd81;
	sub.s64 	%rd507, %rd518, %rd447;
$L__BB108_35:
	add.s64 	%rd449, %rd1, %rd443;
	ld.global.u64 	%rd88, [%rd449];
	mad.lo.s64 	%rd89, %rd88, %rd507, %rd522;
	or.b64  	%rd450, %rd516, %rd81;
	and.b64  	%rd451, %rd450, -4294967296;
	setp.ne.s64 	%p51, %rd451, 0;
	@%p51 bra 	$L__BB108_37;
	cvt.u32.u64 	%r191, %rd81;
	cvt.u32.u64 	%r192, %rd516;
	div.u32 	%r193, %r192, %r191;
	mul.lo.s32 	%r194, %r193, %r191;
	sub.s32 	%r195, %r192, %r194;
	cvt.u64.u32 	%rd508, %r193;
	cvt.u64.u32 	%rd509, %r195;
	bra.uni 	$L__BB108_38;
$L__BB108_37:
	div.s64 	%rd508, %rd516, %rd81;
	mul.lo.s64 	%rd452, %rd508, %rd81;
	sub.s64 	%rd509, %rd516, %rd452;
$L__BB108_38:
	mad.lo.s64 	%rd96, %rd509, %rd88, %rd523;
	add.s32 	%r19, %r237, -1;
	mul.wide.u32 	%rd453, %r19, 8;
	add.s64 	%rd454, %rd2, %rd453;
	ld.global.u64 	%rd97, [%rd454];
	or.b64  	%rd455, %rd506, %rd97;
	and.b64  	%rd456, %rd455, -4294967296;
	setp.ne.s64 	%p52, %rd456, 0;
	@%p52 bra 	$L__BB108_40;
	cvt.u32.u64 	%r196, %rd97;
	cvt.u32.u64 	%r197, %rd506;
	div.u32 	%r198, %r197, %r196;
	mul.lo.s32 	%r199, %r198, %r196;
	sub.s32 	%r200, %r197, %r199;
	cvt.u64.u32 	%rd518, %r198;
	cvt.u64.u32 	%rd511, %r200;
	bra.uni 	$L__BB108_41;
$L__BB108_40:
	div.s64 	%rd518, %rd506, %rd97;
	mul.lo.s64 	%rd457, %rd518, %rd97;
	sub.s64 	%rd511, %rd506, %rd457;
$L__BB108_41:
	add.s64 	%rd459, %rd1, %rd453;
	ld.global.u64 	%rd104, [%rd459];
	mad.lo.s64 	%rd522, %rd104, %rd511, %rd89;
	or.b64  	%rd460, %rd508, %rd97;
	and.b64  	%rd461, %rd460, -4294967296;
	setp.ne.s64 	%p53, %rd461, 0;
	@%p53 bra 	$L__BB108_43;
	cvt.u32.u64 	%r201, %rd97;
	cvt.u32.u64 	%r202, %rd508;
	div.u32 	%r203, %r202, %r201;
	mul.lo.s32 	%r204, %r203, %r201;
	sub.s32 	%r205, %r202, %r204;
	cvt.u64.u32 	%rd516, %r203;
	cvt.u64.u32 	%rd513, %r205;
	bra.uni 	$L__BB108_44;
$L__BB108_43:
	div.s64 	%rd516, %rd508, %rd97;
	mul.lo.s64 	%rd462, %rd516, %rd97;
	sub.s64 	%rd513, %rd508, %rd462;
$L__BB108_44:
	mad.lo.s64 	%rd523, %rd513, %rd104, %rd96;
	add.s32 	%r237, %r237, -2;
$L__BB108_45:
	and.b32  	%r206, %r6, 1;
	setp.eq.b32 	%p54, %r206, 1;
	not.pred 	%p55, %p54;
	@%p55 bra 	$L__BB108_53;
	mul.wide.u32 	%rd463, %r237, 8;
	add.s64 	%rd464, %rd2, %rd463;
	ld.global.u64 	%rd119, [%rd464];
	or.b64  	%rd465, %rd518, %rd119;
	and.b64  	%rd466, %rd465, -4294967296;
	setp.ne.s64 	%p56, %rd466, 0;
	@%p56 bra 	$L__BB108_48;
	cvt.u32.u64 	%r207, %rd119;
	cvt.u32.u64 	%r208, %rd518;
	rem.u32 	%r209, %r208, %r207;
	cvt.u64.u32 	%rd520, %r209;
	bra.uni 	$L__BB108_49;
$L__BB108_48:
	rem.s64 	%rd520, %rd518, %rd119;
$L__BB108_49:
	add.s64 	%rd468, %rd1, %rd463;
	ld.global.u64 	%rd123, [%rd468];
	mad.lo.s64 	%rd522, %rd123, %rd520, %rd522;
	or.b64  	%rd469, %rd516, %rd119;
	and.b64  	%rd470, %rd469, -4294967296;
	setp.ne.s64 	%p57, %rd470, 0;
	@%p57 bra 	$L__BB108_51;
	cvt.u32.u64 	%r210, %rd119;
	cvt.u32.u64 	%r211, %rd516;
	rem.u32 	%r212, %r211, %r210;
	cvt.u64.u32 	%rd521, %r212;
	bra.uni 	$L__BB108_52;
$L__BB108_51:
	rem.s64 	%rd521, %rd516, %rd119;
$L__BB108_52:
	mad.lo.s64 	%rd523, %rd521, %rd123, %rd523;
$L__BB108_53:
	add.s64 	%rd471, %rd564, %rd522;
	ld.global.u8 	%rs7, [%rd471];
	cvt.s16.s8 	%rs1, %rs7;
	cvt.rn.f32.s16 	%f1, %rs1;
	abs.f32 	%f2, %f1;
	setp.eq.s16 	%p58, %rs7, 1;
	mov.f32 	%f195, 0f3F800000;
	@%p58 bra 	$L__BB108_59;
	setp.num.f32 	%p59, %f2, %f2;
	@%p59 bra 	$L__BB108_56;
	mov.f32 	%f135, 0f40400000;
	add.rn.f32 	%f195, %f1, %f135;
	bra.uni 	$L__BB108_59;
$L__BB108_56:
	setp.ne.s16 	%p60, %rs1, 0;
	setp.neu.f32 	%p61, %f2, 0f7F800000;
	and.pred  	%p62, %p60, %p61;
	@%p62 bra 	$L__BB108_58;
	add.f32 	%f195, %f1, %f1;
	bra.uni 	$L__BB108_59;
$L__BB108_58:
	setp.lt.f32 	%p63, %f2, 0f00800000;
	mul.f32 	%f79, %f2, 0f4B800000;
	selp.f32 	%f80, %f79, %f2, %p63;
	mov.b32 	%r213, %f80;
	add.s32 	%r214, %r213, -1060439283;
	and.b32  	%r215, %r214, -8388608;
	sub.s32 	%r216, %r213, %r215;
	mov.b32 	%f81, %r216;
	cvt.rn.f32.s32 	%f82, %r215;
	selp.f32 	%f83, 0fC1C00000, 0f00000000, %p63;
	fma.rn.f32 	%f84, %f82, 0f34000000, %f83;
	add.f32 	%f85, %f81, 0fBF800000;
	add.f32 	%f86, %f81, 0f3F800000;
	rcp.approx.ftz.f32 	%f87, %f86;
	add.f32 	%f88, %f85, %f85;
	mul.f32 	%f89, %f88, %f87;
	mul.f32 	%f90, %f89, %f89;
	neg.f32 	%f91, %f89;
	sub.f32 	%f92, %f85, %f89;
	add.f32 	%f93, %f92, %f92;
	fma.rn.f32 	%f94, %f91, %f85, %f93;
	mul.rn.f32 	%f95, %f87, %f94;
	fma.rn.f32 	%f96, %f90, 0f3A2C32E4, 0f3B52E7DB;
	fma.rn.f32 	%f97, %f96, %f90, 0f3C93BB73;
	fma.rn.f32 	%f98, %f97, %f90, 0f3DF6384F;
	mul.rn.f32 	%f99, %f98, %f90;
	fma.rn.f32 	%f100, %f89, 0f3FB8AA3B, %f84;
	mul.f32 	%f101, %f99, 0f40400000;
	sub.f32 	%f102, %f84, %f100;
	fma.rn.f32 	%f103, %f89, 0f3FB8AA3B, %f102;
	fma.rn.f32 	%f104, %f95, 0f3FB8AA3B, %f103;
	fma.rn.f32 	%f105, %f89, 0f32A55E34, %f104;
	fma.rn.f32 	%f106, %f101, %f95, %f105;
	fma.rn.f32 	%f107, %f99, %f89, %f106;
	add.rn.f32 	%f108, %f100, %f107;
	mov.f32 	%f109, 0f40400000;
	mul.rn.f32 	%f110, %f108, %f109;
	cvt.rni.f32.f32 	%f111, %f110;
	sub.f32 	%f112, %f110, %f111;
	neg.f32 	%f113, %f110;
	fma.rn.f32 	%f114, %f108, 0f40400000, %f113;
	neg.f32 	%f115, %f100;
	add.rn.f32 	%f116, %f108, %f115;
	neg.f32 	%f117, %f116;
	add.rn.f32 	%f118, %f107, %f117;
	fma.rn.f32 	%f119, %f118, 0f40400000, %f114;
	add.f32 	%f120, %f112, %f119;
	setp.gt.f32 	%p64, %f111, 0f00000000;
	selp.b32 	%r217, 0, -2097152000, %p64;
	setp.lt.f32 	%p65, %f110, 0f00000000;
	selp.f32 	%f121, 0f00000000, 0f7F800000, %p65;
	abs.f32 	%f122, %f110;
	setp.gt.f32 	%p66, %f122, 0f43180000;
	cvt.rzi.s32.f32 	%r218, %f111;
	shl.b32 	%r219, %r218, 23;
	sub.s32 	%r220, %r219, %r217;
	mov.b32 	%f123, %r220;
	add.s32 	%r221, %r217, 2130706432;
	mov.b32 	%f124, %r221;
	fma.rn.f32 	%f125, %f120, 0f391FCB8E, 0f3AAF85ED;
	fma.rn.f32 	%f126, %f125, %f120, 0f3C1D9856;
	fma.rn.f32 	%f127, %f126, %f120, 0f3D6357BB;
	fma.rn.f32 	%f128, %f127, %f120, 0f3E75FDEC;
	fma.rn.f32 	%f129, %f128, %f120, 0f3F317218;
	fma.rn.f32 	%f130, %f129, %f120, 0f3F800000;
	mul.f32 	%f131, %f130, %f124;
	mul.f32 	%f132, %f131, %f123;
	selp.f32 	%f133, %f121, %f132, %p66;
	setp.lt.s16 	%p67, %rs1, 0;
	neg.f32 	%f134, %f133;
	selp.f32 	%f195, %f134, %f133, %p67;
$L__BB108_59:
	add.s64 	%rd472, %rd564, %rd523;
	ld.global.u8 	%rs8, [%rd472];
	cvt.s16.s8 	%rs2, %rs8;
	cvt.rn.f32.s16 	%f7, %rs2;
	abs.f32 	%f8, %f7;
	setp.eq.s16 	%p68, %rs8, 1;
	mov.f32 	%f196, 0f3F800000;
	@%p68 bra 	$L__BB108_65;
	setp.num.f32 	%p69, %f8, %f8;
	@%p69 bra 	$L__BB108_62;
	mov.f32 	%f193, 0f40400000;
	add.rn.f32 	%f196, %f7, %f193;
	bra.uni 	$L__BB108_65;
$L__BB108_62:
	setp.ne.s16 	%p70, %rs2, 0;
	setp.neu.f32 	%p71, %f8, 0f7F800000;
	and.pred  	%p72, %p70, %p71;
	@%p72 bra 	$L__BB108_64;
	add.f32 	%f196, %f7, %f7;
	bra.uni 	$L__BB108_65;
$L__BB108_64:
	setp.lt.f32 	%p73, %f8, 0f00800000;
	mul.f32 	%f137, %f8, 0f4B800000;
	selp.f32 	%f138, %f137, %f8, %p73;
	mov.b32 	%r222, %f138;
	add.s32 	%r223, %r222, -1060439283;
	and.b32  	%r224, %r223, -8388608;
	sub.s32 	%r225, %r222, %r224;
	mov.b32 	%f139, %r225;
	cvt.rn.f32.s32 	%f140, %r224;
	selp.f32 	%f141, 0fC1C00000, 0f00000000, %p73;
	fma.rn.f32 	%f142, %f140, 0f34000000, %f141;
	add.f32 	%f143, %f139, 0fBF800000;
	add.f32 	%f144, %f139, 0f3F800000;
	rcp.approx.ftz.f32 	%f145, %f144;
	add.f32 	%f146, %f143, %f143;
	mul.f32 	%f147, %f146, %f145;
	mul.f32 	%f148, %f147, %f147;
	neg.f32 	%f149, %f147;
	sub.f32 	%f150, %f143, %f147;
	add.f32 	%f151, %f150, %f150;
	fma.rn.f32 	%f152, %f149, %f143, %f151;
	mul.rn.f32 	%f153, %f145, %f152;
	fma.rn.f32 	%f154, %f148, 0f3A2C32E4, 0f3B52E7DB;
	fma.rn.f32 	%f155, %f154, %f148, 0f3C93BB73;
	fma.rn.f32 	%f156, %f155, %f148, 0f3DF6384F;
	mul.rn.f32 	%f157, %f156, %f148;
	fma.rn.f32 	%f158, %f147, 0f3FB8AA3B, %f142;
	mul.f32 	%f159, %f157, 0f40400000;
	sub.f32 	%f160, %f142, %f158;
	fma.rn.f32 	%f161, %f147, 0f3FB8AA3B, %f160;
	fma.rn.f32 	%f162, %f153, 0f3FB8AA3B, %f161;
	fma.rn.f32 	%f163, %f147, 0f32A55E34, %f162;
	fma.rn.f32 	%f164, %f159, %f153, %f163;
	fma.rn.f32 	%f165, %f157, %f147, %f164;
	add.rn.f32 	%f166, %f158, %f165;
	mov.f32 	%f167, 0f40400000;
	mul.rn.f32 	%f168, %f166, %f167;
	cvt.rni.f32.f32 	%f169, %f168;
	sub.f32 	%f170, %f168, %f169;
	neg.f32 	%f171, %f168;
	fma.rn.f32 	%f172, %f166, 0f40400000, %f171;
	neg.f32 	%f173, %f158;
	add.rn.f32 	%f174, %f166, %f173;
	neg.f32 	%f175, %f174;
	add.rn.f32 	%f176, %f165, %f175;
	fma.rn.f32 	%f177, %f176, 0f40400000, %f172;
	add.f32 	%f178, %f170, %f177;
	setp.gt.f32 	%p74, %f169, 0f00000000;
	selp.b32 	%r226, 0, -2097152000, %p74;
	setp.lt.f32 	%p75, %f168, 0f00000000;
	selp.f32 	%f179, 0f00000000, 0f7F800000, %p75;
	abs.f32 	%f180, %f168;
	setp.gt.f32 	%p76, %f180, 0f43180000;
	cvt.rzi.s32.f32 	%r227, %f169;
	shl.b32 	%r228, %r227, 23;
	sub.s32 	%r229, %r228, %r226;
	mov.b32 	%f181, %r229;
	add.s32 	%r230, %r226, 2130706432;
	mov.b32 	%f182, %r230;
	fma.rn.f32 	%f183, %f178, 0f391FCB8E, 0f3AAF85ED;
	fma.rn.f32 	%f184, %f183, %f178, 0f3C1D9856;
	fma.rn.f32 	%f185, %f184, %f178, 0f3D6357BB;
	fma.rn.f32 	%f186, %f185, %f178, 0f3E75FDEC;
	fma.rn.f32 	%f187, %f186, %f178, 0f3F317218;
	fma.rn.f32 	%f188, %f187, %f178, 0f3F800000;
	mul.f32 	%f189, %f188, %f182;
	mul.f32 	%f190, %f189, %f181;
	selp.f32 	%f191, %f179, %f190, %p76;
	setp.lt.s16 	%p77, %rs2, 0;
	neg.f32 	%f192, %f191;
	selp.f32 	%f196, %f192, %f191, %p77;
$L__BB108_65:
	add.f32 	%f194, %f195, %f196;
	// begin inline asm
	{  cvt.rn.f16.f32 %rs9, %f194;}

	// end inline asm
	st.shared.u16 	[%r5], %rs9;
	bra.uni 	$L__BB108_132;
$L__BB108_66:
	cvt.u64.u32 	%rd131, %r4;
	setp.le.u64 	%p2, %rd264, %rd131;
	@%p2 bra 	$L__BB108_132;
	mov.u32 	%r57, %ctaid.y;
	cvt.u64.u32 	%rd269, %r57;
	mad.lo.s64 	%rd555, %rd264, %rd269, %rd131;
	cvt.u32.u64 	%r22, %rd263;
	add.s32 	%r241, %r22, -1;
	setp.lt.s32 	%p3, %r241, 0;
	@%p3 bra 	$L__BB108_125;
	and.b32  	%r24, %r22, 7;
	setp.lt.u32 	%p4, %r241, 7;
	@%p4 bra 	$L__BB108_96;
	add.s32 	%r239, %r22, -4;
	and.b32  	%r58, %r22, -8;
	neg.s32 	%r238, %r58;
$L__BB108_70:
	.pragma "nounroll";
	add.s32 	%r29, %r239, 3;
	mul.wide.u32 	%rd271, %r29, 8;
	add.s64 	%rd272, %rd2, %rd271;
	ld.global.u64 	%rd135, [%rd272];
	or.b64  	%rd273, %rd555, %rd135;
	and.b64  	%rd274, %rd273, -4294967296;
	setp.ne.s64 	%p5, %rd274, 0;
	@%p5 bra 	$L__BB108_72;
	cvt.u32.u64 	%r59, %rd135;
	cvt.u32.u64 	%r60, %rd555;
	div.u32 	%r61, %r60, %r59;
	mul.lo.s32 	%r62, %r61, %r59;
	sub.s32 	%r63, %r60, %r62;
	cvt.u64.u32 	%rd526, %r61;
	cvt.u64.u32 	%rd527, %r63;
	bra.uni 	$L__BB108_73;
$L__BB108_72:
	div.s64 	%rd526, %rd555, %rd135;
	mul.lo.s64 	%rd275, %rd526, %rd135;
	sub.s64 	%rd527, %rd555, %rd275;
$L__BB108_73:
	add.s64 	%rd277, %rd1, %rd271;
	ld.global.u64 	%rd278, [%rd277];
	mul.lo.s64 	%rd142, %rd278, %rd527;
	add.s32 	%r30, %r239, 2;
	mul.wide.u32 	%rd279, %r30, 8;
	add.s64 	%rd280, %rd2, %rd279;
	ld.global.u64 	%rd143, [%rd280];
	or.b64  	%rd281, %rd526, %rd143;
	and.b64  	%rd282, %rd281, -4294967296;
	setp.ne.s64 	%p6, %rd282, 0;
	@%p6 bra 	$L__BB108_75;
	cvt.u32.u64 	%r64, %rd143;
	cvt.u32.u64 	%r65, %rd526;
	div.u32 	%r66, %r65, %r64;
	mul.lo.s32 	%r67, %r66, %r64;
	sub.s32 	%r68, %r65, %r67;
	cvt.u64.u32 	%rd528, %r66;
	cvt.u64.u32 	%rd529, %r68;
	bra.uni 	$L__BB108_76;
$L__BB108_75:
	div.s64 	%rd528, %rd526, %rd143;
	mul.lo.s64 	%rd283, %rd528, %rd143;
	sub.s64 	%rd529, %rd526, %rd283;
$L__BB108_76:
	add.s64 	%rd285, %rd1, %rd279;
	ld.global.u64 	%rd286, [%rd285];
	mad.lo.s64 	%rd150, %rd286, %rd529, %rd142;
	add.s32 	%r31, %r239, 1;
	mul.wide.u32 	%rd287, %r31, 8;
	add.s64 	%rd288, %rd2, %rd287;
	ld.global.u64 	%rd151, [%rd288];
	or.b64  	%rd289, %rd528, %rd151;
	and.b64  	%rd290, %rd289, -4294967296;
	setp.ne.s64 	%p7, %rd290, 0;
	@%p7 bra 	$L__BB108_78;
	cvt.u32.u64 	%r69, %rd151;
	cvt.u32.u64 	%r70, %rd528;
	div.u32 	%r71, %r70, %r69;
	mul.lo.s32 	%r72, %r71, %r69;
	sub.s32 	%r73, %r70, %r72;
	cvt.u64.u32 	%rd530, %r71;
	cvt.u64.u32 	%rd531, %r73;
	bra.uni 	$L__BB108_79;
$L__BB108_78:
	div.s64 	%rd530, %rd528, %rd151;
	mul.lo.s64 	%rd291, %rd530, %rd151;
	sub.s64 	%rd531, %rd528, %rd291;
$L__BB108_79:
	add.s64 	%rd293, %rd1, %rd287;
	ld.global.u64 	%rd294, [%rd293];
	mad.lo.s64 	%rd158, %rd294, %rd531, %rd150;
	add.s32 	%r32, %r239, -4;
	mul.wide.u32 	%rd295, %r239, 8;
	add.s64 	%rd296, %rd2, %rd295;
	ld.global.u64 	%rd159, [%rd296];
	or.b64  	%rd297, %rd530, %rd159;
	and.b64  	%rd298, %rd297, -4294967296;
	setp.ne.s64 	%p8, %rd298, 0;
	@%p8 bra 	$L__BB108_81;
	cvt.u32.u64 	%r74, %rd159;
	cvt.u32.u64 	%r75, %rd530;
	div.u32 	%r76, %r75, %r74;
	mul.lo.s32 	%r77, %r76, %r74;
	sub.s32 	%r78, %r75, %r77;
	cvt.u64.u32 	%rd532, %r76;
	cvt.u64.u32 	%rd533, %r78;
	bra.uni 	$L__BB108_82;
$L__BB108_81:
	div.s64 	%rd532, %rd530, %rd159;
	mul.lo.s64 	%rd299, %rd532, %rd159;
	sub.s64 	%rd533, %rd530, %rd299;
$L__BB108_82:
	add.s64 	%rd301, %rd1, %rd295;
	ld.global.u64 	%rd302, [%rd301];
	mad.lo.s64 	%rd166, %rd302, %rd533, %rd158;
	add.s32 	%r33, %r239, -1;
	mul.wide.u32 	%rd303, %r33, 8;
	add.s64 	%rd304, %rd2, %rd303;
	ld.global.u64 	%rd167, [%rd304];
	or.b64  	%rd305, %rd532, %rd167;
	and.b64  	%rd306, %rd305, -4294967296;
	setp.ne.s64 	%p9, %rd306, 0;
	@%p9 bra 	$L__BB108_84;
	cvt.u32.u64 	%r79, %rd167;
	cvt.u32.u64 	%r80, %rd532;
	div.u32 	%r81, %r80, %r79;
	mul.lo.s32 	%r82, %r81, %r79;
	sub.s32 	%r83, %r80, %r82;
	cvt.u64.u32 	%rd534, %r81;
	cvt.u64.u32 	%rd535, %r83;
	bra.uni 	$L__BB108_85;
$L__BB108_84:
	div.s64 	%rd534, %rd532, %rd167;
	mul.lo.s64 	%rd307, %rd534, %rd167;
	sub.s64 	%rd535, %rd532, %rd307;
$L__BB108_85:
	add.s64 	%rd309, %rd1, %rd303;
	ld.global.u64 	%rd310, [%rd309];
	mad.lo.s64 	%rd174, %rd310, %rd535, %rd166;
	add.s32 	%r34, %r239, -2;
	mul.wide.u32 	%rd311, %r34, 8;
	add.s64 	%rd312, %rd2, %rd311;
	ld.global.u64 	%rd175, [%rd312];
	or.b64  	%rd313, %rd534, %rd175;
	and.b64  	%rd314, %rd313, -4294967296;
	setp.ne.s64 	%p10, %rd314, 0;
	@%p10 bra 	$L__BB108_87;
	cvt.u32.u64 	%r84, %rd175;
	cvt.u32.u64 	%r85, %rd534;
	div.u32 	%r86, %r85, %r84;
	mul.lo.s32 	%r87, %r86, %r84;
	sub.s32 	%r88, %r85, %r87;
	cvt.u64.u32 	%rd536, %r86;
	cvt.u64.u32 	%rd537, %r88;
	bra.uni 	$L__BB108_88;
$L__BB108_87:
	div.s64 	%rd536, %rd534, %rd175;
	mul.lo.s64 	%rd315, %rd536, %rd175;
	sub.s64 	%rd537, %rd534, %rd315;
$L__BB108_88:
	add.s64 	%rd317, %rd1, %rd311;
	ld.global.u64 	%rd318, [%rd317];
	mad.lo.s64 	%rd182, %rd318, %rd537, %rd174;
	add.s32 	%r35, %r239, -3;
	mul.wide.u32 	%rd319, %r35, 8;
	add.s64 	%rd320, %rd2, %rd319;
	ld.global.u64 	%rd183, [%rd320];
	or.b64  	%rd321, %rd536, %rd183;
	and.b64  	%rd322, %rd321, -4294967296;
	setp.ne.s64 	%p11, %rd322, 0;
	@%p11 bra 	$L__BB108_90;
	cvt.u32.u64 	%r89, %rd183;
	cvt.u32.u64 	%r90, %rd536;
	div.u32 	%r91, %r90, %r89;
	mul.lo.s32 	%r92, %r91, %r89;
	sub.s32 	%r93, %r90, %r92;
	cvt.u64.u32 	%rd538, %r91;
	cvt.u64.u32 	%rd539, %r93;
	bra.uni 	$L__BB108_91;
$L__BB108_90:
	div.s64 	%rd538, %rd536, %rd183;
	mul.lo.s64 	%rd323, %rd538, %rd183;
	sub.s64 	%rd539, %rd536, %rd323;
$L__BB108_91:
	add.s64 	%rd325, %rd1, %rd319;
	ld.global.u64 	%rd326, [%rd325];
	mad.lo.s64 	%rd190, %rd326, %rd539, %rd182;
	mul.wide.u32 	%rd327, %r32, 8;
	add.s64 	%rd328, %rd2, %rd327;
	ld.global.u64 	%rd191, [%rd328];
	or.b64  	%rd329, %rd538, %rd191;
	and.b64  	%rd330, %rd329, -4294967296;
	setp.ne.s64 	%p12, %rd330, 0;
	@%p12 bra 	$L__BB108_93;
	cvt.u32.u64 	%r94, %rd191;
	cvt.u32.u64 	%r95, %rd538;
	div.u32 	%r96, %r95, %r94;
	mul.lo.s32 	%r97, %r96, %r94;
	sub.s32 	%r98, %r95, %r97;
	cvt.u64.u32 	%rd555, %r96;
	cvt.u64.u32 	%rd541, %r98;
	bra.uni 	$L__BB108_94;
$L__BB108_93:
	div.s64 	%rd555, %rd538, %rd191;
	mul.lo.s64 	%rd331, %rd555, %rd191;
	sub.s64 	%rd541, %rd538, %rd331;
$L__BB108_94:
	add.s64 	%rd333, %rd1, %rd327;
	ld.global.u64 	%rd334, [%rd333];
	mad.lo.s64 	%rd335, %rd334, %rd541, %rd190;
	add.s64 	%rd564, %rd564, %rd335;
	add.s32 	%r239, %r239, -8;
	add.s32 	%r238, %r238, 8;
	setp.ne.s32 	%p13, %r238, 0;
	@%p13 bra 	$L__BB108_70;
	add.s32 	%r241, %r239, 3;
$L__BB108_96:
	setp.eq.s32 	%p14, %r24, 0;
	@%p14 bra 	$L__BB108_125;
	and.b32  	%r40, %r22, 3;
	setp.lt.u32 	%p15, %r24, 4;
	@%p15 bra 	$L__BB108_111;
	mul.wide.u32 	%rd337, %r241, 8;
	add.s64 	%rd338, %rd2, %rd337;
	ld.global.u64 	%rd202, [%rd338];
	or.b64  	%rd339, %rd555, %rd202;
	and.b64  	%rd340, %rd339, -4294967296;
	setp.ne.s64 	%p16, %rd340, 0;
	@%p16 bra 	$L__BB108_100;
	cvt.u32.u64 	%r99, %rd202;
	cvt.u32.u64 	%r100, %rd555;
	div.u32 	%r101, %r100, %r99;
	mul.lo.s32 	%r102, %r101, %r99;
	sub.s32 	%r103, %r100, %r102;
	cvt.u64.u32 	%rd545, %r101;
	cvt.u64.u32 	%rd546, %r103;
	bra.uni 	$L__BB108_101;
$L__BB108_100:
	div.s64 	%rd545, %rd555, %rd202;
	mul.lo.s64 	%rd341, %rd545, %rd202;
	sub.s64 	%rd546, %rd555, %rd341;
$L__BB108_101:
	add.s64 	%rd343, %rd1, %rd337;
	ld.global.u64 	%rd344, [%rd343];
	mul.lo.s64 	%rd209, %rd344, %rd546;
	add.s32 	%r41, %r241, -1;
	mul.wide.u32 	%rd345, %r41, 8;
	add.s64 	%rd346, %rd2, %rd345;
	ld.global.u64 	%rd210, [%rd346];
	or.b64  	%rd347, %rd545, %rd210;
	and.b64  	%rd348, %rd347, -4294967296;
	setp.ne.s64 	%p17, %rd348, 0;
	@%p17 bra 	$L__BB108_103;
	cvt.u32.u64 	%r104, %rd210;
	cvt.u32.u64 	%r105, %rd545;
	div.u32 	%r106, %r105, %r104;
	mul.lo.s32 	%r107, %r106, %r104;
	sub.s32 	%r108, %r105, %r107;
	cvt.u64.u32 	%rd547, %r106;
	cvt.u64.u32 	%rd548, %r108;
	bra.uni 	$L__BB108_104;
$L__BB108_103:
	div.s64 	%rd547, %rd545, %rd210;
	mul.lo.s64 	%rd349, %rd547, %rd210;
	sub.s64 	%rd548, %rd545, %rd349;
$L__BB108_104:
	add.s64 	%rd351, %rd1, %rd345;
	ld.global.u64 	%rd352, [%rd351];
	mad.lo.s64 	%rd217, %rd352, %rd548, %rd209;
	add.s32 	%r42, %r241, -2;
	mul.wide.u32 	%rd353, %r42, 8;
	add.s64 	%rd354, %rd2, %rd353;
	ld.global.u64 	%rd218, [%rd354];
	or.b64  	%rd355, %rd547, %rd218;
	and.b64  	%rd356, %rd355, -4294967296;
	setp.ne.s64 	%p18, %rd356, 0;
	@%p18 bra 	$L__BB108_106;
	cvt.u32.u64 	%r109, %rd218;
	cvt.u32.u64 	%r110, %rd547;
	div.u32 	%r111, %r110, %r109;
	mul.lo.s32 	%r112, %r111, %r109;
	sub.s32 	%r113, %r110, %r112;
	cvt.u64.u32 	%rd549, %r111;
	cvt.u64.u32 	%rd550, %r113;
	bra.uni 	$L__BB108_107;
$L__BB108_106:
	div.s64 	%rd549, %rd547, %rd218;
	mul.lo.s64 	%rd357, %rd549, %rd218;
	sub.s64 	%rd550, %rd547, %rd357;
$L__BB108_107:
	add.s64 	%rd359, %rd1, %rd353;
	ld.global.u64 	%rd360, [%rd359];
	mad.lo.s64 	%rd225, %rd360, %rd550, %rd217;
	add.s32 	%r43, %r241, -3;
	mul.wide.u32 	%rd361, %r43, 8;
	add.s64 	%rd362, %rd2, %rd361;
	ld.global.u64 	%rd226, [%rd362];
	or.b64  	%rd363, %rd549, %rd226;
	and.b64  	%rd364, %rd363, -4294967296;
	setp.ne.s64 	%p19, %rd364, 0;
	@%p19 bra 	$L__BB108_109;
	cvt.u32.u64 	%r114, %rd226;
	cvt.u32.u64 	%r115, %rd549;
	div.u32 	%r116, %r115, %r114;
	mul.lo.s32 	%r117, %r116, %r114;
	sub.s32 	%r118, %r115, %r117;
	cvt.u64.u32 	%rd555, %r116;
	cvt.u64.u32 	%rd552, %r118;
	bra.uni 	$L__BB108_110;
$L__BB108_109:
	div.s64 	%rd555, %rd549, %rd226;
	mul.lo.s64 	%rd365, %rd555, %rd226;
	sub.s64 	%rd552, %rd549, %rd365;
$L__BB108_110:
	add.s64 	%rd367, %rd1, %rd361;
	ld.global.u64 	%rd368, [%rd367];
	mad.lo.s64 	%rd369, %rd368, %rd552, %rd225;
	add.s64 	%rd564, %rd564, %rd369;
	add.s32 	%r241, %r241, -4;
$L__BB108_111:
	setp.eq.s32 	%p20, %r40, 0;
	@%p20 bra 	$L__BB108_125;
	setp.eq.s32 	%p21, %r40, 1;
	@%p21 bra 	$L__BB108_120;
	mul.wide.u32 	%rd371, %r241, 8;
	add.s64 	%rd372, %rd2, %rd371;
	ld.global.u64 	%rd237, [%rd372];
	or.b64  	%rd373, %rd555, %rd237;
	and.b64  	%rd374, %rd373, -4294967296;
	setp.ne.s64 	%p22, %rd374, 0;
	@%p22 bra 	$L__BB108_115;
	cvt.u32.u64 	%r119, %rd237;
	cvt.u32.u64 	%r120, %rd555;
	div.u32 	%r121, %r120, %r119;
	mul.lo.s32 	%r122, %r121, %r119;
	sub.s32 	%r123, %r120, %r122;
	cvt.u64.u32 	%rd556, %r121;
	cvt.u64.u32 	%rd557, %r123;
	bra.uni 	$L__BB108_116;
$L__BB108_115:
	div.s64 	%rd556, %rd555, %rd237;
	mul.lo.s64 	%rd375, %rd556, %rd237;
	sub.s64 	%rd557, %rd555, %rd375;
$L__BB108_116:
	add.s64 	%rd377, %rd1, %rd371;
	ld.global.u64 	%rd378, [%rd377];
	mul.lo.s64 	%rd244, %rd378, %rd557;
	add.s32 	%r46, %r241, -1;
	mul.wide.u32 	%rd379, %r46, 8;
	add.s64 	%rd380, %rd2, %rd379;
	ld.global.u64 	%rd245, [%rd380];
	or.b64  	%rd381, %rd556, %rd245;
	and.b64  	%rd382, %rd381, -4294967296;
	setp.ne.s64 	%p23, %rd382, 0;
	@%p23 bra 	$L__BB108_118;
	cvt.u32.u64 	%r124, %rd245;
	cvt.u32.u64 	%r125, %rd556;
	div.u32 	%r126, %r125, %r124;
	mul.lo.s32 	%r127, %r126, %r124;
	sub.s32 	%r128, %r125, %r127;
	cvt.u64.u32 	%rd555, %r126;
	cvt.u64.u32 	%rd559, %r128;
	bra.uni 	$L__BB108_119;
$L__BB108_118:
	div.s64 	%rd555, %rd556, %rd245;
	mul.lo.s64 	%rd383, %rd555, %rd245;
	sub.s64 	%rd559, %rd556, %rd383;
$L__BB108_119:
	add.s64 	%rd385, %rd1, %rd379;
	ld.global.u64 	%rd386, [%rd385];
	mad.lo.s64 	%rd387, %rd386, %rd559, %rd244;
	add.s64 	%rd564, %rd564, %rd387;
	add.s32 	%r241, %r241, -2;
$L__BB108_120:
	and.b32  	%r129, %r22, 1;
	setp.eq.b32 	%p24, %r129, 1;
	not.pred 	%p25, %p24;
	@%p25 bra 	$L__BB108_125;
	mul.wide.u32 	%rd388, %r241, 8;
	add.s64 	%rd389, %rd2, %rd388;
	ld.global.u64 	%rd256, [%rd389];
	or.b64  	%rd390, %rd555, %rd256;
	and.b64  	%rd391, %rd390, -4294967296;
	setp.ne.s64 	%p26, %rd391, 0;
	@%p26 bra 	$L__BB108_123;
	cvt.u32.u64 	%r130, %rd256;
	cvt.u32.u64 	%r131, %rd555;
	rem.u32 	%r132, %r131, %r130;
	cvt.u64.u32 	%rd563, %r132;
	bra.uni 	$L__BB108_124;
$L__BB108_123:
	rem.s64 	%rd563, %rd555, %rd256;
$L__BB108_124:
	add.s64 	%rd393, %rd1, %rd388;
	ld.global.u64 	%rd394, [%rd393];
	mad.lo.s64 	%rd564, %rd394, %rd563, %rd564;
$L__BB108_125:
	ld.global.u8 	%rs5, [%rd564];
	cvt.s16.s8 	%rs3, %rs5;
	cvt.rn.f32.s16 	%f13, %rs3;
	abs.f32 	%f14, %f13;
	setp.eq.s16 	%p27, %rs5, 1;
	mov.f32 	%f197, 0f3F800000;
	@%p27 bra 	$L__BB108_131;
	setp.num.f32 	%p28, %f14, %f14;
	@%p28 bra 	$L__BB108_128;
	mov.f32 	%f76, 0f40400000;
	add.rn.f32 	%f197, %f13, %f76;
	bra.uni 	$L__BB108_131;
$L__BB108_128:
	setp.ne.s16 	%p29, %rs3, 0;
	setp.neu.f32 	%p30, %f14, 0f7F800000;
	and.pred  	%p31, %p29, %p30;
	@%p31 bra 	$L__BB108_130;
	add.f32 	%f197, %f13, %f13;
	bra.uni 	$L__BB108_131;
$L__BB108_130:
	setp.lt.f32 	%p32, %f14, 0f00800000;
	mul.f32 	%f20, %f14, 0f4B800000;
	selp.f32 	%f21, %f20, %f14, %p32;
	mov.b32 	%r133, %f21;
	add.s32 	%r134, %r133, -1060439283;
	and.b32  	%r135, %r134, -8388608;
	sub.s32 	%r136, %r133, %r135;
	mov.b32 	%f22, %r136;
	cvt.rn.f32.s32 	%f23, %r135;
	selp.f32 	%f24, 0fC1C00000, 0f00000000, %p32;
	fma.rn.f32 	%f25, %f23, 0f34000000, %f24;
	add.f32 	%f26, %f22, 0fBF800000;
	add.f32 	%f27, %f22, 0f3F800000;
	rcp.approx.ftz.f32 	%f28, %f27;
	add.f32 	%f29, %f26, %f26;
	mul.f32 	%f30, %f29, %f28;
	mul.f32 	%f31, %f30, %f30;
	neg.f32 	%f32, %f30;
	sub.f32 	%f33, %f26, %f30;
	add.f32 	%f34, %f33, %f33;
	fma.rn.f32 	%f35, %f32, %f26, %f34;
	mul.rn.f32 	%f36, %f28, %f35;
	fma.rn.f32 	%f37, %f31, 0f3A2C32E4, 0f3B52E7DB;
	fma.rn.f32 	%f38, %f37, %f31, 0f3C93BB73;
	fma.rn.f32 	%f39, %f38, %f31, 0f3DF6384F;
	mul.rn.f32 	%f40, %f39, %f31;
	fma.rn.f32 	%f41, %f30, 0f3FB8AA3B, %f25;
	mul.f32 	%f42, %f40, 0f40400000;
	sub.f32 	%f43, %f25, %f41;
	fma.rn.f32 	%f44, %f30, 0f3FB8AA3B, %f43;
	fma.rn.f32 	%f45, %f36, 0f3FB8AA3B, %f44;
	fma.rn.f32 	%f46, %f30, 0f32A55E34, %f45;
	fma.rn.f32 	%f47, %f42, %f36, %f46;
	fma.rn.f32 	%f48, %f40, %f30, %f47;
	add.rn.f32 	%f49, %f41, %f48;
	mov.f32 	%f50, 0f40400000;
	mul.rn.f32 	%f51, %f49, %f50;
	cvt.rni.f32.f32 	%f52, %f51;
	sub.f32 	%f53, %f51, %f52;
	neg.f32 	%f54, %f51;
	fma.rn.f32 	%f55, %f49, 0f40400000, %f54;
	neg.f32 	%f56, %f41;
	add.rn.f32 	%f57, %f49, %f56;
	neg.f32 	%f58, %f57;
	add.rn.f32 	%f59, %f48, %f58;
	fma.rn.f32 	%f60, %f59, 0f40400000, %f55;
	add.f32 	%f61, %f53, %f60;
	setp.gt.f32 	%p33, %f52, 0f00000000;
	selp.b32 	%r137, 0, -2097152000, %p33;
	setp.lt.f32 	%p34, %f51, 0f00000000;
	selp.f32 	%f62, 0f00000000, 0f7F800000, %p34;
	abs.f32 	%f63, %f51;
	setp.gt.f32 	%p35, %f63, 0f43180000;
	cvt.rzi.s32.f32 	%r138, %f52;
	shl.b32 	%r139, %r138, 23;
	sub.s32 	%r140, %r139, %r137;
	mov.b32 	%f64, %r140;
	add.s32 	%r141, %r137, 2130706432;
	mov.b32 	%f65, %r141;
	fma.rn.f32 	%f66, %f61, 0f391FCB8E, 0f3AAF85ED;
	fma.rn.f32 	%f67, %f66, %f61, 0f3C1D9856;
	fma.rn.f32 	%f68, %f67, %f61, 0f3D6357BB;
	fma.rn.f32 	%f69, %f68, %f61, 0f3E75FDEC;
	fma.rn.f32 	%f70, %f69, %f61, 0f3F317218;
	fma.rn.f32 	%f71, %f70, %f61, 0f3F800000;
	mul.f32 	%f72, %f71, %f65;
	mul.f32 	%f73, %f72, %f64;
	selp.f32 	%f74, %f62, %f73, %p35;
	setp.lt.s16 	%p36, %rs3, 0;
	neg.f32 	%f75, %f74;
	selp.f32 	%f197, %f75, %f74, %p36;
$L__BB108_131:
	// begin inline asm
	{  cvt.rn.f16.f32 %rs6, %f197;}

	// end inline asm
	st.shared.u16 	[%r5], %rs6;
$L__BB108_132:
	bar.sync 	0;
	setp.lt.u32 	%p78, %r243, 66;
	@%p78 bra 	$L__BB108_136;
$L__BB108_133:
	shr.u32 	%r50, %r243, 1;
	setp.ge.u32 	%p79, %r1, %r50;
	@%p79 bra 	$L__BB108_135;
	ld.shared.u16 	%rs11, [%r5];
	and.b32  	%r231, %r243, 2046;
	add.s32 	%r232, %r5, %r231;
	ld.shared.u16 	%rs12, [%r232];
	// begin inline asm
	{add.f16 %rs10,%rs11,%rs12;
}
	// end inline asm
	st.shared.u16 	[%r5], %rs10;
$L__BB108_135:
	bar.sync 	0;
	setp.gt.u32 	%p80, %r243, 131;
	mov.u32 	%r243, %r50;
	@%p80 bra 	$L__BB108_133;
$L__BB108_136:
	setp.gt.u32 	%p81, %r1, 31;
	@%p81 bra 	$L__BB108_139;
	ld.shared.u16 	%rs14, [%r5];
	ld.shared.u16 	%rs15, [%r5+64];
	// begin inline asm
	{add.f16 %rs13,%rs14,%rs15;
}
	// end inline asm
	st.volatile.shared.u16 	[%r5], %rs13;
	ld.shared.u16 	%rs18, [%r5+32];
	// begin inline asm
	{add.f16 %rs16,%rs13,%rs18;
}
	// end inline asm
	st.volatile.shared.u16 	[%r5], %rs16;
	ld.shared.u16 	%rs21, [%r5+16];
	// begin inline asm
	{add.f16 %rs19,%rs16,%rs21;
}
	// end inline asm
	st.volatile.shared.u16 	[%r5], %rs19;
	ld.shared.u16 	%rs24, [%r5+8];
	// begin inline asm
	{add.f16 %rs22,%rs19,%rs24;
}
	// end inline asm
	st.volatile.shared.u16 	[%r5], %rs22;
	ld.shared.u16 	%rs27, [%r5+4];
	// begin inline asm
	{add.f16 %rs25,%rs22,%rs27;
}
	// end inline asm
	st.volatile.shared.u16 	[%r5], %rs25;
	ld.shared.u16 	%rs30, [%r5+2];
	// begin inline asm
	{add.f16 %rs28,%rs25,%rs30;
}
	// end inline asm
	st.volatile.shared.u16 	[%r5], %rs28;
	setp.ne.s32 	%p82, %r1, 0;
	@%p82 bra 	$L__BB108_139;
	ld.param.u64 	%rd479, [contiguous_reducel32_bool_param_0];
	cvt.u64.u32 	%rd473, %r2;
	mov.u32 	%r233, %ctaid.y;
	cvt.u64.u32 	%rd474, %r233;
	mad.lo.s64 	%rd475, %rd265, %rd474, %rd473;
	cvta.to.global.u64 	%rd476, %rd479;
	shl.b64 	%rd477, %rd475, 1;
	add.s64 	%rd478, %rd476, %rd477;
	ld.shared.u16 	%rs31, [reducel3sdata_bool];
	st.global.u16 	[%rd478], %rs31;
$L__BB108_139:
	ret;

}
	// .globl	contiguous_reducel322_bool
.visible .entry contiguous_reducel322_bool(
	.param .u64 .ptr .align 1 contiguous_reducel322_bool_param_0,
	.param .u64 .ptr .align 1 contiguous_reducel322_bool_param_1,
	.param .u64 contiguous_reducel322_bool_param_2,
	.param .u64 contiguous_reducel322_bool_param_3
)
{
	.reg .pred 	%p<8>;
	.reg .b16 	%rs<26>;
	.reg .b32 	%r<25>;
	.reg .b64 	%rd<24>;

	ld.param.u64 	%rd4, [contiguous_reducel322_bool_param_0];
	ld.param.u64 	%rd7, [contiguous_reducel322_bool_param_1];
	ld.param.u64 	%rd5, [contiguous_reducel322_bool_param_2];
	ld.param.u64 	%rd6, [contiguous_reducel322_bool_param_3];
	cvta.to.global.u64 	%rd1, %rd7;
	mov.u32 	%r1, %tid.x;
	mov.u32 	%r2, %ctaid.x;
	mov.u32 	%r24, %ntid.x;
	mul.lo.s32 	%r9, %r2, %r24;
	shl.b32 	%r10, %r9, 1;
	add.s32 	%r4, %r10, %r1;
	shl.b32 	%r11, %r1, 1;
	mov.u32 	%r12, reducel3sdata_bool;
	add.s32 	%r5, %r12, %r11;
	mov.b32 	%r8, 0;
	// begin inline asm
	cvt.rn.f16.s32 %rs1, %r8;
	// end inline asm
	st.shared.u16 	[%r5], %rs1;
	add.s32 	%r13, %r4, %r24;
	cvt.u64.u32 	%rd2, %r13;
	setp.le.u64 	%p1, %rd5, %rd2;
	@%p1 bra 	$L__BB109_2;
	cvt.u64.u32 	%rd11, %r4;
	mov.u32 	%r17, %ctaid.y;
	cvt.u64.u32 	%rd12, %r17;
	mul.lo.s64 	%rd13, %rd5, %rd12;
	add.s64 	%rd14, %rd13, %rd11;
	add.s64 	%rd15, %rd1, %rd14;
	ld.global.s8 	%r18, [%rd15];
	add.s64 	%rd16, %rd13, %rd2;
	add.s64 	%rd17, %rd1, %rd16;
	ld.global.s8 	%r19, [%rd17];
	add.s32 	%r20, %r19, %r18;
	shr.s32 	%r16, %r20, 1;
	// begin inline asm
	cvt.rn.f16.s32 %rs3, %r16;
	// end inline asm
	st.shared.u16 	[%r5], %rs3;
	bra.uni 	$L__BB109_4;
$L__BB109_2:
	cvt.u64.u32 	%rd3, %r4;
	setp.le.u64 	%p2, %rd5, %rd3;
	@%p2 bra 	$L__BB109_4;
	mov.u32 	%r15, %ctaid.y;
	cvt.u64.u32 	%rd8, %r15;
	mad.lo.s64 	%rd9, %rd5, %rd8, %rd3;
	add.s64 	%rd10, %rd1, %rd9;
	ld.global.s8 	%r14, [%rd10];
	// begin inline asm
	cvt.rn.f16.s32 %rs2, %r14;
	// end inline asm
	st.shared.u16 	[%r5], %rs2;
$L__BB109_4:
	bar.sync 	0;
	setp.lt.u32 	%p3, %r24, 66;
	@%p3 bra 	$L__BB109_8;
$L__BB109_5:
	shr.u32 	%r7, %r24, 1;
	setp.ge.u32 	%p4, %r1, %r7;
	@%p4 bra 	$L__BB109_7;
	ld.shared.u16 	%rs5, [%r5];
	and.b32  	%r21, %r24, 2046;
	add.s32 	%r22, %r5, %r21;
	ld.shared.u16 	%rs6, [%r22];
	// begin inline asm
	{add.f16 %rs4,%rs5,%rs6;
}
	// end inline asm
	st.shared.u16 	[%r5], %rs4;
$L__BB109_7:
	bar.sync 	0;
	setp.gt.u32 	%p5, %r24, 131;
	mov.u32 	%r24, %r7;
	@%p5 bra 	$L__BB109_5;
$L__BB109_8:
	setp.gt.u32 	%p6, %r1, 31;
	@%p6 bra 	$L__BB109_11;
	ld.shared.u16 	%rs8, [%r5];
	ld.shared.u16 	%rs9, [%r5+64];
	// begin inline asm
	{add.f16 %rs7,%rs8,%rs9;
}
	// end inline asm
	st.volatile.shared.u16 	[%r5], %rs7;
	ld.shared.u16 	%rs12, [%r5+32];
	// begin inline asm
	{add.f16 %rs10,%rs7,%rs12;
}
	// end inline asm
	st.volatile.shared.u16 	[%r5], %rs10;
	ld.shared.u16 	%rs15, [%r5+16];
	// begin inline asm
	{add.f16 %rs13,%rs10,%rs15;
}
	// end inline asm
	st.volatile.shared.u16 	[%r5], %rs13;
	ld.shared.u16 	%rs18, [%r5+8];
	// begin inline asm
	{add.f16 %rs16,%rs13,%rs18;
}
	// end inline asm
	st.volatile.shared.u16 	[%r5], %rs16;
	ld.shared.u16 	%rs21, [%r5+4];
	// begin inline asm
	{add.f16 %rs19,%rs16,%rs21;
}
	// end inline asm
	st.volatile.shared.u16 	[%r5], %rs19;
	ld.shared.u16 	%rs24, [%r5+2];
	// begin inline asm
	{add.f16 %rs22,%rs19,%rs24;
}
	// end inline asm
	st.volatile.shared.u16 	[%r5], %rs22;
	setp.ne.s32 	%p7, %r1, 0;
	@%p7 bra 	$L__BB109_11;
	cvt.u64.u32 	%rd18, %r2;
	mov.u32 	%r23, %ctaid.y;
	cvt.u64.u32 	%rd19, %r23;
	mad.lo.s64 	%rd20, %rd6, %rd19, %rd18;
	cvta.to.global.u64 	%rd21, %rd4;
	shl.b64 	%rd22, %rd20, 1;
	add.s64 	%rd23, %rd21, %rd22;
	ld.shared.u16 	%rs25, [reducel3sdata_bool];
	st.global.u16 	[%rd23], %rs25;
$L__BB109_11:
	ret;

}
	// .globl	contiguous_reducel33_bool
.visible .entry contiguous_reducel33_bool(
	.param .u64 .ptr .align 1 contiguous_reducel33_bool_param_0,
	.param .u64 .ptr .align 1 contiguous_reducel33_bool_param_1,
	.param .u64 .ptr .align 1 contiguous_reducel33_bool_param_2,
	.param .u64 .ptr .align 1 contiguous_reducel33_bool_param_3,
	.param .u64 contiguous_reducel33_bool_param_4,
	.param .u64 contiguous_reducel33_bool_param_5,
	.param .u64 contiguous_reducel33_bool_param_6
)
{
	.reg .pred 	%p<48>;
	.reg .b16 	%rs<121>;
	.reg .b32 	%r<239>;
	.reg .b32 	%f<67>;
	.reg .b64 	%rd<307>;

	ld.param.u64 	%rd144, [contiguous_reducel33_bool_param_0];
	ld.param.u64 	%rd145, [contiguous_reducel33_bool_param_1];
	ld.param.u64 	%rd148, [contiguous_reducel33_bool_param_2];
	ld.param.u64 	%rd149, [contiguous_reducel33_bool_param_3];
	ld.param.u64 	%rd146, [contiguous_reducel33_bool_param_4];
	ld.param.u64 	%rd147, [contiguous_reducel33_bool_param_5];
	ld.param.u64 	%rd150, [contiguous_reducel33_bool_param_6];
	cvta.to.global.u64 	%rd1, %rd149;
	cvta.to.global.u64 	%rd2, %rd148;
	mov.u32 	%r1, %tid.y;
	mov.u32 	%r2, %ntid.x;
	mov.u32 	%r3, %tid.x;
	mad.lo.s32 	%r73, %r1, %r2, %r3;
	mov.u32 	%r74, %ctaid.x;
	mad.lo.s32 	%r75, %r74, %r2, %r3;
	mov.u32 	%r4, %ctaid.y;
	mov.u32 	%r5, %ntid.y;
	mad.lo.s32 	%r76, %r4, %r5, %r1;
	shl.b32 	%r77, %r73, 1;
	mov.u32 	%r78, reducel3sdata_bool;
	add.s32 	%r7, %r78, %r77;
	mov.b32 	%r72, 0;
	// begin inline asm
	cvt.rn.f16.s32 %rs18, %r72;
	// end inline asm
	st.shared.u16 	[%r7], %rs18;
	cvt.u64.u32 	%rd3, %r75;
	setp.le.u64 	%p1, %rd147, %rd3;
	cvt.u64.u32 	%rd152, %r76;
	setp.le.u64 	%p2, %rd150, %rd152;
	or.pred  	%p3, %p1, %p2;
	@%p3 bra 	$L__BB110_83;
	cvt.u32.u64 	%r79, %rd3;
	cvt.u32.u64 	%r80, %rd147;
	mad.lo.s32 	%r227, %r76, %r80, %r79;
	cvt.u32.u64 	%r9, %rd146;
	add.s32 	%r226, %r9, -1;
	setp.lt.s32 	%p4, %r226, 0;
	mov.b64 	%rd306, 0;
	@%p4 bra 	$L__BB110_59;
	setp.lt.u32 	%p5, %r226, 7;
	mov.b64 	%rd306, 0;
	@%p5 bra 	$L__BB110_30;
	add.s32 	%r222, %r9, -4;
	and.b32  	%r81, %r9, -8;
	neg.s32 	%r221, %r81;
	mov.b64 	%rd306, 0;
$L__BB110_4:
	.pragma "nounroll";
	add.s32 	%r16, %r222, 3;
	cvt.u64.u32 	%rd5, %r227;
	mul.wide.u32 	%rd157, %r16, 8;
	add.s64 	%rd158, %rd2, %rd157;
	ld.global.u64 	%rd6, [%rd158];
	and.b64  	%rd159, %rd6, -4294967296;
	setp.ne.s64 	%p6, %rd159, 0;
	@%p6 bra 	$L__BB110_6;
	cvt.u32.u64 	%r82, %rd6;
	cvt.u32.u64 	%r83, %rd5;
	div.u32 	%r84, %r83, %r82;
	mul.lo.s32 	%r85, %r84, %r82;
	sub.s32 	%r86, %r83, %r85;
	cvt.u64.u32 	%rd271, %r84;
	cvt.u64.u32 	%rd272, %r86;
	bra.uni 	$L__BB110_7;
$L__BB110_6:
	div.s64 	%rd271, %rd5, %rd6;
	mul.lo.s64 	%rd160, %rd271, %rd6;
	sub.s64 	%rd272, %rd5, %rd160;
$L__BB110_7:
	mul.wide.u32 	%rd161, %r16, 8;
	add.s64 	%rd162, %rd1, %rd161;
	ld.global.u64 	%rd163, [%rd162];
	mad.lo.s64 	%rd13, %rd163, %rd272, %rd306;
	add.s32 	%r17, %r222, 2;
	and.b64  	%rd14, %rd271, 4294967295;
	mul.wide.u32 	%rd164, %r17, 8;
	add.s64 	%rd165, %rd2, %rd164;
	ld.global.u64 	%rd15, [%rd165];
	and.b64  	%rd166, %rd15, -4294967296;
	setp.ne.s64 	%p7, %rd166, 0;
	@%p7 bra 	$L__BB110_9;
	cvt.u32.u64 	%r87, %rd15;
	cvt.u32.u64 	%r88, %rd14;
	div.u32 	%r89, %r88, %r87;
	mul.lo.s32 	%r90, %r89, %r87;
	sub.s32 	%r91, %r88, %r90;
	cvt.u64.u32 	%rd273, %r89;
	cvt.u64.u32 	%rd274, %r91;
	bra.uni 	$L__BB110_10;
$L__BB110_9:
	div.s64 	%rd273, %rd14, %rd15;
	mul.lo.s64 	%rd167, %rd273, %rd15;
	sub.s64 	%rd274, %rd14, %rd167;
$L__BB110_10:
	mul.wide.u32 	%rd168, %r17, 8;
	add.s64 	%rd169, %rd1, %rd168;
	ld.global.u64 	%rd170, [%rd169];
	mad.lo.s64 	%rd22, %rd170, %rd274, %rd13;
	add.s32 	%r18, %r222, 1;
	and.b64  	%rd23, %rd273, 4294967295;
	mul.wide.u32 	%rd171, %r18, 8;
	add.s64 	%rd172, %rd2, %rd171;
	ld.global.u64 	%rd24, [%rd172];
	and.b64  	%rd173, %rd24, -4294967296;
	setp.ne.s64 	%p8, %rd173, 0;
	@%p8 bra 	$L__BB110_12;
	cvt.u32.u64 	%r92, %rd24;
	cvt.u32.u64 	%r93, %rd23;
	div.u32 	%r94, %r93, %r92;
	mul.lo.s32 	%r95, %r94, %r92;
	sub.s32 	%r96, %r93, %r95;
	cvt.u64.u32 	%rd275, %r94;
	cvt.u64.u32 	%rd276, %r96;
	bra.uni 	$L__BB110_13;
$L__BB110_12:
	div.s64 	%rd275, %rd23, %rd24;
	mul.lo.s64 	%rd174, %rd275, %rd24;
	sub.s64 	%rd276, %rd23, %rd174;
$L__BB110_13:
	mul.wide.u32 	%rd175, %r18, 8;
	add.s64 	%rd176, %rd1, %rd175;
	ld.global.u64 	%rd177, [%rd176];
	mad.lo.s64 	%rd31, %rd177, %rd276, %rd22;
	and.b64  	%rd32, %rd275, 4294967295;
	mul.wide.u32 	%rd178, %r222, 8;
	add.s64 	%rd179, %rd2, %rd178;
	ld.global.u64 	%rd33, [%rd179];
	and.b64  	%rd180, %rd33, -4294967296;
	setp.ne.s64 	%p9, %rd180, 0;
	@%p9 bra 	$L__BB110_15;
	cvt.u32.u64 	%r97, %rd33;
	cvt.u32.u64 	%r98, %rd32;
	div.u32 	%r99, %r98, %r97;
	mul.lo.s32 	%r100, %r99, %r97;
	sub.s32 	%r101, %r98, %r100;
	cvt.u64.u32 	%rd277, %r99;
	cvt.u64.u32 	%rd278, %r101;
	bra.uni 	$L__BB110_16;
$L__BB110_15:
	div.s64 	%rd277, %rd32, %rd33;
	mul.lo.s64 	%rd181, %rd277, %rd33;
	sub.s64 	%rd278, %rd32, %rd181;
$L__BB110_16:
	mul.wide.u32 	%rd182, %r222, 8;
	add.s64 	%rd183, %rd1, %rd182;
	ld.global.u64 	%rd184, [%rd183];
	mad.lo.s64 	%rd40, %rd184, %rd278, %rd31;
	add.s32 	%r19, %r222, -1;
	and.b64  	%rd41, %rd277, 4294967295;
	mul.wide.u32 	%rd185, %r19, 8;
	add.s64 	%rd186, %rd2, %rd185;
	ld.global.u64 	%rd42, [%rd186];
	and.b64  	%rd187, %rd42, -4294967296;
	setp.ne.s64 	%p10, %rd187, 0;
	@%p10 bra 	$L__BB110_18;
	cvt.u32.u64 	%r102, %rd42;
	cvt.u32.u64 	%r103, %rd41;
	div.u32 	%r104, %r103, %r102;
	mul.lo.s32 	%r105, %r104, %r102;
	sub.s32 	%r106, %r103, %r105;
	cvt.u64.u32 	%rd279, %r104;
	cvt.u64.u32 	%rd280, %r106;
	bra.uni 	$L__BB110_19;
$L__BB110_18:
	div.s64 	%rd279, %rd41, %rd42;
	mul.lo.s64 	%rd188, %rd279, %rd42;
	sub.s64 	%rd280, %rd41, %rd188;
$L__BB110_19:
	mul.wide.u32 	%rd189, %r19, 8;
	add.s64 	%rd190, %rd1, %rd189;
	ld.global.u64 	%rd191, [%rd190];
	mad.lo.s64 	%rd49, %rd191, %rd280, %rd40;
	add.s32 	%r20, %r222, -2;
	and.b64  	%rd50, %rd279, 4294967295;
	mul.wide.u32 	%rd192, %r20, 8;
	add.s64 	%rd193, %rd2, %rd192;
	ld.global.u64 	%rd51, [%rd193];
	and.b64  	%rd194, %rd51, -4294967296;
	setp.ne.s64 	%p11, %rd194, 0;
	@%p11 bra 	$L__BB110_21;
	cvt.u32.u64 	%r107, %rd51;
	cvt.u32.u64 	%r108, %rd50;
	div.u32 	%r109, %r108, %r107;
	mul.lo.s32 	%r110, %r109, %r107;
	sub.s32 	%r111, %r108, %r110;
	cvt.u64.u32 	%rd281, %r109;
	cvt.u64.u32 	%rd282, %r111;
	bra.uni 	$L__BB110_22;
$L__BB110_21:
	div.s64 	%rd281, %rd50, %rd51;
	mul.lo.s64 	%rd195, %rd281, %rd51;
	sub.s64 	%rd282, %rd50, %rd195;
$L__BB110_22:
	mul.wide.u32 	%rd196, %r20, 8;
	add.s64 	%rd197, %rd1, %rd196;
	ld.global.u64 	%rd198, [%rd197];
	mad.lo.s64 	%rd58, %rd198, %rd282, %rd49;
	add.s32 	%r21, %r222, -3;
	and.b64  	%rd59, %rd281, 4294967295;
	mul.wide.u32 	%rd199, %r21, 8;
	add.s64 	%rd200, %rd2, %rd199;
	ld.global.u64 	%rd60, [%rd200];
	and.b64  	%rd201, %rd60, -4294967296;
	setp.ne.s64 	%p12, %rd201, 0;
	@%p12 bra 	$L__BB110_24;
	cvt.u32.u64 	%r112, %rd60;
	cvt.u32.u64 	%r113, %rd59;
	div.u32 	%r114, %r113, %r112;
	mul.lo.s32 	%r115, %r114, %r112;
	sub.s32 	%r116, %r113, %r115;
	cvt.u64.u32 	%rd283, %r114;
	cvt.u64.u32 	%rd284, %r116;
	bra.uni 	$L__BB110_25;
$L__BB110_24:
	div.s64 	%rd283, %rd59, %rd60;
	mul.lo.s64 	%rd202, %rd283, %rd60;
	sub.s64 	%rd284, %rd59, %rd202;
$L__BB110_25:
	mul.wide.u32 	%rd203, %r21, 8;
	add.s64 	%rd204, %rd1, %rd203;
	ld.global.u64 	%rd205, [%rd204];
	mad.lo.s64 	%rd67, %rd205, %rd284, %rd58;
	and.b64  	%rd68, %rd283, 4294967295;
	add.s32 	%r117, %r222, -4;
	mul.wide.u32 	%rd206, %r117, 8;
	add.s64 	%rd207, %rd2, %rd206;
	ld.global.u64 	%rd69, [%rd207];
	and.b64  	%rd208, %rd69, -4294967296;
	setp.ne.s64 	%p13, %rd208, 0;
	@%p13 bra 	$L__BB110_27;
	cvt.u32.u64 	%r118, %rd69;
	cvt.u32.u64 	%r119, %rd68;
	div.u32 	%r120, %r119, %r118;
	mul.lo.s32 	%r121, %r120, %r118;
	sub.s32 	%r122, %r119, %r121;
	cvt.u64.u32 	%rd285, %r120;
	cvt.u64.u32 	%rd286, %r122;
	bra.uni 	$L__BB110_28;
$L__BB110_27:
	div.s64 	%rd285, %rd68, %rd69;
	mul.lo.s64 	%rd209, %rd285, %rd69;
	sub.s64 	%rd286, %rd68, %rd209;
$L__BB110_28:
	mul.wide.u32 	%rd210, %r117, 8;
	add.s64 	%rd211, %rd1, %rd210;
	ld.global.u64 	%rd212, [%rd211];
	mad.lo.s64 	%rd306, %rd212, %rd286, %rd67;
	cvt.u32.u64 	%r227, %rd285;
	add.s32 	%r222, %r222, -8;
	add.s32 	%r221, %r221, 8;
	setp.ne.s32 	%p14, %r221, 0;
	@%p14 bra 	$L__BB110_4;
	add.s32 	%r226, %r222, 3;
$L__BB110_30:
	and.b32  	%r28, %r9, 7;
	setp.eq.s32 	%p15, %r28, 0;
	@%p15 bra 	$L__BB110_59;
	and.b32  	%r29, %r9, 3;
	setp.lt.u32 	%p16, %r28, 4;
	@%p16 bra 	$L__BB110_45;
	cvt.u64.u32 	%rd79, %r227;
	mul.wide.u32 	%rd214, %r226, 8;
	add.s64 	%rd215, %rd2, %rd214;
	ld.global.u64 	%rd80, [%rd215];
	and.b64  	%rd216, %rd80, -4294967296;
	setp.ne.s64 	%p17, %rd216, 0;
	@%p17 bra 	$L__BB110_34;
	cvt.u32.u64 	%r124, %rd80;
	cvt.u32.u64 	%r125, %rd79;
	div.u32 	%r126, %r125, %r124;
	mul.lo.s32 	%r127, %r126, %r124;
	sub.s32 	%r128, %r125, %r127;
	cvt.u64.u32 	%rd289, %r126;
	cvt.u64.u32 	%rd290, %r128;
	bra.uni 	$L__BB110_35;
$L__BB110_34:
	div.s64 	%rd289, %rd79, %rd80;
	mul.lo.s64 	%rd217, %rd289, %rd80;
	sub.s64 	%rd290, %rd79, %rd217;
$L__BB110_35:
	mul.wide.u32 	%rd218, %r226, 8;
	add.s64 	%rd219, %rd1, %rd218;
	ld.global.u64 	%rd220, [%rd219];
	mad.lo.s64 	%rd87, %rd220, %rd290, %rd306;
	add.s32 	%r30, %r226, -1;
	and.b64  	%rd88, %rd289, 4294967295;
	mul.wide.u32 	%rd221, %r30, 8;
	add.s64 	%rd222, %rd2, %rd221;
	ld.global.u64 	%rd89, [%rd222];
	and.b64  	%rd223, %rd89, -4294967296;
	setp.ne.s64 	%p18, %rd223, 0;
	@%p18 bra 	$L__BB110_37;
	cvt.u32.u64 	%r129, %rd89;
	cvt.u32.u64 	%r130, %rd88;
	div.u32 	%r131, %r130, %r129;
	mul.lo.s32 	%r132, %r131, %r129;
	sub.s32 	%r133, %r130, %r132;
	cvt.u64.u32 	%rd291, %r131;
	cvt.u64.u32 	%rd292, %r133;
	bra.uni 	$L__BB110_38;
$L__BB110_37:
	div.s64 	%rd291, %rd88, %rd89;
	mul.lo.s64 	%rd224, %rd291, %rd89;
	sub.s64 	%rd292, %rd88, %rd224;
$L__BB110_38:
	mul.wide.u32 	%rd225, %r30, 8;
	add.s64 	%rd226, %rd1, %rd225;
	ld.global.u64 	%rd227, [%rd226];
	mad.lo.s64 	%rd96, %rd227, %rd292, %rd87;
	add.s32 	%r31, %r226, -2;
	and.b64  	%rd97, %rd291, 4294967295;
	mul.wide.u32 	%rd228, %r31, 8;
	add.s64 	%rd229, %rd2, %rd228;
	ld.global.u64 	%rd98, [%rd229];
	and.b64  	%rd230, %rd98, -4294967296;
	setp.ne.s64 	%p19, %rd230, 0;
	@%p19 bra 	$L__BB110_40;
	cvt.u32.u64 	%r134, %rd98;
	cvt.u32.u64 	%r135, %rd97;
	div.u32 	%r136, %r135, %r134;
	mul.lo.s32 	%r137, %r136, %r134;
	sub.s32 	%r138, %r135, %r137;
	cvt.u64.u32 	%rd293, %r136;
	cvt.u64.u32 	%rd294, %r138;
	bra.uni 	$L__BB110_41;
$L__BB110_40:
	div.s64 	%rd293, %rd97, %rd98;
	mul.lo.s64 	%rd231, %rd293, %rd98;
	sub.s64 	%rd294, %rd97, %rd231;
$L__BB110_41:
	mul.wide.u32 	%rd232, %r31, 8;
	add.s64 	%rd233, %rd1, %rd232;
	ld.global.u64 	%rd234, [%rd233];
	mad.lo.s64 	%rd105, %rd234, %rd294, %rd96;
	add.s32 	%r32, %r226, -3;
	and.b64  	%rd106, %rd293, 4294967295;
	mul.wide.u32 	%rd235, %r32, 8;
	add.s64 	%rd236, %rd2, %rd235;
	ld.global.u64 	%rd107, [%rd236];
	and.b64  	%rd237, %rd107, -4294967296;
	setp.ne.s64 	%p20, %rd237, 0;
	@%p20 bra 	$L__BB110_43;
	cvt.u32.u64 	%r139, %rd107;
	cvt.u32.u64 	%r140, %rd106;
	div.u32 	%r141, %r140, %r139;
	mul.lo.s32 	%r142, %r141, %r139;
	sub.s32 	%r143, %r140, %r142;
	cvt.u64.u32 	%rd295, %r141;
	cvt.u64.u32 	%rd296, %r143;
	bra.uni 	$L__BB110_44;
$L__BB110_43:
	div.s64 	%rd295, %rd106, %rd107;
	mul.lo.s64 	%rd238, %rd295, %rd107;
	sub.s64 	%rd296, %rd106, %rd238;
$L__BB110_44:
	mul.wide.u32 	%rd239, %r32, 8;
	add.s64 	%rd240, %rd1, %rd239;
	ld.global.u64 	%rd241, [%rd240];
	mad.lo.s64 	%rd306, %rd241, %rd296, %rd105;
	cvt.u32.u64 	%r227, %rd295;
	add.s32 	%r226, %r226, -4;
$L__BB110_45:
	setp.eq.s32 	%p21, %r29, 0;
	@%p21 bra 	$L__BB110_59;
	setp.eq.s32 	%p22, %r29, 1;
	@%p22 bra 	$L__BB110_54;
	cvt.u64.u32 	%rd117, %r227;
	mul.wide.u32 	%rd243, %r226, 8;
	add.s64 	%rd244, %rd2, %rd243;
	ld.global.u64 	%rd118, [%rd244];
	and.b64  	%rd245, %rd118, -4294967296;
	setp.ne.s64 	%p23, %rd245, 0;
	@%p23 bra 	$L__BB110_49;
	cvt.u32.u64 	%r144, %rd118;
	cvt.u32.u64 	%r145, %rd117;
	div.u32 	%r146, %r145, %r144;
	mul.lo.s32 	%r147, %r146, %r144;
	sub.s32 	%r148, %r145, %r147;
	cvt.u64.u32 	%rd299, %r146;
	cvt.u64.u32 	%rd300, %r148;
	bra.uni 	$L__BB110_50;
$L__BB110_49:
	div.s64 	%rd299, %rd117, %rd118;
	mul.lo.s64 	%rd246, %rd299, %rd118;
	sub.s64 	%rd300, %rd117, %rd246;
$L__BB110_50:
	add.s64 	%rd248, %rd1, %rd243;
	ld.global.u64 	%rd249, [%rd248];
	mad.lo.s64 	%rd125, %rd249, %rd300, %rd306;
	add.s32 	%r37, %r226, -1;
	and.b64  	%rd126, %rd299, 4294967295;
	mul.wide.u32 	%rd250, %r37, 8;
	add.s64 	%rd251, %rd2, %rd250;
	ld.global.u64 	%rd127, [%rd251];
	and.b64  	%rd252, %rd127, -4294967296;
	setp.ne.s64 	%p24, %rd252, 0;
	@%p24 bra 	$L__BB110_52;
	cvt.u32.u64 	%r149, %rd127;
	cvt.u32.u64 	%r150, %rd126;
	div.u32 	%r151, %r150, %r149;
	mul.lo.s32 	%r152, %r151, %r149;
	sub.s32 	%r153, %r150, %r152;
	cvt.u64.u32 	%rd301, %r151;
	cvt.u64.u32 	%rd302, %r153;
	bra.uni 	$L__BB110_53;
$L__BB110_52:
	div.s64 	%rd301, %rd126, %rd127;
	mul.lo.s64 	%rd253, %rd301, %rd127;
	sub.s64 	%rd302, %rd126, %rd253;
$L__BB110_53:
	add.s64 	%rd255, %rd1, %rd250;
	ld.global.u64 	%rd256, [%rd255];
	mad.lo.s64 	%rd306, %rd256, %rd302, %rd125;
	cvt.u32.u64 	%r227, %rd301;
	add.s32 	%r226, %r226, -2;
$L__BB110_54:
	and.b32  	%r154, %r9, 1;
	setp.eq.b32 	%p25, %r154, 1;
	not.pred 	%p26, %p25;
	@%p26 bra 	$L__BB110_59;
	cvt.u64.u32 	%rd137, %r227;
	mul.wide.u32 	%rd257, %r226, 8;
	add.s64 	%rd258, %rd2, %rd257;
	ld.global.u64 	%rd138, [%rd258];
	and.b64  	%rd259, %rd138, -4294967296;
	setp.ne.s64 	%p27, %rd259, 0;
	@%p27 bra 	$L__BB110_57;
	cvt.u32.u64 	%r155, %rd138;
	cvt.u32.u64 	%r156, %rd137;
	rem.u32 	%r157, %r156, %r155;
	cvt.u64.u32 	%rd305, %r157;
	bra.uni 	$L__BB110_58;
$L__BB110_57:
	rem.s64 	%rd305, %rd137, %rd138;
$L__BB110_58:
	add.s64 	%rd261, %rd1, %rd257;
	ld.global.u64 	%rd262, [%rd261];
	mad.lo.s64 	%rd306, %rd262, %rd305, %rd306;
$L__BB110_59:
	cvta.to.global.u64 	%rd263, %rd145;
	add.s64 	%rd264, %rd263, %rd306;
	ld.global.u8 	%rs19, [%rd264];
	cvt.s16.s8 	%rs1, %rs19;
	cvt.rn.f32.s16 	%f1, %rs1;
	abs.f32 	%f2, %f1;
	setp.eq.s16 	%p28, %rs19, 1;
	mov.f32 	%f66, 0f3F800000;
	@%p28 bra 	$L__BB110_65;
	setp.num.f32 	%p29, %f2, %f2;
	@%p29 bra 	$L__BB110_62;
	mov.f32 	%f64, 0f40400000;
	add.rn.f32 	%f66, %f1, %f64;
	bra.uni 	$L__BB110_65;
$L__BB110_62:
	setp.ne.s16 	%p30, %rs1, 0;
	setp.neu.f32 	%p31, %f2, 0f7F800000;
	and.pred  	%p32, %p30, %p31;
	@%p32 bra 	$L__BB110_64;
	add.f32 	%f66, %f1, %f1;
	bra.uni 	$L__BB110_65;
$L__BB110_64:
	setp.lt.f32 	%p33, %f2, 0f00800000;
	mul.f32 	%f8, %f2, 0f4B800000;
	selp.f32 	%f9, %f8, %f2, %p33;
	mov.b32 	%r158, %f9;
	add.s32 	%r159, %r158, -1060439283;
	and.b32  	%r160, %r159, -8388608;
	sub.s32 	%r161, %r158, %r160;
	mov.b32 	%f10, %r161;
	cvt.rn.f32.s32 	%f11, %r160;
	selp.f32 	%f12, 0fC1C00000, 0f00000000, %p33;
	fma.rn.f32 	%f13, %f11, 0f34000000, %f12;
	add.f32 	%f14, %f10, 0fBF800000;
	add.f32 	%f15, %f10, 0f3F800000;
	rcp.approx.ftz.f32 	%f16, %f15;
	add.f32 	%f17, %f14, %f14;
	mul.f32 	%f18, %f17, %f16;
	mul.f32 	%f19, %f18, %f18;
	neg.f32 	%f20, %f18;
	sub.f32 	%f21, %f14, %f18;
	add.f32 	%f22, %f21, %f21;
	fma.rn.f32 	%f23, %f20, %f14, %f22;
	mul.rn.f32 	%f24, %f16, %f23;
	fma.rn.f32 	%f25, %f19, 0f3A2C32E4, 0f3B52E7DB;
	fma.rn.f32 	%f26, %f25, %f19, 0f3C93BB73;
	fma.rn.f32 	%f27, %f26, %f19, 0f3DF6384F;
	mul.rn.f32 	%f28, %f27, %f19;
	fma.rn.f32 	%f29, %f18, 0f3FB8AA3B, %f13;
	mul.f32 	%f30, %f28, 0f40400000;
	sub.f32 	%f31, %f13, %f29;
	fma.rn.f32 	%f32, %f18, 0f3FB8AA3B, %f31;
	fma.rn.f32 	%f33, %f24, 0f3FB8AA3B, %f32;
	fma.rn.f32 	%f34, %f18, 0f32A55E34, %f33;
	fma.rn.f32 	%f35, %f30, %f24, %f34;
	fma.rn.f32 	%f36, %f28, %f18, %f35;
	add.rn.f32 	%f37, %f29, %f36;
	mov.f32 	%f38, 0f40400000;
	mul.rn.f32 	%f39, %f37, %f38;
	cvt.rni.f32.f32 	%f40, %f39;
	sub.f32 	%f41, %f39, %f40;
	neg.f32 	%f42, %f39;
	fma.rn.f32 	%f43, %f37, 0f40400000, %f42;
	neg.f32 	%f44, %f29;
	add.rn.f32 	%f45, %f37, %f44;
	neg.f32 	%f46, %f45;
	add.rn.f32 	%f47, %f36, %f46;
	fma.rn.f32 	%f48, %f47, 0f40400000, %f43;
	add.f32 	%f49, %f41, %f48;
	setp.gt.f32 	%p34, %f40, 0f00000000;
	selp.b32 	%r162, 0, -2097152000, %p34;
	setp.lt.f32 	%p35, %f39, 0f00000000;
	selp.f32 	%f50, 0f00000000, 0f7F800000, %p35;
	abs.f32 	%f51, %f39;
	setp.gt.f32 	%p36, %f51, 0f43180000;
	cvt.rzi.s32.f32 	%r163, %f40;
	shl.b32 	%r164, %r163, 23;
	sub.s32 	%r165, %r164, %r162;
	mov.b32 	%f52, %r165;
	add.s32 	%r166, %r162, 2130706432;
	mov.b32 	%f53, %r166;
	fma.rn.f32 	%f54, %f49, 0f391FCB8E, 0f3AAF85ED;
	fma.rn.f32 	%f55, %f54, %f49, 0f3C1D9856;
	fma.rn.f32 	%f56, %f55, %f49, 0f3D6357BB;
	fma.rn.f32 	%f57, %f56, %f49, 0f3E75FDEC;
	fma.rn.f32 	%f58, %f57, %f49, 0f3F317218;
	fma.rn.f32 	%f59, %f58, %f49, 0f3F800000;
	mul.f32 	%f60, %f59, %f53;
	mul.f32 	%f61, %f60, %f52;
	selp.f32 	%f62, %f50, %f61, %p36;
	setp.lt.s16 	%p37, %rs1, 0;
	neg.f32 	%f63, %f62;
	selp.f32 	%f66, %f63, %f62, %p37;
$L__BB110_65:
	// begin inline asm
	{  cvt.rn.f16.f32 %rs20, %f66;}

	// end inline asm
	st.shared.u16 	[%r7], %rs20;
	bar.sync 	0;
	setp.ne.s32 	%p38, %r1, 0;
	@%p38 bra 	$L__BB110_83;
	setp.gt.u32 	%p39, %r5, 1;
	@%p39 bra 	$L__BB110_68;
	shl.b32 	%r167, %r3, 1;
	mov.u32 	%r168, reducel3sdata_bool;
	add.s32 	%r169, %r168, %r167;
	ld.shared.u16 	%rs119, [%r169];
	bra.uni 	$L__BB110_82;
$L__BB110_68:
	shl.b32 	%r171, %r3, 1;
	mov.u32 	%r172, reducel3sdata_bool;
	add.s32 	%r42, %r172, %r171;
	ld.shared.u16 	%rs119, [%r42];
	add.s32 	%r43, %r5, -1;
	add.s32 	%r173, %r5, -2;
	and.b32  	%r44, %r43, 15;
	setp.lt.u32 	%p40, %r173, 15;
	mov.b32 	%r235, 1;
	@%p40 bra 	$L__BB110_72;
	and.b32  	%r176, %r43, -16;
	neg.s32 	%r232, %r176;
	shl.b32 	%r46, %r2, 1;
	add.s32 	%r178, %r171, %r46;
	add.s32 	%r230, %r172, %r178;
	shl.b32 	%r48, %r2, 5;
	mov.b32 	%r233, 1;
	mov.b32 	%r231, 0;
$L__BB110_70:
	.pragma "nounroll";
	mul.lo.s32 	%r180, %r233, %r2;
	shl.b32 	%r181, %r180, 1;
	add.s32 	%r182, %r42, %r181;
	ld.shared.u16 	%rs24, [%r230];
	// begin inline asm
	{add.f16 %rs22,%rs119,%rs24;
}
	// end inline asm
	add.s32 	%r183, %r182, %r46;
	ld.shared.u16 	%rs27, [%r183];
	// begin inline asm
	{add.f16 %rs25,%rs22,%rs27;
}
	// end inline asm
	add.s32 	%r184, %r183, %r46;
	ld.shared.u16 	%rs30, [%r184];
	// begin inline asm
	{add.f16 %rs28,%rs25,%rs30;
}
	// end inline asm
	add.s32 	%r185, %r184, %r46;
	ld.shared.u16 	%rs33, [%r185];
	// begin inline asm
	{add.f16 %rs31,%rs28,%rs33;
}
	// end inline asm
	add.s32 	%r186, %r185, %r46;
	ld.shared.u16 	%rs36, [%r186];
	// begin inline asm
	{add.f16 %rs34,%rs31,%rs36;
}
	// end inline asm
	add.s32 	%r187, %r186, %r46;
	ld.shared.u16 	%rs39, [%r187];
	// begin inline asm
	{add.f16 %rs37,%rs34,%rs39;
}
	// end inline asm
	add.s32 	%r188, %r187, %r46;
	ld.shared.u16 	%rs42, [%r188];
	// begin inline asm
	{add.f16 %rs40,%rs37,%rs42;
}
	// end inline asm
	add.s32 	%r189, %r188, %r46;
	ld.shared.u16 	%rs45, [%r189];
	// begin inline asm
	{add.f16 %rs43,%rs40,%rs45;
}
	// end inline asm
	add.s32 	%r190, %r189, %r46;
	ld.shared.u16 	%rs48, [%r190];
	// begin inline asm
	{add.f16 %rs46,%rs43,%rs48;
}
	// end inline asm
	add.s32 	%r191, %r190, %r46;
	ld.shared.u16 	%rs51, [%r191];
	// begin inline asm
	{add.f16 %rs49,%rs46,%rs51;
}
	// end inline asm
	add.s32 	%r192, %r191, %r46;
	ld.shared.u16 	%rs54, [%r192];
	// begin inline asm
	{add.f16 %rs52,%rs49,%rs54;
}
	// end inline asm
	add.s32 	%r193, %r192, %r46;
	ld.shared.u16 	%rs57, [%r193];
	// begin inline asm
	{add.f16 %rs55,%rs52,%rs57;
}
	// end inline asm
	add.s32 	%r194, %r193, %r46;
	ld.shared.u16 	%rs60, [%r194];
	// begin inline asm
	{add.f16 %rs58,%rs55,%rs60;
}
	// end inline asm
	add.s32 	%r195, %r194, %r46;
	ld.shared.u16 	%rs63, [%r195];
	// begin inline asm
	{add.f16 %rs61,%rs58,%rs63;
}
	// end inline asm
	add.s32 	%r196, %r195, %r46;
	ld.shared.u16 	%rs66, [%r196];
	// begin inline asm
	{add.f16 %rs64,%rs61,%rs66;
}
	// end inline asm
	add.s32 	%r197, %r196, %r46;
	ld.shared.u16 	%rs69, [%r197];
	// begin inline asm
	{add.f16 %rs119,%rs64,%rs69;
}
	// end inline asm
	add.s32 	%r233, %r233, 16;
	add.s32 	%r232, %r232, 16;
	add.s32 	%r231, %r231, 16;
	add.s32 	%r230, %r230, %r48;
	setp.ne.s32 	%p41, %r232, 0;
	@%p41 bra 	$L__BB110_70;
	add.s32 	%r235, %r231, 1;
$L__BB110_72:
	setp.eq.s32 	%p42, %r44, 0;
	@%p42 bra 	$L__BB110_81;
	and.b32  	%r59, %r43, 7;
	setp.lt.u32 	%p43, %r44, 8;
	@%p43 bra 	$L__BB110_75;
	mul.lo.s32 	%r198, %r235, %r2;
	shl.b32 	%r199, %r198, 1;
	add.s32 	%r200, %r42, %r199;
	ld.shared.u16 	%rs73, [%r200];
	// begin inline asm
	{add.f16 %rs71,%rs119,%rs73;
}
	// end inline asm
	shl.b32 	%r201, %r2, 1;
	add.s32 	%r202, %r200, %r201;
	ld.shared.u16 	%rs76, [%r202];
	// begin inline asm
	{add.f16 %rs74,%rs71,%rs76;
}
	// end inline asm
	add.s32 	%r203, %r202, %r201;
	ld.shared.u16 	%rs79, [%r203];
	// begin inline asm
	{add.f16 %rs77,%rs74,%rs79;
}
	// end inline asm
	add.s32 	%r204, %r203, %r201;
	ld.shared.u16 	%rs82, [%r204];
	// begin inline asm
	{add.f16 %rs80,%rs77,%rs82;
}
	// end inline asm
	add.s32 	%r205, %r204, %r201;
	ld.shared.u16 	%rs85, [%r205];
	// begin inline asm
	{add.f16 %rs83,%rs80,%rs85;
}
	// end inline asm
	add.s32 	%r206, %r205, %r201;
	ld.shared.u16 	%rs88, [%r206];
	// begin inline asm
	{add.f16 %rs86,%rs83,%rs88;
}
	// end inline asm
	add.s32 	%r207, %r206, %r201;
	ld.shared.u16 	%rs91, [%r207];
	// begin inline asm
	{add.f16 %rs89,%rs86,%rs91;
}
	// end inline asm
	add.s32 	%r208, %r207, %r201;
	ld.shared.u16 	%rs94, [%r208];
	// begin inline asm
	{add.f16 %rs119,%rs89,%rs94;
}
	// end inline asm
	add.s32 	%r235, %r235, 8;
$L__BB110_75:
	setp.eq.s32 	%p44, %r59, 0;
	@%p44 bra 	$L__BB110_81;
	and.b32  	%r62, %r43, 3;
	setp.lt.u32 	%p45, %r59, 4;
	@%p45 bra 	$L__BB110_78;
	mul.lo.s32 	%r209, %r235, %r2;
	shl.b32 	%r210, %r209, 1;
	add.s32 	%r211, %r42, %r210;
	ld.shared.u16 	%rs98, [%r211];
	// begin inline asm
	{add.f16 %rs96,%rs119,%rs98;
}
	// end inline asm
	shl.b32 	%r212, %r2, 1;
	add.s32 	%r213, %r211, %r212;
	ld.shared.u16 	%rs101, [%r213];
	// begin inline asm
	{add.f16 %rs99,%rs96,%rs101;
}
	// end inline asm
	add.s32 	%r214, %r213, %r212;
	ld.shared.u16 	%rs104, [%r214];
	// begin inline asm
	{add.f16 %rs102,%rs99,%rs104;
}
	// end inline asm
	add.s32 	%r215, %r214, %r212;
	ld.shared.u16 	%rs107, [%r215];
	// begin inline asm
	{add.f16 %rs119,%rs102,%rs107;
}
	// end inline asm
	add.s32 	%r235, %r235, 4;
$L__BB110_78:
	setp.eq.s32 	%p46, %r62, 0;
	@%p46 bra 	$L__BB110_81;
	mul.lo.s32 	%r216, %r2, %r235;
	shl.b32 	%r217, %r216, 1;
	add.s32 	%r219, %r217, %r171;
	add.s32 	%r238, %r172, %r219;
	shl.b32 	%r66, %r2, 1;
	neg.s32 	%r237, %r62;
$L__BB110_80:
	.pragma "nounroll";
	ld.shared.u16 	%rs110, [%r238];
	// begin inline asm
	{add.f16 %rs119,%rs119,%rs110;
}
	// end inline asm
	add.s32 	%r238, %r238, %r66;
	add.s32 	%r237, %r237, 1;
	setp.ne.s32 	%p47, %r237, 0;
	@%p47 bra 	$L__BB110_80;
$L__BB110_81:
	st.shared.u16 	[%r42], %rs119;
$L__BB110_82:
	cvt.u64.u32 	%rd265, %r4;
	mad.lo.s64 	%rd266, %rd147, %rd265, %rd3;
	cvta.to.global.u64 	%rd267, %rd144;
	shl.b64 	%rd268, %rd266, 1;
	add.s64 	%rd269, %rd267, %rd268;
	st.global.u16 	[%rd269], %rs119;
$L__BB110_83:
	ret;

}
	// .globl	contiguous_reducel333_bool
.visible .entry contiguous_reducel333_bool(
	.param .u64 .ptr .align 1 contiguous_reducel333_bool_param_0,
	.param .u64 .ptr .align 1 contiguous_reducel333_bool_param_1,
	.param .u64 contiguous_reducel333_bool_param_2,
	.param .u64 contiguous_reducel333_bool_param_3,
	.param .u64 contiguous_reducel333_bool_param_4
)
{
	.reg .pred 	%p<14>;
	.reg .b16 	%rs<119>;
	.reg .b32 	%r<112>;
	.reg .b64 	%rd<16>;

	ld.param.u64 	%rd2, [contiguous_reducel333_bool_param_0];
	ld.param.u64 	%rd3, [contiguous_reducel333_bool_param_1];
	ld.param.u64 	%rd4, [contiguous_reducel333_bool_param_3];
	ld.param.u64 	%rd5, [contiguous_reducel333_bool_param_4];
	mov.u32 	%r1, %tid.y;
	mov.u32 	%r2, %ntid.x;
	mov.u32 	%r3, %tid.x;
	mad.lo.s32 	%r39, %r1, %r2, %r3;
	mov.u32 	%r40, %ctaid.x;
	mad.lo.s32 	%r41, %r40, %r2, %r3;
	mov.u32 	%r4, %ctaid.y;
	mov.u32 	%r5, %ntid.y;
	mad.lo.s32 	%r42, %r4, %r5, %r1;
	shl.b32 	%r43, %r39, 1;
	mov.u32 	%r44, reducel3sdata_bool;
	add.s32 	%r7, %r44, %r43;
	mov.b32 	%r38, 0;
	// begin inline asm
	cvt.rn.f16.s32 %rs17, %r38;
	// end inline asm
	st.shared.u16 	[%r7], %rs17;
	cvt.u64.u32 	%rd1, %r41;
	setp.le.u64 	%p1, %rd4, %rd1;
	cvt.u64.u32 	%rd7, %r42;
	setp.le.u64 	%p2, %rd5, %rd7;
	or.pred  	%p3, %p1, %p2;
	@%p3 bra 	$L__BB111_19;
	cvt.u32.u64 	%r46, %rd1;
	cvta.to.global.u64 	%rd8, %rd3;
	cvt.u32.u64 	%r47, %rd4;
	mad.lo.s32 	%r48, %r42, %r47, %r46;
	cvt.u64.u32 	%rd9, %r48;
	add.s64 	%rd10, %rd8, %rd9;
	ld.global.s8 	%r45, [%rd10];
	// begin inline asm
	cvt.rn.f16.s32 %rs18, %r45;
	// end inline asm
	st.shared.u16 	[%r7], %rs18;
	bar.sync 	0;
	setp.ne.s32 	%p4, %r1, 0;
	@%p4 bra 	$L__BB111_19;
	setp.gt.u32 	%p5, %r5, 1;
	@%p5 bra 	$L__BB111_4;
	shl.b32 	%r49, %r3, 1;
	add.s32 	%r51, %r44, %r49;
	ld.shared.u16 	%rs117, [%r51];
	bra.uni 	$L__BB111_18;
$L__BB111_4:
	shl.b32 	%r53, %r3, 1;
	add.s32 	%r8, %r44, %r53;
	ld.shared.u16 	%rs117, [%r8];
	add.s32 	%r9, %r5, -1;
	add.s32 	%r55, %r5, -2;
	and.b32  	%r10, %r9, 15;
	setp.lt.u32 	%p6, %r55, 15;
	mov.b32 	%r108, 1;
	@%p6 bra 	$L__BB111_8;
	and.b32  	%r58, %r9, -16;
	neg.s32 	%r105, %r58;
	shl.b32 	%r12, %r2, 1;
	add.s32 	%r60, %r53, %r12;
	add.s32 	%r103, %r44, %r60;
	shl.b32 	%r14, %r2, 5;
	mov.b32 	%r106, 1;
	mov.b32 	%r104, 0;
$L__BB111_6:
	.pragma "nounroll";
	mul.lo.s32 	%r62, %r106, %r2;
	shl.b32 	%r63, %r62, 1;
	add.s32 	%r64, %r8, %r63;
	ld.shared.u16 	%rs22, [%r103];
	// begin inline asm
	{add.f16 %rs20,%rs117,%rs22;
}
	// end inline asm
	add.s32 	%r65, %r64, %r12;
	ld.shared.u16 	%rs25, [%r65];
	// begin inline asm
	{add.f16 %rs23,%rs20,%rs25;
}
	// end inline asm
	add.s32 	%r66, %r65, %r12;
	ld.shared.u16 	%rs28, [%r66];
	// begin inline asm
	{add.f16 %rs26,%rs23,%rs28;
}
	// end inline asm
	add.s32 	%r67, %r66, %r12;
	ld.shared.u16 	%rs31, [%r67];
	// begin inline asm
	{add.f16 %rs29,%rs26,%rs31;
}
	// end inline asm
	add.s32 	%r68, %r67, %r12;
	ld.shared.u16 	%rs34, [%r68];
	// begin inline asm
	{add.f16 %rs32,%rs29,%rs34;
}
	// end inline asm
	add.s32 	%r69, %r68, %r12;
	ld.shared.u16 	%rs37, [%r69];
	// begin inline asm
	{add.f16 %rs35,%rs32,%rs37;
}
	// end inline asm
	add.s32 	%r70, %r69, %r12;
	ld.shared.u16 	%rs40, [%r70];
	// begin inline asm
	{add.f16 %rs38,%rs35,%rs40;
}
	// end inline asm
	add.s32 	%r71, %r70, %r12;
	ld.shared.u16 	%rs43, [%r71];
	// begin inline asm
	{add.f16 %rs41,%rs38,%rs43;
}
	// end inline asm
	add.s32 	%r72, %r71, %r12;
	ld.shared.u16 	%rs46, [%r72];
	// begin inline asm
	{add.f16 %rs44,%rs41,%rs46;
}
	// end inline asm
	add.s32 	%r73, %r72, %r12;
	ld.shared.u16 	%rs49, [%r73];
	// begin inline asm
	{add.f16 %rs47,%rs44,%rs49;
}
	// end inline asm
	add.s32 	%r74, %r73, %r12;
	ld.shared.u16 	%rs52, [%r74];
	// begin inline asm
	{add.f16 %rs50,%rs47,%rs52;
}
	// end inline asm
	add.s32 	%r75, %r74, %r12;
	ld.shared.u16 	%rs55, [%r75];
	// begin inline asm
	{add.f16 %rs53,%rs50,%rs55;
}
	// end inline asm
	add.s32 	%r76, %r75, %r12;
	ld.shared.u16 	%rs58, [%r76];
	// begin inline asm
	{add.f16 %rs56,%rs53,%rs58;
}
	// end inline asm
	add.s32 	%r77, %r76, %r12;
	ld.shared.u16 	%rs61, [%r77];
	// begin inline asm
	{add.f16 %rs59,%rs56,%rs61;
}
	// end inline asm
	add.s32 	%r78, %r77, %r12;
	ld.shared.u16 	%rs64, [%r78];
	// begin inline asm
	{add.f16 %rs62,%rs59,%rs64;
}
	// end inline asm
	add.s32 	%r79, %r78, %r12;
	ld.shared.u16 	%rs67, [%r79];
	// begin inline asm
	{add.f16 %rs117,%rs62,%rs67;
}
	// end inline asm
	add.s32 	%r106, %r106, 16;
	add.s32 	%r105, %r105, 16;
	add.s32 	%r104, %r104, 16;
	add.s32 	%r103, %r103, %r14;
	setp.ne.s32 	%p7, %r105, 0;
	@%p7 bra 	$L__BB111_6;
	add.s32 	%r108, %r104, 1;
$L__BB111_8:
	setp.eq.s32 	%p8, %r10, 0;
	@%p8 bra 	$L__BB111_17;
	and.b32  	%r25, %r9, 7;
	setp.lt.u32 	%p9, %r10, 8;
	@%p9 bra 	$L__BB111_11;
	mul.lo.s32 	%r80, %r108, %r2;
	shl.b32 	%r81, %r80, 1;
	add.s32 	%r82, %r8, %r81;
	ld.shared.u16 	%rs71, [%r82];
	// begin inline asm
	{add.f16 %rs69,%rs117,%rs71;
}
	// end inline asm
	shl.b32 	%r83, %r2, 1;
	add.s32 	%r84, %r82, %r83;
	ld.shared.u16 	%rs74, [%r84];
	// begin inline asm
	{add.f16 %rs72,%rs69,%rs74;
}
	// end inline asm
	add.s32 	%r85, %r84, %r83;
	ld.shared.u16 	%rs77, [%r85];
	// begin inline asm
	{add.f16 %rs75,%rs72,%rs77;
}
	// end inline asm
	add.s32 	%r86, %r85, %r83;
	ld.shared.u16 	%rs80, [%r86];
	// begin inline asm
	{add.f16 %rs78,%rs75,%rs80;
}
	// end inline asm
	add.s32 	%r87, %r86, %r83;
	ld.shared.u16 	%rs83, [%r87];
	// begin inline asm
	{add.f16 %rs81,%rs78,%rs83;
}
	// end inline asm
	add.s32 	%r88, %r87, %r83;
	ld.shared.u16 	%rs86, [%r88];
	// begin inline asm
	{add.f16 %rs84,%rs81,%rs86;
}
	// end inline asm
	add.s32 	%r89, %r88, %r83;
	ld.shared.u16 	%rs89, [%r89];
	// begin inline asm
	{add.f16 %rs87,%rs84,%rs89;
}
	// end inline asm
	add.s32 	%r90, %r89, %r83;
	ld.shared.u16 	%rs92, [%r90];
	// begin inline asm
	{add.f16 %rs117,%rs87,%rs92;
}
	// end inline asm
	add.s32 	%r108, %r108, 8;
$L__BB111_11:
	setp.eq.s32 	%p10, %r25, 0;
	@%p10 bra 	$L__BB111_17;
	and.b32  	%r28, %r9, 3;
	setp.lt.u32 	%p11, %r25, 4;
	@%p11 bra 	$L__BB111_14;
	mul.lo.s32 	%r91, %r108, %r2;
	shl.b32 	%r92, %r91, 1;
	add.s32 	%r93, %r8, %r92;
	ld.shared.u16 	%rs96, [%r93];
	// begin inline asm
	{add.f16 %rs94,%rs117,%rs96;
}
	// end inline asm
	shl.b32 	%r94, %r2, 1;
	add.s32 	%r95, %r93, %r94;
	ld.shared.u16 	%rs99, [%r95];
	// begin inline asm
	{add.f16 %rs97,%rs94,%rs99;
}
	// end inline asm
	add.s32 	%r96, %r95, %r94;
	ld.shared.u16 	%rs102, [%r96];
	// begin inline asm
	{add.f16 %rs100,%rs97,%rs102;
}
	// end inline asm
	add.s32 	%r97, %r96, %r94;
	ld.shared.u16 	%rs105, [%r97];
	// begin inline asm
	{add.f16 %rs117,%rs100,%rs105;
}
	// end inline asm
	add.s32 	%r108, %r108, 4;
$L__BB111_14:
	setp.eq.s32 	%p12, %r28, 0;
	@%p12 bra 	$L__BB111_17;
	mul.lo.s32 	%r98, %r2, %r108;
	shl.b32 	%r99, %r98, 1;
	add.s32 	%r101, %r99, %r53;
	add.s32 	%r111, %r44, %r101;
	shl.b32 	%r32, %r2, 1;
	neg.s32 	%r110, %r28;
$L__BB111_16:
	.pragma "nounroll";
	ld.shared.u16 	%rs108, [%r111];
	// begin inline asm
	{add.f16 %rs117,%rs117,%rs108;
}
	// end inline asm
	add.s32 	%r111, %r111, %r32;
	add.s32 	%r110, %r110, 1;
	setp.ne.s32 	%p13, %r110, 0;
	@%p13 bra 	$L__BB111_16;
$L__BB111_17:
	st.shared.u16 	[%r8], %rs117;
$L__BB111_18:
	cvt.u64.u32 	%rd11, %r4;
	mad.lo.s64 	%rd12, %rd4, %rd11, %rd1;
	cvta.to.global.u64 	%rd13, %rd2;
	shl.b64 	%rd14, %rd12, 1;
	add.s64 	%rd15, %rd13, %rd14;
	st.global.u16 	[%rd15], %rs117;
$L__BB111_19:
	ret;

}
	// .globl	contiguous_reducel3_i8
.visible .entry contiguous_reducel3_i8(
	.param .u64 .ptr .align 1 contiguous_reducel3_i8_param_0,
	.param .u64 .ptr .align 1 contiguous_reducel3_i8_param_1,
	.param .u64 contiguous_reducel3_i8_param_2
)
{
	.reg .pred 	%p<32>;
	.reg .b16 	%rs<32>;
	.reg .b32 	%r<44>;
	.reg .b32 	%f<198>;
	.reg .b64 	%rd<14>;

	ld.param.u64 	%rd4, [contiguous_reducel3_i8_param_0];
	ld.param.u64 	%rd6, [contiguous_reducel3_i8_param_1];
	ld.param.u64 	%rd5, [contiguous_reducel3_i8_param_2];
	cvta.to.global.u64 	%rd1, %rd6;
	mov.u32 	%r1, %tid.x;
	mov.u32 	%r2, %ctaid.x;
	mov.u32 	%r43, %ntid.x;
	mul.lo.s32 	%r9, %r2, %r43;
	shl.b32 	%r10, %r9, 1;
	add.s32 	%r4, %r10, %r1;
	shl.b32 	%r11, %r1, 1;
	mov.u32 	%r12, reducel3sdata_i8;
	add.s32 	%r5, %r12, %r11;
	mov.b32 	%r8, 0;
	// begin inline asm
	cvt.rn.f16.s32 %rs4, %r8;
	// end inline asm
	st.shared.u16 	[%r5], %rs4;
	add.s32 	%r13, %r4, %r43;
	cvt.u64.u32 	%rd2, %r13;
	setp.le.u64 	%p1, %rd5, %rd2;
	@%p1 bra 	$L__BB112_10;
	cvt.u64.u32 	%rd8, %r4;
	add.s64 	%rd9, %rd1, %rd8;
	ld.global.s8 	%rs1, [%rd9];
	abs.s16 	%rs7, %rs1;
	cvt.rn.f32.u16 	%f1, %rs7;
	abs.f32 	%f2, %f1;
	setp.eq.s16 	%p11, %rs7, 1;
	mov.f32 	%f195, 0f3F800000;
	@%p11 bra 	$L__BB112_5;
	setp.num.f32 	%p12, %f2, %f2;
	@%p12 bra 	$L__BB112_4;
	mov.f32 	%f134, 0f40400000;
	add.rn.f32 	%f195, %f1, %f134;
	bra.uni 	$L__BB112_5;
$L__BB112_4:
	setp.lt.f32 	%p13, %f2, 0f00800000;
	mul.f32 	%f77, %f2, 0f4B800000;
	selp.f32 	%f78, %f77, %f2, %p13;
	mov.b32 	%r23, %f78;
	add.s32 	%r24, %r23, -1060439283;
	and.b32  	%r25, %r24, -8388608;
	sub.s32 	%r26, %r23, %r25;
	mov.b32 	%f79, %r26;
	cvt.rn.f32.s32 	%f80, %r25;
	selp.f32 	%f81, 0fC1C00000, 0f00000000, %p13;
	fma.rn.f32 	%f82, %f80, 0f34000000, %f81;
	add.f32 	%f83, %f79, 0fBF800000;
	add.f32 	%f84, %f79, 0f3F800000;
	rcp.approx.ftz.f32 	%f85, %f84;
	add.f32 	%f86, %f83, %f83;
	mul.f32 	%f87, %f86, %f85;
	mul.f32 	%f88, %f87, %f87;
	neg.f32 	%f89, %f87;
	sub.f32 	%f90, %f83, %f87;
	add.f32 	%f91, %f90, %f90;
	fma.rn.f32 	%f92, %f89, %f83, %f91;
	mul.rn.f32 	%f93, %f85, %f92;
	fma.rn.f32 	%f94, %f88, 0f3A2C32E4, 0f3B52E7DB;
	fma.rn.f32 	%f95, %f94, %f88, 0f3C93BB73;
	fma.rn.f32 	%f96, %f95, %f88, 0f3DF6384F;
	mul.rn.f32 	%f97, %f96, %f88;
	fma.rn.f32 	%f98, %f87, 0f3FB8AA3B, %f82;
	mul.f32 	%f99, %f97, 0f40400000;
	sub.f32 	%f100, %f82, %f98;
	fma.rn.f32 	%f101, %f87, 0f3FB8AA3B, %f100;
	fma.rn.f32 	%f102, %f93, 0f3FB8AA3B, %f101;
	fma.rn.f32 	%f103, %f87, 0f32A55E34, %f102;
	fma.rn.f32 	%f104, %f99, %f93, %f103;
	fma.rn.f32 	%f105, %f97, %f87, %f104;
	add.rn.f32 	%f106, %f98, %f105;
	mov.f32 	%f107, 0f40400000;
	mul.rn.f32 	%f108, %f106, %f107;
	cvt.rni.f32.f32 	%f109, %f108;
	sub.f32 	%f110, %f108, %f109;
	neg.f32 	%f111, %f108;
	fma.rn.f32 	%f112, %f106, 0f40400000, %f111;
	neg.f32 	%f113, %f98;
	add.rn.f32 	%f114, %f106, %f113;
	neg.f32 	%f115, %f114;
	add.rn.f32 	%f116, %f105, %f115;
	fma.rn.f32 	%f117, %f116, 0f40400000, %f112;
	add.f32 	%f118, %f110, %f117;
	setp.gt.f32 	%p14, %f109, 0f00000000;
	selp.b32 	%r27, 0, -2097152000, %p14;
	setp.eq.s16 	%p15, %rs1, 0;
	setp.eq.f32 	%p16, %f2, 0f7F800000;
	add.f32 	%f119, %f1, %f1;
	setp.lt.f32 	%p17, %f108, 0f00000000;
	selp.f32 	%f120, 0f00000000, 0f7F800000, %p17;
	abs.f32 	%f121, %f108;
	setp.gt.f32 	%p18, %f121, 0f43180000;
	cvt.rzi.s32.f32 	%r28, %f109;
	shl.b32 	%r29, %r28, 23;
	sub.s32 	%r30, %r29, %r27;
	mov.b32 	%f122, %r30;
	add.s32 	%r31, %r27, 2130706432;
	mov.b32 	%f123, %r31;
	fma.rn.f32 	%f124, %f118, 0f391FCB8E, 0f3AAF85ED;
	fma.rn.f32 	%f125, %f124, %f118, 0f3C1D9856;
	fma.rn.f32 	%f126, %f125, %f118, 0f3D6357BB;
	fma.rn.f32 	%f127, %f126, %f118, 0f3E75FDEC;
	fma.rn.f32 	%f128, %f127, %f118, 0f3F317218;
	fma.rn.f32 	%f129, %f128, %f118, 0f3F800000;
	mul.f32 	%f130, %f129, %f123;
	mul.f32 	%f131, %f130, %f122;
	selp.f32 	%f132, %f120, %f131, %p18;
	selp.f32 	%f133, %f119, %f132, %p16;
	selp.f32 	%f195, %f119, %f133, %p15;
$L__BB112_5:
	add.s64 	%rd10, %rd1, %rd2;
	ld.global.s8 	%rs2, [%rd10];
	abs.s16 	%rs8, %rs2;
	cvt.rn.f32.u16 	%f6, %rs8;
	abs.f32 	%f7, %f6;
	setp.eq.s16 	%p19, %rs8, 1;
	mov.f32 	%f196, 0f3F800000;
	@%p19 bra 	$L__BB112_9;
	setp.num.f32 	%p20, %f7, %f7;
	@%p20 bra 	$L__BB112_8;
	mov.f32 	%f193, 0f40400000;
	add.rn.f32 	%f196, %f6, %f193;
	bra.uni 	$L__BB112_9;
$L__BB112_8:
	setp.lt.f32 	%p21, %f7, 0f00800000;
	mul.f32 	%f136, %f7, 0f4B800000;
	selp.f32 	%f137, %f136, %f7, %p21;
	mov.b32 	%r32, %f137;
	add.s32 	%r33, %r32, -1060439283;
	and.b32  	%r34, %r33, -8388608;
	sub.s32 	%r35, %r32, %r34;
	mov.b32 	%f138, %r35;
	cvt.rn.f32.s32 	%f139, %r34;
	selp.f32 	%f140, 0fC1C00000, 0f00000000, %p21;
	fma.rn.f32 	%f141, %f139, 0f34000000, %f140;
	add.f32 	%f142, %f138, 0fBF800000;
	add.f32 	%f143, %f138, 0f3F800000;
	rcp.approx.ftz.f32 	%f144, %f143;
	add.f32 	%f145, %f142, %f142;
	mul.f32 	%f146, %f145, %f144;
	mul.f32 	%f147, %f146, %f146;
	neg.f32 	%f148, %f146;
	sub.f32 	%f149, %f142, %f146;
	add.f32 	%f150, %f149, %f149;
	fma.rn.f32 	%f151, %f148, %f142, %f150;
	mul.rn.f32 	%f152, %f144, %f151;
	fma.rn.f32 	%f153, %f147, 0f3A2C32E4, 0f3B52E7DB;
	fma.rn.f32 	%f154, %f153, %f147, 0f3C93BB73;
	fma.rn.f32 	%f155, %f154, %f147, 0f3DF6384F;
	mul.rn.f32 	%f156, %f155, %f147;
	fma.rn.f32 	%f157, %f146, 0f3FB8AA3B, %f141;
	mul.f32 	%f158, %f156, 0f40400000;
	sub.f32 	%f159, %f141, %f157;
	fma.rn.f32 	%f160, %f146, 0f3FB8AA3B, %f159;
	fma.rn.f32 	%f161, %f152, 0f3FB8AA3B, %f160;
	fma.rn.f32 	%f162, %f146, 0f32A55E34, %f161;
	fma.rn.f32 	%f163, %f158, %f152, %f162;
	fma.rn.f32 	%f164, %f156, %f146, %f163;
	add.rn.f32 	%f165, %f157, %f164;
	mov.f32 	%f166, 0f40400000;
	mul.rn.f32 	%f167, %f165, %f166;
	cvt.rni.f32.f32 	%f168, %f167;
	sub.f32 	%f169, %f167, %f168;
	neg.f32 	%f170, %f167;
	fma.rn.f32 	%f171, %f165, 0f40400000, %f170;
	neg.f32 	%f172, %f157;
	add.rn.f32 	%f173, %f165, %f172;
	neg.f32 	%f174, %f173;
	add.rn.f32 	%f175, %f164, %f174;
	fma.rn.f32 	%f176, %f175, 0f40400000, %f171;
	add.f32 	%f177, %f169, %f176;
	setp.gt.f32 	%p22, %f168, 0f00000000;
	selp.b32 	%r36, 0, -2097152000, %p22;
	setp.eq.s16 	%p23, %rs2, 0;
	setp.eq.f32 	%p24, %f7, 0f7F800000;
	add.f32 	%f178, %f6, %f6;
	setp.lt.f32 	%p25, %f167, 0f00000000;
	selp.f32 	%f179, 0f00000000, 0f7F800000, %p25;
	abs.f32 	%f180, %f167;
	setp.gt.f32 	%p26, %f180, 0f43180000;
	cvt.rzi.s32.f32 	%r37, %f168;
	shl.b32 	%r38, %r37, 23;
	sub.s32 	%r39, %r38, %r36;
	mov.b32 	%f181, %r39;
	add.s32 	%r40, %r36, 2130706432;
	mov.b32 	%f182, %r40;
	fma.rn.f32 	%f183, %f177, 0f391FCB8E, 0f3AAF85ED;
	fma.rn.f32 	%f184, %f183, %f177, 0f3C1D9856;
	fma.rn.f32 	%f185, %f184, %f177, 0f3D6357BB;
	fma.rn.f32 	%f186, %f185, %f177, 0f3E75FDEC;
	fma.rn.f32 	%f187, %f186, %f177, 0f3F317218;
	fma.rn.f32 	%f188, %f187, %f177, 0f3F800000;
	mul.f32 	%f189, %f188, %f182;
	mul.f32 	%f190, %f189, %f181;
	selp.f32 	%f191, %f179, %f190, %p26;
	selp.f32 	%f192, %f178, %f191, %p24;
	selp.f32 	%f196, %f178, %f192, %p23;
$L__BB112_9:
	add.f32 	%f194, %f195, %f196;
	// begin inline asm
	{  cvt.rn.f16.f32 %rs9, %f194;}

	// end inline asm
	st.shared.u16 	[%r5], %rs9;
	bra.uni 	$L__BB112_16;
$L__BB112_10:
	cvt.u64.u32 	%rd3, %r4;
	setp.le.u64 	%p2, %rd5, %rd3;
	@%p2 bra 	$L__BB112_16;
	add.s64 	%rd7, %rd1, %rd3;
	ld.global.s8 	%rs3, [%rd7];
	abs.s16 	%rs5, %rs3;
	cvt.rn.f32.u16 	%f11, %rs5;
	abs.f32 	%f12, %f11;
	setp.eq.s16 	%p3, %rs5, 1;
	mov.f32 	%f197, 0f3F800000;
	@%p3 bra 	$L__BB112_15;
	setp.num.f32 	%p4, %f12, %f12;
	@%p4 bra 	$L__BB112_14;
	mov.f32 	%f74, 0f40400000;
	add.rn.f32 	%f197, %f11, %f74;
	bra.uni 	$L__BB112_15;
$L__BB112_14:
	setp.lt.f32 	%p5, %f12, 0f00800000;
	mul.f32 	%f17, %f12, 0f4B800000;
	selp.f32 	%f18, %f17, %f12, %p5;
	mov.b32 	%r14, %f18;
	add.s32 	%r15, %r14, -1060439283;
	and.b32  	%r16, %r15, -8388608;
	sub.s32 	%r17, %r14, %r16;
	mov.b32 	%f19, %r17;
	cvt.rn.f32.s32 	%f20, %r16;
	selp.f32 	%f21, 0fC1C00000, 0f00000000, %p5;
	fma.rn.f32 	%f22, %f20, 0f34000000, %f21;
	add.f32 	%f23, %f19, 0fBF800000;
	add.f32 	%f24, %f19, 0f3F800000;
	rcp.approx.ftz.f32 	%f25, %f24;
	add.f32 	%f26, %f23, %f23;
	mul.f32 	%f27, %f26, %f25;
	mul.f32 	%f28, %f27, %f27;
	neg.f32 	%f29, %f27;
	sub.f32 	%f30, %f23, %f27;
	add.f32 	%f31, %f30, %f30;
	fma.rn.f32 	%f32, %f29, %f23, %f31;
	mul.rn.f32 	%f33, %f25, %f32;
	fma.rn.f32 	%f34, %f28, 0f3A2C32E4, 0f3B52E7DB;
	fma.rn.f32 	%f35, %f34, %f28, 0f3C93BB73;
	fma.rn.f32 	%f36, %f35, %f28, 0f3DF6384F;
	mul.rn.f32 	%f37, %f36, %f28;
	fma.rn.f32 	%f38, %f27, 0f3FB8AA3B, %f22;
	mul.f32 	%f39, %f37, 0f40400000;
	sub.f32 	%f40, %f22, %f38;
	fma.rn.f32 	%f41, %f27, 0f3FB8AA3B, %f40;
	fma.rn.f32 	%f42, %f33, 0f3FB8AA3B, %f41;
	fma.rn.f32 	%f43, %f27, 0f32A55E34, %f42;
	fma.rn.f32 	%f44, %f39, %f33, %f43;
	fma.rn.f32 	%f45, %f37, %f27, %f44;
	add.rn.f32 	%f46, %f38, %f45;
	mov.f32 	%f47, 0f40400000;
	mul.rn.f32 	%f48, %f46, %f47;
	cvt.rni.f32.f32 	%f49, %f48;
	sub.f32 	%f50, %f48, %f49;
	neg.f32 	%f51, %f48;
	fma.rn.f32 	%f52, %f46, 0f40400000, %f51;
	neg.f32 	%f53, %f38;
	add.rn.f32 	%f54, %f46, %f53;
	neg.f32 	%f55, %f54;
	add.rn.f32 	%f56, %f45, %f55;
	fma.rn.f32 	%f57, %f56, 0f40400000, %f52;
	add.f32 	%f58, %f50, %f57;
	setp.gt.f32 	%p6, %f49, 0f00000000;
	selp.b32 	%r18, 0, -2097152000, %p6;
	setp.eq.s16 	%p7, %rs3, 0;
	setp.eq.f32 	%p8, %f12, 0f7F800000;
	add.f32 	%f59, %f11, %f11;
	setp.lt.f32 	%p9, %f48, 0f00000000;
	selp.f32 	%f60, 0f00000000, 0f7F800000, %p9;
	abs.f32 	%f61, %f48;
	setp.gt.f32 	%p10, %f61, 0f43180000;
	cvt.rzi.s32.f32 	%r19, %f49;
	shl.b32 	%r20, %r19, 23;
	sub.s32 	%r21, %r20, %r18;
	mov.b32 	%f62, %r21;
	add.s32 	%r22, %r18, 2130706432;
	mov.b32 	%f63, %r22;
	fma.rn.f32 	%f64, %f58, 0f391FCB8E, 0f3AAF85ED;
	fma.rn.f32 	%f65, %f64, %f58, 0f3C1D9856;
	fma.rn.f32 	%f66, %f65, %f58, 0f3D6357BB;
	fma.rn.f32 	%f67, %f66, %f58, 0f3E75FDEC;
	fma.rn.f32 	%f68, %f67, %f58, 0f3F317218;
	fma.rn.f32 	%f69, %f68, %f58, 0f3F800000;
	mul.f32 	%f70, %f69, %f63;
	mul.f32 	%f71, %f70, %f62;
	selp.f32 	%f72, %f60, %f71, %p10;
	selp.f32 	%f73, %f59, %f72, %p8;
	selp.f32 	%f197, %f59, %f73, %p7;
$L__BB112_15:
	// begin inline asm
	{  cvt.rn.f16.f32 %rs6, %f197;}

	// end inline asm
	st.shared.u16 	[%r5], %rs6;
$L__BB112_16:
	bar.sync 	0;
	setp.lt.u32 	%p27, %r43, 66;
	@%p27 bra 	$L__BB112_20;
$L__BB112_17:
	shr.u32 	%r7, %r43, 1;
	setp.ge.u32 	%p28, %r1, %r7;
	@%p28 bra 	$L__BB112_19;
	ld.shared.u16 	%rs11, [%r5];
	and.b32  	%r41, %r43, 2046;
	add.s32 	%r42, %r5, %r41;
	ld.shared.u16 	%rs12, [%r42];
	// begin inline asm
	{add.f16 %rs10,%rs11,%rs12;
}
	// end inline asm
	st.shared.u16 	[%r5], %rs10;
$L__BB112_19:
	bar.sync 	0;
	setp.gt.u32 	%p29, %r43, 131;
	mov.u32 	%r43, %r7;
	@%p29 bra 	$L__BB112_17;
$L__BB112_20:
	setp.gt.u32 	%p30, %r1, 31;
	@%p30 bra 	$L__BB112_23;
	ld.shared.u16 	%rs14, [%r5];
	ld.shared.u16 	%rs15, [%r5+64];
	// begin inline asm
	{add.f16 %rs13,%rs14,%rs15;
}
	// end inline asm
	st.volatile.shared.u16 	[%r5], %rs13;
	ld.shared.u16 	%rs18, [%r5+32];
	// begin inline asm
	{add.f16 %rs16,%rs13,%rs18;
}
	// end inline asm
	st.volatile.shared.u16 	[%r5], %rs16;
	ld.shared.u16 	%rs21, [%r5+16];
	// begin inline asm
	{add.f16 %rs19,%rs16,%rs21;
}
	// end inline asm
	st.volatile.shared.u16 	[%r5], %rs19;
	ld.shared.u16 	%rs24, [%r5+8];
	// begin inline asm
	{add.f16 %rs22,%rs19,%rs24;
}
	// end inline asm
	st.volatile.shared.u16 	[%r5], %rs22;
	ld.shared.u16 	%rs27, [%r5+4];
	// begin inline asm
	{add.f16 %rs25,%rs22,%rs27;
}
	// end inline asm
	st.volatile.shared.u16 	[%r5], %rs25;
	ld.shared.u16 	%rs30, [%r5+2];
	// begin inline asm
	{add.f16 %rs28,%rs25,%rs30;
}
	// end inline asm
	st.volatile.shared.u16 	[%r5], %rs28;
	setp.ne.s32 	%p31, %r1, 0;
	@%p31 bra 	$L__BB112_23;
	cvta.to.global.u64 	%rd11, %rd4;
	mul.wide.u32 	%rd12, %r2, 2;
	add.s64 	%rd13, %rd11, %rd12;
	ld.shared.u16 	%rs31, [reducel3sdata_i8];
	st.global.u16 	[%rd13], %rs31;
$L__BB112_23:
	ret;

}
	// .globl	contiguous_cumulate_reducel3_i8
.visible .entry contiguous_cumulate_reducel3_i8(
	.param .u64 .ptr .align 1 contiguous_cumulate_reducel3_i8_param_0,
	.param .u64 .ptr .align 1 contiguous_cumulate_reducel3_i8_param_1,
	.param .u64 contiguous_cumulate_reducel3_i8_param_2
)
{
	.reg .pred 	%p<8>;
	.reg .b16 	%rs<26>;
	.reg .b32 	%r<22>;
	.reg .b64 	%rd<14>;

	ld.param.u64 	%rd4, [contiguous_cumulate_reducel3_i8_param_0];
	ld.param.u64 	%rd6, [contiguous_cumulate_reducel3_i8_param_1];
	ld.param.u64 	%rd5, [contiguous_cumulate_reducel3_i8_param_2];
	cvta.to.global.u64 	%rd1, %rd6;
	mov.u32 	%r1, %tid.x;
	mov.u32 	%r2, %ctaid.x;
	mov.u32 	%r21, %ntid.x;
	mul.lo.s32 	%r9, %r2, %r21;
	shl.b32 	%r10, %r9, 1;
	add.s32 	%r4, %r10, %r1;
	shl.b32 	%r11, %r1, 1;
	mov.u32 	%r12, reducel3sdata_i8;
	add.s32 	%r5, %r12, %r11;
	mov.b32 	%r8, 0;
	// begin inline asm
	cvt.rn.f16.s32 %rs1, %r8;
	// end inline asm
	st.shared.u16 	[%r5], %rs1;
	add.s32 	%r13, %r4, %r21;
	cvt.u64.u32 	%rd2, %r13;
	setp.le.u64 	%p1, %rd5, %rd2;
	@%p1 bra 	$L__BB113_2;
	cvt.u64.u32 	%rd8, %r4;
	add.s64 	%rd9, %rd1, %rd8;
	ld.global.s8 	%r16, [%rd9];
	add.s64 	%rd10, %rd1, %rd2;
	ld.global.s8 	%r17, [%rd10];
	add.s32 	%r18, %r17, %r16;
	shr.s32 	%r15, %r18, 1;
	// begin inline asm
	cvt.rn.f16.s32 %rs3, %r15;
	// end inline asm
	st.shared.u16 	[%r5], %rs3;
	bra.uni 	$L__BB113_4;
$L__BB113_2:
	cvt.u64.u32 	%rd3, %r4;
	setp.le.u64 	%p2, %rd5, %rd3;
	@%p2 bra 	$L__BB113_4;
	add.s64 	%rd7, %rd1, %rd3;
	ld.global.s8 	%r14, [%rd7];
	// begin inline asm
	cvt.rn.f16.s32 %rs2, %r14;
	// end inline asm
	st.shared.u16 	[%r5], %rs2;
$L__BB113_4:
	bar.sync 	0;
	setp.lt.u32 	%p3, %r21, 66;
	@%p3 bra 	$L__BB113_8;
$L__BB113_5:
	shr.u32 	%r7, %r21, 1;
	setp.ge.u32 	%p4, %r1, %r7;
	@%p4 bra 	$L__BB113_7;
	ld.shared.u16 	%rs5, [%r5];
	and.b32  	%r19, %r21, 2046;
	add.s32 	%r20, %r5, %r19;
	ld.shared.u16 	%rs6, [%r20];
	// begin inline asm
	{add.f16 %rs4,%rs5,%rs6;
}
	// end inline asm
	st.shared.u16 	[%r5], %rs4;
$L__BB113_7:
	bar.sync 	0;
	setp.gt.u32 	%p5, %r21, 131;
	mov.u32 	%r21, %r7;
	@%p5 bra 	$L__BB113_5;
$L__BB113_8:
	setp.gt.u32 	%p6, %r1, 31;
	@%p6 bra 	$L__BB113_11;
	ld.shared.u16 	%rs8, [%r5];
	ld.shared.u16 	%rs9, [%r5+64];
	// begin inline asm
	{add.f16 %rs7,%rs8,%rs9;
}
	// end inline asm
	st.volatile.shared.u16 	[%r5], %rs7;
	ld.shared.u16 	%rs12, [%r5+32];
	// begin inline asm
	{add.f16 %rs10,%rs7,%rs12;
}
	// end inline asm
	st.volatile.shared.u16 	[%r5], %rs10;
	ld.shared.u16 	%rs15, [%r5+16];
	// begin inline asm
	{add.f16 %rs13,%rs10,%rs15;
}
	// end inline asm
	st.volatile.shared.u16 	[%r5], %rs13;
	ld.shared.u16 	%rs18, [%r5+8];
	// begin inline asm
	{add.f16 %rs16,%rs13,%rs18;
}
	// end inline asm
	st.volatile.shared.u16 	[%r5], %rs16;
	ld.shared.u16 	%rs21, [%r5+4];
	// begin inline asm
	{add.f16 %rs19,%rs16,%rs21;
}
	// end inline asm
	st.volatile.shared.u16 	[%r5], %rs19;
	ld.shared.u16 	%rs24, [%r5+2];
	// begin inline asm
	{add.f16 %rs22,%rs19,%rs24;
}
	// end inline asm
	st.volatile.shared.u16 	[%r5], %rs22;
	setp.ne.s32 	%p7, %r1, 0;
	@%p7 bra 	$L__BB113_11;
	cvta.to.global.u64 	%rd11, %rd4;
	mul.wide.u32 	%rd12, %r2, 2;
	add.s64 	%rd13, %rd11, %rd12;
	ld.shared.u16 	%rs25, [reducel3sdata_i8];
	st.global.u16 	[%rd13], %rs25;
$L__BB113_11:
	ret;

}
	// .globl	uncontiguous_reducel3_i8
.visible .entry uncontiguous_reducel3_i8(
	.param .u64 .ptr .align 1 uncontiguous_reducel3_i8_param_0,
	.param .u64 .ptr .align 1 uncontiguous_reducel3_i8_param_1,
	.param .u64 .ptr .align 1 uncontiguous_reducel3_i8_param_2,
	.param .u64 .ptr .align 1 uncontiguous_reducel3_i8_param_3,
	.param .u64 uncontiguous_reducel3_i8_param_4,
	.param .u64 uncontiguous_reducel3_i8_param_5
)
{
	.reg .pred 	%p<77>;
	.reg .b16 	%rs<32>;
	.reg .b32 	%r<240>;
	.reg .b32 	%f<198>;
	.reg .b64 	%rd<555>;

	ld.param.u64 	%rd260, [uncontiguous_reducel3_i8_param_0];
	ld.param.u64 	%rd263, [uncontiguous_reducel3_i8_param_1];
	ld.param.u64 	%rd264, [uncontiguous_reducel3_i8_param_2];
	ld.param.u64 	%rd265, [uncontiguous_reducel3_i8_param_3];
	ld.param.u64 	%rd261, [uncontiguous_reducel3_i8_param_4];
	ld.param.u64 	%rd262, [uncontiguous_reducel3_i8_param_5];
	cvta.to.global.u64 	%rd1, %rd265;
	cvta.to.global.u64 	%rd2, %rd264;
	cvta.to.global.u64 	%rd3, %rd263;
	mov.u32 	%r1, %tid.x;
	mov.u32 	%r2, %ctaid.x;
	mov.u32 	%r239, %ntid.x;
	mul.lo.s32 	%r53, %r2, %r239;
	shl.b32 	%r54, %r53, 1;
	add.s32 	%r4, %r54, %r1;
	shl.b32 	%r55, %r1, 1;
	mov.u32 	%r56, reducel3sdata_i8;
	add.s32 	%r5, %r56, %r55;
	mov.b32 	%r52, 0;
	// begin inline asm
	cvt.rn.f16.s32 %rs4, %r52;
	// end inline asm
	st.shared.u16 	[%r5], %rs4;
	add.s32 	%r57, %r4, %r239;
	cvt.u64.u32 	%rd508, %r57;
	setp.le.u64 	%p1, %rd262, %rd508;
	@%p1 bra 	$L__BB114_62;
	cvt.u32.u64 	%r6, %rd261;
	add.s32 	%r233, %r6, -1;
	setp.lt.s32 	%p35, %r233, 0;
	mov.b64 	%rd512, 0;
	mov.u64 	%rd513, %rd512;
	@%p35 bra 	$L__BB114_53;
	cvt.u64.u32 	%rd509, %r4;
	setp.lt.u32 	%p36, %r233, 3;
	mov.b64 	%rd513, 0;
	mov.u64 	%rd512, %rd513;
	@%p36 bra 	$L__BB114_30;
	add.s32 	%r231, %r6, -2;
	and.b32  	%r142, %r6, -4;
	neg.s32 	%r230, %r142;
	mov.b64 	%rd513, 0;
$L__BB114_4:
	.pragma "nounroll";
	add.s32 	%r12, %r231, 1;
	mul.wide.u32 	%rd396, %r12, 8;
	add.s64 	%rd397, %rd2, %rd396;
	ld.global.u64 	%rd10, [%rd397];
	or.b64  	%rd398, %rd509, %rd10;
	and.b64  	%rd399, %rd398, -4294967296;
	setp.ne.s64 	%p37, %rd399, 0;
	@%p37 bra 	$L__BB114_6;
	cvt.u32.u64 	%r143, %rd10;
	cvt.u32.u64 	%r144, %rd509;
	div.u32 	%r145, %r144, %r143;
	mul.lo.s32 	%r146, %r145, %r143;
	sub.s32 	%r147, %r144, %r146;
	cvt.u64.u32 	%rd474, %r145;
	cvt.u64.u32 	%rd475, %r147;
	bra.uni 	$L__BB114_7;
$L__BB114_6:
	div.s64 	%rd474, %rd509, %rd10;
	mul.lo.s64 	%rd400, %rd474, %rd10;
	sub.s64 	%rd475, %rd509, %rd400;
$L__BB114_7:
	mul.wide.u32 	%rd401, %r12, 8;
	add.s64 	%rd402, %rd1, %rd401;
	ld.global.u64 	%rd17, [%rd402];
	mad.lo.s64 	%rd18, %rd17, %rd475, %rd512;
	or.b64  	%rd403, %rd508, %rd10;
	and.b64  	%rd404, %rd403, -4294967296;
	setp.ne.s64 	%p38, %rd404, 0;
	@%p38 bra 	$L__BB114_9;
	cvt.u32.u64 	%r148, %rd10;
	cvt.u32.u64 	%r149, %rd508;
	div.u32 	%r150, %r149, %r148;
	mul.lo.s32 	%r151, %r150, %r148;
	sub.s32 	%r152, %r149, %r151;
	cvt.u64.u32 	%rd476, %r150;
	cvt.u64.u32 	%rd477, %r152;
	bra.uni 	$L__BB114_10;
$L__BB114_9:
	div.s64 	%rd476, %rd508, %rd10;
	mul.lo.s64 	%rd405, %rd476, %rd10;
	sub.s64 	%rd477, %rd508, %rd405;
$L__BB114_10:
	mad.lo.s64 	%rd25, %rd477, %rd17, %rd513;
	add.s32 	%r13, %r231, -2;
	mul.wide.u32 	%rd406, %r231, 8;
	add.s64 	%rd407, %rd2, %rd406;
	ld.global.u64 	%rd26, [%rd407];
	or.b64  	%rd408, %rd474, %rd26;
	and.b64  	%rd409, %rd408, -4294967296;
	setp.ne.s64 	%p39, %rd409, 0;
	@%p39 bra 	$L__BB114_12;
	cvt.u32.u64 	%r153, %rd26;
	cvt.u32.u64 	%r154, %rd474;
	div.u32 	%r155, %r154, %r153;
	mul.lo.s32 	%r156, %r155, %r153;
	sub.s32 	%r157, %r154, %r156;
	cvt.u64.u32 	%rd478, %r155;
	cvt.u64.u32 	%rd479, %r157;
	bra.uni 	$L__BB114_13;
$L__BB114_12:
	div.s64 	%rd478, %rd474, %rd26;
	mul.lo.s64 	%rd410, %rd478, %rd26;
	sub.s64 	%rd479, %rd474, %rd410;
$L__BB114_13:
	mul.wide.u32 	%rd411, %r231, 8;
	add.s64 	%rd412, %rd1, %rd411;
	ld.global.u64 	%rd33, [%rd412];
	mad.lo.s64 	%rd34, %rd33, %rd479, %rd18;
	or.b64  	%rd413, %rd476, %rd26;
	and.b64  	%rd414, %rd413, -4294967296;
	setp.ne.s64 	%p40, %rd414, 0;
	@%p40 bra 	$L__BB114_15;
	cvt.u32.u64 	%r158, %rd26;
	cvt.u32.u64 	%r159, %rd476;
	div.u32 	%r160, %r159, %r158;
	mul.lo.s32 	%r161, %r160, %r158;
	sub.s32 	%r162, %r159, %r161;
	cvt.u64.u32 	%rd480, %r160;
	cvt.u64.u32 	%rd481, %r162;
	bra.uni 	$L__BB114_16;
$L__BB114_15:
	div.s64 	%rd480, %rd476, %rd26;
	mul.lo.s64 	%rd415, %rd480, %rd26;
	sub.s64 	%rd481, %rd476, %rd415;
$L__BB114_16:
	mad.lo.s64 	%rd41, %rd481, %rd33, %rd25;
	add.s32 	%r14, %r231, -1;
	mul.wide.u32 	%rd416, %r14, 8;
	add.s64 	%rd417, %rd2, %rd416;
	ld.global.u64 	%rd42, [%rd417];
	or.b64  	%rd418, %rd478, %rd42;
	and.b64  	%rd419, %rd418, -4294967296;
	setp.ne.s64 	%p41, %rd419, 0;
	@%p41 bra 	$L__BB114_18;
	cvt.u32.u64 	%r163, %rd42;
	cvt.u32.u64 	%r164, %rd478;
	div.u32 	%r165, %r164, %r163;
	mul.lo.s32 	%r166, %r165, %r163;
	sub.s32 	%r167, %r164, %r166;
	cvt.u64.u32 	%rd482, %r165;
	cvt.u64.u32 	%rd483, %r167;
	bra.uni 	$L__BB114_19;
$L__BB114_18:
	div.s64 	%rd482, %rd478, %rd42;
	mul.lo.s64 	%rd420, %rd482, %rd42;
	sub.s64 	%rd483, %rd478, %rd420;
$L__BB114_19:
	mul.wide.u32 	%rd421, %r14, 8;
	add.s64 	%rd422, %rd1, %rd421;
	ld.global.u64 	%rd49, [%rd422];
	mad.lo.s64 	%rd50, %rd49, %rd483, %rd34;
	or.b64  	%rd423, %rd480, %rd42;
	and.b64  	%rd424, %rd423, -4294967296;
	setp.ne.s64 	%p42, %rd424, 0;
	@%p42 bra 	$L__BB114_21;
	cvt.u32.u64 	%r168, %rd42;
	cvt.u32.u64 	%r169, %rd480;
	div.u32 	%r170, %r169, %r168;
	mul.lo.s32 	%r171, %r170, %r168;
	sub.s32 	%r172, %r169, %r171;
	cvt.u64.u32 	%rd484, %r170;
	cvt.u64.u32 	%rd485, %r172;
	bra.uni 	$L__BB114_22;
$L__BB114_21:
	div.s64 	%rd484, %rd480, %rd42;
	mul.lo.s64 	%rd425, %rd484, %rd42;
	sub.s64 	%rd485, %rd480, %rd425;
$L__BB114_22:
	mad.lo.s64 	%rd57, %rd485, %rd49, %rd41;
	mul.wide.u32 	%rd426, %r13, 8;
	add.s64 	%rd427, %rd2, %rd426;
	ld.global.u64 	%rd58, [%rd427];
	or.b64  	%rd428, %rd482, %rd58;
	and.b64  	%rd429, %rd428, -4294967296;
	setp.ne.s64 	%p43, %rd429, 0;
	@%p43 bra 	$L__BB114_24;
	cvt.u32.u64 	%r173, %rd58;
	cvt.u32.u64 	%r174, %rd482;
	div.u32 	%r175, %r174, %r173;
	mul.lo.s32 	%r176, %r175, %r173;
	sub.s32 	%r177, %r174, %r176;
	cvt.u64.u32 	%rd509, %r175;
	cvt.u64.u32 	%rd487, %r177;
	bra.uni 	$L__BB114_25;
$L__BB114_24:
	div.s64 	%rd509, %rd482, %rd58;
	mul.lo.s64 	%rd430, %rd509, %rd58;
	sub.s64 	%rd487, %rd482, %rd430;
$L__BB114_25:
	mul.wide.u32 	%rd431, %r13, 8;
	add.s64 	%rd432, %rd1, %rd431;
	ld.global.u64 	%rd65, [%rd432];
	mad.lo.s64 	%rd512, %rd65, %rd487, %rd50;
	or.b64  	%rd433, %rd484, %rd58;
	and.b64  	%rd434, %rd433, -4294967296;
	setp.ne.s64 	%p44, %rd434, 0;
	@%p44 bra 	$L__BB114_27;
	cvt.u32.u64 	%r178, %rd58;
	cvt.u32.u64 	%r179, %rd484;
	div.u32 	%r180, %r179, %r178;
	mul.lo.s32 	%r181, %r180, %r178;
	sub.s32 	%r182, %r179, %r181;
	cvt.u64.u32 	%rd508, %r180;
	cvt.u64.u32 	%rd489, %r182;
	bra.uni 	$L__BB114_28;
$L__BB114_27:
	div.s64 	%rd508, %rd484, %rd58;
	mul.lo.s64 	%rd435, %rd508, %rd58;
	sub.s64 	%rd489, %rd484, %rd435;
$L__BB114_28:
	mad.lo.s64 	%rd513, %rd489, %rd65, %rd57;
	add.s32 	%r231, %r231, -4;
	add.s32 	%r230, %r230, 4;
	setp.ne.s32 	%p45, %r230, 0;
	@%p45 bra 	$L__BB114_4;
	add.s32 	%r233, %r231, 1;
$L__BB114_30:
	and.b32  	%r19, %r6, 3;
	setp.eq.s32 	%p46, %r19, 0;
	@%p46 bra 	$L__BB114_53;
	setp.eq.s32 	%p47, %r19, 1;
	@%p47 bra 	$L__BB114_45;
	mul.wide.u32 	%rd437, %r233, 8;
	add.s64 	%rd438, %rd2, %rd437;
	ld.global.u64 	%rd80, [%rd438];
	or.b64  	%rd439, %rd509, %rd80;
	and.b64  	%rd440, %rd439, -4294967296;
	setp.ne.s64 	%p48, %rd440, 0;
	@%p48 bra 	$L__BB114_34;
	cvt.u32.u64 	%r183, %rd80;
	cvt.u32.u64 	%r184, %rd509;
	div.u32 	%r185, %r184, %r183;
	mul.lo.s32 	%r186, %r185, %r183;
	sub.s32 	%r187, %r184, %r186;
	cvt.u64.u32 	%rd496, %r185;
	cvt.u64.u32 	%rd497, %r187;
	bra.uni 	$L__BB114_35;
$L__BB114_34:
	div.s64 	%rd496, %rd509, %rd80;
	mul.lo.s64 	%rd441, %rd496, %rd80;
	sub.s64 	%rd497, %rd509, %rd441;
$L__BB114_35:
	add.s64 	%rd443, %rd1, %rd437;
	ld.global.u64 	%rd87, [%rd443];
	mad.lo.s64 	%rd88, %rd87, %rd497, %rd512;
	or.b64  	%rd444, %rd508, %rd80;
	and.b64  	%rd445, %rd444, -4294967296;
	setp.ne.s64 	%p49, %rd445, 0;
	@%p49 bra 	$L__BB114_37;
	cvt.u32.u64 	%r188, %rd80;
	cvt.u32.u64 	%r189, %rd508;
	div.u32 	%r190, %r189, %r188;
	mul.lo.s32 	%r191, %r190, %r188;
	sub.s32 	%r192, %r189, %r191;
	cvt.u64.u32 	%rd498, %r190;
	cvt.u64.u32 	%rd499, %r192;
	bra.uni 	$L__BB114_38;
$L__BB114_37:
	div.s64 	%rd498, %rd508, %rd80;
	mul.lo.s64 	%rd446, %rd498, %rd80;
	sub.s64 	%rd499, %rd508, %rd446;
$L__BB114_38:
	mad.lo.s64 	%rd95, %rd499, %rd87, %rd513;
	add.s32 	%r20, %r233, -1;
	mul.wide.u32 	%rd447, %r20, 8;
	add.s64 	%rd448, %rd2, %rd447;
	ld.global.u64 	%rd96, [%rd448];
	or.b64  	%rd449, %rd496, %rd96;
	and.b64  	%rd450, %rd449, -4294967296;
	setp.ne.s64 	%p50, %rd450, 0;
	@%p50 bra 	$L__BB114_40;
	cvt.u32.u64 	%r193, %rd96;
	cvt.u32.u64 	%r194, %rd496;
	div.u32 	%r195, %r194, %r193;
	mul.lo.s32 	%r196, %r195, %r193;
	sub.s32 	%r197, %r194, %r196;
	cvt.u64.u32 	%rd509, %r195;
	cvt.u64.u32 	%rd501, %r197;
	bra.uni 	$L__BB114_41;
$L__BB114_40:
	div.s64 	%rd509, %rd496, %rd96;
	mul.lo.s64 	%rd451, %rd509, %rd96;
	sub.s64 	%rd501, %rd496, %rd451;
$L__BB114_41:
	add.s64 	%rd453, %rd1, %rd447;
	ld.global.u64 	%rd103, [%rd453];
	mad.lo.s64 	%rd512, %rd103, %rd501, %rd88;
	or.b64  	%rd454, %rd498, %rd96;
	and.b64  	%rd455, %rd454, -4294967296;
	setp.ne.s64 	%p51, %rd455, 0;
	@%p51 bra 	$L__BB114_43;
	cvt.u32.u64 	%r198, %rd96;
	cvt.u32.u64 	%r199, %rd498;
	div.u32 	%r200, %r199, %r198;
	mul.lo.s32 	%r201, %r200, %r198;
	sub.s32 	%r202, %r199, %r201;
	cvt.u64.u32 	%rd508, %r200;
	cvt.u64.u32 	%rd503, %r202;
	bra.uni 	$L__BB114_44;
$L__BB114_43:
	div.s64 	%rd508, %rd498, %rd96;
	mul.lo.s64 	%rd456, %rd508, %rd96;
	sub.s64 	%rd503, %rd498, %rd456;
$L__BB114_44:
	mad.lo.s64 	%rd513, %rd503, %rd103, %rd95;
	add.s32 	%r233, %r233, -2;
$L__BB114_45:
	and.b32  	%r203, %r6, 1;
	setp.eq.b32 	%p52, %r203, 1;
	not.pred 	%p53, %p52;
	@%p53 bra 	$L__BB114_53;
	mul.wide.u32 	%rd457, %r233, 8;
	add.s64 	%rd458, %rd2, %rd457;
	ld.global.u64 	%rd118, [%rd458];
	or.b64  	%rd459, %rd509, %rd118;
	and.b64  	%rd460, %rd459, -4294967296;
	setp.ne.s64 	%p54, %rd460, 0;
	@%p54 bra 	$L__BB114_48;
	cvt.u32.u64 	%r204, %rd118;
	cvt.u32.u64 	%r205, %rd509;
	rem.u32 	%r206, %r205, %r204;
	cvt.u64.u32 	%rd510, %r206;
	bra.uni 	$L__BB114_49;
$L__BB114_48:
	rem.s64 	%rd510, %rd509, %rd118;
$L__BB114_49:
	add.s64 	%rd462, %rd1, %rd457;
	ld.global.u64 	%rd122, [%rd462];
	mad.lo.s64 	%rd512, %rd122, %rd510, %rd512;
	or.b64  	%rd463, %rd508, %rd118;
	and.b64  	%rd464, %rd463, -4294967296;
	setp.ne.s64 	%p55, %rd464, 0;
	@%p55 bra 	$L__BB114_51;
	cvt.u32.u64 	%r207, %rd118;
	cvt.u32.u64 	%r208, %rd508;
	rem.u32 	%r209, %r208, %r207;
	cvt.u64.u32 	%rd511, %r209;
	bra.uni 	$L__BB114_52;
$L__BB114_51:
	rem.s64 	%rd511, %rd508, %rd118;
$L__BB114_52:
	mad.lo.s64 	%rd513, %rd511, %rd122, %rd513;
$L__BB114_53:
	add.s64 	%rd465, %rd3, %rd512;
	ld.global.s8 	%rs1, [%rd465];
	abs.s16 	%rs7, %rs1;
	cvt.rn.f32.u16 	%f1, %rs7;
	abs.f32 	%f2, %f1;
	setp.eq.s16 	%p56, %rs7, 1;
	mov.f32 	%f195, 0f3F800000;
	@%p56 bra 	$L__BB114_57;
	setp.num.f32 	%p57, %f2, %f2;
	@%p57 bra 	$L__BB114_56;
	mov.f32 	%f134, 0f40400000;
	add.rn.f32 	%f195, %f1, %f134;
	bra.uni 	$L__BB114_57;
$L__BB114_56:
	setp.lt.f32 	%p58, %f2, 0f00800000;
	mul.f32 	%f77, %f2, 0f4B800000;
	selp.f32 	%f78, %f77, %f2, %p58;
	mov.b32 	%r210, %f78;
	add.s32 	%r211, %r210, -1060439283;
	and.b32  	%r212, %r211, -8388608;
	sub.s32 	%r213, %r210, %r212;
	mov.b32 	%f79, %r213;
	cvt.rn.f32.s32 	%f80, %r212;
	selp.f32 	%f81, 0fC1C00000, 0f00000000, %p58;
	fma.rn.f32 	%f82, %f80, 0f34000000, %f81;
	add.f32 	%f83, %f79, 0fBF800000;
	add.f32 	%f84, %f79, 0f3F800000;
	rcp.approx.ftz.f32 	%f85, %f84;
	add.f32 	%f86, %f83, %f83;
	mul.f32 	%f87, %f86, %f85;
	mul.f32 	%f88, %f87, %f87;
	neg.f32 	%f89, %f87;
	sub.f32 	%f90, %f83, %f87;
	add.f32 	%f91, %f90, %f90;
	fma.rn.f32 	%f92, %f89, %f83, %f91;
	mul.rn.f32 	%f93, %f85, %f92;
	fma.rn.f32 	%f94, %f88, 0f3A2C32E4, 0f3B52E7DB;
	fma.rn.f32 	%f95, %f94, %f88, 0f3C93BB73;
	fma.rn.f32 	%f96, %f95, %f88, 0f3DF6384F;
	mul.rn.f32 	%f97, %f96, %f88;
	fma.rn.f32 	%f98, %f87, 0f3FB8AA3B, %f82;
	mul.f32 	%f99, %f97, 0f40400000;
	sub.f32 	%f100, %f82, %f98;
	fma.rn.f32 	%f101, %f87, 0f3FB8AA3B, %f100;
	fma.rn.f32 	%f102, %f93, 0f3FB8AA3B, %f101;
	fma.rn.f32 	%f103, %f87, 0f32A55E34, %f102;
	fma.rn.f32 	%f104, %f99, %f93, %f103;
	fma.rn.f32 	%f105, %f97, %f87, %f104;
	add.rn.f32 	%f106, %f98, %f105;
	mov.f32 	%f107, 0f40400000;
	mul.rn.f32 	%f108, %f106, %f107;
	cvt.rni.f32.f32 	%f109, %f108;
	sub.f32 	%f110, %f108, %f109;
	neg.f32 	%f111, %f108;
	fma.rn.f32 	%f112, %f106, 0f40400000, %f111;
	neg.f32 	%f113, %f98;
	add.rn.f32 	%f114, %f106, %f113;
	neg.f32 	%f115, %f114;
	add.rn.f32 	%f116, %f105, %f115;
	fma.rn.f32 	%f117, %f116, 0f40400000, %f112;
	add.f32 	%f118, %f110, %f117;
	setp.gt.f32 	%p59, %f109, 0f00000000;
	selp.b32 	%r214, 0, -2097152000, %p59;
	setp.eq.s16 	%p60, %rs1, 0;
	setp.eq.f32 	%p61, %f2, 0f7F800000;
	add.f32 	%f119, %f1, %f1;
	setp.lt.f32 	%p62, %f108, 0f00000000;
	selp.f32 	%f120, 0f00000000, 0f7F800000, %p62;
	abs.f32 	%f121, %f108;
	setp.gt.f32 	%p63, %f121, 0f43180000;
	cvt.rzi.s32.f32 	%r215, %f109;
	shl.b32 	%r216, %r215, 23;
	sub.s32 	%r217, %r216, %r214;
	mov.b32 	%f122, %r217;
	add.s32 	%r218, %r214, 2130706432;
	mov.b32 	%f123, %r218;
	fma.rn.f32 	%f124, %f118, 0f391FCB8E, 0f3AAF85ED;
	fma.rn.f32 	%f125, %f124, %f118, 0f3C1D9856;
	fma.rn.f32 	%f126, %f125, %f118, 0f3D6357BB;
	fma.rn.f32 	%f127, %f126, %f118, 0f3E75FDEC;
	fma.rn.f32 	%f128, %f127, %f118, 0f3F317218;
	fma.rn.f32 	%f129, %f128, %f118, 0f3F800000;
	mul.f32 	%f130, %f129, %f123;
	mul.f32 	%f131, %f130, %f122;
	selp.f32 	%f132, %f120, %f131, %p63;
	selp.f32 	%f133, %f119, %f132, %p61;
	selp.f32 	%f195, %f119, %f133, %p60;
$L__BB114_57:
	add.s64 	%rd466, %rd3, %rd513;
	ld.global.s8 	%rs2, [%rd466];
	abs.s16 	%rs8, %rs2;
	cvt.rn.f32.u16 	%f6, %rs8;
	abs.f32 	%f7, %f6;
	setp.eq.s16 	%p64, %rs8, 1;
	mov.f32 	%f196, 0f3F800000;
	@%p64 bra 	$L__BB114_61;
	setp.num.f32 	%p65, %f7, %f7;
	@%p65 bra 	$L__BB114_60;
	mov.f32 	%f193, 0f40400000;
	add.rn.f32 	%f196, %f6, %f193;
	bra.uni 	$L__BB114_61;
$L__BB114_60:
	setp.lt.f32 	%p66, %f7, 0f00800000;
	mul.f32 	%f136, %f7, 0f4B800000;
	selp.f32 	%f137, %f136, %f7, %p66;
	mov.b32 	%r219, %f137;
	add.s32 	%r220, %r219, -1060439283;
	and.b32  	%r221, %r220, -8388608;
	sub.s32 	%r222, %r219, %r221;
	mov.b32 	%f138, %r222;
	cvt.rn.f32.s32 	%f139, %r221;
	selp.f32 	%f140, 0fC1C00000, 0f00000000, %p66;
	fma.rn.f32 	%f141, %f139, 0f34000000, %f140;
	add.f32 	%f142, %f138, 0fBF800000;
	add.f32 	%f143, %f138, 0f3F800000;
	rcp.approx.ftz.f32 	%f144, %f143;
	add.f32 	%f145, %f142, %f142;
	mul.f32 	%f146, %f145, %f144;
	mul.f32 	%f147, %f146, %f146;
	neg.f32 	%f148, %f146;
	sub.f32 	%f149, %f142, %f146;
	add.f32 	%f150, %f149, %f149;
	fma.rn.f32 	%f151, %f148, %f142, %f150;
	mul.rn.f32 	%f152, %f144, %f151;
	fma.rn.f32 	%f153, %f147, 0f3A2C32E4, 0f3B52E7DB;
	fma.rn.f32 	%f154, %f153, %f147, 0f3C93BB73;
	fma.rn.f32 	%f155, %f154, %f147, 0f3DF6384F;
	mul.rn.f32 	%f156, %f155, %f147;
	fma.rn.f32 	%f157, %f146, 0f3FB8AA3B, %f141;
	mul.f32 	%f158, %f156, 0f40400000;
	sub.f32 	%f159, %f141, %f157;
	fma.rn.f32 	%f160, %f146, 0f3FB8AA3B, %f159;
	fma.rn.f32 	%f161, %f152, 0f3FB8AA3B, %f160;
	fma.rn.f32 	%f162, %f146, 0f32A55E34, %f161;
	fma.rn.f32 	%f163, %f158, %f152, %f162;
	fma.rn.f32 	%f164, %f156, %f146, %f163;
	add.rn.f32 	%f165, %f157, %f164;
	mov.f32 	%f166, 0f40400000;
	mul.rn.f32 	%f167, %f165, %f166;
	cvt.rni.f32.f32 	%f168, %f167;
	sub.f32 	%f169, %f167, %f168;
	neg.f32 	%f170, %f167;
	fma.rn.f32 	%f171, %f165, 0f40400000, %f170;
	neg.f32 	%f172, %f157;
	add.rn.f32 	%f173, %f165, %f172;
	neg.f32 	%f174, %f173;
	add.rn.f32 	%f175, %f164, %f174;
	fma.rn.f32 	%f176, %f175, 0f40400000, %f171;
	add.f32 	%f177, %f169, %f176;
	setp.gt.f32 	%p67, %f168, 0f00000000;
	selp.b32 	%r223, 0, -2097152000, %p67;
	setp.eq.s16 	%p68, %rs2, 0;
	setp.eq.f32 	%p69, %f7, 0f7F800000;
	add.f32 	%f178, %f6, %f6;
	setp.lt.f32 	%p70, %f167, 0f00000000;
	selp.f32 	%f179, 0f00000000, 0f7F800000, %p70;
	abs.f32 	%f180, %f167;
	setp.gt.f32 	%p71, %f180, 0f43180000;
	cvt.rzi.s32.f32 	%r224, %f168;
	shl.b32 	%r225, %r224, 23;
	sub.s32 	%r226, %r225, %r223;
	mov.b32 	%f181, %r226;
	add.s32 	%r227, %r223, 2130706432;
	mov.b32 	%f182, %r227;
	fma.rn.f32 	%f183, %f177, 0f391FCB8E, 0f3AAF85ED;
	fma.rn.f32 	%f184, %f183, %f177, 0f3C1D9856;
	fma.rn.f32 	%f185, %f184, %f177, 0f3D6357BB;
	fma.rn.f32 	%f186, %f185, %f177, 0f3E75FDEC;
	fma.rn.f32 	%f187, %f186, %f177, 0f3F317218;
	fma.rn.f32 	%f188, %f187, %f177, 0f3F800000;
	mul.f32 	%f189, %f188, %f182;
	mul.f32 	%f190, %f189, %f181;
	selp.f32 	%f191, %f179, %f190, %p71;
	selp.f32 	%f192, %f178, %f191, %p69;
	selp.f32 	%f196, %f178, %f192, %p68;
$L__BB114_61:
	add.f32 	%f194, %f195, %f196;
	// begin inline asm
	{  cvt.rn.f16.f32 %rs9, %f194;}

	// end inline asm
	st.shared.u16 	[%r5], %rs9;
	bra.uni 	$L__BB114_126;
$L__BB114_62:
	cvt.u64.u32 	%rd545, %r4;
	setp.le.u64 	%p2, %rd262, %rd545;
	@%p2 bra 	$L__BB114_126;
	cvt.u32.u64 	%r23, %rd261;
	add.s32 	%r237, %r23, -1;
	setp.lt.s32 	%p3, %r237, 0;
	mov.b64 	%rd554, 0;
	@%p3 bra 	$L__BB114_121;
	and.b32  	%r25, %r23, 7;
	setp.lt.u32 	%p4, %r237, 7;
	mov.b64 	%rd554, 0;
	@%p4 bra 	$L__BB114_92;
	add.s32 	%r235, %r23, -4;
	and.b32  	%r58, %r23, -8;
	neg.s32 	%r234, %r58;
	mov.b64 	%rd554, 0;
$L__BB114_66:
	.pragma "nounroll";
	add.s32 	%r30, %r235, 3;
	mul.wide.u32 	%rd270, %r30, 8;
	add.s64 	%rd271, %rd2, %rd270;
	ld.global.u64 	%rd133, [%rd271];
	or.b64  	%rd272, %rd545, %rd133;
	and.b64  	%rd273, %rd272, -4294967296;
	setp.ne.s64 	%p5, %rd273, 0;
	@%p5 bra 	$L__BB114_68;
	cvt.u32.u64 	%r59, %rd133;
	cvt.u32.u64 	%r60, %rd545;
	div.u32 	%r61, %r60, %r59;
	mul.lo.s32 	%r62, %r61, %r59;
	sub.s32 	%r63, %r60, %r62;
	cvt.u64.u32 	%rd516, %r61;
	cvt.u64.u32 	%rd517, %r63;
	bra.uni 	$L__BB114_69;
$L__BB114_68:
	div.s64 	%rd516, %rd545, %rd133;
	mul.lo.s64 	%rd274, %rd516, %rd133;
	sub.s64 	%rd517, %rd545, %rd274;
$L__BB114_69:
	add.s64 	%rd276, %rd1, %rd270;
	ld.global.u64 	%rd277, [%rd276];
	mad.lo.s64 	%rd140, %rd277, %rd517, %rd554;
	add.s32 	%r31, %r235, 2;
	mul.wide.u32 	%rd278, %r31, 8;
	add.s64 	%rd279, %rd2, %rd278;
	ld.global.u64 	%rd141, [%rd279];
	or.b64  	%rd280, %rd516, %rd141;
	and.b64  	%rd281, %rd280, -4294967296;
	setp.ne.s64 	%p6, %rd281, 0;
	@%p6 bra 	$L__BB114_71;
	cvt.u32.u64 	%r64, %rd141;
	cvt.u32.u64 	%r65, %rd516;
	div.u32 	%r66, %r65, %r64;
	mul.lo.s32 	%r67, %r66, %r64;
	sub.s32 	%r68, %r65, %r67;
	cvt.u64.u32 	%rd518, %r66;
	cvt.u64.u32 	%rd519, %r68;
	bra.uni 	$L__BB114_72;
$L__BB114_71:
	div.s64 	%rd518, %rd516, %rd141;
	mul.lo.s64 	%rd282, %rd518, %rd141;
	sub.s64 	%rd519, %rd516, %rd282;
$L__BB114_72:
	add.s64 	%rd284, %rd1, %rd278;
	ld.global.u64 	%rd285, [%rd284];
	mad.lo.s64 	%rd148, %rd285, %rd519, %rd140;
	add.s32 	%r32, %r235, 1;
	mul.wide.u32 	%rd286, %r32, 8;
	add.s64 	%rd287, %rd2, %rd286;
	ld.global.u64 	%rd149, [%rd287];
	or.b64  	%rd288, %rd518, %rd149;
	and.b64  	%rd289, %rd288, -4294967296;
	setp.ne.s64 	%p7, %rd289, 0;
	@%p7 bra 	$L__BB114_74;
	cvt.u32.u64 	%r69, %rd149;
	cvt.u32.u64 	%r70, %rd518;
	div.u32 	%r71, %r70, %r69;
	mul.lo.s32 	%r72, %r71, %r69;
	sub.s32 	%r73, %r70, %r72;
	cvt.u64.u32 	%rd520, %r71;
	cvt.u64.u32 	%rd521, %r73;
	bra.uni 	$L__BB114_75;
$L__BB114_74:
	div.s64 	%rd520, %rd518, %rd149;
	mul.lo.s64 	%rd290, %rd520, %rd149;
	sub.s64 	%rd521, %rd518, %rd290;
$L__BB114_75:
	add.s64 	%rd292, %rd1, %rd286;
	ld.global.u64 	%rd293, [%rd292];
	mad.lo.s64 	%rd156, %rd293, %rd521, %rd148;
	add.s32 	%r33, %r235, -4;
	mul.wide.u32 	%rd294, %r235, 8;
	add.s64 	%rd295, %rd2, %rd294;
	ld.global.u64 	%rd157, [%rd295];
	or.b64  	%rd296, %rd520, %rd157;
	and.b64  	%rd297, %rd296, -4294967296;
	setp.ne.s64 	%p8, %rd297, 0;
	@%p8 bra 	$L__BB114_77;
	cvt.u32.u64 	%r74, %rd157;
	cvt.u32.u64 	%r75, %rd520;
	div.u32 	%r76, %r75, %r74;
	mul.lo.s32 	%r77, %r76, %r74;
	sub.s32 	%r78, %r75, %r77;
	cvt.u64.u32 	%rd522, %r76;
	cvt.u64.u32 	%rd523, %r78;
	bra.uni 	$L__BB114_78;
$L__BB114_77:
	div.s64 	%rd522, %rd520, %rd157;
	mul.lo.s64 	%rd298, %rd522, %rd157;
	sub.s64 	%rd523, %rd520, %rd298;
$L__BB114_78:
	add.s64 	%rd300, %rd1, %rd294;
	ld.global.u64 	%rd301, [%rd300];
	mad.lo.s64 	%rd164, %rd301, %rd523, %rd156;
	add.s32 	%r34, %r235, -1;
	mul.wide.u32 	%rd302, %r34, 8;
	add.s64 	%rd303, %rd2, %rd302;
	ld.global.u64 	%rd165, [%rd303];
	or.b64  	%rd304, %rd522, %rd165;
	and.b64  	%rd305, %rd304, -4294967296;
	setp.ne.s64 	%p9, %rd305, 0;
	@%p9 bra 	$L__BB114_80;
	cvt.u32.u64 	%r79, %rd165;
	cvt.u32.u64 	%r80, %rd522;
	div.u32 	%r81, %r80, %r79;
	mul.lo.s32 	%r82, %r81, %r79;
	sub.s32 	%r83, %r80, %r82;
	cvt.u64.u32 	%rd524, %r81;
	cvt.u64.u32 	%rd525, %r83;
	bra.uni 	$L__BB114_81;
$L__BB114_80:
	div.s64 	%rd524, %rd522, %rd165;
	mul.lo.s64 	%rd306, %rd524, %rd165;
	sub.s64 	%rd525, %rd522, %rd306;
$L__BB114_81:
	add.s64 	%rd308, %rd1, %rd302;
	ld.global.u64 	%rd309, [%rd308];
	mad.lo.s64 	%rd172, %rd309, %rd525, %rd164;
	add.s32 	%r35, %r235, -2;
	mul.wide.u32 	%rd310, %r35, 8;
	add.s64 	%rd311, %rd2, %rd310;
	ld.global.u64 	%rd173, [%rd311];
	or.b64  	%rd312, %rd524, %rd173;
	and.b64  	%rd313, %rd312, -4294967296;
	setp.ne.s64 	%p10, %rd313, 0;
	@%p10 bra 	$L__BB114_83;
	cvt.u32.u64 	%r84, %rd173;
	cvt.u32.u64 	%r85, %rd524;
	div.u32 	%r86, %r85, %r84;
	mul.lo.s32 	%r87, %r86, %r84;
	sub.s32 	%r88, %r85, %r87;
	cvt.u64.u32 	%rd526, %r86;
	cvt.u64.u32 	%rd527, %r88;
	bra.uni 	$L__BB114_84;
$L__BB114_83:
	div.s64 	%rd526, %rd524, %rd173;
	mul.lo.s64 	%rd314, %rd526, %rd173;
	sub.s64 	%rd527, %rd524, %rd314;
$L__BB114_84:
	add.s64 	%rd316, %rd1, %rd310;
	ld.global.u64 	%rd317, [%rd316];
	mad.lo.s64 	%rd180, %rd317, %rd527, %rd172;
	add.s32 	%r36, %r235, -3;
	mul.wide.u32 	%rd318, %r36, 8;
	add.s64 	%rd319, %rd2, %rd318;
	ld.global.u64 	%rd181, [%rd319];
	or.b64  	%rd320, %rd526, %rd181;
	and.b64  	%rd321, %rd320, -4294967296;
	setp.ne.s64 	%p11, %rd321, 0;
	@%p11 bra 	$L__BB114_86;
	cvt.u32.u64 	%r89, %rd181;
	cvt.u32.u64 	%r90, %rd526;
	div.u32 	%r91, %r90, %r89;
	mul.lo.s32 	%r92, %r91, %r89;
	sub.s32 	%r93, %r90, %r92;
	cvt.u64.u32 	%rd528, %r91;
	cvt.u64.u32 	%rd529, %r93;
	bra.uni 	$L__BB114_87;
$L__BB114_86:
	div.s64 	%rd528, %rd526, %rd181;
	mul.lo.s64 	%rd322, %rd528, %rd181;
	sub.s64 	%rd529, %rd526, %rd322;
$L__BB114_87:
	add.s64 	%rd324, %rd1, %rd318;
	ld.global.u64 	%rd325, [%rd324];
	mad.lo.s64 	%rd188, %rd325, %rd529, %rd180;
	mul.wide.u32 	%rd326, %r33, 8;
	add.s64 	%rd327, %rd2, %rd326;
	ld.global.u64 	%rd189, [%rd327];
	or.b64  	%rd328, %rd528, %rd189;
	and.b64  	%rd329, %rd328, -4294967296;
	setp.ne.s64 	%p12, %rd329, 0;
	@%p12 bra 	$L__BB114_89;
	cvt.u32.u64 	%r94, %rd189;
	cvt.u32.u64 	%r95, %rd528;
	div.u32 	%r96, %r95, %r94;
	mul.lo.s32 	%r97, %r96, %r94;
	sub.s32 	%r98, %r95, %r97;
	cvt.u64.u32 	%rd545, %r96;
	cvt.u64.u32 	%rd531, %r98;
	bra.uni 	$L__BB114_90;
$L__BB114_89:
	div.s64 	%rd545, %rd528, %rd189;
	mul.lo.s64 	%rd330, %rd545, %rd189;
	sub.s64 	%rd531, %rd528, %rd330;
$L__BB114_90:
	add.s64 	%rd332, %rd1, %rd326;
	ld.global.u64 	%rd333, [%rd332];
	mad.lo.s64 	%rd554, %rd333, %rd531, %rd188;
	add.s32 	%r235, %r235, -8;
	add.s32 	%r234, %r234, 8;
	setp.ne.s32 	%p13, %r234, 0;
	@%p13 bra 	$L__BB114_66;
	add.s32 	%r237, %r235, 3;
$L__BB114_92:
	setp.eq.s32 	%p14, %r25, 0;
	@%p14 bra 	$L__BB114_121;
	and.b32  	%r41, %r23, 3;
	setp.lt.u32 	%p15, %r25, 4;
	@%p15 bra 	$L__BB114_107;
	mul.wide.u32 	%rd335, %r237, 8;
	add.s64 	%rd336, %rd2, %rd335;
	ld.global.u64 	%rd200, [%rd336];
	or.b64  	%rd337, %rd545, %rd200;
	and.b64  	%rd338, %rd337, -4294967296;
	setp.ne.s64 	%p16, %rd338, 0;
	@%p16 bra 	$L__BB114_96;
	cvt.u32.u64 	%r99, %rd200;
	cvt.u32.u64 	%r100, %rd545;
	div.u32 	%r101, %r100, %r99;
	mul.lo.s32 	%r102, %r101, %r99;
	sub.s32 	%r103, %r100, %r102;
	cvt.u64.u32 	%rd535, %r101;
	cvt.u64.u32 	%rd536, %r103;
	bra.uni 	$L__BB114_97;
$L__BB114_96:
	div.s64 	%rd535, %rd545, %rd200;
	mul.lo.s64 	%rd339, %rd535, %rd200;
	sub.s64 	%rd536, %rd545, %rd339;
$L__BB114_97:
	add.s64 	%rd341, %rd1, %rd335;
	ld.global.u64 	%rd342, [%rd341];
	mad.lo.s64 	%rd207, %rd342, %rd536, %rd554;
	add.s32 	%r42, %r237, -1;
	mul.wide.u32 	%rd343, %r42, 8;
	add.s64 	%rd344, %rd2, %rd343;
	ld.global.u64 	%rd208, [%rd344];
	or.b64  	%rd345, %rd535, %rd208;
	and.b64  	%rd346, %rd345, -4294967296;
	setp.ne.s64 	%p17, %rd346, 0;
	@%p17 bra 	$L__BB114_99;
	cvt.u32.u64 	%r104, %rd208;
	cvt.u32.u64 	%r105, %rd535;
	div.u32 	%r106, %r105, %r104;
	mul.lo.s32 	%r107, %r106, %r104;
	sub.s32 	%r108, %r105, %r107;
	cvt.u64.u32 	%rd537, %r106;
	cvt.u64.u32 	%rd538, %r108;
	bra.uni 	$L__BB114_100;
$L__BB114_99:
	div.s64 	%rd537, %rd535, %rd208;
	mul.lo.s64 	%rd347, %rd537, %rd208;
	sub.s64 	%rd538, %rd535, %rd347;
$L__BB114_100:
	add.s64 	%rd349, %rd1, %rd343;
	ld.global.u64 	%rd350, [%rd349];
	mad.lo.s64 	%rd215, %rd350, %rd538, %rd207;
	add.s32 	%r43, %r237, -2;
	mul.wide.u32 	%rd351, %r43, 8;
	add.s64 	%rd352, %rd2, %rd351;
	ld.global.u64 	%rd216, [%rd352];
	or.b64  	%rd353, %rd537, %rd216;
	and.b64  	%rd354, %rd353, -4294967296;
	setp.ne.s64 	%p18, %rd354, 0;
	@%p18 bra 	$L__BB114_102;
	cvt.u32.u64 	%r109, %rd216;
	cvt.u32.u64 	%r110, %rd537;
	div.u32 	%r111, %r110, %r109;
	mul.lo.s32 	%r112, %r111, %r109;
	sub.s32 	%r113, %r110, %r112;
	cvt.u64.u32 	%rd539, %r111;
	cvt.u64.u32 	%rd540, %r113;
	bra.uni 	$L__BB114_103;
$L__BB114_102:
	div.s64 	%rd539, %rd537, %rd216;
	mul.lo.s64 	%rd355, %rd539, %rd216;
	sub.s64 	%rd540, %rd537, %rd355;
$L__BB114_103:
	add.s64 	%rd357, %rd1, %rd351;
	ld.global.u64 	%rd358, [%rd357];
	mad.lo.s64 	%rd223, %rd358, %rd540, %rd215;
	add.s32 	%r44, %r237, -3;
	mul.wide.u32 	%rd359, %r44, 8;
	add.s64 	%rd360, %rd2, %rd359;
	ld.global.u64 	%rd224, [%rd360];
	or.b64  	%rd361, %rd539, %rd224;
	and.b64  	%rd362, %rd361, -4294967296;
	setp.ne.s64 	%p19, %rd362, 0;
	@%p19 bra 	$L__BB114_105;
	cvt.u32.u64 	%r114, %rd224;
	cvt.u32.u64 	%r115, %rd539;
	div.u32 	%r116, %r115, %r114;
	mul.lo.s32 	%r117, %r116, %r114;
	sub.s32 	%r118, %r115, %r117;
	cvt.u64.u32 	%rd545, %r116;
	cvt.u64.u32 	%rd542, %r118;
	bra.uni 	$L__BB114_106;
$L__BB114_105:
	div.s64 	%rd545, %rd539, %rd224;
	mul.lo.s64 	%rd363, %rd545, %rd224;
	sub.s64 	%rd542, %rd539, %rd363;
$L__BB114_106:
	add.s64 	%rd365, %rd1, %rd359;
	ld.global.u64 	%rd366, [%rd365];
	mad.lo.s64 	%rd554, %rd366, %rd542, %rd223;
	add.s32 	%r237, %r237, -4;
$L__BB114_107:
	setp.eq.s32 	%p20, %r41, 0;
	@%p20 bra 	$L__BB114_121;
	setp.eq.s32 	%p21, %r41, 1;
	@%p21 bra 	$L__BB114_116;
	mul.wide.u32 	%rd368, %r237, 8;
	add.s64 	%rd369, %rd2, %rd368;
	ld.global.u64 	%rd235, [%rd369];
	or.b64  	%rd370, %rd545, %rd235;
	and.b64  	%rd371, %rd370, -4294967296;
	setp.ne.s64 	%p22, %rd371, 0;
	@%p22 bra 	$L__BB114_111;
	cvt.u32.u64 	%r119, %rd235;
	cvt.u32.u64 	%r120, %rd545;
	div.u32 	%r121, %r120, %r119;
	mul.lo.s32 	%r122, %r121, %r119;
	sub.s32 	%r123, %r120, %r122;
	cvt.u64.u32 	%rd546, %r121;
	cvt.u64.u32 	%rd547, %r123;
	bra.uni 	$L__BB114_112;
$L__BB114_111:
	div.s64 	%rd546, %rd545, %rd235;
	mul.lo.s64 	%rd372, %rd546, %rd235;
	sub.s64 	%rd547, %rd545, %rd372;
$L__BB114_112:
	add.s64 	%rd374, %rd1, %rd368;
	ld.global.u64 	%rd375, [%rd374];
	mad.lo.s64 	%rd242, %rd375, %rd547, %rd554;
	add.s32 	%r47, %r237, -1;
	mul.wide.u32 	%rd376, %r47, 8;
	add.s64 	%rd377, %rd2, %rd376;
	ld.global.u64 	%rd243, [%rd377];
	or.b64  	%rd378, %rd546, %rd243;
	and.b64  	%rd379, %rd378, -4294967296;
	setp.ne.s64 	%p23, %rd379, 0;
	@%p23 bra 	$L__BB114_114;
	cvt.u32.u64 	%r124, %rd243;
	cvt.u32.u64 	%r125, %rd546;
	div.u32 	%r126, %r125, %r124;
	mul.lo.s32 	%r127, %r126, %r124;
	sub.s32 	%r128, %r125, %r127;
	cvt.u64.u32 	%rd545, %r126;
	cvt.u64.u32 	%rd549, %r128;
	bra.uni 	$L__BB114_115;
$L__BB114_114:
	div.s64 	%rd545, %rd546, %rd243;
	mul.lo.s64 	%rd380, %rd545, %rd243;
	sub.s64 	%rd549, %rd546, %rd380;
$L__BB114_115:
	add.s64 	%rd382, %rd1, %rd376;
	ld.global.u64 	%rd383, [%rd382];
	mad.lo.s64 	%rd554, %rd383, %rd549, %rd242;
	add.s32 	%r237, %r237, -2;
$L__BB114_116:
	and.b32  	%r129, %r23, 1;
	setp.eq.b32 	%p24, %r129, 1;
	not.pred 	%p25, %p24;
	@%p25 bra 	$L__BB114_121;
	mul.wide.u32 	%rd384, %r237, 8;
	add.s64 	%rd385, %rd2, %rd384;
	ld.global.u64 	%rd254, [%rd385];
	or.b64  	%rd386, %rd545, %rd254;
	and.b64  	%rd387, %rd386, -4294967296;
	setp.ne.s64 	%p26, %rd387, 0;
	@%p26 bra 	$L__BB114_119;
	cvt.u32.u64 	%r130, %rd254;
	cvt.u32.u64 	%r131, %rd545;
	rem.u32 	%r132, %r131, %r130;
	cvt.u64.u32 	%rd553, %r132;
	bra.uni 	$L__BB114_120;
$L__BB114_119:
	rem.s64 	%rd553, %rd545, %rd254;
$L__BB114_120:
	add.s64 	%rd389, %rd1, %rd384;
	ld.global.u64 	%rd390, [%rd389];
	mad.lo.s64 	%rd554, %rd390, %rd553, %rd554;
$L__BB114_121:
	add.s64 	%rd391, %rd3, %rd554;
	ld.global.s8 	%rs3, [%rd391];
	abs.s16 	%rs5, %rs3;
	cvt.rn.f32.u16 	%f11, %rs5;
	abs.f32 	%f12, %f11;
	setp.eq.s16 	%p27, %rs5, 1;
	mov.f32 	%f197, 0f3F800000;
	@%p27 bra 	$L__BB114_125;
	setp.num.f32 	%p28, %f12, %f12;
	@%p28 bra 	$L__BB114_124;
	mov.f32 	%f74, 0f40400000;
	add.rn.f32 	%f197, %f11, %f74;
	bra.uni 	$L__BB114_125;
$L__BB114_124:
	setp.lt.f32 	%p29, %f12, 0f00800000;
	mul.f32 	%f17, %f12, 0f4B800000;
	selp.f32 	%f18, %f17, %f12, %p29;
	mov.b32 	%r133, %f18;
	add.s32 	%r134, %r133, -1060439283;
	and.b32  	%r135, %r134, -8388608;
	sub.s32 	%r136, %r133, %r135;
	mov.b32 	%f19, %r136;
	cvt.rn.f32.s32 	%f20, %r135;
	selp.f32 	%f21, 0fC1C00000, 0f00000000, %p29;
	fma.rn.f32 	%f22, %f20, 0f34000000, %f21;
	add.f32 	%f23, %f19, 0fBF800000;
	add.f32 	%f24, %f19, 0f3F800000;
	rcp.approx.ftz.f32 	%f25, %f24;
	add.f32 	%f26, %f23, %f23;
	mul.f32 	%f27, %f26, %f25;
	mul.f32 	%f28, %f27, %f27;
	neg.f32 	%f29, %f27;
	sub.f32 	%f30, %f23, %f27;
	add.f32 	%f31, %f30, %f30;
	fma.rn.f32 	%f32, %f29, %f23, %f31;
	mul.rn.f32 	%f33, %f25, %f32;
	fma.rn.f32 	%f34, %f28, 0f3A2C32E4, 0f3B52E7DB;
	fma.rn.f32 	%f35, %f34, %f28, 0f3C93BB73;
	fma.rn.f32 	%f36, %f35, %f28, 0f3DF6384F;
	mul.rn.f32 	%f37, %f36, %f28;
	fma.rn.f32 	%f38, %f27, 0f3FB8AA3B, %f22;
	mul.f32 	%f39, %f37, 0f40400000;
	sub.f32 	%f40, %f22, %f38;
	fma.rn.f32 	%f41, %f27, 0f3FB8AA3B, %f40;
	fma.rn.f32 	%f42, %f33, 0f3FB8AA3B, %f41;
	fma.rn.f32 	%f43, %f27, 0f32A55E34, %f42;
	fma.rn.f32 	%f44, %f39, %f33, %f43;
	fma.rn.f32 	%f45, %f37, %f27, %f44;
	add.rn.f32 	%f46, %f38, %f45;
	mov.f32 	%f47, 0f40400000;
	mul.rn.f32 	%f48, %f46, %f47;
	cvt.rni.f32.f32 	%f49, %f48;
	sub.f32 	%f50, %f48, %f49;
	neg.f32 	%f51, %f48;
	fma.rn.f32 	%f52, %f46, 0f40400000, %f51;
	neg.f32 	%f53, %f38;
	add.rn.f32 	%f54, %f46, %f53;
	neg.f32 	%f55, %f54;
	add.rn.f32 	%f56, %f45, %f55;
	fma.rn.f32 	%f57, %f56, 0f40400000, %f52;
	add.f32 	%f58, %f50, %f57;
	setp.gt.f32 	%p30, %f49, 0f00000000;
	selp.b32 	%r137, 0, -2097152000, %p30;
	setp.eq.s16 	%p31, %rs3, 0;
	setp.eq.f32 	%p32, %f12, 0f7F800000;
	add.f32 	%f59, %f11, %f11;
	setp.lt.f32 	%p33, %f48, 0f00000000;
	selp.f32 	%f60, 0f00000000, 0f7F800000, %p33;
	abs.f32 	%f61, %f48;
	setp.gt.f32 	%p34, %f61, 0f43180000;
	cvt.rzi.s32.f32 	%r138, %f49;
	shl.b32 	%r139, %r138, 23;
	sub.s32 	%r140, %r139, %r137;
	mov.b32 	%f62, %r140;
	add.s32 	%r141, %r137, 2130706432;
	mov.b32 	%f63, %r141;
	fma.rn.f32 	%f64, %f58, 0f391FCB8E, 0f3AAF85ED;
	fma.rn.f32 	%f65, %f64, %f58, 0f3C1D9856;
	fma.rn.f32 	%f66, %f65, %f58, 0f3D6357BB;
	fma.rn.f32 	%f67, %f66, %f58, 0f3E75FDEC;
	fma.rn.f32 	%f68, %f67, %f58, 0f3F317218;
	fma.rn.f32 	%f69, %f68, %f58, 0f3F800000;
	mul.f32 	%f70, %f69, %f63;
	mul.f32 	%f71, %f70, %f62;
	selp.f32 	%f72, %f60, %f71, %p34;
	selp.f32 	%f73, %f59, %f72, %p32;
	selp.f32 	%f197, %f59, %f73, %p31;
$L__BB114_125:
	// begin inline asm
	{  cvt.rn.f16.f32 %rs6, %f197;}

	// end inline asm
	st.shared.u16 	[%r5], %rs6;
$L__BB114_126:
	bar.sync 	0;
	setp.lt.u32 	%p72, %r239, 66;
	@%p72 bra 	$L__BB114_130;
$L__BB114_127:
	shr.u32 	%r51, %r239, 1;
	setp.ge.u32 	%p73, %r1, %r51;
	@%p73 bra 	$L__BB114_129;
	ld.shared.u16 	%rs11, [%r5];
	and.b32  	%r228, %r239, 2046;
	add.s32 	%r229, %r5, %r228;
	ld.shared.u16 	%rs12, [%r229];
	// begin inline asm
	{add.f16 %rs10,%rs11,%rs12;
}
	// end inline asm
	st.shared.u16 	[%r5], %rs10;
$L__BB114_129:
	bar.sync 	0;
	setp.gt.u32 	%p74, %r239, 131;
	mov.u32 	%r239, %r51;
	@%p74 bra 	$L__BB114_127;
$L__BB114_130:
	setp.gt.u32 	%p75, %r1, 31;
	@%p75 bra 	$L__BB114_133;
	ld.shared.u16 	%rs14, [%r5];
	ld.shared.u16 	%rs15, [%r5+64];
	// begin inline asm
	{add.f16 %rs13,%rs14,%rs15;
}
	// end inline asm
	st.volatile.shared.u16 	[%r5], %rs13;
	ld.shared.u16 	%rs18, [%r5+32];
	// begin inline asm
	{add.f16 %rs16,%rs13,%rs18;
}
	// end inline asm
	st.volatile.shared.u16 	[%r5], %rs16;
	ld.shared.u16 	%rs21, [%r5+16];
	// begin inline asm
	{add.f16 %rs19,%rs16,%rs21;
}
	// end inline asm
	st.volatile.shared.u16 	[%r5], %rs19;
	ld.shared.u16 	%rs24, [%r5+8];
	// begin inline asm
	{add.f16 %rs22,%rs19,%rs24;
}
	// end inline asm
	st.volatile.shared.u16 	[%r5], %rs22;
	ld.shared.u16 	%rs27, [%r5+4];
	// begin inline asm
	{add.f16 %rs25,%rs22,%rs27;
}
	// end inline asm
	st.volatile.shared.u16 	[%r5], %rs25;
	ld.shared.u16 	%rs30, [%r5+2];
	// begin inline asm
	{add.f16 %rs28,%rs25,%rs30;
}
	// end inline asm
	st.volatile.shared.u16 	[%r5], %rs28;
	setp.ne.s32 	%p76, %r1, 0;
	@%p76 bra 	$L__BB114_133;
	cvta.to.global.u64 	%rd467, %rd260;
	mul.wide.u32 	%rd468, %r2, 2;
	add.s64 	%rd469, %rd467, %rd468;
	ld.shared.u16 	%rs31, [reducel3sdata_i8];
	st.global.u16 	[%rd469], %rs31;
$L__BB114_133:
	ret;

}
	// .globl	uncontiguous_cumulate_reducel3_i8
.visible .entry uncontiguous_cumulate_reducel3_i8(
	.param .u64 .ptr .align 1 uncontiguous_cumulate_reducel3_i8_param_0,
	.param .u64 .ptr .align 1 uncontiguous_cumulate_reducel3_i8_param_1,
	.param .u64 .ptr .align 1 uncontiguous_cumulate_reducel3_i8_param_2,
	.param .u64 .ptr .align 1 uncontiguous_cumulate_reducel3_i8_param_3,
	.param .u64 uncontiguous_cumulate_reducel3_i8_param_4,
	.param .u64 uncontiguous_cumulate_reducel3_i8_param_5
)
{
	.reg .pred 	%p<53>;
	.reg .b16 	%rs<26>;
	.reg .b32 	%r<218>;
	.reg .b64 	%rd<555>;

	ld.param.u64 	%rd260, [uncontiguous_cumulate_reducel3_i8_param_0];
	ld.param.u64 	%rd263, [uncontiguous_cumulate_reducel3_i8_param_1];
	ld.param.u64 	%rd264, [uncontiguous_cumulate_reducel3_i8_param_2];
	ld.param.u64 	%rd265, [uncontiguous_cumulate_reducel3_i8_param_3];
	ld.param.u64 	%rd261, [uncontiguous_cumulate_reducel3_i8_param_4];
	ld.param.u64 	%rd262, [uncontiguous_cumulate_reducel3_i8_param_5];
	cvta.to.global.u64 	%rd1, %rd265;
	cvta.to.global.u64 	%rd2, %rd264;
	cvta.to.global.u64 	%rd3, %rd263;
	mov.u32 	%r1, %tid.x;
	mov.u32 	%r2, %ctaid.x;
	mov.u32 	%r217, %ntid.x;
	mul.lo.s32 	%r53, %r2, %r217;
	shl.b32 	%r54, %r53, 1;
	add.s32 	%r4, %r54, %r1;
	shl.b32 	%r55, %r1, 1;
	mov.u32 	%r56, reducel3sdata_i8;
	add.s32 	%r5, %r56, %r55;
	mov.b32 	%r52, 0;
	// begin inline asm
	cvt.rn.f16.s32 %rs1, %r52;
	// end inline asm
	st.shared.u16 	[%r5], %rs1;
	add.s32 	%r57, %r4, %r217;
	cvt.u64.u32 	%rd508, %r57;
	setp.le.u64 	%p1, %rd262, %rd508;
	@%p1 bra 	$L__BB115_54;
	cvt.u32.u64 	%r6, %rd261;
	add.s32 	%r211, %r6, -1;
	setp.lt.s32 	%p27, %r211, 0;
	mov.b64 	%rd512, 0;
	mov.u64 	%rd513, %rd512;
	@%p27 bra 	$L__BB115_53;
	cvt.u64.u32 	%rd509, %r4;
	setp.lt.u32 	%p28, %r211, 3;
	mov.b64 	%rd513, 0;
	mov.u64 	%rd512, %rd513;
	@%p28 bra 	$L__BB115_30;
	add.s32 	%r209, %r6, -2;
	and.b32  	%r134, %r6, -4;
	neg.s32 	%r208, %r134;
	mov.b64 	%rd513, 0;
$L__BB115_4:
	.pragma "nounroll";
	add.s32 	%r12, %r209, 1;
	mul.wide.u32 	%rd396, %r12, 8;
	add.s64 	%rd397, %rd2, %rd396;
	ld.global.u64 	%rd10, [%rd397];
	or.b64  	%rd398, %rd509, %rd10;
	and.b64  	%rd399, %rd398, -4294967296;
	setp.ne.s64 	%p29, %rd399, 0;
	@%p29 bra 	$L__BB115_6;
	cvt.u32.u64 	%r135, %rd10;
	cvt.u32.u64 	%r136, %rd509;
	div.u32 	%r137, %r136, %r135;
	mul.lo.s32 	%r138, %r137, %r135;
	sub.s32 	%r139, %r136, %r138;
	cvt.u64.u32 	%rd474, %r137;
	cvt.u64.u32 	%rd475, %r139;
	bra.uni 	$L__BB115_7;
$L__BB115_6:
	div.s64 	%rd474, %rd509, %rd10;
	mul.lo.s64 	%rd400, %rd474, %rd10;
	sub.s64 	%rd475, %rd509, %rd400;
$L__BB115_7:
	mul.wide.u32 	%rd401, %r12, 8;
	add.s64 	%rd402, %rd1, %rd401;
	ld.global.u64 	%rd17, [%rd402];
	mad.lo.s64 	%rd18, %rd17, %rd475, %rd512;
	or.b64  	%rd403, %rd508, %rd10;
	and.b64  	%rd404, %rd403, -4294967296;
	setp.ne.s64 	%p30, %rd404, 0;
	@%p30 bra 	$L__BB115_9;
	cvt.u32.u64 	%r140, %rd10;
	cvt.u32.u64 	%r141, %rd508;
	div.u32 	%r142, %r141, %r140;
	mul.lo.s32 	%r143, %r142, %r140;
	sub.s32 	%r144, %r141, %r143;
	cvt.u64.u32 	%rd476, %r142;
	cvt.u64.u32 	%rd477, %r144;
	bra.uni 	$L__BB115_10;
$L__BB115_9:
	div.s64 	%rd476, %rd508, %rd10;
	mul.lo.s64 	%rd405, %rd476, %rd10;
	sub.s64 	%rd477, %rd508, %rd405;
$L__BB115_10:
	mad.lo.s64 	%rd25, %rd477, %rd17, %rd513;
	add.s32 	%r13, %r209, -2;
	mul.wide.u32 	%rd406, %r209, 8;
	add.s64 	%rd407, %rd2, %rd406;
	ld.global.u64 	%rd26, [%rd407];
	or.b64  	%rd408, %rd474, %rd26;
	and.b64  	%rd409, %rd408, -4294967296;
	setp.ne.s64 	%p31, %rd409, 0;
	@%p31 bra 	$L__BB115_12;
	cvt.u32.u64 	%r145, %rd26;
	cvt.u32.u64 	%r146, %rd474;
	div.u32 	%r147, %r146, %r145;
	mul.lo.s32 	%r148, %r147, %r145;
	sub.s32 	%r149, %r146, %r148;
	cvt.u64.u32 	%rd478, %r147;
	cvt.u64.u32 	%rd479, %r149;
	bra.uni 	$L__BB115_13;
$L__BB115_12:
	div.s64 	%rd478, %rd474, %rd26;
	mul.lo.s64 	%rd410, %rd478, %rd26;
	sub.s64 	%rd479, %rd474, %rd410;
$L__BB115_13:
	mul.wide.u32 	%rd411, %r209, 8;
	add.s64 	%rd412, %rd1, %rd411;
	ld.global.u64 	%rd33, [%rd412];
	mad.lo.s64 	%rd34, %rd33, %rd479, %rd18;
	or.b64  	%rd413, %rd476, %rd26;
	and.b64  	%rd414, %rd413, -4294967296;
	setp.ne.s64 	%p32, %rd414, 0;
	@%p32 bra 	$L__BB115_15;
	cvt.u32.u64 	%r150, %rd26;
	cvt.u32.u64 	%r151, %rd476;
	div.u32 	%r152, %r151, %r150;
	mul.lo.s32 	%r153, %r152, %r150;
	sub.s32 	%r154, %r151, %r153;
	cvt.u64.u32 	%rd480, %r152;
	cvt.u64.u32 	%rd481, %r154;
	bra.uni 	$L__BB115_16;
$L__BB115_15:
	div.s64 	%rd480, %rd476, %rd26;
	mul.lo.s64 	%rd415, %rd480, %rd26;
	sub.s64 	%rd481, %rd476, %rd415;
$L__BB115_16:
	mad.lo.s64 	%rd41, %rd481, %rd33, %rd25;
	add.s32 	%r14, %r209, -1;
	mul.wide.u32 	%rd416, %r14, 8;
	add.s64 	%rd417, %rd2, %rd416;
	ld.global.u64 	%rd42, [%rd417];
	or.b64  	%rd418, %rd478, %rd42;
	and.b64  	%rd419, %rd418, -4294967296;
	setp.ne.s64 	%p33, %rd419, 0;
	@%p33 bra 	$L__BB115_18;
	cvt.u32.u64 	%r155, %rd42;
	cvt.u32.u64 	%r156, %rd478;
	div.u32 	%r157, %r156, %r155;
	mul.lo.s32 	%r158, %r157, %r155;
	sub.s32 	%r159, %r156, %r158;
	cvt.u64.u32 	%rd482, %r157;
	cvt.u64.u32 	%rd483, %r159;
	bra.uni 	$L__BB115_19;
$L__BB115_18:
	div.s64 	%rd482, %rd478, %rd42;
	mul.lo.s64 	%rd420, %rd482, %rd42;
	sub.s64 	%rd483, %rd478, %rd420;
$L__BB115_19:
	mul.wide.u32 	%rd421, %r14, 8;
	add.s64 	%rd422, %rd1, %rd421;
	ld.global.u64 	%rd49, [%rd422];
	mad.lo.s64 	%rd50, %rd49, %rd483, %rd34;
	or.b64  	%rd423, %rd480, %rd42;
	and.b64  	%rd424, %rd423, -4294967296;
	setp.ne.s64 	%p34, %rd424, 0;
	@%p34 bra 	$L__BB115_21;
	cvt.u32.u64 	%r160, %rd42;
	cvt.u32.u64 	%r161, %rd480;
	div.u32 	%r162, %r161, %r160;
	mul.lo.s32 	%r163, %r162, %r160;
	sub.s32 	%r164, %r161, %r163;
	cvt.u64.u32 	%rd484, %r162;
	cvt.u64.u32 	%rd485, %r164;
	bra.uni 	$L__BB115_22;
$L__BB115_21:
	div.s64 	%rd484, %rd480, %rd42;
	mul.lo.s64 	%rd425, %rd484, %rd42;
	sub.s64 	%rd485, %rd480, %rd425;
$L__BB115_22:
	mad.lo.s64 	%rd57, %rd485, %rd49, %rd41;
	mul.wide.u32 	%rd426, %r13, 8;
	add.s64 	%rd427, %rd2, %rd426;
	ld.global.u64 	%rd58, [%rd427];
	or.b64  	%rd428, %rd482, %rd58;
	and.b64  	%rd429, %rd428, -4294967296;
	setp.ne.s64 	%p35, %rd429, 0;
	@%p35 bra 	$L__BB115_24;
	cvt.u32.u64 	%r165, %rd58;
	cvt.u32.u64 	%r166, %rd482;
	div.u32 	%r167, %r166, %r165;
	mul.lo.s32 	%r168, %r167, %r165;
	sub.s32 	%r169, %r166, %r168;
	cvt.u64.u32 	%rd509, %r167;
	cvt.u64.u32 	%rd487, %r169;
	bra.uni 	$L__BB115_25;
$L__BB115_24:
	div.s64 	%rd509, %rd482, %rd58;
	mul.lo.s64 	%rd430, %rd509, %rd58;
	sub.s64 	%rd487, %rd482, %rd430;
$L__BB115_25:
	mul.wide.u32 	%rd431, %r13, 8;
	add.s64 	%rd432, %rd1, %rd431;
	ld.global.u64 	%rd65, [%rd432];
	mad.lo.s64 	%rd512, %rd65, %rd487, %rd50;
	or.b64  	%rd433, %rd484, %rd58;
	and.b64  	%rd434, %rd433, -4294967296;
	setp.ne.s64 	%p36, %rd434, 0;
	@%p36 bra 	$L__BB115_27;
	cvt.u32.u64 	%r170, %rd58;
	cvt.u32.u64 	%r171, %rd484;
	div.u32 	%r172, %r171, %r170;
	mul.lo.s32 	%r173, %r172, %r170;
	sub.s32 	%r174, %r171, %r173;
	cvt.u64.u32 	%rd508, %r172;
	cvt.u64.u32 	%rd489, %r174;
	bra.uni 	$L__BB115_28;
$L__BB115_27:
	div.s64 	%rd508, %rd484, %rd58;
	mul.lo.s64 	%rd435, %rd508, %rd58;
	sub.s64 	%rd489, %rd484, %rd435;
$L__BB115_28:
	mad.lo.s64 	%rd513, %rd489, %rd65, %rd57;
	add.s32 	%r209, %r209, -4;
	add.s32 	%r208, %r208, 4;
	setp.ne.s32 	%p37, %r208, 0;
	@%p37 bra 	$L__BB115_4;
	add.s32 	%r211, %r209, 1;
$L__BB115_30:
	and.b32  	%r19, %r6, 3;
	setp.eq.s32 	%p38, %r19, 0;
	@%p38 bra 	$L__BB115_53;
	setp.eq.s32 	%p39, %r19, 1;
	@%p39 bra 	$L__BB115_45;
	mul.wide.u32 	%rd437, %r211, 8;
	add.s64 	%rd438, %rd2, %rd437;
	ld.global.u64 	%rd80, [%rd438];
	or.b64  	%rd439, %rd509, %rd80;
	and.b64  	%rd440, %rd439, -4294967296;
	setp.ne.s64 	%p40, %rd440, 0;
	@%p40 bra 	$L__BB115_34;
	cvt.u32.u64 	%r175, %rd80;
	cvt.u32.u64 	%r176, %rd509;
	div.u32 	%r177, %r176, %r175;
	mul.lo.s32 	%r178, %r177, %r175;
	sub.s32 	%r179, %r176, %r178;
	cvt.u64.u32 	%rd496, %r177;
	cvt.u64.u32 	%rd497, %r179;
	bra.uni 	$L__BB115_35;
$L__BB115_34:
	div.s64 	%rd496, %rd509, %rd80;
	mul.lo.s64 	%rd441, %rd496, %rd80;
	sub.s64 	%rd497, %rd509, %rd441;
$L__BB115_35:
	add.s64 	%rd443, %rd1, %rd437;
	ld.global.u64 	%rd87, [%rd443];
	mad.lo.s64 	%rd88, %rd87, %rd497, %rd512;
	or.b64  	%rd444, %rd508, %rd80;
	and.b64  	%rd445, %rd444, -4294967296;
	setp.ne.s64 	%p41, %rd445, 0;
	@%p41 bra 	$L__BB115_37;
	cvt.u32.u64 	%r180, %rd80;
	cvt.u32.u64 	%r181, %rd508;
	div.u32 	%r182, %r181, %r180;
	mul.lo.s32 	%r183, %r182, %r180;
	sub.s32 	%r184, %r181, %r183;
	cvt.u64.u32 	%rd498, %r182;
	cvt.u64.u32 	%rd499, %r184;
	bra.uni 	$L__BB115_38;
$L__BB115_37:
	div.s64 	%rd498, %rd508, %rd80;
	mul.lo.s64 	%rd446, %rd498, %rd80;
	sub.s64 	%rd499, %rd508, %rd446;
$L__BB115_38:
	mad.lo.s64 	%rd95, %rd499, %rd87, %rd513;
	add.s32 	%r20, %r211, -1;
	mul.wide.u32 	%rd447, %r20, 8;
	add.s64 	%rd448, %rd2, %rd447;
	ld.global.u64 	%rd96, [%rd448];
	or.b64  	%rd449, %rd496, %rd96;
	and.b64  	%rd450, %rd449, -4294967296;
	setp.ne.s64 	%p42, %rd450, 0;
	@%p42 bra 	$L__BB115_40;
	cvt.u32.u64 	%r185, %rd96;
	cvt.u32.u64 	%r186, %rd496;
	div.u32 	%r187, %r186, %r185;
	mul.lo.s32 	%r188, %r187, %r185;
	sub.s32 	%r189, %r186, %r188;
	cvt.u64.u32 	%rd509, %r187;
	cvt.u64.u32 	%rd501, %r189;
	bra.uni 	$L__BB115_41;
$L__BB115_40:
	div.s64 	%rd509, %rd496, %rd96;
	mul.lo.s64 	%rd451, %rd509, %rd96;
	sub.s64 	%rd501, %rd496, %rd451;
$L__BB115_41:
	add.s64 	%rd453, %rd1, %rd447;
	ld.global.u64 	%rd103, [%rd453];
	mad.lo.s64 	%rd512, %rd103, %rd501, %rd88;
	or.b64  	%rd454, %rd498, %rd96;
	and.b64  	%rd455, %rd454, -4294967296;
	setp.ne.s64 	%p43, %rd455, 0;
	@%p43 bra 	$L__BB115_43;
	cvt.u32.u64 	%r190, %rd96;
	cvt.u32.u64 	%r191, %rd498;
	div.u32 	%r192, %r191, %r190;
	mul.lo.s32 	%r193, %r192, %r190;
	sub.s32 	%r194, %r191, %r193;
	cvt.u64.u32 	%rd508, %r192;
	cvt.u64.u32 	%rd503, %r194;
	bra.uni 	$L__BB115_44;
$L__BB115_43:
	div.s64 	%rd508, %rd498, %rd96;
	mul.lo.s64 	%rd456, %rd508, %rd96;
	sub.s64 	%rd503, %rd498, %rd456;
$L__BB115_44:
	mad.lo.s64 	%rd513, %rd503, %rd103, %rd95;
	add.s32 	%r211, %r211, -2;
$L__BB115_45:
	and.b32  	%r195, %r6, 1;
	setp.eq.b32 	%p44, %r195, 1;
	not.pred 	%p45, %p44;
	@%p45 bra 	$L__BB115_53;
	mul.wide.u32 	%rd457, %r211, 8;
	add.s64 	%rd458, %rd2, %rd457;
	ld.global.u64 	%rd118, [%rd458];
	or.b64  	%rd459, %rd509, %rd118;
	and.b64  	%rd460, %rd459, -4294967296;
	setp.ne.s64 	%p46, %rd460, 0;
	@%p46 bra 	$L__BB115_48;
	cvt.u32.u64 	%r196, %rd118;
	cvt.u32.u64 	%r197, %rd509;
	rem.u32 	%r198, %r197, %r196;
	cvt.u64.u32 	%rd510, %r198;
	bra.uni 	$L__BB115_49;
$L__BB115_48:
	rem.s64 	%rd510, %rd509, %rd118;
$L__BB115_49:
	add.s64 	%rd462, %rd1, %rd457;
	ld.global.u64 	%rd122, [%rd462];
	mad.lo.s64 	%rd512, %rd122, %rd510, %rd512;
	or.b64  	%rd463, %rd508, %rd118;
	and.b64  	%rd464, %rd463, -4294967296;
	setp.ne.s64 	%p47, %rd464, 0;
	@%p47 bra 	$L__BB115_51;
	cvt.u32.u64 	%r199, %rd118;
	cvt.u32.u64 	%r200, %rd508;
	rem.u32 	%r201, %r200, %r199;
	cvt.u64.u32 	%rd511, %r201;
	bra.uni 	$L__BB115_52;
$L__BB115_51:
	rem.s64 	%rd511, %rd508, %rd118;
$L__BB115_52:
	mad.lo.s64 	%rd513, %rd511, %rd122, %rd513;
$L__BB115_53:
	add.s64 	%rd465, %rd3, %rd512;
	ld.global.s8 	%r203, [%rd465];
	add.s64 	%rd466, %rd3, %rd513;
	ld.global.s8 	%r204, [%rd466];
	add.s32 	%r205, %r204, %r203;
	shr.s32 	%r202, %r205, 1;
	// begin inline asm
	cvt.rn.f16.s32 %rs3, %r202;
	// end inline asm
	st.shared.u16 	[%r5], %rs3;
	bra.uni 	$L__BB115_114;
$L__BB115_54:
	cvt.u64.u32 	%rd545, %r4;
	setp.le.u64 	%p2, %rd262, %rd545;
	@%p2 bra 	$L__BB115_114;
	cvt.u32.u64 	%r23, %rd261;
	add.s32 	%r215, %r23, -1;
	setp.lt.s32 	%p3, %r215, 0;
	mov.b64 	%rd554, 0;
	@%p3 bra 	$L__BB115_113;
	and.b32  	%r25, %r23, 7;
	setp.lt.u32 	%p4, %r215, 7;
	mov.b64 	%rd554, 0;
	@%p4 bra 	$L__BB115_84;
	add.s32 	%r213, %r23, -4;
	and.b32  	%r58, %r23, -8;
	neg.s32 	%r212, %r58;
	mov.b64 	%rd554, 0;
$L__BB115_58:
	.pragma "nounroll";
	add.s32 	%r30, %r213, 3;
	mul.wide.u32 	%rd270, %r30, 8;
	add.s64 	%rd271, %rd2, %rd270;
	ld.global.u64 	%rd133, [%rd271];
	or.b64  	%rd272, %rd545, %rd133;
	and.b64  	%rd273, %rd272, -4294967296;
	setp.ne.s64 	%p5, %rd273, 0;
	@%p5 bra 	$L__BB115_60;
	cvt.u32.u64 	%r59, %rd133;
	cvt.u32.u64 	%r60, %rd545;
	div.u32 	%r61, %r60, %r59;
	mul.lo.s32 	%r62, %r61, %r59;
	sub.s32 	%r63, %r60, %r62;
	cvt.u64.u32 	%rd516, %r61;
	cvt.u64.u32 	%rd517, %r63;
	bra.uni 	$L__BB115_61;
$L__BB115_60:
	div.s64 	%rd516, %rd545, %rd133;
	mul.lo.s64 	%rd274, %rd516, %rd133;
	sub.s64 	%rd517, %rd545, %rd274;
$L__BB115_61:
	add.s64 	%rd276, %rd1, %rd270;
	ld.global.u64 	%rd277, [%rd276];
	mad.lo.s64 	%rd140, %rd277, %rd517, %rd554;
	add.s32 	%r31, %r213, 2;
	mul.wide.u32 	%rd278, %r31, 8;
	add.s64 	%rd279, %rd2, %rd278;
	ld.global.u64 	%rd141, [%rd279];
	or.b64  	%rd280, %rd516, %rd141;
	and.b64  	%rd281, %rd280, -4294967296;
	setp.ne.s64 	%p6, %rd281, 0;
	@%p6 bra 	$L__BB115_63;
	cvt.u32.u64 	%r64, %rd141;
	cvt.u32.u64 	%r65, %rd516;
	div.u32 	%r66, %r65, %r64;
	mul.lo.s32 	%r67, %r66, %r64;
	sub.s32 	%r68, %r65, %r67;
	cvt.u64.u32 	%rd518, %r66;
	cvt.u64.u32 	%rd519, %r68;
	bra.uni 	$L__BB115_64;
$L__BB115_63:
	div.s64 	%rd518, %rd516, %rd141;
	mul.lo.s64 	%rd282, %rd518, %rd141;
	sub.s64 	%rd519, %rd516, %rd282;
$L__BB115_64:
	add.s64 	%rd284, %rd1, %rd278;
	ld.global.u64 	%rd285, [%rd284];
	mad.lo.s64 	%rd148, %rd285, %rd519, %rd140;
	add.s32 	%r32, %r213, 1;
	mul.wide.u32 	%rd286, %r32, 8;
	add.s64 	%rd287, %rd2, %rd286;
	ld.global.u64 	%rd149, [%rd287];
	or.b64  	%rd288, %rd518, %rd149;
	and.b64  	%rd289, %rd288, -4294967296;
	setp.ne.s64 	%p7, %rd289, 0;
	@%p7 bra 	$L__BB115_66;
	cvt.u32.u64 	%r69, %rd149;
	cvt.u32.u64 	%r70, %rd518;
	div.u32 	%r71, %r70, %r69;
	mul.lo.s32 	%r72, %r71, %r69;
	sub.s32 	%r73, %r70, %r72;
	cvt.u64.u32 	%rd520, %r71;
	cvt.u64.u32 	%rd521, %r73;
	bra.uni 	$L__BB115_67;
$L__BB115_66:
	div.s64 	%rd520, %rd518, %rd149;
	mul.lo.s64 	%rd290, %rd520, %rd149;
	sub.s64 	%rd521, %rd518, %rd290;
$L__BB115_67:
	add.s64 	%rd292, %rd1, %rd286;
	ld.global.u64 	%rd293, [%rd292];
	mad.lo.s64 	%rd156, %rd293, %rd521, %rd148;
	add.s32 	%r33, %r213, -4;
	mul.wide.u32 	%rd294, %r213, 8;
	add.s64 	%rd295, %rd2, %rd294;
	ld.global.u64 	%rd157, [%rd295];
	or.b64  	%rd296, %rd520, %rd157;
	and.b64  	%rd297, %rd296, -4294967296;
	setp.ne.s64 	%p8, %rd297, 0;
	@%p8 bra 	$L__BB115_69;
	cvt.u32.u64 	%r74, %rd157;
	cvt.u32.u64 	%r75, %rd520;
	div.u32 	%r76, %r75, %r74;
	mul.lo.s32 	%r77, %r76, %r74;
	sub.s32 	%r78, %r75, %r77;
	cvt.u64.u32 	%rd522, %r76;
	cvt.u64.u32 	%rd523, %r78;
	bra.uni 	$L__BB115_70;
$L__BB115_69:
	div.s64 	%rd522, %rd520, %rd157;
	mul.lo.s64 	%rd298, %rd522, %rd157;
	sub.s64 	%rd523, %rd520, %rd298;
$L__BB115_70:
	add.s64 	%rd300, %rd1, %rd294;
	ld.global.u64 	%rd301, [%rd300];
	mad.lo.s64 	%rd164, %rd301, %rd523, %rd156;
	add.s32 	%r34, %r213, -1;
	mul.wide.u32 	%rd302, %r34, 8;
	add.s64 	%rd303, %rd2, %rd302;
	ld.global.u64 	%rd165, [%rd303];
	or.b64  	%rd304, %rd522, %rd165;
	and.b64  	%rd305, %rd304, -4294967296;
	setp.ne.s64 	%p9, %rd305, 0;
	@%p9 bra 	$L__BB115_72;
	cvt.u32.u64 	%r79, %rd165;
	cvt.u32.u64 	%r80, %rd522;
	div.u32 	%r81, %r80, %r79;
	mul.lo.s32 	%r82, %r81, %r79;
	sub.s32 	%r83, %r80, %r82;
	cvt.u64.u32 	%rd524, %r81;
	cvt.u64.u32 	%rd525, %r83;
	bra.uni 	$L__BB115_73;
$L__BB115_72:
	div.s64 	%rd524, %rd522, %rd165;
	mul.lo.s64 	%rd306, %rd524, %rd165;
	sub.s64 	%rd525, %rd522, %rd306;
$L__BB115_73:
	add.s64 	%rd308, %rd1, %rd302;
	ld.global.u64 	%rd309, [%rd308];
	mad.lo.s64 	%rd172, %rd309, %rd525, %rd164;
	add.s32 	%r35, %r213, -2;
	mul.wide.u32 	%rd310, %r35, 8;
	add.s64 	%rd311, %rd2, %rd310;
	ld.global.u64 	%rd173, [%rd311];
	or.b64  	%rd312, %rd524, %rd173;
	and.b64  	%rd313, %rd312, -4294967296;
	setp.ne.s64 	%p10, %rd313, 0;
	@%p10 bra 	$L__BB115_75;
	cvt.u32.u64 	%r84, %rd173;
	cvt.u32.u64 	%r85, %rd524;
	div.u32 	%r86, %r85, %r84;
	mul.lo.s32 	%r87, %r86, %r84;
	sub.s32 	%r88, %r85, %r87;
	cvt.u64.u32 	%rd526, %r86;
	cvt.u64.u32 	%rd527, %r88;
	bra.uni 	$L__BB115_76;
$L__BB115_75:
	div.s64 	%rd526, %rd524, %rd173;
	mul.lo.s64 	%rd314, %rd526, %rd173;
	sub.s64 	%rd527, %rd524, %rd314;
$L__BB115_76:
	add.s64 	%rd316, %rd1, %rd310;
	ld.global.u64 	%rd317, [%rd316];
	mad.lo.s64 	%rd180, %rd317, %rd527, %rd172;
	add.s32 	%r36, %r213, -3;
	mul.wide.u32 	%rd318, %r36, 8;
	add.s64 	%rd319, %rd2, %rd318;
	ld.global.u64 	%rd181, [%rd319];
	or.b64  	%rd320, %rd526, %rd181;
	and.b64  	%rd321, %rd320, -4294967296;
	setp.ne.s64 	%p11, %rd321, 0;
	@%p11 bra 	$L__BB115_78;
	cvt.u32.u64 	%r89, %rd181;
	cvt.u32.u64 	%r90, %rd526;
	div.u32 	%r91, %r90, %r89;
	mul.lo.s32 	%r92, %r91, %r89;
	sub.s32 	%r93, %r90, %r92;
	cvt.u64.u32 	%rd528, %r91;
	cvt.u64.u32 	%rd529, %r93;
	bra.uni 	$L__BB115_79;
$L__BB115_78:
	div.s64 	%rd528, %rd526, %rd181;
	mul.lo.s64 	%rd322, %rd528, %rd181;
	sub.s64 	%rd529, %rd526, %rd322;
$L__BB115_79:
	add.s64 	%rd324, %rd1, %rd318;
	ld.global.u64 	%rd325, [%rd324];
	mad.lo.s64 	%rd188, %rd325, %rd529, %rd180;
	mul.wide.u32 	%rd326, %r33, 8;
	add.s64 	%rd327, %rd2, %rd326;
	ld.global.u64 	%rd189, [%rd327];
	or.b64  	%rd328, %rd528, %rd189;
	and.b64  	%rd329, %rd328, -4294967296;
	setp.ne.s64 	%p12, %rd329, 0;
	@%p12 bra 	$L__BB115_81;
	cvt.u32.u64 	%r94, %rd189;
	cvt.u32.u64 	%r95, %rd528;
	div.u32 	%r96, %r95, %r94;
	mul.lo.s32 	%r97, %r96, %r94;
	sub.s32 	%r98, %r95, %r97;
	cvt.u64.u32 	%rd545, %r96;
	cvt.u64.u32 	%rd531, %r98;
	bra.uni 	$L__BB115_82;
$L__BB115_81:
	div.s64 	%rd545, %rd528, %rd189;
	mul.lo.s64 	%rd330, %rd545, %rd189;
	sub.s64 	%rd531, %rd528, %rd330;
$L__BB115_82:
	add.s64 	%rd332, %rd1, %rd326;
	ld.global.u64 	%rd333, [%rd332];
	mad.lo.s64 	%rd554, %rd333, %rd531, %rd188;
	add.s32 	%r213, %r213, -8;
	add.s32 	%r212, %r212, 8;
	setp.ne.s32 	%p13, %r212, 0;
	@%p13 bra 	$L__BB115_58;
	add.s32 	%r215, %r213, 3;
$L__BB115_84:
	setp.eq.s32 	%p14, %r25, 0;
	@%p14 bra 	$L__BB115_113;
	and.b32  	%r41, %r23, 3;
	setp.lt.u32 	%p15, %r25, 4;
	@%p15 bra 	$L__BB115_99;
	mul.wide.u32 	%rd335, %r215, 8;
	add.s64 	%rd336, %rd2, %rd335;
	ld.global.u64 	%rd200, [%rd336];
	or.b64  	%rd337, %rd545, %rd200;
	and.b64  	%rd338, %rd337, -4294967296;
	setp.ne.s64 	%p16, %rd338, 0;
	@%p16 bra 	$L__BB115_88;
	cvt.u32.u64 	%r99, %rd200;
	cvt.u32.u64 	%r100, %rd545;
	div.u32 	%r101, %r100, %r99;
	mul.lo.s32 	%r102, %r101, %r99;
	sub.s32 	%r103, %r100, %r102;
	cvt.u64.u32 	%rd535, %r101;
	cvt.u64.u32 	%rd536, %r103;
	bra.uni 	$L__BB115_89;
$L__BB115_88:
	div.s64 	%rd535, %rd545, %rd200;
	mul.lo.s64 	%rd339, %rd535, %rd200;
	sub.s64 	%rd536, %rd545, %rd339;
$L__BB115_89:
	add.s64 	%rd341, %rd1, %rd335;
	ld.global.u64 	%rd342, [%rd341];
	mad.lo.s64 	%rd207, %rd342, %rd536, %rd554;
	add.s32 	%r42, %r215, -1;
	mul.wide.u32 	%rd343, %r42, 8;
	add.s64 	%rd344, %rd2, %rd343;
	ld.global.u64 	%rd208, [%rd344];
	or.b64  	%rd345, %rd535, %rd208;
	and.b64  	%rd346, %rd345, -4294967296;
	setp.ne.s64 	%p17, %rd346, 0;
	@%p17 bra 	$L__BB115_91;
	cvt.u32.u64 	%r104, %rd208;
	cvt.u32.u64 	%r105, %rd535;
	div.u32 	%r106, %r105, %r104;
	mul.lo.s32 	%r107, %r106, %r104;
	sub.s32 	%r108, %r105, %r107;
	cvt.u64.u32 	%rd537, %r106;
	cvt.u64.u32 	%rd538, %r108;
	bra.uni 	$L__BB115_92;
$L__BB115_91:
	div.s64 	%rd537, %rd535, %rd208;
	mul.lo.s64 	%rd347, %rd537, %rd208;
	sub.s64 	%rd538, %rd535, %rd347;
$L__BB115_92:
	add.s64 	%rd349, %rd1, %rd343;
	ld.global.u64 	%rd350, [%rd349];
	mad.lo.s64 	%rd215, %rd350, %rd538, %rd207;
	add.s32 	%r43, %r215, -2;
	mul.wide.u32 	%rd351, %r43, 8;
	add.s64 	%rd352, %rd2, %rd351;
	ld.global.u64 	%rd216, [%rd352];
	or.b64  	%rd353, %rd537, %rd216;
	and.b64  	%rd354, %rd353, -4294967296;
	setp.ne.s64 	%p18, %rd354, 0;
	@%p18 bra 	$L__BB115_94;
	cvt.u32.u64 	%r109, %rd216;
	cvt.u32.u64 	%r110, %rd537;
	div.u32 	%r111, %r110, %r109;
	mul.lo.s32 	%r112, %r111, %r109;
	sub.s32 	%r113, %r110, %r112;
	cvt.u64.u32 	%rd539, %r111;
	cvt.u64.u32 	%rd540, %r113;
	bra.uni 	$L__BB115_95;
$L__BB115_94:
	div.s64 	%rd539, %rd537, %rd216;
	mul.lo.s64 	%rd355, %rd539, %rd216;
	sub.s64 	%rd540, %rd537, %rd355;
$L__BB115_95:
	add.s64 	%rd357, %rd1, %rd351;
	ld.global.u64 	%rd358, [%rd357];
	mad.lo.s64 	%rd223, %rd358, %rd540, %rd215;
	add.s32 	%r44, %r215, -3;
	mul.wide.u32 	%rd359, %r44, 8;
	add.s64 	%rd360, %rd2, %rd359;
	ld.global.u64 	%rd224, [%rd360];
	or.b64  	%rd361, %rd539, %rd224;
	and.b64  	%rd362, %rd361, -4294967296;
	setp.ne.s64 	%p19, %rd362, 0;
	@%p19 bra 	$L__BB115_97;
	cvt.u32.u64 	%r114, %rd224;
	cvt.u32.u64 	%r115, %rd539;
	div.u32 	%r116, %r115, %r114;
	mul.lo.s32 	%r117, %r116, %r114;
	sub.s32 	%r118, %r115, %r117;
	cvt.u64.u32 	%rd545, %r116;
	cvt.u64.u32 	%rd542, %r118;
	bra.uni 	$L__BB115_98;
$L__BB115_97:
	div.s64 	%rd545, %rd539, %rd224;
	mul.lo.s64 	%rd363, %rd545, %rd224;
	sub.s64 	%rd542, %rd539, %rd363;
$L__BB115_98:
	add.s64 	%rd365, %rd1, %rd359;
	ld.global.u64 	%rd366, [%rd365];
	mad.lo.s64 	%rd554, %rd366, %rd542, %rd223;
	add.s32 	%r215, %r215, -4;
$L__BB115_99:
	setp.eq.s32 	%p20, %r41, 0;
	@%p20 bra 	$L__BB115_113;
	setp.eq.s32 	%p21, %r41, 1;
	@%p21 bra 	$L__BB115_108;
	mul.wide.u32 	%rd368, %r215, 8;
	add.s64 	%rd369, %rd2, %rd368;
	ld.global.u64 	%rd235, [%rd369];
	or.b64  	%rd370, %rd545, %rd235;
	and.b64  	%rd371, %rd370, -4294967296;
	setp.ne.s64 	%p22, %rd371, 0;
	@%p22 bra 	$L__BB115_103;
	cvt.u32.u64 	%r119, %rd235;
	cvt.u32.u64 	%r120, %rd545;
	div.u32 	%r121, %r120, %r119;
	mul.lo.s32 	%r122, %r121, %r119;
	sub.s32 	%r123, %r120, %r122;
	cvt.u64.u32 	%rd546, %r121;
	cvt.u64.u32 	%rd547, %r123;
	bra.uni 	$L__BB115_104;
$L__BB115_103:
	div.s64 	%rd546, %rd545, %rd235;
	mul.lo.s64 	%rd372, %rd546, %rd235;
	sub.s64 	%rd547, %rd545, %rd372;
$L__BB115_104:
	add.s64 	%rd374, %rd1, %rd368;
	ld.global.u64 	%rd375, [%rd374];
	mad.lo.s64 	%rd242, %rd375, %rd547, %rd554;
	add.s32 	%r47, %r215, -1;
	mul.wide.u32 	%rd376, %r47, 8;
	add.s64 	%rd377, %rd2, %rd376;
	ld.global.u64 	%rd243, [%rd377];
	or.b64  	%rd378, %rd546, %rd243;
	and.b64  	%rd379, %rd378, -4294967296;
	setp.ne.s64 	%p23, %rd379, 0;
	@%p23 bra 	$L__BB115_106;
	cvt.u32.u64 	%r124, %rd243;
	cvt.u32.u64 	%r125, %rd546;
	div.u32 	%r126, %r125, %r124;
	mul.lo.s32 	%r127, %r126, %r124;
	sub.s32 	%r128, %r125, %r127;
	cvt.u64.u32 	%rd545, %r126;
	cvt.u64.u32 	%rd549, %r128;
	bra.uni 	$L__BB115_107;
$L__BB115_106:
	div.s64 	%rd545, %rd546, %rd243;
	mul.lo.s64 	%rd380, %rd545, %rd243;
	sub.s64 	%rd549, %rd546, %rd380;
$L__BB115_107:
	add.s64 	%rd382, %rd1, %rd376;
	ld.global.u64 	%rd383, [%rd382];
	mad.lo.s64 	%rd554, %rd383, %rd549, %rd242;
	add.s32 	%r215, %r215, -2;
$L__BB115_108:
	and.b32  	%r129, %r23, 1;
	setp.eq.b32 	%p24, %r129, 1;
	not.pred 	%p25, %p24;
	@%p25 bra 	$L__BB115_113;
	mul.wide.u32 	%rd384, %r215, 8;
	add.s64 	%rd385, %rd2, %rd384;
	ld.global.u64 	%rd254, [%rd385];
	or.b64  	%rd386, %rd545, %rd254;
	and.b64  	%rd387, %rd386, -4294967296;
	setp.ne.s64 	%p26, %rd387, 0;
	@%p26 bra 	$L__BB115_111;
	cvt.u32.u64 	%r130, %rd254;
	cvt.u32.u64 	%r131, %rd545;
	rem.u32 	%r132, %r131, %r130;
	cvt.u64.u32 	%rd553, %r132;
	bra.uni 	$L__BB115_112;
$L__BB115_111:
	rem.s64 	%rd553, %rd545, %rd254;
$L__BB115_112:
	add.s64 	%rd389, %rd1, %rd384;
	ld.global.u64 	%rd390, [%rd389];
	mad.lo.s64 	%rd554, %rd390, %rd553, %rd554;
$L__BB115_113:
	add.s64 	%rd391, %rd3, %rd554;
	ld.global.s8 	%r133, [%rd391];
	// begin inline asm
	cvt.rn.f16.s32 %rs2, %r133;
	// end inline asm
	st.shared.u16 	[%r5], %rs2;
$L__BB115_114:
	bar.sync 	0;
	setp.lt.u32 	%p48, %r217, 66;
	@%p48 bra 	$L__BB115_118;
$L__BB115_115:
	shr.u32 	%r51, %r217, 1;
	setp.ge.u32 	%p49, %r1, %r51;
	@%p49 bra 	$L__BB115_117;
	ld.shared.u16 	%rs5, [%r5];
	and.b32  	%r206, %r217, 2046;
	add.s32 	%r207, %r5, %r206;
	ld.shared.u16 	%rs6, [%r207];
	// begin inline asm
	{add.f16 %rs4,%rs5,%rs6;
}
	// end inline asm
	st.shared.u16 	[%r5], %rs4;
$L__BB115_117:
	bar.sync 	0;
	setp.gt.u32 	%p50, %r217, 131;
	mov.u32 	%r217, %r51;
	@%p50 bra 	$L__BB115_115;
$L__BB115_118:
	setp.gt.u32 	%p51, %r1, 31;
	@%p51 bra 	$L__BB115_121;
	ld.shared.u16 	%rs8, [%r5];
	ld.shared.u16 	%rs9, [%r5+64];
	// begin inline asm
	{add.f16 %rs7,%rs8,%rs9;
}
	// end inline asm
	st.volatile.shared.u16 	[%r5], %rs7;
	ld.shared.u16 	%rs12, [%r5+32];
	// begin inline asm
	{add.f16 %rs10,%rs7,%rs12;
}
	// end inline asm
	st.volatile.shared.u16 	[%r5], %rs10;
	ld.shared.u16 	%rs15, [%r5+16];
	// begin inline asm
	{add.f16 %rs13,%rs10,%rs15;
}
	// end inline asm
	st.volatile.shared.u16 	[%r5], %rs13;
	ld.shared.u16 	%rs18, [%r5+8];
	// begin inline asm
	{add.f16 %rs16,%rs13,%rs18;
}
	// end inline asm
	st.volatile.shared.u16 	[%r5], %rs16;
	ld.shared.u16 	%rs21, [%r5+4];
	// begin inline asm
	{add.f16 %rs19,%rs16,%rs21;
}
	// end inline asm
	st.volatile.shared.u16 	[%r5], %rs19;
	ld.shared.u16 	%rs24, [%r5+2];
	// begin inline asm
	{add.f16 %rs22,%rs19,%rs24;
}
	// end inline asm
	st.volatile.shared.u16 	[%r5], %rs22;
	setp.ne.s32 	%p52, %r1, 0;
	@%p52 bra 	$L__BB115_121;
	cvta.to.global.u64 	%rd467, %rd260;
	mul.wide.u32 	%rd468, %r2, 2;
	add.s64 	%rd469, %rd467, %rd468;
	ld.shared.u16 	%rs25, [reducel3sdata_i8];
	st.global.u16 	[%rd469], %rs25;
$L__BB115_121:
	ret;

}
	// .globl	contiguous_reducel32_i8
.visible .entry contiguous_reducel32_i8(
	.param .u64 .ptr .align 1 contiguous_reducel32_i8_param_0,
	.param .u64 .ptr .align 1 contiguous_reducel32_i8_param_1,
	.param .u64 .ptr .align 1 contiguous_reducel32_i8_param_2,
	.param .u64 .ptr .align 1 contiguous_reducel32_i8_param_3,
	.param .u64 contiguous_reducel32_i8_param_4,
	.param .u64 contiguous_reducel32_i8_param_5,
	.param .u64 contiguous_reducel32_i8_param_6
)
{
	.reg .pred 	%p<77>;
	.reg .b16 	%rs<32>;
	.reg .b32 	%r<244>;
	.reg .b32 	%f<198>;
	.reg .b64 	%rd<565>;

	ld.param.u64 	%rd266, [contiguous_reducel32_i8_param_1];
	ld.param.u64 	%rd267, [contiguous_reducel32_i8_param_2];
	ld.param.u64 	%rd268, [contiguous_reducel32_i8_param_3];
	ld.param.u64 	%rd263, [contiguous_reducel32_i8_param_4];
	ld.param.u64 	%rd264, [contiguous_reducel32_i8_param_5];
	ld.param.u64 	%rd265, [contiguous_reducel32_i8_param_6];
	cvta.to.global.u64 	%rd1, %rd268;
	cvta.to.global.u64 	%rd2, %rd267;
	cvta.to.global.u64 	%rd564, %rd266;
	mov.u32 	%r1, %tid.x;
	mov.u32 	%r2, %ctaid.x;
	mov.u32 	%r243, %ntid.x;
	mul.lo.s32 	%r52, %r2, %r243;
	shl.b32 	%r53, %r52, 1;
	add.s32 	%r4, %r53, %r1;
	shl.b32 	%r54, %r1, 1;
	mov.u32 	%r55, reducel3sdata_i8;
	add.s32 	%r5, %r55, %r54;
	mov.b32 	%r51, 0;
	// begin inline asm
	cvt.rn.f16.s32 %rs4, %r51;
	// end inline asm
	st.shared.u16 	[%r5], %rs4;
	add.s32 	%r56, %r4, %r243;
	cvt.u64.u32 	%rd4, %r56;
	setp.le.u64 	%p1, %rd264, %rd4;
	@%p1 bra 	$L__BB116_62;
	cvt.u64.u32 	%rd396, %r4;
	mov.u32 	%r142, %ctaid.y;
	cvt.u64.u32 	%rd397, %r142;
	mul.lo.s64 	%rd398, %rd264, %rd397;
	add.s64 	%rd518, %rd398, %rd396;
	add.s64 	%rd516, %rd398, %rd4;
	cvt.u32.u64 	%r6, %rd263;
	add.s32 	%r237, %r6, -1;
	setp.lt.s32 	%p35, %r237, 0;
	mov.b64 	%rd522, 0;
	mov.u64 	%rd523, %rd522;
	@%p35 bra 	$L__BB116_53;
	setp.lt.u32 	%p36, %r237, 3;
	mov.b64 	%rd523, 0;
	mov.u64 	%rd522, %rd523;
	@%p36 bra 	$L__BB116_30;
	add.s32 	%r235, %r6, -2;
	and.b32  	%r143, %r6, -4;
	neg.s32 	%r234, %r143;
	mov.b64 	%rd523, 0;
$L__BB116_4:
	.pragma "nounroll";
	add.s32 	%r12, %r235, 1;
	mul.wide.u32 	%rd402, %r12, 8;
	add.s64 	%rd403, %rd2, %rd402;
	ld.global.u64 	%rd11, [%rd403];
	or.b64  	%rd404, %rd518, %rd11;
	and.b64  	%rd405, %rd404, -4294967296;
	setp.ne.s64 	%p37, %rd405, 0;
	@%p37 bra 	$L__BB116_6;
	cvt.u32.u64 	%r144, %rd11;
	cvt.u32.u64 	%r145, %rd518;
	div.u32 	%r146, %r145, %r144;
	mul.lo.s32 	%r147, %r146, %r144;
	sub.s32 	%r148, %r145, %r147;
	cvt.u64.u32 	%rd484, %r146;
	cvt.u64.u32 	%rd485, %r148;
	bra.uni 	$L__BB116_7;
$L__BB116_6:
	div.s64 	%rd484, %rd518, %rd11;
	mul.lo.s64 	%rd406, %rd484, %rd11;
	sub.s64 	%rd485, %rd518, %rd406;
$L__BB116_7:
	mul.wide.u32 	%rd407, %r12, 8;
	add.s64 	%rd408, %rd1, %rd407;
	ld.global.u64 	%rd18, [%rd408];
	mad.lo.s64 	%rd19, %rd18, %rd485, %rd522;
	or.b64  	%rd409, %rd516, %rd11;
	and.b64  	%rd410, %rd409, -4294967296;
	setp.ne.s64 	%p38, %rd410, 0;
	@%p38 bra 	$L__BB116_9;
	cvt.u32.u64 	%r149, %rd11;
	cvt.u32.u64 	%r150, %rd516;
	div.u32 	%r151, %r150, %r149;
	mul.lo.s32 	%r152, %r151, %r149;
	sub.s32 	%r153, %r150, %r152;
	cvt.u64.u32 	%rd486, %r151;
	cvt.u64.u32 	%rd487, %r153;
	bra.uni 	$L__BB116_10;
$L__BB116_9:
	div.s64 	%rd486, %rd516, %rd11;
	mul.lo.s64 	%rd411, %rd486, %rd11;
	sub.s64 	%rd487, %rd516, %rd411;
$L__BB116_10:
	mad.lo.s64 	%rd26, %rd487, %rd18, %rd523;
	mul.wide.u32 	%rd412, %r235, 8;
	add.s64 	%rd413, %rd2, %rd412;
	ld.global.u64 	%rd27, [%rd413];
	or.b64  	%rd414, %rd484, %rd27;
	and.b64  	%rd415, %rd414, -4294967296;
	setp.ne.s64 	%p39, %rd415, 0;
	@%p39 bra 	$L__BB116_12;
	cvt.u32.u64 	%r154, %rd27;
	cvt.u32.u64 	%r155, %rd484;
	div.u32 	%r156, %r155, %r154;
	mul.lo.s32 	%r157, %r156, %r154;
	sub.s32 	%r158, %r155, %r157;
	cvt.u64.u32 	%rd488, %r156;
	cvt.u64.u32 	%rd489, %r158;
	bra.uni 	$L__BB116_13;
$L__BB116_12:
	div.s64 	%rd488, %rd484, %rd27;
	mul.lo.s64 	%rd416, %rd488, %rd27;
	sub.s64 	%rd489, %rd484, %rd416;
$L__BB116_13:
	mul.wide.u32 	%rd417, %r235, 8;
	add.s64 	%rd418, %rd1, %rd417;
	ld.global.u64 	%rd34, [%rd418];
	mad.lo.s64 	%rd35, %rd34, %rd489, %rd19;
	or.b64  	%rd419, %rd486, %rd27;
	and.b64  	%rd420, %rd419, -4294967296;
	setp.ne.s64 	%p40, %rd420, 0;
	@%p40 bra 	$L__BB116_15;
	cvt.u32.u64 	%r159, %rd27;
	cvt.u32.u64 	%r160, %rd486;
	div.u32 	%r161, %r160, %r159;
	mul.lo.s32 	%r162, %r161, %r159;
	sub.s32 	%r163, %r160, %r162;
	cvt.u64.u32 	%rd490, %r161;
	cvt.u64.u32 	%rd491, %r163;
	bra.uni 	$L__BB116_16;
$L__BB116_15:
	div.s64 	%rd490, %rd486, %rd27;
	mul.lo.s64 	%rd421, %rd490, %rd27;
	sub.s64 	%rd491, %rd486, %rd421;
$L__BB116_16:
	mad.lo.s64 	%rd42, %rd491, %rd34, %rd26;
	add.s32 	%r13, %r235, -1;
	mul.wide.u32 	%rd422, %r13, 8;
	add.s64 	%rd423, %rd2, %rd422;
	ld.global.u64 	%rd43, [%rd423];
	or.b64  	%rd424, %rd488, %rd43;
	and.b64  	%rd425, %rd424, -4294967296;
	setp.ne.s64 	%p41, %rd425, 0;
	@%p41 bra 	$L__BB116_18;
	cvt.u32.u64 	%r164, %rd43;
	cvt.u32.u64 	%r165, %rd488;
	div.u32 	%r166, %r165, %r164;
	mul.lo.s32 	%r167, %r166, %r164;
	sub.s32 	%r168, %r165, %r167;
	cvt.u64.u32 	%rd492, %r166;
	cvt.u64.u32 	%rd493, %r168;
	bra.uni 	$L__BB116_19;
$L__BB116_18:
	div.s64 	%rd492, %rd488, %rd43;
	mul.lo.s64 	%rd426, %rd492, %rd43;
	sub.s64 	%rd493, %rd488, %rd426;
$L__BB116_19:
	mul.wide.u32 	%rd427, %r13, 8;
	add.s64 	%rd428, %rd1, %rd427;
	ld.global.u64 	%rd50, [%rd428];
	mad.lo.s64 	%rd51, %rd50, %rd493, %rd35;
	or.b64  	%rd429, %rd490, %rd43;
	and.b64  	%rd430, %rd429, -4294967296;
	setp.ne.s64 	%p42, %rd430, 0;
	@%p42 bra 	$L__BB116_21;
	cvt.u32.u64 	%r169, %rd43;
	cvt.u32.u64 	%r170, %rd490;
	div.u32 	%r171, %r170, %r169;
	mul.lo.s32 	%r172, %r171, %r169;
	sub.s32 	%r173, %r170, %r172;
	cvt.u64.u32 	%rd494, %r171;
	cvt.u64.u32 	%rd495, %r173;
	bra.uni 	$L__BB116_22;
$L__BB116_21:
	div.s64 	%rd494, %rd490, %rd43;
	mul.lo.s64 	%rd431, %rd494, %rd43;
	sub.s64 	%rd495, %rd490, %rd431;
$L__BB116_22:
	mad.lo.s64 	%rd58, %rd495, %rd50, %rd42;
	add.s32 	%r174, %r235, -2;
	mul.wide.u32 	%rd432, %r174, 8;
	add.s64 	%rd433, %rd2, %rd432;
	ld.global.u64 	%rd59, [%rd433];
	or.b64  	%rd434, %rd492, %rd59;
	and.b64  	%rd435, %rd434, -4294967296;
	setp.ne.s64 	%p43, %rd435, 0;
	@%p43 bra 	$L__BB116_24;
	cvt.u32.u64 	%r175, %rd59;
	cvt.u32.u64 	%r176, %rd492;
	div.u32 	%r177, %r176, %r175;
	mul.lo.s32 	%r178, %r177, %r175;
	sub.s32 	%r179, %r176, %r178;
	cvt.u64.u32 	%rd518, %r177;
	cvt.u64.u32 	%rd497, %r179;
	bra.uni 	$L__BB116_25;
$L__BB116_24:
	div.s64 	%rd518, %rd492, %rd59;
	mul.lo.s64 	%rd436, %rd518, %rd59;
	sub.s64 	%rd497, %rd492, %rd436;
$L__BB116_25:
	mul.wide.u32 	%rd437, %r174, 8;
	add.s64 	%rd438, %rd1, %rd437;
	ld.global.u64 	%rd66, [%rd438];
	mad.lo.s64 	%rd522, %rd66, %rd497, %rd51;
	or.b64  	%rd439, %rd494, %rd59;
	and.b64  	%rd440, %rd439, -4294967296;
	setp.ne.s64 	%p44, %rd440, 0;
	@%p44 bra 	$L__BB116_27;
	cvt.u32.u64 	%r181, %rd59;
	cvt.u32.u64 	%r182, %rd494;
	div.u32 	%r183, %r182, %r181;
	mul.lo.s32 	%r184, %r183, %r181;
	sub.s32 	%r185, %r182, %r184;
	cvt.u64.u32 	%rd516, %r183;
	cvt.u64.u32 	%rd499, %r185;
	bra.uni 	$L__BB116_28;
$L__BB116_27:
	div.s64 	%rd516, %rd494, %rd59;
	mul.lo.s64 	%rd441, %rd516, %rd59;
	sub.s64 	%rd499, %rd494, %rd441;
$L__BB116_28:
	mad.lo.s64 	%rd523, %rd499, %rd66, %rd58;
	add.s32 	%r235, %r235, -4;
	add.s32 	%r234, %r234, 4;
	setp.ne.s32 	%p45, %r234, 0;
	@%p45 bra 	$L__BB116_4;
	add.s32 	%r237, %r235, 1;
$L__BB116_30:
	and.b32  	%r18, %r6, 3;
	setp.eq.s32 	%p46, %r18, 0;
	@%p46 bra 	$L__BB116_53;
	setp.eq.s32 	%p47, %r18, 1;
	@%p47 bra 	$L__BB116_45;
	mul.wide.u32 	%rd443, %r237, 8;
	add.s64 	%rd444, %rd2, %rd443;
	ld.global.u64 	%rd81, [%rd444];
	or.b64  	%rd445, %rd518, %rd81;
	and.b64  	%rd446, %rd445, -4294967296;
	setp.ne.s64 	%p48, %rd446, 0;
	@%p48 bra 	$L__BB116_34;
	cvt.u32.u64 	%r186, %rd81;
	cvt.u32.u64 	%r187, %rd518;
	div.u32 	%r188, %r187, %r186;
	mul.lo.s32 	%r189, %r188, %r186;
	sub.s32 	%r190, %r187, %r189;
	cvt.u64.u32 	%rd506, %r188;
	cvt.u64.u32 	%rd507, %r190;
	bra.uni 	$L__BB116_35;
$L__BB116_34:
	div.s64 	%rd506, %rd518, %rd81;
	mul.lo.s64 	%rd447, %rd506, %rd81;
	sub.s64 	%rd507, %rd518, %rd447;
$L__BB116_35:
	add.s64 	%rd449, %rd1, %rd443;
	ld.global.u64 	%rd88, [%rd449];
	mad.lo.s64 	%rd89, %rd88, %rd507, %rd522;
	or.b64  	%rd450, %rd516, %rd81;
	and.b64  	%rd451, %rd450, -4294967296;
	setp.ne.s64 	%p49, %rd451, 0;
	@%p49 bra 	$L__BB116_37;
	cvt.u32.u64 	%r191, %rd81;
	cvt.u32.u64 	%r192, %rd516;
	div.u32 	%r193, %r192, %r191;
	mul.lo.s32 	%r194, %r193, %r191;
	sub.s32 	%r195, %r192, %r194;
	cvt.u64.u32 	%rd508, %r193;
	cvt.u64.u32 	%rd509, %r195;
	bra.uni 	$L__BB116_38;
$L__BB116_37:
	div.s64 	%rd508, %rd516, %rd81;
	mul.lo.s64 	%rd452, %rd508, %rd81;
	sub.s64 	%rd509, %rd516, %rd452;
$L__BB116_38:
	mad.lo.s64 	%rd96, %rd509, %rd88, %rd523;
	add.s32 	%r19, %r237, -1;
	mul.wide.u32 	%rd453, %r19, 8;
	add.s64 	%rd454, %rd2, %rd453;
	ld.global.u64 	%rd97, [%rd454];
	or.b64  	%rd455, %rd506, %rd97;
	and.b64  	%rd456, %rd455, -4294967296;
	setp.ne.s64 	%p50, %rd456, 0;
	@%p50 bra 	$L__BB116_40;
	cvt.u32.u64 	%r196, %rd97;
	cvt.u32.u64 	%r197, %rd506;
	div.u32 	%r198, %r197, %r196;
	mul.lo.s32 	%r199, %r198, %r196;
	sub.s32 	%r200, %r197, %r199;
	cvt.u64.u32 	%rd518, %r198;
	cvt.u64.u32 	%rd511, %r200;
	bra.uni 	$L__BB116_41;
$L__BB116_40:
	div.s64 	%rd518, %rd506, %rd97;
	mul.lo.s64 	%rd457, %rd518, %rd97;
	sub.s64 	%rd511, %rd506, %rd457;
$L__BB116_41:
	add.s64 	%rd459, %rd1, %rd453;
	ld.global.u64 	%rd104, [%rd459];
	mad.lo.s64 	%rd522, %rd104, %rd511, %rd89;
	or.b64  	%rd460, %rd508, %rd97;
	and.b64  	%rd461, %rd460, -4294967296;
	setp.ne.s64 	%p51, %rd461, 0;
	@%p51 bra 	$L__BB116_43;
	cvt.u32.u64 	%r201, %rd97;
	cvt.u32.u64 	%r202, %rd508;
	div.u32 	%r203, %r202, %r201;
	mul.lo.s32 	%r204, %r203, %r201;
	sub.s32 	%r205, %r202, %r204;
	cvt.u64.u32 	%rd516, %r203;
	cvt.u64.u32 	%rd513, %r205;
	bra.uni 	$L__BB116_44;
$L__BB116_43:
	div.s64 	%rd516, %rd508, %rd97;
	mul.lo.s64 	%rd462, %rd516, %rd97;
	sub.s64 	%rd513, %rd508, %rd462;
$L__BB116_44:
	mad.lo.s64 	%rd523, %rd513, %rd104, %rd96;
	add.s32 	%r237, %r237, -2;
$L__BB116_45:
	and.b32  	%r206, %r6, 1;
	setp.eq.b32 	%p52, %r206, 1;
	not.pred 	%p53, %p52;
	@%p53 bra 	$L__BB116_53;
	mul.wide.u32 	%rd463, %r237, 8;
	add.s64 	%rd464, %rd2, %rd463;
	ld.global.u64 	%rd119, [%rd464];
	or.b64  	%rd465, %rd518, %rd119;
	and.b64  	%rd466, %rd465, -4294967296;
	setp.ne.s64 	%p54, %rd466, 0;
	@%p54 bra 	$L__BB116_48;
	cvt.u32.u64 	%r207, %rd119;
	cvt.u32.u64 	%r208, %rd518;
	rem.u32 	%r209, %r208, %r207;
	cvt.u64.u32 	%rd520, %r209;
	bra.uni 	$L__BB116_49;
$L__BB116_48:
	rem.s64 	%rd520, %rd518, %rd119;
$L__BB116_49:
	add.s64 	%rd468, %rd1, %rd463;
	ld.global.u64 	%rd123, [%rd468];
	mad.lo.s64 	%rd522, %rd123, %rd520, %rd522;
	or.b64  	%rd469, %rd516, %rd119;
	and.b64  	%rd470, %rd469, -4294967296;
	setp.ne.s64 	%p55, %rd470, 0;
	@%p55 bra 	$L__BB116_51;
	cvt.u32.u64 	%r210, %rd119;
	cvt.u32.u64 	%r211, %rd516;
	rem.u32 	%r212, %r211, %r210;
	cvt.u64.u32 	%rd521, %r212;
	bra.uni 	$L__BB116_52;
$L__BB116_51:
	rem.s64 	%rd521, %rd516, %rd119;
$L__BB116_52:
	mad.lo.s64 	%rd523, %rd521, %rd123, %rd523;
$L__BB116_53:
	add.s64 	%rd471, %rd564, %rd522;
	ld.global.s8 	%rs1, [%rd471];
	abs.s16 	%rs7, %rs1;
	cvt.rn.f32.u16 	%f1, %rs7;
	abs.f32 	%f2, %f1;
	setp.eq.s16 	%p56, %rs7, 1;
	mov.f32 	%f195, 0f3F800000;
	@%p56 bra 	$L__BB116_57;
	setp.num.f32 	%p57, %f2, %f2;
	@%p57 bra 	$L__BB116_56;
	mov.f32 	%f134, 0f40400000;
	add.rn.f32 	%f195, %f1, %f134;
	bra.uni 	$L__BB116_57;
$L__BB116_56:
	setp.lt.f32 	%p58, %f2, 0f00800000;
	mul.f32 	%f77, %f2, 0f4B800000;
	selp.f32 	%f78, %f77, %f2, %p58;
	mov.b32 	%r213, %f78;
	add.s32 	%r214, %r213, -1060439283;
	and.b32  	%r215, %r214, -8388608;
	sub.s32 	%r216, %r213, %r215;
	mov.b32 	%f79, %r216;
	cvt.rn.f32.s32 	%f80, %r215;
	selp.f32 	%f81, 0fC1C00000, 0f00000000, %p58;
	fma.rn.f32 	%f82, %f80, 0f34000000, %f81;
	add.f32 	%f83, %f79, 0fBF800000;
	add.f32 	%f84, %f79, 0f3F800000;
	rcp.approx.ftz.f32 	%f85, %f84;
	add.f32 	%f86, %f83, %f83;
	mul.f32 	%f87, %f86, %f85;
	mul.f32 	%f88, %f87, %f87;
	neg.f32 	%f89, %f87;
	sub.f32 	%f90, %f83, %f87;
	add.f32 	%f91, %f90, %f90;
	fma.rn.f32 	%f92, %f89, %f83, %f91;
	mul.rn.f32 	%f93, %f85, %f92;
	fma.rn.f32 	%f94, %f88, 0f3A2C32E4, 0f3B52E7DB;
	fma.rn.f32 	%f95, %f94, %f88, 0f3C93BB73;
	fma.rn.f32 	%f96, %f95, %f88, 0f3DF6384F;
	mul.rn.f32 	%f97, %f96, %f88;
	fma.rn.f32 	%f98, %f87, 0f3FB8AA3B, %f82;
	mul.f32 	%f99, %f97, 0f40400000;
	sub.f32 	%f100, %f82, %f98;
	fma.rn.f32 	%f101, %f87, 0f3FB8AA3B, %f100;
	fma.rn.f32 	%f102, %f93, 0f3FB8AA3B, %f101;
	fma.rn.f32 	%f103, %f87, 0f32A55E34, %f102;
	fma.rn.f32 	%f104, %f99, %f93, %f103;
	fma.rn.f32 	%f105, %f97, %f87, %f104;
	add.rn.f32 	%f106, %f98, %f105;
	mov.f32 	%f107, 0f40400000;
	mul.rn.f32 	%f108, %f106, %f107;
	cvt.rni.f32.f32 	%f109, %f108;
	sub.f32 	%f110, %f108, %f109;
	neg.f32 	%f111, %f108;
	fma.rn.f32 	%f112, %f106, 0f40400000, %f111;
	neg.f32 	%f113, %f98;
	add.rn.f32 	%f114, %f106, %f113;
	neg.f32 	%f115, %f114;
	add.rn.f32 	%f116, %f105, %f115;
	fma.rn.f32 	%f117, %f116, 0f40400000, %f112;
	add.f32 	%f118, %f110, %f117;
	setp.gt.f32 	%p59, %f109, 0f00000000;
	selp.b32 	%r217, 0, -2097152000, %p59;
	setp.eq.s16 	%p60, %rs1, 0;
	setp.eq.f32 	%p61, %f2, 0f7F800000;
	add.f32 	%f119, %f1, %f1;
	setp.lt.f32 	%p62, %f108, 0f00000000;
	selp.f32 	%f120, 0f00000000, 0f7F800000, %p62;
	abs.f32 	%f121, %f108;
	setp.gt.f32 	%p63, %f121, 0f43180000;
	cvt.rzi.s32.f32 	%r218, %f109;
	shl.b32 	%r219, %r218, 23;
	sub.s32 	%r220, %r219, %r217;
	mov.b32 	%f122, %r220;
	add.s32 	%r221, %r217, 2130706432;
	mov.b32 	%f123, %r221;
	fma.rn.f32 	%f124, %f118, 0f391FCB8E, 0f3AAF85ED;
	fma.rn.f32 	%f125, %f124, %f118, 0f3C1D9856;
	fma.rn.f32 	%f126, %f125, %f118, 0f3D6357BB;
	fma.rn.f32 	%f127, %f126, %f118, 0f3E75FDEC;
	fma.rn.f32 	%f128, %f127, %f118, 0f3F317218;
	fma.rn.f32 	%f129, %f128, %f118, 0f3F800000;
	mul.f32 	%f130, %f129, %f123;
	mul.f32 	%f131, %f130, %f122;
	selp.f32 	%f132, %f120, %f131, %p63;
	selp.f32 	%f133, %f119, %f132, %p61;
	selp.f32 	%f195, %f119, %f133, %p60;
$L__BB116_57:
	add.s64 	%rd472, %rd564, %rd523;
	ld.global.s8 	%rs2, [%rd472];
	abs.s16 	%rs8, %rs2;
	cvt.rn.f32.u16 	%f6, %rs8;
	abs.f32 	%f7, %f6;
	setp.eq.s16 	%p64, %rs8, 1;
	mov.f32 	%f196, 0f3F800000;
	@%p64 bra 	$L__BB116_61;
	setp.num.f32 	%p65, %f7, %f7;
	@%p65 bra 	$L__BB116_60;
	mov.f32 	%f193, 0f40400000;
	add.rn.f32 	%f196, %f6, %f193;
	bra.uni 	$L__BB116_61;
$L__BB116_60:
	setp.lt.f32 	%p66, %f7, 0f00800000;
	mul.f32 	%f136, %f7, 0f4B800000;
	selp.f32 	%f137, %f136, %f7, %p66;
	mov.b32 	%r222, %f137;
	add.s32 	%r223, %r222, -1060439283;
	and.b32  	%r224, %r223, -8388608;
	sub.s32 	%r225, %r222, %r224;
	mov.b32 	%f138, %r225;
	cvt.rn.f32.s32 	%f139, %r224;
	selp.f32 	%f140, 0fC1C00000, 0f00000000, %p66;
	fma.rn.f32 	%f141, %f139, 0f34000000, %f140;
	add.f32 	%f142, %f138, 0fBF800000;
	add.f32 	%f143, %f138, 0f3F800000;
	rcp.approx.ftz.f32 	%f144, %f143;
	add.f32 	%f145, %f142, %f142;
	mul.f32 	%f146, %f145, %f144;
	mul.f32 	%f147, %f146, %f146;
	neg.f32 	%f148, %f146;
	sub.f32 	%f149, %f142, %f146;
	add.f32 	%f150, %f149, %f149;
	fma.rn.f32 	%f151, %f148, %f142, %f150;
	mul.rn.f32 	%f152, %f144, %f151;
	fma.rn.f32 	%f153, %f147, 0f3A2C32E4, 0f3B52E7DB;
	fma.rn.f32 	%f154, %f153, %f147, 0f3C93BB73;
	fma.rn.f32 	%f155, %f154, %f147, 0f3DF6384F;
	mul.rn.f32 	%f156, %f155, %f147;
	fma.rn.f32 	%f157, %f146, 0f3FB8AA3B, %f141;
	mul.f32 	%f158, %f156, 0f40400000;
	sub.f32 	%f159, %f141, %f157;
	fma.rn.f32 	%f160, %f146, 0f3FB8AA3B, %f159;
	fma.rn.f32 	%f161, %f152, 0f3FB8AA3B, %f160;
	fma.rn.f32 	%f162, %f146, 0f32A55E34, %f161;
	fma.rn.f32 	%f163, %f158, %f152, %f162;
	fma.rn.f32 	%f164, %f156, %f146, %f163;
	add.rn.f32 	%f165, %f157, %f164;
	mov.f32 	%f166, 0f40400000;
	mul.rn.f32 	%f167, %f165, %f166;
	cvt.rni.f32.f32 	%f168, %f167;
	sub.f32 	%f169, %f167, %f168;
	neg.f32 	%f170, %f167;
	fma.rn.f32 	%f171, %f165, 0f40400000, %f170;
	neg.f32 	%f172, %f157;
	add.rn.f32 	%f173, %f165, %f172;
	neg.f32 	%f174, %f173;
	add.rn.f32 	%f175, %f164, %f174;
	fma.rn.f32 	%f176, %f175, 0f40400000, %f171;
	add.f32 	%f177, %f169, %f176;
	setp.gt.f32 	%p67, %f168, 0f00000000;
	selp.b32 	%r226, 0, -2097152000, %p67;
	setp.eq.s16 	%p68, %rs2, 0;
	setp.eq.f32 	%p69, %f7, 0f7F800000;
	add.f32 	%f178, %f6, %f6;
	setp.lt.f32 	%p70, %f167, 0f00000000;
	selp.f32 	%f179, 0f00000000, 0f7F800000, %p70;
	abs.f32 	%f180, %f167;
	setp.gt.f32 	%p71, %f180, 0f43180000;
	cvt.rzi.s32.f32 	%r227, %f168;
	shl.b32 	%r228, %r227, 23;
	sub.s32 	%r229, %r228, %r226;
	mov.b32 	%f181, %r229;
	add.s32 	%r230, %r226, 2130706432;
	mov.b32 	%f182, %r230;
	fma.rn.f32 	%f183, %f177, 0f391FCB8E, 0f3AAF85ED;
	fma.rn.f32 	%f184, %f183, %f177, 0f3C1D9856;
	fma.rn.f32 	%f185, %f184, %f177, 0f3D6357BB;
	fma.rn.f32 	%f186, %f185, %f177, 0f3E75FDEC;
	fma.rn.f32 	%f187, %f186, %f177, 0f3F317218;
	fma.rn.f32 	%f188, %f187, %f177, 0f3F800000;
	mul.f32 	%f189, %f188, %f182;
	mul.f32 	%f190, %f189, %f181;
	selp.f32 	%f191, %f179, %f190, %p71;
	selp.f32 	%f192, %f178, %f191, %p69;
	selp.f32 	%f196, %f178, %f192, %p68;
$L__BB116_61:
	add.f32 	%f194, %f195, %f196;
	// begin inline asm
	{  cvt.rn.f16.f32 %rs9, %f194;}

	// end inline asm
	st.shared.u16 	[%r5], %rs9;
	bra.uni 	$L__BB116_126;
$L__BB116_62:
	cvt.u64.u32 	%rd131, %r4;
	setp.le.u64 	%p2, %rd264, %rd131;
	@%p2 bra 	$L__BB116_126;
	mov.u32 	%r57, %ctaid.y;
	cvt.u64.u32 	%rd269, %r57;
	mad.lo.s64 	%rd555, %rd264, %rd269, %rd131;
	cvt.u32.u64 	%r22, %rd263;
	add.s32 	%r241, %r22, -1;
	setp.lt.s32 	%p3, %r241, 0;
	@%p3 bra 	$L__BB116_121;
	and.b32  	%r24, %r22, 7;
	setp.lt.u32 	%p4, %r241, 7;
	@%p4 bra 	$L__BB116_92;
	add.s32 	%r239, %r22, -4;
	and.b32  	%r58, %r22, -8;
	neg.s32 	%r238, %r58;
$L__BB116_66:
	.pragma "nounroll";
	add.s32 	%r29, %r239, 3;
	mul.wide.u32 	%rd271, %r29, 8;
	add.s64 	%rd272, %rd2, %rd271;
	ld.global.u64 	%rd135, [%rd272];
	or.b64  	%rd273, %rd555, %rd135;
	and.b64  	%rd274, %rd273, -4294967296;
	setp.ne.s64 	%p5, %rd274, 0;
	@%p5 bra 	$L__BB116_68;
	cvt.u32.u64 	%r59, %rd135;
	cvt.u32.u64 	%r60, %rd555;
	div.u32 	%r61, %r60, %r59;
	mul.lo.s32 	%r62, %r61, %r59;
	sub.s32 	%r63, %r60, %r62;
	cvt.u64.u32 	%rd526, %r61;
	cvt.u64.u32 	%rd527, %r63;
	bra.uni 	$L__BB116_69;
$L__BB116_68:
	div.s64 	%rd526, %rd555, %rd135;
	mul.lo.s64 	%rd275, %rd526, %rd135;
	sub.s64 	%rd527, %rd555, %rd275;
$L__BB116_69:
	add.s64 	%rd277, %rd1, %rd271;
	ld.global.u64 	%rd278, [%rd277];
	mul.lo.s64 	%rd142, %rd278, %rd527;
	add.s32 	%r30, %r239, 2;
	mul.wide.u32 	%rd279, %r30, 8;
	add.s64 	%rd280, %rd2, %rd279;
	ld.global.u64 	%rd143, [%rd280];
	or.b64  	%rd281, %rd526, %rd143;
	and.b64  	%rd282, %rd281, -4294967296;
	setp.ne.s64 	%p6, %rd282, 0;
	@%p6 bra 	$L__BB116_71;
	cvt.u32.u64 	%r64, %rd143;
	cvt.u32.u64 	%r65, %rd526;
	div.u32 	%r66, %r65, %r64;
	mul.lo.s32 	%r67, %r66, %r64;
	sub.s32 	%r68, %r65, %r67;
	cvt.u64.u32 	%rd528, %r66;
	cvt.u64.u32 	%rd529, %r68;
	bra.uni 	$L__BB116_72;
$L__BB116_71:
	div.s64 	%rd528, %rd526, %rd143;
	mul.lo.s64 	%rd283, %rd528, %rd143;
	sub.s64 	%rd529, %rd526, %rd283;
$L__BB116_72:
	add.s64 	%rd285, %rd1, %rd279;
	ld.global.u64 	%rd286, [%rd285];
	mad.lo.s64 	%rd150, %rd286, %rd529, %rd142;
	add.s32 	%r31, %r239, 1;
	mul.wide.u32 	%rd287, %r31, 8;
	add.s64 	%rd288, %rd2, %rd287;
	ld.global.u64 	%rd151, [%rd288];
	or.b64  	%rd289, %rd528, %rd151;
	and.b64  	%rd290, %rd289, -4294967296;
	setp.ne.s64 	%p7, %rd290, 0;
	@%p7 bra 	$L__BB116_74;
	cvt.u32.u64 	%r69, %rd151;
	cvt.u32.u64 	%r70, %rd528;
	div.u32 	%r71, %r70, %r69;
	mul.lo.s32 	%r72, %r71, %r69;
	sub.s32 	%r73, %r70, %r72;
	cvt.u64.u32 	%rd530, %r71;
	cvt.u64.u32 	%rd531, %r73;
	bra.uni 	$L__BB116_75;
$L__BB116_74:
	div.s64 	%rd530, %rd528, %rd151;
	mul.lo.s64 	%rd291, %rd530, %rd151;
	sub.s64 	%rd531, %rd528, %rd291;
$L__BB116_75:
	add.s64 	%rd293, %rd1, %rd287;
	ld.global.u64 	%rd294, [%rd293];
	mad.lo.s64 	%rd158, %rd294, %rd531, %rd150;
	add.s32 	%r32, %r239, -4;
	mul.wide.u32 	%rd295, %r239, 8;
	add.s64 	%rd296, %rd2, %rd295;
	ld.global.u64 	%rd159, [%rd296];
	or.b64  	%rd297, %rd530, %rd159;
	and.b64  	%rd298, %rd297, -4294967296;
	setp.ne.s64 	%p8, %rd298, 0;
	@%p8 bra 	$L__BB116_77;
	cvt.u32.u64 	%r74, %rd159;
	cvt.u32.u64 	%r75, %rd530;
	div.u32 	%r76, %r75, %r74;
	mul.lo.s32 	%r77, %r76, %r74;
	sub.s32 	%r78, %r75, %r77;
	cvt.u64.u32 	%rd532, %r76;
	cvt.u64.u32 	%rd533, %r78;
	bra.uni 	$L__BB116_78;
$L__BB116_77:
	div.s64 	%rd532, %rd530, %rd159;
	mul.lo.s64 	%rd299, %rd532, %rd159;
	sub.s64 	%rd533, %rd530, %rd299;
$L__BB116_78:
	add.s64 	%rd301, %rd1, %rd295;
	ld.global.u64 	%rd302, [%rd301];
	mad.lo.s64 	%rd166, %rd302, %rd533, %rd158;
	add.s32 	%r33, %r239, -1;
	mul.wide.u32 	%rd303, %r33, 8;
	add.s64 	%rd304, %rd2, %rd303;
	ld.global.u64 	%rd167, [%rd304];
	or.b64  	%rd305, %rd532, %rd167;
	and.b64  	%rd306, %rd305, -4294967296;
	setp.ne.s64 	%p9, %rd306, 0;
	@%p9 bra 	$L__BB116_80;
	cvt.u32.u64 	%r79, %rd167;
	cvt.u32.u64 	%r80, %rd532;
	div.u32 	%r81, %r80, %r79;
	mul.lo.s32 	%r82, %r81, %r79;
	sub.s32 	%r83, %r80, %r82;
	cvt.u64.u32 	%rd534, %r81;
	cvt.u64.u32 	%rd535, %r83;
	bra.uni 	$L__BB116_81;
$L__BB116_80:
	div.s64 	%rd534, %rd532, %rd167;
	mul.lo.s64 	%rd307, %rd534, %rd167;
	sub.s64 	%rd535, %rd532, %rd307;
$L__BB116_81:
	add.s64 	%rd309, %rd1, %rd303;
	ld.global.u64 	%rd310, [%rd309];
	mad.lo.s64 	%rd174, %rd310, %rd535, %rd166;
	add.s32 	%r34, %r239, -2;
	mul.wide.u32 	%rd311, %r34, 8;
	add.s64 	%rd312, %rd2, %rd311;
	ld.global.u64 	%rd175, [%rd312];
	or.b64  	%rd313, %rd534, %rd175;
	and.b64  	%rd314, %rd313, -4294967296;
	setp.ne.s64 	%p10, %rd314, 0;
	@%p10 bra 	$L__BB116_83;
	cvt.u32.u64 	%r84, %rd175;
	cvt.u32.u64 	%r85, %rd534;
	div.u32 	%r86, %r85, %r84;
	mul.lo.s32 	%r87, %r86, %r84;
	sub.s32 	%r88, %r85, %r87;
	cvt.u64.u32 	%rd536, %r86;
	cvt.u64.u32 	%rd537, %r88;
	bra.uni 	$L__BB116_84;
$L__BB116_83:
	div.s64 	%rd536, %rd534, %rd175;
	mul.lo.s64 	%rd315, %rd536, %rd175;
	sub.s64 	%rd537, %rd534, %rd315;
$L__BB116_84:
	add.s64 	%rd317, %rd1, %rd311;
	ld.global.u64 	%rd318, [%rd317];
	mad.lo.s64 	%rd182, %rd318, %rd537, %rd174;
	add.s32 	%r35, %r239, -3;
	mul.wide.u32 	%rd319, %r35, 8;
	add.s64 	%rd320, %rd2, %rd319;
	ld.global.u64 	%rd183, [%rd320];
	or.b64  	%rd321, %rd536, %rd183;
	and.b64  	%rd322, %rd321, -4294967296;
	setp.ne.s64 	%p11, %rd322, 0;
	@%p11 bra 	$L__BB116_86;
	cvt.u32.u64 	%r89, %rd183;
	cvt.u32.u64 	%r90, %rd536;
	div.u32 	%r91, %r90, %r89;
	mul.lo.s32 	%r92, %r91, %r89;
	sub.s32 	%r93, %r90, %r92;
	cvt.u64.u32 	%rd538, %r91;
	cvt.u64.u32 	%rd539, %r93;
	bra.uni 	$L__BB116_87;
$L__BB116_86:
	div.s64 	%rd538, %rd536, %rd183;
	mul.lo.s64 	%rd323, %rd538, %rd183;
	sub.s64 	%rd539, %rd536, %rd323;
$L__BB116_87:
	add.s64 	%rd325, %rd1, %rd319;
	ld.global.u64 	%rd326, [%rd325];
	mad.lo.s64 	%rd190, %rd326, %rd539, %rd182;
	mul.wide.u32 	%rd327, %r32, 8;
	add.s64 	%rd328, %rd2, %rd327;
	ld.global.u64 	%rd191, [%rd328];
	or.b64  	%rd329, %rd538, %rd191;
	and.b64  	%rd330, %rd329, -4294967296;
	setp.ne.s64 	%p12, %rd330, 0;
	@%p12 bra 	$L__BB116_89;
	cvt.u32.u64 	%r94, %rd191;
	cvt.u32.u64 	%r95, %rd538;
	div.u32 	%r96, %r95, %r94;
	mul.lo.s32 	%r97, %r96, %r94;
	sub.s32 	%r98, %r95, %r97;
	cvt.u64.u32 	%rd555, %r96;
	cvt.u64.u32 	%rd541, %r98;
	bra.uni 	$L__BB116_90;
$L__BB116_89:
	div.s64 	%rd555, %rd538, %rd191;
	mul.lo.s64 	%rd331, %rd555, %rd191;
	sub.s64 	%rd541, %rd538, %rd331;
$L__BB116_90:
	add.s64 	%rd333, %rd1, %rd327;
	ld.global.u64 	%rd334, [%rd333];
	mad.lo.s64 	%rd335, %rd334, %rd541, %rd190;
	add.s64 	%rd564, %rd564, %rd335;
	add.s32 	%r239, %r239, -8;
	add.s32 	%r238, %r238, 8;
	setp.ne.s32 	%p13, %r238, 0;
	@%p13 bra 	$L__BB116_66;
	add.s32 	%r241, %r239, 3;
$L__BB116_92:
	setp.eq.s32 	%p14, %r24, 0;
	@%p14 bra 	$L__BB116_121;
	and.b32  	%r40, %r22, 3;
	setp.lt.u32 	%p15, %r24, 4;
	@%p15 bra 	$L__BB116_107;
	mul.wide.u32 	%rd337, %r241, 8;
	add.s64 	%rd338, %rd2, %rd337;
	ld.global.u64 	%rd202, [%rd338];
	or.b64  	%rd339, %rd555, %rd202;
	and.b64  	%rd340, %rd339, -4294967296;
	setp.ne.s64 	%p16, %rd340, 0;
	@%p16 bra 	$L__BB116_96;
	cvt.u32.u64 	%r99, %rd202;
	cvt.u32.u64 	%r100, %rd555;
	div.u32 	%r101, %r100, %r99;
	mul.lo.s32 	%r102, %r101, %r99;
	sub.s32 	%r103, %r100, %r102;
	cvt.u64.u32 	%rd545, %r101;
	cvt.u64.u32 	%rd546, %r103;
	bra.uni 	$L__BB116_97;
$L__BB116_96:
	div.s64 	%rd545, %rd555, %rd202;
	mul.lo.s64 	%rd341, %rd545, %rd202;
	sub.s64 	%rd546, %rd555, %rd341;
$L__BB116_97:
	add.s64 	%rd343, %rd1, %rd337;
	ld.global.u64 	%rd344, [%rd343];
	mul.lo.s64 	%rd209, %rd344, %rd546;
	add.s32 	%r41, %r241, -1;
	mul.wide.u32 	%rd345, %r41, 8;
	add.s64 	%rd346, %rd2, %rd345;
	ld.global.u64 	%rd210, [%rd346];
	or.b64  	%rd347, %rd545, %rd210;
	and.b64  	%rd348, %rd347, -4294967296;
	setp.ne.s64 	%p17, %rd348, 0;
	@%p17 bra 	$L__BB116_99;
	cvt.u32.u64 	%r104, %rd210;
	cvt.u32.u64 	%r105, %rd545;
	div.u32 	%r106, %r105, %r104;
	mul.lo.s32 	%r107, %r106, %r104;
	sub.s32 	%r108, %r105, %r107;
	cvt.u64.u32 	%rd547, %r106;
	cvt.u64.u32 	%rd548, %r108;
	bra.uni 	$L__BB116_100;
$L__BB116_99:
	div.s64 	%rd547, %rd545, %rd210;
	mul.lo.s64 	%rd349, %rd547, %rd210;
	sub.s64 	%rd548, %rd545, %rd349;
$L__BB116_100:
	add.s64 	%rd351, %rd1, %rd345;
	ld.global.u64 	%rd352, [%rd351];
	mad.lo.s64 	%rd217, %rd352, %rd548, %rd209;
	add.s32 	%r42, %r241, -2;
	mul.wide.u32 	%rd353, %r42, 8;
	add.s64 	%rd354, %rd2, %rd353;
	ld.global.u64 	%rd218, [%rd354];
	or.b64  	%rd355, %rd547, %rd218;
	and.b64  	%rd356, %rd355, -4294967296;
	setp.ne.s64 	%p18, %rd356, 0;
	@%p18 bra 	$L__BB116_102;
	cvt.u32.u64 	%r109, %rd218;
	cvt.u32.u64 	%r110, %rd547;
	div.u32 	%r111, %r110, %r109;
	mul.lo.s32 	%r112, %r111, %r109;
	sub.s32 	%r113, %r110, %r112;
	cvt.u64.u32 	%rd549, %r111;
	cvt.u64.u32 	%rd550, %r113;
	bra.uni 	$L__BB116_103;
$L__BB116_102:
	div.s64 	%rd549, %rd547, %rd218;
	mul.lo.s64 	%rd357, %rd549, %rd218;
	sub.s64 	%rd550, %rd547, %rd357;
$L__BB116_103:
	add.s64 	%rd359, %rd1, %rd353;
	ld.global.u64 	%rd360, [%rd359];
	mad.lo.s64 	%rd225, %rd360, %rd550, %rd217;
	add.s32 	%r43, %r241, -3;
	mul.wide.u32 	%rd361, %r43, 8;
	add.s64 	%rd362, %rd2, %rd361;
	ld.global.u64 	%rd226, [%rd362];
	or.b64  	%rd363, %rd549, %rd226;
	and.b64  	%rd364, %rd363, -4294967296;
	setp.ne.s64 	%p19, %rd364, 0;
	@%p19 bra 	$L__BB116_105;
	cvt.u32.u64 	%r114, %rd226;
	cvt.u32.u64 	%r115, %rd549;
	div.u32 	%r116, %r115, %r114;
	mul.lo.s32 	%r117, %r116, %r114;
	sub.s32 	%r118, %r115, %r117;
	cvt.u64.u32 	%rd555, %r116;
	cvt.u64.u32 	%rd552, %r118;
	bra.uni 	$L__BB116_106;
$L__BB116_105:
	div.s64 	%rd555, %rd549, %rd226;
	mul.lo.s64 	%rd365, %rd555, %rd226;
	sub.s64 	%rd552, %rd549, %rd365;
$L__BB116_106:
	add.s64 	%rd367, %rd1, %rd361;
	ld.global.u64 	%rd368, [%rd367];
	mad.lo.s64 	%rd369, %rd368, %rd552, %rd225;
	add.s64 	%rd564, %rd564, %rd369;
	add.s32 	%r241, %r241, -4;
$L__BB116_107:
	setp.eq.s32 	%p20, %r40, 0;
	@%p20 bra 	$L__BB116_121;
	setp.eq.s32 	%p21, %r40, 1;
	@%p21 bra 	$L__BB116_116;
	mul.wide.u32 	%rd371, %r241, 8;
	add.s64 	%rd372, %rd2, %rd371;
	ld.global.u64 	%rd237, [%rd372];
	or.b64  	%rd373, %rd555, %rd237;
	and.b64  	%rd374, %rd373, -4294967296;
	setp.ne.s64 	%p22, %rd374, 0;
	@%p22 bra 	$L__BB116_111;
	cvt.u32.u64 	%r119, %rd237;
	cvt.u32.u64 	%r120, %rd555;
	div.u32 	%r121, %r120, %r119;
	mul.lo.s32 	%r122, %r121, %r119;
	sub.s32 	%r123, %r120, %r122;
	cvt.u64.u32 	%rd556, %r121;
	cvt.u64.u32 	%rd557, %r123;
	bra.uni 	$L__BB116_112;
$L__BB116_111:
	div.s64 	%rd556, %rd555, %rd237;
	mul.lo.s64 	%rd375, %rd556, %rd237;
	sub.s64 	%rd557, %rd555, %rd375;
$L__BB116_112:
	add.s64 	%rd377, %rd1, %rd371;
	ld.global.u64 	%rd378, [%rd377];
	mul.lo.s64 	%rd244, %rd378, %rd557;
	add.s32 	%r46, %r241, -1;
	mul.wide.u32 	%rd379, %r46, 8;
	add.s64 	%rd380, %rd2, %rd379;
	ld.global.u64 	%rd245, [%rd380];
	or.b64  	%rd381, %rd556, %rd245;
	and.b64  	%rd382, %rd381, -4294967296;
	setp.ne.s64 	%p23, %rd382, 0;
	@%p23 bra 	$L__BB116_114;
	cvt.u32.u64 	%r124, %rd245;
	cvt.u32.u64 	%r125, %rd556;
	div.u32 	%r126, %r125, %r124;
	mul.lo.s32 	%r127, %r126, %r124;
	sub.s32 	%r128, %r125, %r127;
	cvt.u64.u32 	%rd555, %r126;
	cvt.u64.u32 	%rd559, %r128;
	bra.uni 	$L__BB116_115;
$L__BB116_114:
	div.s64 	%rd555, %rd556, %rd245;
	mul.lo.s64 	%rd383, %rd555, %rd245;
	sub.s64 	%rd559, %rd556, %rd383;
$L__BB116_115:
	add.s64 	%rd385, %rd1, %rd379;
	ld.global.u64 	%rd386, [%rd385];
	mad.lo.s64 	%rd387, %rd386, %rd559, %rd244;
	add.s64 	%rd564, %rd564, %rd387;
	add.s32 	%r241, %r241, -2;
$L__BB116_116:
	and.b32  	%r129, %r22, 1;
	setp.eq.b32 	%p24, %r129, 1;
	not.pred 	%p25, %p24;
	@%p25 bra 	$L__BB116_121;
	mul.wide.u32 	%rd388, %r241, 8;
	add.s64 	%rd389, %rd2, %rd388;
	ld.global.u64 	%rd256, [%rd389];
	or.b64  	%rd390, %rd555, %rd256;
	and.b64  	%rd391, %rd390, -4294967296;
	setp.ne.s64 	%p26, %rd391, 0;
	@%p26 bra 	$L__BB116_119;
	cvt.u32.u64 	%r130, %rd256;
	cvt.u32.u64 	%r131, %rd555;
	rem.u32 	%r132, %r131, %r130;
	cvt.u64.u32 	%rd563, %r132;
	bra.uni 	$L__BB116_120;
$L__BB116_119:
	rem.s64 	%rd563, %rd555, %rd256;
$L__BB116_120:
	add.s64 	%rd393, %rd1, %rd388;
	ld.global.u64 	%rd394, [%rd393];
	mad.lo.s64 	%rd564, %rd394, %rd563, %rd564;
$L__BB116_121:
	ld.global.s8 	%rs3, [%rd564];
	abs.s16 	%rs5, %rs3;
	cvt.rn.f32.u16 	%f11, %rs5;
	abs.f32 	%f12, %f11;
	setp.eq.s16 	%p27, %rs5, 1;
	mov.f32 	%f197, 0f3F800000;
	@%p27 bra 	$L__BB116_125;
	setp.num.f32 	%p28, %f12, %f12;
	@%p28 bra 	$L__BB116_124;
	mov.f32 	%f74, 0f40400000;
	add.rn.f32 	%f197, %f11, %f74;
	bra.uni 	$L__BB116_125;
$L__BB116_124:
	setp.lt.f32 	%p29, %f12, 0f00800000;
	mul.f32 	%f17, %f12, 0f4B800000;
	selp.f32 	%f18, %f17, %f12, %p29;
	mov.b32 	%r133, %f18;
	add.s32 	%r134, %r133, -1060439283;
	and.b32  	%r135, %r134, -8388608;
	sub.s32 	%r136, %r133, %r135;
	mov.b32 	%f19, %r136;
	cvt.rn.f32.s32 	%f20, %r135;
	selp.f32 	%f21, 0fC1C00000, 0f00000000, %p29;
	fma.rn.f32 	%f22, %f20, 0f34000000, %f21;
	add.f32 	%f23, %f19, 0fBF800000;
	add.f32 	%f24, %f19, 0f3F800000;
	rcp.approx.ftz.f32 	%f25, %f24;
	add.f32 	%f26, %f23, %f23;
	mul.f32 	%f27, %f26, %f25;
	mul.f32 	%f28, %f27, %f27;
	neg.f32 	%f29, %f27;
	sub.f32 	%f30, %f23, %f27;
	add.f32 	%f31, %f30, %f30;
	fma.rn.f32 	%f32, %f29, %f23, %f31;
	mul.rn.f32 	%f33, %f25, %f32;
	fma.rn.f32 	%f34, %f28, 0f3A2C32E4, 0f3B52E7DB;
	fma.rn.f32 	%f35, %f34, %f28, 0f3C93BB73;
	fma.rn.f32 	%f36, %f35, %f28, 0f3DF6384F;
	mul.rn.f32 	%f37, %f36, %f28;
	fma.rn.f32 	%f38, %f27, 0f3FB8AA3B, %f22;
	mul.f32 	%f39, %f37, 0f40400000;
	sub.f32 	%f40, %f22, %f38;
	fma.rn.f32 	%f41, %f27, 0f3FB8AA3B, %f40;
	fma.rn.f32 	%f42, %f33, 0f3FB8AA3B, %f41;
	fma.rn.f32 	%f43, %f27, 0f32A55E34, %f42;
	fma.rn.f32 	%f44, %f39, %f33, %f43;
	fma.rn.f32 	%f45, %f37, %f27, %f44;
	add.rn.f32 	%f46, %f38, %f45;
	mov.f32 	%f47, 0f40400000;
	mul.rn.f32 	%f48, %f46, %f47;
	cvt.rni.f32.f32 	%f49, %f48;
	sub.f32 	%f50, %f48, %f49;
	neg.f32 	%f51, %f48;
	fma.rn.f32 	%f52, %f46, 0f40400000, %f51;
	neg.f32 	%f53, %f38;
	add.rn.f32 	%f54, %f46, %f53;
	neg.f32 	%f55, %f54;
	add.rn.f32 	%f56, %f45, %f55;
	fma.rn.f32 	%f57, %f56, 0f40400000, %f52;
	add.f32 	%f58, %f50, %f57;
	setp.gt.f32 	%p30, %f49, 0f00000000;
	selp.b32 	%r137, 0, -2097152000, %p30;
	setp.eq.s16 	%p31, %rs3, 0;
	setp.eq.f32 	%p32, %f12, 0f7F800000;
	add.f32 	%f59, %f11, %f11;
	setp.lt.f32 	%p33, %f48, 0f00000000;
	selp.f32 	%f60, 0f00000000, 0f7F800000, %p33;
	abs.f32 	%f61, %f48;
	setp.gt.f32 	%p34, %f61, 0f43180000;
	cvt.rzi.s32.f32 	%r138, %f49;
	shl.b32 	%r139, %r138, 23;
	sub.s32 	%r140, %r139, %r137;
	mov.b32 	%f62, %r140;
	add.s32 	%r141, %r137, 2130706432;
	mov.b32 	%f63, %r141;
	fma.rn.f32 	%f64, %f58, 0f391FCB8E, 0f3AAF85ED;
	fma.rn.f32 	%f65, %f64, %f58, 0f3C1D9856;
	fma.rn.f32 	%f66, %f65, %f58, 0f3D6357BB;
	fma.rn.f32 	%f67, %f66, %f58, 0f3E75FDEC;
	fma.rn.f32 	%f68, %f67, %f58, 0f3F317218;
	fma.rn.f32 	%f69, %f68, %f58, 0f3F800000;
	mul.f32 	%f70, %f69, %f63;
	mul.f32 	%f71, %f70, %f62;
	selp.f32 	%f72, %f60, %f71, %p34;
	selp.f32 	%f73, %f59, %f72, %p32;
	selp.f32 	%f197, %f59, %f73, %p31;
$L__BB116_125:
	// begin inline asm
	{  cvt.rn.f16.f32 %rs6, %f197;}

	// end inline asm
	st.shared.u16 	[%r5], %rs6;
$L__BB116_126:
	bar.sync 	0;
	setp.lt.u32 	%p72, %r243, 66;
	@%p72 bra 	$L__BB116_130;
$L__BB116_127:
	shr.u32 	%r50, %r243, 1;
	setp.ge.u32 	%p73, %r1, %r50;
	@%p73 bra 	$L__BB116_129;
	ld.shared.u16 	%rs11, [%r5];
	and.b32  	%r231, %r243, 2046;
	add.s32 	%r232, %r5, %r231;
	ld.shared.u16 	%rs12, [%r232];
	// begin inline asm
	{add.f16 %rs10,%rs11,%rs12;
}
	// end inline asm
	st.shared.u16 	[%r5], %rs10;
$L__BB116_129:
	bar.sync 	0;
	setp.gt.u32 	%p74, %r243, 131;
	mov.u32 	%r243, %r50;
	@%p74 bra 	$L__BB116_127;
$L__BB116_130:
	setp.gt.u32 	%p75, %r1, 31;
	@%p75 bra 	$L__BB116_133;
	ld.shared.u16 	%rs14, [%r5];
	ld.shared.u16 	%rs15, [%r5+64];
	// begin inline asm
	{add.f16 %rs13,%rs14,%rs15;
}
	// end inline asm
	st.volatile.shared.u16 	[%r5], %rs13;
	ld.shared.u16 	%rs18, [%r5+32];
	// begin inline asm
	{add.f16 %rs16,%rs13,%rs18;
}
	// end inline asm
	st.volatile.shared.u16 	[%r5], %rs16;
	ld.shared.u16 	%rs21, [%r5+16];
	// begin inline asm
	{add.f16 %rs19,%rs16,%rs21;
}
	// end inline asm
	st.volatile.shared.u16 	[%r5], %rs19;
	ld.shared.u16 	%rs24, [%r5+8];
	// begin inline asm
	{add.f16 %rs22,%rs19,%rs24;
}
	// end inline asm
	st.volatile.shared.u16 	[%r5], %rs22;
	ld.shared.u16 	%rs27, [%r5+4];
	// begin inline asm
	{add.f16 %rs25,%rs22,%rs27;
}
	// end inline asm
	st.volatile.shared.u16 	[%r5], %rs25;
	ld.shared.u16 	%rs30, [%r5+2];
	// begin inline asm
	{add.f16 %rs28,%rs25,%rs30;
}
	// end inline asm
	st.volatile.shared.u16 	[%r5], %rs28;
	setp.ne.s32 	%p76, %r1, 0;
	@%p76 bra 	$L__BB116_133;
	ld.param.u64 	%rd479, [contiguous_reducel32_i8_param_0];
	cvt.u64.u32 	%rd473, %r2;
	mov.u32 	%r233, %ctaid.y;
	cvt.u64.u32 	%rd474, %r233;
	mad.lo.s64 	%rd475, %rd265, %rd474, %rd473;
	cvta.to.global.u64 	%rd476, %rd479;
	shl.b64 	%rd477, %rd475, 1;
	add.s64 	%rd478, %rd476, %rd477;
	ld.shared.u16 	%rs31, [reducel3sdata_i8];
	st.global.u16 	[%rd478], %rs31;
$L__BB116_133:
	ret;

}
	// .globl	contiguous_reducel322_i8
.visible .entry contiguous_reducel322_i8(
	.param .u64 .ptr .align 1 contiguous_reducel322_i8_param_0,
	.param .u64 .ptr .align 1 contiguous_reducel322_i8_param_1,
	.param .u64 contiguous_reducel322_i8_param_2,
	.param .u64 contiguous_reducel322_i8_param_3
)
{
	.reg .pred 	%p<8>;
	.reg .b16 	%rs<26>;
	.reg .b32 	%r<25>;
	.reg .b64 	%rd<24>;

	ld.param.u64 	%rd4, [contiguous_reducel322_i8_param_0];
	ld.param.u64 	%rd7, [contiguous_reducel322_i8_param_1];
	ld.param.u64 	%rd5, [contiguous_reducel322_i8_param_2];
	ld.param.u64 	%rd6, [contiguous_reducel322_i8_param_3];
	cvta.to.global.u64 	%rd1, %rd7;
	mov.u32 	%r1, %tid.x;
	mov.u32 	%r2, %ctaid.x;
	mov.u32 	%r24, %ntid.x;
	mul.lo.s32 	%r9, %r2, %r24;
	shl.b32 	%r10, %r9, 1;
	add.s32 	%r4, %r10, %r1;
	shl.b32 	%r11, %r1, 1;
	mov.u32 	%r12, reducel3sdata_i8;
	add.s32 	%r5, %r12, %r11;
	mov.b32 	%r8, 0;
	// begin inline asm
	cvt.rn.f16.s32 %rs1, %r8;
	// end inline asm
	st.shared.u16 	[%r5], %rs1;
	add.s32 	%r13, %r4, %r24;
	cvt.u64.u32 	%rd2, %r13;
	setp.le.u64 	%p1, %rd5, %rd2;
	@%p1 bra 	$L__BB117_2;
	cvt.u64.u32 	%rd11, %r4;
	mov.u32 	%r17, %ctaid.y;
	cvt.u64.u32 	%rd12, %r17;
	mul.lo.s64 	%rd13, %rd5, %rd12;
	add.s64 	%rd14, %rd13, %rd11;
	add.s64 	%rd15, %rd1, %rd14;
	ld.global.s8 	%r18, [%rd15];
	add.s64 	%rd16, %rd13, %rd2;
	add.s64 	%rd17, %rd1, %rd16;
	ld.global.s8 	%r19, [%rd17];
	add.s32 	%r20, %r19, %r18;
	shr.s32 	%r16, %r20, 1;
	// begin inline asm
	cvt.rn.f16.s32 %rs3, %r16;
	// end inline asm
	st.shared.u16 	[%r5], %rs3;
	bra.uni 	$L__BB117_4;
$L__BB117_2:
	cvt.u64.u32 	%rd3, %r4;
	setp.le.u64 	%p2, %rd5, %rd3;
	@%p2 bra 	$L__BB117_4;
	mov.u32 	%r15, %ctaid.y;
	cvt.u64.u32 	%rd8, %r15;
	mad.lo.s64 	%rd9, %rd5, %rd8, %rd3;
	add.s64 	%rd10, %rd1, %rd9;
	ld.global.s8 	%r14, [%rd10];
	// begin inline asm
	cvt.rn.f16.s32 %rs2, %r14;
	// end inline asm
	st.shared.u16 	[%r5], %rs2;
$L__BB117_4:
	bar.sync 	0;
	setp.lt.u32 	%p3, %r24, 66;
	@%p3 bra 	$L__BB117_8;
$L__BB117_5:
	shr.u32 	%r7, %r24, 1;
	setp.ge.u32 	%p4, %r1, %r7;
	@%p4 bra 	$L__BB117_7;
	ld.shared.u16 	%rs5, [%r5];
	and.b32  	%r21, %r24, 2046;
	add.s32 	%r22, %r5, %r21;
	ld.shared.u16 	%rs6, [%r22];
	// begin inline asm
	{add.f16 %rs4,%rs5,%rs6;
}
	// end inline asm
	st.shared.u16 	[%r5], %rs4;
$L__BB117_7:
	bar.sync 	0;
	setp.gt.u32 	%p5, %r24, 131;
	mov.u32 	%r24, %r7;
	@%p5 bra 	$L__BB117_5;
$L__BB117_8:
	setp.gt.u32 	%p6, %r1, 31;
	@%p6 bra 	$L__BB117_11;
	ld.shared.u16 	%rs8, [%r5];
	ld.shared.u16 	%rs9, [%r5+64];
	// begin inline asm
	{add.f16 %rs7,%rs8,%rs9;
}
	// end inline asm
	st.volatile.shared.u16 	[%r5], %rs7;
	ld.shared.u16 	%rs12, [%r5+32];
	// begin inline asm
	{add.f16 %rs10,%rs7,%rs12;
}
	// end inline asm
	st.volatile.shared.u16 	[%r5], %rs10;
	ld.shared.u16 	%rs15, [%r5+16];
	// begin inline asm
	{add.f16 %rs13,%rs10,%rs15;
}
	// end inline asm
	st.volatile.shared.u16 	[%r5], %rs13;
	ld.shared.u16 	%rs18, [%r5+8];
	// begin inline asm
	{add.f16 %rs16,%rs13,%rs18;
}
	// end inline asm
	st.volatile.shared.u16 	[%r5], %rs16;
	ld.shared.u16 	%rs21, [%r5+4];
	// begin inline asm
	{add.f16 %rs19,%rs16,%rs21;
}
	// end inline asm
	st.volatile.shared.u16 	[%r5], %rs19;
	ld.shared.u16 	%rs24, [%r5+2];
	// begin inline asm
	{add.f16 %rs22,%rs19,%rs24;
}
	// end inline asm
	st.volatile.shared.u16 	[%r5], %rs22;
	setp.ne.s32 	%p7, %r1, 0;
	@%p7 bra 	$L__BB117_11;
	cvt.u64.u32 	%rd18, %r2;
	mov.u32 	%r23, %ctaid.y;
	cvt.u64.u32 	%rd19, %r23;
	mad.lo.s64 	%rd20, %rd6, %rd19, %rd18;
	cvta.to.global.u64 	%rd21, %rd4;
	shl.b64 	%rd22, %rd20, 1;
	add.s64 	%rd23, %rd21, %rd22;
	ld.shared.u16 	%rs25, [reducel3sdata_i8];
	st.global.u16 	[%rd23], %rs25;
$L__BB117_11:
	ret;

}
	// .globl	contiguous_reducel33_i8
.visible .entry contiguous_reducel33_i8(
	.param .u64 .ptr .align 1 contiguous_reducel33_i8_param_0,
	.param .u64 .ptr .align 1 contiguous_reducel33_i8_param_1,
	.param .u64 .ptr .align 1 contiguous_reducel33_i8_param_2,
	.param .u64 .ptr .align 1 contiguous_reducel33_i8_param_3,
	.param .u64 contiguous_reducel33_i8_param_4,
	.param .u64 contiguous_reducel33_i8_param_5,
	.param .u64 contiguous_reducel33_i8_param_6
)
{
	.reg .pred 	%p<46>;
	.reg .b16 	%rs<121>;
	.reg .b32 	%r<239>;
	.reg .b32 	%f<67>;
	.reg .b64 	%rd<307>;

	ld.param.u64 	%rd144, [contiguous_reducel33_i8_param_0];
	ld.param.u64 	%rd145, [contiguous_reducel33_i8_param_1];
	ld.param.u64 	%rd148, [contiguous_reducel33_i8_param_2];
	ld.param.u64 	%rd149, [contiguous_reducel33_i8_param_3];
	ld.param.u64 	%rd146, [contiguous_reducel33_i8_param_4];
	ld.param.u64 	%rd147, [contiguous_reducel33_i8_param_5];
	ld.param.u64 	%rd150, [contiguous_reducel33_i8_param_6];
	cvta.to.global.u64 	%rd1, %rd149;
	cvta.to.global.u64 	%rd2, %rd148;
	mov.u32 	%r1, %tid.y;
	mov.u32 	%r2, %ntid.x;
	mov.u32 	%r3, %tid.x;
	mad.lo.s32 	%r73, %r1, %r2, %r3;
	mov.u32 	%r74, %ctaid.x;
	mad.lo.s32 	%r75, %r74, %r2, %r3;
	mov.u32 	%r4, %ctaid.y;
	mov.u32 	%r5, %ntid.y;
	mad.lo.s32 	%r76, %r4, %r5, %r1;
	shl.b32 	%r77, %r73, 1;
	mov.u32 	%r78, reducel3sdata_i8;
	add.s32 	%r7, %r78, %r77;
	mov.b32 	%r72, 0;
	// begin inline asm
	cvt.rn.f16.s32 %rs18, %r72;
	// end inline asm
	st.shared.u16 	[%r7], %rs18;
	cvt.u64.u32 	%rd3, %r75;
	setp.le.u64 	%p1, %rd147, %rd3;
	cvt.u64.u32 	%rd152, %r76;
	setp.le.u64 	%p2, %rd150, %rd152;
	or.pred  	%p3, %p1, %p2;
	@%p3 bra 	$L__BB118_81;
	cvt.u32.u64 	%r79, %rd3;
	cvt.u32.u64 	%r80, %rd147;
	mad.lo.s32 	%r227, %r76, %r80, %r79;
	cvt.u32.u64 	%r9, %rd146;
	add.s32 	%r226, %r9, -1;
	setp.lt.s32 	%p4, %r226, 0;
	mov.b64 	%rd306, 0;
	@%p4 bra 	$L__BB118_59;
	setp.lt.u32 	%p5, %r226, 7;
	mov.b64 	%rd306, 0;
	@%p5 bra 	$L__BB118_30;
	add.s32 	%r222, %r9, -4;
	and.b32  	%r81, %r9, -8;
	neg.s32 	%r221, %r81;
	mov.b64 	%rd306, 0;
$L__BB118_4:
	.pragma "nounroll";
	add.s32 	%r16, %r222, 3;
	cvt.u64.u32 	%rd5, %r227;
	mul.wide.u32 	%rd157, %r16, 8;
	add.s64 	%rd158, %rd2, %rd157;
	ld.global.u64 	%rd6, [%rd158];
	and.b64  	%rd159, %rd6, -4294967296;
	setp.ne.s64 	%p6, %rd159, 0;
	@%p6 bra 	$L__BB118_6;
	cvt.u32.u64 	%r82, %rd6;
	cvt.u32.u64 	%r83, %rd5;
	div.u32 	%r84, %r83, %r82;
	mul.lo.s32 	%r85, %r84, %r82;
	sub.s32 	%r86, %r83, %r85;
	cvt.u64.u32 	%rd271, %r84;
	cvt.u64.u32 	%rd272, %r86;
	bra.uni 	$L__BB118_7;
$L__BB118_6:
	div.s64 	%rd271, %rd5, %rd6;
	mul.lo.s64 	%rd160, %rd271, %rd6;
	sub.s64 	%rd272, %rd5, %rd160;
$L__BB118_7:
	mul.wide.u32 	%rd161, %r16, 8;
	add.s64 	%rd162, %rd1, %rd161;
	ld.global.u64 	%rd163, [%rd162];
	mad.lo.s64 	%rd13, %rd163, %rd272, %rd306;
	add.s32 	%r17, %r222, 2;
	and.b64  	%rd14, %rd271, 4294967295;
	mul.wide.u32 	%rd164, %r17, 8;
	add.s64 	%rd165, %rd2, %rd164;
	ld.global.u64 	%rd15, [%rd165];
	and.b64  	%rd166, %rd15, -4294967296;
	setp.ne.s64 	%p7, %rd166, 0;
	@%p7 bra 	$L__BB118_9;
	cvt.u32.u64 	%r87, %rd15;
	cvt.u32.u64 	%r88, %rd14;
	div.u32 	%r89, %r88, %r87;
	mul.lo.s32 	%r90, %r89, %r87;
	sub.s32 	%r91, %r88, %r90;
	cvt.u64.u32 	%rd273, %r89;
	cvt.u64.u32 	%rd274, %r91;
	bra.uni 	$L__BB118_10;
$L__BB118_9:
	div.s64 	%rd273, %rd14, %rd15;
	mul.lo.s64 	%rd167, %rd273, %rd15;
	sub.s64 	%rd274, %rd14, %rd167;
$L__BB118_10:
	mul.wide.u32 	%rd168, %r17, 8;
	add.s64 	%rd169, %rd1, %rd168;
	ld.global.u64 	%rd170, [%rd169];
	mad.lo.s64 	%rd22, %rd170, %rd274, %rd13;
	add.s32 	%r18, %r222, 1;
	and.b64  	%rd23, %rd273, 4294967295;
	mul.wide.u32 	%rd171, %r18, 8;
	add.s64 	%rd172, %rd2, %rd171;
	ld.global.u64 	%rd24, [%rd172];
	and.b64  	%rd173, %rd24, -4294967296;
	setp.ne.s64 	%p8, %rd173, 0;
	@%p8 bra 	$L__BB118_12;
	cvt.u32.u64 	%r92, %rd24;
	cvt.u32.u64 	%r93, %rd23;
	div.u32 	%r94, %r93, %r92;
	mul.lo.s32 	%r95, %r94, %r92;
	sub.s32 	%r96, %r93, %r95;
	cvt.u64.u32 	%rd275, %r94;
	cvt.u64.u32 	%rd276, %r96;
	bra.uni 	$L__BB118_13;
$L__BB118_12:
	div.s64 	%rd275, %rd23, %rd24;
	mul.lo.s64 	%rd174, %rd275, %rd24;
	sub.s64 	%rd276, %rd23, %rd174;
$L__BB118_13:
	mul.wide.u32 	%rd175, %r18, 8;
	add.s64 	%rd176, %rd1, %rd175;
	ld.global.u64 	%rd177, [%rd176];
	mad.lo.s64 	%rd31, %rd177, %rd276, %rd22;
	and.b64  	%rd32, %rd275, 4294967295;
	mul.wide.u32 	%rd178, %r222, 8;
	add.s64 	%rd179, %rd2, %rd178;
	ld.global.u64 	%rd33, [%rd179];
	and.b64  	%rd180, %rd33, -4294967296;
	setp.ne.s64 	%p9, %rd180, 0;
	@%p9 bra 	$L__BB118_15;
	cvt.u32.u64 	%r97, %rd33;
	cvt.u32.u64 	%r98, %rd32;
	div.u32 	%r99, %r98, %r97;
	mul.lo.s32 	%r100, %r99, %r97;
	sub.s32 	%r101, %r98, %r100;
	cvt.u64.u32 	%rd277, %r99;
	cvt.u64.u32 	%rd278, %r101;
	bra.uni 	$L__BB118_16;
$L__BB118_15:
	div.s64 	%rd277, %rd32, %rd33;
	mul.lo.s64 	%rd181, %rd277, %rd33;
	sub.s64 	%rd278, %rd32, %rd181;
$L__BB118_16:
	mul.wide.u32 	%rd182, %r222, 8;
	add.s64 	%rd183, %rd1, %rd182;
	ld.global.u64 	%rd184, [%rd183];
	mad.lo.s64 	%rd40, %rd184, %rd278, %rd31;
	add.s32 	%r19, %r222, -1;
	and.b64  	%rd41, %rd277, 4294967295;
	mul.wide.u32 	%rd185, %r19, 8;
	add.s64 	%rd186, %rd2, %rd185;
	ld.global.u64 	%rd42, [%rd186];
	and.b64  	%rd187, %rd42, -4294967296;
	setp.ne.s64 	%p10, %rd187, 0;
	@%p10 bra 	$L__BB118_18;
	cvt.u32.u64 	%r102, %rd42;
	cvt.u32.u64 	%r103, %rd41;
	div.u32 	%r104, %r103, %r102;
	mul.lo.s32 	%r105, %r104, %r102;
	sub.s32 	%r106, %r103, %r105;
	cvt.u64.u32 	%rd279, %r104;
	cvt.u64.u32 	%rd280, %r106;
	bra.uni 	$L__BB118_19;
$L__BB118_18:
	div.s64 	%rd279, %rd41, %rd42;
	mul.lo.s64 	%rd188, %rd279, %rd42;
	sub.s64 	%rd280, %rd41, %rd188;
$L__BB118_19:
	mul.wide.u32 	%rd189, %r19, 8;
	add.s64 	%rd190, %rd1, %rd189;
	ld.global.u64 	%rd191, [%rd190];
	mad.lo.s64 	%rd49, %rd191, %rd280, %rd40;
	add.s32 	%r20, %r222, -2;
	and.b64  	%rd50, %rd279, 4294967295;
	mul.wide.u32 	%rd192, %r20, 8;
	add.s64 	%rd193, %rd2, %rd192;
	ld.global.u64 	%rd51, [%rd193];
	and.b64  	%rd194, %rd51, -4294967296;
	setp.ne.s64 	%p11, %rd194, 0;
	@%p11 bra 	$L__BB118_21;
	cvt.u32.u64 	%r107, %rd51;
	cvt.u32.u64 	%r108, %rd50;
	div.u32 	%r109, %r108, %r107;
	mul.lo.s32 	%r110, %r109, %r107;
	sub.s32 	%r111, %r108, %r110;
	cvt.u64.u32 	%rd281, %r109;
	cvt.u64.u32 	%rd282, %r111;
	bra.uni 	$L__BB118_22;
$L__BB118_21:
	div.s64 	%rd281, %rd50, %rd51;
	mul.lo.s64 	%rd195, %rd281, %rd51;
	sub.s64 	%rd282, %rd50, %rd195;
$L__BB118_22:
	mul.wide.u32 	%rd196, %r20, 8;
	add.s64 	%rd197, %rd1, %rd196;
	ld.global.u64 	%rd198, [%rd197];
	mad.lo.s64 	%rd58, %rd198, %rd282, %rd49;
	add.s32 	%r21, %r222, -3;
	and.b64  	%rd59, %rd281, 4294967295;
	mul.wide.u32 	%rd199, %r21, 8;
	add.s64 	%rd200, %rd2, %rd199;
	ld.global.u64 	%rd60, [%rd200];
	and.b64  	%rd201, %rd60, -4294967296;
	setp.ne.s64 	%p12, %rd201, 0;
	@%p12 bra 	$L__BB118_24;
	cvt.u32.u64 	%r112, %rd60;
	cvt.u32.u64 	%r113, %rd59;
	div.u32 	%r114, %r113, %r112;
	mul.lo.s32 	%r115, %r114, %r112;
	sub.s32 	%r116, %r113, %r115;
	cvt.u64.u32 	%rd283, %r114;
	cvt.u64.u32 	%rd284, %r116;
	bra.uni 	$L__BB118_25;
$L__BB118_24:
	div.s64 	%rd283, %rd59, %rd60;
	mul.lo.s64 	%rd202, %rd283, %rd60;
	sub.s64 	%rd284, %rd59, %rd202;
$L__BB118_25:
	mul.wide.u32 	%rd203, %r21, 8;
	add.s64 	%rd204, %rd1, %rd203;
	ld.global.u64 	%rd205, [%rd204];
	mad.lo.s64 	%rd67, %rd205, %rd284, %rd58;
	and.b64  	%rd68, %rd283, 4294967295;
	add.s32 	%r117, %r222, -4;
	mul.wide.u32 	%rd206, %r117, 8;
	add.s64 	%rd207, %rd2, %rd206;
	ld.global.u64 	%rd69, [%rd207];
	and.b64  	%rd208, %rd69, -4294967296;
	setp.ne.s64 	%p13, %rd208, 0;
	@%p13 bra 	$L__BB118_27;
	cvt.u32.u64 	%r118, %rd69;
	cvt.u32.u64 	%r119, %rd68;
	div.u32 	%r120, %r119, %r118;
	mul.lo.s32 	%r121, %r120, %r118;
	sub.s32 	%r122, %r119, %r121;
	cvt.u64.u32 	%rd285, %r120;
	cvt.u64.u32 	%rd286, %r122;
	bra.uni 	$L__BB118_28;
$L__BB118_27:
	div.s64 	%rd285, %rd68, %rd69;
	mul.lo.s64 	%rd209, %rd285, %rd69;
	sub.s64 	%rd286, %rd68, %rd209;
$L__BB118_28:
	mul.wide.u32 	%rd210, %r117, 8;
	add.s64 	%rd211, %rd1, %rd210;
	ld.global.u64 	%rd212, [%rd211];
	mad.lo.s64 	%rd306, %rd212, %rd286, %rd67;
	cvt.u32.u64 	%r227, %rd285;
	add.s32 	%r222, %r222, -8;
	add.s32 	%r221, %r221, 8;
	setp.ne.s32 	%p14, %r221, 0;
	@%p14 bra 	$L__BB118_4;
	add.s32 	%r226, %r222, 3;
$L__BB118_30:
	and.b32  	%r28, %r9, 7;
	setp.eq.s32 	%p15, %r28, 0;
	@%p15 bra 	$L__BB118_59;
	and.b32  	%r29, %r9, 3;
	setp.lt.u32 	%p16, %r28, 4;
	@%p16 bra 	$L__BB118_45;
	cvt.u64.u32 	%rd79, %r227;
	mul.wide.u32 	%rd214, %r226, 8;
	add.s64 	%rd215, %rd2, %rd214;
	ld.global.u64 	%rd80, [%rd215];
	and.b64  	%rd216, %rd80, -4294967296;
	setp.ne.s64 	%p17, %rd216, 0;
	@%p17 bra 	$L__BB118_34;
	cvt.u32.u64 	%r124, %rd80;
	cvt.u32.u64 	%r125, %rd79;
	div.u32 	%r126, %r125, %r124;
	mul.lo.s32 	%r127, %r126, %r124;
	sub.s32 	%r128, %r125, %r127;
	cvt.u64.u32 	%rd289, %r126;
	cvt.u64.u32 	%rd290, %r128;
	bra.uni 	$L__BB118_35;
$L__BB118_34:
	div.s64 	%rd289, %rd79, %rd80;
	mul.lo.s64 	%rd217, %rd289, %rd80;
	sub.s64 	%rd290, %rd79, %rd217;
$L__BB118_35:
	mul.wide.u32 	%rd218, %r226, 8;
	add.s64 	%rd219, %rd1, %rd218;
	ld.global.u64 	%rd220, [%rd219];
	mad.lo.s64 	%rd87, %rd220, %rd290, %rd306;
	add.s32 	%r30, %r226, -1;
	and.b64  	%rd88, %rd289, 4294967295;
	mul.wide.u32 	%rd221, %r30, 8;
	add.s64 	%rd222, %rd2, %rd221;
	ld.global.u64 	%rd89, [%rd222];
	and.b64  	%rd223, %rd89, -4294967296;
	setp.ne.s64 	%p18, %rd223, 0;
	@%p18 bra 	$L__BB118_37;
	cvt.u32.u64 	%r129, %rd89;
	cvt.u32.u64 	%r130, %rd88;
	div.u32 	%r131, %r130, %r129;
	mul.lo.s32 	%r132, %r131, %r129;
	sub.s32 	%r133, %r130, %r132;
	cvt.u64.u32 	%rd291, %r131;
	cvt.u64.u32 	%rd292, %r133;
	bra.uni 	$L__BB118_38;
$L__BB118_37:
	div.s64 	%rd291, %rd88, %rd89;
	mul.lo.s64 	%rd224, %rd291, %rd89;
	sub.s64 	%rd292, %rd88, %rd224;
$L__BB118_38:
	mul.wide.u32 	%rd225, %r30, 8;
	add.s64 	%rd226, %rd1, %rd225;
	ld.global.u64 	%rd227, [%rd226];
	mad.lo.s64 	%rd96, %rd227, %rd292, %rd87;
	add.s32 	%r31, %r226, -2;
	and.b64  	%rd97, %rd291, 4294967295;
	mul.wide.u32 	%rd228, %r31, 8;
	add.s64 	%rd229, %rd2, %rd228;
	ld.global.u64 	%rd98, [%rd229];
	and.b64  	%rd230, %rd98, -4294967296;
	setp.ne.s64 	%p19, %rd230, 0;
	@%p19 bra 	$L__BB118_40;
	cvt.u32.u64 	%r134, %rd98;
	cvt.u32.u64 	%r135, %rd97;
	div.u32 	%r136, %r135, %r134;
	mul.lo.s32 	%r137, %r136, %r134;
	sub.s32 	%r138, %r135, %r137;
	cvt.u64.u32 	%rd293, %r136;
	cvt.u64.u32 	%rd294, %r138;
	bra.uni 	$L__BB118_41;
$L__BB118_40:
	div.s64 	%rd293, %rd97, %rd98;
	mul.lo.s64 	%rd231, %rd293, %rd98;
	sub.s64 	%rd294, %rd97, %rd231;
$L__BB118_41:
	mul.wide.u32 	%rd232, %r31, 8;
	add.s64 	%rd233, %rd1, %rd232;
	ld.global.u64 	%rd234, [%rd233];
	mad.lo.s64 	%rd105, %rd234, %rd294, %rd96;
	add.s32 	%r32, %r226, -3;
	and.b64  	%rd106, %rd293, 4294967295;
	mul.wide.u32 	%rd235, %r32, 8;
	add.s64 	%rd236, %rd2, %rd235;
	ld.global.u64 	%rd107, [%rd236];
	and.b64  	%rd237, %rd107, -4294967296;
	setp.ne.s64 	%p20, %rd237, 0;
	@%p20 bra 	$L__BB118_43;
	cvt.u32.u64 	%r139, %rd107;
	cvt.u32.u64 	%r140, %rd106;
	div.u32 	%r141, %r140, %r139;
	mul.lo.s32 	%r142, %r141, %r139;
	sub.s32 	%r143, %r140, %r142;
	cvt.u64.u32 	%rd295, %r141;
	cvt.u64.u32 	%rd296, %r143;
	bra.uni 	$L__BB118_44;
$L__BB118_43:
	div.s64 	%rd295, %rd106, %rd107;
	mul.lo.s64 	%rd238, %rd295, %rd107;
	sub.s64 	%rd296, %rd106, %rd238;
$L__BB118_44:
	mul.wide.u32 	%rd239, %r32, 8;
	add.s64 	%rd240, %rd1, %rd239;
	ld.global.u64 	%rd241, [%rd240];
	mad.lo.s64 	%rd306, %rd241, %rd296, %rd105;
	cvt.u32.u64 	%r227, %rd295;
	add.s32 	%r226, %r226, -4;
$L__BB118_45:
	setp.eq.s32 	%p21, %r29, 0;
	@%p21 bra 	$L__BB118_59;
	setp.eq.s32 	%p22, %r29, 1;
	@%p22 bra 	$L__BB118_54;
	cvt.u64.u32 	%rd117, %r227;
	mul.wide.u32 	%rd243, %r226, 8;
	add.s64 	%rd244, %rd2, %rd243;
	ld.global.u64 	%rd118, [%rd244];
	and.b64  	%rd245, %rd118, -4294967296;
	setp.ne.s64 	%p23, %rd245, 0;
	@%p23 bra 	$L__BB118_49;
	cvt.u32.u64 	%r144, %rd118;
	cvt.u32.u64 	%r145, %rd117;
	div.u32 	%r146, %r145, %r144;
	mul.lo.s32 	%r147, %r146, %r144;
	sub.s32 	%r148, %r145, %r147;
	cvt.u64.u32 	%rd299, %r146;
	cvt.u64.u32 	%rd300, %r148;
	bra.uni 	$L__BB118_50;
$L__BB118_49:
	div.s64 	%rd299, %rd117, %rd118;
	mul.lo.s64 	%rd246, %rd299, %rd118;
	sub.s64 	%rd300, %rd117, %rd246;
$L__BB118_50:
	add.s64 	%rd248, %rd1, %rd243;
	ld.global.u64 	%rd249, [%rd248];
	mad.lo.s64 	%rd125, %rd249, %rd300, %rd306;
	add.s32 	%r37, %r226, -1;
	and.b64  	%rd126, %rd299, 4294967295;
	mul.wide.u32 	%rd250, %r37, 8;
	add.s64 	%rd251, %rd2, %rd250;
	ld.global.u64 	%rd127, [%rd251];
	and.b64  	%rd252, %rd127, -4294967296;
	setp.ne.s64 	%p24, %rd252, 0;
	@%p24 bra 	$L__BB118_52;
	cvt.u32.u64 	%r149, %rd127;
	cvt.u32.u64 	%r150, %rd126;
	div.u32 	%r151, %r150, %r149;
	mul.lo.s32 	%r152, %r151, %r149;
	sub.s32 	%r153, %r150, %r152;
	cvt.u64.u32 	%rd301, %r151;
	cvt.u64.u32 	%rd302, %r153;
	bra.uni 	$L__BB118_53;
$L__BB118_52:
	div.s64 	%rd301, %rd126, %rd127;
	mul.lo.s64 	%rd253, %rd301, %rd127;
	sub.s64 	%rd302, %rd126, %rd253;
$L__BB118_53:
	add.s64 	%rd255, %rd1, %rd250;
	ld.global.u64 	%rd256, [%rd255];
	mad.lo.s64 	%rd306, %rd256, %rd302, %rd125;
	cvt.u32.u64 	%r227, %rd301;
	add.s32 	%r226, %r226, -2;
$L__BB118_54:
	and.b32  	%r154, %r9, 1;
	setp.eq.b32 	%p25, %r154, 1;
	not.pred 	%p26, %p25;
	@%p26 bra 	$L__BB118_59;
	cvt.u64.u32 	%rd137, %r227;
	mul.wide.u32 	%rd257, %r226, 8;
	add.s64 	%rd258, %rd2, %rd257;
	ld.global.u64 	%rd138, [%rd258];
	and.b64  	%rd259, %rd138, -4294967296;
	setp.ne.s64 	%p27, %rd259, 0;
	@%p27 bra 	$L__BB118_57;
	cvt.u32.u64 	%r155, %rd138;
	cvt.u32.u64 	%r156, %rd137;
	rem.u32 	%r157, %r156, %r155;
	cvt.u64.u32 	%rd305, %r157;
	bra.uni 	$L__BB118_58;
$L__BB118_57:
	rem.s64 	%rd305, %rd137, %rd138;
$L__BB118_58:
	add.s64 	%rd261, %rd1, %rd257;
	ld.global.u64 	%rd262, [%rd261];
	mad.lo.s64 	%rd306, %rd262, %rd305, %rd306;
$L__BB118_59:
	cvta.to.global.u64 	%rd263, %rd145;
	add.s64 	%rd264, %rd263, %rd306;
	ld.global.s8 	%rs1, [%rd264];
	abs.s16 	%rs19, %rs1;
	cvt.rn.f32.u16 	%f1, %rs19;
	abs.f32 	%f2, %f1;
	setp.eq.s16 	%p28, %rs19, 1;
	mov.f32 	%f66, 0f3F800000;
	@%p28 bra 	$L__BB118_63;
	setp.num.f32 	%p29, %f2, %f2;
	@%p29 bra 	$L__BB118_62;
	mov.f32 	%f64, 0f40400000;
	add.rn.f32 	%f66, %f1, %f64;
	bra.uni 	$L__BB118_63;
$L__BB118_62:
	setp.lt.f32 	%p30, %f2, 0f00800000;
	mul.f32 	%f7, %f2, 0f4B800000;
	selp.f32 	%f8, %f7, %f2, %p30;
	mov.b32 	%r158, %f8;
	add.s32 	%r159, %r158, -1060439283;
	and.b32  	%r160, %r159, -8388608;
	sub.s32 	%r161, %r158, %r160;
	mov.b32 	%f9, %r161;
	cvt.rn.f32.s32 	%f10, %r160;
	selp.f32 	%f11, 0fC1C00000, 0f00000000, %p30;
	fma.rn.f32 	%f12, %f10, 0f34000000, %f11;
	add.f32 	%f13, %f9, 0fBF800000;
	add.f32 	%f14, %f9, 0f3F800000;
	rcp.approx.ftz.f32 	%f15, %f14;
	add.f32 	%f16, %f13, %f13;
	mul.f32 	%f17, %f16, %f15;
	mul.f32 	%f18, %f17, %f17;
	neg.f32 	%f19, %f17;
	sub.f32 	%f20, %f13, %f17;
	add.f32 	%f21, %f20, %f20;
	fma.rn.f32 	%f22, %f19, %f13, %f21;
	mul.rn.f32 	%f23, %f15, %f22;
	fma.rn.f32 	%f24, %f18, 0f3A2C32E4, 0f3B52E7DB;
	fma.rn.f32 	%f25, %f24, %f18, 0f3C93BB73;
	fma.rn.f32 	%f26, %f25, %f18, 0f3DF6384F;
	mul.rn.f32 	%f27, %f26, %f18;
	fma.rn.f32 	%f28, %f17, 0f3FB8AA3B, %f12;
	mul.f32 	%f29, %f27, 0f40400000;
	sub.f32 	%f30, %f12, %f28;
	fma.rn.f32 	%f31, %f17, 0f3FB8AA3B, %f30;
	fma.rn.f32 	%f32, %f23, 0f3FB8AA3B, %f31;
	fma.rn.f32 	%f33, %f17, 0f32A55E34, %f32;
	fma.rn.f32 	%f34, %f29, %f23, %f33;
	fma.rn.f32 	%f35, %f27, %f17, %f34;
	add.rn.f32 	%f36, %f28, %f35;
	mov.f32 	%f37, 0f40400000;
	mul.rn.f32 	%f38, %f36, %f37;
	cvt.rni.f32.f32 	%f39, %f38;
	sub.f32 	%f40, %f38, %f39;
	neg.f32 	%f41, %f38;
	fma.rn.f32 	%f42, %f36, 0f40400000, %f41;
	neg.f32 	%f43, %f28;
	add.rn.f32 	%f44, %f36, %f43;
	neg.f32 	%f45, %f44;
	add.rn.f32 	%f46, %f35, %f45;
	fma.rn.f32 	%f47, %f46, 0f40400000, %f42;
	add.f32 	%f48, %f40, %f47;
	setp.gt.f32 	%p31, %f39, 0f00000000;
	selp.b32 	%r162, 0, -2097152000, %p31;
	setp.eq.s16 	%p32, %rs1, 0;
	setp.eq.f32 	%p33, %f2, 0f7F800000;
	add.f32 	%f49, %f1, %f1;
	setp.lt.f32 	%p34, %f38, 0f00000000;
	selp.f32 	%f50, 0f00000000, 0f7F800000, %p34;
	abs.f32 	%f51, %f38;
	setp.gt.f32 	%p35, %f51, 0f43180000;
	cvt.rzi.s32.f32 	%r163, %f39;
	shl.b32 	%r164, %r163, 23;
	sub.s32 	%r165, %r164, %r162;
	mov.b32 	%f52, %r165;
	add.s32 	%r166, %r162, 2130706432;
	mov.b32 	%f53, %r166;
	fma.rn.f32 	%f54, %f48, 0f391FCB8E, 0f3AAF85ED;
	fma.rn.f32 	%f55, %f54, %f48, 0f3C1D9856;
	fma.rn.f32 	%f56, %f55, %f48, 0f3D6357BB;
	fma.rn.f32 	%f57, %f56, %f48, 0f3E75FDEC;
	fma.rn.f32 	%f58, %f57, %f48, 0f3F317218;
	fma.rn.f32 	%f59, %f58, %f48, 0f3F800000;
	mul.f32 	%f60, %f59, %f53;
	mul.f32 	%f61, %f60, %f52;
	selp.f32 	%f62, %f50, %f61, %p35;
	selp.f32 	%f63, %f49, %f62, %p33;
	selp.f32 	%f66, %f49, %f63, %p32;
$L__BB118_63:
	// begin inline asm
	{  cvt.rn.f16.f32 %rs20, %f66;}

	// end inline asm
	st.shared.u16 	[%r7], %rs20;
	bar.sync 	0;
	setp.ne.s32 	%p36, %r1, 0;
	@%p36 bra 	$L__BB118_81;
	setp.gt.u32 	%p37, %r5, 1;
	@%p37 bra 	$L__BB118_66;
	shl.b32 	%r167, %r3, 1;
	mov.u32 	%r168, reducel3sdata_i8;
	add.s32 	%r169, %r168, %r167;
	ld.shared.u16 	%rs119, [%r169];
	bra.uni 	$L__BB118_80;
$L__BB118_66:
	shl.b32 	%r171, %r3, 1;
	mov.u32 	%r172, reducel3sdata_i8;
	add.s32 	%r42, %r172, %r171;
	ld.shared.u16 	%rs119, [%r42];
	add.s32 	%r43, %r5, -1;
	add.s32 	%r173, %r5, -2;
	and.b32  	%r44, %r43, 15;
	setp.lt.u32 	%p38, %r173, 15;
	mov.b32 	%r235, 1;
	@%p38 bra 	$L__BB118_70;
	and.b32  	%r176, %r43, -16;
	neg.s32 	%r232, %r176;
	shl.b32 	%r46, %r2, 1;
	add.s32 	%r178, %r171, %r46;
	add.s32 	%r230, %r172, %r178;
	shl.b32 	%r48, %r2, 5;
	mov.b32 	%r233, 1;
	mov.b32 	%r231, 0;
$L__BB118_68:
	.pragma "nounroll";
	mul.lo.s32 	%r180, %r233, %r2;
	shl.b32 	%r181, %r180, 1;
	add.s32 	%r182, %r42, %r181;
	ld.shared.u16 	%rs24, [%r230];
	// begin inline asm
	{add.f16 %rs22,%rs119,%rs24;
}
	// end inline asm
	add.s32 	%r183, %r182, %r46;
	ld.shared.u16 	%rs27, [%r183];
	// begin inline asm
	{add.f16 %rs25,%rs22,%rs27;
}
	// end inline asm
	add.s32 	%r184, %r183, %r46;
	ld.shared.u16 	%rs30, [%r184];
	// begin inline asm
	{add.f16 %rs28,%rs25,%rs30;
}
	// end inline asm
	add.s32 	%r185, %r184, %r46;
	ld.shared.u16 	%rs33, [%r185];
	// begin inline asm
	{add.f16 %rs31,%rs28,%rs33;
}
	// end inline asm
	add.s32 	%r186, %r185, %r46;
	ld.shared.u16 	%rs36, [%r186];
	// begin inline asm
	{add.f16 %rs34,%rs31,%rs36;
}
	// end inline asm
	add.s32 	%r187, %r186, %r46;
	ld.shared.u16 	%rs39, [%r187];
	// begin inline asm
	{add.f16 %rs37,%rs34,%rs39;
}
	// end inline asm
	add.s32 	%r188, %r187, %r46;
	ld.shared.u16 	%rs42, [%r188];
	// begin inline asm
	{add.f16 %rs40,%rs37,%rs42;
}
	// end inline asm
	add.s32 	%r189, %r188, %r46;
	ld.shared.u16 	%rs45, [%r189];
	// begin inline asm
	{add.f16 %rs43,%rs40,%rs45;
}
	// end inline asm
	add.s32 	%r190, %r189, %r46;
	ld.shared.u16 	%rs48, [%r190];
	// begin inline asm
	{add.f16 %rs46,%rs43,%rs48;
}
	// end inline asm
	add.s32 	%r191, %r190, %r46;
	ld.shared.u16 	%rs51, [%r191];
	// begin inline asm
	{add.f16 %rs49,%rs46,%rs51;
}
	// end inline asm
	add.s32 	%r192, %r191, %r46;
	ld.shared.u16 	%rs54, [%r192];
	// begin inline asm
	{add.f16 %rs52,%rs49,%rs54;
}
	// end inline asm
	add.s32 	%r193, %r192, %r46;
	ld.shared.u16 	%rs57, [%r193];
	// begin inline asm
	{add.f16 %rs55,%rs52,%rs57;
}
	// end inline asm
	add.s32 	%r194, %r193, %r46;
	ld.shared.u16 	%rs60, [%r194];
	// begin inline asm
	{add.f16 %rs58,%rs55,%rs60;
}
	// end inline asm
	add.s32 	%r195, %r194, %r46;
	ld.shared.u16 	%rs63, [%r195];
	// begin inline asm
	{add.f16 %rs61,%rs58,%rs63;
}
	// end inline asm
	add.s32 	%r196, %r195, %r46;
	ld.shared.u16 	%rs66, [%r196];
	// begin inline asm
	{add.f16 %rs64,%rs61,%rs66;
}
	// end inline asm
	add.s32 	%r197, %r196, %r46;
	ld.shared.u16 	%rs69, [%r197];
	// begin inline asm
	{add.f16 %rs119,%rs64,%rs69;
}
	// end inline asm
	add.s32 	%r233, %r233, 16;
	add.s32 	%r232, %r232, 16;
	add.s32 	%r231, %r231, 16;
	add.s32 	%r230, %r230, %r48;
	setp.ne.s32 	%p39, %r232, 0;
	@%p39 bra 	$L__BB118_68;
	add.s32 	%r235, %r231, 1;
$L__BB118_70:
	setp.eq.s32 	%p40, %r44, 0;
	@%p40 bra 	$L__BB118_79;
	and.b32  	%r59, %r43, 7;
	setp.lt.u32 	%p41, %r44, 8;
	@%p41 bra 	$L__BB118_73;
	mul.lo.s32 	%r198, %r235, %r2;
	shl.b32 	%r199, %r198, 1;
	add.s32 	%r200, %r42, %r199;
	ld.shared.u16 	%rs73, [%r200];
	// begin inline asm
	{add.f16 %rs71,%rs119,%rs73;
}
	// end inline asm
	shl.b32 	%r201, %r2, 1;
	add.s32 	%r202, %r200, %r201;
	ld.shared.u16 	%rs76, [%r202];
	// begin inline asm
	{add.f16 %rs74,%rs71,%rs76;
}
	// end inline asm
	add.s32 	%r203, %r202, %r201;
	ld.shared.u16 	%rs79, [%r203];
	// begin inline asm
	{add.f16 %rs77,%rs74,%rs79;
}
	// end inline asm
	add.s32 	%r204, %r203, %r201;
	ld.shared.u16 	%rs82, [%r204];
	// begin inline asm
	{add.f16 %rs80,%rs77,%rs82;
}
	// end inline asm
	add.s32 	%r205, %r204, %r201;
	ld.shared.u16 	%rs85, [%r205];
	// begin inline asm
	{add.f16 %rs83,%rs80,%rs85;
}
	// end inline asm
	add.s32 	%r206, %r205, %r201;
	ld.shared.u16 	%rs88, [%r206];
	// begin inline asm
	{add.f16 %rs86,%rs83,%rs88;
}
	// end inline asm
	add.s32 	%r207, %r206, %r201;
	ld.shared.u16 	%rs91, [%r207];
	// begin inline asm
	{add.f16 %rs89,%rs86,%rs91;
}
	// end inline asm
	add.s32 	%r208, %r207, %r201;
	ld.shared.u16 	%rs94, [%r208];
	// begin inline asm
	{add.f16 %rs119,%rs89,%rs94;
}
	// end inline asm
	add.s32 	%r235, %r235, 8;
$L__BB118_73:
	setp.eq.s32 	%p42, %r59, 0;
	@%p42 bra 	$L__BB118_79;
	and.b32  	%r62, %r43, 3;
	setp.lt.u32 	%p43, %r59, 4;
	@%p43 bra 	$L__BB118_76;
	mul.lo.s32 	%r209, %r235, %r2;
	shl.b32 	%r210, %r209, 1;
	add.s32 	%r211, %r42, %r210;
	ld.shared.u16 	%rs98, [%r211];
	// begin inline asm
	{add.f16 %rs96,%rs119,%rs98;
}
	// end inline asm
	shl.b32 	%r212, %r2, 1;
	add.s32 	%r213, %r211, %r212;
	ld.shared.u16 	%rs101, [%r213];
	// begin inline asm
	{add.f16 %rs99,%rs96,%rs101;
}
	// end inline asm
	add.s32 	%r214, %r213, %r212;
	ld.shared.u16 	%rs104, [%r214];
	// begin inline asm
	{add.f16 %rs102,%rs99,%rs104;
}
	// end inline asm
	add.s32 	%r215, %r214, %r212;
	ld.shared.u16 	%rs107, [%r215];
	// begin inline asm
	{add.f16 %rs119,%rs102,%rs107;
}
	// end inline asm
	add.s32 	%r235, %r235, 4;
$L__BB118_76:
	setp.eq.s32 	%p44, %r62, 0;
	@%p44 bra 	$L__BB118_79;
	mul.lo.s32 	%r216, %r2, %r235;
	shl.b32 	%r217, %r216, 1;
	add.s32 	%r219, %r217, %r171;
	add.s32 	%r238, %r172, %r219;
	shl.b32 	%r66, %r2, 1;
	neg.s32 	%r237, %r62;
$L__BB118_78:
	.pragma "nounroll";
	ld.shared.u16 	%rs110, [%r238];
	// begin inline asm
	{add.f16 %rs119,%rs119,%rs110;
}
	// end inline asm
	add.s32 	%r238, %r238, %r66;
	add.s32 	%r237, %r237, 1;
	setp.ne.s32 	%p45, %r237, 0;
	@%p45 bra 	$L__BB118_78;
$L__BB118_79:
	st.shared.u16 	[%r42], %rs119;
$L__BB118_80:
	cvt.u64.u32 	%rd265, %r4;
	mad.lo.s64 	%rd266, %rd147, %rd265, %rd3;
	cvta.to.global.u64 	%rd267, %rd144;
	shl.b64 	%rd268, %rd266, 1;
	add.s64 	%rd269, %rd267, %rd268;
	st.global.u16 	[%rd269], %rs119;
$L__BB118_81:
	ret;

}
	// .globl	contiguous_reducel333_i8
.visible .entry contiguous_reducel333_i8(
	.param .u64 .ptr .align 1 contiguous_reducel333_i8_param_0,
	.param .u64 .ptr .align 1 contiguous_reducel333_i8_param_1,
	.param .u64 contiguous_reducel333_i8_param_2,
	.param .u64 contiguous_reducel333_i8_param_3,
	.param .u64 contiguous_reducel333_i8_param_4
)
{
	.reg .pred 	%p<14>;
	.reg .b16 	%rs<119>;
	.reg .b32 	%r<112>;
	.reg .b64 	%rd<16>;

	ld.param.u64 	%rd2, [contiguous_reducel333_i8_param_0];
	ld.param.u64 	%rd3, [contiguous_reducel333_i8_param_1];
	ld.param.u64 	%rd4, [contiguous_reducel333_i8_param_3];
	ld.param.u64 	%rd5, [contiguous_reducel333_i8_param_4];
	mov.u32 	%r1, %tid.y;
	mov.u32 	%r2, %ntid.x;
	mov.u32 	%r3, %tid.x;
	mad.lo.s32 	%r39, %r1, %r2, %r3;
	mov.u32 	%r40, %ctaid.x;
	mad.lo.s32 	%r41, %r40, %r2, %r3;
	mov.u32 	%r4, %ctaid.y;
	mov.u32 	%r5, %ntid.y;
	mad.lo.s32 	%r42, %r4, %r5, %r1;
	shl.b32 	%r43, %r39, 1;
	mov.u32 	%r44, reducel3sdata_i8;
	add.s32 	%r7, %r44, %r43;
	mov.b32 	%r38, 0;
	// begin inline asm
	cvt.rn.f16.s32 %rs17, %r38;
	// end inline asm
	st.shared.u16 	[%r7], %rs17;
	cvt.u64.u32 	%rd1, %r41;
	setp.le.u64 	%p1, %rd4, %rd1;
	cvt.u64.u32 	%rd7, %r42;
	setp.le.u64 	%p2, %rd5, %rd7;
	or.pred  	%p3, %p1, %p2;
	@%p3 bra 	$L__BB119_19;
	cvt.u32.u64 	%r46, %rd1;
	cvta.to.global.u64 	%rd8, %rd3;
	cvt.u32.u64 	%r47, %rd4;
	mad.lo.s32 	%r48, %r42, %r47, %r46;
	cvt.u64.u32 	%rd9, %r48;
	add.s64 	%rd10, %rd8, %rd9;
	ld.global.s8 	%r45, [%rd10];
	// begin inline asm
	cvt.rn.f16.s32 %rs18, %r45;
	// end inline asm
	st.shared.u16 	[%r7], %rs18;
	bar.sync 	0;
	setp.ne.s32 	%p4, %r1, 0;
	@%p4 bra 	$L__BB119_19;
	setp.gt.u32 	%p5, %r5, 1;
	@%p5 bra 	$L__BB119_4;
	shl.b32 	%r49, %r3, 1;
	add.s32 	%r51, %r44, %r49;
	ld.shared.u16 	%rs117, [%r51];
	bra.uni 	$L__BB119_18;
$L__BB119_4:
	shl.b32 	%r53, %r3, 1;
	add.s32 	%r8, %r44, %r53;
	ld.shared.u16 	%rs117, [%r8];
	add.s32 	%r9, %r5, -1;
	add.s32 	%r55, %r5, -2;
	and.b32  	%r10, %r9, 15;
	setp.lt.u32 	%p6, %r55, 15;
	mov.b32 	%r108, 1;
	@%p6 bra 	$L__BB119_8;
	and.b32  	%r58, %r9, -16;
	neg.s32 	%r105, %r58;
	shl.b32 	%r12, %r2, 1;
	add.s32 	%r60, %r53, %r12;
	add.s32 	%r103, %r44, %r60;
	shl.b32 	%r14, %r2, 5;
	mov.b32 	%r106, 1;
	mov.b32 	%r104, 0;
$L__BB119_6:
	.pragma "nounroll";
	mul.lo.s32 	%r62, %r106, %r2;
	shl.b32 	%r63, %r62, 1;
	add.s32 	%r64, %r8, %r63;
	ld.shared.u16 	%rs22, [%r103];
	// begin inline asm
	{add.f16 %rs20,%rs117,%rs22;
}
	// end inline asm
	add.s32 	%r65, %r64, %r12;
	ld.shared.u16 	%rs25, [%r65];
	// begin inline asm
	{add.f16 %rs23,%rs20,%rs25;
}
	// end inline asm
	add.s32 	%r66, %r65, %r12;
	ld.shared.u16 	%rs28, [%r66];
	// begin inline asm
	{add.f16 %rs26,%rs23,%rs28;
}
	// end inline asm
	add.s32 	%r67, %r66, %r12;
	ld.shared.u16 	%rs31, [%r67];
	// begin inline asm
	{add.f16 %rs29,%rs26,%rs31;
}
	// end inline asm
	add.s32 	%r68, %r67, %r12;
	ld.shared.u16 	%rs34, [%r68];
	// begin inline asm
	{add.f16 %rs32,%rs29,%rs34;
}
	// end inline asm
	add.s32 	%r69, %r68, %r12;
	ld.shared.u16 	%rs37, [%r69];
	// begin inline asm
	{add.f16 %rs35,%rs32,%rs37;
}
	// end inline asm
	add.s32 	%r70, %r69, %r12;
	ld.shared.u16 	%rs40, [%r70];
	// begin inline asm
	{add.f16 %rs38,%rs35,%rs40;
}
	// end inline asm
	add.s32 	%r71, %r70, %r12;
	ld.shared.u16 	%rs43, [%r71];
	// begin inline asm
	{add.f16 %rs41,%rs38,%rs43;
}
	// end inline asm
	add.s32 	%r72, %r71, %r12;
	ld.shared.u16 	%rs46, [%r72];
	// begin inline asm
	{add.f16 %rs44,%rs41,%rs46;
}
	// end inline asm
	add.s32 	%r73, %r72, %r12;
	ld.shared.u16 	%rs49, [%r73];
	// begin inline asm
	{add.f16 %rs47,%rs44,%rs49;
}
	// end inline asm
	add.s32 	%r74, %r73, %r12;
	ld.shared.u16 	%rs52, [%r74];
	// begin inline asm
	{add.f16 %rs50,%rs47,%rs52;
}
	// end inline asm
	add.s32 	%r75, %r74, %r12;
	ld.shared.u16 	%rs55, [%r75];
	// begin inline asm
	{add.f16 %rs53,%rs50,%rs55;
}
	// end inline asm
	add.s32 	%r76, %r75, %r12;
	ld.shared.u16 	%rs58, [%r76];
	// begin inline asm
	{add.f16 %rs56,%rs53,%rs58;
}
	// end inline asm
	add.s32 	%r77, %r76, %r12;
	ld.shared.u16 	%rs61, [%r77];
	// begin inline asm
	{add.f16 %rs59,%rs56,%rs61;
}
	// end inline asm
	add.s32 	%r78, %r77, %r12;
	ld.shared.u16 	%rs64, [%r78];
	// begin inline asm
	{add.f16 %rs62,%rs59,%rs64;
}
	// end inline asm
	add.s32 	%r79, %r78, %r12;
	ld.shared.u16 	%rs67, [%r79];
	// begin inline asm
	{add.f16 %rs117,%rs62,%rs67;
}
	// end inline asm
	add.s32 	%r106, %r106, 16;
	add.s32 	%r105, %r105, 16;
	add.s32 	%r104, %r104, 16;
	add.s32 	%r103, %r103, %r14;
	setp.ne.s32 	%p7, %r105, 0;
	@%p7 bra 	$L__BB119_6;
	add.s32 	%r108, %r104, 1;
$L__BB119_8:
	setp.eq.s32 	%p8, %r10, 0;
	@%p8 bra 	$L__BB119_17;
	and.b32  	%r25, %r9, 7;
	setp.lt.u32 	%p9, %r10, 8;
	@%p9 bra 	$L__BB119_11;
	mul.lo.s32 	%r80, %r108, %r2;
	shl.b32 	%r81, %r80, 1;
	add.s32 	%r82, %r8, %r81;
	ld.shared.u16 	%rs71, [%r82];
	// begin inline asm
	{add.f16 %rs69,%rs117,%rs71;
}
	// end inline asm
	shl.b32 	%r83, %r2, 1;
	add.s32 	%r84, %r82, %r83;
	ld.shared.u16 	%rs74, [%r84];
	// begin inline asm
	{add.f16 %rs72,%rs69,%rs74;
}
	// end inline asm
	add.s32 	%r85, %r84, %r83;
	ld.shared.u16 	%rs77, [%r85];
	// begin inline asm
	{add.f16 %rs75,%rs72,%rs77;
}
	// end inline asm
	add.s32 	%r86, %r85, %r83;
	ld.shared.u16 	%rs80, [%r86];
	// begin inline asm
	{add.f16 %rs78,%rs75,%rs80;
}
	// end inline asm
	add.s32 	%r87, %r86, %r83;
	ld.shared.u16 	%rs83, [%r87];
	// begin inline asm
	{add.f16 %rs81,%rs78,%rs83;
}
	// end inline asm
	add.s32 	%r88, %r87, %r83;
	ld.shared.u16 	%rs86, [%r88];
	// begin inline asm
	{add.f16 %rs84,%rs81,%rs86;
}
	// end inline asm
	add.s32 	%r89, %r88, %r83;
	ld.shared.u16 	%rs89, [%r89];
	// begin inline asm
	{add.f16 %rs87,%rs84,%rs89;
}
	// end inline asm
	add.s32 	%r90, %r89, %r83;
	ld.shared.u16 	%rs92, [%r90];
	// begin inline asm
	{add.f16 %rs117,%rs87,%rs92;
}
	// end inline asm
	add.s32 	%r108, %r108, 8;
$L__BB119_11:
	setp.eq.s32 	%p10, %r25, 0;
	@%p10 bra 	$L__BB119_17;
	and.b32  	%r28, %r9, 3;
	setp.lt.u32 	%p11, %r25, 4;
	@%p11 bra 	$L__BB119_14;
	mul.lo.s32 	%r91, %r108, %r2;
	shl.b32 	%r92, %r91, 1;
	add.s32 	%r93, %r8, %r92;
	ld.shared.u16 	%rs96, [%r93];
	// begin inline asm
	{add.f16 %rs94,%rs117,%rs96;
}
	// end inline asm
	shl.b32 	%r94, %r2, 1;
	add.s32 	%r95, %r93, %r94;
	ld.shared.u16 	%rs99, [%r95];
	// begin inline asm
	{add.f16 %rs97,%rs94,%rs99;
}
	// end inline asm
	add.s32 	%r96, %r95, %r94;
	ld.shared.u16 	%rs102, [%r96];
	// begin inline asm
	{add.f16 %rs100,%rs97,%rs102;
}
	// end inline asm
	add.s32 	%r97, %r96, %r94;
	ld.shared.u16 	%rs105, [%r97];
	// begin inline asm
	{add.f16 %rs117,%rs100,%rs105;
}
	// end inline asm
	add.s32 	%r108, %r108, 4;
$L__BB119_14:
	setp.eq.s32 	%p12, %r28, 0;
	@%p12 bra 	$L__BB119_17;
	mul.lo.s32 	%r98, %r2, %r108;
	shl.b32 	%r99, %r98, 1;
	add.s32 	%r101, %r99, %r53;
	add.s32 	%r111, %r44, %r101;
	shl.b32 	%r32, %r2, 1;
	neg.s32 	%r110, %r28;
$L__BB119_16:
	.pragma "nounroll";
	ld.shared.u16 	%rs108, [%r111];
	// begin inline asm
	{add.f16 %rs117,%rs117,%rs108;
}
	// end inline asm
	add.s32 	%r111, %r111, %r32;
	add.s32 	%r110, %r110, 1;
	setp.ne.s32 	%p13, %r110, 0;
	@%p13 bra 	$L__BB119_16;
$L__BB119_17:
	st.shared.u16 	[%r8], %rs117;
$L__BB119_18:
	cvt.u64.u32 	%rd11, %r4;
	mad.lo.s64 	%rd12, %rd4, %rd11, %rd1;
	cvta.to.global.u64 	%rd13, %rd2;
	shl.b64 	%rd14, %rd12, 1;
	add.s64 	%rd15, %rd13, %rd14;
	st.global.u16 	[%rd15], %rs117;
$L__BB119_19:
	ret;

}
	// .globl	contiguous_reducel3_i16
.visible .entry contiguous_reducel3_i16(
	.param .u64 .ptr .align 1 contiguous_reducel3_i16_param_0,
	.param .u64 .ptr .align 1 contiguous_reducel3_i16_param_1,
	.param .u64 contiguous_reducel3_i16_param_2
)
{
	.reg .pred 	%p<32>;
	.reg .b16 	%rs<32>;
	.reg .b32 	%r<44>;
	.reg .b32 	%f<198>;
	.reg .b64 	%rd<16>;

	ld.param.u64 	%rd4, [contiguous_reducel3_i16_param_0];
	ld.param.u64 	%rd6, [contiguous_reducel3_i16_param_1];
	ld.param.u64 	%rd5, [contiguous_reducel3_i16_param_2];
	cvta.to.global.u64 	%rd1, %rd6;
	mov.u32 	%r1, %tid.x;
	mov.u32 	%r2, %ctaid.x;
	mov.u32 	%r43, %ntid.x;
	mul.lo.s32 	%r9, %r2, %r43;
	shl.b32 	%r10, %r9, 1;
	add.s32 	%r4, %r10, %r1;
	shl.b32 	%r11, %r1, 1;
	mov.u32 	%r12, reducel3sdata_i16;
	add.s32 	%r5, %r12, %r11;
	mov.b32 	%r8, 0;
	// begin inline asm
	cvt.rn.f16.s32 %rs4, %r8;
	// end inline asm
	st.shared.u16 	[%r5], %rs4;
	add.s32 	%r13, %r4, %r43;
	cvt.u64.u32 	%rd2, %r13;
	setp.le.u64 	%p1, %rd5, %rd2;
	@%p1 bra 	$L__BB120_10;
	mul.wide.u32 	%rd9, %r4, 2;
	add.s64 	%rd10, %rd1, %rd9;
	ld.global.u16 	%rs1, [%rd10];
	abs.s16 	%rs7, %rs1;
	cvt.rn.f32.u16 	%f1, %rs7;
	abs.f32 	%f2, %f1;
	setp.eq.s16 	%p11, %rs7, 1;
	mov.f32 	%f195, 0f3F800000;
	@%p11 bra 	$L__BB120_5;
	setp.num.f32 	%p12, %f2, %f2;
	@%p12 bra 	$L__BB120_4;
	mov.f32 	%f134, 0f40400000;
	add.rn.f32 	%f195, %f1, %f134;
	bra.uni 	$L__BB120_5;
$L__BB120_4:
	setp.lt.f32 	%p13, %f2, 0f00800000;
	mul.f32 	%f77, %f2, 0f4B800000;
	selp.f32 	%f78, %f77, %f2, %p13;
	mov.b32 	%r23, %f78;
	add.s32 	%r24, %r23, -1060439283;
	and.b32  	%r25, %r24, -8388608;
	sub.s32 	%r26, %r23, %r25;
	mov.b32 	%f79, %r26;
	cvt.rn.f32.s32 	%f80, %r25;
	selp.f32 	%f81, 0fC1C00000, 0f00000000, %p13;
	fma.rn.f32 	%f82, %f80, 0f34000000, %f81;
	add.f32 	%f83, %f79, 0fBF800000;
	add.f32 	%f84, %f79, 0f3F800000;
	rcp.approx.ftz.f32 	%f85, %f84;
	add.f32 	%f86, %f83, %f83;
	mul.f32 	%f87, %f86, %f85;
	mul.f32 	%f88, %f87, %f87;
	neg.f32 	%f89, %f87;
	sub.f32 	%f90, %f83, %f87;
	add.f32 	%f91, %f90, %f90;
	fma.rn.f32 	%f92, %f89, %f83, %f91;
	mul.rn.f32 	%f93, %f85, %f92;
	fma.rn.f32 	%f94, %f88, 0f3A2C32E4, 0f3B52E7DB;
	fma.rn.f32 	%f95, %f94, %f88, 0f3C93BB73;
	fma.rn.f32 	%f96, %f95, %f88, 0f3DF6384F;
	mul.rn.f32 	%f97, %f96, %f88;
	fma.rn.f32 	%f98, %f87, 0f3FB8AA3B, %f82;
	mul.f32 	%f99, %f97, 0f40400000;
	sub.f32 	%f100, %f82, %f98;
	fma.rn.f32 	%f101, %f87, 0f3FB8AA3B, %f100;
	fma.rn.f32 	%f102, %f93, 0f3FB8AA3B, %f101;
	fma.rn.f32 	%f103, %f87, 0f32A55E34, %f102;
	fma.rn.f32 	%f104, %f99, %f93, %f103;
	fma.rn.f32 	%f105, %f97, %f87, %f104;
	add.rn.f32 	%f106, %f98, %f105;
	mov.f32 	%f107, 0f40400000;
	mul.rn.f32 	%f108, %f106, %f107;
	cvt.rni.f32.f32 	%f109, %f108;
	sub.f32 	%f110, %f108, %f109;
	neg.f32 	%f111, %f108;
	fma.rn.f32 	%f112, %f106, 0f40400000, %f111;
	neg.f32 	%f113, %f98;
	add.rn.f32 	%f114, %f106, %f113;
	neg.f32 	%f115, %f114;
	add.rn.f32 	%f116, %f105, %f115;
	fma.rn.f32 	%f117, %f116, 0f40400000, %f112;
	add.f32 	%f118, %f110, %f117;
	setp.gt.f32 	%p14, %f109, 0f00000000;
	selp.b32 	%r27, 0, -2097152000, %p14;
	setp.eq.s16 	%p15, %rs1, 0;
	setp.eq.f32 	%p16, %f2, 0f7F800000;
	add.f32 	%f119, %f1, %f1;
	setp.lt.f32 	%p17, %f108, 0f00000000;
	selp.f32 	%f120, 0f00000000, 0f7F800000, %p17;
	abs.f32 	%f121, %f108;
	setp.gt.f32 	%p18, %f121, 0f43180000;
	cvt.rzi.s32.f32 	%r28, %f109;
	shl.b32 	%r29, %r28, 23;
	sub.s32 	%r30, %r29, %r27;
	mov.b32 	%f122, %r30;
	add.s32 	%r31, %r27, 2130706432;
	mov.b32 	%f123, %r31;
	fma.rn.f32 	%f124, %f118, 0f391FCB8E, 0f3AAF85ED;
	fma.rn.f32 	%f125, %f124, %f118, 0f3C1D9856;
	fma.rn.f32 	%f126, %f125, %f118, 0f3D6357BB;
	fma.rn.f32 	%f127, %f126, %f118, 0f3E75FDEC;
	fma.rn.f32 	%f128, %f127, %f118, 0f3F317218;
	fma.rn.f32 	%f129, %f128, %f118, 0f3F800000;
	mul.f32 	%f130, %f129, %f123;
	mul.f32 	%f131, %f130, %f122;
	selp.f32 	%f132, %f120, %f131, %p18;
	selp.f32 	%f133, %f119, %f132, %p16;
	selp.f32 	%f195, %f119, %f133, %p15;
$L__BB120_5:
	shl.b64 	%rd11, %rd2, 1;
	add.s64 	%rd12, %rd1, %rd11;
	ld.global.u16 	%rs2, [%rd12];
	abs.s16 	%rs8, %rs2;
	cvt.rn.f32.u16 	%f6, %rs8;
	abs.f32 	%f7, %f6;
	setp.eq.s16 	%p19, %rs8, 1;
	mov.f32 	%f196, 0f3F800000;
	@%p19 bra 	$L__BB120_9;
	setp.num.f32 	%p20, %f7, %f7;
	@%p20 bra 	$L__BB120_8;
	mov.f32 	%f193, 0f40400000;
	add.rn.f32 	%f196, %f6, %f193;
	bra.uni 	$L__BB120_9;
$L__BB120_8:
	setp.lt.f32 	%p21, %f7, 0f00800000;
	mul.f32 	%f136, %f7, 0f4B800000;
	selp.f32 	%f137, %f136, %f7, %p21;
	mov.b32 	%r32, %f137;
	add.s32 	%r33, %r32, -1060439283;
	and.b32  	%r34, %r33, -8388608;
	sub.s32 	%r35, %r32, %r34;
	mov.b32 	%f138, %r35;
	cvt.rn.f32.s32 	%f139, %r34;
	selp.f32 	%f140, 0fC1C00000, 0f00000000, %p21;
	fma.rn.f32 	%f141, %f139, 0f34000000, %f140;
	add.f32 	%f142, %f138, 0fBF800000;
	add.f32 	%f143, %f138, 0f3F800000;
	rcp.approx.ftz.f32 	%f144, %f143;
	add.f32 	%f145, %f142, %f142;
	mul.f32 	%f146, %f145, %f144;
	mul.f32 	%f147, %f146, %f146;
	neg.f32 	%f148, %f146;
	sub.f32 	%f149, %f142, %f146;
	add.f32 	%f150, %f149, %f149;
	fma.rn.f32 	%f151, %f148, %f142, %f150;
	mul.rn.f32 	%f152, %f144, %f151;
	fma.rn.f32 	%f153, %f147, 0f3A2C32E4, 0f3B52E7DB;
	fma.rn.f32 	%f154, %f153, %f147, 0f3C93BB73;
	fma.rn.f32 	%f155, %f154, %f147, 0f3DF6384F;
	mul.rn.f32 	%f156, %f155, %f147;
	fma.rn.f32 	%f157, %f146, 0f3FB8AA3B, %f141;
	mul.f32 	%f158, %f156, 0f40400000;
	sub.f32 	%f159, %f141, %f157;
	fma.rn.f32 	%f160, %f146, 0f3FB8AA3B, %f159;
	fma.rn.f32 	%f161, %f152, 0f3FB8AA3B, %f160;
	fma.rn.f32 	%f162, %f146, 0f32A55E34, %f161;
	fma.rn.f32 	%f163, %f158, %f152, %f162;
	fma.rn.f32 	%f164, %f156, %f146, %f163;
	add.rn.f32 	%f165, %f157, %f164;
	mov.f32 	%f166, 0f40400000;
	mul.rn.f32 	%f167, %f165, %f166;
	cvt.rni.f32.f32 	%f168, %f167;
	sub.f32 	%f169, %f167, %f168;
	neg.f32 	%f170, %f167;
	fma.rn.f32 	%f171, %f165, 0f40400000, %f170;
	neg.f32 	%f172, %f157;
	add.rn.f32 	%f173, %f165, %f172;
	neg.f32 	%f174, %f173;
	add.rn.f32 	%f175, %f164, %f174;
	fma.rn.f32 	%f176, %f175, 0f40400000, %f171;
	add.f32 	%f177, %f169, %f176;
	setp.gt.f32 	%p22, %f168, 0f00000000;
	selp.b32 	%r36, 0, -2097152000, %p22;
	setp.eq.s16 	%p23, %rs2, 0;
	setp.eq.f32 	%p24, %f7, 0f7F800000;
	add.f32 	%f178, %f6, %f6;
	setp.lt.f32 	%p25, %f167, 0f00000000;
	selp.f32 	%f179, 0f00000000, 0f7F800000, %p25;
	abs.f32 	%f180, %f167;
	setp.gt.f32 	%p26, %f180, 0f43180000;
	cvt.rzi.s32.f32 	%r37, %f168;
	shl.b32 	%r38, %r37, 23;
	sub.s32 	%r39, %r38, %r36;
	mov.b32 	%f181, %r39;
	add.s32 	%r40, %r36, 2130706432;
	mov.b32 	%f182, %r40;
	fma.rn.f32 	%f183, %f177, 0f391FCB8E, 0f3AAF85ED;
	fma.rn.f32 	%f184, %f183, %f177, 0f3C1D9856;
	fma.rn.f32 	%f185, %f184, %f177, 0f3D6357BB;
	fma.rn.f32 	%f186, %f185, %f177, 0f3E75FDEC;
	fma.rn.f32 	%f187, %f186, %f177, 0f3F317218;
	fma.rn.f32 	%f188, %f187, %f177, 0f3F800000;
	mul.f32 	%f189, %f188, %f182;
	mul.f32 	%f190, %f189, %f181;
	selp.f32 	%f191, %f179, %f190, %p26;
	selp.f32 	%f192, %f178, %f191, %p24;
	selp.f32 	%f196, %f178, %f192, %p23;
$L__BB120_9:
	add.f32 	%f194, %f195, %f196;
	// begin inline asm
	{  cvt.rn.f16.f32 %rs9, %f194;}

	// end inline asm
	st.shared.u16 	[%r5], %rs9;
	bra.uni 	$L__BB120_16;
$L__BB120_10:
	cvt.u64.u32 	%rd3, %r4;
	setp.le.u64 	%p2, %rd5, %rd3;
	@%p2 bra 	$L__BB120_16;
	shl.b64 	%rd7, %rd3, 1;
	add.s64 	%rd8, %rd1, %rd7;
	ld.global.u16 	%rs3, [%rd8];
	abs.s16 	%rs5, %rs3;
	cvt.rn.f32.u16 	%f11, %rs5;
	abs.f32 	%f12, %f11;
	setp.eq.s16 	%p3, %rs5, 1;
	mov.f32 	%f197, 0f3F800000;
	@%p3 bra 	$L__BB120_15;
	setp.num.f32 	%p4, %f12, %f12;
	@%p4 bra 	$L__BB120_14;
	mov.f32 	%f74, 0f40400000;
	add.rn.f32 	%f197, %f11, %f74;
	bra.uni 	$L__BB120_15;
$L__BB120_14:
	setp.lt.f32 	%p5, %f12, 0f00800000;
	mul.f32 	%f17, %f12, 0f4B800000;
	selp.f32 	%f18, %f17, %f12, %p5;
	mov.b32 	%r14, %f18;
	add.s32 	%r15, %r14, -1060439283;
	and.b32  	%r16, %r15, -8388608;
	sub.s32 	%r17, %r14, %r16;
	mov.b32 	%f19, %r17;
	cvt.rn.f32.s32 	%f20, %r16;
	selp.f32 	%f21, 0fC1C00000, 0f00000000, %p5;
	fma.rn.f32 	%f22, %f20, 0f34000000, %f21;
	add.f32 	%f23, %f19, 0fBF800000;
	add.f32 	%f24, %f19, 0f3F800000;
	rcp.approx.ftz.f32 	%f25, %f24;
	add.f32 	%f26, %f23, %f23;
	mul.f32 	%f27, %f26, %f25;
	mul.f32 	%f28, %f27, %f27;
	neg.f32 	%f29, %f27;
	sub.f32 	%f30, %f23, %f27;
	add.f32 	%f31, %f30, %f30;
	fma.rn.f32 	%f32, %f29, %f23, %f31;
	mul.rn.f32 	%f33, %f25, %f32;
	fma.rn.f32 	%f34, %f28, 0f3A2C32E4, 0f3B52E7DB;
	fma.rn.f32 	%f35, %f34, %f28, 0f3C93BB73;
	fma.rn.f32 	%f36, %f35, %f28, 0f3DF6384F;
	mul.rn.f32 	%f37, %f36, %f28;
	fma.rn.f32 	%f38, %f27, 0f3FB8AA3B, %f22;
	mul.f32 	%f39, %f37, 0f40400000;
	sub.f32 	%f40, %f22, %f38;
	fma.rn.f32 	%f41, %f27, 0f3FB8AA3B, %f40;
	fma.rn.f32 	%f42, %f33, 0f3FB8AA3B, %f41;
	fma.rn.f32 	%f43, %f27, 0f32A55E34, %f42;
	fma.rn.f32 	%f44, %f39, %f33, %f43;
	fma.rn.f32 	%f45, %f37, %f27, %f44;
	add.rn.f32 	%f46, %f38, %f45;
	mov.f32 	%f47, 0f40400000;
	mul.rn.f32 	%f48, %f46, %f47;
	cvt.rni.f32.f32 	%f49, %f48;
	sub.f32 	%f50, %f48, %f49;
	neg.f32 	%f51, %f48;
	fma.rn.f32 	%f52, %f46, 0f40400000, %f51;
	neg.f32 	%f53, %f38;
	add.rn.f32 	%f54, %f46, %f53;
	neg.f32 	%f55, %f54;
	add.rn.f32 	%f56, %f45, %f55;
	fma.rn.f32 	%f57, %f56, 0f40400000, %f52;
	add.f32 	%f58, %f50, %f57;
	setp.gt.f32 	%p6, %f49, 0f00000000;
	selp.b32 	%r18, 0, -2097152000, %p6;
	setp.eq.s16 	%p7, %rs3, 0;
	setp.eq.f32 	%p8, %f12, 0f7F800000;
	add.f32 	%f59, %f11, %f11;
	setp.lt.f32 	%p9, %f48, 0f00000000;
	selp.f32 	%f60, 0f00000000, 0f7F800000, %p9;
	abs.f32 	%f61, %f48;
	setp.gt.f32 	%p10, %f61, 0f43180000;
	cvt.rzi.s32.f32 	%r19, %f49;
	shl.b32 	%r20, %r19, 23;
	sub.s32 	%r21, %r20, %r18;
	mov.b32 	%f62, %r21;
	add.s32 	%r22, %r18, 2130706432;
	mov.b32 	%f63, %r22;
	fma.rn.f32 	%f64, %f58, 0f391FCB8E, 0f3AAF85ED;
	fma.rn.f32 	%f65, %f64, %f58, 0f3C1D9856;
	fma.rn.f32 	%f66, %f65, %f58, 0f3D6357BB;
	fma.rn.f32 	%f67, %f66, %f58, 0f3E75FDEC;
	fma.rn.f32 	%f68, %f67, %f58, 0f3F317218;
	fma.rn.f32 	%f69, %f68, %f58, 0f3F800000;
	mul.f32 	%f70, %f69, %f63;
	mul.f32 	%f71, %f70, %f62;
	selp.f32 	%f72, %f60, %f71, %p10;
	selp.f32 	%f73, %f59, %f72, %p8;
	selp.f32 	%f197, %f59, %f73, %p7;
$L__BB120_15:
	// begin inline asm
	{  cvt.rn.f16.f32 %rs6, %f197;}

	// end inline asm
	st.shared.u16 	[%r5], %rs6;
$L__BB120_16:
	bar.sync 	0;
	setp.lt.u32 	%p27, %r43, 66;
	@%p27 bra 	$L__BB120_20;
$L__BB120_17:
	shr.u32 	%r7, %r43, 1;
	setp.ge.u32 	%p28, %r1, %r7;
	@%p28 bra 	$L__BB120_19;
	ld.shared.u16 	%rs11, [%r5];
	and.b32  	%r41, %r43, 2046;
	add.s32 	%r42, %r5, %r41;
	ld.shared.u16 	%rs12, [%r42];
	// begin inline asm
	{add.f16 %rs10,%rs11,%rs12;
}
	// end inline asm
	st.shared.u16 	[%r5], %rs10;
$L__BB120_19:
	bar.sync 	0;
	setp.gt.u32 	%p29, %r43, 131;
	mov.u32 	%r43, %r7;
	@%p29 bra 	$L__BB120_17;
$L__BB120_20:
	setp.gt.u32 	%p30, %r1, 31;
	@%p30 bra 	$L__BB120_23;
	ld.shared.u16 	%rs14, [%r5];
	ld.shared.u16 	%rs15, [%r5+64];
	// begin inline asm
	{add.f16 %rs13,%rs14,%rs15;
}
	// end inline asm
	st.volatile.shared.u16 	[%r5], %rs13;
	ld.shared.u16 	%rs18, [%r5+32];
	// begin inline asm
	{add.f16 %rs16,%rs13,%rs18;
}
	// end inline asm
	st.volatile.shared.u16 	[%r5], %rs16;
	ld.shared.u16 	%rs21, [%r5+16];
	// begin inline asm
	{add.f16 %rs19,%rs16,%rs21;
}
	// end inline asm
	st.volatile.shared.u16 	[%r5], %rs19;
	ld.shared.u16 	%rs24, [%r5+8];
	// begin inline asm
	{add.f16 %rs22,%rs19,%rs24;
}
	// end inline asm
	st.volatile.shared.u16 	[%r5], %rs22;
	ld.shared.u16 	%rs27, [%r5+4];
	// begin inline asm
	{add.f16 %rs25,%rs22,%rs27;
}
	// end inline asm
	st.volatile.shared.u16 	[%r5], %rs25;
	ld.shared.u16 	%rs30, [%r5+2];
	// begin inline asm
	{add.f16 %rs28,%rs25,%rs30;
}
	// end inline asm
	st.volatile.shared.u16 	[%r5], %rs28;
	setp.ne.s32 	%p31, %r1, 0;
	@%p31 bra 	$L__BB120_23;
	cvta.to.global.u64 	%rd13, %rd4;
	mul.wide.u32 	%rd14, %r2, 2;
	add.s64 	%rd15, %rd13, %rd14;
	ld.shared.u16 	%rs31, [reducel3sdata_i16];
	st.global.u16 	[%rd15], %rs31;
$L__BB120_23:
	ret;

}
	// .globl	contiguous_cumulate_reducel3_i16
.visible .entry contiguous_cumulate_reducel3_i16(
	.param .u64 .ptr .align 1 contiguous_cumulate_reducel3_i16_param_0,
	.param .u64 .ptr .align 1 contiguous_cumulate_reducel3_i16_param_1,
	.param .u64 contiguous_cumulate_reducel3_i16_param_2
)
{
	.reg .pred 	%p<8>;
	.reg .b16 	%rs<27>;
	.reg .b32 	%r<21>;
	.reg .b64 	%rd<16>;

	ld.param.u64 	%rd4, [contiguous_cumulate_reducel3_i16_param_0];
	ld.param.u64 	%rd6, [contiguous_cumulate_reducel3_i16_param_1];
	ld.param.u64 	%rd5, [contiguous_cumulate_reducel3_i16_param_2];
	cvta.to.global.u64 	%rd1, %rd6;
	mov.u32 	%r1, %tid.x;
	mov.u32 	%r2, %ctaid.x;
	mov.u32 	%r20, %ntid.x;
	mul.lo.s32 	%r9, %r2, %r20;
	shl.b32 	%r10, %r9, 1;
	add.s32 	%r4, %r10, %r1;
	shl.b32 	%r11, %r1, 1;
	mov.u32 	%r12, reducel3sdata_i16;
	add.s32 	%r5, %r12, %r11;
	mov.b32 	%r8, 0;
	// begin inline asm
	cvt.rn.f16.s32 %rs1, %r8;
	// end inline asm
	st.shared.u16 	[%r5], %rs1;
	add.s32 	%r13, %r4, %r20;
	cvt.u64.u32 	%rd2, %r13;
	setp.le.u64 	%p1, %rd5, %rd2;
	@%p1 bra 	$L__BB121_2;
	mul.wide.u32 	%rd9, %r4, 2;
	add.s64 	%rd10, %rd1, %rd9;
	ld.global.s16 	%r15, [%rd10];
	shl.b64 	%rd11, %rd2, 1;
	add.s64 	%rd12, %rd1, %rd11;
	ld.global.s16 	%r16, [%rd12];
	add.s32 	%r17, %r16, %r15;
	shr.s32 	%r14, %r17, 1;
	// begin inline asm
	cvt.rn.f16.s32 %rs4, %r14;
	// end inline asm
	st.shared.u16 	[%r5], %rs4;
	bra.uni 	$L__BB121_4;
$L__BB121_2:
	cvt.u64.u32 	%rd3, %r4;
	setp.le.u64 	%p2, %rd5, %rd3;
	@%p2 bra 	$L__BB121_4;
	shl.b64 	%rd7, %rd3, 1;
	add.s64 	%rd8, %rd1, %rd7;
	ld.global.u16 	%rs3, [%rd8];
	// begin inline asm
	cvt.rn.f16.s16 %rs2, %rs3;
	// end inline asm
	st.shared.u16 	[%r5], %rs2;
$L__BB121_4:
	bar.sync 	0;
	setp.lt.u32 	%p3, %r20, 66;
	@%p3 bra 	$L__BB121_8;
$L__BB121_5:
	shr.u32 	%r7, %r20, 1;
	setp.ge.u32 	%p4, %r1, %r7;
	@%p4 bra 	$L__BB121_7;
	ld.shared.u16 	%rs6, [%r5];
	and.b32  	%r18, %r20, 2046;
	add.s32 	%r19, %r5, %r18;
	ld.shared.u16 	%rs7, [%r19];
	// begin inline asm
	{add.f16 %rs5,%rs6,%rs7;
}
	// end inline asm
	st.shared.u16 	[%r5], %rs5;
$L__BB121_7:
	bar.sync 	0;
	setp.gt.u32 	%p5, %r20, 131;
	mov.u32 	%r20, %r7;
	@%p5 bra 	$L__BB121_5;
$L__BB121_8:
	setp.gt.u32 	%p6, %r1, 31;
	@%p6 bra 	$L__BB121_11;
	ld.shared.u16 	%rs9, [%r5];
	ld.shared.u16 	%rs10, [%r5+64];
	// begin inline asm
	{add.f16 %rs8,%rs9,%rs10;
}
	// end inline asm
	st.volatile.shared.u16 	[%r5], %rs8;
	ld.shared.u16 	%rs13, [%r5+32];
	// begin inline asm
	{add.f16 %rs11,%rs8,%rs13;
}
	// end inline asm
	st.volatile.shared.u16 	[%r5], %rs11;
	ld.shared.u16 	%rs16, [%r5+16];
	// begin inline asm
	{add.f16 %rs14,%rs11,%rs16;
}
	// end inline asm
	st.volatile.shared.u16 	[%r5], %rs14;
	ld.shared.u16 	%rs19, [%r5+8];
	// begin inline asm
	{add.f16 %rs17,%rs14,%rs19;
}
	// end inline asm
	st.volatile.shared.u16 	[%r5], %rs17;
	ld.shared.u16 	%rs22, [%r5+4];
	// begin inline asm
	{add.f16 %rs20,%rs17,%rs22;
}
	// end inline asm
	st.volatile.shared.u16 	[%r5], %rs20;
	ld.shared.u16 	%rs25, [%r5+2];
	// begin inline asm
	{add.f16 %rs23,%rs20,%rs25;
}
	// end inline asm
	st.volatile.shared.u16 	[%r5], %rs23;
	setp.ne.s32 	%p7, %r1, 0;
	@%p7 bra 	$L__BB121_11;
	cvta.to.global.u64 	%rd13, %rd4;
	mul.wide.u32 	%rd14, %r2, 2;
	add.s64 	%rd15, %rd13, %rd14;
	ld.shared.u16 	%rs26, [reducel3sdata_i16];
	st.global.u16 	[%rd15], %rs26;
$L__BB121_11:
	ret;

}
	// .globl	uncontiguous_reducel3_i16
.visible .entry uncontiguous_reducel3_i16(
	.param .u64 .ptr .align 1 uncontiguous_reducel3_i16_param_0,
	.param .u64 .ptr .align 1 uncontiguous_reducel3_i16_param_1,
	.param .u64 .ptr .align 1 uncontiguous_reducel3_i16_param_2,
	.param .u64 .ptr .align 1 uncontiguous_reducel3_i16_param_3,
	.param .u64 uncontiguous_reducel3_i16_param_4,
	.param .u64 uncontiguous_reducel3_i16_param_5
)
{
	.reg .pred 	%p<77>;
	.reg .b16 	%rs<32>;
	.reg .b32 	%r<240>;
	.reg .b32 	%f<198>;
	.reg .b64 	%rd<558>;

	ld.param.u64 	%rd260, [uncontiguous_reducel3_i16_param_0];
	ld.param.u64 	%rd263, [uncontiguous_reducel3_i16_param_1];
	ld.param.u64 	%rd264, [uncontiguous_reducel3_i16_param_2];
	ld.param.u64 	%rd265, [uncontiguous_reducel3_i16_param_3];
	ld.param.u64 	%rd261, [uncontiguous_reducel3_i16_param_4];
	ld.param.u64 	%rd262, [uncontiguous_reducel3_i16_param_5];
	cvta.to.global.u64 	%rd1, %rd265;
	cvta.to.global.u64 	%rd2, %rd264;
	cvta.to.global.u64 	%rd3, %rd263;
	mov.u32 	%r1, %tid.x;
	mov.u32 	%r2, %ctaid.x;
	mov.u32 	%r239, %ntid.x;
	mul.lo.s32 	%r53, %r2, %r239;
	shl.b32 	%r54, %r53, 1;
	add.s32 	%r4, %r54, %r1;
	shl.b32 	%r55, %r1, 1;
	mov.u32 	%r56, reducel3sdata_i16;
	add.s32 	%r5, %r56, %r55;
	mov.b32 	%r52, 0;
	// begin inline asm
	cvt.rn.f16.s32 %rs4, %r52;
	// end inline asm
	st.shared.u16 	[%r5], %rs4;
	add.s32 	%r57, %r4, %r239;
	cvt.u64.u32 	%rd511, %r57;
	setp.le.u64 	%p1, %rd262, %rd511;
	@%p1 bra 	$L__BB122_62;
	cvt.u32.u64 	%r6, %rd261;
	add.s32 	%r233, %r6, -1;
	setp.lt.s32 	%p35, %r233, 0;
	mov.b64 	%rd515, 0;
	mov.u64 	%rd516, %rd515;
	@%p35 bra 	$L__BB122_53;
	cvt.u64.u32 	%rd512, %r4;
	setp.lt.u32 	%p36, %r233, 3;
	mov.b64 	%rd516, 0;
	mov.u64 	%rd515, %rd516;
	@%p36 bra 	$L__BB122_30;
	add.s32 	%r231, %r6, -2;
	and.b32  	%r142, %r6, -4;
	neg.s32 	%r230, %r142;
	mov.b64 	%rd516, 0;
$L__BB122_4:
	.pragma "nounroll";
	add.s32 	%r12, %r231, 1;
	mul.wide.u32 	%rd397, %r12, 8;
	add.s64 	%rd398, %rd2, %rd397;
	ld.global.u64 	%rd10, [%rd398];
	or.b64  	%rd399, %rd512, %rd10;
	and.b64  	%rd400, %rd399, -4294967296;
	setp.ne.s64 	%p37, %rd400, 0;
	@%p37 bra 	$L__BB122_6;
	cvt.u32.u64 	%r143, %rd10;
	cvt.u32.u64 	%r144, %rd512;
	div.u32 	%r145, %r144, %r143;
	mul.lo.s32 	%r146, %r145, %r143;
	sub.s32 	%r147, %r144, %r146;
	cvt.u64.u32 	%rd477, %r145;
	cvt.u64.u32 	%rd478, %r147;
	bra.uni 	$L__BB122_7;
$L__BB122_6:
	div.s64 	%rd477, %rd512, %rd10;
	mul.lo.s64 	%rd401, %rd477, %rd10;
	sub.s64 	%rd478, %rd512, %rd401;
$L__BB122_7:
	mul.wide.u32 	%rd402, %r12, 8;
	add.s64 	%rd403, %rd1, %rd402;
	ld.global.u64 	%rd17, [%rd403];
	mad.lo.s64 	%rd18, %rd17, %rd478, %rd515;
	or.b64  	%rd404, %rd511, %rd10;
	and.b64  	%rd405, %rd404, -4294967296;
	setp.ne.s64 	%p38, %rd405, 0;
	@%p38 bra 	$L__BB122_9;
	cvt.u32.u64 	%r148, %rd10;
	cvt.u32.u64 	%r149, %rd511;
	div.u32 	%r150, %r149, %r148;
	mul.lo.s32 	%r151, %r150, %r148;
	sub.s32 	%r152, %r149, %r151;
	cvt.u64.u32 	%rd479, %r150;
	cvt.u64.u32 	%rd480, %r152;
	bra.uni 	$L__BB122_10;
$L__BB122_9:
	div.s64 	%rd479, %rd511, %rd10;
	mul.lo.s64 	%rd406, %rd479, %rd10;
	sub.s64 	%rd480, %rd511, %rd406;
$L__BB122_10:
	mad.lo.s64 	%rd25, %rd480, %rd17, %rd516;
	add.s32 	%r13, %r231, -2;
	mul.wide.u32 	%rd407, %r231, 8;
	add.s64 	%rd408, %rd2, %rd407;
	ld.global.u64 	%rd26, [%rd408];
	or.b64  	%rd409, %rd477, %rd26;
	and.b64  	%rd410, %rd409, -4294967296;
	setp.ne.s64 	%p39, %rd410, 0;
	@%p39 bra 	$L__BB122_12;
	cvt.u32.u64 	%r153, %rd26;
	cvt.u32.u64 	%r154, %rd477;
	div.u32 	%r155, %r154, %r153;
	mul.lo.s32 	%r156, %r155, %r153;
	sub.s32 	%r157, %r154, %r156;
	cvt.u64.u32 	%rd481, %r155;
	cvt.u64.u32 	%rd482, %r157;
	bra.uni 	$L__BB122_13;
$L__BB122_12:
	div.s64 	%rd481, %rd477, %rd26;
	mul.lo.s64 	%rd411, %rd481, %rd26;
	sub.s64 	%rd482, %rd477, %rd411;
$L__BB122_13:
	mul.wide.u32 	%rd412, %r231, 8;
	add.s64 	%rd413, %rd1, %rd412;
	ld.global.u64 	%rd33, [%rd413];
	mad.lo.s64 	%rd34, %rd33, %rd482, %rd18;
	or.b64  	%rd414, %rd479, %rd26;
	and.b64  	%rd415, %rd414, -4294967296;
	setp.ne.s64 	%p40, %rd415, 0;
	@%p40 bra 	$L__BB122_15;
	cvt.u32.u64 	%r158, %rd26;
	cvt.u32.u64 	%r159, %rd479;
	div.u32 	%r160, %r159, %r158;
	mul.lo.s32 	%r161, %r160, %r158;
	sub.s32 	%r162, %r159, %r161;
	cvt.u64.u32 	%rd483, %r160;
	cvt.u64.u32 	%rd484, %r162;
	bra.uni 	$L__BB122_16;
$L__BB122_15:
	div.s64 	%rd483, %rd479, %rd26;
	mul.lo.s64 	%rd416, %rd483, %rd26;
	sub.s64 	%rd484, %rd479, %rd416;
$L__BB122_16:
	mad.lo.s64 	%rd41, %rd484, %rd33, %rd25;
	add.s32 	%r14, %r231, -1;
	mul.wide.u32 	%rd417, %r14, 8;
	add.s64 	%rd418, %rd2, %rd417;
	ld.global.u64 	%rd42, [%rd418];
	or.b64  	%rd419, %rd481, %rd42;
	and.b64  	%rd420, %rd419, -4294967296;
	setp.ne.s64 	%p41, %rd420, 0;
	@%p41 bra 	$L__BB122_18;
	cvt.u32.u64 	%r163, %rd42;
	cvt.u32.u64 	%r164, %rd481;
	div.u32 	%r165, %r164, %r163;
	mul.lo.s32 	%r166, %r165, %r163;
	sub.s32 	%r167, %r164, %r166;
	cvt.u64.u32 	%rd485, %r165;
	cvt.u64.u32 	%rd486, %r167;
	bra.uni 	$L__BB122_19;
$L__BB122_18:
	div.s64 	%rd485, %rd481, %rd42;
	mul.lo.s64 	%rd421, %rd485, %rd42;
	sub.s64 	%rd486, %rd481, %rd421;
$L__BB122_19:
	mul.wide.u32 	%rd422, %r14, 8;
	add.s64 	%rd423, %rd1, %rd422;
	ld.global.u64 	%rd49, [%rd423];
	mad.lo.s64 	%rd50, %rd49, %rd486, %rd34;
	or.b64  	%rd424, %rd483, %rd42;
	and.b64  	%rd425, %rd424, -4294967296;
	setp.ne.s64 	%p42, %rd425, 0;
	@%p42 bra 	$L__BB122_21;
	cvt.u32.u64 	%r168, %rd42;
	cvt.u32.u64 	%r169, %rd483;
	div.u32 	%r170, %r169, %r168;
	mul.lo.s32 	%r171, %r170, %r168;
	sub.s32 	%r172, %r169, %r171;
	cvt.u64.u32 	%rd487, %r170;
	cvt.u64.u32 	%rd488, %r172;
	bra.uni 	$L__BB122_22;
$L__BB122_21:
	div.s64 	%rd487, %rd483, %rd42;
	mul.lo.s64 	%rd426, %rd487, %rd42;
	sub.s64 	%rd488, %rd483, %rd426;
$L__BB122_22:
	mad.lo.s64 	%rd57, %rd488, %rd49, %rd41;
	mul.wide.u32 	%rd427, %r13, 8;
	add.s64 	%rd428, %rd2, %rd427;
	ld.global.u64 	%rd58, [%rd428];
	or.b64  	%rd429, %rd485, %rd58;
	and.b64  	%rd430, %rd429, -4294967296;
	setp.ne.s64 	%p43, %rd430, 0;
	@%p43 bra 	$L__BB122_24;
	cvt.u32.u64 	%r173, %rd58;
	cvt.u32.u64 	%r174, %rd485;
	div.u32 	%r175, %r174, %r173;
	mul.lo.s32 	%r176, %r175, %r173;
	sub.s32 	%r177, %r174, %r176;
	cvt.u64.u32 	%rd512, %r175;
	cvt.u64.u32 	%rd490, %r177;
	bra.uni 	$L__BB122_25;
$L__BB122_24:
	div.s64 	%rd512, %rd485, %rd58;
	mul.lo.s64 	%rd431, %rd512, %rd58;
	sub.s64 	%rd490, %rd485, %rd431;
$L__BB122_25:
	mul.wide.u32 	%rd432, %r13, 8;
	add.s64 	%rd433, %rd1, %rd432;
	ld.global.u64 	%rd65, [%rd433];
	mad.lo.s64 	%rd515, %rd65, %rd490, %rd50;
	or.b64  	%rd434, %rd487, %rd58;
	and.b64  	%rd435, %rd434, -4294967296;
	setp.ne.s64 	%p44, %rd435, 0;
	@%p44 bra 	$L__BB122_27;
	cvt.u32.u64 	%r178, %rd58;
	cvt.u32.u64 	%r179, %rd487;
	div.u32 	%r180, %r179, %r178;
	mul.lo.s32 	%r181, %r180, %r178;
	sub.s32 	%r182, %r179, %r181;
	cvt.u64.u32 	%rd511, %r180;
	cvt.u64.u32 	%rd492, %r182;
	bra.uni 	$L__BB122_28;
$L__BB122_27:
	div.s64 	%rd511, %rd487, %rd58;
	mul.lo.s64 	%rd436, %rd511, %rd58;
	sub.s64 	%rd492, %rd487, %rd436;
$L__BB122_28:
	mad.lo.s64 	%rd516, %rd492, %rd65, %rd57;
	add.s32 	%r231, %r231, -4;
	add.s32 	%r230, %r230, 4;
	setp.ne.s32 	%p45, %r230, 0;
	@%p45 bra 	$L__BB122_4;
	add.s32 	%r233, %r231, 1;
$L__BB122_30:
	and.b32  	%r19, %r6, 3;
	setp.eq.s32 	%p46, %r19, 0;
	@%p46 bra 	$L__BB122_53;
	setp.eq.s32 	%p47, %r19, 1;
	@%p47 bra 	$L__BB122_45;
	mul.wide.u32 	%rd438, %r233, 8;
	add.s64 	%rd439, %rd2, %rd438;
	ld.global.u64 	%rd80, [%rd439];
	or.b64  	%rd440, %rd512, %rd80;
	and.b64  	%rd441, %rd440, -4294967296;
	setp.ne.s64 	%p48, %rd441, 0;
	@%p48 bra 	$L__BB122_34;
	cvt.u32.u64 	%r183, %rd80;
	cvt.u32.u64 	%r184, %rd512;
	div.u32 	%r185, %r184, %r183;
	mul.lo.s32 	%r186, %r185, %r183;
	sub.s32 	%r187, %r184, %r186;
	cvt.u64.u32 	%rd499, %r185;
	cvt.u64.u32 	%rd500, %r187;
	bra.uni 	$L__BB122_35;
$L__BB122_34:
	div.s64 	%rd499, %rd512, %rd80;
	mul.lo.s64 	%rd442, %rd499, %rd80;
	sub.s64 	%rd500, %rd512, %rd442;
$L__BB122_35:
	add.s64 	%rd444, %rd1, %rd438;
	ld.global.u64 	%rd87, [%rd444];
	mad.lo.s64 	%rd88, %rd87, %rd500, %rd515;
	or.b64  	%rd445, %rd511, %rd80;
	and.b64  	%rd446, %rd445, -4294967296;
	setp.ne.s64 	%p49, %rd446, 0;
	@%p49 bra 	$L__BB122_37;
	cvt.u32.u64 	%r188, %rd80;
	cvt.u32.u64 	%r189, %rd511;
	div.u32 	%r190, %r189, %r188;
	mul.lo.s32 	%r191, %r190, %r188;
	sub.s32 	%r192, %r189, %r191;
	cvt.u64.u32 	%rd501, %r190;
	cvt.u64.u32 	%rd502, %r192;
	bra.uni 	$L__BB122_38;
$L__BB122_37:
	div.s64 	%rd501, %rd511, %rd80;
	mul.lo.s64 	%rd447, %rd501, %rd80;
	sub.s64 	%rd502, %rd511, %rd447;
$L__BB122_38:
	mad.lo.s64 	%rd95, %rd502, %rd87, %rd516;
	add.s32 	%r20, %r233, -1;
	mul.wide.u32 	%rd448, %r20, 8;
	add.s64 	%rd449, %rd2, %rd448;
	ld.global.u64 	%rd96, [%rd449];
	or.b64  	%rd450, %rd499, %rd96;
	and.b64  	%rd451, %rd450, -4294967296;
	setp.ne.s64 	%p50, %rd451, 0;
	@%p50 bra 	$L__BB122_40;
	cvt.u32.u64 	%r193, %rd96;
	cvt.u32.u64 	%r194, %rd499;
	div.u32 	%r195, %r194, %r193;
	mul.lo.s32 	%r196, %r195, %r193;
	sub.s32 	%r197, %r194, %r196;
	cvt.u64.u32 	%rd512, %r195;
	cvt.u64.u32 	%rd504, %r197;
	bra.uni 	$L__BB122_41;
$L__BB122_40:
	div.s64 	%rd512, %rd499, %rd96;
	mul.lo.s64 	%rd452, %rd512, %rd96;
	sub.s64 	%rd504, %rd499, %rd452;
$L__BB122_41:
	add.s64 	%rd454, %rd1, %rd448;
	ld.global.u64 	%rd103, [%rd454];
	mad.lo.s64 	%rd515, %rd103, %rd504, %rd88;
	or.b64  	%rd455, %rd501, %rd96;
	and.b64  	%rd456, %rd455, -4294967296;
	setp.ne.s64 	%p51, %rd456, 0;
	@%p51 bra 	$L__BB122_43;
	cvt.u32.u64 	%r198, %rd96;
	cvt.u32.u64 	%r199, %rd501;
	div.u32 	%r200, %r199, %r198;
	mul.lo.s32 	%r201, %r200, %r198;
	sub.s32 	%r202, %r199, %r201;
	cvt.u64.u32 	%rd511, %r200;
	cvt.u64.u32 	%rd506, %r202;
	bra.uni 	$L__BB122_44;
$L__BB122_43:
	div.s64 	%rd511, %rd501, %rd96;
	mul.lo.s64 	%rd457, %rd511, %rd96;
	sub.s64 	%rd506, %rd501, %rd457;
$L__BB122_44:
	mad.lo.s64 	%rd516, %rd506, %rd103, %rd95;
	add.s32 	%r233, %r233, -2;
$L__BB122_45:
	and.b32  	%r203, %r6, 1;
	setp.eq.b32 	%p52, %r203, 1;
	not.pred 	%p53, %p52;
	@%p53 bra 	$L__BB122_53;
	mul.wide.u32 	%rd458, %r233, 8;
	add.s64 	%rd459, %rd2, %rd458;
	ld.global.u64 	%rd118, [%rd459];
	or.b64  	%rd460, %rd512, %rd118;
	and.b64  	%rd461, %rd460, -4294967296;
	setp.ne.s64 	%p54, %rd461, 0;
	@%p54 bra 	$L__BB122_48;
	cvt.u32.u64 	%r204, %rd118;
	cvt.u32.u64 	%r205, %rd512;
	rem.u32 	%r206, %r205, %r204;
	cvt.u64.u32 	%rd513, %r206;
	bra.uni 	$L__BB122_49;
$L__BB122_48:
	rem.s64 	%rd513, %rd512, %rd118;
$L__BB122_49:
	add.s64 	%rd463, %rd1, %rd458;
	ld.global.u64 	%rd122, [%rd463];
	mad.lo.s64 	%rd515, %rd122, %rd513, %rd515;
	or.b64  	%rd464, %rd511, %rd118;
	and.b64  	%rd465, %rd464, -4294967296;
	setp.ne.s64 	%p55, %rd465, 0;
	@%p55 bra 	$L__BB122_51;
	cvt.u32.u64 	%r207, %rd118;
	cvt.u32.u64 	%r208, %rd511;
	rem.u32 	%r209, %r208, %r207;
	cvt.u64.u32 	%rd514, %r209;
	bra.uni 	$L__BB122_52;
$L__BB122_51:
	rem.s64 	%rd514, %rd511, %rd118;
$L__BB122_52:
	mad.lo.s64 	%rd516, %rd514, %rd122, %rd516;
$L__BB122_53:
	shl.b64 	%rd466, %rd515, 1;
	add.s64 	%rd467, %rd3, %rd466;
	ld.global.u16 	%rs1, [%rd467];
	abs.s16 	%rs7, %rs1;
	cvt.rn.f32.u16 	%f1, %rs7;
	abs.f32 	%f2, %f1;
	setp.eq.s16 	%p56, %rs7, 1;
	mov.f32 	%f195, 0f3F800000;
	@%p56 bra 	$L__BB122_57;
	setp.num.f32 	%p57, %f2, %f2;
	@%p57 bra 	$L__BB122_56;
	mov.f32 	%f134, 0f40400000;
	add.rn.f32 	%f195, %f1, %f134;
	bra.uni 	$L__BB122_57;
$L__BB122_56:
	setp.lt.f32 	%p58, %f2, 0f00800000;
	mul.f32 	%f77, %f2, 0f4B800000;
	selp.f32 	%f78, %f77, %f2, %p58;
	mov.b32 	%r210, %f78;
	add.s32 	%r211, %r210, -1060439283;
	and.b32  	%r212, %r211, -8388608;
	sub.s32 	%r213, %r210, %r212;
	mov.b32 	%f79, %r213;
	cvt.rn.f32.s32 	%f80, %r212;
	selp.f32 	%f81, 0fC1C00000, 0f00000000, %p58;
	fma.rn.f32 	%f82, %f80, 0f34000000, %f81;
	add.f32 	%f83, %f79, 0fBF800000;
	add.f32 	%f84, %f79, 0f3F800000;
	rcp.approx.ftz.f32 	%f85, %f84;
	add.f32 	%f86, %f83, %f83;
	mul.f32 	%f87, %f86, %f85;
	mul.f32 	%f88, %f87, %f87;
	neg.f32 	%f89, %f87;
	sub.f32 	%f90, %f83, %f87;
	add.f32 	%f91, %f90, %f90;
	fma.rn.f32 	%f92, %f89, %f83, %f91;
	mul.rn.f32 	%f93, %f85, %f92;
	fma.rn.f32 	%f94, %f88, 0f3A2C32E4, 0f3B52E7DB;
	fma.rn.f32 	%f95, %f94, %f88, 0f3C93BB73;
	fma.rn.f32 	%f96, %f95, %f88, 0f3DF6384F;
	mul.rn.f32 	%f97, %f96, %f88;
	fma.rn.f32 	%f98, %f87, 0f3FB8AA3B, %f82;
	mul.f32 	%f99, %f97, 0f40400000;
	sub.f32 	%f100, %f82, %f98;
	fma.rn.f32 	%f101, %f87, 0f3FB8AA3B, %f100;
	fma.rn.f32 	%f102, %f93, 0f3FB8AA3B, %f101;
	fma.rn.f32 	%f103, %f87, 0f32A55E34, %f102;
	fma.rn.f32 	%f104, %f99, %f93, %f103;
	fma.rn.f32 	%f105, %f97, %f87, %f104;
	add.rn.f32 	%f106, %f98, %f105;
	mov.f32 	%f107, 0f40400000;
	mul.rn.f32 	%f108, %f106, %f107;
	cvt.rni.f32.f32 	%f109, %f108;
	sub.f32 	%f110, %f108, %f109;
	neg.f32 	%f111, %f108;
	fma.rn.f32 	%f112, %f106, 0f40400000, %f111;
	neg.f32 	%f113, %f98;
	add.rn.f32 	%f114, %f106, %f113;
	neg.f32 	%f115, %f114;
	add.rn.f32 	%f116, %f105, %f115;
	fma.rn.f32 	%f117, %f116, 0f40400000, %f112;
	add.f32 	%f118, %f110, %f117;
	setp.gt.f32 	%p59, %f109, 0f00000000;
	selp.b32 	%r214, 0, -2097152000, %p59;
	setp.eq.s16 	%p60, %rs1, 0;
	setp.eq.f32 	%p61, %f2, 0f7F800000;
	add.f32 	%f119, %f1, %f1;
	setp.lt.f32 	%p62, %f108, 0f00000000;
	selp.f32 	%f120, 0f00000000, 0f7F800000, %p62;
	abs.f32 	%f121, %f108;
	setp.gt.f32 	%p63, %f121, 0f43180000;
	cvt.rzi.s32.f32 	%r215, %f109;
	shl.b32 	%r216, %r215, 23;
	sub.s32 	%r217, %r216, %r214;
	mov.b32 	%f122, %r217;
	add.s32 	%r218, %r214, 2130706432;
	mov.b32 	%f123, %r218;
	fma.rn.f32 	%f124, %f118, 0f391FCB8E, 0f3AAF85ED;
	fma.rn.f32 	%f125, %f124, %f118, 0f3C1D9856;
	fma.rn.f32 	%f126, %f125, %f118, 0f3D6357BB;
	fma.rn.f32 	%f127, %f126, %f118, 0f3E75FDEC;
	fma.rn.f32 	%f128, %f127, %f118, 0f3F317218;
	fma.rn.f32 	%f129, %f128, %f118, 0f3F800000;
	mul.f32 	%f130, %f129, %f123;
	mul.f32 	%f131, %f130, %f122;
	selp.f32 	%f132, %f120, %f131, %p63;
	selp.f32 	%f133, %f119, %f132, %p61;
	selp.f32 	%f195, %f119, %f133, %p60;
$L__BB122_57:
	shl.b64 	%rd468, %rd516, 1;
	add.s64 	%rd469, %rd3, %rd468;
	ld.global.u16 	%rs2, [%rd469];
	abs.s16 	%rs8, %rs2;
	cvt.rn.f32.u16 	%f6, %rs8;
	abs.f32 	%f7, %f6;
	setp.eq.s16 	%p64, %rs8, 1;
	mov.f32 	%f196, 0f3F800000;
	@%p64 bra 	$L__BB122_61;
	setp.num.f32 	%p65, %f7, %f7;
	@%p65 bra 	$L__BB122_60;
	mov.f32 	%f193, 0f40400000;
	add.rn.f32 	%f196, %f6, %f193;
	bra.uni 	$L__BB122_61;
$L__BB122_60:
	setp.lt.f32 	%p66, %f7, 0f00800000;
	mul.f32 	%f136, %f7, 0f4B800000;
	selp.f32 	%f137, %f136, %f7, %p66;
	mov.b32 	%r219, %f137;
	add.s32 	%r220, %r219, -1060439283;
	and.b32  	%r221, %r220, -8388608;
	sub.s32 	%r222, %r219, %r221;
	mov.b32 	%f138, %r222;
	cvt.rn.f32.s32 	%f139, %r221;
	selp.f32 	%f140, 0fC1C00000, 0f00000000, %p66;
	fma.rn.f32 	%f141, %f139, 0f34000000, %f140;
	add.f32 	%f142, %f138, 0fBF800000;
	add.f32 	%f143, %f138, 0f3F800000;
	rcp.approx.ftz.f32 	%f144, %f143;
	add.f32 	%f145, %f142, %f142;
	mul.f32 	%f146, %f145, %f144;
	mul.f32 	%f147, %f146, %f146;
	neg.f32 	%f148, %f146;
	sub.f32 	%f149, %f142, %f146;
	add.f32 	%f150, %f149, %f149;
	fma.rn.f32 	%f151, %f148, %f142, %f150;
	mul.rn.f32 	%f152, %f144, %f151;
	fma.rn.f32 	%f153, %f147, 0f3A2C32E4, 0f3B52E7DB;
	fma.rn.f32 	%f154, %f153, %f147, 0f3C93BB73;
	fma.rn.f32 	%f155, %f154, %f147, 0f3DF6384F;
	mul.rn.f32 	%f156, %f155, %f147;
	fma.rn.f32 	%f157, %f146, 0f3FB8AA3B, %f141;
	mul.f32 	%f158, %f156, 0f40400000;
	sub.f32 	%f159, %f141, %f157;
	fma.rn.f32 	%f160, %f146, 0f3FB8AA3B, %f159;
	fma.rn.f32 	%f161, %f152, 0f3FB8AA3B, %f160;
	fma.rn.f32 	%f162, %f146, 0f32A55E34, %f161;
	fma.rn.f32 	%f163, %f158, %f152, %f162;
	fma.rn.f32 	%f164, %f156, %f146, %f163;
	add.rn.f32 	%f165, %f157, %f164;
	mov.f32 	%f166, 0f40400000;
	mul.rn.f32 	%f167, %f165, %f166;
	cvt.rni.f32.f32 	%f168, %f167;
	sub.f32 	%f169, %f167, %f168;
	neg.f32 	%f170, %f167;
	fma.rn.f32 	%f171, %f165, 0f40400000, %f170;
	neg.f32 	%f172, %f157;
	add.rn.f32 	%f173, %f165, %f172;
	neg.f32 	%f174, %f173;
	add.rn.f32 	%f175, %f164, %f174;
	fma.rn.f32 	%f176, %f175, 0f40400000, %f171;
	add.f32 	%f177, %f169, %f176;
	setp.gt.f32 	%p67, %f168, 0f00000000;
	selp.b32 	%r223, 0, -2097152000, %p67;
	setp.eq.s16 	%p68, %rs2, 0;
	setp.eq.f32 	%p69, %f7, 0f7F800000;
	add.f32 	%f178, %f6, %f6;
	setp.lt.f32 	%p70, %f167, 0f00000000;
	selp.f32 	%f179, 0f00000000, 0f7F800000, %p70;
	abs.f32 	%f180, %f167;
	setp.gt.f32 	%p71, %f180, 0f43180000;
	cvt.rzi.s32.f32 	%r224, %f168;
	shl.b32 	%r225, %r224, 23;
	sub.s32 	%r226, %r225, %r223;
	mov.b32 	%f181, %r226;
	add.s32 	%r227, %r223, 2130706432;
	mov.b32 	%f182, %r227;
	fma.rn.f32 	%f183, %f177, 0f391FCB8E, 0f3AAF85ED;
	fma.rn.f32 	%f184, %f183, %f177, 0f3C1D9856;
	fma.rn.f32 	%f185, %f184, %f177, 0f3D6357BB;
	fma.rn.f32 	%f186, %f185, %f177, 0f3E75FDEC;
	fma.rn.f32 	%f187, %f186, %f177, 0f3F317218;
	fma.rn.f32 	%f188, %f187, %f177, 0f3F800000;
	mul.f32 	%f189, %f188, %f182;
	mul.f32 	%f190, %f189, %f181;
	selp.f32 	%f191, %f179, %f190, %p71;
	selp.f32 	%f192, %f178, %f191, %p69;
	selp.f32 	%f196, %f178, %f192, %p68;
$L__BB122_61:
	add.f32 	%f194, %f195, %f196;
	// begin inline asm
	{  cvt.rn.f16.f32 %rs9, %f194;}

	// end inline asm
	st.shared.u16 	[%r5], %rs9;
	bra.uni 	$L__BB122_126;
$L__BB122_62:
	cvt.u64.u32 	%rd548, %r4;
	setp.le.u64 	%p2, %rd262, %rd548;
	@%p2 bra 	$L__BB122_126;
	cvt.u32.u64 	%r23, %rd261;
	add.s32 	%r237, %r23, -1;
	setp.lt.s32 	%p3, %r237, 0;
	mov.b64 	%rd557, 0;
	@%p3 bra 	$L__BB122_121;
	and.b32  	%r25, %r23, 7;
	setp.lt.u32 	%p4, %r237, 7;
	mov.b64 	%rd557, 0;
	@%p4 bra 	$L__BB122_92;
	add.s32 	%r235, %r23, -4;
	and.b32  	%r58, %r23, -8;
	neg.s32 	%r234, %r58;
	mov.b64 	%rd557, 0;
$L__BB122_66:
	.pragma "nounroll";
	add.s32 	%r30, %r235, 3;
	mul.wide.u32 	%rd270, %r30, 8;
	add.s64 	%rd271, %rd2, %rd270;
	ld.global.u64 	%rd133, [%rd271];
	or.b64  	%rd272, %rd548, %rd133;
	and.b64  	%rd273, %rd272, -4294967296;
	setp.ne.s64 	%p5, %rd273, 0;
	@%p5 bra 	$L__BB122_68;
	cvt.u32.u64 	%r59, %rd133;
	cvt.u32.u64 	%r60, %rd548;
	div.u32 	%r61, %r60, %r59;
	mul.lo.s32 	%r62, %r61, %r59;
	sub.s32 	%r63, %r60, %r62;
	cvt.u64.u32 	%rd519, %r61;
	cvt.u64.u32 	%rd520, %r63;
	bra.uni 	$L__BB122_69;
$L__BB122_68:
	div.s64 	%rd519, %rd548, %rd133;
	mul.lo.s64 	%rd274, %rd519, %rd133;
	sub.s64 	%rd520, %rd548, %rd274;
$L__BB122_69:
	add.s64 	%rd276, %rd1, %rd270;
	ld.global.u64 	%rd277, [%rd276];
	mad.lo.s64 	%rd140, %rd277, %rd520, %rd557;
	add.s32 	%r31, %r235, 2;
	mul.wide.u32 	%rd278, %r31, 8;
	add.s64 	%rd279, %rd2, %rd278;
	ld.global.u64 	%rd141, [%rd279];
	or.b64  	%rd280, %rd519, %rd141;
	and.b64  	%rd281, %rd280, -4294967296;
	setp.ne.s64 	%p6, %rd281, 0;
	@%p6 bra 	$L__BB122_71;
	cvt.u32.u64 	%r64, %rd141;
	cvt.u32.u64 	%r65, %rd519;
	div.u32 	%r66, %r65, %r64;
	mul.lo.s32 	%r67, %r66, %r64;
	sub.s32 	%r68, %r65, %r67;
	cvt.u64.u32 	%rd521, %r66;
	cvt.u64.u32 	%rd522, %r68;
	bra.uni 	$L__BB122_72;
$L__BB122_71:
	div.s64 	%rd521, %rd519, %rd141;
	mul.lo.s64 	%rd282, %rd521, %rd141;
	sub.s64 	%rd522, %rd519, %rd282;
$L__BB122_72:
	add.s64 	%rd284, %rd1, %rd278;
	ld.global.u64 	%rd285, [%rd284];
	mad.lo.s64 	%rd148, %rd285, %rd522, %rd140;
	add.s32 	%r32, %r235, 1;
	mul.wide.u32 	%rd286, %r32, 8;
	add.s64 	%rd287, %rd2, %rd286;
	ld.global.u64 	%rd149, [%rd287];
	or.b64  	%rd288, %rd521, %rd149;
	and.b64  	%rd289, %rd288, -4294967296;
	setp.ne.s64 	%p7, %rd289, 0;
	@%p7 bra 	$L__BB122_74;
	cvt.u32.u64 	%r69, %rd149;
	cvt.u32.u64 	%r70, %rd521;
	div.u32 	%r71, %r70, %r69;
	mul.lo.s32 	%r72, %r71, %r69;
	sub.s32 	%r73, %r70, %r72;
	cvt.u64.u32 	%rd523, %r71;
	cvt.u64.u32 	%rd524, %r73;
	bra.uni 	$L__BB122_75;
$L__BB122_74:
	div.s64 	%rd523, %rd521, %rd149;
	mul.lo.s64 	%rd290, %rd523, %rd149;
	sub.s64 	%rd524, %rd521, %rd290;
$L__BB122_75:
	add.s64 	%rd292, %rd1, %rd286;
	ld.global.u64 	%rd293, [%rd292];
	mad.lo.s64 	%rd156, %rd293, %rd524, %rd148;
	add.s32 	%r33, %r235, -4;
	mul.wide.u32 	%rd294, %r235, 8;
	add.s64 	%rd295, %rd2, %rd294;
	ld.global.u64 	%rd157, [%rd295];
	or.b64  	%rd296, %rd523, %rd157;
	and.b64  	%rd297, %rd296, -4294967296;
	setp.ne.s64 	%p8, %rd297, 0;
	@%p8 bra 	$L__BB122_77;
	cvt.u32.u64 	%r74, %rd157;
	cvt.u32.u64 	%r75, %rd523;
	div.u32 	%r76, %r75, %r74;
	mul.lo.s32 	%r77, %r76, %r74;
	sub.s32 	%r78, %r75, %r77;
	cvt.u64.u32 	%rd525, %r76;
	cvt.u64.u32 	%rd526, %r78;
	bra.uni 	$L__BB122_78;
$L__BB122_77:
	div.s64 	%rd525, %rd523, %rd157;
	mul.lo.s64 	%rd298, %rd525, %rd157;
	sub.s64 	%rd526, %rd523, %rd298;
$L__BB122_78:
	add.s64 	%rd300, %rd1, %rd294;
	ld.global.u64 	%rd301, [%rd300];
	mad.lo.s64 	%rd164, %rd301, %rd526, %rd156;
	add.s32 	%r34, %r235, -1;
	mul.wide.u32 	%rd302, %r34, 8;
	add.s64 	%rd303, %rd2, %rd302;
	ld.global.u64 	%rd165, [%rd303];
	or.b64  	%rd304, %rd525, %rd165;
	and.b64  	%rd305, %rd304, -4294967296;
	setp.ne.s64 	%p9, %rd305, 0;
	@%p9 bra 	$L__BB122_80;
	cvt.u32.u64 	%r79, %rd165;
	cvt.u32.u64 	%r80, %rd525;
	div.u32 	%r81, %r80, %r79;
	mul.lo.s32 	%r82, %r81, %r79;
	sub.s32 	%r83, %r80, %r82;
	cvt.u64.u32 	%rd527, %r81;
	cvt.u64.u32 	%rd528, %r83;
	bra.uni 	$L__BB122_81;
$L__BB122_80:
	div.s64 	%rd527, %rd525, %rd165;
	mul.lo.s64 	%rd306, %rd527, %rd165;
	sub.s64 	%rd528, %rd525, %rd306;
$L__BB122_81:
	add.s64 	%rd308, %rd1, %rd302;
	ld.global.u64 	%rd309, [%rd308];
	mad.lo.s64 	%rd172, %rd309, %rd528, %rd164;
	add.s32 	%r35, %r235, -2;
	mul.wide.u32 	%rd310, %r35, 8;
	add.s64 	%rd311, %rd2, %rd310;
	ld.global.u64 	%rd173, [%rd311];
	or.b64  	%rd312, %rd527, %rd173;
	and.b64  	%rd313, %rd312, -4294967296;
	setp.ne.s64 	%p10, %rd313, 0;
	@%p10 bra 	$L__BB122_83;
	cvt.u32.u64 	%r84, %rd173;
	cvt.u32.u64 	%r85, %rd527;
	div.u32 	%r86, %r85, %r84;
	mul.lo.s32 	%r87, %r86, %r84;
	sub.s32 	%r88, %r85, %r87;
	cvt.u64.u32 	%rd529, %r86;
	cvt.u64.u32 	%rd530, %r88;
	bra.uni 	$L__BB122_84;
$L__BB122_83:
	div.s64 	%rd529, %rd527, %rd173;
	mul.lo.s64 	%rd314, %rd529, %rd173;
	sub.s64 	%rd530, %rd527, %rd314;
$L__BB122_84:
	add.s64 	%rd316, %rd1, %rd310;
	ld.global.u64 	%rd317, [%rd316];
	mad.lo.s64 	%rd180, %rd317, %rd530, %rd172;
	add.s32 	%r36, %r235, -3;
	mul.wide.u32 	%rd318, %r36, 8;
	add.s64 	%rd319, %rd2, %rd318;
	ld.global.u64 	%rd181, [%rd319];
	or.b64  	%rd320, %rd529, %rd181;
	and.b64  	%rd321, %rd320, -4294967296;
	setp.ne.s64 	%p11, %rd321, 0;
	@%p11 bra 	$L__BB122_86;
	cvt.u32.u64 	%r89, %rd181;
	cvt.u32.u64 	%r90, %rd529;
	div.u32 	%r91, %r90, %r89;
	mul.lo.s32 	%r92, %r91, %r89;
	sub.s32 	%r93, %r90, %r92;
	cvt.u64.u32 	%rd531, %r91;
	cvt.u64.u32 	%rd532, %r93;
	bra.uni 	$L__BB122_87;
$L__BB122_86:
	div.s64 	%rd531, %rd529, %rd181;
	mul.lo.s64 	%rd322, %rd531, %rd181;
	sub.s64 	%rd532, %rd529, %rd322;
$L__BB122_87:
	add.s64 	%rd324, %rd1, %rd318;
	ld.global.u64 	%rd325, [%rd324];
	mad.lo.s64 	%rd188, %rd325, %rd532, %rd180;
	mul.wide.u32 	%rd326, %r33, 8;
	add.s64 	%rd327, %rd2, %rd326;
	ld.global.u64 	%rd189, [%rd327];
	or.b64  	%rd328, %rd531, %rd189;
	and.b64  	%rd329, %rd328, -4294967296;
	setp.ne.s64 	%p12, %rd329, 0;
	@%p12 bra 	$L__BB122_89;
	cvt.u32.u64 	%r94, %rd189;
	cvt.u32.u64 	%r95, %rd531;
	div.u32 	%r96, %r95, %r94;
	mul.lo.s32 	%r97, %r96, %r94;
	sub.s32 	%r98, %r95, %r97;
	cvt.u64.u32 	%rd548, %r96;
	cvt.u64.u32 	%rd534, %r98;
	bra.uni 	$L__BB122_90;
$L__BB122_89:
	div.s64 	%rd548, %rd531, %rd189;
	mul.lo.s64 	%rd330, %rd548, %rd189;
	sub.s64 	%rd534, %rd531, %rd330;
$L__BB122_90:
	add.s64 	%rd332, %rd1, %rd326;
	ld.global.u64 	%rd333, [%rd332];
	mad.lo.s64 	%rd557, %rd333, %rd534, %rd188;
	add.s32 	%r235, %r235, -8;
	add.s32 	%r234, %r234, 8;
	setp.ne.s32 	%p13, %r234, 0;
	@%p13 bra 	$L__BB122_66;
	add.s32 	%r237, %r235, 3;
$L__BB122_92:
	setp.eq.s32 	%p14, %r25, 0;
	@%p14 bra 	$L__BB122_121;
	and.b32  	%r41, %r23, 3;
	setp.lt.u32 	%p15, %r25, 4;
	@%p15 bra 	$L__BB122_107;
	mul.wide.u32 	%rd335, %r237, 8;
	add.s64 	%rd336, %rd2, %rd335;
	ld.global.u64 	%rd200, [%rd336];
	or.b64  	%rd337, %rd548, %rd200;
	and.b64  	%rd338, %rd337, -4294967296;
	setp.ne.s64 	%p16, %rd338, 0;
	@%p16 bra 	$L__BB122_96;
	cvt.u32.u64 	%r99, %rd200;
	cvt.u32.u64 	%r100, %rd548;
	div.u32 	%r101, %r100, %r99;
	mul.lo.s32 	%r102, %r101, %r99;
	sub.s32 	%r103, %r100, %r102;
	cvt.u64.u32 	%rd538, %r101;
	cvt.u64.u32 	%rd539, %r103;
	bra.uni 	$L__BB122_97;
$L__BB122_96:
	div.s64 	%rd538, %rd548, %rd200;
	mul.lo.s64 	%rd339, %rd538, %rd200;
	sub.s64 	%rd539, %rd548, %rd339;
$L__BB122_97:
	add.s64 	%rd341, %rd1, %rd335;
	ld.global.u64 	%rd342, [%rd341];
	mad.lo.s64 	%rd207, %rd342, %rd539, %rd557;
	add.s32 	%r42, %r237, -1;
	mul.wide.u32 	%rd343, %r42, 8;
	add.s64 	%rd344, %rd2, %rd343;
	ld.global.u64 	%rd208, [%rd344];
	or.b64  	%rd345, %rd538, %rd208;
	and.b64  	%rd346, %rd345, -4294967296;
	setp.ne.s64 	%p17, %rd346, 0;
	@%p17 bra 	$L__BB122_99;
	cvt.u32.u64 	%r104, %rd208;
	cvt.u32.u64 	%r105, %rd538;
	div.u32 	%r106, %r105, %r104;
	mul.lo.s32 	%r107, %r106, %r104;
	sub.s32 	%r108, %r105, %r107;
	cvt.u64.u32 	%rd540, %r106;
	cvt.u64.u32 	%rd541, %r108;
	bra.uni 	$L__BB122_100;
$L__BB122_99:
	div.s64 	%rd540, %rd538, %rd208;
	mul.lo.s64 	%rd347, %rd540, %rd208;
	sub.s64 	%rd541, %rd538, %rd347;
$L__BB122_100:
	add.s64 	%rd349, %rd1, %rd343;
	ld.global.u64 	%rd350, [%rd349];
	mad.lo.s64 	%rd215, %rd350, %rd541, %rd207;
	add.s32 	%r43, %r237, -2;
	mul.wide.u32 	%rd351, %r43, 8;
	add.s64 	%rd352, %rd2, %rd351;
	ld.global.u64 	%rd216, [%rd352];
	or.b64  	%rd353, %rd540, %rd216;
	and.b64  	%rd354, %rd353, -4294967296;
	setp.ne.s64 	%p18, %rd354, 0;
	@%p18 bra 	$L__BB122_102;
	cvt.u32.u64 	%r109, %rd216;
	cvt.u32.u64 	%r110, %rd540;
	div.u32 	%r111, %r110, %r109;
	mul.lo.s32 	%r112, %r111, %r109;
	sub.s32 	%r113, %r110, %r112;
	cvt.u64.u32 	%rd542, %r111;
	cvt.u64.u32 	%rd543, %r113;
	bra.uni 	$L__BB122_103;
$L__BB122_102:
	div.s64 	%rd542, %rd540, %rd216;
	mul.lo.s64 	%rd355, %rd542, %rd216;
	sub.s64 	%rd543, %rd540, %rd355;
$L__BB122_103:
	add.s64 	%rd357, %rd1, %rd351;
	ld.global.u64 	%rd358, [%rd357];
	mad.lo.s64 	%rd223, %rd358, %rd543, %rd215;
	add.s32 	%r44, %r237, -3;
	mul.wide.u32 	%rd359, %r44, 8;
	add.s64 	%rd360, %rd2, %rd359;
	ld.global.u64 	%rd224, [%rd360];
	or.b64  	%rd361, %rd542, %rd224;
	and.b64  	%rd362, %rd361, -4294967296;
	setp.ne.s64 	%p19, %rd362, 0;
	@%p19 bra 	$L__BB122_105;
	cvt.u32.u64 	%r114, %rd224;
	cvt.u32.u64 	%r115, %rd542;
	div.u32 	%r116, %r115, %r114;
	mul.lo.s32 	%r117, %r116, %r114;
	sub.s32 	%r118, %r115, %r117;
	cvt.u64.u32 	%rd548, %r116;
	cvt.u64.u32 	%rd545, %r118;
	bra.uni 	$L__BB122_106;
$L__BB122_105:
	div.s64 	%rd548, %rd542, %rd224;
	mul.lo.s64 	%rd363, %rd548, %rd224;
	sub.s64 	%rd545, %rd542, %rd363;
$L__BB122_106:
	add.s64 	%rd365, %rd1, %rd359;
	ld.global.u64 	%rd366, [%rd365];
	mad.lo.s64 	%rd557, %rd366, %rd545, %rd223;
	add.s32 	%r237, %r237, -4;
$L__BB122_107:
	setp.eq.s32 	%p20, %r41, 0;
	@%p20 bra 	$L__BB122_121;
	setp.eq.s32 	%p21, %r41, 1;
	@%p21 bra 	$L__BB122_116;
	mul.wide.u32 	%rd368, %r237, 8;
	add.s64 	%rd369, %rd2, %rd368;
	ld.global.u64 	%rd235, [%rd369];
	or.b64  	%rd370, %rd548, %rd235;
	and.b64  	%rd371, %rd370, -4294967296;
	setp.ne.s64 	%p22, %rd371, 0;
	@%p22 bra 	$L__BB122_111;
	cvt.u32.u64 	%r119, %rd235;
	cvt.u32.u64 	%r120, %rd548;
	div.u32 	%r121, %r120, %r119;
	mul.lo.s32 	%r122, %r121, %r119;
	sub.s32 	%r123, %r120, %r122;
	cvt.u64.u32 	%rd549, %r121;
	cvt.u64.u32 	%rd550, %r123;
	bra.uni 	$L__BB122_112;
$L__BB122_111:
	div.s64 	%rd549, %rd548, %rd235;
	mul.lo.s64 	%rd372, %rd549, %rd235;
	sub.s64 	%rd550, %rd548, %rd372;
$L__BB122_112:
	add.s64 	%rd374, %rd1, %rd368;
	ld.global.u64 	%rd375, [%rd374];
	mad.lo.s64 	%rd242, %rd375, %rd550, %rd557;
	add.s32 	%r47, %r237, -1;
	mul.wide.u32 	%rd376, %r47, 8;
	add.s64 	%rd377, %rd2, %rd376;
	ld.global.u64 	%rd243, [%rd377];
	or.b64  	%rd378, %rd549, %rd243;
	and.b64  	%rd379, %rd378, -4294967296;
	setp.ne.s64 	%p23, %rd379, 0;
	@%p23 bra 	$L__BB122_114;
	cvt.u32.u64 	%r124, %rd243;
	cvt.u32.u64 	%r125, %rd549;
	div.u32 	%r126, %r125, %r124;
	mul.lo.s32 	%r127, %r126, %r124;
	sub.s32 	%r128, %r125, %r127;
	cvt.u64.u32 	%rd548, %r126;
	cvt.u64.u32 	%rd552, %r128;
	bra.uni 	$L__BB122_115;
$L__BB122_114:
	div.s64 	%rd548, %rd549, %rd243;
	mul.lo.s64 	%rd380, %rd548, %rd243;
	sub.s64 	%rd552, %rd549, %rd380;
$L__BB122_115:
	add.s64 	%rd382, %rd1, %rd376;
	ld.global.u64 	%rd383, [%rd382];
	mad.lo.s64 	%rd557, %rd383, %rd552, %rd242;
	add.s32 	%r237, %r237, -2;
$L__BB122_116:
	and.b32  	%r129, %r23, 1;
	setp.eq.b32 	%p24, %r129, 1;
	not.pred 	%p25, %p24;
	@%p25 bra 	$L__BB122_121;
	mul.wide.u32 	%rd384, %r237, 8;
	add.s64 	%rd385, %rd2, %rd384;
	ld.global.u64 	%rd254, [%rd385];
	or.b64  	%rd386, %rd548, %rd254;
	and.b64  	%rd387, %rd386, -4294967296;
	setp.ne.s64 	%p26, %rd387, 0;
	@%p26 bra 	$L__BB122_119;
	cvt.u32.u64 	%r130, %rd254;
	cvt.u32.u64 	%r131, %rd548;
	rem.u32 	%r132, %r131, %r130;
	cvt.u64.u32 	%rd556, %r132;
	bra.uni 	$L__BB122_120;
$L__BB122_119:
	rem.s64 	%rd556, %rd548, %rd254;
$L__BB122_120:
	add.s64 	%rd389, %rd1, %rd384;
	ld.global.u64 	%rd390, [%rd389];
	mad.lo.s64 	%rd557, %rd390, %rd556, %rd557;
$L__BB122_121:
	shl.b64 	%rd391, %rd557, 1;
	add.s64 	%rd392, %rd3, %rd391;
	ld.global.u16 	%rs3, [%rd392];
	abs.s16 	%rs5, %rs3;
	cvt.rn.f32.u16 	%f11, %rs5;
	abs.f32 	%f12, %f11;
	setp.eq.s16 	%p27, %rs5, 1;
	mov.f32 	%f197, 0f3F800000;
	@%p27 bra 	$L__BB122_125;
	setp.num.f32 	%p28, %f12, %f12;
	@%p28 bra 	$L__BB122_124;
	mov.f32 	%f74, 0f40400000;
	add.rn.f32 	%f197, %f11, %f74;
	bra.uni 	$L__BB122_125;
$L__BB122_124:
	setp.lt.f32 	%p29, %f12, 0f00800000;
	mul.f32 	%f17, %f12, 0f4B800000;
	selp.f32 	%f18, %f17, %f12, %p29;
	mov.b32 	%r133, %f18;
	add.s32 	%r134, %r133, -1060439283;
	and.b32  	%r135, %r134, -8388608;
	sub.s32 	%r136, %r133, %r135;
	mov.b32 	%f19, %r136;
	cvt.rn.f32.s32 	%f20, %r135;
	selp.f32 	%f21, 0fC1C00000, 0f00000000, %p29;
	fma.rn.f32 	%f22, %f20, 0f34000000, %f21;
	add.f32 	%f23, %f19, 0fBF800000;
	add.f32 	%f24, %f19, 0f3F800000;
	rcp.approx.ftz.f32 	%f25, %f24;
	add.f32 	%f26, %f23, %f23;
	mul.f32 	%f27, %f26, %f25;
	mul.f32 	%f28, %f27, %f27;
	neg.f32 	%f29, %f27;
	sub.f32 	%f30, %f23, %f27;
	add.f32 	%f31, %f30, %f30;
	fma.rn.f32 	%f32, %f29, %f23, %f31;
	mul.rn.f32 	%f33, %f25, %f32;
	fma.rn.f32 	%f34, %f28, 0f3A2C32E4, 0f3B52E7DB;
	fma.rn.f32 	%f35, %f34, %f28, 0f3C93BB73;
	fma.rn.f32 	%f36, %f35, %f28, 0f3DF6384F;
	mul.rn.f32 	%f37, %f36, %f28;
	fma.rn.f32 	%f38, %f27, 0f3FB8AA3B, %f22;
	mul.f32 	%f39, %f37, 0f40400000;
	sub.f32 	%f40, %f22, %f38;
	fma.rn.f32 	%f41, %f27, 0f3FB8AA3B, %f40;
	fma.rn.f32 	%f42, %f33, 0f3FB8AA3B, %f41;
	fma.rn.f32 	%f43, %f27, 0f32A55E34, %f42;
	fma.rn.f32 	%f44, %f39, %f33, %f43;
	fma.rn.f32 	%f45, %f37, %f27, %f44;
	add.rn.f32 	%f46, %f38, %f45;
	mov.f32 	%f47, 0f40400000;
	mul.rn.f32 	%f48, %f46, %f47;
	cvt.rni.f32.f32 	%f49, %f48;
	sub.f32 	%f50, %f48, %f49;
	neg.f32 	%f51, %f48;
	fma.rn.f32 	%f52, %f46, 0f40400000, %f51;
	neg.f32 	%f53, %f38;
	add.rn.f32 	%f54, %f46, %f53;
	neg.f32 	%f55, %f54;
	add.rn.f32 	%f56, %f45, %f55;
	fma.rn.f32 	%f57, %f56, 0f40400000, %f52;
	add.f32 	%f58, %f50, %f57;
	setp.gt.f32 	%p30, %f49, 0f00000000;
	selp.b32 	%r137, 0, -2097152000, %p30;
	setp.eq.s16 	%p31, %rs3, 0;
	setp.eq.f32 	%p32, %f12, 0f7F800000;
	add.f32 	%f59, %f11, %f11;
	setp.lt.f32 	%p33, %f48, 0f00000000;
	selp.f32 	%f60, 0f00000000, 0f7F800000, %p33;
	abs.f32 	%f61, %f48;
	setp.gt.f32 	%p34, %f61, 0f43180000;
	cvt.rzi.s32.f32 	%r138, %f49;
	shl.b32 	%r139, %r138, 23;
	sub.s32 	%r140, %r139, %r137;
	mov.b32 	%f62, %r140;
	add.s32 	%r141, %r137, 2130706432;
	mov.b32 	%f63, %r141;
	fma.rn.f32 	%f64, %f58, 0f391FCB8E, 0f3AAF85ED;
	fma.rn.f32 	%f65, %f64, %f58, 0f3C1D9856;
	fma.rn.f32 	%f66, %f65, %f58, 0f3D6357BB;
	fma.rn.f32 	%f67, %f66, %f58, 0f3E75FDEC;
	fma.rn.f32 	%f68, %f67, %f58, 0f3F317218;
	fma.rn.f32 	%f69, %f68, %f58, 0f3F800000;
	mul.f32 	%f70, %f69, %f63;
	mul.f32 	%f71, %f70, %f62;
	selp.f32 	%f72, %f60, %f71, %p34;
	selp.f32 	%f73, %f59, %f72, %p32;
	selp.f32 	%f197, %f59, %f73, %p31;
$L__BB122_125:
	// begin inline asm
	{  cvt.rn.f16.f32 %rs6, %f197;}

	// end inline asm
	st.shared.u16 	[%r5], %rs6;
$L__BB122_126:
	bar.sync 	0;
	setp.lt.u32 	%p72, %r239, 66;
	@%p72 bra 	$L__BB122_130;
$L__BB122_127:
	shr.u32 	%r51, %r239, 1;
	setp.ge.u32 	%p73, %r1, %r51;
	@%p73 bra 	$L__BB122_129;
	ld.shared.u16 	%rs11, [%r5];
	and.b32  	%r228, %r239, 2046;
	add.s32 	%r229, %r5, %r228;
	ld.shared.u16 	%rs12, [%r229];
	// begin inline asm
	{add.f16 %rs10,%rs11,%rs12;
}
	// end inline asm
	st.shared.u16 	[%r5], %rs10;
$L__BB122_129:
	bar.sync 	0;
	setp.gt.u32 	%p74, %r239, 131;
	mov.u32 	%r239, %r51;
	@%p74 bra 	$L__BB122_127;
$L__BB122_130:
	setp.gt.u32 	%p75, %r1, 31;
	@%p75 bra 	$L__BB122_133;
	ld.shared.u16 	%rs14, [%r5];
	ld.shared.u16 	%rs15, [%r5+64];
	// begin inline asm
	{add.f16 %rs13,%rs14,%rs15;
}
	// end inline asm
	st.volatile.shared.u16 	[%r5], %rs13;
	ld.shared.u16 	%rs18, [%r5+32];
	// begin inline asm
	{add.f16 %rs16,%rs13,%rs18;
}
	// end inline asm
	st.volatile.shared.u16 	[%r5], %rs16;
	ld.shared.u16 	%rs21, [%r5+16];
	// begin inline asm
	{add.f16 %rs19,%rs16,%rs21;
}
	// end inline asm
	st.volatile.shared.u16 	[%r5], %rs19;
	ld.shared.u16 	%rs24, [%r5+8];
	// begin inline asm
	{add.f16 %rs22,%rs19,%rs24;
}
	// end inline asm
	st.volatile.shared.u16 	[%r5], %rs22;
	ld.shared.u16 	%rs27, [%r5+4];
	// begin inline asm
	{add.f16 %rs25,%rs22,%rs27;
}
	// end inline asm
	st.volatile.shared.u16 	[%r5], %rs25;
	ld.shared.u16 	%rs30, [%r5+2];
	// begin inline asm
	{add.f16 %rs28,%rs25,%rs30;
}
	// end inline asm
	st.volatile.shared.u16 	[%r5], %rs28;
	setp.ne.s32 	%p76, %r1, 0;
	@%p76 bra 	$L__BB122_133;
	cvta.to.global.u64 	%rd470, %rd260;
	mul.wide.u32 	%rd471, %r2, 2;
	add.s64 	%rd472, %rd470, %rd471;
	ld.shared.u16 	%rs31, [reducel3sdata_i16];
	st.global.u16 	[%rd472], %rs31;
$L__BB122_133:
	ret;

}
	// .globl	uncontiguous_cumulate_reducel3_i16
.visible .entry uncontiguous_cumulate_reducel3_i16(
	.param .u64 .ptr .align 1 uncontiguous_cumulate_reducel3_i16_param_0,
	.param .u64 .ptr .align 1 uncontiguous_cumulate_reducel3_i16_param_1,
	.param .u64 .ptr .align 1 uncontiguous_cumulate_reducel3_i16_param_2,
	.param .u64 .ptr .align 1 uncontiguous_cumulate_reducel3_i16_param_3,
	.param .u64 uncontiguous_cumulate_reducel3_i16_param_4,
	.param .u64 uncontiguous_cumulate_reducel3_i16_param_5
)
{
	.reg .pred 	%p<53>;
	.reg .b16 	%rs<27>;
	.reg .b32 	%r<217>;
	.reg .b64 	%rd<558>;

	ld.param.u64 	%rd260, [uncontiguous_cumulate_reducel3_i16_param_0];
	ld.param.u64 	%rd263, [uncontiguous_cumulate_reducel3_i16_param_1];
	ld.param.u64 	%rd264, [uncontiguous_cumulate_reducel3_i16_param_2];
	ld.param.u64 	%rd265, [uncontiguous_cumulate_reducel3_i16_param_3];
	ld.param.u64 	%rd261, [uncontiguous_cumulate_reducel3_i16_param_4];
	ld.param.u64 	%rd262, [uncontiguous_cumulate_reducel3_i16_param_5];
	cvta.to.global.u64 	%rd1, %rd265;
	cvta.to.global.u64 	%rd2, %rd264;
	cvta.to.global.u64 	%rd3, %rd263;
	mov.u32 	%r1, %tid.x;
	mov.u32 	%r2, %ctaid.x;
	mov.u32 	%r216, %ntid.x;
	mul.lo.s32 	%r53, %r2, %r216;
	shl.b32 	%r54, %r53, 1;
	add.s32 	%r4, %r54, %r1;
	shl.b32 	%r55, %r1, 1;
	mov.u32 	%r56, reducel3sdata_i16;
	add.s32 	%r5, %r56, %r55;
	mov.b32 	%r52, 0;
	// begin inline asm
	cvt.rn.f16.s32 %rs1, %r52;
	// end inline asm
	st.shared.u16 	[%r5], %rs1;
	add.s32 	%r57, %r4, %r216;
	cvt.u64.u32 	%rd511, %r57;
	setp.le.u64 	%p1, %rd262, %rd511;
	@%p1 bra 	$L__BB123_54;
	cvt.u32.u64 	%r6, %rd261;
	add.s32 	%r210, %r6, -1;
	setp.lt.s32 	%p27, %r210, 0;
	mov.b64 	%rd515, 0;
	mov.u64 	%rd516, %rd515;
	@%p27 bra 	$L__BB123_53;
	cvt.u64.u32 	%rd512, %r4;
	setp.lt.u32 	%p28, %r210, 3;
	mov.b64 	%rd516, 0;
	mov.u64 	%rd515, %rd516;
	@%p28 bra 	$L__BB123_30;
	add.s32 	%r208, %r6, -2;
	and.b32  	%r133, %r6, -4;
	neg.s32 	%r207, %r133;
	mov.b64 	%rd516, 0;
$L__BB123_4:
	.pragma "nounroll";
	add.s32 	%r12, %r208, 1;
	mul.wide.u32 	%rd397, %r12, 8;
	add.s64 	%rd398, %rd2, %rd397;
	ld.global.u64 	%rd10, [%rd398];
	or.b64  	%rd399, %rd512, %rd10;
	and.b64  	%rd400, %rd399, -4294967296;
	setp.ne.s64 	%p29, %rd400, 0;
	@%p29 bra 	$L__BB123_6;
	cvt.u32.u64 	%r134, %rd10;
	cvt.u32.u64 	%r135, %rd512;
	div.u32 	%r136, %r135, %r134;
	mul.lo.s32 	%r137, %r136, %r134;
	sub.s32 	%r138, %r135, %r137;
	cvt.u64.u32 	%rd477, %r136;
	cvt.u64.u32 	%rd478, %r138;
	bra.uni 	$L__BB123_7;
$L__BB123_6:
	div.s64 	%rd477, %rd512, %rd10;
	mul.lo.s64 	%rd401, %rd477, %rd10;
	sub.s64 	%rd478, %rd512, %rd401;
$L__BB123_7:
	mul.wide.u32 	%rd402, %r12, 8;
	add.s64 	%rd403, %rd1, %rd402;
	ld.global.u64 	%rd17, [%rd403];
	mad.lo.s64 	%rd18, %rd17, %rd478, %rd515;
	or.b64  	%rd404, %rd511, %rd10;
	and.b64  	%rd405, %rd404, -4294967296;
	setp.ne.s64 	%p30, %rd405, 0;
	@%p30 bra 	$L__BB123_9;
	cvt.u32.u64 	%r139, %rd10;
	cvt.u32.u64 	%r140, %rd511;
	div.u32 	%r141, %r140, %r139;
	mul.lo.s32 	%r142, %r141, %r139;
	sub.s32 	%r143, %r140, %r142;
	cvt.u64.u32 	%rd479, %r141;
	cvt.u64.u32 	%rd480, %r143;
	bra.uni 	$L__BB123_10;
$L__BB123_9:
	div.s64 	%rd479, %rd511, %rd10;
	mul.lo.s64 	%rd406, %rd479, %rd10;
	sub.s64 	%rd480, %rd511, %rd406;
$L__BB123_10:
	mad.lo.s64 	%rd25, %rd480, %rd17, %rd516;
	add.s32 	%r13, %r208, -2;
	mul.wide.u32 	%rd407, %r208, 8;
	add.s64 	%rd408, %rd2, %rd407;
	ld.global.u64 	%rd26, [%rd408];
	or.b64  	%rd409, %rd477, %rd26;
	and.b64  	%rd410, %rd409, -4294967296;
	setp.ne.s64 	%p31, %rd410, 0;
	@%p31 bra 	$L__BB123_12;
	cvt.u32.u64 	%r144, %rd26;
	cvt.u32.u64 	%r145, %rd477;
	div.u32 	%r146, %r145, %r144;
	mul.lo.s32 	%r147, %r146, %r144;
	sub.s32 	%r148, %r145, %r147;
	cvt.u64.u32 	%rd481, %r146;
	cvt.u64.u32 	%rd482, %r148;
	bra.uni 	$L__BB123_13;
$L__BB123_12:
	div.s64 	%rd481, %rd477, %rd26;
	mul.lo.s64 	%rd411, %rd481, %rd26;
	sub.s64 	%rd482, %rd477, %rd411;
$L__BB123_13:
	mul.wide.u32 	%rd412, %r208, 8;
	add.s64 	%rd413, %rd1, %rd412;
	ld.global.u64 	%rd33, [%rd413];
	mad.lo.s64 	%rd34, %rd33, %rd482, %rd18;
	or.b64  	%rd414, %rd479, %rd26;
	and.b64  	%rd415, %rd414, -4294967296;
	setp.ne.s64 	%p32, %rd415, 0;
	@%p32 bra 	$L__BB123_15;
	cvt.u32.u64 	%r149, %rd26;
	cvt.u32.u64 	%r150, %rd479;
	div.u32 	%r151, %r150, %r149;
	mul.lo.s32 	%r152, %r151, %r149;
	sub.s32 	%r153, %r150, %r152;
	cvt.u64.u32 	%rd483, %r151;
	cvt.u64.u32 	%rd484, %r153;
	bra.uni 	$L__BB123_16;
$L__BB123_15:
	div.s64 	%rd483, %rd479, %rd26;
	mul.lo.s64 	%rd416, %rd483, %rd26;
	sub.s64 	%rd484, %rd479, %rd416;
$L__BB123_16:
	mad.lo.s64 	%rd41, %rd484, %rd33, %rd25;
	add.s32 	%r14, %r208, -1;
	mul.wide.u32 	%rd417, %r14, 8;
	add.s64 	%rd418, %rd2, %rd417;
	ld.global.u64 	%rd42, [%rd418];
	or.b64  	%rd419, %rd481, %rd42;
	and.b64  	%rd420, %rd419, -4294967296;
	setp.ne.s64 	%p33, %rd420, 0;
	@%p33 bra 	$L__BB123_18;
	cvt.u32.u64 	%r154, %rd42;
	cvt.u32.u64 	%r155, %rd481;
	div.u32 	%r156, %r155, %r154;
	mul.lo.s32 	%r157, %r156, %r154;
	sub.s32 	%r158, %r155, %r157;
	cvt.u64.u32 	%rd485, %r156;
	cvt.u64.u32 	%rd486, %r158;
	bra.uni 	$L__BB123_19;
$L__BB123_18:
	div.s64 	%rd485, %rd481, %rd42;
	mul.lo.s64 	%rd421, %rd485, %rd42;
	sub.s64 	%rd486, %rd481, %rd421;
$L__BB123_19:
	mul.wide.u32 	%rd422, %r14, 8;
	add.s64 	%rd423, %rd1, %rd422;
	ld.global.u64 	%rd49, [%rd423];
	mad.lo.s64 	%rd50, %rd49, %rd486, %rd34;
	or.b64  	%rd424, %rd483, %rd42;
	and.b64  	%rd425, %rd424, -4294967296;
	setp.ne.s64 	%p34, %rd425, 0;
	@%p34 bra 	$L__BB123_21;
	cvt.u32.u64 	%r159, %rd42;
	cvt.u32.u64 	%r160, %rd483;
	div.u32 	%r161, %r160, %r159;
	mul.lo.s32 	%r162, %r161, %r159;
	sub.s32 	%r163, %r160, %r162;
	cvt.u64.u32 	%rd487, %r161;
	cvt.u64.u32 	%rd488, %r163;
	bra.uni 	$L__BB123_22;
$L__BB123_21:
	div.s64 	%rd487, %rd483, %rd42;
	mul.lo.s64 	%rd426, %rd487, %rd42;
	sub.s64 	%rd488, %rd483, %rd426;
$L__BB123_22:
	mad.lo.s64 	%rd57, %rd488, %rd49, %rd41;
	mul.wide.u32 	%rd427, %r13, 8;
	add.s64 	%rd428, %rd2, %rd427;
	ld.global.u64 	%rd58, [%rd428];
	or.b64  	%rd429, %rd485, %rd58;
	and.b64  	%rd430, %rd429, -4294967296;
	setp.ne.s64 	%p35, %rd430, 0;
	@%p35 bra 	$L__BB123_24;
	cvt.u32.u64 	%r164, %rd58;
	cvt.u32.u64 	%r165, %rd485;
	div.u32 	%r166, %r165, %r164;
	mul.lo.s32 	%r167, %r166, %r164;
	sub.s32 	%r168, %r165, %r167;
	cvt.u64.u32 	%rd512, %r166;
	cvt.u64.u32 	%rd490, %r168;
	bra.uni 	$L__BB123_25;
$L__BB123_24:
	div.s64 	%rd512, %rd485, %rd58;
	mul.lo.s64 	%rd431, %rd512, %rd58;
	sub.s64 	%rd490, %rd485, %rd431;
$L__BB123_25:
	mul.wide.u32 	%rd432, %r13, 8;
	add.s64 	%rd433, %rd1, %rd432;
	ld.global.u64 	%rd65, [%rd433];
	mad.lo.s64 	%rd515, %rd65, %rd490, %rd50;
	or.b64  	%rd434, %rd487, %rd58;
	and.b64  	%rd435, %rd434, -4294967296;
	setp.ne.s64 	%p36, %rd435, 0;
	@%p36 bra 	$L__BB123_27;
	cvt.u32.u64 	%r169, %rd58;
	cvt.u32.u64 	%r170, %rd487;
	div.u32 	%r171, %r170, %r169;
	mul.lo.s32 	%r172, %r171, %r169;
	sub.s32 	%r173, %r170, %r172;
	cvt.u64.u32 	%rd511, %r171;
	cvt.u64.u32 	%rd492, %r173;
	bra.uni 	$L__BB123_28;
$L__BB123_27:
	div.s64 	%rd511, %rd487, %rd58;
	mul.lo.s64 	%rd436, %rd511, %rd58;
	sub.s64 	%rd492, %rd487, %rd436;
$L__BB123_28:
	mad.lo.s64 	%rd516, %rd492, %rd65, %rd57;
	add.s32 	%r208, %r208, -4;
	add.s32 	%r207, %r207, 4;
	setp.ne.s32 	%p37, %r207, 0;
	@%p37 bra 	$L__BB123_4;
	add.s32 	%r210, %r208, 1;
$L__BB123_30:
	and.b32  	%r19, %r6, 3;
	setp.eq.s32 	%p38, %r19, 0;
	@%p38 bra 	$L__BB123_53;
	setp.eq.s32 	%p39, %r19, 1;
	@%p39 bra 	$L__BB123_45;
	mul.wide.u32 	%rd438, %r210, 8;
	add.s64 	%rd439, %rd2, %rd438;
	ld.global.u64 	%rd80, [%rd439];
	or.b64  	%rd440, %rd512, %rd80;
	and.b64  	%rd441, %rd440, -4294967296;
	setp.ne.s64 	%p40, %rd441, 0;
	@%p40 bra 	$L__BB123_34;
	cvt.u32.u64 	%r174, %rd80;
	cvt.u32.u64 	%r175, %rd512;
	div.u32 	%r176, %r175, %r174;
	mul.lo.s32 	%r177, %r176, %r174;
	sub.s32 	%r178, %r175, %r177;
	cvt.u64.u32 	%rd499, %r176;
	cvt.u64.u32 	%rd500, %r178;
	bra.uni 	$L__BB123_35;
$L__BB123_34:
	div.s64 	%rd499, %rd512, %rd80;
	mul.lo.s64 	%rd442, %rd499, %rd80;
	sub.s64 	%rd500, %rd512, %rd442;
$L__BB123_35:
	add.s64 	%rd444, %rd1, %rd438;
	ld.global.u64 	%rd87, [%rd444];
	mad.lo.s64 	%rd88, %rd87, %rd500, %rd515;
	or.b64  	%rd445, %rd511, %rd80;
	and.b64  	%rd446, %rd445, -4294967296;
	setp.ne.s64 	%p41, %rd446, 0;
	@%p41 bra 	$L__BB123_37;
	cvt.u32.u64 	%r179, %rd80;
	cvt.u32.u64 	%r180, %rd511;
	div.u32 	%r181, %r180, %r179;
	mul.lo.s32 	%r182, %r181, %r179;
	sub.s32 	%r183, %r180, %r182;
	cvt.u64.u32 	%rd501, %r181;
	cvt.u64.u32 	%rd502, %r183;
	bra.uni 	$L__BB123_38;
$L__BB123_37:
	div.s64 	%rd501, %rd511, %rd80;
	mul.lo.s64 	%rd447, %rd501, %rd80;
	sub.s64 	%rd502, %rd511, %rd447;
$L__BB123_38:
	mad.lo.s64 	%rd95, %rd502, %rd87, %rd516;
	add.s32 	%r20, %r210, -1;
	mul.wide.u32 	%rd448, %r20, 8;
	add.s64 	%rd449, %rd2, %rd448;
	ld.global.u64 	%rd96, [%rd449];
	or.b64  	%rd450, %rd499, %rd96;
	and.b64  	%rd451, %rd450, -4294967296;
	setp.ne.s64 	%p42, %rd451, 0;
	@%p42 bra 	$L__BB123_40;
	cvt.u32.u64 	%r184, %rd96;
	cvt.u32.u64 	%r185, %rd499;
	div.u32 	%r186, %r185, %r184;
	mul.lo.s32 	%r187, %r186, %r184;
	sub.s32 	%r188, %r185, %r187;
	cvt.u64.u32 	%rd512, %r186;
	cvt.u64.u32 	%rd504, %r188;
	bra.uni 	$L__BB123_41;
$L__BB123_40:
	div.s64 	%rd512, %rd499, %rd96;
	mul.lo.s64 	%rd452, %rd512, %rd96;
	sub.s64 	%rd504, %rd499, %rd452;
$L__BB123_41:
	add.s64 	%rd454, %rd1, %rd448;
	ld.global.u64 	%rd103, [%rd454];
	mad.lo.s64 	%rd515, %rd103, %rd504, %rd88;
	or.b64  	%rd455, %rd501, %rd96;
	and.b64  	%rd456, %rd455, -4294967296;
	setp.ne.s64 	%p43, %rd456, 0;
	@%p43 bra 	$L__BB123_43;
	cvt.u32.u64 	%r189, %rd96;
	cvt.u32.u64 	%r190, %rd501;
	div.u32 	%r191, %r190, %r189;
	mul.lo.s32 	%r192, %r191, %r189;
	sub.s32 	%r193, %r190, %r192;
	cvt.u64.u32 	%rd511, %r191;
	cvt.u64.u32 	%rd506, %r193;
	bra.uni 	$L__BB123_44;
$L__BB123_43:
	div.s64 	%rd511, %rd501, %rd96;
	mul.lo.s64 	%rd457, %rd511, %rd96;
	sub.s64 	%rd506, %rd501, %rd457;
$L__BB123_44:
	mad.lo.s64 	%rd516, %rd506, %rd103, %rd95;
	add.s32 	%r210, %r210, -2;
$L__BB123_45:
	and.b32  	%r194, %r6, 1;
	setp.eq.b32 	%p44, %r194, 1;
	not.pred 	%p45, %p44;
	@%p45 bra 	$L__BB123_53;
	mul.wide.u32 	%rd458, %r210, 8;
	add.s64 	%rd459, %rd2, %rd458;
	ld.global.u64 	%rd118, [%rd459];
	or.b64  	%rd460, %rd512, %rd118;
	and.b64  	%rd461, %rd460, -4294967296;
	setp.ne.s64 	%p46, %rd461, 0;
	@%p46 bra 	$L__BB123_48;
	cvt.u32.u64 	%r195, %rd118;
	cvt.u32.u64 	%r196, %rd512;
	rem.u32 	%r197, %r196, %r195;
	cvt.u64.u32 	%rd513, %r197;
	bra.uni 	$L__BB123_49;
$L__BB123_48:
	rem.s64 	%rd513, %rd512, %rd118;
$L__BB123_49:
	add.s64 	%rd463, %rd1, %rd458;
	ld.global.u64 	%rd122, [%rd463];
	mad.lo.s64 	%rd515, %rd122, %rd513, %rd515;
	or.b64  	%rd464, %rd511, %rd118;
	and.b64  	%rd465, %rd464, -4294967296;
	setp.ne.s64 	%p47, %rd465, 0;
	@%p47 bra 	$L__BB123_51;
	cvt.u32.u64 	%r198, %rd118;
	cvt.u32.u64 	%r199, %rd511;
	rem.u32 	%r200, %r199, %r198;
	cvt.u64.u32 	%rd514, %r200;
	bra.uni 	$L__BB123_52;
$L__BB123_51:
	rem.s64 	%rd514, %rd511, %rd118;
$L__BB123_52:
	mad.lo.s64 	%rd516, %rd514, %rd122, %rd516;
$L__BB123_53:
	shl.b64 	%rd466, %rd515, 1;
	add.s64 	%rd467, %rd3, %rd466;
	ld.global.s16 	%r202, [%rd467];
	shl.b64 	%rd468, %rd516, 1;
	add.s64 	%rd469, %rd3, %rd468;
	ld.global.s16 	%r203, [%rd469];
	add.s32 	%r204, %r203, %r202;
	shr.s32 	%r201, %r204, 1;
	// begin inline asm
	cvt.rn.f16.s32 %rs4, %r201;
	// end inline asm
	st.shared.u16 	[%r5], %rs4;
	bra.uni 	$L__BB123_114;
$L__BB123_54:
	cvt.u64.u32 	%rd548, %r4;
	setp.le.u64 	%p2, %rd262, %rd548;
	@%p2 bra 	$L__BB123_114;
	cvt.u32.u64 	%r23, %rd261;
	add.s32 	%r214, %r23, -1;
	setp.lt.s32 	%p3, %r214, 0;
	mov.b64 	%rd557, 0;
	@%p3 bra 	$L__BB123_113;
	and.b32  	%r25, %r23, 7;
	setp.lt.u32 	%p4, %r214, 7;
	mov.b64 	%rd557, 0;
	@%p4 bra 	$L__BB123_84;
	add.s32 	%r212, %r23, -4;
	and.b32  	%r58, %r23, -8;
	neg.s32 	%r211, %r58;
	mov.b64 	%rd557, 0;
$L__BB123_58:
	.pragma "nounroll";
	add.s32 	%r30, %r212, 3;
	mul.wide.u32 	%rd270, %r30, 8;
	add.s64 	%rd271, %rd2, %rd270;
	ld.global.u64 	%rd133, [%rd271];
	or.b64  	%rd272, %rd548, %rd133;
	and.b64  	%rd273, %rd272, -4294967296;
	setp.ne.s64 	%p5, %rd273, 0;
	@%p5 bra 	$L__BB123_60;
	cvt.u32.u64 	%r59, %rd133;
	cvt.u32.u64 	%r60, %rd548;
	div.u32 	%r61, %r60, %r59;
	mul.lo.s32 	%r62, %r61, %r59;
	sub.s32 	%r63, %r60, %r62;
	cvt.u64.u32 	%rd519, %r61;
	cvt.u64.u32 	%rd520, %r63;
	bra.uni 	$L__BB123_61;
$L__BB123_60:
	div.s64 	%rd519, %rd548, %rd133;
	mul.lo.s64 	%rd274, %rd519, %rd133;
	sub.s64 	%rd520, %rd548, %rd274;
$L__BB123_61:
	add.s64 	%rd276, %rd1, %rd270;
	ld.global.u64 	%rd277, [%rd276];
	mad.lo.s64 	%rd140, %rd277, %rd520, %rd557;
	add.s32 	%r31, %r212, 2;
	mul.wide.u32 	%rd278, %r31, 8;
	add.s64 	%rd279, %rd2, %rd278;
	ld.global.u64 	%rd141, [%rd279];
	or.b64  	%rd280, %rd519, %rd141;
	and.b64  	%rd281, %rd280, -4294967296;
	setp.ne.s64 	%p6, %rd281, 0;
	@%p6 bra 	$L__BB123_63;
	cvt.u32.u64 	%r64, %rd141;
	cvt.u32.u64 	%r65, %rd519;
	div.u32 	%r66, %r65, %r64;
	mul.lo.s32 	%r67, %r66, %r64;
	sub.s32 	%r68, %r65, %r67;
	cvt.u64.u32 	%rd521, %r66;
	cvt.u64.u32 	%rd522, %r68;
	bra.uni 	$L__BB123_64;
$L__BB123_63:
	div.s64 	%rd521, %rd519, %rd141;
	mul.lo.s64 	%rd282, %rd521, %rd141;
	sub.s64 	%rd522, %rd519, %rd282;
$L__BB123_64:
	add.s64 	%rd284, %rd1, %rd278;
	ld.global.u64 	%rd285, [%rd284];
	mad.lo.s64 	%rd148, %rd285, %rd522, %rd140;
	add.s32 	%r32, %r212, 1;
	mul.wide.u32 	%rd286, %r32, 8;
	add.s64 	%rd287, %rd2, %rd286;
	ld.global.u64 	%rd149, [%rd287];
	or.b64  	%rd288, %rd521, %rd149;
	and.b64  	%rd289, %rd288, -4294967296;
	setp.ne.s64 	%p7, %rd289, 0;
	@%p7 bra 	$L__BB123_66;
	cvt.u32.u64 	%r69, %rd149;
	cvt.u32.u64 	%r70, %rd521;
	div.u32 	%r71, %r70, %r69;
	mul.lo.s32 	%r72, %r71, %r69;
	sub.s32 	%r73, %r70, %r72;
	cvt.u64.u32 	%rd523, %r71;
	cvt.u64.u32 	%rd524, %r73;
	bra.uni 	$L__BB123_67;
$L__BB123_66:
	div.s64 	%rd523, %rd521, %rd149;
	mul.lo.s64 	%rd290, %rd523, %rd149;
	sub.s64 	%rd524, %rd521, %rd290;
$L__BB123_67:
	add.s64 	%rd292, %rd1, %rd286;
	ld.global.u64 	%rd293, [%rd292];
	mad.lo.s64 	%rd156, %rd293, %rd524, %rd148;
	add.s32 	%r33, %r212, -4;
	mul.wide.u32 	%rd294, %r212, 8;
	add.s64 	%rd295, %rd2, %rd294;
	ld.global.u64 	%rd157, [%rd295];
	or.b64  	%rd296, %rd523, %rd157;
	and.b64  	%rd297, %rd296, -4294967296;
	setp.ne.s64 	%p8, %rd297, 0;
	@%p8 bra 	$L__BB123_69;
	cvt.u32.u64 	%r74, %rd157;
	cvt.u32.u64 	%r75, %rd523;
	div.u32 	%r76, %r75, %r74;
	mul.lo.s32 	%r77, %r76, %r74;
	sub.s32 	%r78, %r75, %r77;
	cvt.u64.u32 	%rd525, %r76;
	cvt.u64.u32 	%rd526, %r78;
	bra.uni 	$L__BB123_70;
$L__BB123_69:
	div.s64 	%rd525, %rd523, %rd157;
	mul.lo.s64 	%rd298, %rd525, %rd157;
	sub.s64 	%rd526, %rd523, %rd298;
$L__BB123_70:
	add.s64 	%rd300, %rd1, %rd294;
	ld.global.u64 	%rd301, [%rd300];
	mad.lo.s64 	%rd164, %rd301, %rd526, %rd156;
	add.s32 	%r34, %r212, -1;
	mul.wide.u32 	%rd302, %r34, 8;
	add.s64 	%rd303, %rd2, %rd302;
	ld.global.u64 	%rd165, [%rd303];
	or.b64  	%rd304, %rd525, %rd165;
	and.b64  	%rd305, %rd304, -4294967296;
	setp.ne.s64 	%p9, %rd305, 0;
	@%p9 bra 	$L__BB123_72;
	cvt.u32.u64 	%r79, %rd165;
	cvt.u32.u64 	%r80, %rd525;
	div.u32 	%r81, %r80, %r79;
	mul.lo.s32 	%r82, %r81, %r79;
	sub.s32 	%r83, %r80, %r82;
	cvt.u64.u32 	%rd527, %r81;
	cvt.u64.u32 	%rd528, %r83;
	bra.uni 	$L__BB123_73;
$L__BB123_72:
	div.s64 	%rd527, %rd525, %rd165;
	mul.lo.s64 	%rd306, %rd527, %rd165;
	sub.s64 	%rd528, %rd525, %rd306;
$L__BB123_73:
	add.s64 	%rd308, %rd1, %rd302;
	ld.global.u64 	%rd309, [%rd308];
	mad.lo.s64 	%rd172, %rd309, %rd528, %rd164;
	add.s32 	%r35, %r212, -2;
	mul.wide.u32 	%rd310, %r35, 8;
	add.s64 	%rd311, %rd2, %rd310;
	ld.global.u64 	%rd173, [%rd311];
	or.b64  	%rd312, %rd527, %rd173;
	and.b64  	%rd313, %rd312, -4294967296;
	setp.ne.s64 	%p10, %rd313, 0;
	@%p10 bra 	$L__BB123_75;
	cvt.u32.u64 	%r84, %rd173;
	cvt.u32.u64 	%r85, %rd527;
	div.u32 	%r86, %r85, %r84;
	mul.lo.s32 	%r87, %r86, %r84;
	sub.s32 	%r88, %r85, %r87;
	cvt.u64.u32 	%rd529, %r86;
	cvt.u64.u32 	%rd530, %r88;
	bra.uni 	$L__BB123_76;
$L__BB123_75:
	div.s64 	%rd529, %rd527, %rd173;
	mul.lo.s64 	%rd314, %rd529, %rd173;
	sub.s64 	%rd530, %rd527, %rd314;
$L__BB123_76:
	add.s64 	%rd316, %rd1, %rd310;
	ld.global.u64 	%rd317, [%rd316];
	mad.lo.s64 	%rd180, %rd317, %rd530, %rd172;
	add.s32 	%r36, %r212, -3;
	mul.wide.u32 	%rd318, %r36, 8;
	add.s64 	%rd319, %rd2, %rd318;
	ld.global.u64 	%rd181, [%rd319];
	or.b64  	%rd320, %rd529, %rd181;
	and.b64  	%rd321, %rd320, -4294967296;
	setp.ne.s64 	%p11, %rd321, 0;
	@%p11 bra 	$L__BB123_78;
	cvt.u32.u64 	%r89, %rd181;
	cvt.u32.u64 	%r90, %rd529;
	div.u32 	%r91, %r90, %r89;
	mul.lo.s32 	%r92, %r91, %r89;
	sub.s32 	%r93, %r90, %r92;
	cvt.u64.u32 	%rd531, %r91;
	cvt.u64.u32 	%rd532, %r93;
	bra.uni 	$L__BB123_79;
$L__BB123_78:
	div.s64 	%rd531, %rd529, %rd181;
	mul.lo.s64 	%rd322, %rd531, %rd181;
	sub.s64 	%rd532, %rd529, %rd322;
$L__BB123_79:
	add.s64 	%rd324, %rd1, %rd318;
	ld.global.u64 	%rd325, [%rd324];
	mad.lo.s64 	%rd188, %rd325, %rd532, %rd180;
	mul.wide.u32 	%rd326, %r33, 8;
	add.s64 	%rd327, %rd2, %rd326;
	ld.global.u64 	%rd189, [%rd327];
	or.b64  	%rd328, %rd531, %rd189;
	and.b64  	%rd329, %rd328, -4294967296;
	setp.ne.s64 	%p12, %rd329, 0;
	@%p12 bra 	$L__BB123_81;
	cvt.u32.u64 	%r94, %rd189;
	cvt.u32.u64 	%r95, %rd531;
	div.u32 	%r96, %r95, %r94;
	mul.lo.s32 	%r97, %r96, %r94;
	sub.s32 	%r98, %r95, %r97;
	cvt.u64.u32 	%rd548, %r96;
	cvt.u64.u32 	%rd534, %r98;
	bra.uni 	$L__BB123_82;
$L__BB123_81:
	div.s64 	%rd548, %rd531, %rd189;
	mul.lo.s64 	%rd330, %rd548, %rd189;
	sub.s64 	%rd534, %rd531, %rd330;
$L__BB123_82:
	add.s64 	%rd332, %rd1, %rd326;
	ld.global.u64 	%rd333, [%rd332];
	mad.lo.s64 	%rd557, %rd333, %rd534, %rd188;
	add.s32 	%r212, %r212, -8;
	add.s32 	%r211, %r211, 8;
	setp.ne.s32 	%p13, %r211, 0;
	@%p13 bra 	$L__BB123_58;
	add.s32 	%r214, %r212, 3;
$L__BB123_84:
	setp.eq.s32 	%p14, %r25, 0;
	@%p14 bra 	$L__BB123_113;
	and.b32  	%r41, %r23, 3;
	setp.lt.u32 	%p15, %r25, 4;
	@%p15 bra 	$L__BB123_99;
	mul.wide.u32 	%rd335, %r214, 8;
	add.s64 	%rd336, %rd2, %rd335;
	ld.global.u64 	%rd200, [%rd336];
	or.b64  	%rd337, %rd548, %rd200;
	and.b64  	%rd338, %rd337, -4294967296;
	setp.ne.s64 	%p16, %rd338, 0;
	@%p16 bra 	$L__BB123_88;
	cvt.u32.u64 	%r99, %rd200;
	cvt.u32.u64 	%r100, %rd548;
	div.u32 	%r101, %r100, %r99;
	mul.lo.s32 	%r102, %r101, %r99;
	sub.s32 	%r103, %r100, %r102;
	cvt.u64.u32 	%rd538, %r101;
	cvt.u64.u32 	%rd539, %r103;
	bra.uni 	$L__BB123_89;
$L__BB123_88:
	div.s64 	%rd538, %rd548, %rd200;
	mul.lo.s64 	%rd339, %rd538, %rd200;
	sub.s64 	%rd539, %rd548, %rd339;
$L__BB123_89:
	add.s64 	%rd341, %rd1, %rd335;
	ld.global.u64 	%rd342, [%rd341];
	mad.lo.s64 	%rd207, %rd342, %rd539, %rd557;
	add.s32 	%r42, %r214, -1;
	mul.wide.u32 	%rd343, %r42, 8;
	add.s64 	%rd344, %rd2, %rd343;
	ld.global.u64 	%rd208, [%rd344];
	or.b64  	%rd345, %rd538, %rd208;
	and.b64  	%rd346, %rd345, -4294967296;
	setp.ne.s64 	%p17, %rd346, 0;
	@%p17 bra 	$L__BB123_91;
	cvt.u32.u64 	%r104, %rd208;
	cvt.u32.u64 	%r105, %rd538;
	div.u32 	%r106, %r105, %r104;
	mul.lo.s32 	%r107, %r106, %r104;
	sub.s32 	%r108, %r105, %r107;
	cvt.u64.u32 	%rd540, %r106;
	cvt.u64.u32 	%rd541, %r108;
	bra.uni 	$L__BB123_92;
$L__BB123_91:
	div.s64 	%rd540, %rd538, %rd208;
	mul.lo.s64 	%rd347, %rd540, %rd208;
	sub.s64 	%rd541, %rd538, %rd347;
$L__BB123_92:
	add.s64 	%rd349, %rd1, %rd343;
	ld.global.u64 	%rd350, [%rd349];
	mad.lo.s64 	%rd215, %rd350, %rd541, %rd207;
	add.s32 	%r43, %r214, -2;
	mul.wide.u32 	%rd351, %r43, 8;
	add.s64 	%rd352, %rd2, %rd351;
	ld.global.u64 	%rd216, [%rd352];
	or.b64  	%rd353, %rd540, %rd216;
	and.b64  	%rd354, %rd353, -4294967296;
	setp.ne.s64 	%p18, %rd354, 0;
	@%p18 bra 	$L__BB123_94;
	cvt.u32.u64 	%r109, %rd216;
	cvt.u32.u64 	%r110, %rd540;
	div.u32 	%r111, %r110, %r109;
	mul.lo.s32 	%r112, %r111, %r109;
	sub.s32 	%r113, %r110, %r112;
	cvt.u64.u32 	%rd542, %r111;
	cvt.u64.u32 	%rd543, %r113;
	bra.uni 	$L__BB123_95;
$L__BB123_94:
	div.s64 	%rd542, %rd540, %rd216;
	mul.lo.s64 	%rd355, %rd542, %rd216;
	sub.s64 	%rd543, %rd540, %rd355;
$L__BB123_95:
	add.s64 	%rd357, %rd1, %rd351;
	ld.global.u64 	%rd358, [%rd357];
	mad.lo.s64 	%rd223, %rd358, %rd543, %rd215;
	add.s32 	%r44, %r214, -3;
	mul.wide.u32 	%rd359, %r44, 8;
	add.s64 	%rd360, %rd2, %rd359;
	ld.global.u64 	%rd224, [%rd360];
	or.b64  	%rd361, %rd542, %rd224;
	and.b64  	%rd362, %rd361, -4294967296;
	setp.ne.s64 	%p19, %rd362, 0;
	@%p19 bra 	$L__BB123_97;
	cvt.u32.u64 	%r114, %rd224;
	cvt.u32.u64 	%r115, %rd542;
	div.u32 	%r116, %r115, %r114;
	mul.lo.s32 	%r117, %r116, %r114;
	sub.s32 	%r118, %r115, %r117;
	cvt.u64.u32 	%rd548, %r116;
	cvt.u64.u32 	%rd545, %r118;
	bra.uni 	$L__BB123_98;
$L__BB123_97:
	div.s64 	%rd548, %rd542, %rd224;
	mul.lo.s64 	%rd363, %rd548, %rd224;
	sub.s64 	%rd545, %rd542, %rd363;
$L__BB123_98:
	add.s64 	%rd365, %rd1, %rd359;
	ld.global.u64 	%rd366, [%rd365];
	mad.lo.s64 	%rd557, %rd366, %rd545, %rd223;
	add.s32 	%r214, %r214, -4;
$L__BB123_99:
	setp.eq.s32 	%p20, %r41, 0;
	@%p20 bra 	$L__BB123_113;
	setp.eq.s32 	%p21, %r41, 1;
	@%p21 bra 	$L__BB123_108;
	mul.wide.u32 	%rd368, %r214, 8;
	add.s64 	%rd369, %rd2, %rd368;
	ld.global.u64 	%rd235, [%rd369];
	or.b64  	%rd370, %rd548, %rd235;
	and.b64  	%rd371, %rd370, -4294967296;
	setp.ne.s64 	%p22, %rd371, 0;
	@%p22 bra 	$L__BB123_103;
	cvt.u32.u64 	%r119, %rd235;
	cvt.u32.u64 	%r120, %rd548;
	div.u32 	%r121, %r120, %r119;
	mul.lo.s32 	%r122, %r121, %r119;
	sub.s32 	%r123, %r120, %r122;
	cvt.u64.u32 	%rd549, %r121;
	cvt.u64.u32 	%rd550, %r123;
	bra.uni 	$L__BB123_104;
$L__BB123_103:
	div.s64 	%rd549, %rd548, %rd235;
	mul.lo.s64 	%rd372, %rd549, %rd235;
	sub.s64 	%rd550, %rd548, %rd372;
$L__BB123_104:
	add.s64 	%rd374, %rd1, %rd368;
	ld.global.u64 	%rd375, [%rd374];
	mad.lo.s64 	%rd242, %rd375, %rd550, %rd557;
	add.s32 	%r47, %r214, -1;
	mul.wide.u32 	%rd376, %r47, 8;
	add.s64 	%rd377, %rd2, %rd376;
	ld.global.u64 	%rd243, [%rd377];
	or.b64  	%rd378, %rd549, %rd243;
	and.b64  	%rd379, %rd378, -4294967296;
	setp.ne.s64 	%p23, %rd379, 0;
	@%p23 bra 	$L__BB123_106;
	cvt.u32.u64 	%r124, %rd243;
	cvt.u32.u64 	%r125, %rd549;
	div.u32 	%r126, %r125, %r124;
	mul.lo.s32 	%r127, %r126, %r124;
	sub.s32 	%r128, %r125, %r127;
	cvt.u64.u32 	%rd548, %r126;
	cvt.u64.u32 	%rd552, %r128;
	bra.uni 	$L__BB123_107;
$L__BB123_106:
	div.s64 	%rd548, %rd549, %rd243;
	mul.lo.s64 	%rd380, %rd548, %rd243;
	sub.s64 	%rd552, %rd549, %rd380;
$L__BB123_107:
	add.s64 	%rd382, %rd1, %rd376;
	ld.global.u64 	%rd383, [%rd382];
	mad.lo.s64 	%rd557, %rd383, %rd552, %rd242;
	add.s32 	%r214, %r214, -2;
$L__BB123_108:
	and.b32  	%r129, %r23, 1;
	setp.eq.b32 	%p24, %r129, 1;
	not.pred 	%p25, %p24;
	@%p25 bra 	$L__BB123_113;
	mul.wide.u32 	%rd384, %r214, 8;
	add.s64 	%rd385, %rd2, %rd384;
	ld.global.u64 	%rd254, [%rd385];
	or.b64  	%rd386, %rd548, %rd254;
	and.b64  	%rd387, %rd386, -4294967296;
	setp.ne.s64 	%p26, %rd387, 0;
	@%p26 bra 	$L__BB123_111;
	cvt.u32.u64 	%r130, %rd254;
	cvt.u32.u64 	%r131, %rd548;
	rem.u32 	%r132, %r131, %r130;
	cvt.u64.u32 	%rd556, %r132;
	bra.uni 	$L__BB123_112;
$L__BB123_111:
	rem.s64 	%rd556, %rd548, %rd254;
$L__BB123_112:
	add.s64 	%rd389, %rd1, %rd384;
	ld.global.u64 	%rd390, [%rd389];
	mad.lo.s64 	%rd557, %rd390, %rd556, %rd557;
$L__BB123_113:
	shl.b64 	%rd391, %rd557, 1;
	add.s64 	%rd392, %rd3, %rd391;
	ld.global.u16 	%rs3, [%rd392];
	// begin inline asm
	cvt.rn.f16.s16 %rs2, %rs3;
	// end inline asm
	st.shared.u16 	[%r5], %rs2;
$L__BB123_114:
	bar.sync 	0;
	setp.lt.u32 	%p48, %r216, 66;
	@%p48 bra 	$L__BB123_118;
$L__BB123_115:
	shr.u32 	%r51, %r216, 1;
	setp.ge.u32 	%p49, %r1, %r51;
	@%p49 bra 	$L__BB123_117;
	ld.shared.u16 	%rs6, [%r5];
	and.b32  	%r205, %r216, 2046;
	add.s32 	%r206, %r5, %r205;
	ld.shared.u16 	%rs7, [%r206];
	// begin inline asm
	{add.f16 %rs5,%rs6,%rs7;
}
	// end inline asm
	st.shared.u16 	[%r5], %rs5;
$L__BB123_117:
	bar.sync 	0;
	setp.gt.u32 	%p50, %r216, 131;
	mov.u32 	%r216, %r51;
	@%p50 bra 	$L__BB123_115;
$L__BB123_118:
	setp.gt.u32 	%p51, %r1, 31;
	@%p51 bra 	$L__BB123_121;
	ld.shared.u16 	%rs9, [%r5];
	ld.shared.u16 	%rs10, [%r5+64];
	// begin inline asm
	{add.f16 %rs8,%rs9,%rs10;
}
	// end inline asm
	st.volatile.shared.u16 	[%r5], %rs8;
	ld.shared.u16 	%rs13, [%r5+32];
	// begin inline asm
	{add.f16 %rs11,%rs8,%rs13;
}
	// end inline asm
	st.volatile.shared.u16 	[%r5], %rs11;
	ld.shared.u16 	%rs16, [%r5+16];
	// begin inline asm
	{add.f16 %rs14,%rs11,%rs16;
}
	// end inline asm
	st.volatile.shared.u16 	[%r5], %rs14;
	ld.shared.u16 	%rs19, [%r5+8];
	// begin inline asm
	{add.f16 %rs17,%rs14,%rs19;
}
	// end inline asm
	st.volatile.shared.u16 	[%r5], %rs17;
	ld.shared.u16 	%rs22, [%r5+4];
	// begin inline asm
	{add.f16 %rs20,%rs17,%rs22;
}
	// end inline asm
	st.volatile.shared.u16 	[%r5], %rs20;
	ld.shared.u16 	%rs25, [%r5+2];
	// begin inline asm
	{add.f16 %rs23,%rs20,%rs25;
}
	// end inline asm
	st.volatile.shared.u16 	[%r5], %rs23;
	setp.ne.s32 	%p52, %r1, 0;
	@%p52 bra 	$L__BB123_121;
	cvta.to.global.u64 	%rd470, %rd260;
	mul.wide.u32 	%rd471, %r2, 2;
	add.s64 	%rd472, %rd470, %rd471;
	ld.shared.u16 	%rs26, [reducel3sdata_i16];
	st.global.u16 	[%rd472], %rs26;
$L__BB123_121:
	ret;

}
	// .globl	contiguous_reducel32_i16
.visible .entry contiguous_reducel32_i16(
	.param .u64 .ptr .align 1 contiguous_reducel32_i16_param_0,
	.param .u64 .ptr .align 1 contiguous_reducel32_i16_param_1,
	.param .u64 .ptr .align 1 contiguous_reducel32_i16_param_2,
	.param .u64 .ptr .align 1 contiguous_reducel32_i16_param_3,
	.param .u64 contiguous_reducel32_i16_param_4,
	.param .u64 contiguous_reducel32_i16_param_5,
	.param .u64 contiguous_reducel32_i16_param_6
)
{
	.reg .pred 	%p<77>;
	.reg .b16 	%rs<32>;
	.reg .b32 	%r<244>;
	.reg .b32 	%f<198>;
	.reg .b64 	%rd<572>;

	ld.param.u64 	%rd266, [contiguous_reducel32_i16_param_1];
	ld.param.u64 	%rd267, [contiguous_reducel32_i16_param_2];
	ld.param.u64 	%rd268, [contiguous_reducel32_i16_param_3];
	ld.param.u64 	%rd263, [contiguous_reducel32_i16_param_4];
	ld.param.u64 	%rd264, [contiguous_reducel32_i16_param_5];
	ld.param.u64 	%rd265, [contiguous_reducel32_i16_param_6];
	cvta.to.global.u64 	%rd1, %rd268;
	cvta.to.global.u64 	%rd2, %rd267;
	cvta.to.global.u64 	%rd571, %rd266;
	mov.u32 	%r1, %tid.x;
	mov.u32 	%r2, %ctaid.x;
	mov.u32 	%r243, %ntid.x;
	mul.lo.s32 	%r52, %r2, %r243;
	shl.b32 	%r53, %r52, 1;
	add.s32 	%r4, %r53, %r1;
	shl.b32 	%r54, %r1, 1;
	mov.u32 	%r55, reducel3sdata_i16;
	add.s32 	%r5, %r55, %r54;
	mov.b32 	%r51, 0;
	// begin inline asm
	cvt.rn.f16.s32 %rs4, %r51;
	// end inline asm
	st.shared.u16 	[%r5], %rs4;
	add.s32 	%r56, %r4, %r243;
	cvt.u64.u32 	%rd4, %r56;
	setp.le.u64 	%p1, %rd264, %rd4;
	@%p1 bra 	$L__BB124_62;
	cvt.u64.u32 	%rd401, %r4;
	mov.u32 	%r142, %ctaid.y;
	cvt.u64.u32 	%rd402, %r142;
	mul.lo.s64 	%rd403, %rd264, %rd402;
	add.s64 	%rd525, %rd403, %rd401;
	add.s64 	%rd523, %rd403, %rd4;
	cvt.u32.u64 	%r6, %rd263;
	add.s32 	%r237, %r6, -1;
	setp.lt.s32 	%p35, %r237, 0;
	mov.b64 	%rd529, 0;
	mov.u64 	%rd530, %rd529;
	@%p35 bra 	$L__BB124_53;
	setp.lt.u32 	%p36, %r237, 3;
	mov.b64 	%rd530, 0;
	mov.u64 	%rd529, %rd530;
	@%p36 bra 	$L__BB124_30;
	add.s32 	%r235, %r6, -2;
	and.b32  	%r143, %r6, -4;
	neg.s32 	%r234, %r143;
	mov.b64 	%rd530, 0;
$L__BB124_4:
	.pragma "nounroll";
	add.s32 	%r12, %r235, 1;
	mul.wide.u32 	%rd407, %r12, 8;
	add.s64 	%rd408, %rd2, %rd407;
	ld.global.u64 	%rd11, [%rd408];
	or.b64  	%rd409, %rd525, %rd11;
	and.b64  	%rd410, %rd409, -4294967296;
	setp.ne.s64 	%p37, %rd410, 0;
	@%p37 bra 	$L__BB124_6;
	cvt.u32.u64 	%r144, %rd11;
	cvt.u32.u64 	%r145, %rd525;
	div.u32 	%r146, %r145, %r144;
	mul.lo.s32 	%r147, %r146, %r144;
	sub.s32 	%r148, %r145, %r147;
	cvt.u64.u32 	%rd491, %r146;
	cvt.u64.u32 	%rd492, %r148;
	bra.uni 	$L__BB124_7;
$L__BB124_6:
	div.s64 	%rd491, %rd525, %rd11;
	mul.lo.s64 	%rd411, %rd491, %rd11;
	sub.s64 	%rd492, %rd525, %rd411;
$L__BB124_7:
	mul.wide.u32 	%rd412, %r12, 8;
	add.s64 	%rd413, %rd1, %rd412;
	ld.global.u64 	%rd18, [%rd413];
	mad.lo.s64 	%rd19, %rd18, %rd492, %rd529;
	or.b64  	%rd414, %rd523, %rd11;
	and.b64  	%rd415, %rd414, -4294967296;
	setp.ne.s64 	%p38, %rd415, 0;
	@%p38 bra 	$L__BB124_9;
	cvt.u32.u64 	%r149, %rd11;
	cvt.u32.u64 	%r150, %rd523;
	div.u32 	%r151, %r150, %r149;
	mul.lo.s32 	%r152, %r151, %r149;
	sub.s32 	%r153, %r150, %r152;
	cvt.u64.u32 	%rd493, %r151;
	cvt.u64.u32 	%rd494, %r153;
	bra.uni 	$L__BB124_10;
$L__BB124_9:
	div.s64 	%rd493, %rd523, %rd11;
	mul.lo.s64 	%rd416, %rd493, %rd11;
	sub.s64 	%rd494, %rd523, %rd416;
$L__BB124_10:
	mad.lo.s64 	%rd26, %rd494, %rd18, %rd530;
	mul.wide.u32 	%rd417, %r235, 8;
	add.s64 	%rd418, %rd2, %rd417;
	ld.global.u64 	%rd27, [%rd418];
	or.b64  	%rd419, %rd491, %rd27;
	and.b64  	%rd420, %rd419, -4294967296;
	setp.ne.s64 	%p39, %rd420, 0;
	@%p39 bra 	$L__BB124_12;
	cvt.u32.u64 	%r154, %rd27;
	cvt.u32.u64 	%r155, %rd491;
	div.u32 	%r156, %r155, %r154;
	mul.lo.s32 	%r157, %r156, %r154;
	sub.s32 	%r158, %r155, %r157;
	cvt.u64.u32 	%rd495, %r156;
	cvt.u64.u32 	%rd496, %r158;
	bra.uni 	$L__BB124_13;
$L__BB124_12:
	div.s64 	%rd495, %rd491, %rd27;
	mul.lo.s64 	%rd421, %rd495, %rd27;
	sub.s64 	%rd496, %rd491, %rd421;
$L__BB124_13:
	mul.wide.u32 	%rd422, %r235, 8;
	add.s64 	%rd423, %rd1, %rd422;
	ld.global.u64 	%rd34, [%rd423];
	mad.lo.s64 	%rd35, %rd34, %rd496, %rd19;
	or.b64  	%rd424, %rd493, %rd27;
	and.b64  	%rd425, %rd424, -4294967296;
	setp.ne.s64 	%p40, %rd425, 0;
	@%p40 bra 	$L__BB124_15;
	cvt.u32.u64 	%r159, %rd27;
	cvt.u32.u64 	%r160, %rd493;
	div.u32 	%r161, %r160, %r159;
	mul.lo.s32 	%r162, %r161, %r159;
	sub.s32 	%r163, %r160, %r162;
	cvt.u64.u32 	%rd497, %r161;
	cvt.u64.u32 	%rd498, %r163;
	bra.uni 	$L__BB124_16;
$L__BB124_15:
	div.s64 	%rd497, %rd493, %rd27;
	mul.lo.s64 	%rd426, %rd497, %rd27;
	sub.s64 	%rd498, %rd493, %rd426;
$L__BB124_16:
	mad.lo.s64 	%rd42, %rd498, %rd34, %rd26;
	add.s32 	%r13, %r235, -1;
	mul.wide.u32 	%rd427, %r13, 8;
	add.s64 	%rd428, %rd2, %rd427;
	ld.global.u64 	%rd43, [%rd428];
	or.b64  	%rd429, %rd495, %rd43;
	and.b64  	%rd430, %rd429, -4294967296;
	setp.ne.s64 	%p41, %rd430, 0;
	@%p41 bra 	$L__BB124_18;
	cvt.u32.u64 	%r164, %rd43;
	cvt.u32.u64 	%r165, %rd495;
	div.u32 	%r166, %r165, %r164;
	mul.lo.s32 	%r167, %r166, %r164;
	sub.s32 	%r168, %r165, %r167;
	cvt.u64.u32 	%rd499, %r166;
	cvt.u64.u32 	%rd500, %r168;
	bra.uni 	$L__BB124_19;
$L__BB124_18:
	div.s64 	%rd499, %rd495, %rd43;
	mul.lo.s64 	%rd431, %rd499, %rd43;
	sub.s64 	%rd500, %rd495, %rd431;
$L__BB124_19:
	mul.wide.u32 	%rd432, %r13, 8;
	add.s64 	%rd433, %rd1, %rd432;
	ld.global.u64 	%rd50, [%rd433];
	mad.lo.s64 	%rd51, %rd50, %rd500, %rd35;
	or.b64  	%rd434, %rd497, %rd43;
	and.b64  	%rd435, %rd434, -4294967296;
	setp.ne.s64 	%p42, %rd435, 0;
	@%p42 bra 	$L__BB124_21;
	cvt.u32.u64 	%r169, %rd43;
	cvt.u32.u64 	%r170, %rd497;
	div.u32 	%r171, %r170, %r169;
	mul.lo.s32 	%r172, %r171, %r169;
	sub.s32 	%r173, %r170, %r172;
	cvt.u64.u32 	%rd501, %r171;
	cvt.u64.u32 	%rd502, %r173;
	bra.uni 	$L__BB124_22;
$L__BB124_21:
	div.s64 	%rd501, %rd497, %rd43;
	mul.lo.s64 	%rd436, %rd501, %rd43;
	sub.s64 	%rd502, %rd497, %rd436;
$L__BB124_22:
	mad.lo.s64 	%rd58, %rd502, %rd50, %rd42;
	add.s32 	%r174, %r235, -2;
	mul.wide.u32 	%rd437, %r174, 8;
	add.s64 	%rd438, %rd2, %rd437;
	ld.global.u64 	%rd59, [%rd438];
	or.b64  	%rd439, %rd499, %rd59;
	and.b64  	%rd440, %rd439, -4294967296;
	setp.ne.s64 	%p43, %rd440, 0;
	@%p43 bra 	$L__BB124_24;
	cvt.u32.u64 	%r175, %rd59;
	cvt.u32.u64 	%r176, %rd499;
	div.u32 	%r177, %r176, %r175;
	mul.lo.s32 	%r178, %r177, %r175;
	sub.s32 	%r179, %r176, %r178;
	cvt.u64.u32 	%rd525, %r177;
	cvt.u64.u32 	%rd504, %r179;
	bra.uni 	$L__BB124_25;
$L__BB124_24:
	div.s64 	%rd525, %rd499, %rd59;
	mul.lo.s64 	%rd441, %rd525, %rd59;
	sub.s64 	%rd504, %rd499, %rd441;
$L__BB124_25:
	mul.wide.u32 	%rd442, %r174, 8;
	add.s64 	%rd443, %rd1, %rd442;
	ld.global.u64 	%rd66, [%rd443];
	mad.lo.s64 	%rd529, %rd66, %rd504, %rd51;
	or.b64  	%rd444, %rd501, %rd59;
	and.b64  	%rd445, %rd444, -4294967296;
	setp.ne.s64 	%p44, %rd445, 0;
	@%p44 bra 	$L__BB124_27;
	cvt.u32.u64 	%r181, %rd59;
	cvt.u32.u64 	%r182, %rd501;
	div.u32 	%r183, %r182, %r181;
	mul.lo.s32 	%r184, %r183, %r181;
	sub.s32 	%r185, %r182, %r184;
	cvt.u64.u32 	%rd523, %r183;
	cvt.u64.u32 	%rd506, %r185;
	bra.uni 	$L__BB124_28;
$L__BB124_27:
	div.s64 	%rd523, %rd501, %rd59;
	mul.lo.s64 	%rd446, %rd523, %rd59;
	sub.s64 	%rd506, %rd501, %rd446;
$L__BB124_28:
	mad.lo.s64 	%rd530, %rd506, %rd66, %rd58;
	add.s32 	%r235, %r235, -4;
	add.s32 	%r234, %r234, 4;
	setp.ne.s32 	%p45, %r234, 0;
	@%p45 bra 	$L__BB124_4;
	add.s32 	%r237, %r235, 1;
$L__BB124_30:
	and.b32  	%r18, %r6, 3;
	setp.eq.s32 	%p46, %r18, 0;
	@%p46 bra 	$L__BB124_53;
	setp.eq.s32 	%p47, %r18, 1;
	@%p47 bra 	$L__BB124_45;
	mul.wide.u32 	%rd448, %r237, 8;
	add.s64 	%rd449, %rd2, %rd448;
	ld.global.u64 	%rd81, [%rd449];
	or.b64  	%rd450, %rd525, %rd81;
	and.b64  	%rd451, %rd450, -4294967296;
	setp.ne.s64 	%p48, %rd451, 0;
	@%p48 bra 	$L__BB124_34;
	cvt.u32.u64 	%r186, %rd81;
	cvt.u32.u64 	%r187, %rd525;
	div.u32 	%r188, %r187, %r186;
	mul.lo.s32 	%r189, %r188, %r186;
	sub.s32 	%r190, %r187, %r189;
	cvt.u64.u32 	%rd513, %r188;
	cvt.u64.u32 	%rd514, %r190;
	bra.uni 	$L__BB124_35;
$L__BB124_34:
	div.s64 	%rd513, %rd525, %rd81;
	mul.lo.s64 	%rd452, %rd513, %rd81;
	sub.s64 	%rd514, %rd525, %rd452;
$L__BB124_35:
	add.s64 	%rd454, %rd1, %rd448;
	ld.global.u64 	%rd88, [%rd454];
	mad.lo.s64 	%rd89, %rd88, %rd514, %rd529;
	or.b64  	%rd455, %rd523, %rd81;
	and.b64  	%rd456, %rd455, -4294967296;
	setp.ne.s64 	%p49, %rd456, 0;
	@%p49 bra 	$L__BB124_37;
	cvt.u32.u64 	%r191, %rd81;
	cvt.u32.u64 	%r192, %rd523;
	div.u32 	%r193, %r192, %r191;
	mul.lo.s32 	%r194, %r193, %r191;
	sub.s32 	%r195, %r192, %r194;
	cvt.u64.u32 	%rd515, %r193;
	cvt.u64.u32 	%rd516, %r195;
	bra.uni 	$L__BB124_38;
$L__BB124_37:
	div.s64 	%rd515, %rd523, %rd81;
	mul.lo.s64 	%rd457, %rd515, %rd81;
	sub.s64 	%rd516, %rd523, %rd457;
$L__BB124_38:
	mad.lo.s64 	%rd96, %rd516, %rd88, %rd530;
	add.s32 	%r19, %r237, -1;
	mul.wide.u32 	%rd458, %r19, 8;
	add.s64 	%rd459, %rd2, %rd458;
	ld.global.u64 	%rd97, [%rd459];
	or.b64  	%rd460, %rd513, %rd97;
	and.b64  	%rd461, %rd460, -4294967296;
	setp.ne.s64 	%p50, %rd461, 0;
	@%p50 bra 	$L__BB124_40;
	cvt.u32.u64 	%r196, %rd97;
	cvt.u32.u64 	%r197, %rd513;
	div.u32 	%r198, %r197, %r196;
	mul.lo.s32 	%r199, %r198, %r196;
	sub.s32 	%r200, %r197, %r199;
	cvt.u64.u32 	%rd525, %r198;
	cvt.u64.u32 	%rd518, %r200;
	bra.uni 	$L__BB124_41;
$L__BB124_40:
	div.s64 	%rd525, %rd513, %rd97;
	mul.lo.s64 	%rd462, %rd525, %rd97;
	sub.s64 	%rd518, %rd513, %rd462;
$L__BB124_41:
	add.s64 	%rd464, %rd1, %rd458;
	ld.global.u64 	%rd104, [%rd464];
	mad.lo.s64 	%rd529, %rd104, %rd518, %rd89;
	or.b64  	%rd465, %rd515, %rd97;
	and.b64  	%rd466, %rd465, -4294967296;
	setp.ne.s64 	%p51, %rd466, 0;
	@%p51 bra 	$L__BB124_43;
	cvt.u32.u64 	%r201, %rd97;
	cvt.u32.u64 	%r202, %rd515;
	div.u32 	%r203, %r202, %r201;
	mul.lo.s32 	%r204, %r203, %r201;
	sub.s32 	%r205, %r202, %r204;
	cvt.u64.u32 	%rd523, %r203;
	cvt.u64.u32 	%rd520, %r205;
	bra.uni 	$L__BB124_44;
$L__BB124_43:
	div.s64 	%rd523, %rd515, %rd97;
	mul.lo.s64 	%rd467, %rd523, %rd97;
	sub.s64 	%rd520, %rd515, %rd467;
$L__BB124_44:
	mad.lo.s64 	%rd530, %rd520, %rd104, %rd96;
	add.s32 	%r237, %r237, -2;
$L__BB124_45:
	and.b32  	%r206, %r6, 1;
	setp.eq.b32 	%p52, %r206, 1;
	not.pred 	%p53, %p52;
	@%p53 bra 	$L__BB124_53;
	mul.wide.u32 	%rd468, %r237, 8;
	add.s64 	%rd469, %rd2, %rd468;
	ld.global.u64 	%rd119, [%rd469];
	or.b64  	%rd470, %rd525, %rd119;
	and.b64  	%rd471, %rd470, -4294967296;
	setp.ne.s64 	%p54, %rd471, 0;
	@%p54 bra 	$L__BB124_48;
	cvt.u32.u64 	%r207, %rd119;
	cvt.u32.u64 	%r208, %rd525;
	rem.u32 	%r209, %r208, %r207;
	cvt.u64.u32 	%rd527, %r209;
	bra.uni 	$L__BB124_49;
$L__BB124_48:
	rem.s64 	%rd527, %rd525, %rd119;
$L__BB124_49:
	add.s64 	%rd473, %rd1, %rd468;
	ld.global.u64 	%rd123, [%rd473];
	mad.lo.s64 	%rd529, %rd123, %rd527, %rd529;
	or.b64  	%rd474, %rd523, %rd119;
	and.b64  	%rd475, %rd474, -4294967296;
	setp.ne.s64 	%p55, %rd475, 0;
	@%p55 bra 	$L__BB124_51;
	cvt.u32.u64 	%r210, %rd119;
	cvt.u32.u64 	%r211, %rd523;
	rem.u32 	%r212, %r211, %r210;
	cvt.u64.u32 	%rd528, %r212;
	bra.uni 	$L__BB124_52;
$L__BB124_51:
	rem.s64 	%rd528, %rd523, %rd119;
$L__BB124_52:
	mad.lo.s64 	%rd530, %rd528, %rd123, %rd530;
$L__BB124_53:
	shl.b64 	%rd476, %rd529, 1;
	add.s64 	%rd477, %rd571, %rd476;
	ld.global.u16 	%rs1, [%rd477];
	abs.s16 	%rs7, %rs1;
	cvt.rn.f32.u16 	%f1, %rs7;
	abs.f32 	%f2, %f1;
	setp.eq.s16 	%p56, %rs7, 1;
	mov.f32 	%f195, 0f3F800000;
	@%p56 bra 	$L__BB124_57;
	setp.num.f32 	%p57, %f2, %f2;
	@%p57 bra 	$L__BB124_56;
	mov.f32 	%f134, 0f40400000;
	add.rn.f32 	%f195, %f1, %f134;
	bra.uni 	$L__BB124_57;
$L__BB124_56:
	setp.lt.f32 	%p58, %f2, 0f00800000;
	mul.f32 	%f77, %f2, 0f4B800000;
	selp.f32 	%f78, %f77, %f2, %p58;
	mov.b32 	%r213, %f78;
	add.s32 	%r214, %r213, -1060439283;
	and.b32  	%r215, %r214, -8388608;
	sub.s32 	%r216, %r213, %r215;
	mov.b32 	%f79, %r216;
	cvt.rn.f32.s32 	%f80, %r215;
	selp.f32 	%f81, 0fC1C00000, 0f00000000, %p58;
	fma.rn.f32 	%f82, %f80, 0f34000000, %f81;
	add.f32 	%f83, %f79, 0fBF800000;
	add.f32 	%f84, %f79, 0f3F800000;
	rcp.approx.ftz.f32 	%f85, %f84;
	add.f32 	%f86, %f83, %f83;
	mul.f32 	%f87, %f86, %f85;
	mul.f32 	%f88, %f87, %f87;
	neg.f32 	%f89, %f87;
	sub.f32 	%f90, %f83, %f87;
	add.f32 	%f91, %f90, %f90;
	fma.rn.f32 	%f92, %f89, %f83, %f91;
	mul.rn.f32 	%f93, %f85, %f92;
	fma.rn.f32 	%f94, %f88, 0f3A2C32E4, 0f3B52E7DB;
	fma.rn.f32 	%f95, %f94, %f88, 0f3C93BB73;
	fma.rn.f32 	%f96, %f95, %f88, 0f3DF6384F;
	mul.rn.f32 	%f97, %f96, %f88;
	fma.rn.f32 	%f98, %f87, 0f3FB8AA3B, %f82;
	mul.f32 	%f99, %f97, 0f40400000;
	sub.f32 	%f100, %f82, %f98;
	fma.rn.f32 	%f101, %f87, 0f3FB8AA3B, %f100;
	fma.rn.f32 	%f102, %f93, 0f3FB8AA3B, %f101;
	fma.rn.f32 	%f103, %f87, 0f32A55E34, %f102;
	fma.rn.f32 	%f104, %f99, %f93, %f103;
	fma.rn.f32 	%f105, %f97, %f87, %f104;
	add.rn.f32 	%f106, %f98, %f105;
	mov.f32 	%f107, 0f40400000;
	mul.rn.f32 	%f108, %f106, %f107;
	cvt.rni.f32.f32 	%f109, %f108;
	sub.f32 	%f110, %f108, %f109;
	neg.f32 	%f111, %f108;
	fma.rn.f32 	%f112, %f106, 0f40400000, %f111;
	neg.f32 	%f113, %f98;
	add.rn.f32 	%f114, %f106, %f113;
	neg.f32 	%f115, %f114;
	add.rn.f32 	%f116, %f105, %f115;
	fma.rn.f32 	%f117, %f116, 0f40400000, %f112;
	add.f32 	%f118, %f110, %f117;
	setp.gt.f32 	%p59, %f109, 0f00000000;
	selp.b32 	%r217, 0, -2097152000, %p59;
	setp.eq.s16 	%p60, %rs1, 0;
	setp.eq.f32 	%p61, %f2, 0f7F800000;
	add.f32 	%f119, %f1, %f1;
	setp.lt.f32 	%p62, %f108, 0f00000000;
	selp.f32 	%f120, 0f00000000, 0f7F800000, %p62;
	abs.f32 	%f121, %f108;
	setp.gt.f32 	%p63, %f121, 0f43180000;
	cvt.rzi.s32.f32 	%r218, %f109;
	shl.b32 	%r219, %r218, 23;
	sub.s32 	%r220, %r219, %r217;
	mov.b32 	%f122, %r220;
	add.s32 	%r221, %r217, 2130706432;
	mov.b32 	%f123, %r221;
	fma.rn.f32 	%f124, %f118, 0f391FCB8E, 0f3AAF85ED;
	fma.rn.f32 	%f125, %f124, %f118, 0f3C1D9856;
	fma.rn.f32 	%f126, %f125, %f118, 0f3D6357BB;
	fma.rn.f32 	%f127, %f126, %f118, 0f3E75FDEC;
	fma.rn.f32 	%f128, %f127, %f118, 0f3F317218;
	fma.rn.f32 	%f129, %f128, %f118, 0f3F800000;
	mul.f32 	%f130, %f129, %f123;
	mul.f32 	%f131, %f130, %f122;
	selp.f32 	%f132, %f120, %f131, %p63;
	selp.f32 	%f133, %f119, %f132, %p61;
	selp.f32 	%f195, %f119, %f133, %p60;
$L__BB124_57:
	shl.b64 	%rd478, %rd530, 1;
	add.s64 	%rd479, %rd571, %rd478;
	ld.global.u16 	%rs2, [%rd479];
	abs.s16 	%rs8, %rs2;
	cvt.rn.f32.u16 	%f6, %rs8;
	abs.f32 	%f7, %f6;
	setp.eq.s16 	%p64, %rs8, 1;
	mov.f32 	%f196, 0f3F800000;
	@%p64 bra 	$L__BB124_61;
	setp.num.f32 	%p65, %f7, %f7;
	@%p65 bra 	$L__BB124_60;
	mov.f32 	%f193, 0f40400000;
	add.rn.f32 	%f196, %f6, %f193;
	bra.uni 	$L__BB124_61;
$L__BB124_60:
	setp.lt.f32 	%p66, %f7, 0f00800000;
	mul.f32 	%f136, %f7, 0f4B800000;
	selp.f32 	%f137, %f136, %f7, %p66;
	mov.b32 	%r222, %f137;
	add.s32 	%r223, %r222, -1060439283;
	and.b32  	%r224, %r223, -8388608;
	sub.s32 	%r225, %r222, %r224;
	mov.b32 	%f138, %r225;
	cvt.rn.f32.s32 	%f139, %r224;
	selp.f32 	%f140, 0fC1C00000, 0f00000000, %p66;
	fma.rn.f32 	%f141, %f139, 0f34000000, %f140;
	add.f32 	%f142, %f138, 0fBF800000;
	add.f32 	%f143, %f138, 0f3F800000;
	rcp.approx.ftz.f32 	%f144, %f143;
	add.f32 	%f145, %f142, %f142;
	mul.f32 	%f146, %f145, %f144;
	mul.f32 	%f147, %f146, %f146;
	neg.f32 	%f148, %f146;
	sub.f32 	%f149, %f142, %f146;
	add.f32 	%f150, %f149, %f149;
	fma.rn.f32 	%f151, %f148, %f142, %f150;
	mul.rn.f32 	%f152, %f144, %f151;
	fma.rn.f32 	%f153, %f147, 0f3A2C32E4, 0f3B52E7DB;
	fma.rn.f32 	%f154, %f153, %f147, 0f3C93BB73;
	fma.rn.f32 	%f155, %f154, %f147, 0f3DF6384F;
	mul.rn.f32 	%f156, %f155, %f147;
	fma.rn.f32 	%f157, %f146, 0f3FB8AA3B, %f141;
	mul.f32 	%f158, %f156, 0f40400000;
	sub.f32 	%f159, %f141, %f157;
	fma.rn.f32 	%f160, %f146, 0f3FB8AA3B, %f159;
	fma.rn.f32 	%f161, %f152, 0f3FB8AA3B, %f160;
	fma.rn.f32 	%f162, %f146, 0f32A55E34, %f161;
	fma.rn.f32 	%f163, %f158, %f152, %f162;
	fma.rn.f32 	%f164, %f156, %f146, %f163;
	add.rn.f32 	%f165, %f157, %f164;
	mov.f32 	%f166, 0f40400000;
	mul.rn.f32 	%f167, %f165, %f166;
	cvt.rni.f32.f32 	%f168, %f167;
	sub.f32 	%f169, %f167, %f168;
	neg.f32 	%f170, %f167;
	fma.rn.f32 	%f171, %f165, 0f40400000, %f170;
	neg.f32 	%f172, %f157;
	add.rn.f32 	%f173, %f165, %f172;
	neg.f32 	%f174, %f173;
	add.rn.f32 	%f175, %f164, %f174;
	fma.rn.f32 	%f176, %f175, 0f40400000, %f171;
	add.f32 	%f177, %f169, %f176;
	setp.gt.f32 	%p67, %f168, 0f00000000;
	selp.b32 	%r226, 0, -2097152000, %p67;
	setp.eq.s16 	%p68, %rs2, 0;
	setp.eq.f32 	%p69, %f7, 0f7F800000;
	add.f32 	%f178, %f6, %f6;
	setp.lt.f32 	%p70, %f167, 0f00000000;
	selp.f32 	%f179, 0f00000000, 0f7F800000, %p70;
	abs.f32 	%f180, %f167;
	setp.gt.f32 	%p71, %f180, 0f43180000;
	cvt.rzi.s32.f32 	%r227, %f168;
	shl.b32 	%r228, %r227, 23;
	sub.s32 	%r229, %r228, %r226;
	mov.b32 	%f181, %r229;
	add.s32 	%r230, %r226, 2130706432;
	mov.b32 	%f182, %r230;
	fma.rn.f32 	%f183, %f177, 0f391FCB8E, 0f3AAF85ED;
	fma.rn.f32 	%f184, %f183, %f177, 0f3C1D9856;
	fma.rn.f32 	%f185, %f184, %f177, 0f3D6357BB;
	fma.rn.f32 	%f186, %f185, %f177, 0f3E75FDEC;
	fma.rn.f32 	%f187, %f186, %f177, 0f3F317218;
	fma.rn.f32 	%f188, %f187, %f177, 0f3F800000;
	mul.f32 	%f189, %f188, %f182;
	mul.f32 	%f190, %f189, %f181;
	selp.f32 	%f191, %f179, %f190, %p71;
	selp.f32 	%f192, %f178, %f191, %p69;
	selp.f32 	%f196, %f178, %f192, %p68;
$L__BB124_61:
	add.f32 	%f194, %f195, %f196;
	// begin inline asm
	{  cvt.rn.f16.f32 %rs9, %f194;}

	// end inline asm
	st.shared.u16 	[%r5], %rs9;
	bra.uni 	$L__BB124_126;
$L__BB124_62:
	cvt.u64.u32 	%rd131, %r4;
	setp.le.u64 	%p2, %rd264, %rd131;
	@%p2 bra 	$L__BB124_126;
	mov.u32 	%r57, %ctaid.y;
	cvt.u64.u32 	%rd269, %r57;
	mad.lo.s64 	%rd562, %rd264, %rd269, %rd131;
	cvt.u32.u64 	%r22, %rd263;
	add.s32 	%r241, %r22, -1;
	setp.lt.s32 	%p3, %r241, 0;
	@%p3 bra 	$L__BB124_121;
	and.b32  	%r24, %r22, 7;
	setp.lt.u32 	%p4, %r241, 7;
	@%p4 bra 	$L__BB124_92;
	add.s32 	%r239, %r22, -4;
	and.b32  	%r58, %r22, -8;
	neg.s32 	%r238, %r58;
$L__BB124_66:
	.pragma "nounroll";
	add.s32 	%r29, %r239, 3;
	mul.wide.u32 	%rd271, %r29, 8;
	add.s64 	%rd272, %rd2, %rd271;
	ld.global.u64 	%rd135, [%rd272];
	or.b64  	%rd273, %rd562, %rd135;
	and.b64  	%rd274, %rd273, -4294967296;
	setp.ne.s64 	%p5, %rd274, 0;
	@%p5 bra 	$L__BB124_68;
	cvt.u32.u64 	%r59, %rd135;
	cvt.u32.u64 	%r60, %rd562;
	div.u32 	%r61, %r60, %r59;
	mul.lo.s32 	%r62, %r61, %r59;
	sub.s32 	%r63, %r60, %r62;
	cvt.u64.u32 	%rd533, %r61;
	cvt.u64.u32 	%rd534, %r63;
	bra.uni 	$L__BB124_69;
$L__BB124_68:
	div.s64 	%rd533, %rd562, %rd135;
	mul.lo.s64 	%rd275, %rd533, %rd135;
	sub.s64 	%rd534, %rd562, %rd275;
$L__BB124_69:
	add.s64 	%rd277, %rd1, %rd271;
	ld.global.u64 	%rd278, [%rd277];
	mul.lo.s64 	%rd142, %rd278, %rd534;
	add.s32 	%r30, %r239, 2;
	mul.wide.u32 	%rd279, %r30, 8;
	add.s64 	%rd280, %rd2, %rd279;
	ld.global.u64 	%rd143, [%rd280];
	or.b64  	%rd281, %rd533, %rd143;
	and.b64  	%rd282, %rd281, -4294967296;
	setp.ne.s64 	%p6, %rd282, 0;
	@%p6 bra 	$L__BB124_71;
	cvt.u32.u64 	%r64, %rd143;
	cvt.u32.u64 	%r65, %rd533;
	div.u32 	%r66, %r65, %r64;
	mul.lo.s32 	%r67, %r66, %r64;
	sub.s32 	%r68, %r65, %r67;
	cvt.u64.u32 	%rd535, %r66;
	cvt.u64.u32 	%rd536, %r68;
	bra.uni 	$L__BB124_72;
$L__BB124_71:
	div.s64 	%rd535, %rd533, %rd143;
	mul.lo.s64 	%rd283, %rd535, %rd143;
	sub.s64 	%rd536, %rd533, %rd283;
$L__BB124_72:
	add.s64 	%rd285, %rd1, %rd279;
	ld.global.u64 	%rd286, [%rd285];
	mad.lo.s64 	%rd150, %rd286, %rd536, %rd142;
	add.s32 	%r31, %r239, 1;
	mul.wide.u32 	%rd287, %r31, 8;
	add.s64 	%rd288, %rd2, %rd287;
	ld.global.u64 	%rd151, [%rd288];
	or.b64  	%rd289, %rd535, %rd151;
	and.b64  	%rd290, %rd289, -4294967296;
	setp.ne.s64 	%p7, %rd290, 0;
	@%p7 bra 	$L__BB124_74;
	cvt.u32.u64 	%r69, %rd151;
	cvt.u32.u64 	%r70, %rd535;
	div.u32 	%r71, %r70, %r69;
	mul.lo.s32 	%r72, %r71, %r69;
	sub.s32 	%r73, %r70, %r72;
	cvt.u64.u32 	%rd537, %r71;
	cvt.u64.u32 	%rd538, %r73;
	bra.uni 	$L__BB124_75;
$L__BB124_74:
	div.s64 	%rd537, %rd535, %rd151;
	mul.lo.s64 	%rd291, %rd537, %rd151;
	sub.s64 	%rd538, %rd535, %rd291;
$L__BB124_75:
	add.s64 	%rd293, %rd1, %rd287;
	ld.global.u64 	%rd294, [%rd293];
	mad.lo.s64 	%rd158, %rd294, %rd538, %rd150;
	add.s32 	%r32, %r239, -4;
	mul.wide.u32 	%rd295, %r239, 8;
	add.s64 	%rd296, %rd2, %rd295;
	ld.global.u64 	%rd159, [%rd296];
	or.b64  	%rd297, %rd537, %rd159;
	and.b64  	%rd298, %rd297, -4294967296;
	setp.ne.s64 	%p8, %rd298, 0;
	@%p8 bra 	$L__BB124_77;
	cvt.u32.u64 	%r74, %rd159;
	cvt.u32.u64 	%r75, %rd537;
	div.u32 	%r76, %r75, %r74;
	mul.lo.s32 	%r77, %r76, %r74;
	sub.s32 	%r78, %r75, %r77;
	cvt.u64.u32 	%rd539, %r76;
	cvt.u64.u32 	%rd540, %r78;
	bra.uni 	$L__BB124_78;
$L__BB124_77:
	div.s64 	%rd539, %rd537, %rd159;
	mul.lo.s64 	%rd299, %rd539, %rd159;
	sub.s64 	%rd540, %rd537, %rd299;
$L__BB124_78:
	add.s64 	%rd301, %rd1, %rd295;
	ld.global.u64 	%rd302, [%rd301];
	mad.lo.s64 	%rd166, %rd302, %rd540, %rd158;
	add.s32 	%r33, %r239, -1;
	mul.wide.u32 	%rd303, %r33, 8;
	add.s64 	%rd304, %rd2, %rd303;
	ld.global.u64 	%rd167, [%rd304];
	or.b64  	%rd305, %rd539, %rd167;
	and.b64  	%rd306, %rd305, -4294967296;
	setp.ne.s64 	%p9, %rd306, 0;
	@%p9 bra 	$L__BB124_80;
	cvt.u32.u64 	%r79, %rd167;
	cvt.u32.u64 	%r80, %rd539;
	div.u32 	%r81, %r80, %r79;
	mul.lo.s32 	%r82, %r81, %r79;
	sub.s32 	%r83, %r80, %r82;
	cvt.u64.u32 	%rd541, %r81;
	cvt.u64.u32 	%rd542, %r83;
	bra.uni 	$L__BB124_81;
$L__BB124_80:
	div.s64 	%rd541, %rd539, %rd167;
	mul.lo.s64 	%rd307, %rd541, %rd167;
	sub.s64 	%rd542, %rd539, %rd307;
$L__BB124_81:
	add.s64 	%rd309, %rd1, %rd303;
	ld.global.u64 	%rd310, [%rd309];
	mad.lo.s64 	%rd174, %rd310, %rd542, %rd166;
	add.s32 	%r34, %r239, -2;
	mul.wide.u32 	%rd311, %r34, 8;
	add.s64 	%rd312, %rd2, %rd311;
	ld.global.u64 	%rd175, [%rd312];
	or.b64  	%rd313, %rd541, %rd175;
	and.b64  	%rd314, %rd313, -4294967296;
	setp.ne.s64 	%p10, %rd314, 0;
	@%p10 bra 	$L__BB124_83;
	cvt.u32.u64 	%r84, %rd175;
	cvt.u32.u64 	%r85, %rd541;
	div.u32 	%r86, %r85, %r84;
	mul.lo.s32 	%r87, %r86, %r84;
	sub.s32 	%r88, %r85, %r87;
	cvt.u64.u32 	%rd543, %r86;
	cvt.u64.u32 	%rd544, %r88;
	bra.uni 	$L__BB124_84;
$L__BB124_83:
	div.s64 	%rd543, %rd541, %rd175;
	mul.lo.s64 	%rd315, %rd543, %rd175;
	sub.s64 	%rd544, %rd541, %rd315;
$L__BB124_84:
	add.s64 	%rd317, %rd1, %rd311;
	ld.global.u64 	%rd318, [%rd317];
	mad.lo.s64 	%rd182, %rd318, %rd544, %rd174;
	add.s32 	%r35, %r239, -3;
	mul.wide.u32 	%rd319, %r35, 8;
	add.s64 	%rd320, %rd2, %rd319;
	ld.global.u64 	%rd183, [%rd320];
	or.b64  	%rd321, %rd543, %rd183;
	and.b64  	%rd322, %rd321, -4294967296;
	setp.ne.s64 	%p11, %rd322, 0;
	@%p11 bra 	$L__BB124_86;
	cvt.u32.u64 	%r89, %rd183;
	cvt.u32.u64 	%r90, %rd543;
	div.u32 	%r91, %r90, %r89;
	mul.lo.s32 	%r92, %r91, %r89;
	sub.s32 	%r93, %r90, %r92;
	cvt.u64.u32 	%rd545, %r91;
	cvt.u64.u32 	%rd546, %r93;
	bra.uni 	$L__BB124_87;
$L__BB124_86:
	div.s64 	%rd545, %rd543, %rd183;
	mul.lo.s64 	%rd323, %rd545, %rd183;
	sub.s64 	%rd546, %rd543, %rd323;
$L__BB124_87:
	add.s64 	%rd325, %rd1, %rd319;
	ld.global.u64 	%rd326, [%rd325];
	mad.lo.s64 	%rd190, %rd326, %rd546, %rd182;
	mul.wide.u32 	%rd327, %r32, 8;
	add.s64 	%rd328, %rd2, %rd327;
	ld.global.u64 	%rd191, [%rd328];
	or.b64  	%rd329, %rd545, %rd191;
	and.b64  	%rd330, %rd329, -4294967296;
	setp.ne.s64 	%p12, %rd330, 0;
	@%p12 bra 	$L__BB124_89;
	cvt.u32.u64 	%r94, %rd191;
	cvt.u32.u64 	%r95, %rd545;
	div.u32 	%r96, %r95, %r94;
	mul.lo.s32 	%r97, %r96, %r94;
	sub.s32 	%r98, %r95, %r97;
	cvt.u64.u32 	%rd562, %r96;
	cvt.u64.u32 	%rd548, %r98;
	bra.uni 	$L__BB124_90;
$L__BB124_89:
	div.s64 	%rd562, %rd545, %rd191;
	mul.lo.s64 	%rd331, %rd562, %rd191;
	sub.s64 	%rd548, %rd545, %rd331;
$L__BB124_90:
	add.s64 	%rd333, %rd1, %rd327;
	ld.global.u64 	%rd334, [%rd333];
	mad.lo.s64 	%rd335, %rd334, %rd548, %rd190;
	shl.b64 	%rd336, %rd335, 1;
	add.s64 	%rd571, %rd571, %rd336;
	add.s32 	%r239, %r239, -8;
	add.s32 	%r238, %r238, 8;
	setp.ne.s32 	%p13, %r238, 0;
	@%p13 bra 	$L__BB124_66;
	add.s32 	%r241, %r239, 3;
$L__BB124_92:
	setp.eq.s32 	%p14, %r24, 0;
	@%p14 bra 	$L__BB124_121;
	and.b32  	%r40, %r22, 3;
	setp.lt.u32 	%p15, %r24, 4;
	@%p15 bra 	$L__BB124_107;
	mul.wide.u32 	%rd338, %r241, 8;
	add.s64 	%rd339, %rd2, %rd338;
	ld.global.u64 	%rd202, [%rd339];
	or.b64  	%rd340, %rd562, %rd202;
	and.b64  	%rd341, %rd340, -4294967296;
	setp.ne.s64 	%p16, %rd341, 0;
	@%p16 bra 	$L__BB124_96;
	cvt.u32.u64 	%r99, %rd202;
	cvt.u32.u64 	%r100, %rd562;
	div.u32 	%r101, %r100, %r99;
	mul.lo.s32 	%r102, %r101, %r99;
	sub.s32 	%r103, %r100, %r102;
	cvt.u64.u32 	%rd552, %r101;
	cvt.u64.u32 	%rd553, %r103;
	bra.uni 	$L__BB124_97;
$L__BB124_96:
	div.s64 	%rd552, %rd562, %rd202;
	mul.lo.s64 	%rd342, %rd552, %rd202;
	sub.s64 	%rd553, %rd562, %rd342;
$L__BB124_97:
	add.s64 	%rd344, %rd1, %rd338;
	ld.global.u64 	%rd345, [%rd344];
	mul.lo.s64 	%rd209, %rd345, %rd553;
	add.s32 	%r41, %r241, -1;
	mul.wide.u32 	%rd346, %r41, 8;
	add.s64 	%rd347, %rd2, %rd346;
	ld.global.u64 	%rd210, [%rd347];
	or.b64  	%rd348, %rd552, %rd210;
	and.b64  	%rd349, %rd348, -4294967296;
	setp.ne.s64 	%p17, %rd349, 0;
	@%p17 bra 	$L__BB124_99;
	cvt.u32.u64 	%r104, %rd210;
	cvt.u32.u64 	%r105, %rd552;
	div.u32 	%r106, %r105, %r104;
	mul.lo.s32 	%r107, %r106, %r104;
	sub.s32 	%r108, %r105, %r107;
	cvt.u64.u32 	%rd554, %r106;
	cvt.u64.u32 	%rd555, %r108;
	bra.uni 	$L__BB124_100;
$L__BB124_99:
	div.s64 	%rd554, %rd552, %rd210;
	mul.lo.s64 	%rd350, %rd554, %rd210;
	sub.s64 	%rd555, %rd552, %rd350;
$L__BB124_100:
	add.s64 	%rd352, %rd1, %rd346;
	ld.global.u64 	%rd353, [%rd352];
	mad.lo.s64 	%rd217, %rd353, %rd555, %rd209;
	add.s32 	%r42, %r241, -2;
	mul.wide.u32 	%rd354, %r42, 8;
	add.s64 	%rd355, %rd2, %rd354;
	ld.global.u64 	%rd218, [%rd355];
	or.b64  	%rd356, %rd554, %rd218;
	and.b64  	%rd357, %rd356, -4294967296;
	setp.ne.s64 	%p18, %rd357, 0;
	@%p18 bra 	$L__BB124_102;
	cvt.u32.u64 	%r109, %rd218;
	cvt.u32.u64 	%r110, %rd554;
	div.u32 	%r111, %r110, %r109;
	mul.lo.s32 	%r112, %r111, %r109;
	sub.s32 	%r113, %r110, %r112;
	cvt.u64.u32 	%rd556, %r111;
	cvt.u64.u32 	%rd557, %r113;
	bra.uni 	$L__BB124_103;
$L__BB124_102:
	div.s64 	%rd556, %rd554, %rd218;
	mul.lo.s64 	%rd358, %rd556, %rd218;
	sub.s64 	%rd557, %rd554, %rd358;
$L__BB124_103:
	add.s64 	%rd360, %rd1, %rd354;
	ld.global.u64 	%rd361, [%rd360];
	mad.lo.s64 	%rd225, %rd361, %rd557, %rd217;
	add.s32 	%r43, %r241, -3;
	mul.wide.u32 	%rd362, %r43, 8;
	add.s64 	%rd363, %rd2, %rd362;
	ld.global.u64 	%rd226, [%rd363];
	or.b64  	%rd364, %rd556, %rd226;
	and.b64  	%rd365, %rd364, -4294967296;
	setp.ne.s64 	%p19, %rd365, 0;
	@%p19 bra 	$L__BB124_105;
	cvt.u32.u64 	%r114, %rd226;
	cvt.u32.u64 	%r115, %rd556;
	div.u32 	%r116, %r115, %r114;
	mul.lo.s32 	%r117, %r116, %r114;
	sub.s32 	%r118, %r115, %r117;
	cvt.u64.u32 	%rd562, %r116;
	cvt.u64.u32 	%rd559, %r118;
	bra.uni 	$L__BB124_106;
$L__BB124_105:
	div.s64 	%rd562, %rd556, %rd226;
	mul.lo.s64 	%rd366, %rd562, %rd226;
	sub.s64 	%rd559, %rd556, %rd366;
$L__BB124_106:
	add.s64 	%rd368, %rd1, %rd362;
	ld.global.u64 	%rd369, [%rd368];
	mad.lo.s64 	%rd370, %rd369, %rd559, %rd225;
	shl.b64 	%rd371, %rd370, 1;
	add.s64 	%rd571, %rd571, %rd371;
	add.s32 	%r241, %r241, -4;
$L__BB124_107:
	setp.eq.s32 	%p20, %r40, 0;
	@%p20 bra 	$L__BB124_121;
	setp.eq.s32 	%p21, %r40, 1;
	@%p21 bra 	$L__BB124_116;
	mul.wide.u32 	%rd373, %r241, 8;
	add.s64 	%rd374, %rd2, %rd373;
	ld.global.u64 	%rd237, [%rd374];
	or.b64  	%rd375, %rd562, %rd237;
	and.b64  	%rd376, %rd375, -4294967296;
	setp.ne.s64 	%p22, %rd376, 0;
	@%p22 bra 	$L__BB124_111;
	cvt.u32.u64 	%r119, %rd237;
	cvt.u32.u64 	%r120, %rd562;
	div.u32 	%r121, %r120, %r119;
	mul.lo.s32 	%r122, %r121, %r119;
	sub.s32 	%r123, %r120, %r122;
	cvt.u64.u32 	%rd563, %r121;
	cvt.u64.u32 	%rd564, %r123;
	bra.uni 	$L__BB124_112;
$L__BB124_111:
	div.s64 	%rd563, %rd562, %rd237;
	mul.lo.s64 	%rd377, %rd563, %rd237;
	sub.s64 	%rd564, %rd562, %rd377;
$L__BB124_112:
	add.s64 	%rd379, %rd1, %rd373;
	ld.global.u64 	%rd380, [%rd379];
	mul.lo.s64 	%rd244, %rd380, %rd564;
	add.s32 	%r46, %r241, -1;
	mul.wide.u32 	%rd381, %r46, 8;
	add.s64 	%rd382, %rd2, %rd381;
	ld.global.u64 	%rd245, [%rd382];
	or.b64  	%rd383, %rd563, %rd245;
	and.b64  	%rd384, %rd383, -4294967296;
	setp.ne.s64 	%p23, %rd384, 0;
	@%p23 bra 	$L__BB124_114;
	cvt.u32.u64 	%r124, %rd245;
	cvt.u32.u64 	%r125, %rd563;
	div.u32 	%r126, %r125, %r124;
	mul.lo.s32 	%r127, %r126, %r124;
	sub.s32 	%r128, %r125, %r127;
	cvt.u64.u32 	%rd562, %r126;
	cvt.u64.u32 	%rd566, %r128;
	bra.uni 	$L__BB124_115;
$L__BB124_114:
	div.s64 	%rd562, %rd563, %rd245;
	mul.lo.s64 	%rd385, %rd562, %rd245;
	sub.s64 	%rd566, %rd563, %rd385;
$L__BB124_115:
	add.s64 	%rd387, %rd1, %rd381;
	ld.global.u64 	%rd388, [%rd387];
	mad.lo.s64 	%rd389, %rd388, %rd566, %rd244;
	shl.b64 	%rd390, %rd389, 1;
	add.s64 	%rd571, %rd571, %rd390;
	add.s32 	%r241, %r241, -2;
$L__BB124_116:
	and.b32  	%r129, %r22, 1;
	setp.eq.b32 	%p24, %r129, 1;
	not.pred 	%p25, %p24;
	@%p25 bra 	$L__BB124_121;
	mul.wide.u32 	%rd391, %r241, 8;
	add.s64 	%rd392, %rd2, %rd391;
	ld.global.u64 	%rd256, [%rd392];
	or.b64  	%rd393, %rd562, %rd256;
	and.b64  	%rd394, %rd393, -4294967296;
	setp.ne.s64 	%p26, %rd394, 0;
	@%p26 bra 	$L__BB124_119;
	cvt.u32.u64 	%r130, %rd256;
	cvt.u32.u64 	%r131, %rd562;
	rem.u32 	%r132, %r131, %r130;
	cvt.u64.u32 	%rd570, %r132;
	bra.uni 	$L__BB124_120;
$L__BB124_119:
	rem.s64 	%rd570, %rd562, %rd256;
$L__BB124_120:
	add.s64 	%rd396, %rd1, %rd391;
	ld.global.u64 	%rd397, [%rd396];
	mul.lo.s64 	%rd398, %rd397, %rd570;
	shl.b64 	%rd399, %rd398, 1;
	add.s64 	%rd571, %rd571, %rd399;
$L__BB124_121:
	ld.global.u16 	%rs3, [%rd571];
	abs.s16 	%rs5, %rs3;
	cvt.rn.f32.u16 	%f11, %rs5;
	abs.f32 	%f12, %f11;
	setp.eq.s16 	%p27, %rs5, 1;
	mov.f32 	%f197, 0f3F800000;
	@%p27 bra 	$L__BB124_125;
	setp.num.f32 	%p28, %f12, %f12;
	@%p28 bra 	$L__BB124_124;
	mov.f32 	%f74, 0f40400000;
	add.rn.f32 	%f197, %f11, %f74;
	bra.uni 	$L__BB124_125;
$L__BB124_124:
	setp.lt.f32 	%p29, %f12, 0f00800000;
	mul.f32 	%f17, %f12, 0f4B800000;
	selp.f32 	%f18, %f17, %f12, %p29;
	mov.b32 	%r133, %f18;
	add.s32 	%r134, %r133, -1060439283;
	and.b32  	%r135, %r134, -8388608;
	sub.s32 	%r136, %r133, %r135;
	mov.b32 	%f19, %r136;
	cvt.rn.f32.s32 	%f20, %r135;
	selp.f32 	%f21, 0fC1C00000, 0f00000000, %p29;
	fma.rn.f32 	%f22, %f20, 0f34000000, %f21;
	add.f32 	%f23, %f19, 0fBF800000;
	add.f32 	%f24, %f19, 0f3F800000;
	rcp.approx.ftz.f32 	%f25, %f24;
	add.f32 	%f26, %f23, %f23;
	mul.f32 	%f27, %f26, %f25;
	mul.f32 	%f28, %f27, %f27;
	neg.f32 	%f29, %f27;
	sub.f32 	%f30, %f23, %f27;
	add.f32 	%f31, %f30, %f30;
	fma.rn.f32 	%f32, %f29, %f23, %f31;
	mul.rn.f32 	%f33, %f25, %f32;
	fma.rn.f32 	%f34, %f28, 0f3A2C32E4, 0f3B52E7DB;
	fma.rn.f32 	%f35, %f34, %f28, 0f3C93BB73;
	fma.rn.f32 	%f36, %f35, %f28, 0f3DF6384F;
	mul.rn.f32 	%f37, %f36, %f28;
	fma.rn.f32 	%f38, %f27, 0f3FB8AA3B, %f22;
	mul.f32 	%f39, %f37, 0f40400000;
	sub.f32 	%f40, %f22, %f38;
	fma.rn.f32 	%f41, %f27, 0f3FB8AA3B, %f40;
	fma.rn.f32 	%f42, %f33, 0f3FB8AA3B, %f41;
	fma.rn.f32 	%f43, %f27, 0f32A55E34, %f42;
	fma.rn.f32 	%f44, %f39, %f33, %f43;
	fma.rn.f32 	%f45, %f37, %f27, %f44;
	add.rn.f32 	%f46, %f38, %f45;
	mov.f32 	%f47, 0f40400000;
	mul.rn.f32 	%f48, %f46, %f47;
	cvt.rni.f32.f32 	%f49, %f48;
	sub.f32 	%f50, %f48, %f49;
	neg.f32 	%f51, %f48;
	fma.rn.f32 	%f52, %f46, 0f40400000, %f51;
	neg.f32 	%f53, %f38;
	add.rn.f32 	%f54, %f46, %f53;
	neg.f32 	%f55, %f54;
	add.rn.f32 	%f56, %f45, %f55;
	fma.rn.f32 	%f57, %f56, 0f40400000, %f52;
	add.f32 	%f58, %f50, %f57;
	setp.gt.f32 	%p30, %f49, 0f00000000;
	selp.b32 	%r137, 0, -2097152000, %p30;
	setp.eq.s16 	%p31, %rs3, 0;
	setp.eq.f32 	%p32, %f12, 0f7F800000;
	add.f32 	%f59, %f11, %f11;
	setp.lt.f32 	%p33, %f48, 0f00000000;
	selp.f32 	%f60, 0f00000000, 0f7F800000, %p33;
	abs.f32 	%f61, %f48;
	setp.gt.f32 	%p34, %f61, 0f43180000;
	cvt.rzi.s32.f32 	%r138, %f49;
	shl.b32 	%r139, %r138, 23;
	sub.s32 	%r140, %r139, %r137;
	mov.b32 	%f62, %r140;
	add.s32 	%r141, %r137, 2130706432;
	mov.b32 	%f63, %r141;
	fma.rn.f32 	%f64, %f58, 0f391FCB8E, 0f3AAF85ED;
	fma.rn.f32 	%f65, %f64, %f58, 0f3C1D9856;
	fma.rn.f32 	%f66, %f65, %f58, 0f3D6357BB;
	fma.rn.f32 	%f67, %f66, %f58, 0f3E75FDEC;
	fma.rn.f32 	%f68, %f67, %f58, 0f3F317218;
	fma.rn.f32 	%f69, %f68, %f58, 0f3F800000;
	mul.f32 	%f70, %f69, %f63;
	mul.f32 	%f71, %f70, %f62;
	selp.f32 	%f72, %f60, %f71, %p34;
	selp.f32 	%f73, %f59, %f72, %p32;
	selp.f32 	%f197, %f59, %f73, %p31;
$L__BB124_125:
	// begin inline asm
	{  cvt.rn.f16.f32 %rs6, %f197;}

	// end inline asm
	st.shared.u16 	[%r5], %rs6;
$L__BB124_126:
	bar.sync 	0;
	setp.lt.u32 	%p72, %r243, 66;
	@%p72 bra 	$L__BB124_130;
$L__BB124_127:
	shr.u32 	%r50, %r243, 1;
	setp.ge.u32 	%p73, %r1, %r50;
	@%p73 bra 	$L__BB124_129;
	ld.shared.u16 	%rs11, [%r5];
	and.b32  	%r231, %r243, 2046;
	add.s32 	%r232, %r5, %r231;
	ld.shared.u16 	%rs12, [%r232];
	// begin inline asm
	{add.f16 %rs10,%rs11,%rs12;
}
	// end inline asm
	st.shared.u16 	[%r5], %rs10;
$L__BB124_129:
	bar.sync 	0;
	setp.gt.u32 	%p74, %r243, 131;
	mov.u32 	%r243, %r50;
	@%p74 bra 	$L__BB124_127;
$L__BB124_130:
	setp.gt.u32 	%p75, %r1, 31;
	@%p75 bra 	$L__BB124_133;
	ld.shared.u16 	%rs14, [%r5];
	ld.shared.u16 	%rs15, [%r5+64];
	// begin inline asm
	{add.f16 %rs13,%rs14,%rs15;
}
	// end inline asm
	st.volatile.shared.u16 	[%r5], %rs13;
	ld.shared.u16 	%rs18, [%r5+32];
	// begin inline asm
	{add.f16 %rs16,%rs13,%rs18;
}
	// end inline asm
	st.volatile.shared.u16 	[%r5], %rs16;
	ld.shared.u16 	%rs21, [%r5+16];
	// begin inline asm
	{add.f16 %rs19,%rs16,%rs21;
}
	// end inline asm
	st.volatile.shared.u16 	[%r5], %rs19;
	ld.shared.u16 	%rs24, [%r5+8];
	// begin inline asm
	{add.f16 %rs22,%rs19,%rs24;
}
	// end inline asm
	st.volatile.shared.u16 	[%r5], %rs22;
	ld.shared.u16 	%rs27, [%r5+4];
	// begin inline asm
	{add.f16 %rs25,%rs22,%rs27;
}
	// end inline asm
	st.volatile.shared.u16 	[%r5], %rs25;
	ld.shared.u16 	%rs30, [%r5+2];
	// begin inline asm
	{add.f16 %rs28,%rs25,%rs30;
}
	// end inline asm
	st.volatile.shared.u16 	[%r5], %rs28;
	setp.ne.s32 	%p76, %r1, 0;
	@%p76 bra 	$L__BB124_133;
	ld.param.u64 	%rd486, [contiguous_reducel32_i16_param_0];
	cvt.u64.u32 	%rd480, %r2;
	mov.u32 	%r233, %ctaid.y;
	cvt.u64.u32 	%rd481, %r233;
	mad.lo.s64 	%rd482, %rd265, %rd481, %rd480;
	cvta.to.global.u64 	%rd483, %rd486;
	shl.b64 	%rd484, %rd482, 1;
	add.s64 	%rd485, %rd483, %rd484;
	ld.shared.u16 	%rs31, [reducel3sdata_i16];
	st.global.u16 	[%rd485], %rs31;
$L__BB124_133:
	ret;

}
	// .globl	contiguous_reducel322_i16
.visible .entry contiguous_reducel322_i16(
	.param .u64 .ptr .align 1 contiguous_reducel322_i16_param_0,
	.param .u64 .ptr .align 1 contiguous_reducel322_i16_param_1,
	.param .u64 contiguous_reducel322_i16_param_2,
	.param .u64 contiguous_reducel322_i16_param_3
)
{
	.reg .pred 	%p<8>;
	.reg .b16 	%rs<27>;
	.reg .b32 	%r<24>;
	.reg .b64 	%rd<27>;

	ld.param.u64 	%rd4, [contiguous_reducel322_i16_param_0];
	ld.param.u64 	%rd7, [contiguous_reducel322_i16_param_1];
	ld.param.u64 	%rd5, [contiguous_reducel322_i16_param_2];
	ld.param.u64 	%rd6, [contiguous_reducel322_i16_param_3];
	cvta.to.global.u64 	%rd1, %rd7;
	mov.u32 	%r1, %tid.x;
	mov.u32 	%r2, %ctaid.x;
	mov.u32 	%r23, %ntid.x;
	mul.lo.s32 	%r9, %r2, %r23;
	shl.b32 	%r10, %r9, 1;
	add.s32 	%r4, %r10, %r1;
	shl.b32 	%r11, %r1, 1;
	mov.u32 	%r12, reducel3sdata_i16;
	add.s32 	%r5, %r12, %r11;
	mov.b32 	%r8, 0;
	// begin inline asm
	cvt.rn.f16.s32 %rs1, %r8;
	// end inline asm
	st.shared.u16 	[%r5], %rs1;
	add.s32 	%r13, %r4, %r23;
	cvt.u64.u32 	%rd2, %r13;
	setp.le.u64 	%p1, %rd5, %rd2;
	@%p1 bra 	$L__BB125_2;
	cvt.u64.u32 	%rd12, %r4;
	mov.u32 	%r16, %ctaid.y;
	cvt.u64.u32 	%rd13, %r16;
	mul.lo.s64 	%rd14, %rd5, %rd13;
	add.s64 	%rd15, %rd14, %rd12;
	shl.b64 	%rd16, %rd15, 1;
	add.s64 	%rd17, %rd1, %rd16;
	ld.global.s16 	%r17, [%rd17];
	add.s64 	%rd18, %rd14, %rd2;
	shl.b64 	%rd19, %rd18, 1;
	add.s64 	%rd20, %rd1, %rd19;
	ld.global.s16 	%r18, [%rd20];
	add.s32 	%r19, %r18, %r17;
	shr.s32 	%r15, %r19, 1;
	// begin inline asm
	cvt.rn.f16.s32 %rs4, %r15;
	// end inline asm
	st.shared.u16 	[%r5], %rs4;
	bra.uni 	$L__BB125_4;
$L__BB125_2:
	cvt.u64.u32 	%rd3, %r4;
	setp.le.u64 	%p2, %rd5, %rd3;
	@%p2 bra 	$L__BB125_4;
	mov.u32 	%r14, %ctaid.y;
	cvt.u64.u32 	%rd8, %r14;
	mad.lo.s64 	%rd9, %rd5, %rd8, %rd3;
	shl.b64 	%rd10, %rd9, 1;
	add.s64 	%rd11, %rd1, %rd10;
	ld.global.u16 	%rs3, [%rd11];
	// begin inline asm
	cvt.rn.f16.s16 %rs2, %rs3;
	// end inline asm
	st.shared.u16 	[%r5], %rs2;
$L__BB125_4:
	bar.sync 	0;
	setp.lt.u32 	%p3, %r23, 66;
	@%p3 bra 	$L__BB125_8;
$L__BB125_5:
	shr.u32 	%r7, %r23, 1;
	setp.ge.u32 	%p4, %r1, %r7;
	@%p4 bra 	$L__BB125_7;
	ld.shared.u16 	%rs6, [%r5];
	and.b32  	%r20, %r23, 2046;
	add.s32 	%r21, %r5, %r20;
	ld.shared.u16 	%rs7, [%r21];
	// begin inline asm
	{add.f16 %rs5,%rs6,%rs7;
}
	// end inline asm
	st.shared.u16 	[%r5], %rs5;
$L__BB125_7:
	bar.sync 	0;
	setp.gt.u32 	%p5, %r23, 131;
	mov.u32 	%r23, %r7;
	@%p5 bra 	$L__BB125_5;
$L__BB125_8:
	setp.gt.u32 	%p6, %r1, 31;
	@%p6 bra 	$L__BB125_11;
	ld.shared.u16 	%rs9, [%r5];
	ld.shared.u16 	%rs10, [%r5+64];
	// begin inline asm
	{add.f16 %rs8,%rs9,%rs10;
}
	// end inline asm
	st.volatile.shared.u16 	[%r5], %rs8;
	ld.shared.u16 	%rs13, [%r5+32];
	// begin inline asm
	{add.f16 %rs11,%rs8,%rs13;
}
	// end inline asm
	st.volatile.shared.u16 	[%r5], %rs11;
	ld.shared.u16 	%rs16, [%r5+16];
	// begin inline asm
	{add.f16 %rs14,%rs11,%rs16;
}
	// end inline asm
	st.volatile.shared.u16 	[%r5], %rs14;
	ld.shared.u16 	%rs19, [%r5+8];
	// begin inline asm
	{add.f16 %rs17,%rs14,%rs19;
}
	// end inline asm
	st.volatile.shared.u16 	[%r5], %rs17;
	ld.shared.u16 	%rs22, [%r5+4];
	// begin inline asm
	{add.f16 %rs20,%rs17,%rs22;
}
	// end inline asm
	st.volatile.shared.u16 	[%r5], %rs20;
	ld.shared.u16 	%rs25, [%r5+2];
	// begin inline asm
	{add.f16 %rs23,%rs20,%rs25;
}
	// end inline asm
	st.volatile.shared.u16 	[%r5], %rs23;
	setp.ne.s32 	%p7, %r1, 0;
	@%p7 bra 	$L__BB125_11;
	cvt.u64.u32 	%rd21, %r2;
	mov.u32 	%r22, %ctaid.y;
	cvt.u64.u32 	%rd22, %r22;
	mad.lo.s64 	%rd23, %rd6, %rd22, %rd21;
	cvta.to.global.u64 	%rd24, %rd4;
	shl.b64 	%rd25, %rd23, 1;
	add.s64 	%rd26, %rd24, %rd25;
	ld.shared.u16 	%rs26, [reducel3sdata_i16];
	st.global.u16 	[%rd26], %rs26;
$L__BB125_11:
	ret;

}
	// .globl	contiguous_reducel33_i16
.visible .entry contiguous_reducel33_i16(
	.param .u64 .ptr .align 1 contiguous_reducel33_i16_param_0,
	.param .u64 .ptr .align 1 contiguous_reducel33_i16_param_1,
	.param .u64 .ptr .align 1 contiguous_reducel33_i16_param_2,
	.param .u64 .ptr .align 1 contiguous_reducel33_i16_param_3,
	.param .u64 contiguous_reducel33_i16_param_4,
	.param .u64 contiguous_reducel33_i16_param_5,
	.param .u64 contiguous_reducel33_i16_param_6
)
{
	.reg .pred 	%p<46>;
	.reg .b16 	%rs<121>;
	.reg .b32 	%r<239>;
	.reg .b32 	%f<67>;
	.reg .b64 	%rd<308>;

	ld.param.u64 	%rd144, [contiguous_reducel33_i16_param_0];
	ld.param.u64 	%rd145, [contiguous_reducel33_i16_param_1];
	ld.param.u64 	%rd148, [contiguous_reducel33_i16_param_2];
	ld.param.u64 	%rd149, [contiguous_reducel33_i16_param_3];
	ld.param.u64 	%rd146, [contiguous_reducel33_i16_param_4];
	ld.param.u64 	%rd147, [contiguous_reducel33_i16_param_5];
	ld.param.u64 	%rd150, [contiguous_reducel33_i16_param_6];
	cvta.to.global.u64 	%rd1, %rd149;
	cvta.to.global.u64 	%rd2, %rd148;
	mov.u32 	%r1, %tid.y;
	mov.u32 	%r2, %ntid.x;
	mov.u32 	%r3, %tid.x;
	mad.lo.s32 	%r73, %r1, %r2, %r3;
	mov.u32 	%r74, %ctaid.x;
	mad.lo.s32 	%r75, %r74, %r2, %r3;
	mov.u32 	%r4, %ctaid.y;
	mov.u32 	%r5, %ntid.y;
	mad.lo.s32 	%r76, %r4, %r5, %r1;
	shl.b32 	%r77, %r73, 1;
	mov.u32 	%r78, reducel3sdata_i16;
	add.s32 	%r7, %r78, %r77;
	mov.b32 	%r72, 0;
	// begin inline asm
	cvt.rn.f16.s32 %rs18, %r72;
	// end inline asm
	st.shared.u16 	[%r7], %rs18;
	cvt.u64.u32 	%rd3, %r75;
	setp.le.u64 	%p1, %rd147, %rd3;
	cvt.u64.u32 	%rd152, %r76;
	setp.le.u64 	%p2, %rd150, %rd152;
	or.pred  	%p3, %p1, %p2;
	@%p3 bra 	$L__BB126_81;
	cvt.u32.u64 	%r79, %rd3;
	cvt.u32.u64 	%r80, %rd147;
	mad.lo.s32 	%r227, %r76, %r80, %r79;
	cvt.u32.u64 	%r9, %rd146;
	add.s32 	%r226, %r9, -1;
	setp.lt.s32 	%p4, %r226, 0;
	mov.b64 	%rd307, 0;
	@%p4 bra 	$L__BB126_59;
	setp.lt.u32 	%p5, %r226, 7;
	mov.b64 	%rd307, 0;
	@%p5 bra 	$L__BB126_30;
	add.s32 	%r222, %r9, -4;
	and.b32  	%r81, %r9, -8;
	neg.s32 	%r221, %r81;
	mov.b64 	%rd307, 0;
$L__BB126_4:
	.pragma "nounroll";
	add.s32 	%r16, %r222, 3;
	cvt.u64.u32 	%rd5, %r227;
	mul.wide.u32 	%rd157, %r16, 8;
	add.s64 	%rd158, %rd2, %rd157;
	ld.global.u64 	%rd6, [%rd158];
	and.b64  	%rd159, %rd6, -4294967296;
	setp.ne.s64 	%p6, %rd159, 0;
	@%p6 bra 	$L__BB126_6;
	cvt.u32.u64 	%r82, %rd6;
	cvt.u32.u64 	%r83, %rd5;
	div.u32 	%r84, %r83, %r82;
	mul.lo.s32 	%r85, %r84, %r82;
	sub.s32 	%r86, %r83, %r85;
	cvt.u64.u32 	%rd272, %r84;
	cvt.u64.u32 	%rd273, %r86;
	bra.uni 	$L__BB126_7;
$L__BB126_6:
	div.s64 	%rd272, %rd5, %rd6;
	mul.lo.s64 	%rd160, %rd272, %rd6;
	sub.s64 	%rd273, %rd5, %rd160;
$L__BB126_7:
	mul.wide.u32 	%rd161, %r16, 8;
	add.s64 	%rd162, %rd1, %rd161;
	ld.global.u64 	%rd163, [%rd162];
	mad.lo.s64 	%rd13, %rd163, %rd273, %rd307;
	add.s32 	%r17, %r222, 2;
	and.b64  	%rd14, %rd272, 4294967295;
	mul.wide.u32 	%rd164, %r17, 8;
	add.s64 	%rd165, %rd2, %rd164;
	ld.global.u64 	%rd15, [%rd165];
	and.b64  	%rd166, %rd15, -4294967296;
	setp.ne.s64 	%p7, %rd166, 0;
	@%p7 bra 	$L__BB126_9;
	cvt.u32.u64 	%r87, %rd15;
	cvt.u32.u64 	%r88, %rd14;
	div.u32 	%r89, %r88, %r87;
	mul.lo.s32 	%r90, %r89, %r87;
	sub.s32 	%r91, %r88, %r90;
	cvt.u64.u32 	%rd274, %r89;
	cvt.u64.u32 	%rd275, %r91;
	bra.uni 	$L__BB126_10;
$L__BB126_9:
	div.s64 	%rd274, %rd14, %rd15;
	mul.lo.s64 	%rd167, %rd274, %rd15;
	sub.s64 	%rd275, %rd14, %rd167;
$L__BB126_10:
	mul.wide.u32 	%rd168, %r17, 8;
	add.s64 	%rd169, %rd1, %rd168;
	ld.global.u64 	%rd170, [%rd169];
	mad.lo.s64 	%rd22, %rd170, %rd275, %rd13;
	add.s32 	%r18, %r222, 1;
	and.b64  	%rd23, %rd274, 4294967295;
	mul.wide.u32 	%rd171, %r18, 8;
	add.s64 	%rd172, %rd2, %rd171;
	ld.global.u64 	%rd24, [%rd172];
	and.b64  	%rd173, %rd24, -4294967296;
	setp.ne.s64 	%p8, %rd173, 0;
	@%p8 bra 	$L__BB126_12;
	cvt.u32.u64 	%r92, %rd24;
	cvt.u32.u64 	%r93, %rd23;
	div.u32 	%r94, %r93, %r92;
	mul.lo.s32 	%r95, %r94, %r92;
	sub.s32 	%r96, %r93, %r95;
	cvt.u64.u32 	%rd276, %r94;
	cvt.u64.u32 	%rd277, %r96;
	bra.uni 	$L__BB126_13;
$L__BB126_12:
	div.s64 	%rd276, %rd23, %rd24;
	mul.lo.s64 	%rd174, %rd276, %rd24;
	sub.s64 	%rd277, %rd23, %rd174;
$L__BB126_13:
	mul.wide.u32 	%rd175, %r18, 8;
	add.s64 	%rd176, %rd1, %rd175;
	ld.global.u64 	%rd177, [%rd176];
	mad.lo.s64 	%rd31, %rd177, %rd277, %rd22;
	and.b64  	%rd32, %rd276, 4294967295;
	mul.wide.u32 	%rd178, %r222, 8;
	add.s64 	%rd179, %rd2, %rd178;
	ld.global.u64 	%rd33, [%rd179];
	and.b64  	%rd180, %rd33, -4294967296;
	setp.ne.s64 	%p9, %rd180, 0;
	@%p9 bra 	$L__BB126_15;
	cvt.u32.u64 	%r97, %rd33;
	cvt.u32.u64 	%r98, %rd32;
	div.u32 	%r99, %r98, %r97;
	mul.lo.s32 	%r100, %r99, %r97;
	sub.s32 	%r101, %r98, %r100;
	cvt.u64.u32 	%rd278, %r99;
	cvt.u64.u32 	%rd279, %r101;
	bra.uni 	$L__BB126_16;
$L__BB126_15:
	div.s64 	%rd278, %rd32, %rd33;
	mul.lo.s64 	%rd181, %rd278, %rd33;
	sub.s64 	%rd279, %rd32, %rd181;
$L__BB126_16:
	mul.wide.u32 	%rd182, %r222, 8;
	add.s64 	%rd183, %rd1, %rd182;
	ld.global.u64 	%rd184, [%rd183];
	mad.lo.s64 	%rd40, %rd184, %rd279, %rd31;
	add.s32 	%r19, %r222, -1;
	and.b64  	%rd41, %rd278, 4294967295;
	mul.wide.u32 	%rd185, %r19, 8;
	add.s64 	%rd186, %rd2, %rd185;
	ld.global.u64 	%rd42, [%rd186];
	and.b64  	%rd187, %rd42, -4294967296;
	setp.ne.s64 	%p10, %rd187, 0;
	@%p10 bra 	$L__BB126_18;
	cvt.u32.u64 	%r102, %rd42;
	cvt.u32.u64 	%r103, %rd41;
	div.u32 	%r104, %r103, %r102;
	mul.lo.s32 	%r105, %r104, %r102;
	sub.s32 	%r106, %r103, %r105;
	cvt.u64.u32 	%rd280, %r104;
	cvt.u64.u32 	%rd281, %r106;
	bra.uni 	$L__BB126_19;
$L__BB126_18:
	div.s64 	%rd280, %rd41, %rd42;
	mul.lo.s64 	%rd188, %rd280, %rd42;
	sub.s64 	%rd281, %rd41, %rd188;
$L__BB126_19:
	mul.wide.u32 	%rd189, %r19, 8;
	add.s64 	%rd190, %rd1, %rd189;
	ld.global.u64 	%rd191, [%rd190];
	mad.lo.s64 	%rd49, %rd191, %rd281, %rd40;
	add.s32 	%r20, %r222, -2;
	and.b64  	%rd50, %rd280, 4294967295;
	mul.wide.u32 	%rd192, %r20, 8;
	add.s64 	%rd193, %rd2, %rd192;
	ld.global.u64 	%rd51, [%rd193];
	and.b64  	%rd194, %rd51, -4294967296;
	setp.ne.s64 	%p11, %rd194, 0;
	@%p11 bra 	$L__BB126_21;
	cvt.u32.u64 	%r107, %rd51;
	cvt.u32.u64 	%r108, %rd50;
	div.u32 	%r109, %r108, %r107;
	mul.lo.s32 	%r110, %r109, %r107;
	sub.s32 	%r111, %r108, %r110;
	cvt.u64.u32 	%rd282, %r109;
	cvt.u64.u32 	%rd283, %r111;
	bra.uni 	$L__BB126_22;
$L__BB126_21:
	div.s64 	%rd282, %rd50, %rd51;
	mul.lo.s64 	%rd195, %rd282, %rd51;
	sub.s64 	%rd283, %rd50, %rd195;
$L__BB126_22:
	mul.wide.u32 	%rd196, %r20, 8;
	add.s64 	%rd197, %rd1, %rd196;
	ld.global.u64 	%rd198, [%rd197];
	mad.lo.s64 	%rd58, %rd198, %rd283, %rd49;
	add.s32 	%r21, %r222, -3;
	and.b64  	%rd59, %rd282, 4294967295;
	mul.wide.u32 	%rd199, %r21, 8;
	add.s64 	%rd200, %rd2, %rd199;
	ld.global.u64 	%rd60, [%rd200];
	and.b64  	%rd201, %rd60, -4294967296;
	setp.ne.s64 	%p12, %rd201, 0;
	@%p12 bra 	$L__BB126_24;
	cvt.u32.u64 	%r112, %rd60;
	cvt.u32.u64 	%r113, %rd59;
	div.u32 	%r114, %r113, %r112;
	mul.lo.s32 	%r115, %r114, %r112;
	sub.s32 	%r116, %r113, %r115;
	cvt.u64.u32 	%rd284, %r114;
	cvt.u64.u32 	%rd285, %r116;
	bra.uni 	$L__BB126_25;
$L__BB126_24:
	div.s64 	%rd284, %rd59, %rd60;
	mul.lo.s64 	%rd202, %rd284, %rd60;
	sub.s64 	%rd285, %rd59, %rd202;
$L__BB126_25:
	mul.wide.u32 	%rd203, %r21, 8;
	add.s64 	%rd204, %rd1, %rd203;
	ld.global.u64 	%rd205, [%rd204];
	mad.lo.s64 	%rd67, %rd205, %rd285, %rd58;
	and.b64  	%rd68, %rd284, 4294967295;
	add.s32 	%r117, %r222, -4;
	mul.wide.u32 	%rd206, %r117, 8;
	add.s64 	%rd207, %rd2, %rd206;
	ld.global.u64 	%rd69, [%rd207];
	and.b64  	%rd208, %rd69, -4294967296;
	setp.ne.s64 	%p13, %rd208, 0;
	@%p13 bra 	$L__BB126_27;
	cvt.u32.u64 	%r118, %rd69;
	cvt.u32.u64 	%r119, %rd68;
	div.u32 	%r120, %r119, %r118;
	mul.lo.s32 	%r121, %r120, %r118;
	sub.s32 	%r122, %r119, %r121;
	cvt.u64.u32 	%rd286, %r120;
	cvt.u64.u32 	%rd287, %r122;
	bra.uni 	$L__BB126_28;
$L__BB126_27:
	div.s64 	%rd286, %rd68, %rd69;
	mul.lo.s64 	%rd209, %rd286, %rd69;
	sub.s64 	%rd287, %rd68, %rd209;
$L__BB126_28:
	mul.wide.u32 	%rd210, %r117, 8;
	add.s64 	%rd211, %rd1, %rd210;
	ld.global.u64 	%rd212, [%rd211];
	mad.lo.s64 	%rd307, %rd212, %rd287, %rd67;
	cvt.u32.u64 	%r227, %rd286;
	add.s32 	%r222, %r222, -8;
	add.s32 	%r221, %r221, 8;
	setp.ne.s32 	%p14, %r221, 0;
	@%p14 bra 	$L__BB126_4;
	add.s32 	%r226, %r222, 3;
$L__BB126_30:
	and.b32  	%r28, %r9, 7;
	setp.eq.s32 	%p15, %r28, 0;
	@%p15 bra 	$L__BB126_59;
	and.b32  	%r29, %r9, 3;
	setp.lt.u32 	%p16, %r28, 4;
	@%p16 bra 	$L__BB126_45;
	cvt.u64.u32 	%rd79, %r227;
	mul.wide.u32 	%rd214, %r226, 8;
	add.s64 	%rd215, %rd2, %rd214;
	ld.global.u64 	%rd80, [%rd215];
	and.b64  	%rd216, %rd80, -4294967296;
	setp.ne.s64 	%p17, %rd216, 0;
	@%p17 bra 	$L__BB126_34;
	cvt.u32.u64 	%r124, %rd80;
	cvt.u32.u64 	%r125, %rd79;
	div.u32 	%r126, %r125, %r124;
	mul.lo.s32 	%r127, %r126, %r124;
	sub.s32 	%r128, %r125, %r127;
	cvt.u64.u32 	%rd290, %r126;
	cvt.u64.u32 	%rd291, %r128;
	bra.uni 	$L__BB126_35;
$L__BB126_34:
	div.s64 	%rd290, %rd79, %rd80;
	mul.lo.s64 	%rd217, %rd290, %rd80;
	sub.s64 	%rd291, %rd79, %rd217;
$L__BB126_35:
	mul.wide.u32 	%rd218, %r226, 8;
	add.s64 	%rd219, %rd1, %rd218;
	ld.global.u64 	%rd220, [%rd219];
	mad.lo.s64 	%rd87, %rd220, %rd291, %rd307;
	add.s32 	%r30, %r226, -1;
	and.b64  	%rd88, %rd290, 4294967295;
	mul.wide.u32 	%rd221, %r30, 8;
	add.s64 	%rd222, %rd2, %rd221;
	ld.global.u64 	%rd89, [%rd222];
	and.b64  	%rd223, %rd89, -4294967296;
	setp.ne.s64 	%p18, %rd223, 0;
	@%p18 bra 	$L__BB126_37;
	cvt.u32.u64 	%r129, %rd89;
	cvt.u32.u64 	%r130, %rd88;
	div.u32 	%r131, %r130, %r129;
	mul.lo.s32 	%r132, %r131, %r129;
	sub.s32 	%r133, %r130, %r132;
	cvt.u64.u32 	%rd292, %r131;
	cvt.u64.u32 	%rd293, %r133;
	bra.uni 	$L__BB126_38;
$L__BB126_37:
	div.s64 	%rd292, %rd88, %rd89;
	mul.lo.s64 	%rd224, %rd292, %rd89;
	sub.s64 	%rd293, %rd88, %rd224;
$L__BB126_38:
	mul.wide.u32 	%rd225, %r30, 8;
	add.s64 	%rd226, %rd1, %rd225;
	ld.global.u64 	%rd227, [%rd226];
	mad.lo.s64 	%rd96, %rd227, %rd293, %rd87;
	add.s32 	%r31, %r226, -2;
	and.b64  	%rd97, %rd292, 4294967295;
	mul.wide.u32 	%rd228, %r31, 8;
	add.s64 	%rd229, %rd2, %rd228;
	ld.global.u64 	%rd98, [%rd229];
	and.b64  	%rd230, %rd98, -4294967296;
	setp.ne.s64 	%p19, %rd230, 0;
	@%p19 bra 	$L__BB126_40;
	cvt.u32.u64 	%r134, %rd98;
	cvt.u32.u64 	%r135, %rd97;
	div.u32 	%r136, %r135, %r134;
	mul.lo.s32 	%r137, %r136, %r134;
	sub.s32 	%r138, %r135, %r137;
	cvt.u64.u32 	%rd294, %r136;
	cvt.u64.u32 	%rd295, %r138;
	bra.uni 	$L__BB126_41;
$L__BB126_40:
	div.s64 	%rd294, %rd97, %rd98;
	mul.lo.s64 	%rd231, %rd294, %rd98;
	sub.s64 	%rd295, %rd97, %rd231;
$L__BB126_41:
	mul.wide.u32 	%rd232, %r31, 8;
	add.s64 	%rd233, %rd1, %rd232;
	ld.global.u64 	%rd234, [%rd233];
	mad.lo.s64 	%rd105, %rd234, %rd295, %rd96;
	add.s32 	%r32, %r226, -3;
	and.b64  	%rd106, %rd294, 4294967295;
	mul.wide.u32 	%rd235, %r32, 8;
	add.s64 	%rd236, %rd2, %rd235;
	ld.global.u64 	%rd107, [%rd236];
	and.b64  	%rd237, %rd107, -4294967296;
	setp.ne.s64 	%p20, %rd237, 0;
	@%p20 bra 	$L__BB126_43;
	cvt.u32.u64 	%r139, %rd107;
	cvt.u32.u64 	%r140, %rd106;
	div.u32 	%r141, %r140, %r139;
	mul.lo.s32 	%r142, %r141, %r139;
	sub.s32 	%r143, %r140, %r142;
	cvt.u64.u32 	%rd296, %r141;
	cvt.u64.u32 	%rd297, %r143;
	bra.uni 	$L__BB126_44;
$L__BB126_43:
	div.s64 	%rd296, %rd106, %rd107;
	mul.lo.s64 	%rd238, %rd296, %rd107;
	sub.s64 	%rd297, %rd106, %rd238;
$L__BB126_44:
	mul.wide.u32 	%rd239, %r32, 8;
	add.s64 	%rd240, %rd1, %rd239;
	ld.global.u64 	%rd241, [%rd240];
	mad.lo.s64 	%rd307, %rd241, %rd297, %rd105;
	cvt.u32.u64 	%r227, %rd296;
	add.s32 	%r226, %r226, -4;
$L__BB126_45:
	setp.eq.s32 	%p21, %r29, 0;
	@%p21 bra 	$L__BB126_59;
	setp.eq.s32 	%p22, %r29, 1;
	@%p22 bra 	$L__BB126_54;
	cvt.u64.u32 	%rd117, %r227;
	mul.wide.u32 	%rd243, %r226, 8;
	add.s64 	%rd244, %rd2, %rd243;
	ld.global.u64 	%rd118, [%rd244];
	and.b64  	%rd245, %rd118, -4294967296;
	setp.ne.s64 	%p23, %rd245, 0;
	@%p23 bra 	$L__BB126_49;
	cvt.u32.u64 	%r144, %rd118;
	cvt.u32.u64 	%r145, %rd117;
	div.u32 	%r146, %r145, %r144;
	mul.lo.s32 	%r147, %r146, %r144;
	sub.s32 	%r148, %r145, %r147;
	cvt.u64.u32 	%rd300, %r146;
	cvt.u64.u32 	%rd301, %r148;
	bra.uni 	$L__BB126_50;
$L__BB126_49:
	div.s64 	%rd300, %rd117, %rd118;
	mul.lo.s64 	%rd246, %rd300, %rd118;
	sub.s64 	%rd301, %rd117, %rd246;
$L__BB126_50:
	add.s64 	%rd248, %rd1, %rd243;
	ld.global.u64 	%rd249, [%rd248];
	mad.lo.s64 	%rd125, %rd249, %rd301, %rd307;
	add.s32 	%r37, %r226, -1;
	and.b64  	%rd126, %rd300, 4294967295;
	mul.wide.u32 	%rd250, %r37, 8;
	add.s64 	%rd251, %rd2, %rd250;
	ld.global.u64 	%rd127, [%rd251];
	and.b64  	%rd252, %rd127, -4294967296;
	setp.ne.s64 	%p24, %rd252, 0;
	@%p24 bra 	$L__BB126_52;
	cvt.u32.u64 	%r149, %rd127;
	cvt.u32.u64 	%r150, %rd126;
	div.u32 	%r151, %r150, %r149;
	mul.lo.s32 	%r152, %r151, %r149;
	sub.s32 	%r153, %r150, %r152;
	cvt.u64.u32 	%rd302, %r151;
	cvt.u64.u32 	%rd303, %r153;
	bra.uni 	$L__BB126_53;
$L__BB126_52:
	div.s64 	%rd302, %rd126, %rd127;
	mul.lo.s64 	%rd253, %rd302, %rd127;
	sub.s64 	%rd303, %rd126, %rd253;
$L__BB126_53:
	add.s64 	%rd255, %rd1, %rd250;
	ld.global.u64 	%rd256, [%rd255];
	mad.lo.s64 	%rd307, %rd256, %rd303, %rd125;
	cvt.u32.u64 	%r227, %rd302;
	add.s32 	%r226, %r226, -2;
$L__BB126_54:
	and.b32  	%r154, %r9, 1;
	setp.eq.b32 	%p25, %r154, 1;
	not.pred 	%p26, %p25;
	@%p26 bra 	$L__BB126_59;
	cvt.u64.u32 	%rd137, %r227;
	mul.wide.u32 	%rd257, %r226, 8;
	add.s64 	%rd258, %rd2, %rd257;
	ld.global.u64 	%rd138, [%rd258];
	and.b64  	%rd259, %rd138, -4294967296;
	setp.ne.s64 	%p27, %rd259, 0;
	@%p27 bra 	$L__BB126_57;
	cvt.u32.u64 	%r155, %rd138;
	cvt.u32.u64 	%r156, %rd137;
	rem.u32 	%r157, %r156, %r155;
	cvt.u64.u32 	%rd306, %r157;
	bra.uni 	$L__BB126_58;
$L__BB126_57:
	rem.s64 	%rd306, %rd137, %rd138;
$L__BB126_58:
	add.s64 	%rd261, %rd1, %rd257;
	ld.global.u64 	%rd262, [%rd261];
	mad.lo.s64 	%rd307, %rd262, %rd306, %rd307;
$L__BB126_59:
	cvta.to.global.u64 	%rd263, %rd145;
	shl.b64 	%rd264, %rd307, 1;
	add.s64 	%rd265, %rd263, %rd264;
	ld.global.u16 	%rs1, [%rd265];
	abs.s16 	%rs19, %rs1;
	cvt.rn.f32.u16 	%f1, %rs19;
	abs.f32 	%f2, %f1;
	setp.eq.s16 	%p28, %rs19, 1;
	mov.f32 	%f66, 0f3F800000;
	@%p28 bra 	$L__BB126_63;
	setp.num.f32 	%p29, %f2, %f2;
	@%p29 bra 	$L__BB126_62;
	mov.f32 	%f64, 0f40400000;
	add.rn.f32 	%f66, %f1, %f64;
	bra.uni 	$L__BB126_63;
$L__BB126_62:
	setp.lt.f32 	%p30, %f2, 0f00800000;
	mul.f32 	%f7, %f2, 0f4B800000;
	selp.f32 	%f8, %f7, %f2, %p30;
	mov.b32 	%r158, %f8;
	add.s32 	%r159, %r158, -1060439283;
	and.b32  	%r160, %r159, -8388608;
	sub.s32 	%r161, %r158, %r160;
	mov.b32 	%f9, %r161;
	cvt.rn.f32.s32 	%f10, %r160;
	selp.f32 	%f11, 0fC1C00000, 0f00000000, %p30;
	fma.rn.f32 	%f12, %f10, 0f34000000, %f11;
	add.f32 	%f13, %f9, 0fBF800000;
	add.f32 	%f14, %f9, 0f3F800000;
	rcp.approx.ftz.f32 	%f15, %f14;
	add.f32 	%f16, %f13, %f13;
	mul.f32 	%f17, %f16, %f15;
	mul.f32 	%f18, %f17, %f17;
	neg.f32 	%f19, %f17;
	sub.f32 	%f20, %f13, %f17;
	add.f32 	%f21, %f20, %f20;
	fma.rn.f32 	%f22, %f19, %f13, %f21;
	mul.rn.f32 	%f23, %f15, %f22;
	fma.rn.f32 	%f24, %f18, 0f3A2C32E4, 0f3B52E7DB;
	fma.rn.f32 	%f25, %f24, %f18, 0f3C93BB73;
	fma.rn.f32 	%f26, %f25, %f18, 0f3DF6384F;
	mul.rn.f32 	%f27, %f26, %f18;
	fma.rn.f32 	%f28, %f17, 0f3FB8AA3B, %f12;
	mul.f32 	%f29, %f27, 0f40400000;
	sub.f32 	%f30, %f12, %f28;
	fma.rn.f32 	%f31, %f17, 0f3FB8AA3B, %f30;
	fma.rn.f32 	%f32, %f23, 0f3FB8AA3B, %f31;
	fma.rn.f32 	%f33, %f17, 0f32A55E34, %f32;
	fma.rn.f32 	%f34, %f29, %f23, %f33;
	fma.rn.f32 	%f35, %f27, %f17, %f34;
	add.rn.f32 	%f36, %f28, %f35;
	mov.f32 	%f37, 0f40400000;
	mul.rn.f32 	%f38, %f36, %f37;
	cvt.rni.f32.f32 	%f39, %f38;
	sub.f32 	%f40, %f38, %f39;
	neg.f32 	%f41, %f38;
	fma.rn.f32 	%f42, %f36, 0f40400000, %f41;
	neg.f32 	%f43, %f28;
	add.rn.f32 	%f44, %f36, %f43;
	neg.f32 	%f45, %f44;
	add.rn.f32 	%f46, %f35, %f45;
	fma.rn.f32 	%f47, %f46, 0f40400000, %f42;
	add.f32 	%f48, %f40, %f47;
	setp.gt.f32 	%p31, %f39, 0f00000000;
	selp.b32 	%r162, 0, -2097152000, %p31;
	setp.eq.s16 	%p32, %rs1, 0;
	setp.eq.f32 	%p33, %f2, 0f7F800000;
	add.f32 	%f49, %f1, %f1;
	setp.lt.f32 	%p34, %f38, 0f00000000;
	selp.f32 	%f50, 0f00000000, 0f7F800000, %p34;
	abs.f32 	%f51, %f38;
	setp.gt.f32 	%p35, %f51, 0f43180000;
	cvt.rzi.s32.f32 	%r163, %f39;
	shl.b32 	%r164, %r163, 23;
	sub.s32 	%r165, %r164, %r162;
	mov.b32 	%f52, %r165;
	add.s32 	%r166, %r162, 2130706432;
	mov.b32 	%f53, %r166;
	fma.rn.f32 	%f54, %f48, 0f391FCB8E, 0f3AAF85ED;
	fma.rn.f32 	%f55, %f54, %f48, 0f3C1D9856;
	fma.rn.f32 	%f56, %f55, %f48, 0f3D6357BB;
	fma.rn.f32 	%f57, %f56, %f48, 0f3E75FDEC;
	fma.rn.f32 	%f58, %f57, %f48, 0f3F317218;
	fma.rn.f32 	%f59, %f58, %f48, 0f3F800000;
	mul.f32 	%f60, %f59, %f53;
	mul.f32 	%f61, %f60, %f52;
	selp.f32 	%f62, %f50, %f61, %p35;
	selp.f32 	%f63, %f49, %f62, %p33;
	selp.f32 	%f66, %f49, %f63, %p32;
$L__BB126_63:
	// begin inline asm
	{  cvt.rn.f16.f32 %rs20, %f66;}

	// end inline asm
	st.shared.u16 	[%r7], %rs20;
	bar.sync 	0;
	setp.ne.s32 	%p36, %r1, 0;
	@%p36 bra 	$L__BB126_81;
	setp.gt.u32 	%p37, %r5, 1;
	@%p37 bra 	$L__BB126_66;
	shl.b32 	%r167, %r3, 1;
	mov.u32 	%r168, reducel3sdata_i16;
	add.s32 	%r169, %r168, %r167;
	ld.shared.u16 	%rs119, [%r169];
	bra.uni 	$L__BB126_80;
$L__BB126_66:
	shl.b32 	%r171, %r3, 1;
	mov.u32 	%r172, reducel3sdata_i16;
	add.s32 	%r42, %r172, %r171;
	ld.shared.u16 	%rs119, [%r42];
	add.s32 	%r43, %r5, -1;
	add.s32 	%r173, %r5, -2;
	and.b32  	%r44, %r43, 15;
	setp.lt.u32 	%p38, %r173, 15;
	mov.b32 	%r235, 1;
	@%p38 bra 	$L__BB126_70;
	and.b32  	%r176, %r43, -16;
	neg.s32 	%r232, %r176;
	shl.b32 	%r46, %r2, 1;
	add.s32 	%r178, %r171, %r46;
	add.s32 	%r230, %r172, %r178;
	shl.b32 	%r48, %r2, 5;
	mov.b32 	%r233, 1;
	mov.b32 	%r231, 0;
$L__BB126_68:
	.pragma "nounroll";
	mul.lo.s32 	%r180, %r233, %r2;
	shl.b32 	%r181, %r180, 1;
	add.s32 	%r182, %r42, %r181;
	ld.shared.u16 	%rs24, [%r230];
	// begin inline asm
	{add.f16 %rs22,%rs119,%rs24;
}
	// end inline asm
	add.s32 	%r183, %r182, %r46;
	ld.shared.u16 	%rs27, [%r183];
	// begin inline asm
	{add.f16 %rs25,%rs22,%rs27;
}
	// end inline asm
	add.s32 	%r184, %r183, %r46;
	ld.shared.u16 	%rs30, [%r184];
	// begin inline asm
	{add.f16 %rs28,%rs25,%rs30;
}
	// end inline asm
	add.s32 	%r185, %r184, %r46;
	ld.shared.u16 	%rs33, [%r185];
	// begin inline asm
	{add.f16 %rs31,%rs28,%rs33;
}
	// end inline asm
	add.s32 	%r186, %r185, %r46;
	ld.shared.u16 	%rs36, [%r186];
	// begin inline asm
	{add.f16 %rs34,%rs31,%rs36;
}
	// end inline asm
	add.s32 	%r187, %r186, %r46;
	ld.shared.u16 	%rs39, [%r187];
	// begin inline asm
	{add.f16 %rs37,%rs34,%rs39;
}
	// end inline asm
	add.s32 	%r188, %r187, %r46;
	ld.shared.u16 	%rs42, [%r188];
	// begin inline asm
	{add.f16 %rs40,%rs37,%rs42;
}
	// end inline asm
	add.s32 	%r189, %r188, %r46;
	ld.shared.u16 	%rs45, [%r189];
	// begin inline asm
	{add.f16 %rs43,%rs40,%rs45;
}
	// end inline asm
	add.s32 	%r190, %r189, %r46;
	ld.shared.u16 	%rs48, [%r190];
	// begin inline asm
	{add.f16 %rs46,%rs43,%rs48;
}
	// end inline asm
	add.s32 	%r191, %r190, %r46;
	ld.shared.u16 	%rs51, [%r191];
	// begin inline asm
	{add.f16 %rs49,%rs46,%rs51;
}
	// end inline asm
	add.s32 	%r192, %r191, %r46;
	ld.shared.u16 	%rs54, [%r192];
	// begin inline asm
	{add.f16 %rs52,%rs49,%rs54;
}
	// end inline asm
	add.s32 	%r193, %r192, %r46;
	ld.shared.u16 	%rs57, [%r193];
	// begin inline asm
	{add.f16 %rs55,%rs52,%rs57;
}
	// end inline asm
	add.s32 	%r194, %r193, %r46;
	ld.shared.u16 	%rs60, [%r194];
	// begin inline asm
	{add.f16 %rs58,%rs55,%rs60;
}
	// end inline asm
	add.s32 	%r195, %r194, %r46;
	ld.shared.u16 	%rs63, [%r195];
	// begin inline asm
	{add.f16 %rs61,%rs58,%rs63;
}
	// end inline asm
	add.s32 	%r196, %r195, %r46;
	ld.shared.u16 	%rs66, [%r196];
	// begin inline asm
	{add.f16 %rs64,%rs61,%rs66;
}
	// end inline asm
	add.s32 	%r197, %r196, %r46;
	ld.shared.u16 	%rs69, [%r197];
	// begin inline asm
	{add.f16 %rs119,%rs64,%rs69;
}
	// end inline asm
	add.s32 	%r233, %r233, 16;
	add.s32 	%r232, %r232, 16;
	add.s32 	%r231, %r231, 16;
	add.s32 	%r230, %r230, %r48;
	setp.ne.s32 	%p39, %r232, 0;
	@%p39 bra 	$L__BB126_68;
	add.s32 	%r235, %r231, 1;
$L__BB126_70:
	setp.eq.s32 	%p40, %r44, 0;
	@%p40 bra 	$L__BB126_79;
	and.b32  	%r59, %r43, 7;
	setp.lt.u32 	%p41, %r44, 8;
	@%p41 bra 	$L__BB126_73;
	mul.lo.s32 	%r198, %r235, %r2;
	shl.b32 	%r199, %r198, 1;
	add.s32 	%r200, %r42, %r199;
	ld.shared.u16 	%rs73, [%r200];
	// begin inline asm
	{add.f16 %rs71,%rs119,%rs73;
}
	// end inline asm
	shl.b32 	%r201, %r2, 1;
	add.s32 	%r202, %r200, %r201;
	ld.shared.u16 	%rs76, [%r202];
	// begin inline asm
	{add.f16 %rs74,%rs71,%rs76;
}
	// end inline asm
	add.s32 	%r203, %r202, %r201;
	ld.shared.u16 	%rs79, [%r203];
	// begin inline asm
	{add.f16 %rs77,%rs74,%rs79;
}
	// end inline asm
	add.s32 	%r204, %r203, %r201;
	ld.shared.u16 	%rs82, [%r204];
	// begin inline asm
	{add.f16 %rs80,%rs77,%rs82;
}
	// end inline asm
	add.s32 	%r205, %r204, %r201;
	ld.shared.u16 	%rs85, [%r205];
	// begin inline asm
	{add.f16 %rs83,%rs80,%rs85;
}
	// end inline asm
	add.s32 	%r206, %r205, %r201;
	ld.shared.u16 	%rs88, [%r206];
	// begin inline asm
	{add.f16 %rs86,%rs83,%rs88;
}
	// end inline asm
	add.s32 	%r207, %r206, %r201;
	ld.shared.u16 	%rs91, [%r207];
	// begin inline asm
	{add.f16 %rs89,%rs86,%rs91;
}
	// end inline asm
	add.s32 	%r208, %r207, %r201;
	ld.shared.u16 	%rs94, [%r208];
	// begin inline asm
	{add.f16 %rs119,%rs89,%rs94;
}
	// end inline asm
	add.s32 	%r235, %r235, 8;
$L__BB126_73:
	setp.eq.s32 	%p42, %r59, 0;
	@%p42 bra 	$L__BB126_79;
	and.b32  	%r62, %r43, 3;
	setp.lt.u32 	%p43, %r59, 4;
	@%p43 bra 	$L__BB126_76;
	mul.lo.s32 	%r209, %r235, %r2;
	shl.b32 	%r210, %r209, 1;
	add.s32 	%r211, %r42, %r210;
	ld.shared.u16 	%rs98, [%r211];
	// begin inline asm
	{add.f16 %rs96,%rs119,%rs98;
}
	// end inline asm
	shl.b32 	%r212, %r2, 1;
	add.s32 	%r213, %r211, %r212;
	ld.shared.u16 	%rs101, [%r213];
	// begin inline asm
	{add.f16 %rs99,%rs96,%rs101;
}
	// end inline asm
	add.s32 	%r214, %r213, %r212;
	ld.shared.u16 	%rs104, [%r214];
	// begin inline asm
	{add.f16 %rs102,%rs99,%rs104;
}
	// end inline asm
	add.s32 	%r215, %r214, %r212;
	ld.shared.u16 	%rs107, [%r215];
	// begin inline asm
	{add.f16 %rs119,%rs102,%rs107;
}
	// end inline asm
	add.s32 	%r235, %r235, 4;
$L__BB126_76:
	setp.eq.s32 	%p44, %r62, 0;
	@%p44 bra 	$L__BB126_79;
	mul.lo.s32 	%r216, %r2, %r235;
	shl.b32 	%r217, %r216, 1;
	add.s32 	%r219, %r217, %r171;
	add.s32 	%r238, %r172, %r219;
	shl.b32 	%r66, %r2, 1;
	neg.s32 	%r237, %r62;
$L__BB126_78:
	.pragma "nounroll";
	ld.shared.u16 	%rs110, [%r238];
	// begin inline asm
	{add.f16 %rs119,%rs119,%rs110;
}
	// end inline asm
	add.s32 	%r238, %r238, %r66;
	add.s32 	%r237, %r237, 1;
	setp.ne.s32 	%p45, %r237, 0;
	@%p45 bra 	$L__BB126_78;
$L__BB126_79:
	st.shared.u16 	[%r42], %rs119;
$L__BB126_80:
	cvt.u64.u32 	%rd266, %r4;
	mad.lo.s64 	%rd267, %rd147, %rd266, %rd3;
	cvta.to.global.u64 	%rd268, %rd144;
	shl.b64 	%rd269, %rd267, 1;
	add.s64 	%rd270, %rd268, %rd269;
	st.global.u16 	[%rd270], %rs119;
$L__BB126_81:
	ret;

}
	// .globl	contiguous_reducel333_i16
.visible .entry contiguous_reducel333_i16(
	.param .u64 .ptr .align 1 contiguous_reducel333_i16_param_0,
	.param .u64 .ptr .align 1 contiguous_reducel333_i16_param_1,
	.param .u64 contiguous_reducel333_i16_param_2,
	.param .u64 contiguous_reducel333_i16_param_3,
	.param .u64 contiguous_reducel333_i16_param_4
)
{
	.reg .pred 	%p<14>;
	.reg .b16 	%rs<120>;
	.reg .b32 	%r<111>;
	.reg .b64 	%rd<16>;

	ld.param.u64 	%rd2, [contiguous_reducel333_i16_param_0];
	ld.param.u64 	%rd3, [contiguous_reducel333_i16_param_1];
	ld.param.u64 	%rd4, [contiguous_reducel333_i16_param_3];
	ld.param.u64 	%rd5, [contiguous_reducel333_i16_param_4];
	mov.u32 	%r1, %tid.y;
	mov.u32 	%r2, %ntid.x;
	mov.u32 	%r3, %tid.x;
	mad.lo.s32 	%r39, %r1, %r2, %r3;
	mov.u32 	%r40, %ctaid.x;
	mad.lo.s32 	%r41, %r40, %r2, %r3;
	mov.u32 	%r4, %ctaid.y;
	mov.u32 	%r5, %ntid.y;
	mad.lo.s32 	%r42, %r4, %r5, %r1;
	shl.b32 	%r43, %r39, 1;
	mov.u32 	%r44, reducel3sdata_i16;
	add.s32 	%r7, %r44, %r43;
	mov.b32 	%r38, 0;
	// begin inline asm
	cvt.rn.f16.s32 %rs17, %r38;
	// end inline asm
	st.shared.u16 	[%r7], %rs17;
	cvt.u64.u32 	%rd1, %r41;
	setp.le.u64 	%p1, %rd4, %rd1;
	cvt.u64.u32 	%rd7, %r42;
	setp.le.u64 	%p2, %rd5, %rd7;
	or.pred  	%p3, %p1, %p2;
	@%p3 bra 	$L__BB127_19;
	cvt.u32.u64 	%r45, %rd1;
	cvta.to.global.u64 	%rd8, %rd3;
	cvt.u32.u64 	%r46, %rd4;
	mad.lo.s32 	%r47, %r42, %r46, %r45;
	mul.wide.u32 	%rd9, %r47, 2;
	add.s64 	%rd10, %rd8, %rd9;
	ld.global.u16 	%rs19, [%rd10];
	// begin inline asm
	cvt.rn.f16.s16 %rs18, %rs19;
	// end inline asm
	st.shared.u16 	[%r7], %rs18;
	bar.sync 	0;
	setp.ne.s32 	%p4, %r1, 0;
	@%p4 bra 	$L__BB127_19;
	setp.gt.u32 	%p5, %r5, 1;
	@%p5 bra 	$L__BB127_4;
	shl.b32 	%r48, %r3, 1;
	add.s32 	%r50, %r44, %r48;
	ld.shared.u16 	%rs118, [%r50];
	bra.uni 	$L__BB127_18;
$L__BB127_4:
	shl.b32 	%r52, %r3, 1;
	add.s32 	%r8, %r44, %r52;
	ld.shared.u16 	%rs118, [%r8];
	add.s32 	%r9, %r5, -1;
	add.s32 	%r54, %r5, -2;
	and.b32  	%r10, %r9, 15;
	setp.lt.u32 	%p6, %r54, 15;
	mov.b32 	%r107, 1;
	@%p6 bra 	$L__BB127_8;
	and.b32  	%r57, %r9, -16;
	neg.s32 	%r104, %r57;
	shl.b32 	%r12, %r2, 1;
	add.s32 	%r59, %r52, %r12;
	add.s32 	%r102, %r44, %r59;
	shl.b32 	%r14, %r2, 5;
	mov.b32 	%r105, 1;
	mov.b32 	%r103, 0;
$L__BB127_6:
	.pragma "nounroll";
	mul.lo.s32 	%r61, %r105, %r2;
	shl.b32 	%r62, %r61, 1;
	add.s32 	%r63, %r8, %r62;
	ld.shared.u16 	%rs23, [%r102];
	// begin inline asm
	{add.f16 %rs21,%rs118,%rs23;
}
	// end inline asm
	add.s32 	%r64, %r63, %r12;
	ld.shared.u16 	%rs26, [%r64];
	// begin inline asm
	{add.f16 %rs24,%rs21,%rs26;
}
	// end inline asm
	add.s32 	%r65, %r64, %r12;
	ld.shared.u16 	%rs29, [%r65];
	// begin inline asm
	{add.f16 %rs27,%rs24,%rs29;
}
	// end inline asm
	add.s32 	%r66, %r65, %r12;
	ld.shared.u16 	%rs32, [%r66];
	// begin inline asm
	{add.f16 %rs30,%rs27,%rs32;
}
	// end inline asm
	add.s32 	%r67, %r66, %r12;
	ld.shared.u16 	%rs35, [%r67];
	// begin inline asm
	{add.f16 %rs33,%rs30,%rs35;
}
	// end inline asm
	add.s32 	%r68, %r67, %r12;
	ld.shared.u16 	%rs38, [%r68];
	// begin inline asm
	{add.f16 %rs36,%rs33,%rs38;
}
	// end inline asm
	add.s32 	%r69, %r68, %r12;
	ld.shared.u16 	%rs41, [%r69];
	// begin inline asm
	{add.f16 %rs39,%rs36,%rs41;
}
	// end inline asm
	add.s32 	%r70, %r69, %r12;
	ld.shared.u16 	%rs44, [%r70];
	// begin inline asm
	{add.f16 %rs42,%rs39,%rs44;
}
	// end inline asm
	add.s32 	%r71, %r70, %r12;
	ld.shared.u16 	%rs47, [%r71];
	// begin inline asm
	{add.f16 %rs45,%rs42,%rs47;
}
	// end inline asm
	add.s32 	%r72, %r71, %r12;
	ld.shared.u16 	%rs50, [%r72];
	// begin inline asm
	{add.f16 %rs48,%rs45,%rs50;
}
	// end inline asm
	add.s32 	%r73, %r72, %r12;
	ld.shared.u16 	%rs53, [%r73];
	// begin inline asm
	{add.f16 %rs51,%rs48,%rs53;
}
	// end inline asm
	add.s32 	%r74, %r73, %r12;
	ld.shared.u16 	%rs56, [%r74];
	// begin inline asm
	{add.f16 %rs54,%rs51,%rs56;
}
	// end inline asm
	add.s32 	%r75, %r74, %r12;
	ld.shared.u16 	%rs59, [%r75];
	// begin inline asm
	{add.f16 %rs57,%rs54,%rs59;
}
	// end inline asm
	add.s32 	%r76, %r75, %r12;
	ld.shared.u16 	%rs62, [%r76];
	// begin inline asm
	{add.f16 %rs60,%rs57,%rs62;
}
	// end inline asm
	add.s32 	%r77, %r76, %r12;
	ld.shared.u16 	%rs65, [%r77];
	// begin inline asm
	{add.f16 %rs63,%rs60,%rs65;
}
	// end inline asm
	add.s32 	%r78, %r77, %r12;
	ld.shared.u16 	%rs68, [%r78];
	// begin inline asm
	{add.f16 %rs118,%rs63,%rs68;
}
	// end inline asm
	add.s32 	%r105, %r105, 16;
	add.s32 	%r104, %r104, 16;
	add.s32 	%r103, %r103, 16;
	add.s32 	%r102, %r102, %r14;
	setp.ne.s32 	%p7, %r104, 0;
	@%p7 bra 	$L__BB127_6;
	add.s32 	%r107, %r103, 1;
$L__BB127_8:
	setp.eq.s32 	%p8, %r10, 0;
	@%p8 bra 	$L__BB127_17;
	and.b32  	%r25, %r9, 7;
	setp.lt.u32 	%p9, %r10, 8;
	@%p9 bra 	$L__BB127_11;
	mul.lo.s32 	%r79, %r107, %r2;
	shl.b32 	%r80, %r79, 1;
	add.s32 	%r81, %r8, %r80;
	ld.shared.u16 	%rs72, [%r81];
	// begin inline asm
	{add.f16 %rs70,%rs118,%rs72;
}
	// end inline asm
	shl.b32 	%r82, %r2, 1;
	add.s32 	%r83, %r81, %r82;
	ld.shared.u16 	%rs75, [%r83];
	// begin inline asm
	{add.f16 %rs73,%rs70,%rs75;
}
	// end inline asm
	add.s32 	%r84, %r83, %r82;
	ld.shared.u16 	%rs78, [%r84];
	// begin inline asm
	{add.f16 %rs76,%rs73,%rs78;
}
	// end inline asm
	add.s32 	%r85, %r84, %r82;
	ld.shared.u16 	%rs81, [%r85];
	// begin inline asm
	{add.f16 %rs79,%rs76,%rs81;
}
	// end inline asm
	add.s32 	%r86, %r85, %r82;
	ld.shared.u16 	%rs84, [%r86];
	// begin inline asm
	{add.f16 %rs82,%rs79,%rs84;
}
	// end inline asm
	add.s32 	%r87, %r86, %r82;
	ld.shared.u16 	%rs87, [%r87];
	// begin inline asm
	{add.f16 %rs85,%rs82,%rs87;
}
	// end inline asm
	add.s32 	%r88, %r87, %r82;
	ld.shared.u16 	%rs90, [%r88];
	// begin inline asm
	{add.f16 %rs88,%rs85,%rs90;
}
	// end inline asm
	add.s32 	%r89, %r88, %r82;
	ld.shared.u16 	%rs93, [%r89];
	// begin inline asm
	{add.f16 %rs118,%rs88,%rs93;
}
	// end inline asm
	add.s32 	%r107, %r107, 8;
$L__BB127_11:
	setp.eq.s32 	%p10, %r25, 0;
	@%p10 bra 	$L__BB127_17;
	and.b32  	%r28, %r9, 3;
	setp.lt.u32 	%p11, %r25, 4;
	@%p11 bra 	$L__BB127_14;
	mul.lo.s32 	%r90, %r107, %r2;
	shl.b32 	%r91, %r90, 1;
	add.s32 	%r92, %r8, %r91;
	ld.shared.u16 	%rs97, [%r92];
	// begin inline asm
	{add.f16 %rs95,%rs118,%rs97;
}
	// end inline asm
	shl.b32 	%r93, %r2, 1;
	add.s32 	%r94, %r92, %r93;
	ld.shared.u16 	%rs100, [%r94];
	// begin inline asm
	{add.f16 %rs98,%rs95,%rs100;
}
	// end inline asm
	add.s32 	%r95, %r94, %r93;
	ld.shared.u16 	%rs103, [%r95];
	// begin inline asm
	{add.f16 %rs101,%rs98,%rs103;
}
	// end inline asm
	add.s32 	%r96, %r95, %r93;
	ld.shared.u16 	%rs106, [%r96];
	// begin inline asm
	{add.f16 %rs118,%rs101,%rs106;
}
	// end inline asm
	add.s32 	%r107, %r107, 4;
$L__BB127_14:
	setp.eq.s32 	%p12, %r28, 0;
	@%p12 bra 	$L__BB127_17;
	mul.lo.s32 	%r97, %r2, %r107;
	shl.b32 	%r98, %r97, 1;
	add.s32 	%r100, %r98, %r52;
	add.s32 	%r110, %r44, %r100;
	shl.b32 	%r32, %r2, 1;
	neg.s32 	%r109, %r28;
$L__BB127_16:
	.pragma "nounroll";
	ld.shared.u16 	%rs109, [%r110];
	// begin inline asm
	{add.f16 %rs118,%rs118,%rs109;
}
	// end inline asm
	add.s32 	%r110, %r110, %r32;
	add.s32 	%r109, %r109, 1;
	setp.ne.s32 	%p13, %r109, 0;
	@%p13 bra 	$L__BB127_16;
$L__BB127_17:
	st.shared.u16 	[%r8], %rs118;
$L__BB127_18:
	cvt.u64.u32 	%rd11, %r4;
	mad.lo.s64 	%rd12, %rd4, %rd11, %rd1;
	cvta.to.global.u64 	%rd13, %rd2;
	shl.b64 	%rd14, %rd12, 1;
	add.s64 	%rd15, %rd13, %rd14;
	st.global.u16 	[%rd15], %rs118;
$L__BB127_19:
	ret;

}
	// .globl	contiguous_reducel3_i32
.visible .entry contiguous_reducel3_i32(
	.param .u64 .ptr .align 1 contiguous_reducel3_i32_param_0,
	.param .u64 .ptr .align 1 contiguous_reducel3_i32_param_1,
	.param .u64 contiguous_reducel3_i32_param_2
)
{
	.reg .pred 	%p<38>;
	.reg .b32 	%r<50>;
	.reg .b32 	%f<219>;
	.reg .b64 	%rd<16>;

	ld.param.u64 	%rd4, [contiguous_reducel3_i32_param_0];
	ld.param.u64 	%rd6, [contiguous_reducel3_i32_param_1];
	ld.param.u64 	%rd5, [contiguous_reducel3_i32_param_2];
	cvta.to.global.u64 	%rd1, %rd6;
	mov.u32 	%r1, %tid.x;
	mov.u32 	%r2, %ctaid.x;
	mov.u32 	%r49, %ntid.x;
	mul.lo.s32 	%r14, %r2, %r49;
	shl.b32 	%r15, %r14, 1;
	add.s32 	%r4, %r15, %r1;
	shl.b32 	%r16, %r1, 2;
	mov.u32 	%r17, reducel3sdata_i32;
	add.s32 	%r5, %r17, %r16;
	mov.b32 	%r18, 0;
	st.shared.u32 	[%r5], %r18;
	add.s32 	%r19, %r4, %r49;
	cvt.u64.u32 	%rd2, %r19;
	setp.le.u64 	%p1, %rd5, %rd2;
	@%p1 bra 	$L__BB128_14;
	mul.wide.u32 	%rd9, %r4, 4;
	add.s64 	%rd10, %rd1, %rd9;
	ld.global.u32 	%r6, [%rd10];
	abs.s32 	%r7, %r6;
	cvt.rn.f32.s32 	%f1, %r7;
	abs.f32 	%f2, %f1;
	setp.eq.s32 	%p13, %r7, 1;
	mov.f32 	%f216, 0f3F800000;
	@%p13 bra 	$L__BB128_7;
	setp.num.f32 	%p14, %f2, %f2;
	@%p14 bra 	$L__BB128_4;
	mov.f32 	%f134, 0f40400000;
	add.rn.f32 	%f216, %f1, %f134;
	bra.uni 	$L__BB128_7;
$L__BB128_4:
	setp.ne.s32 	%p15, %r6, 0;
	setp.neu.f32 	%p16, %f2, 0f7F800000;
	and.pred  	%p17, %p15, %p16;
	@%p17 bra 	$L__BB128_6;
	add.f32 	%f216, %f1, %f1;
	bra.uni 	$L__BB128_7;
$L__BB128_6:
	setp.lt.f32 	%p18, %f2, 0f00800000;
	mul.f32 	%f78, %f2, 0f4B800000;
	selp.f32 	%f79, %f78, %f2, %p18;
	mov.b32 	%r29, %f79;
	add.s32 	%r30, %r29, -1060439283;
	and.b32  	%r31, %r30, -8388608;
	sub.s32 	%r32, %r29, %r31;
	mov.b32 	%f80, %r32;
	cvt.rn.f32.s32 	%f81, %r31;
	selp.f32 	%f82, 0fC1C00000, 0f00000000, %p18;
	fma.rn.f32 	%f83, %f81, 0f34000000, %f82;
	add.f32 	%f84, %f80, 0fBF800000;
	add.f32 	%f85, %f80, 0f3F800000;
	rcp.approx.ftz.f32 	%f86, %f85;
	add.f32 	%f87, %f84, %f84;
	mul.f32 	%f88, %f87, %f86;
	mul.f32 	%f89, %f88, %f88;
	neg.f32 	%f90, %f88;
	sub.f32 	%f91, %f84, %f88;
	add.f32 	%f92, %f91, %f91;
	fma.rn.f32 	%f93, %f90, %f84, %f92;
	mul.rn.f32 	%f94, %f86, %f93;
	fma.rn.f32 	%f95, %f89, 0f3A2C32E4, 0f3B52E7DB;
	fma.rn.f32 	%f96, %f95, %f89, 0f3C93BB73;
	fma.rn.f32 	%f97, %f96, %f89, 0f3DF6384F;
	mul.rn.f32 	%f98, %f97, %f89;
	fma.rn.f32 	%f99, %f88, 0f3FB8AA3B, %f83;
	mul.f32 	%f100, %f98, 0f40400000;
	sub.f32 	%f101, %f83, %f99;
	fma.rn.f32 	%f102, %f88, 0f3FB8AA3B, %f101;
	fma.rn.f32 	%f103, %f94, 0f3FB8AA3B, %f102;
	fma.rn.f32 	%f104, %f88, 0f32A55E34, %f103;
	fma.rn.f32 	%f105, %f100, %f94, %f104;
	fma.rn.f32 	%f106, %f98, %f88, %f105;
	add.rn.f32 	%f107, %f99, %f106;
	mov.f32 	%f108, 0f40400000;
	mul.rn.f32 	%f109, %f107, %f108;
	cvt.rni.f32.f32 	%f110, %f109;
	sub.f32 	%f111, %f109, %f110;
	neg.f32 	%f112, %f109;
	fma.rn.f32 	%f113, %f107, 0f40400000, %f112;
	neg.f32 	%f114, %f99;
	add.rn.f32 	%f115, %f107, %f114;
	neg.f32 	%f116, %f115;
	add.rn.f32 	%f117, %f106, %f116;
	fma.rn.f32 	%f118, %f117, 0f40400000, %f113;
	add.f32 	%f119, %f111, %f118;
	setp.gt.f32 	%p19, %f110, 0f00000000;
	selp.b32 	%r33, 0, -2097152000, %p19;
	setp.lt.f32 	%p20, %f109, 0f00000000;
	selp.f32 	%f120, 0f00000000, 0f7F800000, %p20;
	abs.f32 	%f121, %f109;
	setp.gt.f32 	%p21, %f121, 0f43180000;
	cvt.rzi.s32.f32 	%r34, %f110;
	shl.b32 	%r35, %r34, 23;
	sub.s32 	%r36, %r35, %r33;
	mov.b32 	%f122, %r36;
	add.s32 	%r37, %r33, 2130706432;
	mov.b32 	%f123, %r37;
	fma.rn.f32 	%f124, %f119, 0f391FCB8E, 0f3AAF85ED;
	fma.rn.f32 	%f125, %f124, %f119, 0f3C1D9856;
	fma.rn.f32 	%f126, %f125, %f119, 0f3D6357BB;
	fma.rn.f32 	%f127, %f126, %f119, 0f3E75FDEC;
	fma.rn.f32 	%f128, %f127, %f119, 0f3F317218;
	fma.rn.f32 	%f129, %f128, %f119, 0f3F800000;
	mul.f32 	%f130, %f129, %f123;
	mul.f32 	%f131, %f130, %f122;
	selp.f32 	%f132, %f120, %f131, %p21;
	setp.lt.s32 	%p22, %r7, 0;
	neg.f32 	%f133, %f132;
	selp.f32 	%f216, %f133, %f132, %p22;
$L__BB128_7:
	shl.b64 	%rd11, %rd2, 2;
	add.s64 	%rd12, %rd1, %rd11;
	ld.global.u32 	%r8, [%rd12];
	abs.s32 	%r9, %r8;
	cvt.rn.f32.s32 	%f7, %r9;
	abs.f32 	%f8, %f7;
	setp.eq.s32 	%p23, %r9, 1;
	mov.f32 	%f217, 0f3F800000;
	@%p23 bra 	$L__BB128_13;
	setp.num.f32 	%p24, %f8, %f8;
	@%p24 bra 	$L__BB128_10;
	mov.f32 	%f192, 0f40400000;
	add.rn.f32 	%f217, %f7, %f192;
	bra.uni 	$L__BB128_13;
$L__BB128_10:
	setp.ne.s32 	%p25, %r8, 0;
	setp.neu.f32 	%p26, %f8, 0f7F800000;
	and.pred  	%p27, %p25, %p26;
	@%p27 bra 	$L__BB128_12;
	add.f32 	%f217, %f7, %f7;
	bra.uni 	$L__BB128_13;
$L__BB128_12:
	setp.lt.f32 	%p28, %f8, 0f00800000;
	mul.f32 	%f136, %f8, 0f4B800000;
	selp.f32 	%f137, %f136, %f8, %p28;
	mov.b32 	%r38, %f137;
	add.s32 	%r39, %r38, -1060439283;
	and.b32  	%r40, %r39, -8388608;
	sub.s32 	%r41, %r38, %r40;
	mov.b32 	%f138, %r41;
	cvt.rn.f32.s32 	%f139, %r40;
	selp.f32 	%f140, 0fC1C00000, 0f00000000, %p28;
	fma.rn.f32 	%f141, %f139, 0f34000000, %f140;
	add.f32 	%f142, %f138, 0fBF800000;
	add.f32 	%f143, %f138, 0f3F800000;
	rcp.approx.ftz.f32 	%f144, %f143;
	add.f32 	%f145, %f142, %f142;
	mul.f32 	%f146, %f145, %f144;
	mul.f32 	%f147, %f146, %f146;
	neg.f32 	%f148, %f146;
	sub.f32 	%f149, %f142, %f146;
	add.f32 	%f150, %f149, %f149;
	fma.rn.f32 	%f151, %f148, %f142, %f150;
	mul.rn.f32 	%f152, %f144, %f151;
	fma.rn.f32 	%f153, %f147, 0f3A2C32E4, 0f3B52E7DB;
	fma.rn.f32 	%f154, %f153, %f147, 0f3C93BB73;
	fma.rn.f32 	%f155, %f154, %f147, 0f3DF6384F;
	mul.rn.f32 	%f156, %f155, %f147;
	fma.rn.f32 	%f157, %f146, 0f3FB8AA3B, %f141;
	mul.f32 	%f158, %f156, 0f40400000;
	sub.f32 	%f159, %f141, %f157;
	fma.rn.f32 	%f160, %f146, 0f3FB8AA3B, %f159;
	fma.rn.f32 	%f161, %f152, 0f3FB8AA3B, %f160;
	fma.rn.f32 	%f162, %f146, 0f32A55E34, %f161;
	fma.rn.f32 	%f163, %f158, %f152, %f162;
	fma.rn.f32 	%f164, %f156, %f146, %f163;
	add.rn.f32 	%f165, %f157, %f164;
	mov.f32 	%f166, 0f40400000;
	mul.rn.f32 	%f167, %f165, %f166;
	cvt.rni.f32.f32 	%f168, %f167;
	sub.f32 	%f169, %f167, %f168;
	neg.f32 	%f170, %f167;
	fma.rn.f32 	%f171, %f165, 0f40400000, %f170;
	neg.f32 	%f172, %f157;
	add.rn.f32 	%f173, %f165, %f172;
	neg.f32 	%f174, %f173;
	add.rn.f32 	%f175, %f164, %f174;
	fma.rn.f32 	%f176, %f175, 0f40400000, %f171;
	add.f32 	%f177, %f169, %f176;
	setp.gt.f32 	%p29, %f168, 0f00000000;
	selp.b32 	%r42, 0, -2097152000, %p29;
	setp.lt.f32 	%p30, %f167, 0f00000000;
	selp.f32 	%f178, 0f00000000, 0f7F800000, %p30;
	abs.f32 	%f179, %f167;
	setp.gt.f32 	%p31, %f179, 0f43180000;
	cvt.rzi.s32.f32 	%r43, %f168;
	shl.b32 	%r44, %r43, 23;
	sub.s32 	%r45, %r44, %r42;
	mov.b32 	%f180, %r45;
	add.s32 	%r46, %r42, 2130706432;
	mov.b32 	%f181, %r46;
	fma.rn.f32 	%f182, %f177, 0f391FCB8E, 0f3AAF85ED;
	fma.rn.f32 	%f183, %f182, %f177, 0f3C1D9856;
	fma.rn.f32 	%f184, %f183, %f177, 0f3D6357BB;
	fma.rn.f32 	%f185, %f184, %f177, 0f3E75FDEC;
	fma.rn.f32 	%f186, %f185, %f177, 0f3F317218;
	fma.rn.f32 	%f187, %f186, %f177, 0f3F800000;
	mul.f32 	%f188, %f187, %f181;
	mul.f32 	%f189, %f188, %f180;
	selp.f32 	%f190, %f178, %f189, %p31;
	setp.lt.s32 	%p32, %r9, 0;
	neg.f32 	%f191, %f190;
	selp.f32 	%f217, %f191, %f190, %p32;
$L__BB128_13:
	add.f32 	%f193, %f216, %f217;
	st.shared.f32 	[%r5], %f193;
	bra.uni 	$L__BB128_22;
$L__BB128_14:
	cvt.u64.u32 	%rd3, %r4;
	setp.le.u64 	%p2, %rd5, %rd3;
	@%p2 bra 	$L__BB128_22;
	shl.b64 	%rd7, %rd3, 2;
	add.s64 	%rd8, %rd1, %rd7;
	ld.global.u32 	%r10, [%rd8];
	abs.s32 	%r11, %r10;
	cvt.rn.f32.s32 	%f13, %r11;
	abs.f32 	%f14, %f13;
	setp.eq.s32 	%p3, %r11, 1;
	mov.f32 	%f218, 0f3F800000;
	@%p3 bra 	$L__BB128_21;
	setp.num.f32 	%p4, %f14, %f14;
	@%p4 bra 	$L__BB128_18;
	mov.f32 	%f76, 0f40400000;
	add.rn.f32 	%f218, %f13, %f76;
	bra.uni 	$L__BB128_21;
$L__BB128_18:
	setp.ne.s32 	%p5, %r10, 0;
	setp.neu.f32 	%p6, %f14, 0f7F800000;
	and.pred  	%p7, %p5, %p6;
	@%p7 bra 	$L__BB128_20;
	add.f32 	%f218, %f13, %f13;
	bra.uni 	$L__BB128_21;
$L__BB128_20:
	setp.lt.f32 	%p8, %f14, 0f00800000;
	mul.f32 	%f20, %f14, 0f4B800000;
	selp.f32 	%f21, %f20, %f14, %p8;
	mov.b32 	%r20, %f21;
	add.s32 	%r21, %r20, -1060439283;
	and.b32  	%r22, %r21, -8388608;
	sub.s32 	%r23, %r20, %r22;
	mov.b32 	%f22, %r23;
	cvt.rn.f32.s32 	%f23, %r22;
	selp.f32 	%f24, 0fC1C00000, 0f00000000, %p8;
	fma.rn.f32 	%f25, %f23, 0f34000000, %f24;
	add.f32 	%f26, %f22, 0fBF800000;
	add.f32 	%f27, %f22, 0f3F800000;
	rcp.approx.ftz.f32 	%f28, %f27;
	add.f32 	%f29, %f26, %f26;
	mul.f32 	%f30, %f29, %f28;
	mul.f32 	%f31, %f30, %f30;
	neg.f32 	%f32, %f30;
	sub.f32 	%f33, %f26, %f30;
	add.f32 	%f34, %f33, %f33;
	fma.rn.f32 	%f35, %f32, %f26, %f34;
	mul.rn.f32 	%f36, %f28, %f35;
	fma.rn.f32 	%f37, %f31, 0f3A2C32E4, 0f3B52E7DB;
	fma.rn.f32 	%f38, %f37, %f31, 0f3C93BB73;
	fma.rn.f32 	%f39, %f38, %f31, 0f3DF6384F;
	mul.rn.f32 	%f40, %f39, %f31;
	fma.rn.f32 	%f41, %f30, 0f3FB8AA3B, %f25;
	mul.f32 	%f42, %f40, 0f40400000;
	sub.f32 	%f43, %f25, %f41;
	fma.rn.f32 	%f44, %f30, 0f3FB8AA3B, %f43;
	fma.rn.f32 	%f45, %f36, 0f3FB8AA3B, %f44;
	fma.rn.f32 	%f46, %f30, 0f32A55E34, %f45;
	fma.rn.f32 	%f47, %f42, %f36, %f46;
	fma.rn.f32 	%f48, %f40, %f30, %f47;
	add.rn.f32 	%f49, %f41, %f48;
	mov.f32 	%f50, 0f40400000;
	mul.rn.f32 	%f51, %f49, %f50;
	cvt.rni.f32.f32 	%f52, %f51;
	sub.f32 	%f53, %f51, %f52;
	neg.f32 	%f54, %f51;
	fma.rn.f32 	%f55, %f49, 0f40400000, %f54;
	neg.f32 	%f56, %f41;
	add.rn.f32 	%f57, %f49, %f56;
	neg.f32 	%f58, %f57;
	add.rn.f32 	%f59, %f48, %f58;
	fma.rn.f32 	%f60, %f59, 0f40400000, %f55;
	add.f32 	%f61, %f53, %f60;
	setp.gt.f32 	%p9, %f52, 0f00000000;
	selp.b32 	%r24, 0, -2097152000, %p9;
	setp.lt.f32 	%p10, %f51, 0f00000000;
	selp.f32 	%f62, 0f00000000, 0f7F800000, %p10;
	abs.f32 	%f63, %f51;
	setp.gt.f32 	%p11, %f63, 0f43180000;
	cvt.rzi.s32.f32 	%r25, %f52;
	shl.b32 	%r26, %r25, 23;
	sub.s32 	%r27, %r26, %r24;
	mov.b32 	%f64, %r27;
	add.s32 	%r28, %r24, 2130706432;
	mov.b32 	%f65, %r28;
	fma.rn.f32 	%f66, %f61, 0f391FCB8E, 0f3AAF85ED;
	fma.rn.f32 	%f67, %f66, %f61, 0f3C1D9856;
	fma.rn.f32 	%f68, %f67, %f61, 0f3D6357BB;
	fma.rn.f32 	%f69, %f68, %f61, 0f3E75FDEC;
	fma.rn.f32 	%f70, %f69, %f61, 0f3F317218;
	fma.rn.f32 	%f71, %f70, %f61, 0f3F800000;
	mul.f32 	%f72, %f71, %f65;
	mul.f32 	%f73, %f72, %f64;
	selp.f32 	%f74, %f62, %f73, %p11;
	setp.lt.s32 	%p12, %r11, 0;
	neg.f32 	%f75, %f74;
	selp.f32 	%f218, %f75, %f74, %p12;
$L__BB128_21:
	st.shared.f32 	[%r5], %f218;
$L__BB128_22:
	bar.sync 	0;
	setp.lt.u32 	%p33, %r49, 66;
	@%p33 bra 	$L__BB128_26;
$L__BB128_23:
	shr.u32 	%r13, %r49, 1;
	setp.ge.u32 	%p34, %r1, %r13;
	@%p34 bra 	$L__BB128_25;
	ld.shared.f32 	%f194, [%r5];
	shl.b32 	%r47, %r13, 2;
	add.s32 	%r48, %r5, %r47;
	ld.shared.f32 	%f195, [%r48];
	add.f32 	%f196, %f194, %f195;
	st.shared.f32 	[%r5], %f196;
$L__BB128_25:
	bar.sync 	0;
	setp.gt.u32 	%p35, %r49, 131;
	mov.u32 	%r49, %r13;
	@%p35 bra 	$L__BB128_23;
$L__BB128_26:
	setp.gt.u32 	%p36, %r1, 31;
	@%p36 bra 	$L__BB128_29;
	ld.volatile.shared.f32 	%f197, [%r5];
	ld.volatile.shared.f32 	%f198, [%r5+128];
	add.f32 	%f199, %f197, %f198;
	st.volatile.shared.f32 	[%r5], %f199;
	ld.volatile.shared.f32 	%f200, [%r5];
	ld.volatile.shared.f32 	%f201, [%r5+64];
	add.f32 	%f202, %f200, %f201;
	st.volatile.shared.f32 	[%r5], %f202;
	ld.volatile.shared.f32 	%f203, [%r5];
	ld.volatile.shared.f32 	%f204, [%r5+32];
	add.f32 	%f205, %f203, %f204;
	st.volatile.shared.f32 	[%r5], %f205;
	ld.volatile.shared.f32 	%f206, [%r5];
	ld.volatile.shared.f32 	%f207, [%r5+16];
	add.f32 	%f208, %f206, %f207;
	st.volatile.shared.f32 	[%r5], %f208;
	ld.volatile.shared.f32 	%f209, [%r5];
	ld.volatile.shared.f32 	%f210, [%r5+8];
	add.f32 	%f211, %f209, %f210;
	st.volatile.shared.f32 	[%r5], %f211;
	ld.volatile.shared.f32 	%f212, [%r5];
	ld.volatile.shared.f32 	%f213, [%r5+4];
	add.f32 	%f214, %f212, %f213;
	st.volatile.shared.f32 	[%r5], %f214;
	setp.ne.s32 	%p37, %r1, 0;
	@%p37 bra 	$L__BB128_29;
	ld.shared.f32 	%f215, [reducel3sdata_i32];
	cvta.to.global.u64 	%rd13, %rd4;
	mul.wide.u32 	%rd14, %r2, 4;
	add.s64 	%rd15, %rd13, %rd14;
	st.global.f32 	[%rd15], %f215;
$L__BB128_29:
	ret;

}
	// .globl	contiguous_cumulate_reducel3_i32
.visible .entry contiguous_cumulate_reducel3_i32(
	.param .u64 .ptr .align 1 contiguous_cumulate_reducel3_i32_param_0,
	.param .u64 .ptr .align 1 contiguous_cumulate_reducel3_i32_param_1,
	.param .u64 contiguous_cumulate_reducel3_i32_param_2
)
{
	.reg .pred 	%p<8>;
	.reg .b32 	%r<21>;
	.reg .b32 	%f<25>;
	.reg .b64 	%rd<16>;

	ld.param.u64 	%rd4, [contiguous_cumulate_reducel3_i32_param_0];
	ld.param.u64 	%rd6, [contiguous_cumulate_reducel3_i32_param_1];
	ld.param.u64 	%rd5, [contiguous_cumulate_reducel3_i32_param_2];
	cvta.to.global.u64 	%rd1, %rd6;
	mov.u32 	%r1, %tid.x;
	mov.u32 	%r2, %ctaid.x;
	mov.u32 	%r20, %ntid.x;
	mul.lo.s32 	%r8, %r2, %r20;
	shl.b32 	%r9, %r8, 1;
	add.s32 	%r4, %r9, %r1;
	shl.b32 	%r10, %r1, 2;
	mov.u32 	%r11, reducel3sdata_i32;
	add.s32 	%r5, %r11, %r10;
	mov.b32 	%r12, 0;
	st.shared.u32 	[%r5], %r12;
	add.s32 	%r13, %r4, %r20;
	cvt.u64.u32 	%rd2, %r13;
	setp.le.u64 	%p1, %rd5, %rd2;
	@%p1 bra 	$L__BB129_2;
	mul.wide.u32 	%rd9, %r4, 4;
	add.s64 	%rd10, %rd1, %rd9;
	ld.global.u32 	%r15, [%rd10];
	shl.b64 	%rd11, %rd2, 2;
	add.s64 	%rd12, %rd1, %rd11;
	ld.global.u32 	%r16, [%rd12];
	add.s32 	%r17, %r16, %r15;
	cvt.rn.f32.s32 	%f2, %r17;
	st.shared.f32 	[%r5], %f2;
	bra.uni 	$L__BB129_4;
$L__BB129_2:
	cvt.u64.u32 	%rd3, %r4;
	setp.le.u64 	%p2, %rd5, %rd3;
	@%p2 bra 	$L__BB129_4;
	shl.b64 	%rd7, %rd3, 2;
	add.s64 	%rd8, %rd1, %rd7;
	ld.global.u32 	%r14, [%rd8];
	cvt.rn.f32.s32 	%f1, %r14;
	st.shared.f32 	[%r5], %f1;
$L__BB129_4:
	bar.sync 	0;
	setp.lt.u32 	%p3, %r20, 66;
	@%p3 bra 	$L__BB129_8;
$L__BB129_5:
	shr.u32 	%r7, %r20, 1;
	setp.ge.u32 	%p4, %r1, %r7;
	@%p4 bra 	$L__BB129_7;
	ld.shared.f32 	%f3, [%r5];
	shl.b32 	%r18, %r7, 2;
	add.s32 	%r19, %r5, %r18;
	ld.shared.f32 	%f4, [%r19];
	add.f32 	%f5, %f3, %f4;
	st.shared.f32 	[%r5], %f5;
$L__BB129_7:
	bar.sync 	0;
	setp.gt.u32 	%p5, %r20, 131;
	mov.u32 	%r20, %r7;
	@%p5 bra 	$L__BB129_5;
$L__BB129_8:
	setp.gt.u32 	%p6, %r1, 31;
	@%p6 bra 	$L__BB129_11;
	ld.volatile.shared.f32 	%f6, [%r5];
	ld.volatile.shared.f32 	%f7, [%r5+128];
	add.f32 	%f8, %f6, %f7;
	st.volatile.shared.f32 	[%r5], %f8;
	ld.volatile.shared.f32 	%f9, [%r5];
	ld.volatile.shared.f32 	%f10, [%r5+64];
	add.f32 	%f11, %f9, %f10;
	st.volatile.shared.f32 	[%r5], %f11;
	ld.volatile.shared.f32 	%f12, [%r5];
	ld.volatile.shared.f32 	%f13, [%r5+32];
	add.f32 	%f14, %f12, %f13;
	st.volatile.shared.f32 	[%r5], %f14;
	ld.volatile.shared.f32 	%f15, [%r5];
	ld.volatile.shared.f32 	%f16, [%r5+16];
	add.f32 	%f17, %f15, %f16;
	st.volatile.shared.f32 	[%r5], %f17;
	ld.volatile.shared.f32 	%f18, [%r5];
	ld.volatile.shared.f32 	%f19, [%r5+8];
	add.f32 	%f20, %f18, %f19;
	st.volatile.shared.f32 	[%r5], %f20;
	ld.volatile.shared.f32 	%f21, [%r5];
	ld.volatile.shared.f32 	%f22, [%r5+4];
	add.f32 	%f23, %f21, %f22;
	st.volatile.shared.f32 	[%r5], %f23;
	setp.ne.s32 	%p7, %r1, 0;
	@%p7 bra 	$L__BB129_11;
	ld.shared.f32 	%f24, [reducel3sdata_i32];
	cvta.to.global.u64 	%rd13, %rd4;
	mul.wide.u32 	%rd14, %r2, 4;
	add.s64 	%rd15, %rd13, %rd14;
	st.global.f32 	[%rd15], %f24;
$L__BB129_11:
	ret;

}
	// .globl	uncontiguous_reducel3_i32
.visible .entry uncontiguous_reducel3_i32(
	.param .u64 .ptr .align 1 uncontiguous_reducel3_i32_param_0,
	.param .u64 .ptr .align 1 uncontiguous_reducel3_i32_param_1,
	.param .u64 .ptr .align 1 uncontiguous_reducel3_i32_param_2,
	.param .u64 .ptr .align 1 uncontiguous_reducel3_i32_param_3,
	.param .u64 uncontiguous_reducel3_i32_param_4,
	.param .u64 uncontiguous_reducel3_i32_param_5
)
{
	.reg .pred 	%p<83>;
	.reg .b32 	%r<246>;
	.reg .b32 	%f<219>;
	.reg .b64 	%rd<558>;

	ld.param.u64 	%rd260, [uncontiguous_reducel3_i32_param_0];
	ld.param.u64 	%rd263, [uncontiguous_reducel3_i32_param_1];
	ld.param.u64 	%rd264, [uncontiguous_reducel3_i32_param_2];
	ld.param.u64 	%rd265, [uncontiguous_reducel3_i32_param_3];
	ld.param.u64 	%rd261, [uncontiguous_reducel3_i32_param_4];
	ld.param.u64 	%rd262, [uncontiguous_reducel3_i32_param_5];
	cvta.to.global.u64 	%rd1, %rd265;
	cvta.to.global.u64 	%rd2, %rd264;
	cvta.to.global.u64 	%rd3, %rd263;
	mov.u32 	%r1, %tid.x;
	mov.u32 	%r2, %ctaid.x;
	mov.u32 	%r245, %ntid.x;
	mul.lo.s32 	%r58, %r2, %r245;
	shl.b32 	%r59, %r58, 1;
	add.s32 	%r4, %r59, %r1;
	shl.b32 	%r60, %r1, 2;
	mov.u32 	%r61, reducel3sdata_i32;
	add.s32 	%r5, %r61, %r60;
	mov.b32 	%r62, 0;
	st.shared.u32 	[%r5], %r62;
	add.s32 	%r63, %r4, %r245;
	cvt.u64.u32 	%rd511, %r63;
	setp.le.u64 	%p1, %rd262, %rd511;
	@%p1 bra 	$L__BB130_66;
	cvt.u32.u64 	%r6, %rd261;
	add.s32 	%r239, %r6, -1;
	setp.lt.s32 	%p37, %r239, 0;
	mov.b64 	%rd515, 0;
	mov.u64 	%rd516, %rd515;
	@%p37 bra 	$L__BB130_53;
	cvt.u64.u32 	%rd512, %r4;
	setp.lt.u32 	%p38, %r239, 3;
	mov.b64 	%rd516, 0;
	mov.u64 	%rd515, %rd516;
	@%p38 bra 	$L__BB130_30;
	add.s32 	%r237, %r6, -2;
	and.b32  	%r148, %r6, -4;
	neg.s32 	%r236, %r148;
	mov.b64 	%rd516, 0;
$L__BB130_4:
	.pragma "nounroll";
	add.s32 	%r12, %r237, 1;
	mul.wide.u32 	%rd397, %r12, 8;
	add.s64 	%rd398, %rd2, %rd397;
	ld.global.u64 	%rd10, [%rd398];
	or.b64  	%rd399, %rd512, %rd10;
	and.b64  	%rd400, %rd399, -4294967296;
	setp.ne.s64 	%p39, %rd400, 0;
	@%p39 bra 	$L__BB130_6;
	cvt.u32.u64 	%r149, %rd10;
	cvt.u32.u64 	%r150, %rd512;
	div.u32 	%r151, %r150, %r149;
	mul.lo.s32 	%r152, %r151, %r149;
	sub.s32 	%r153, %r150, %r152;
	cvt.u64.u32 	%rd477, %r151;
	cvt.u64.u32 	%rd478, %r153;
	bra.uni 	$L__BB130_7;
$L__BB130_6:
	div.s64 	%rd477, %rd512, %rd10;
	mul.lo.s64 	%rd401, %rd477, %rd10;
	sub.s64 	%rd478, %rd512, %rd401;
$L__BB130_7:
	mul.wide.u32 	%rd402, %r12, 8;
	add.s64 	%rd403, %rd1, %rd402;
	ld.global.u64 	%rd17, [%rd403];
	mad.lo.s64 	%rd18, %rd17, %rd478, %rd515;
	or.b64  	%rd404, %rd511, %rd10;
	and.b64  	%rd405, %rd404, -4294967296;
	setp.ne.s64 	%p40, %rd405, 0;
	@%p40 bra 	$L__BB130_9;
	cvt.u32.u64 	%r154, %rd10;
	cvt.u32.u64 	%r155, %rd511;
	div.u32 	%r156, %r155, %r154;
	mul.lo.s32 	%r157, %r156, %r154;
	sub.s32 	%r158, %r155, %r157;
	cvt.u64.u32 	%rd479, %r156;
	cvt.u64.u32 	%rd480, %r158;
	bra.uni 	$L__BB130_10;
$L__BB130_9:
	div.s64 	%rd479, %rd511, %rd10;
	mul.lo.s64 	%rd406, %rd479, %rd10;
	sub.s64 	%rd480, %rd511, %rd406;
$L__BB130_10:
	mad.lo.s64 	%rd25, %rd480, %rd17, %rd516;
	add.s32 	%r13, %r237, -2;
	mul.wide.u32 	%rd407, %r237, 8;
	add.s64 	%rd408, %rd2, %rd407;
	ld.global.u64 	%rd26, [%rd408];
	or.b64  	%rd409, %rd477, %rd26;
	and.b64  	%rd410, %rd409, -4294967296;
	setp.ne.s64 	%p41, %rd410, 0;
	@%p41 bra 	$L__BB130_12;
	cvt.u32.u64 	%r159, %rd26;
	cvt.u32.u64 	%r160, %rd477;
	div.u32 	%r161, %r160, %r159;
	mul.lo.s32 	%r162, %r161, %r159;
	sub.s32 	%r163, %r160, %r162;
	cvt.u64.u32 	%rd481, %r161;
	cvt.u64.u32 	%rd482, %r163;
	bra.uni 	$L__BB130_13;
$L__BB130_12:
	div.s64 	%rd481, %rd477, %rd26;
	mul.lo.s64 	%rd411, %rd481, %rd26;
	sub.s64 	%rd482, %rd477, %rd411;
$L__BB130_13:
	mul.wide.u32 	%rd412, %r237, 8;
	add.s64 	%rd413, %rd1, %rd412;
	ld.global.u64 	%rd33, [%rd413];
	mad.lo.s64 	%rd34, %rd33, %rd482, %rd18;
	or.b64  	%rd414, %rd479, %rd26;
	and.b64  	%rd415, %rd414, -4294967296;
	setp.ne.s64 	%p42, %rd415, 0;
	@%p42 bra 	$L__BB130_15;
	cvt.u32.u64 	%r164, %rd26;
	cvt.u32.u64 	%r165, %rd479;
	div.u32 	%r166, %r165, %r164;
	mul.lo.s32 	%r167, %r166, %r164;
	sub.s32 	%r168, %r165, %r167;
	cvt.u64.u32 	%rd483, %r166;
	cvt.u64.u32 	%rd484, %r168;
	bra.uni 	$L__BB130_16;
$L__BB130_15:
	div.s64 	%rd483, %rd479, %rd26;
	mul.lo.s64 	%rd416, %rd483, %rd26;
	sub.s64 	%rd484, %rd479, %rd416;
$L__BB130_16:
	mad.lo.s64 	%rd41, %rd484, %rd33, %rd25;
	add.s32 	%r14, %r237, -1;
	mul.wide.u32 	%rd417, %r14, 8;
	add.s64 	%rd418, %rd2, %rd417;
	ld.global.u64 	%rd42, [%rd418];
	or.b64  	%rd419, %rd481, %rd42;
	and.b64  	%rd420, %rd419, -4294967296;
	setp.ne.s64 	%p43, %rd420, 0;
	@%p43 bra 	$L__BB130_18;
	cvt.u32.u64 	%r169, %rd42;
	cvt.u32.u64 	%r170, %rd481;
	div.u32 	%r171, %r170, %r169;
	mul.lo.s32 	%r172, %r171, %r169;
	sub.s32 	%r173, %r170, %r172;
	cvt.u64.u32 	%rd485, %r171;
	cvt.u64.u32 	%rd486, %r173;
	bra.uni 	$L__BB130_19;
$L__BB130_18:
	div.s64 	%rd485, %rd481, %rd42;
	mul.lo.s64 	%rd421, %rd485, %rd42;
	sub.s64 	%rd486, %rd481, %rd421;
$L__BB130_19:
	mul.wide.u32 	%rd422, %r14, 8;
	add.s64 	%rd423, %rd1, %rd422;
	ld.global.u64 	%rd49, [%rd423];
	mad.lo.s64 	%rd50, %rd49, %rd486, %rd34;
	or.b64  	%rd424, %rd483, %rd42;
	and.b64  	%rd425, %rd424, -4294967296;
	setp.ne.s64 	%p44, %rd425, 0;
	@%p44 bra 	$L__BB130_21;
	cvt.u32.u64 	%r174, %rd42;
	cvt.u32.u64 	%r175, %rd483;
	div.u32 	%r176, %r175, %r174;
	mul.lo.s32 	%r177, %r176, %r174;
	sub.s32 	%r178, %r175, %r177;
	cvt.u64.u32 	%rd487, %r176;
	cvt.u64.u32 	%rd488, %r178;
	bra.uni 	$L__BB130_22;
$L__BB130_21:
	div.s64 	%rd487, %rd483, %rd42;
	mul.lo.s64 	%rd426, %rd487, %rd42;
	sub.s64 	%rd488, %rd483, %rd426;
$L__BB130_22:
	mad.lo.s64 	%rd57, %rd488, %rd49, %rd41;
	mul.wide.u32 	%rd427, %r13, 8;
	add.s64 	%rd428, %rd2, %rd427;
	ld.global.u64 	%rd58, [%rd428];
	or.b64  	%rd429, %rd485, %rd58;
	and.b64  	%rd430, %rd429, -4294967296;
	setp.ne.s64 	%p45, %rd430, 0;
	@%p45 bra 	$L__BB130_24;
	cvt.u32.u64 	%r179, %rd58;
	cvt.u32.u64 	%r180, %rd485;
	div.u32 	%r181, %r180, %r179;
	mul.lo.s32 	%r182, %r181, %r179;
	sub.s32 	%r183, %r180, %r182;
	cvt.u64.u32 	%rd512, %r181;
	cvt.u64.u32 	%rd490, %r183;
	bra.uni 	$L__BB130_25;
$L__BB130_24:
	div.s64 	%rd512, %rd485, %rd58;
	mul.lo.s64 	%rd431, %rd512, %rd58;
	sub.s64 	%rd490, %rd485, %rd431;
$L__BB130_25:
	mul.wide.u32 	%rd432, %r13, 8;
	add.s64 	%rd433, %rd1, %rd432;
	ld.global.u64 	%rd65, [%rd433];
	mad.lo.s64 	%rd515, %rd65, %rd490, %rd50;
	or.b64  	%rd434, %rd487, %rd58;
	and.b64  	%rd435, %rd434, -4294967296;
	setp.ne.s64 	%p46, %rd435, 0;
	@%p46 bra 	$L__BB130_27;
	cvt.u32.u64 	%r184, %rd58;
	cvt.u32.u64 	%r185, %rd487;
	div.u32 	%r186, %r185, %r184;
	mul.lo.s32 	%r187, %r186, %r184;
	sub.s32 	%r188, %r185, %r187;
	cvt.u64.u32 	%rd511, %r186;
	cvt.u64.u32 	%rd492, %r188;
	bra.uni 	$L__BB130_28;
$L__BB130_27:
	div.s64 	%rd511, %rd487, %rd58;
	mul.lo.s64 	%rd436, %rd511, %rd58;
	sub.s64 	%rd492, %rd487, %rd436;
$L__BB130_28:
	mad.lo.s64 	%rd516, %rd492, %rd65, %rd57;
	add.s32 	%r237, %r237, -4;
	add.s32 	%r236, %r236, 4;
	setp.ne.s32 	%p47, %r236, 0;
	@%p47 bra 	$L__BB130_4;
	add.s32 	%r239, %r237, 1;
$L__BB130_30:
	and.b32  	%r19, %r6, 3;
	setp.eq.s32 	%p48, %r19, 0;
	@%p48 bra 	$L__BB130_53;
	setp.eq.s32 	%p49, %r19, 1;
	@%p49 bra 	$L__BB130_45;
	mul.wide.u32 	%rd438, %r239, 8;
	add.s64 	%rd439, %rd2, %rd438;
	ld.global.u64 	%rd80, [%rd439];
	or.b64  	%rd440, %rd512, %rd80;
	and.b64  	%rd441, %rd440, -4294967296;
	setp.ne.s64 	%p50, %rd441, 0;
	@%p50 bra 	$L__BB130_34;
	cvt.u32.u64 	%r189, %rd80;
	cvt.u32.u64 	%r190, %rd512;
	div.u32 	%r191, %r190, %r189;
	mul.lo.s32 	%r192, %r191, %r189;
	sub.s32 	%r193, %r190, %r192;
	cvt.u64.u32 	%rd499, %r191;
	cvt.u64.u32 	%rd500, %r193;
	bra.uni 	$L__BB130_35;
$L__BB130_34:
	div.s64 	%rd499, %rd512, %rd80;
	mul.lo.s64 	%rd442, %rd499, %rd80;
	sub.s64 	%rd500, %rd512, %rd442;
$L__BB130_35:
	add.s64 	%rd444, %rd1, %rd438;
	ld.global.u64 	%rd87, [%rd444];
	mad.lo.s64 	%rd88, %rd87, %rd500, %rd515;
	or.b64  	%rd445, %rd511, %rd80;
	and.b64  	%rd446, %rd445, -4294967296;
	setp.ne.s64 	%p51, %rd446, 0;
	@%p51 bra 	$L__BB130_37;
	cvt.u32.u64 	%r194, %rd80;
	cvt.u32.u64 	%r195, %rd511;
	div.u32 	%r196, %r195, %r194;
	mul.lo.s32 	%r197, %r196, %r194;
	sub.s32 	%r198, %r195, %r197;
	cvt.u64.u32 	%rd501, %r196;
	cvt.u64.u32 	%rd502, %r198;
	bra.uni 	$L__BB130_38;
$L__BB130_37:
	div.s64 	%rd501, %rd511, %rd80;
	mul.lo.s64 	%rd447, %rd501, %rd80;
	sub.s64 	%rd502, %rd511, %rd447;
$L__BB130_38:
	mad.lo.s64 	%rd95, %rd502, %rd87, %rd516;
	add.s32 	%r20, %r239, -1;
	mul.wide.u32 	%rd448, %r20, 8;
	add.s64 	%rd449, %rd2, %rd448;
	ld.global.u64 	%rd96, [%rd449];
	or.b64  	%rd450, %rd499, %rd96;
	and.b64  	%rd451, %rd450, -4294967296;
	setp.ne.s64 	%p52, %rd451, 0;
	@%p52 bra 	$L__BB130_40;
	cvt.u32.u64 	%r199, %rd96;
	cvt.u32.u64 	%r200, %rd499;
	div.u32 	%r201, %r200, %r199;
	mul.lo.s32 	%r202, %r201, %r199;
	sub.s32 	%r203, %r200, %r202;
	cvt.u64.u32 	%rd512, %r201;
	cvt.u64.u32 	%rd504, %r203;
	bra.uni 	$L__BB130_41;
$L__BB130_40:
	div.s64 	%rd512, %rd499, %rd96;
	mul.lo.s64 	%rd452, %rd512, %rd96;
	sub.s64 	%rd504, %rd499, %rd452;
$L__BB130_41:
	add.s64 	%rd454, %rd1, %rd448;
	ld.global.u64 	%rd103, [%rd454];
	mad.lo.s64 	%rd515, %rd103, %rd504, %rd88;
	or.b64  	%rd455, %rd501, %rd96;
	and.b64  	%rd456, %rd455, -4294967296;
	setp.ne.s64 	%p53, %rd456, 0;
	@%p53 bra 	$L__BB130_43;
	cvt.u32.u64 	%r204, %rd96;
	cvt.u32.u64 	%r205, %rd501;
	div.u32 	%r206, %r205, %r204;
	mul.lo.s32 	%r207, %r206, %r204;
	sub.s32 	%r208, %r205, %r207;
	cvt.u64.u32 	%rd511, %r206;
	cvt.u64.u32 	%rd506, %r208;
	bra.uni 	$L__BB130_44;
$L__BB130_43:
	div.s64 	%rd511, %rd501, %rd96;
	mul.lo.s64 	%rd457, %rd511, %rd96;
	sub.s64 	%rd506, %rd501, %rd457;
$L__BB130_44:
	mad.lo.s64 	%rd516, %rd506, %rd103, %rd95;
	add.s32 	%r239, %r239, -2;
$L__BB130_45:
	and.b32  	%r209, %r6, 1;
	setp.eq.b32 	%p54, %r209, 1;
	not.pred 	%p55, %p54;
	@%p55 bra 	$L__BB130_53;
	mul.wide.u32 	%rd458, %r239, 8;
	add.s64 	%rd459, %rd2, %rd458;
	ld.global.u64 	%rd118, [%rd459];
	or.b64  	%rd460, %rd512, %rd118;
	and.b64  	%rd461, %rd460, -4294967296;
	setp.ne.s64 	%p56, %rd461, 0;
	@%p56 bra 	$L__BB130_48;
	cvt.u32.u64 	%r210, %rd118;
	cvt.u32.u64 	%r211, %rd512;
	rem.u32 	%r212, %r211, %r210;
	cvt.u64.u32 	%rd513, %r212;
	bra.uni 	$L__BB130_49;
$L__BB130_48:
	rem.s64 	%rd513, %rd512, %rd118;
$L__BB130_49:
	add.s64 	%rd463, %rd1, %rd458;
	ld.global.u64 	%rd122, [%rd463];
	mad.lo.s64 	%rd515, %rd122, %rd513, %rd515;
	or.b64  	%rd464, %rd511, %rd118;
	and.b64  	%rd465, %rd464, -4294967296;
	setp.ne.s64 	%p57, %rd465, 0;
	@%p57 bra 	$L__BB130_51;
	cvt.u32.u64 	%r213, %rd118;
	cvt.u32.u64 	%r214, %rd511;
	rem.u32 	%r215, %r214, %r213;
	cvt.u64.u32 	%rd514, %r215;
	bra.uni 	$L__BB130_52;
$L__BB130_51:
	rem.s64 	%rd514, %rd511, %rd118;
$L__BB130_52:
	mad.lo.s64 	%rd516, %rd514, %rd122, %rd516;
$L__BB130_53:
	shl.b64 	%rd466, %rd515, 2;
	add.s64 	%rd467, %rd3, %rd466;
	ld.global.u32 	%r23, [%rd467];
	abs.s32 	%r24, %r23;
	cvt.rn.f32.s32 	%f1, %r24;
	abs.f32 	%f2, %f1;
	setp.eq.s32 	%p58, %r24, 1;
	mov.f32 	%f216, 0f3F800000;
	@%p58 bra 	$L__BB130_59;
	setp.num.f32 	%p59, %f2, %f2;
	@%p59 bra 	$L__BB130_56;
	mov.f32 	%f134, 0f40400000;
	add.rn.f32 	%f216, %f1, %f134;
	bra.uni 	$L__BB130_59;
$L__BB130_56:
	setp.ne.s32 	%p60, %r23, 0;
	setp.neu.f32 	%p61, %f2, 0f7F800000;
	and.pred  	%p62, %p60, %p61;
	@%p62 bra 	$L__BB130_58;
	add.f32 	%f216, %f1, %f1;
	bra.uni 	$L__BB130_59;
$L__BB130_58:
	setp.lt.f32 	%p63, %f2, 0f00800000;
	mul.f32 	%f78, %f2, 0f4B800000;
	selp.f32 	%f79, %f78, %f2, %p63;
	mov.b32 	%r216, %f79;
	add.s32 	%r217, %r216, -1060439283;
	and.b32  	%r218, %r217, -8388608;
	sub.s32 	%r219, %r216, %r218;
	mov.b32 	%f80, %r219;
	cvt.rn.f32.s32 	%f81, %r218;
	selp.f32 	%f82, 0fC1C00000, 0f00000000, %p63;
	fma.rn.f32 	%f83, %f81, 0f34000000, %f82;
	add.f32 	%f84, %f80, 0fBF800000;
	add.f32 	%f85, %f80, 0f3F800000;
	rcp.approx.ftz.f32 	%f86, %f85;
	add.f32 	%f87, %f84, %f84;
	mul.f32 	%f88, %f87, %f86;
	mul.f32 	%f89, %f88, %f88;
	neg.f32 	%f90, %f88;
	sub.f32 	%f91, %f84, %f88;
	add.f32 	%f92, %f91, %f91;
	fma.rn.f32 	%f93, %f90, %f84, %f92;
	mul.rn.f32 	%f94, %f86, %f93;
	fma.rn.f32 	%f95, %f89, 0f3A2C32E4, 0f3B52E7DB;
	fma.rn.f32 	%f96, %f95, %f89, 0f3C93BB73;
	fma.rn.f32 	%f97, %f96, %f89, 0f3DF6384F;
	mul.rn.f32 	%f98, %f97, %f89;
	fma.rn.f32 	%f99, %f88, 0f3FB8AA3B, %f83;
	mul.f32 	%f100, %f98, 0f40400000;
	sub.f32 	%f101, %f83, %f99;
	fma.rn.f32 	%f102, %f88, 0f3FB8AA3B, %f101;
	fma.rn.f32 	%f103, %f94, 0f3FB8AA3B, %f102;
	fma.rn.f32 	%f104, %f88, 0f32A55E34, %f103;
	fma.rn.f32 	%f105, %f100, %f94, %f104;
	fma.rn.f32 	%f106, %f98, %f88, %f105;
	add.rn.f32 	%f107, %f99, %f106;
	mov.f32 	%f108, 0f40400000;
	mul.rn.f32 	%f109, %f107, %f108;
	cvt.rni.f32.f32 	%f110, %f109;
	sub.f32 	%f111, %f109, %f110;
	neg.f32 	%f112, %f109;
	fma.rn.f32 	%f113, %f107, 0f40400000, %f112;
	neg.f32 	%f114, %f99;
	add.rn.f32 	%f115, %f107, %f114;
	neg.f32 	%f116, %f115;
	add.rn.f32 	%f117, %f106, %f116;
	fma.rn.f32 	%f118, %f117, 0f40400000, %f113;
	add.f32 	%f119, %f111, %f118;
	setp.gt.f32 	%p64, %f110, 0f00000000;
	selp.b32 	%r220, 0, -2097152000, %p64;
	setp.lt.f32 	%p65, %f109, 0f00000000;
	selp.f32 	%f120, 0f00000000, 0f7F800000, %p65;
	abs.f32 	%f121, %f109;
	setp.gt.f32 	%p66, %f121, 0f43180000;
	cvt.rzi.s32.f32 	%r221, %f110;
	shl.b32 	%r222, %r221, 23;
	sub.s32 	%r223, %r222, %r220;
	mov.b32 	%f122, %r223;
	add.s32 	%r224, %r220, 2130706432;
	mov.b32 	%f123, %r224;
	fma.rn.f32 	%f124, %f119, 0f391FCB8E, 0f3AAF85ED;
	fma.rn.f32 	%f125, %f124, %f119, 0f3C1D9856;
	fma.rn.f32 	%f126, %f125, %f119, 0f3D6357BB;
	fma.rn.f32 	%f127, %f126, %f119, 0f3E75FDEC;
	fma.rn.f32 	%f128, %f127, %f119, 0f3F317218;
	fma.rn.f32 	%f129, %f128, %f119, 0f3F800000;
	mul.f32 	%f130, %f129, %f123;
	mul.f32 	%f131, %f130, %f122;
	selp.f32 	%f132, %f120, %f131, %p66;
	setp.lt.s32 	%p67, %r24, 0;
	neg.f32 	%f133, %f132;
	selp.f32 	%f216, %f133, %f132, %p67;
$L__BB130_59:
	shl.b64 	%rd468, %rd516, 2;
	add.s64 	%rd469, %rd3, %rd468;
	ld.global.u32 	%r25, [%rd469];
	abs.s32 	%r26, %r25;
	cvt.rn.f32.s32 	%f7, %r26;
	abs.f32 	%f8, %f7;
	setp.eq.s32 	%p68, %r26, 1;
	mov.f32 	%f217, 0f3F800000;
	@%p68 bra 	$L__BB130_65;
	setp.num.f32 	%p69, %f8, %f8;
	@%p69 bra 	$L__BB130_62;
	mov.f32 	%f192, 0f40400000;
	add.rn.f32 	%f217, %f7, %f192;
	bra.uni 	$L__BB130_65;
$L__BB130_62:
	setp.ne.s32 	%p70, %r25, 0;
	setp.neu.f32 	%p71, %f8, 0f7F800000;
	and.pred  	%p72, %p70, %p71;
	@%p72 bra 	$L__BB130_64;
	add.f32 	%f217, %f7, %f7;
	bra.uni 	$L__BB130_65;
$L__BB130_64:
	setp.lt.f32 	%p73, %f8, 0f00800000;
	mul.f32 	%f136, %f8, 0f4B800000;
	selp.f32 	%f137, %f136, %f8, %p73;
	mov.b32 	%r225, %f137;
	add.s32 	%r226, %r225, -1060439283;
	and.b32  	%r227, %r226, -8388608;
	sub.s32 	%r228, %r225, %r227;
	mov.b32 	%f138, %r228;
	cvt.rn.f32.s32 	%f139, %r227;
	selp.f32 	%f140, 0fC1C00000, 0f00000000, %p73;
	fma.rn.f32 	%f141, %f139, 0f34000000, %f140;
	add.f32 	%f142, %f138, 0fBF800000;
	add.f32 	%f143, %f138, 0f3F800000;
	rcp.approx.ftz.f32 	%f144, %f143;
	add.f32 	%f145, %f142, %f142;
	mul.f32 	%f146, %f145, %f144;
	mul.f32 	%f147, %f146, %f146;
	neg.f32 	%f148, %f146;
	sub.f32 	%f149, %f142, %f146;
	add.f32 	%f150, %f149, %f149;
	fma.rn.f32 	%f151, %f148, %f142, %f150;
	mul.rn.f32 	%f152, %f144, %f151;
	fma.rn.f32 	%f153, %f147, 0f3A2C32E4, 0f3B52E7DB;
	fma.rn.f32 	%f154, %f153, %f147, 0f3C93BB73;
	fma.rn.f32 	%f155, %f154, %f147, 0f3DF6384F;
	mul.rn.f32 	%f156, %f155, %f147;
	fma.rn.f32 	%f157, %f146, 0f3FB8AA3B, %f141;
	mul.f32 	%f158, %f156, 0f40400000;
	sub.f32 	%f159, %f141, %f157;
	fma.rn.f32 	%f160, %f146, 0f3FB8AA3B, %f159;
	fma.rn.f32 	%f161, %f152, 0f3FB8AA3B, %f160;
	fma.rn.f32 	%f162, %f146, 0f32A55E34, %f161;
	fma.rn.f32 	%f163, %f158, %f152, %f162;
	fma.rn.f32 	%f164, %f156, %f146, %f163;
	add.rn.f32 	%f165, %f157, %f164;
	mov.f32 	%f166, 0f40400000;
	mul.rn.f32 	%f167, %f165, %f166;
	cvt.rni.f32.f32 	%f168, %f167;
	sub.f32 	%f169, %f167, %f168;
	neg.f32 	%f170, %f167;
	fma.rn.f32 	%f171, %f165, 0f40400000, %f170;
	neg.f32 	%f172, %f157;
	add.rn.f32 	%f173, %f165, %f172;
	neg.f32 	%f174, %f173;
	add.rn.f32 	%f175, %f164, %f174;
	fma.rn.f32 	%f176, %f175, 0f40400000, %f171;
	add.f32 	%f177, %f169, %f176;
	setp.gt.f32 	%p74, %f168, 0f00000000;
	selp.b32 	%r229, 0, -2097152000, %p74;
	setp.lt.f32 	%p75, %f167, 0f00000000;
	selp.f32 	%f178, 0f00000000, 0f7F800000, %p75;
	abs.f32 	%f179, %f167;
	setp.gt.f32 	%p76, %f179, 0f43180000;
	cvt.rzi.s32.f32 	%r230, %f168;
	shl.b32 	%r231, %r230, 23;
	sub.s32 	%r232, %r231, %r229;
	mov.b32 	%f180, %r232;
	add.s32 	%r233, %r229, 2130706432;
	mov.b32 	%f181, %r233;
	fma.rn.f32 	%f182, %f177, 0f391FCB8E, 0f3AAF85ED;
	fma.rn.f32 	%f183, %f182, %f177, 0f3C1D9856;
	fma.rn.f32 	%f184, %f183, %f177, 0f3D6357BB;
	fma.rn.f32 	%f185, %f184, %f177, 0f3E75FDEC;
	fma.rn.f32 	%f186, %f185, %f177, 0f3F317218;
	fma.rn.f32 	%f187, %f186, %f177, 0f3F800000;
	mul.f32 	%f188, %f187, %f181;
	mul.f32 	%f189, %f188, %f180;
	selp.f32 	%f190, %f178, %f189, %p76;
	setp.lt.s32 	%p77, %r26, 0;
	neg.f32 	%f191, %f190;
	selp.f32 	%f217, %f191, %f190, %p77;
$L__BB130_65:
	add.f32 	%f193, %f216, %f217;
	st.shared.f32 	[%r5], %f193;
	bra.uni 	$L__BB130_132;
$L__BB130_66:
	cvt.u64.u32 	%rd548, %r4;
	setp.le.u64 	%p2, %rd262, %rd548;
	@%p2 bra 	$L__BB130_132;
	cvt.u32.u64 	%r27, %rd261;
	add.s32 	%r243, %r27, -1;
	setp.lt.s32 	%p3, %r243, 0;
	mov.b64 	%rd557, 0;
	@%p3 bra 	$L__BB130_125;
	and.b32  	%r29, %r27, 7;
	setp.lt.u32 	%p4, %r243, 7;
	mov.b64 	%rd557, 0;
	@%p4 bra 	$L__BB130_96;
	add.s32 	%r241, %r27, -4;
	and.b32  	%r64, %r27, -8;
	neg.s32 	%r240, %r64;
	mov.b64 	%rd557, 0;
$L__BB130_70:
	.pragma "nounroll";
	add.s32 	%r34, %r241, 3;
	mul.wide.u32 	%rd270, %r34, 8;
	add.s64 	%rd271, %rd2, %rd270;
	ld.global.u64 	%rd133, [%rd271];
	or.b64  	%rd272, %rd548, %rd133;
	and.b64  	%rd273, %rd272, -4294967296;
	setp.ne.s64 	%p5, %rd273, 0;
	@%p5 bra 	$L__BB130_72;
	cvt.u32.u64 	%r65, %rd133;
	cvt.u32.u64 	%r66, %rd548;
	div.u32 	%r67, %r66, %r65;
	mul.lo.s32 	%r68, %r67, %r65;
	sub.s32 	%r69, %r66, %r68;
	cvt.u64.u32 	%rd519, %r67;
	cvt.u64.u32 	%rd520, %r69;
	bra.uni 	$L__BB130_73;
$L__BB130_72:
	div.s64 	%rd519, %rd548, %rd133;
	mul.lo.s64 	%rd274, %rd519, %rd133;
	sub.s64 	%rd520, %rd548, %rd274;
$L__BB130_73:
	add.s64 	%rd276, %rd1, %rd270;
	ld.global.u64 	%rd277, [%rd276];
	mad.lo.s64 	%rd140, %rd277, %rd520, %rd557;
	add.s32 	%r35, %r241, 2;
	mul.wide.u32 	%rd278, %r35, 8;
	add.s64 	%rd279, %rd2, %rd278;
	ld.global.u64 	%rd141, [%rd279];
	or.b64  	%rd280, %rd519, %rd141;
	and.b64  	%rd281, %rd280, -4294967296;
	setp.ne.s64 	%p6, %rd281, 0;
	@%p6 bra 	$L__BB130_75;
	cvt.u32.u64 	%r70, %rd141;
	cvt.u32.u64 	%r71, %rd519;
	div.u32 	%r72, %r71, %r70;
	mul.lo.s32 	%r73, %r72, %r70;
	sub.s32 	%r74, %r71, %r73;
	cvt.u64.u32 	%rd521, %r72;
	cvt.u64.u32 	%rd522, %r74;
	bra.uni 	$L__BB130_76;
$L__BB130_75:
	div.s64 	%rd521, %rd519, %rd141;
	mul.lo.s64 	%rd282, %rd521, %rd141;
	sub.s64 	%rd522, %rd519, %rd282;
$L__BB130_76:
	add.s64 	%rd284, %rd1, %rd278;
	ld.global.u64 	%rd285, [%rd284];
	mad.lo.s64 	%rd148, %rd285, %rd522, %rd140;
	add.s32 	%r36, %r241, 1;
	mul.wide.u32 	%rd286, %r36, 8;
	add.s64 	%rd287, %rd2, %rd286;
	ld.global.u64 	%rd149, [%rd287];
	or.b64  	%rd288, %rd521, %rd149;
	and.b64  	%rd289, %rd288, -4294967296;
	setp.ne.s64 	%p7, %rd289, 0;
	@%p7 bra 	$L__BB130_78;
	cvt.u32.u64 	%r75, %rd149;
	cvt.u32.u64 	%r76, %rd521;
	div.u32 	%r77, %r76, %r75;
	mul.lo.s32 	%r78, %r77, %r75;
	sub.s32 	%r79, %r76, %r78;
	cvt.u64.u32 	%rd523, %r77;
	cvt.u64.u32 	%rd524, %r79;
	bra.uni 	$L__BB130_79;
$L__BB130_78:
	div.s64 	%rd523, %rd521, %rd149;
	mul.lo.s64 	%rd290, %rd523, %rd149;
	sub.s64 	%rd524, %rd521, %rd290;
$L__BB130_79:
	add.s64 	%rd292, %rd1, %rd286;
	ld.global.u64 	%rd293, [%rd292];
	mad.lo.s64 	%rd156, %rd293, %rd524, %rd148;
	add.s32 	%r37, %r241, -4;
	mul.wide.u32 	%rd294, %r241, 8;
	add.s64 	%rd295, %rd2, %rd294;
	ld.global.u64 	%rd157, [%rd295];
	or.b64  	%rd296, %rd523, %rd157;
	and.b64  	%rd297, %rd296, -4294967296;
	setp.ne.s64 	%p8, %rd297, 0;
	@%p8 bra 	$L__BB130_81;
	cvt.u32.u64 	%r80, %rd157;
	cvt.u32.u64 	%r81, %rd523;
	div.u32 	%r82, %r81, %r80;
	mul.lo.s32 	%r83, %r82, %r80;
	sub.s32 	%r84, %r81, %r83;
	cvt.u64.u32 	%rd525, %r82;
	cvt.u64.u32 	%rd526, %r84;
	bra.uni 	$L__BB130_82;
$L__BB130_81:
	div.s64 	%rd525, %rd523, %rd157;
	mul.lo.s64 	%rd298, %rd525, %rd157;
	sub.s64 	%rd526, %rd523, %rd298;
$L__BB130_82:
	add.s64 	%rd300, %rd1, %rd294;
	ld.global.u64 	%rd301, [%rd300];
	mad.lo.s64 	%rd164, %rd301, %rd526, %rd156;
	add.s32 	%r38, %r241, -1;
	mul.wide.u32 	%rd302, %r38, 8;
	add.s64 	%rd303, %rd2, %rd302;
	ld.global.u64 	%rd165, [%rd303];
	or.b64  	%rd304, %rd525, %rd165;
	and.b64  	%rd305, %rd304, -4294967296;
	setp.ne.s64 	%p9, %rd305, 0;
	@%p9 bra 	$L__BB130_84;
	cvt.u32.u64 	%r85, %rd165;
	cvt.u32.u64 	%r86, %rd525;
	div.u32 	%r87, %r86, %r85;
	mul.lo.s32 	%r88, %r87, %r85;
	sub.s32 	%r89, %r86, %r88;
	cvt.u64.u32 	%rd527, %r87;
	cvt.u64.u32 	%rd528, %r89;
	bra.uni 	$L__BB130_85;
$L__BB130_84:
	div.s64 	%rd527, %rd525, %rd165;
	mul.lo.s64 	%rd306, %rd527, %rd165;
	sub.s64 	%rd528, %rd525, %rd306;
$L__BB130_85:
	add.s64 	%rd308, %rd1, %rd302;
	ld.global.u64 	%rd309, [%rd308];
	mad.lo.s64 	%rd172, %rd309, %rd528, %rd164;
	add.s32 	%r39, %r241, -2;
	mul.wide.u32 	%rd310, %r39, 8;
	add.s64 	%rd311, %rd2, %rd310;
	ld.global.u64 	%rd173, [%rd311];
	or.b64  	%rd312, %rd527, %rd173;
	and.b64  	%rd313, %rd312, -4294967296;
	setp.ne.s64 	%p10, %rd313, 0;
	@%p10 bra 	$L__BB130_87;
	cvt.u32.u64 	%r90, %rd173;
	cvt.u32.u64 	%r91, %rd527;
	div.u32 	%r92, %r91, %r90;
	mul.lo.s32 	%r93, %r92, %r90;
	sub.s32 	%r94, %r91, %r93;
	cvt.u64.u32 	%rd529, %r92;
	cvt.u64.u32 	%rd530, %r94;
	bra.uni 	$L__BB130_88;
$L__BB130_87:
	div.s64 	%rd529, %rd527, %rd173;
	mul.lo.s64 	%rd314, %rd529, %rd173;
	sub.s64 	%rd530, %rd527, %rd314;
$L__BB130_88:
	add.s64 	%rd316, %rd1, %rd310;
	ld.global.u64 	%rd317, [%rd316];
	mad.lo.s64 	%rd180, %rd317, %rd530, %rd172;
	add.s32 	%r40, %r241, -3;
	mul.wide.u32 	%rd318, %r40, 8;
	add.s64 	%rd319, %rd2, %rd318;
	ld.global.u64 	%rd181, [%rd319];
	or.b64  	%rd320, %rd529, %rd181;
	and.b64  	%rd321, %rd320, -4294967296;
	setp.ne.s64 	%p11, %rd321, 0;
	@%p11 bra 	$L__BB130_90;
	cvt.u32.u64 	%r95, %rd181;
	cvt.u32.u64 	%r96, %rd529;
	div.u32 	%r97, %r96, %r95;
	mul.lo.s32 	%r98, %r97, %r95;
	sub.s32 	%r99, %r96, %r98;
	cvt.u64.u32 	%rd531, %r97;
	cvt.u64.u32 	%rd532, %r99;
	bra.uni 	$L__BB130_91;
$L__BB130_90:
	div.s64 	%rd531, %rd529, %rd181;
	mul.lo.s64 	%rd322, %rd531, %rd181;
	sub.s64 	%rd532, %rd529, %rd322;
$L__BB130_91:
	add.s64 	%rd324, %rd1, %rd318;
	ld.global.u64 	%rd325, [%rd324];
	mad.lo.s64 	%rd188, %rd325, %rd532, %rd180;
	mul.wide.u32 	%rd326, %r37, 8;
	add.s64 	%rd327, %rd2, %rd326;
	ld.global.u64 	%rd189, [%rd327];
	or.b64  	%rd328, %rd531, %rd189;
	and.b64  	%rd329, %rd328, -4294967296;
	setp.ne.s64 	%p12, %rd329, 0;
	@%p12 bra 	$L__BB130_93;
	cvt.u32.u64 	%r100, %rd189;
	cvt.u32.u64 	%r101, %rd531;
	div.u32 	%r102, %r101, %r100;
	mul.lo.s32 	%r103, %r102, %r100;
	sub.s32 	%r104, %r101, %r103;
	cvt.u64.u32 	%rd548, %r102;
	cvt.u64.u32 	%rd534, %r104;
	bra.uni 	$L__BB130_94;
$L__BB130_93:
	div.s64 	%rd548, %rd531, %rd189;
	mul.lo.s64 	%rd330, %rd548, %rd189;
	sub.s64 	%rd534, %rd531, %rd330;
$L__BB130_94:
	add.s64 	%rd332, %rd1, %rd326;
	ld.global.u64 	%rd333, [%rd332];
	mad.lo.s64 	%rd557, %rd333, %rd534, %rd188;
	add.s32 	%r241, %r241, -8;
	add.s32 	%r240, %r240, 8;
	setp.ne.s32 	%p13, %r240, 0;
	@%p13 bra 	$L__BB130_70;
	add.s32 	%r243, %r241, 3;
$L__BB130_96:
	setp.eq.s32 	%p14, %r29, 0;
	@%p14 bra 	$L__BB130_125;
	and.b32  	%r45, %r27, 3;
	setp.lt.u32 	%p15, %r29, 4;
	@%p15 bra 	$L__BB130_111;
	mul.wide.u32 	%rd335, %r243, 8;
	add.s64 	%rd336, %rd2, %rd335;
	ld.global.u64 	%rd200, [%rd336];
	or.b64  	%rd337, %rd548, %rd200;
	and.b64  	%rd338, %rd337, -4294967296;
	setp.ne.s64 	%p16, %rd338, 0;
	@%p16 bra 	$L__BB130_100;
	cvt.u32.u64 	%r105, %rd200;
	cvt.u32.u64 	%r106, %rd548;
	div.u32 	%r107, %r106, %r105;
	mul.lo.s32 	%r108, %r107, %r105;
	sub.s32 	%r109, %r106, %r108;
	cvt.u64.u32 	%rd538, %r107;
	cvt.u64.u32 	%rd539, %r109;
	bra.uni 	$L__BB130_101;
$L__BB130_100:
	div.s64 	%rd538, %rd548, %rd200;
	mul.lo.s64 	%rd339, %rd538, %rd200;
	sub.s64 	%rd539, %rd548, %rd339;
$L__BB130_101:
	add.s64 	%rd341, %rd1, %rd335;
	ld.global.u64 	%rd342, [%rd341];
	mad.lo.s64 	%rd207, %rd342, %rd539, %rd557;
	add.s32 	%r46, %r243, -1;
	mul.wide.u32 	%rd343, %r46, 8;
	add.s64 	%rd344, %rd2, %rd343;
	ld.global.u64 	%rd208, [%rd344];
	or.b64  	%rd345, %rd538, %rd208;
	and.b64  	%rd346, %rd345, -4294967296;
	setp.ne.s64 	%p17, %rd346, 0;
	@%p17 bra 	$L__BB130_103;
	cvt.u32.u64 	%r110, %rd208;
	cvt.u32.u64 	%r111, %rd538;
	div.u32 	%r112, %r111, %r110;
	mul.lo.s32 	%r113, %r112, %r110;
	sub.s32 	%r114, %r111, %r113;
	cvt.u64.u32 	%rd540, %r112;
	cvt.u64.u32 	%rd541, %r114;
	bra.uni 	$L__BB130_104;
$L__BB130_103:
	div.s64 	%rd540, %rd538, %rd208;
	mul.lo.s64 	%rd347, %rd540, %rd208;
	sub.s64 	%rd541, %rd538, %rd347;
$L__BB130_104:
	add.s64 	%rd349, %rd1, %rd343;
	ld.global.u64 	%rd350, [%rd349];
	mad.lo.s64 	%rd215, %rd350, %rd541, %rd207;
	add.s32 	%r47, %r243, -2;
	mul.wide.u32 	%rd351, %r47, 8;
	add.s64 	%rd352, %rd2, %rd351;
	ld.global.u64 	%rd216, [%rd352];
	or.b64  	%rd353, %rd540, %rd216;
	and.b64  	%rd354, %rd353, -4294967296;
	setp.ne.s64 	%p18, %rd354, 0;
	@%p18 bra 	$L__BB130_106;
	cvt.u32.u64 	%r115, %rd216;
	cvt.u32.u64 	%r116, %rd540;
	div.u32 	%r117, %r116, %r115;
	mul.lo.s32 	%r118, %r117, %r115;
	sub.s32 	%r119, %r116, %r118;
	cvt.u64.u32 	%rd542, %r117;
	cvt.u64.u32 	%rd543, %r119;
	bra.uni 	$L__BB130_107;
$L__BB130_106:
	div.s64 	%rd542, %rd540, %rd216;
	mul.lo.s64 	%rd355, %rd542, %rd216;
	sub.s64 	%rd543, %rd540, %rd355;
$L__BB130_107:
	add.s64 	%rd357, %rd1, %rd351;
	ld.global.u64 	%rd358, [%rd357];
	mad.lo.s64 	%rd223, %rd358, %rd543, %rd215;
	add.s32 	%r48, %r243, -3;
	mul.wide.u32 	%rd359, %r48, 8;
	add.s64 	%rd360, %rd2, %rd359;
	ld.global.u64 	%rd224, [%rd360];
	or.b64  	%rd361, %rd542, %rd224;
	and.b64  	%rd362, %rd361, -4294967296;
	setp.ne.s64 	%p19, %rd362, 0;
	@%p19 bra 	$L__BB130_109;
	cvt.u32.u64 	%r120, %rd224;
	cvt.u32.u64 	%r121, %rd542;
	div.u32 	%r122, %r121, %r120;
	mul.lo.s32 	%r123, %r122, %r120;
	sub.s32 	%r124, %r121, %r123;
	cvt.u64.u32 	%rd548, %r122;
	cvt.u64.u32 	%rd545, %r124;
	bra.uni 	$L__BB130_110;
$L__BB130_109:
	div.s64 	%rd548, %rd542, %rd224;
	mul.lo.s64 	%rd363, %rd548, %rd224;
	sub.s64 	%rd545, %rd542, %rd363;
$L__BB130_110:
	add.s64 	%rd365, %rd1, %rd359;
	ld.global.u64 	%rd366, [%rd365];
	mad.lo.s64 	%rd557, %rd366, %rd545, %rd223;
	add.s32 	%r243, %r243, -4;
$L__BB130_111:
	setp.eq.s32 	%p20, %r45, 0;
	@%p20 bra 	$L__BB130_125;
	setp.eq.s32 	%p21, %r45, 1;
	@%p21 bra 	$L__BB130_120;
	mul.wide.u32 	%rd368, %r243, 8;
	add.s64 	%rd369, %rd2, %rd368;
	ld.global.u64 	%rd235, [%rd369];
	or.b64  	%rd370, %rd548, %rd235;
	and.b64  	%rd371, %rd370, -4294967296;
	setp.ne.s64 	%p22, %rd371, 0;
	@%p22 bra 	$L__BB130_115;
	cvt.u32.u64 	%r125, %rd235;
	cvt.u32.u64 	%r126, %rd548;
	div.u32 	%r127, %r126, %r125;
	mul.lo.s32 	%r128, %r127, %r125;
	sub.s32 	%r129, %r126, %r128;
	cvt.u64.u32 	%rd549, %r127;
	cvt.u64.u32 	%rd550, %r129;
	bra.uni 	$L__BB130_116;
$L__BB130_115:
	div.s64 	%rd549, %rd548, %rd235;
	mul.lo.s64 	%rd372, %rd549, %rd235;
	sub.s64 	%rd550, %rd548, %rd372;
$L__BB130_116:
	add.s64 	%rd374, %rd1, %rd368;
	ld.global.u64 	%rd375, [%rd374];
	mad.lo.s64 	%rd242, %rd375, %rd550, %rd557;
	add.s32 	%r51, %r243, -1;
	mul.wide.u32 	%rd376, %r51, 8;
	add.s64 	%rd377, %rd2, %rd376;
	ld.global.u64 	%rd243, [%rd377];
	or.b64  	%rd378, %rd549, %rd243;
	and.b64  	%rd379, %rd378, -4294967296;
	setp.ne.s64 	%p23, %rd379, 0;
	@%p23 bra 	$L__BB130_118;
	cvt.u32.u64 	%r130, %rd243;
	cvt.u32.u64 	%r131, %rd549;
	div.u32 	%r132, %r131, %r130;
	mul.lo.s32 	%r133, %r132, %r130;
	sub.s32 	%r134, %r131, %r133;
	cvt.u64.u32 	%rd548, %r132;
	cvt.u64.u32 	%rd552, %r134;
	bra.uni 	$L__BB130_119;
$L__BB130_118:
	div.s64 	%rd548, %rd549, %rd243;
	mul.lo.s64 	%rd380, %rd548, %rd243;
	sub.s64 	%rd552, %rd549, %rd380;
$L__BB130_119:
	add.s64 	%rd382, %rd1, %rd376;
	ld.global.u64 	%rd383, [%rd382];
	mad.lo.s64 	%rd557, %rd383, %rd552, %rd242;
	add.s32 	%r243, %r243, -2;
$L__BB130_120:
	and.b32  	%r135, %r27, 1;
	setp.eq.b32 	%p24, %r135, 1;
	not.pred 	%p25, %p24;
	@%p25 bra 	$L__BB130_125;
	mul.wide.u32 	%rd384, %r243, 8;
	add.s64 	%rd385, %rd2, %rd384;
	ld.global.u64 	%rd254, [%rd385];
	or.b64  	%rd386, %rd548, %rd254;
	and.b64  	%rd387, %rd386, -4294967296;
	setp.ne.s64 	%p26, %rd387, 0;
	@%p26 bra 	$L__BB130_123;
	cvt.u32.u64 	%r136, %rd254;
	cvt.u32.u64 	%r137, %rd548;
	rem.u32 	%r138, %r137, %r136;
	cvt.u64.u32 	%rd556, %r138;
	bra.uni 	$L__BB130_124;
$L__BB130_123:
	rem.s64 	%rd556, %rd548, %rd254;
$L__BB130_124:
	add.s64 	%rd389, %rd1, %rd384;
	ld.global.u64 	%rd390, [%rd389];
	mad.lo.s64 	%rd557, %rd390, %rd556, %rd557;
$L__BB130_125:
	shl.b64 	%rd391, %rd557, 2;
	add.s64 	%rd392, %rd3, %rd391;
	ld.global.u32 	%r54, [%rd392];
	abs.s32 	%r55, %r54;
	cvt.rn.f32.s32 	%f13, %r55;
	abs.f32 	%f14, %f13;
	setp.eq.s32 	%p27, %r55, 1;
	mov.f32 	%f218, 0f3F800000;
	@%p27 bra 	$L__BB130_131;
	setp.num.f32 	%p28, %f14, %f14;
	@%p28 bra 	$L__BB130_128;
	mov.f32 	%f76, 0f40400000;
	add.rn.f32 	%f218, %f13, %f76;
	bra.uni 	$L__BB130_131;
$L__BB130_128:
	setp.ne.s32 	%p29, %r54, 0;
	setp.neu.f32 	%p30, %f14, 0f7F800000;
	and.pred  	%p31, %p29, %p30;
	@%p31 bra 	$L__BB130_130;
	add.f32 	%f218, %f13, %f13;
	bra.uni 	$L__BB130_131;
$L__BB130_130:
	setp.lt.f32 	%p32, %f14, 0f00800000;
	mul.f32 	%f20, %f14, 0f4B800000;
	selp.f32 	%f21, %f20, %f14, %p32;
	mov.b32 	%r139, %f21;
	add.s32 	%r140, %r139, -1060439283;
	and.b32  	%r141, %r140, -8388608;
	sub.s32 	%r142, %r139, %r141;
	mov.b32 	%f22, %r142;
	cvt.rn.f32.s32 	%f23, %r141;
	selp.f32 	%f24, 0fC1C00000, 0f00000000, %p32;
	fma.rn.f32 	%f25, %f23, 0f34000000, %f24;
	add.f32 	%f26, %f22, 0fBF800000;
	add.f32 	%f27, %f22, 0f3F800000;
	rcp.approx.ftz.f32 	%f28, %f27;
	add.f32 	%f29, %f26, %f26;
	mul.f32 	%f30, %f29, %f28;
	mul.f32 	%f31, %f30, %f30;
	neg.f32 	%f32, %f30;
	sub.f32 	%f33, %f26, %f30;
	add.f32 	%f34, %f33, %f33;
	fma.rn.f32 	%f35, %f32, %f26, %f34;
	mul.rn.f32 	%f36, %f28, %f35;
	fma.rn.f32 	%f37, %f31, 0f3A2C32E4, 0f3B52E7DB;
	fma.rn.f32 	%f38, %f37, %f31, 0f3C93BB73;
	fma.rn.f32 	%f39, %f38, %f31, 0f3DF6384F;
	mul.rn.f32 	%f40, %f39, %f31;
	fma.rn.f32 	%f41, %f30, 0f3FB8AA3B, %f25;
	mul.f32 	%f42, %f40, 0f40400000;
	sub.f32 	%f43, %f25, %f41;
	fma.rn.f32 	%f44, %f30, 0f3FB8AA3B, %f43;
	fma.rn.f32 	%f45, %f36, 0f3FB8AA3B, %f44;
	fma.rn.f32 	%f46, %f30, 0f32A55E34, %f45;
	fma.rn.f32 	%f47, %f42, %f36, %f46;
	fma.rn.f32 	%f48, %f40, %f30, %f47;
	add.rn.f32 	%f49, %f41, %f48;
	mov.f32 	%f50, 0f40400000;
	mul.rn.f32 	%f51, %f49, %f50;
	cvt.rni.f32.f32 	%f52, %f51;
	sub.f32 	%f53, %f51, %f52;
	neg.f32 	%f54, %f51;
	fma.rn.f32 	%f55, %f49, 0f40400000, %f54;
	neg.f32 	%f56, %f41;
	add.rn.f32 	%f57, %f49, %f56;
	neg.f32 	%f58, %f57;
	add.rn.f32 	%f59, %f48, %f58;
	fma.rn.f32 	%f60, %f59, 0f40400000, %f55;
	add.f32 	%f61, %f53, %f60;
	setp.gt.f32 	%p33, %f52, 0f00000000;
	selp.b32 	%r143, 0, -2097152000, %p33;
	setp.lt.f32 	%p34, %f51, 0f00000000;
	selp.f32 	%f62, 0f00000000, 0f7F800000, %p34;
	abs.f32 	%f63, %f51;
	setp.gt.f32 	%p35, %f63, 0f43180000;
	cvt.rzi.s32.f32 	%r144, %f52;
	shl.b32 	%r145, %r144, 23;
	sub.s32 	%r146, %r145, %r143;
	mov.b32 	%f64, %r146;
	add.s32 	%r147, %r143, 2130706432;
	mov.b32 	%f65, %r147;
	fma.rn.f32 	%f66, %f61, 0f391FCB8E, 0f3AAF85ED;
	fma.rn.f32 	%f67, %f66, %f61, 0f3C1D9856;
	fma.rn.f32 	%f68, %f67, %f61, 0f3D6357BB;
	fma.rn.f32 	%f69, %f68, %f61, 0f3E75FDEC;
	fma.rn.f32 	%f70, %f69, %f61, 0f3F317218;
	fma.rn.f32 	%f71, %f70, %f61, 0f3F800000;
	mul.f32 	%f72, %f71, %f65;
	mul.f32 	%f73, %f72, %f64;
	selp.f32 	%f74, %f62, %f73, %p35;
	setp.lt.s32 	%p36, %r55, 0;
	neg.f32 	%f75, %f74;
	selp.f32 	%f218, %f75, %f74, %p36;
$L__BB130_131:
	st.shared.f32 	[%r5], %f218;
$L__BB130_132:
	bar.sync 	0;
	setp.lt.u32 	%p78, %r245, 66;
	@%p78 bra 	$L__BB130_136;
$L__BB130_133:
	shr.u32 	%r57, %r245, 1;
	setp.ge.u32 	%p79, %r1, %r57;
	@%p79 bra 	$L__BB130_135;
	ld.shared.f32 	%f194, [%r5];
	shl.b32 	%r234, %r57, 2;
	add.s32 	%r235, %r5, %r234;
	ld.shared.f32 	%f195, [%r235];
	add.f32 	%f196, %f194, %f195;
	st.shared.f32 	[%r5], %f196;
$L__BB130_135:
	bar.sync 	0;
	setp.gt.u32 	%p80, %r245, 131;
	mov.u32 	%r245, %r57;
	@%p80 bra 	$L__BB130_133;
$L__BB130_136:
	setp.gt.u32 	%p81, %r1, 31;
	@%p81 bra 	$L__BB130_139;
	ld.volatile.shared.f32 	%f197, [%r5];
	ld.volatile.shared.f32 	%f198, [%r5+128];
	add.f32 	%f199, %f197, %f198;
	st.volatile.shared.f32 	[%r5], %f199;
	ld.volatile.shared.f32 	%f200, [%r5];
	ld.volatile.shared.f32 	%f201, [%r5+64];
	add.f32 	%f202, %f200, %f201;
	st.volatile.shared.f32 	[%r5], %f202;
	ld.volatile.shared.f32 	%f203, [%r5];
	ld.volatile.shared.f32 	%f204, [%r5+32];
	add.f32 	%f205, %f203, %f204;
	st.volatile.shared.f32 	[%r5], %f205;
	ld.volatile.shared.f32 	%f206, [%r5];
	ld.volatile.shared.f32 	%f207, [%r5+16];
	add.f32 	%f208, %f206, %f207;
	st.volatile.shared.f32 	[%r5], %f208;
	ld.volatile.shared.f32 	%f209, [%r5];
	ld.volatile.shared.f32 	%f210, [%r5+8];
	add.f32 	%f211, %f209, %f210;
	st.volatile.shared.f32 	[%r5], %f211;
	ld.volatile.shared.f32 	%f212, [%r5];
	ld.volatile.shared.f32 	%f213, [%r5+4];
	add.f32 	%f214, %f212, %f213;
	st.volatile.shared.f32 	[%r5], %f214;
	setp.ne.s32 	%p82, %r1, 0;
	@%p82 bra 	$L__BB130_139;
	ld.shared.f32 	%f215, [reducel3sdata_i32];
	cvta.to.global.u64 	%rd470, %rd260;
	mul.wide.u32 	%rd471, %r2, 4;
	add.s64 	%rd472, %rd470, %rd471;
	st.global.f32 	[%rd472], %f215;
$L__BB130_139:
	ret;

}
	// .globl	uncontiguous_cumulate_reducel3_i32
.visible .entry uncontiguous_cumulate_reducel3_i32(
	.param .u64 .ptr .align 1 uncontiguous_cumulate_reducel3_i32_param_0,
	.param .u64 .ptr .align 1 uncontiguous_cumulate_reducel3_i32_param_1,
	.param .u64 .ptr .align 1 uncontiguous_cumulate_reducel3_i32_param_2,
	.param .u64 .ptr .align 1 uncontiguous_cumulate_reducel3_i32_param_3,
	.param .u64 uncontiguous_cumulate_reducel3_i32_param_4,
	.param .u64 uncontiguous_cumulate_reducel3_i32_param_5
)
{
	.reg .pred 	%p<53>;
	.reg .b32 	%r<217>;
	.reg .b32 	%f<25>;
	.reg .b64 	%rd<558>;

	ld.param.u64 	%rd260, [uncontiguous_cumulate_reducel3_i32_param_0];
	ld.param.u64 	%rd263, [uncontiguous_cumulate_reducel3_i32_param_1];
	ld.param.u64 	%rd264, [uncontiguous_cumulate_reducel3_i32_param_2];
	ld.param.u64 	%rd265, [uncontiguous_cumulate_reducel3_i32_param_3];
	ld.param.u64 	%rd261, [uncontiguous_cumulate_reducel3_i32_param_4];
	ld.param.u64 	%rd262, [uncontiguous_cumulate_reducel3_i32_param_5];
	cvta.to.global.u64 	%rd1, %rd265;
	cvta.to.global.u64 	%rd2, %rd264;
	cvta.to.global.u64 	%rd3, %rd263;
	mov.u32 	%r1, %tid.x;
	mov.u32 	%r2, %ctaid.x;
	mov.u32 	%r216, %ntid.x;
	mul.lo.s32 	%r52, %r2, %r216;
	shl.b32 	%r53, %r52, 1;
	add.s32 	%r4, %r53, %r1;
	shl.b32 	%r54, %r1, 2;
	mov.u32 	%r55, reducel3sdata_i32;
	add.s32 	%r5, %r55, %r54;
	mov.b32 	%r56, 0;
	st.shared.u32 	[%r5], %r56;
	add.s32 	%r57, %r4, %r216;
	cvt.u64.u32 	%rd511, %r57;
	setp.le.u64 	%p1, %rd262, %rd511;
	@%p1 bra 	$L__BB131_54;
	cvt.u32.u64 	%r6, %rd261;
	add.s32 	%r210, %r6, -1;
	setp.lt.s32 	%p27, %r210, 0;
	mov.b64 	%rd515, 0;
	mov.u64 	%rd516, %rd515;
	@%p27 bra 	$L__BB131_53;
	cvt.u64.u32 	%rd512, %r4;
	setp.lt.u32 	%p28, %r210, 3;
	mov.b64 	%rd516, 0;
	mov.u64 	%rd515, %rd516;
	@%p28 bra 	$L__BB131_30;
	add.s32 	%r208, %r6, -2;
	and.b32  	%r134, %r6, -4;
	neg.s32 	%r207, %r134;
	mov.b64 	%rd516, 0;
$L__BB131_4:
	.pragma "nounroll";
	add.s32 	%r12, %r208, 1;
	mul.wide.u32 	%rd397, %r12, 8;
	add.s64 	%rd398, %rd2, %rd397;
	ld.global.u64 	%rd10, [%rd398];
	or.b64  	%rd399, %rd512, %rd10;
	and.b64  	%rd400, %rd399, -4294967296;
	setp.ne.s64 	%p29, %rd400, 0;
	@%p29 bra 	$L__BB131_6;
	cvt.u32.u64 	%r135, %rd10;
	cvt.u32.u64 	%r136, %rd512;
	div.u32 	%r137, %r136, %r135;
	mul.lo.s32 	%r138, %r137, %r135;
	sub.s32 	%r139, %r136, %r138;
	cvt.u64.u32 	%rd477, %r137;
	cvt.u64.u32 	%rd478, %r139;
	bra.uni 	$L__BB131_7;
$L__BB131_6:
	div.s64 	%rd477, %rd512, %rd10;
	mul.lo.s64 	%rd401, %rd477, %rd10;
	sub.s64 	%rd478, %rd512, %rd401;
$L__BB131_7:
	mul.wide.u32 	%rd402, %r12, 8;
	add.s64 	%rd403, %rd1, %rd402;
	ld.global.u64 	%rd17, [%rd403];
	mad.lo.s64 	%rd18, %rd17, %rd478, %rd515;
	or.b64  	%rd404, %rd511, %rd10;
	and.b64  	%rd405, %rd404, -4294967296;
	setp.ne.s64 	%p30, %rd405, 0;
	@%p30 bra 	$L__BB131_9;
	cvt.u32.u64 	%r140, %rd10;
	cvt.u32.u64 	%r141, %rd511;
	div.u32 	%r142, %r141, %r140;
	mul.lo.s32 	%r143, %r142, %r140;
	sub.s32 	%r144, %r141, %r143;
	cvt.u64.u32 	%rd479, %r142;
	cvt.u64.u32 	%rd480, %r144;
	bra.uni 	$L__BB131_10;
$L__BB131_9:
	div.s64 	%rd479, %rd511, %rd10;
	mul.lo.s64 	%rd406, %rd479, %rd10;
	sub.s64 	%rd480, %rd511, %rd406;
$L__BB131_10:
	mad.lo.s64 	%rd25, %rd480, %rd17, %rd516;
	add.s32 	%r13, %r208, -2;
	mul.wide.u32 	%rd407, %r208, 8;
	add.s64 	%rd408, %rd2, %rd407;
	ld.global.u64 	%rd26, [%rd408];
	or.b64  	%rd409, %rd477, %rd26;
	and.b64  	%rd410, %rd409, -4294967296;
	setp.ne.s64 	%p31, %rd410, 0;
	@%p31 bra 	$L__BB131_12;
	cvt.u32.u64 	%r145, %rd26;
	cvt.u32.u64 	%r146, %rd477;
	div.u32 	%r147, %r146, %r145;
	mul.lo.s32 	%r148, %r147, %r145;
	sub.s32 	%r149, %r146, %r148;
	cvt.u64.u32 	%rd481, %r147;
	cvt.u64.u32 	%rd482, %r149;
	bra.uni 	$L__BB131_13;
$L__BB131_12:
	div.s64 	%rd481, %rd477, %rd26;
	mul.lo.s64 	%rd411, %rd481, %rd26;
	sub.s64 	%rd482, %rd477, %rd411;
$L__BB131_13:
	mul.wide.u32 	%rd412, %r208, 8;
	add.s64 	%rd413, %rd1, %rd412;
	ld.global.u64 	%rd33, [%rd413];
	mad.lo.s64 	%rd34, %rd33, %rd482, %rd18;
	or.b64  	%rd414, %rd479, %rd26;
	and.b64  	%rd415, %rd414, -4294967296;
	setp.ne.s64 	%p32, %rd415, 0;
	@%p32 bra 	$L__BB131_15;
	cvt.u32.u64 	%r150, %rd26;
	cvt.u32.u64 	%r151, %rd479;
	div.u32 	%r152, %r151, %r150;
	mul.lo.s32 	%r153, %r152, %r150;
	sub.s32 	%r154, %r151, %r153;
	cvt.u64.u32 	%rd483, %r152;
	cvt.u64.u32 	%rd484, %r154;
	bra.uni 	$L__BB131_16;
$L__BB131_15:
	div.s64 	%rd483, %rd479, %rd26;
	mul.lo.s64 	%rd416, %rd483, %rd26;
	sub.s64 	%rd484, %rd479, %rd416;
$L__BB131_16:
	mad.lo.s64 	%rd41, %rd484, %rd33, %rd25;
	add.s32 	%r14, %r208, -1;
	mul.wide.u32 	%rd417, %r14, 8;
	add.s64 	%rd418, %rd2, %rd417;
	ld.global.u64 	%rd42, [%rd418];
	or.b64  	%rd419, %rd481, %rd42;
	and.b64  	%rd420, %rd419, -4294967296;
	setp.ne.s64 	%p33, %rd420, 0;
	@%p33 bra 	$L__BB131_18;
	cvt.u32.u64 	%r155, %rd42;
	cvt.u32.u64 	%r156, %rd481;
	div.u32 	%r157, %r156, %r155;
	mul.lo.s32 	%r158, %r157, %r155;
	sub.s32 	%r159, %r156, %r158;
	cvt.u64.u32 	%rd485, %r157;
	cvt.u64.u32 	%rd486, %r159;
	bra.uni 	$L__BB131_19;
$L__BB131_18:
	div.s64 	%rd485, %rd481, %rd42;
	mul.lo.s64 	%rd421, %rd485, %rd42;
	sub.s64 	%rd486, %rd481, %rd421;
$L__BB131_19:
	mul.wide.u32 	%rd422, %r14, 8;
	add.s64 	%rd423, %rd1, %rd422;
	ld.global.u64 	%rd49, [%rd423];
	mad.lo.s64 	%rd50, %rd49, %rd486, %rd34;
	or.b64  	%rd424, %rd483, %rd42;
	and.b64  	%rd425, %rd424, -4294967296;
	setp.ne.s64 	%p34, %rd425, 0;
	@%p34 bra 	$L__BB131_21;
	cvt.u32.u64 	%r160, %rd42;
	cvt.u32.u64 	%r161, %rd483;
	div.u32 	%r162, %r161, %r160;
	mul.lo.s32 	%r163, %r162, %r160;
	sub.s32 	%r164, %r161, %r163;
	cvt.u64.u32 	%rd487, %r162;
	cvt.u64.u32 	%rd488, %r164;
	bra.uni 	$L__BB131_22;
$L__BB131_21:
	div.s64 	%rd487, %rd483, %rd42;
	mul.lo.s64 	%rd426, %rd487, %rd42;
	sub.s64 	%rd488, %rd483, %rd426;
$L__BB131_22:
	mad.lo.s64 	%rd57, %rd488, %rd49, %rd41;
	mul.wide.u32 	%rd427, %r13, 8;
	add.s64 	%rd428, %rd2, %rd427;
	ld.global.u64 	%rd58, [%rd428];
	or.b64  	%rd429, %rd485, %rd58;
	and.b64  	%rd430, %rd429, -4294967296;
	setp.ne.s64 	%p35, %rd430, 0;
	@%p35 bra 	$L__BB131_24;
	cvt.u32.u64 	%r165, %rd58;
	cvt.u32.u64 	%r166, %rd485;
	div.u32 	%r167, %r166, %r165;
	mul.lo.s32 	%r168, %r167, %r165;
	sub.s32 	%r169, %r166, %r168;
	cvt.u64.u32 	%rd512, %r167;
	cvt.u64.u32 	%rd490, %r169;
	bra.uni 	$L__BB131_25;
$L__BB131_24:
	div.s64 	%rd512, %rd485, %rd58;
	mul.lo.s64 	%rd431, %rd512, %rd58;
	sub.s64 	%rd490, %rd485, %rd431;
$L__BB131_25:
	mul.wide.u32 	%rd432, %r13, 8;
	add.s64 	%rd433, %rd1, %rd432;
	ld.global.u64 	%rd65, [%rd433];
	mad.lo.s64 	%rd515, %rd65, %rd490, %rd50;
	or.b64  	%rd434, %rd487, %rd58;
	and.b64  	%rd435, %rd434, -4294967296;
	setp.ne.s64 	%p36, %rd435, 0;
	@%p36 bra 	$L__BB131_27;
	cvt.u32.u64 	%r170, %rd58;
	cvt.u32.u64 	%r171, %rd487;
	div.u32 	%r172, %r171, %r170;
	mul.lo.s32 	%r173, %r172, %r170;
	sub.s32 	%r174, %r171, %r173;
	cvt.u64.u32 	%rd511, %r172;
	cvt.u64.u32 	%rd492, %r174;
	bra.uni 	$L__BB131_28;
$L__BB131_27:
	div.s64 	%rd511, %rd487, %rd58;
	mul.lo.s64 	%rd436, %rd511, %rd58;
	sub.s64 	%rd492, %rd487, %rd436;
$L__BB131_28:
	mad.lo.s64 	%rd516, %rd492, %rd65, %rd57;
	add.s32 	%r208, %r208, -4;
	add.s32 	%r207, %r207, 4;
	setp.ne.s32 	%p37, %r207, 0;
	@%p37 bra 	$L__BB131_4;
	add.s32 	%r210, %r208, 1;
$L__BB131_30:
	and.b32  	%r19, %r6, 3;
	setp.eq.s32 	%p38, %r19, 0;
	@%p38 bra 	$L__BB131_53;
	setp.eq.s32 	%p39, %r19, 1;
	@%p39 bra 	$L__BB131_45;
	mul.wide.u32 	%rd438, %r210, 8;
	add.s64 	%rd439, %rd2, %rd438;
	ld.global.u64 	%rd80, [%rd439];
	or.b64  	%rd440, %rd512, %rd80;
	and.b64  	%rd441, %rd440, -4294967296;
	setp.ne.s64 	%p40, %rd441, 0;
	@%p40 bra 	$L__BB131_34;
	cvt.u32.u64 	%r175, %rd80;
	cvt.u32.u64 	%r176, %rd512;
	div.u32 	%r177, %r176, %r175;
	mul.lo.s32 	%r178, %r177, %r175;
	sub.s32 	%r179, %r176, %r178;
	cvt.u64.u32 	%rd499, %r177;
	cvt.u64.u32 	%rd500, %r179;
	bra.uni 	$L__BB131_35;
$L__BB131_34:
	div.s64 	%rd499, %rd512, %rd80;
	mul.lo.s64 	%rd442, %rd499, %rd80;
	sub.s64 	%rd500, %rd512, %rd442;
$L__BB131_35:
	add.s64 	%rd444, %rd1, %rd438;
	ld.global.u64 	%rd87, [%rd444];
	mad.lo.s64 	%rd88, %rd87, %rd500, %rd515;
	or.b64  	%rd445, %rd511, %rd80;
	and.b64  	%rd446, %rd445, -4294967296;
	setp.ne.s64 	%p41, %rd446, 0;
	@%p41 bra 	$L__BB131_37;
	cvt.u32.u64 	%r180, %rd80;
	cvt.u32.u64 	%r181, %rd511;
	div.u32 	%r182, %r181, %r180;
	mul.lo.s32 	%r183, %r182, %r180;
	sub.s32 	%r184, %r181, %r183;
	cvt.u64.u32 	%rd501, %r182;
	cvt.u64.u32 	%rd502, %r184;
	bra.uni 	$L__BB131_38;
$L__BB131_37:
	div.s64 	%rd501, %rd511, %rd80;
	mul.lo.s64 	%rd447, %rd501, %rd80;
	sub.s64 	%rd502, %rd511, %rd447;
$L__BB131_38:
	mad.lo.s64 	%rd95, %rd502, %rd87, %rd516;
	add.s32 	%r20, %r210, -1;
	mul.wide.u32 	%rd448, %r20, 8;
	add.s64 	%rd449, %rd2, %rd448;
	ld.global.u64 	%rd96, [%rd449];
	or.b64  	%rd450, %rd499, %rd96;
	and.b64  	%rd451, %rd450, -4294967296;
	setp.ne.s64 	%p42, %rd451, 0;
	@%p42 bra 	$L__BB131_40;
	cvt.u32.u64 	%r185, %rd96;
	cvt.u32.u64 	%r186, %rd499;
	div.u32 	%r187, %r186, %r185;
	mul.lo.s32 	%r188, %r187, %r185;
	sub.s32 	%r189, %r186, %r188;
	cvt.u64.u32 	%rd512, %r187;
	cvt.u64.u32 	%rd504, %r189;
	bra.uni 	$L__BB131_41;
$L__BB131_40:
	div.s64 	%rd512, %rd499, %rd96;
	mul.lo.s64 	%rd452, %rd512, %rd96;
	sub.s64 	%rd504, %rd499, %rd452;
$L__BB131_41:
	add.s64 	%rd454, %rd1, %rd448;
	ld.global.u64 	%rd103, [%rd454];
	mad.lo.s64 	%rd515, %rd103, %rd504, %rd88;
	or.b64  	%rd455, %rd501, %rd96;
	and.b64  	%rd456, %rd455, -4294967296;
	setp.ne.s64 	%p43, %rd456, 0;
	@%p43 bra 	$L__BB131_43;
	cvt.u32.u64 	%r190, %rd96;
	cvt.u32.u64 	%r191, %rd501;
	div.u32 	%r192, %r191, %r190;
	mul.lo.s32 	%r193, %r192, %r190;
	sub.s32 	%r194, %r191, %r193;
	cvt.u64.u32 	%rd511, %r192;
	cvt.u64.u32 	%rd506, %r194;
	bra.uni 	$L__BB131_44;
$L__BB131_43:
	div.s64 	%rd511, %rd501, %rd96;
	mul.lo.s64 	%rd457, %rd511, %rd96;
	sub.s64 	%rd506, %rd501, %rd457;
$L__BB131_44:
	mad.lo.s64 	%rd516, %rd506, %rd103, %rd95;
	add.s32 	%r210, %r210, -2;
$L__BB131_45:
	and.b32  	%r195, %r6, 1;
	setp.eq.b32 	%p44, %r195, 1;
	not.pred 	%p45, %p44;
	@%p45 bra 	$L__BB131_53;
	mul.wide.u32 	%rd458, %r210, 8;
	add.s64 	%rd459, %rd2, %rd458;
	ld.global.u64 	%rd118, [%rd459];
	or.b64  	%rd460, %rd512, %rd118;
	and.b64  	%rd461, %rd460, -4294967296;
	setp.ne.s64 	%p46, %rd461, 0;
	@%p46 bra 	$L__BB131_48;
	cvt.u32.u64 	%r196, %rd118;
	cvt.u32.u64 	%r197, %rd512;
	rem.u32 	%r198, %r197, %r196;
	cvt.u64.u32 	%rd513, %r198;
	bra.uni 	$L__BB131_49;
$L__BB131_48:
	rem.s64 	%rd513, %rd512, %rd118;
$L__BB131_49:
	add.s64 	%rd463, %rd1, %rd458;
	ld.global.u64 	%rd122, [%rd463];
	mad.lo.s64 	%rd515, %rd122, %rd513, %rd515;
	or.b64  	%rd464, %rd511, %rd118;
	and.b64  	%rd465, %rd464, -4294967296;
	setp.ne.s64 	%p47, %rd465, 0;
	@%p47 bra 	$L__BB131_51;
	cvt.u32.u64 	%r199, %rd118;
	cvt.u32.u64 	%r200, %rd511;
	rem.u32 	%r201, %r200, %r199;
	cvt.u64.u32 	%rd514, %r201;
	bra.uni 	$L__BB131_52;
$L__BB131_51:
	rem.s64 	%rd514, %rd511, %rd118;
$L__BB131_52:
	mad.lo.s64 	%rd516, %rd514, %rd122, %rd516;
$L__BB131_53:
	shl.b64 	%rd466, %rd515, 2;
	add.s64 	%rd467, %rd3, %rd466;
	ld.global.u32 	%r202, [%rd467];
	shl.b64 	%rd468, %rd516, 2;
	add.s64 	%rd469, %rd3, %rd468;
	ld.global.u32 	%r203, [%rd469];
	add.s32 	%r204, %r203, %r202;
	cvt.rn.f32.s32 	%f2, %r204;
	st.shared.f32 	[%r5], %f2;
	bra.uni 	$L__BB131_114;
$L__BB131_54:
	cvt.u64.u32 	%rd548, %r4;
	setp.le.u64 	%p2, %rd262, %rd548;
	@%p2 bra 	$L__BB131_114;
	cvt.u32.u64 	%r23, %rd261;
	add.s32 	%r214, %r23, -1;
	setp.lt.s32 	%p3, %r214, 0;
	mov.b64 	%rd557, 0;
	@%p3 bra 	$L__BB131_113;
	and.b32  	%r25, %r23, 7;
	setp.lt.u32 	%p4, %r214, 7;
	mov.b64 	%rd557, 0;
	@%p4 bra 	$L__BB131_84;
	add.s32 	%r212, %r23, -4;
	and.b32  	%r58, %r23, -8;
	neg.s32 	%r211, %r58;
	mov.b64 	%rd557, 0;
$L__BB131_58:
	.pragma "nounroll";
	add.s32 	%r30, %r212, 3;
	mul.wide.u32 	%rd270, %r30, 8;
	add.s64 	%rd271, %rd2, %rd270;
	ld.global.u64 	%rd133, [%rd271];
	or.b64  	%rd272, %rd548, %rd133;
	and.b64  	%rd273, %rd272, -4294967296;
	setp.ne.s64 	%p5, %rd273, 0;
	@%p5 bra 	$L__BB131_60;
	cvt.u32.u64 	%r59, %rd133;
	cvt.u32.u64 	%r60, %rd548;
	div.u32 	%r61, %r60, %r59;
	mul.lo.s32 	%r62, %r61, %r59;
	sub.s32 	%r63, %r60, %r62;
	cvt.u64.u32 	%rd519, %r61;
	cvt.u64.u32 	%rd520, %r63;
	bra.uni 	$L__BB131_61;
$L__BB131_60:
	div.s64 	%rd519, %rd548, %rd133;
	mul.lo.s64 	%rd274, %rd519, %rd133;
	sub.s64 	%rd520, %rd548, %rd274;
$L__BB131_61:
	add.s64 	%rd276, %rd1, %rd270;
	ld.global.u64 	%rd277, [%rd276];
	mad.lo.s64 	%rd140, %rd277, %rd520, %rd557;
	add.s32 	%r31, %r212, 2;
	mul.wide.u32 	%rd278, %r31, 8;
	add.s64 	%rd279, %rd2, %rd278;
	ld.global.u64 	%rd141, [%rd279];
	or.b64  	%rd280, %rd519, %rd141;
	and.b64  	%rd281, %rd280, -4294967296;
	setp.ne.s64 	%p6, %rd281, 0;
	@%p6 bra 	$L__BB131_63;
	cvt.u32.u64 	%r64, %rd141;
	cvt.u32.u64 	%r65, %rd519;
	div.u32 	%r66, %r65, %r64;
	mul.lo.s32 	%r67, %r66, %r64;
	sub.s32 	%r68, %r65, %r67;
	cvt.u64.u32 	%rd521, %r66;
	cvt.u64.u32 	%rd522, %r68;
	bra.uni 	$L__BB131_64;
$L__BB131_63:
	div.s64 	%rd521, %rd519, %rd141;
	mul.lo.s64 	%rd282, %rd521, %rd141;
	sub.s64 	%rd522, %rd519, %rd282;
$L__BB131_64:
	add.s64 	%rd284, %rd1, %rd278;
	ld.global.u64 	%rd285, [%rd284];
	mad.lo.s64 	%rd148, %rd285, %rd522, %rd140;
	add.s32 	%r32, %r212, 1;
	mul.wide.u32 	%rd286, %r32, 8;
	add.s64 	%rd287, %rd2, %rd286;
	ld.global.u64 	%rd149, [%rd287];
	or.b64  	%rd288, %rd521, %rd149;
	and.b64  	%rd289, %rd288, -4294967296;
	setp.ne.s64 	%p7, %rd289, 0;
	@%p7 bra 	$L__BB131_66;
	cvt.u32.u64 	%r69, %rd149;
	cvt.u32.u64 	%r70, %rd521;
	div.u32 	%r71, %r70, %r69;
	mul.lo.s32 	%r72, %r71, %r69;
	sub.s32 	%r73, %r70, %r72;
	cvt.u64.u32 	%rd523, %r71;
	cvt.u64.u32 	%rd524, %r73;
	bra.uni 	$L__BB131_67;
$L__BB131_66:
	div.s64 	%rd523, %rd521, %rd149;
	mul.lo.s64 	%rd290, %rd523, %rd149;
	sub.s64 	%rd524, %rd521, %rd290;
$L__BB131_67:
	add.s64 	%rd292, %rd1, %rd286;
	ld.global.u64 	%rd293, [%rd292];
	mad.lo.s64 	%rd156, %rd293, %rd524, %rd148;
	add.s32 	%r33, %r212, -4;
	mul.wide.u32 	%rd294, %r212, 8;
	add.s64 	%rd295, %rd2, %rd294;
	ld.global.u64 	%rd157, [%rd295];
	or.b64  	%rd296, %rd523, %rd157;
	and.b64  	%rd297, %rd296, -4294967296;
	setp.ne.s64 	%p8, %rd297, 0;
	@%p8 bra 	$L__BB131_69;
	cvt.u32.u64 	%r74, %rd157;
	cvt.u32.u64 	%r75, %rd523;
	div.u32 	%r76, %r75, %r74;
	mul.lo.s32 	%r77, %r76, %r74;
	sub.s32 	%r78, %r75, %r77;
	cvt.u64.u32 	%rd525, %r76;
	cvt.u64.u32 	%rd526, %r78;
	bra.uni 	$L__BB131_70;
$L__BB131_69:
	div.s64 	%rd525, %rd523, %rd157;
	mul.lo.s64 	%rd298, %rd525, %rd157;
	sub.s64 	%rd526, %rd523, %rd298;
$L__BB131_70:
	add.s64 	%rd300, %rd1, %rd294;
	ld.global.u64 	%rd301, [%rd300];
	mad.lo.s64 	%rd164, %rd301, %rd526, %rd156;
	add.s32 	%r34, %r212, -1;
	mul.wide.u32 	%rd302, %r34, 8;
	add.s64 	%rd303, %rd2, %rd302;
	ld.global.u64 	%rd165, [%rd303];
	or.b64  	%rd304, %rd525, %rd165;
	and.b64  	%rd305, %rd304, -4294967296;
	setp.ne.s64 	%p9, %rd305, 0;
	@%p9 bra 	$L__BB131_72;
	cvt.u32.u64 	%r79, %rd165;
	cvt.u32.u64 	%r80, %rd525;
	div.u32 	%r81, %r80, %r79;
	mul.lo.s32 	%r82, %r81, %r79;
	sub.s32 	%r83, %r80, %r82;
	cvt.u64.u32 	%rd527, %r81;
	cvt.u64.u32 	%rd528, %r83;
	bra.uni 	$L__BB131_73;
$L__BB131_72:
	div.s64 	%rd527, %rd525, %rd165;
	mul.lo.s64 	%rd306, %rd527, %rd165;
	sub.s64 	%rd528, %rd525, %rd306;
$L__BB131_73:
	add.s64 	%rd308, %rd1, %rd302;
	ld.global.u64 	%rd309, [%rd308];
	mad.lo.s64 	%rd172, %rd309, %rd528, %rd164;
	add.s32 	%r35, %r212, -2;
	mul.wide.u32 	%rd310, %r35, 8;
	add.s64 	%rd311, %rd2, %rd310;
	ld.global.u64 	%rd173, [%rd311];
	or.b64  	%rd312, %rd527, %rd173;
	and.b64  	%rd313, %rd312, -4294967296;
	setp.ne.s64 	%p10, %rd313, 0;
	@%p10 bra 	$L__BB131_75;
	cvt.u32.u64 	%r84, %rd173;
	cvt.u32.u64 	%r85, %rd527;
	div.u32 	%r86, %r85, %r84;
	mul.lo.s32 	%r87, %r86, %r84;
	sub.s32 	%r88, %r85, %r87;
	cvt.u64.u32 	%rd529, %r86;
	cvt.u64.u32 	%rd530, %r88;
	bra.uni 	$L__BB131_76;
$L__BB131_75:
	div.s64 	%rd529, %rd527, %rd173;
	mul.lo.s64 	%rd314, %rd529, %rd173;
	sub.s64 	%rd530, %rd527, %rd314;
$L__BB131_76:
	add.s64 	%rd316, %rd1, %rd310;
	ld.global.u64 	%rd317, [%rd316];
	mad.lo.s64 	%rd180, %rd317, %rd530, %rd172;
	add.s32 	%r36, %r212, -3;
	mul.wide.u32 	%rd318, %r36, 8;
	add.s64 	%rd319, %rd2, %rd318;
	ld.global.u64 	%rd181, [%rd319];
	or.b64  	%rd320, %rd529, %rd181;
	and.b64  	%rd321, %rd320, -4294967296;
	setp.ne.s64 	%p11, %rd321, 0;
	@%p11 bra 	$L__BB131_78;
	cvt.u32.u64 	%r89, %rd181;
	cvt.u32.u64 	%r90, %rd529;
	div.u32 	%r91, %r90, %r89;
	mul.lo.s32 	%r92, %r91, %r89;
	sub.s32 	%r93, %r90, %r92;
	cvt.u64.u32 	%rd531, %r91;
	cvt.u64.u32 	%rd532, %r93;
	bra.uni 	$L__BB131_79;
$L__BB131_78:
	div.s64 	%rd531, %rd529, %rd181;
	mul.lo.s64 	%rd322, %rd531, %rd181;
	sub.s64 	%rd532, %rd529, %rd322;
$L__BB131_79:
	add.s64 	%rd324, %rd1, %rd318;
	ld.global.u64 	%rd325, [%rd324];
	mad.lo.s64 	%rd188, %rd325, %rd532, %rd180;
	mul.wide.u32 	%rd326, %r33, 8;
	add.s64 	%rd327, %rd2, %rd326;
	ld.global.u64 	%rd189, [%rd327];
	or.b64  	%rd328, %rd531, %rd189;
	and.b64  	%rd329, %rd328, -4294967296;
	setp.ne.s64 	%p12, %rd329, 0;
	@%p12 bra 	$L__BB131_81;
	cvt.u32.u64 	%r94, %rd189;
	cvt.u32.u64 	%r95, %rd531;
	div.u32 	%r96, %r95, %r94;
	mul.lo.s32 	%r97, %r96, %r94;
	sub.s32 	%r98, %r95, %r97;
	cvt.u64.u32 	%rd548, %r96;
	cvt.u64.u32 	%rd534, %r98;
	bra.uni 	$L__BB131_82;
$L__BB131_81:
	div.s64 	%rd548, %rd531, %rd189;
	mul.lo.s64 	%rd330, %rd548, %rd189;
	sub.s64 	%rd534, %rd531, %rd330;
$L__BB131_82:
	add.s64 	%rd332, %rd1, %rd326;
	ld.global.u64 	%rd333, [%rd332];
	mad.lo.s64 	%rd557, %rd333, %rd534, %rd188;
	add.s32 	%r212, %r212, -8;
	add.s32 	%r211, %r211, 8;
	setp.ne.s32 	%p13, %r211, 0;
	@%p13 bra 	$L__BB131_58;
	add.s32 	%r214, %r212, 3;
$L__BB131_84:
	setp.eq.s32 	%p14, %r25, 0;
	@%p14 bra 	$L__BB131_113;
	and.b32  	%r41, %r23, 3;
	setp.lt.u32 	%p15, %r25, 4;
	@%p15 bra 	$L__BB131_99;
	mul.wide.u32 	%rd335, %r214, 8;
	add.s64 	%rd336, %rd2, %rd335;
	ld.global.u64 	%rd200, [%rd336];
	or.b64  	%rd337, %rd548, %rd200;
	and.b64  	%rd338, %rd337, -4294967296;
	setp.ne.s64 	%p16, %rd338, 0;
	@%p16 bra 	$L__BB131_88;
	cvt.u32.u64 	%r99, %rd200;
	cvt.u32.u64 	%r100, %rd548;
	div.u32 	%r101, %r100, %r99;
	mul.lo.s32 	%r102, %r101, %r99;
	sub.s32 	%r103, %r100, %r102;
	cvt.u64.u32 	%rd538, %r101;
	cvt.u64.u32 	%rd539, %r103;
	bra.uni 	$L__BB131_89;
$L__BB131_88:
	div.s64 	%rd538, %rd548, %rd200;
	mul.lo.s64 	%rd339, %rd538, %rd200;
	sub.s64 	%rd539, %rd548, %rd339;
$L__BB131_89:
	add.s64 	%rd341, %rd1, %rd335;
	ld.global.u64 	%rd342, [%rd341];
	mad.lo.s64 	%rd207, %rd342, %rd539, %rd557;
	add.s32 	%r42, %r214, -1;
	mul.wide.u32 	%rd343, %r42, 8;
	add.s64 	%rd344, %rd2, %rd343;
	ld.global.u64 	%rd208, [%rd344];
	or.b64  	%rd345, %rd538, %rd208;
	and.b64  	%rd346, %rd345, -4294967296;
	setp.ne.s64 	%p17, %rd346, 0;
	@%p17 bra 	$L__BB131_91;
	cvt.u32.u64 	%r104, %rd208;
	cvt.u32.u64 	%r105, %rd538;
	div.u32 	%r106, %r105, %r104;
	mul.lo.s32 	%r107, %r106, %r104;
	sub.s32 	%r108, %r105, %r107;
	cvt.u64.u32 	%rd540, %r106;
	cvt.u64.u32 	%rd541, %r108;
	bra.uni 	$L__BB131_92;
$L__BB131_91:
	div.s64 	%rd540, %rd538, %rd208;
	mul.lo.s64 	%rd347, %rd540, %rd208;
	sub.s64 	%rd541, %rd538, %rd347;
$L__BB131_92:
	add.s64 	%rd349, %rd1, %rd343;
	ld.global.u64 	%rd350, [%rd349];
	mad.lo.s64 	%rd215, %rd350, %rd541, %rd207;
	add.s32 	%r43, %r214, -2;
	mul.wide.u32 	%rd351, %r43, 8;
	add.s64 	%rd352, %rd2, %rd351;
	ld.global.u64 	%rd216, [%rd352];
	or.b64  	%rd353, %rd540, %rd216;
	and.b64  	%rd354, %rd353, -4294967296;
	setp.ne.s64 	%p18, %rd354, 0;
	@%p18 bra 	$L__BB131_94;
	cvt.u32.u64 	%r109, %rd216;
	cvt.u32.u64 	%r110, %rd540;
	div.u32 	%r111, %r110, %r109;
	mul.lo.s32 	%r112, %r111, %r109;
	sub.s32 	%r113, %r110, %r112;
	cvt.u64.u32 	%rd542, %r111;
	cvt.u64.u32 	%rd543, %r113;
	bra.uni 	$L__BB131_95;
$L__BB131_94:
	div.s64 	%rd542, %rd540, %rd216;
	mul.lo.s64 	%rd355, %rd542, %rd216;
	sub.s64 	%rd543, %rd540, %rd355;
$L__BB131_95:
	add.s64 	%rd357, %rd1, %rd351;
	ld.global.u64 	%rd358, [%rd357];
	mad.lo.s64 	%rd223, %rd358, %rd543, %rd215;
	add.s32 	%r44, %r214, -3;
	mul.wide.u32 	%rd359, %r44, 8;
	add.s64 	%rd360, %rd2, %rd359;
	ld.global.u64 	%rd224, [%rd360];
	or.b64  	%rd361, %rd542, %rd224;
	and.b64  	%rd362, %rd361, -4294967296;
	setp.ne.s64 	%p19, %rd362, 0;
	@%p19 bra 	$L__BB131_97;
	cvt.u32.u64 	%r114, %rd224;
	cvt.u32.u64 	%r115, %rd542;
	div.u32 	%r116, %r115, %r114;
	mul.lo.s32 	%r117, %r116, %r114;
	sub.s32 	%r118, %r115, %r117;
	cvt.u64.u32 	%rd548, %r116;
	cvt.u64.u32 	%rd545, %r118;
	bra.uni 	$L__BB131_98;
$L__BB131_97:
	div.s64 	%rd548, %rd542, %rd224;
	mul.lo.s64 	%rd363, %rd548, %rd224;
	sub.s64 	%rd545, %rd542, %rd363;
$L__BB131_98:
	add.s64 	%rd365, %rd1, %rd359;
	ld.global.u64 	%rd366, [%rd365];
	mad.lo.s64 	%rd557, %rd366, %rd545, %rd223;
	add.s32 	%r214, %r214, -4;
$L__BB131_99:
	setp.eq.s32 	%p20, %r41, 0;
	@%p20 bra 	$L__BB131_113;
	setp.eq.s32 	%p21, %r41, 1;
	@%p21 bra 	$L__BB131_108;
	mul.wide.u32 	%rd368, %r214, 8;
	add.s64 	%rd369, %rd2, %rd368;
	ld.global.u64 	%rd235, [%rd369];
	or.b64  	%rd370, %rd548, %rd235;
	and.b64  	%rd371, %rd370, -4294967296;
	setp.ne.s64 	%p22, %rd371, 0;
	@%p22 bra 	$L__BB131_103;
	cvt.u32.u64 	%r119, %rd235;
	cvt.u32.u64 	%r120, %rd548;
	div.u32 	%r121, %r120, %r119;
	mul.lo.s32 	%r122, %r121, %r119;
	sub.s32 	%r123, %r120, %r122;
	cvt.u64.u32 	%rd549, %r121;
	cvt.u64.u32 	%rd550, %r123;
	bra.uni 	$L__BB131_104;
$L__BB131_103:
	div.s64 	%rd549, %rd548, %rd235;
	mul.lo.s64 	%rd372, %rd549, %rd235;
	sub.s64 	%rd550, %rd548, %rd372;
$L__BB131_104:
	add.s64 	%rd374, %rd1, %rd368;
	ld.global.u64 	%rd375, [%rd374];
	mad.lo.s64 	%rd242, %rd375, %rd550, %rd557;
	add.s32 	%r47, %r214, -1;
	mul.wide.u32 	%rd376, %r47, 8;
	add.s64 	%rd377, %rd2, %rd376;
	ld.global.u64 	%rd243, [%rd377];
	or.b64  	%rd378, %rd549, %rd243;
	and.b64  	%rd379, %rd378, -4294967296;
	setp.ne.s64 	%p23, %rd379, 0;
	@%p23 bra 	$L__BB131_106;
	cvt.u32.u64 	%r124, %rd243;
	cvt.u32.u64 	%r125, %rd549;
	div.u32 	%r126, %r125, %r124;
	mul.lo.s32 	%r127, %r126, %r124;
	sub.s32 	%r128, %r125, %r127;
	cvt.u64.u32 	%rd548, %r126;
	cvt.u64.u32 	%rd552, %r128;
	bra.uni 	$L__BB131_107;
$L__BB131_106:
	div.s64 	%rd548, %rd549, %rd243;
	mul.lo.s64 	%rd380, %rd548, %rd243;
	sub.s64 	%rd552, %rd549, %rd380;
$L__BB131_107:
	add.s64 	%rd382, %rd1, %rd376;
	ld.global.u64 	%rd383, [%rd382];
	mad.lo.s64 	%rd557, %rd383, %rd552, %rd242;
	add.s32 	%r214, %r214, -2;
$L__BB131_108:
	and.b32  	%r129, %r23, 1;
	setp.eq.b32 	%p24, %r129, 1;
	not.pred 	%p25, %p24;
	@%p25 bra 	$L__BB131_113;
	mul.wide.u32 	%rd384, %r214, 8;
	add.s64 	%rd385, %rd2, %rd384;
	ld.global.u64 	%rd254, [%rd385];
	or.b64  	%rd386, %rd548, %rd254;
	and.b64  	%rd387, %rd386, -4294967296;
	setp.ne.s64 	%p26, %rd387, 0;
	@%p26 bra 	$L__BB131_111;
	cvt.u32.u64 	%r130, %rd254;
	cvt.u32.u64 	%r131, %rd548;
	rem.u32 	%r132, %r131, %r130;
	cvt.u64.u32 	%rd556, %r132;
	bra.uni 	$L__BB131_112;
$L__BB131_111:
	rem.s64 	%rd556, %rd548, %rd254;
$L__BB131_112:
	add.s64 	%rd389, %rd1, %rd384;
	ld.global.u64 	%rd390, [%rd389];
	mad.lo.s64 	%rd557, %rd390, %rd556, %rd557;
$L__BB131_113:
	shl.b64 	%rd391, %rd557, 2;
	add.s64 	%rd392, %rd3, %rd391;
	ld.global.u32 	%r133, [%rd392];
	cvt.rn.f32.s32 	%f1, %r133;
	st.shared.f32 	[%r5], %f1;
$L__BB131_114:
	bar.sync 	0;
	setp.lt.u32 	%p48, %r216, 66;
	@%p48 bra 	$L__BB131_118;
$L__BB131_115:
	shr.u32 	%r51, %r216, 1;
	setp.ge.u32 	%p49, %r1, %r51;
	@%p49 bra 	$L__BB131_117;
	ld.shared.f32 	%f3, [%r5];
	shl.b32 	%r205, %r51, 2;
	add.s32 	%r206, %r5, %r205;
	ld.shared.f32 	%f4, [%r206];
	add.f32 	%f5, %f3, %f4;
	st.shared.f32 	[%r5], %f5;
$L__BB131_117:
	bar.sync 	0;
	setp.gt.u32 	%p50, %r216, 131;
	mov.u32 	%r216, %r51;
	@%p50 bra 	$L__BB131_115;
$L__BB131_118:
	setp.gt.u32 	%p51, %r1, 31;
	@%p51 bra 	$L__BB131_121;
	ld.volatile.shared.f32 	%f6, [%r5];
	ld.volatile.shared.f32 	%f7, [%r5+128];
	add.f32 	%f8, %f6, %f7;
	st.volatile.shared.f32 	[%r5], %f8;
	ld.volatile.shared.f32 	%f9, [%r5];
	ld.volatile.shared.f32 	%f10, [%r5+64];
	add.f32 	%f11, %f9, %f10;
	st.volatile.shared.f32 	[%r5], %f11;
	ld.volatile.shared.f32 	%f12, [%r5];
	ld.volatile.shared.f32 	%f13, [%r5+32];
	add.f32 	%f14, %f12, %f13;
	st.volatile.shared.f32 	[%r5], %f14;
	ld.volatile.shared.f32 	%f15, [%r5];
	ld.volatile.shared.f32 	%f16, [%r5+16];
	add.f32 	%f17, %f15, %f16;
	st.volatile.shared.f32 	[%r5], %f17;
	ld.volatile.shared.f32 	%f18, [%r5];
	ld.volatile.shared.f32 	%f19, [%r5+8];
	add.f32 	%f20, %f18, %f19;
	st.volatile.shared.f32 	[%r5], %f20;
	ld.volatile.shared.f32 	%f21, [%r5];
	ld.volatile.shared.f32 	%f22, [%r5+4];
	add.f32 	%f23, %f21, %f22;
	st.volatile.shared.f32 	[%r5], %f23;
	setp.ne.s32 	%p52, %r1, 0;
	@%p52 bra 	$L__BB131_121;
	ld.shared.f32 	%f24, [reducel3sdata_i32];
	cvta.to.global.u64 	%rd470, %rd260;
	mul.wide.u32 	%rd471, %r2, 4;
	add.s64 	%rd472, %rd470, %rd471;
	st.global.f32 	[%rd472], %f24;
$L__BB131_121:
	ret;

}
	// .globl	contiguous_reducel32_i32
.visible .entry contiguous_reducel32_i32(
	.param .u64 .ptr .align 1 contiguous_reducel32_i32_param_0,
	.param .u64 .ptr .align 1 contiguous_reducel32_i32_param_1,
	.param .u64 .ptr .align 1 contiguous_reducel32_i32_param_2,
	.param .u64 .ptr .align 1 contiguous_reducel32_i32_param_3,
	.param .u64 contiguous_reducel32_i32_param_4,
	.param .u64 contiguous_reducel32_i32_param_5,
	.param .u64 contiguous_reducel32_i32_param_6
)
{
	.reg .pred 	%p<83>;
	.reg .b32 	%r<250>;
	.reg .b32 	%f<219>;
	.reg .b64 	%rd<572>;

	ld.param.u64 	%rd266, [contiguous_reducel32_i32_param_1];
	ld.param.u64 	%rd267, [contiguous_reducel32_i32_param_2];
	ld.param.u64 	%rd268, [contiguous_reducel32_i32_param_3];
	ld.param.u64 	%rd263, [contiguous_reducel32_i32_param_4];
	ld.param.u64 	%rd264, [contiguous_reducel32_i32_param_5];
	ld.param.u64 	%rd265, [contiguous_reducel32_i32_param_6];
	cvta.to.global.u64 	%rd1, %rd268;
	cvta.to.global.u64 	%rd2, %rd267;
	cvta.to.global.u64 	%rd571, %rd266;
	mov.u32 	%r1, %tid.x;
	mov.u32 	%r2, %ctaid.x;
	mov.u32 	%r249, %ntid.x;
	mul.lo.s32 	%r57, %r2, %r249;
	shl.b32 	%r58, %r57, 1;
	add.s32 	%r4, %r58, %r1;
	shl.b32 	%r59, %r1, 2;
	mov.u32 	%r60, reducel3sdata_i32;
	add.s32 	%r5, %r60, %r59;
	mov.b32 	%r61, 0;
	st.shared.u32 	[%r5], %r61;
	add.s32 	%r62, %r4, %r249;
	cvt.u64.u32 	%rd4, %r62;
	setp.le.u64 	%p1, %rd264, %rd4;
	@%p1 bra 	$L__BB132_66;
	cvt.u64.u32 	%rd401, %r4;
	mov.u32 	%r148, %ctaid.y;
	cvt.u64.u32 	%rd402, %r148;
	mul.lo.s64 	%rd403, %rd264, %rd402;
	add.s64 	%rd525, %rd403, %rd401;
	add.s64 	%rd523, %rd403, %rd4;
	cvt.u32.u64 	%r6, %rd263;
	add.s32 	%r243, %r6, -1;
	setp.lt.s32 	%p37, %r243, 0;
	mov.b64 	%rd529, 0;
	mov.u64 	%rd530, %rd529;
	@%p37 bra 	$L__BB132_53;
	setp.lt.u32 	%p38, %r243, 3;
	mov.b64 	%rd530, 0;
	mov.u64 	%rd529, %rd530;
	@%p38 bra 	$L__BB132_30;
	add.s32 	%r241, %r6, -2;
	and.b32  	%r149, %r6, -4;
	neg.s32 	%r240, %r149;
	mov.b64 	%rd530, 0;
$L__BB132_4:
	.pragma "nounroll";
	add.s32 	%r12, %r241, 1;
	mul.wide.u32 	%rd407, %r12, 8;
	add.s64 	%rd408, %rd2, %rd407;
	ld.global.u64 	%rd11, [%rd408];
	or.b64  	%rd409, %rd525, %rd11;
	and.b64  	%rd410, %rd409, -4294967296;
	setp.ne.s64 	%p39, %rd410, 0;
	@%p39 bra 	$L__BB132_6;
	cvt.u32.u64 	%r150, %rd11;
	cvt.u32.u64 	%r151, %rd525;
	div.u32 	%r152, %r151, %r150;
	mul.lo.s32 	%r153, %r152, %r150;
	sub.s32 	%r154, %r151, %r153;
	cvt.u64.u32 	%rd491, %r152;
	cvt.u64.u32 	%rd492, %r154;
	bra.uni 	$L__BB132_7;
$L__BB132_6:
	div.s64 	%rd491, %rd525, %rd11;
	mul.lo.s64 	%rd411, %rd491, %rd11;
	sub.s64 	%rd492, %rd525, %rd411;
$L__BB132_7:
	mul.wide.u32 	%rd412, %r12, 8;
	add.s64 	%rd413, %rd1, %rd412;
	ld.global.u64 	%rd18, [%rd413];
	mad.lo.s64 	%rd19, %rd18, %rd492, %rd529;
	or.b64  	%rd414, %rd523, %rd11;
	and.b64  	%rd415, %rd414, -4294967296;
	setp.ne.s64 	%p40, %rd415, 0;
	@%p40 bra 	$L__BB132_9;
	cvt.u32.u64 	%r155, %rd11;
	cvt.u32.u64 	%r156, %rd523;
	div.u32 	%r157, %r156, %r155;
	mul.lo.s32 	%r158, %r157, %r155;
	sub.s32 	%r159, %r156, %r158;
	cvt.u64.u32 	%rd493, %r157;
	cvt.u64.u32 	%rd494, %r159;
	bra.uni 	$L__BB132_10;
$L__BB132_9:
	div.s64 	%rd493, %rd523, %rd11;
	mul.lo.s64 	%rd416, %rd493, %rd11;
	sub.s64 	%rd494, %rd523, %rd416;
$L__BB132_10:
	mad.lo.s64 	%rd26, %rd494, %rd18, %rd530;
	mul.wide.u32 	%rd417, %r241, 8;
	add.s64 	%rd418, %rd2, %rd417;
	ld.global.u64 	%rd27, [%rd418];
	or.b64  	%rd419, %rd491, %rd27;
	and.b64  	%rd420, %rd419, -4294967296;
	setp.ne.s64 	%p41, %rd420, 0;
	@%p41 bra 	$L__BB132_12;
	cvt.u32.u64 	%r160, %rd27;
	cvt.u32.u64 	%r161, %rd491;
	div.u32 	%r162, %r161, %r160;
	mul.lo.s32 	%r163, %r162, %r160;
	sub.s32 	%r164, %r161, %r163;
	cvt.u64.u32 	%rd495, %r162;
	cvt.u64.u32 	%rd496, %r164;
	bra.uni 	$L__BB132_13;
$L__BB132_12:
	div.s64 	%rd495, %rd491, %rd27;
	mul.lo.s64 	%rd421, %rd495, %rd27;
	sub.s64 	%rd496, %rd491, %rd421;
$L__BB132_13:
	mul.wide.u32 	%rd422, %r241, 8;
	add.s64 	%rd423, %rd1, %rd422;
	ld.global.u64 	%rd34, [%rd423];
	mad.lo.s64 	%rd35, %rd34, %rd496, %rd19;
	or.b64  	%rd424, %rd493, %rd27;
	and.b64  	%rd425, %rd424, -4294967296;
	setp.ne.s64 	%p42, %rd425, 0;
	@%p42 bra 	$L__BB132_15;
	cvt.u32.u64 	%r165, %rd27;
	cvt.u32.u64 	%r166, %rd493;
	div.u32 	%r167, %r166, %r165;
	mul.lo.s32 	%r168, %r167, %r165;
	sub.s32 	%r169, %r166, %r168;
	cvt.u64.u32 	%rd497, %r167;
	cvt.u64.u32 	%rd498, %r169;
	bra.uni 	$L__BB132_16;
$L__BB132_15:
	div.s64 	%rd497, %rd493, %rd27;
	mul.lo.s64 	%rd426, %rd497, %rd27;
	sub.s64 	%rd498, %rd493, %rd426;
$L__BB132_16:
	mad.lo.s64 	%rd42, %rd498, %rd34, %rd26;
	add.s32 	%r13, %r241, -1;
	mul.wide.u32 	%rd427, %r13, 8;
	add.s64 	%rd428, %rd2, %rd427;
	ld.global.u64 	%rd43, [%rd428];
	or.b64  	%rd429, %rd495, %rd43;
	and.b64  	%rd430, %rd429, -4294967296;
	setp.ne.s64 	%p43, %rd430, 0;
	@%p43 bra 	$L__BB132_18;
	cvt.u32.u64 	%r170, %rd43;
	cvt.u32.u64 	%r171, %rd495;
	div.u32 	%r172, %r171, %r170;
	mul.lo.s32 	%r173, %r172, %r170;
	sub.s32 	%r174, %r171, %r173;
	cvt.u64.u32 	%rd499, %r172;
	cvt.u64.u32 	%rd500, %r174;
	bra.uni 	$L__BB132_19;
$L__BB132_18:
	div.s64 	%rd499, %rd495, %rd43;
	mul.lo.s64 	%rd431, %rd499, %rd43;
	sub.s64 	%rd500, %rd495, %rd431;
$L__BB132_19:
	mul.wide.u32 	%rd432, %r13, 8;
	add.s64 	%rd433, %rd1, %rd432;
	ld.global.u64 	%rd50, [%rd433];
	mad.lo.s64 	%rd51, %rd50, %rd500, %rd35;
	or.b64  	%rd434, %rd497, %rd43;
	and.b64  	%rd435, %rd434, -4294967296;
	setp.ne.s64 	%p44, %rd435, 0;
	@%p44 bra 	$L__BB132_21;
	cvt.u32.u64 	%r175, %rd43;
	cvt.u32.u64 	%r176, %rd497;
	div.u32 	%r177, %r176, %r175;
	mul.lo.s32 	%r178, %r177, %r175;
	sub.s32 	%r179, %r176, %r178;
	cvt.u64.u32 	%rd501, %r177;
	cvt.u64.u32 	%rd502, %r179;
	bra.uni 	$L__BB132_22;
$L__BB132_21:
	div.s64 	%rd501, %rd497, %rd43;
	mul.lo.s64 	%rd436, %rd501, %rd43;
	sub.s64 	%rd502, %rd497, %rd436;
$L__BB132_22:
	mad.lo.s64 	%rd58, %rd502, %rd50, %rd42;
	add.s32 	%r180, %r241, -2;
	mul.wide.u32 	%rd437, %r180, 8;
	add.s64 	%rd438, %rd2, %rd437;
	ld.global.u64 	%rd59, [%rd438];
	or.b64  	%rd439, %rd499, %rd59;
	and.b64  	%rd440, %rd439, -4294967296;
	setp.ne.s64 	%p45, %rd440, 0;
	@%p45 bra 	$L__BB132_24;
	cvt.u32.u64 	%r181, %rd59;
	cvt.u32.u64 	%r182, %rd499;
	div.u32 	%r183, %r182, %r181;
	mul.lo.s32 	%r184, %r183, %r181;
	sub.s32 	%r185, %r182, %r184;
	cvt.u64.u32 	%rd525, %r183;
	cvt.u64.u32 	%rd504, %r185;
	bra.uni 	$L__BB132_25;
$L__BB132_24:
	div.s64 	%rd525, %rd499, %rd59;
	mul.lo.s64 	%rd441, %rd525, %rd59;
	sub.s64 	%rd504, %rd499, %rd441;
$L__BB132_25:
	mul.wide.u32 	%rd442, %r180, 8;
	add.s64 	%rd443, %rd1, %rd442;
	ld.global.u64 	%rd66, [%rd443];
	mad.lo.s64 	%rd529, %rd66, %rd504, %rd51;
	or.b64  	%rd444, %rd501, %rd59;
	and.b64  	%rd445, %rd444, -4294967296;
	setp.ne.s64 	%p46, %rd445, 0;
	@%p46 bra 	$L__BB132_27;
	cvt.u32.u64 	%r187, %rd59;
	cvt.u32.u64 	%r188, %rd501;
	div.u32 	%r189, %r188, %r187;
	mul.lo.s32 	%r190, %r189, %r187;
	sub.s32 	%r191, %r188, %r190;
	cvt.u64.u32 	%rd523, %r189;
	cvt.u64.u32 	%rd506, %r191;
	bra.uni 	$L__BB132_28;
$L__BB132_27:
	div.s64 	%rd523, %rd501, %rd59;
	mul.lo.s64 	%rd446, %rd523, %rd59;
	sub.s64 	%rd506, %rd501, %rd446;
$L__BB132_28:
	mad.lo.s64 	%rd530, %rd506, %rd66, %rd58;
	add.s32 	%r241, %r241, -4;
	add.s32 	%r240, %r240, 4;
	setp.ne.s32 	%p47, %r240, 0;
	@%p47 bra 	$L__BB132_4;
	add.s32 	%r243, %r241, 1;
$L__BB132_30:
	and.b32  	%r18, %r6, 3;
	setp.eq.s32 	%p48, %r18, 0;
	@%p48 bra 	$L__BB132_53;
	setp.eq.s32 	%p49, %r18, 1;
	@%p49 bra 	$L__BB132_45;
	mul.wide.u32 	%rd448, %r243, 8;
	add.s64 	%rd449, %rd2, %rd448;
	ld.global.u64 	%rd81, [%rd449];
	or.b64  	%rd450, %rd525, %rd81;
	and.b64  	%rd451, %rd450, -4294967296;
	setp.ne.s64 	%p50, %rd451, 0;
	@%p50 bra 	$L__BB132_34;
	cvt.u32.u64 	%r192, %rd81;
	cvt.u32.u64 	%r193, %rd525;
	div.u32 	%r194, %r193, %r192;
	mul.lo.s32 	%r195, %r194, %r192;
	sub.s32 	%r196, %r193, %r195;
	cvt.u64.u32 	%rd513, %r194;
	cvt.u64.u32 	%rd514, %r196;
	bra.uni 	$L__BB132_35;
$L__BB132_34:
	div.s64 	%rd513, %rd525, %rd81;
	mul.lo.s64 	%rd452, %rd513, %rd81;
	sub.s64 	%rd514, %rd525, %rd452;
$L__BB132_35:
	add.s64 	%rd454, %rd1, %rd448;
	ld.global.u64 	%rd88, [%rd454];
	mad.lo.s64 	%rd89, %rd88, %rd514, %rd529;
	or.b64  	%rd455, %rd523, %rd81;
	and.b64  	%rd456, %rd455, -4294967296;
	setp.ne.s64 	%p51, %rd456, 0;
	@%p51 bra 	$L__BB132_37;
	cvt.u32.u64 	%r197, %rd81;
	cvt.u32.u64 	%r198, %rd523;
	div.u32 	%r199, %r198, %r197;
	mul.lo.s32 	%r200, %r199, %r197;
	sub.s32 	%r201, %r198, %r200;
	cvt.u64.u32 	%rd515, %r199;
	cvt.u64.u32 	%rd516, %r201;
	bra.uni 	$L__BB132_38;
$L__BB132_37:
	div.s64 	%rd515, %rd523, %rd81;
	mul.lo.s64 	%rd457, %rd515, %rd81;
	sub.s64 	%rd516, %rd523, %rd457;
$L__BB132_38:
	mad.lo.s64 	%rd96, %rd516, %rd88, %rd530;
	add.s32 	%r19, %r243, -1;
	mul.wide.u32 	%rd458, %r19, 8;
	add.s64 	%rd459, %rd2, %rd458;
	ld.global.u64 	%rd97, [%rd459];
	or.b64  	%rd460, %rd513, %rd97;
	and.b64  	%rd461, %rd460, -4294967296;
	setp.ne.s64 	%p52, %rd461, 0;
	@%p52 bra 	$L__BB132_40;
	cvt.u32.u64 	%r202, %rd97;
	cvt.u32.u64 	%r203, %rd513;
	div.u32 	%r204, %r203, %r202;
	mul.lo.s32 	%r205, %r204, %r202;
	sub.s32 	%r206, %r203, %r205;
	cvt.u64.u32 	%rd525, %r204;
	cvt.u64.u32 	%rd518, %r206;
	bra.uni 	$L__BB132_41;
$L__BB132_40:
	div.s64 	%rd525, %rd513, %rd97;
	mul.lo.s64 	%rd462, %rd525, %rd97;
	sub.s64 	%rd518, %rd513, %rd462;
$L__BB132_41:
	add.s64 	%rd464, %rd1, %rd458;
	ld.global.u64 	%rd104, [%rd464];
	mad.lo.s64 	%rd529, %rd104, %rd518, %rd89;
	or.b64  	%rd465, %rd515, %rd97;
	and.b64  	%rd466, %rd465, -4294967296;
	setp.ne.s64 	%p53, %rd466, 0;
	@%p53 bra 	$L__BB132_43;
	cvt.u32.u64 	%r207, %rd97;
	cvt.u32.u64 	%r208, %rd515;
	div.u32 	%r209, %r208, %r207;
	mul.lo.s32 	%r210, %r209, %r207;
	sub.s32 	%r211, %r208, %r210;
	cvt.u64.u32 	%rd523, %r209;
	cvt.u64.u32 	%rd520, %r211;
	bra.uni 	$L__BB132_44;
$L__BB132_43:
	div.s64 	%rd523, %rd515, %rd97;
	mul.lo.s64 	%rd467, %rd523, %rd97;
	sub.s64 	%rd520, %rd515, %rd467;
$L__BB132_44:
	mad.lo.s64 	%rd530, %rd520, %rd104, %rd96;
	add.s32 	%r243, %r243, -2;
$L__BB132_45:
	and.b32  	%r212, %r6, 1;
	setp.eq.b32 	%p54, %r212, 1;
	not.pred 	%p55, %p54;
	@%p55 bra 	$L__BB132_53;
	mul.wide.u32 	%rd468, %r243, 8;
	add.s64 	%rd469, %rd2, %rd468;
	ld.global.u64 	%rd119, [%rd469];
	or.b64  	%rd470, %rd525, %rd119;
	and.b64  	%rd471, %rd470, -4294967296;
	setp.ne.s64 	%p56, %rd471, 0;
	@%p56 bra 	$L__BB132_48;
	cvt.u32.u64 	%r213, %rd119;
	cvt.u32.u64 	%r214, %rd525;
	rem.u32 	%r215, %r214, %r213;
	cvt.u64.u32 	%rd527, %r215;
	bra.uni 	$L__BB132_49;
$L__BB132_48:
	rem.s64 	%rd527, %rd525, %rd119;
$L__BB132_49:
	add.s64 	%rd473, %rd1, %rd468;
	ld.global.u64 	%rd123, [%rd473];
	mad.lo.s64 	%rd529, %rd123, %rd527, %rd529;
	or.b64  	%rd474, %rd523, %rd119;
	and.b64  	%rd475, %rd474, -4294967296;
	setp.ne.s64 	%p57, %rd475, 0;
	@%p57 bra 	$L__BB132_51;
	cvt.u32.u64 	%r216, %rd119;
	cvt.u32.u64 	%r217, %rd523;
	rem.u32 	%r218, %r217, %r216;
	cvt.u64.u32 	%rd528, %r218;
	bra.uni 	$L__BB132_52;
$L__BB132_51:
	rem.s64 	%rd528, %rd523, %rd119;
$L__BB132_52:
	mad.lo.s64 	%rd530, %rd528, %rd123, %rd530;
$L__BB132_53:
	shl.b64 	%rd476, %rd529, 2;
	add.s64 	%rd477, %rd571, %rd476;
	ld.global.u32 	%r22, [%rd477];
	abs.s32 	%r23, %r22;
	cvt.rn.f32.s32 	%f1, %r23;
	abs.f32 	%f2, %f1;
	setp.eq.s32 	%p58, %r23, 1;
	mov.f32 	%f216, 0f3F800000;
	@%p58 bra 	$L__BB132_59;
	setp.num.f32 	%p59, %f2, %f2;
	@%p59 bra 	$L__BB132_56;
	mov.f32 	%f134, 0f40400000;
	add.rn.f32 	%f216, %f1, %f134;
	bra.uni 	$L__BB132_59;
$L__BB132_56:
	setp.ne.s32 	%p60, %r22, 0;
	setp.neu.f32 	%p61, %f2, 0f7F800000;
	and.pred  	%p62, %p60, %p61;
	@%p62 bra 	$L__BB132_58;
	add.f32 	%f216, %f1, %f1;
	bra.uni 	$L__BB132_59;
$L__BB132_58:
	setp.lt.f32 	%p63, %f2, 0f00800000;
	mul.f32 	%f78, %f2, 0f4B800000;
	selp.f32 	%f79, %f78, %f2, %p63;
	mov.b32 	%r219, %f79;
	add.s32 	%r220, %r219, -1060439283;
	and.b32  	%r221, %r220, -8388608;
	sub.s32 	%r222, %r219, %r221;
	mov.b32 	%f80, %r222;
	cvt.rn.f32.s32 	%f81, %r221;
	selp.f32 	%f82, 0fC1C00000, 0f00000000, %p63;
	fma.rn.f32 	%f83, %f81, 0f34000000, %f82;
	add.f32 	%f84, %f80, 0fBF800000;
	add.f32 	%f85, %f80, 0f3F800000;
	rcp.approx.ftz.f32 	%f86, %f85;
	add.f32 	%f87, %f84, %f84;
	mul.f32 	%f88, %f87, %f86;
	mul.f32 	%f89, %f88, %f88;
	neg.f32 	%f90, %f88;
	sub.f32 	%f91, %f84, %f88;
	add.f32 	%f92, %f91, %f91;
	fma.rn.f32 	%f93, %f90, %f84, %f92;
	mul.rn.f32 	%f94, %f86, %f93;
	fma.rn.f32 	%f95, %f89, 0f3A2C32E4, 0f3B52E7DB;
	fma.rn.f32 	%f96, %f95, %f89, 0f3C93BB73;
	fma.rn.f32 	%f97, %f96, %f89, 0f3DF6384F;
	mul.rn.f32 	%f98, %f97, %f89;
	fma.rn.f32 	%f99, %f88, 0f3FB8AA3B, %f83;
	mul.f32 	%f100, %f98, 0f40400000;
	sub.f32 	%f101, %f83, %f99;
	fma.rn.f32 	%f102, %f88, 0f3FB8AA3B, %f101;
	fma.rn.f32 	%f103, %f94, 0f3FB8AA3B, %f102;
	fma.rn.f32 	%f104, %f88, 0f32A55E34, %f103;
	fma.rn.f32 	%f105, %f100, %f94, %f104;
	fma.rn.f32 	%f106, %f98, %f88, %f105;
	add.rn.f32 	%f107, %f99, %f106;
	mov.f32 	%f108, 0f40400000;
	mul.rn.f32 	%f109, %f107, %f108;
	cvt.rni.f32.f32 	%f110, %f109;
	sub.f32 	%f111, %f109, %f110;
	neg.f32 	%f112, %f109;
	fma.rn.f32 	%f113, %f107, 0f40400000, %f112;
	neg.f32 	%f114, %f99;
	add.rn.f32 	%f115, %f107, %f114;
	neg.f32 	%f116, %f115;
	add.rn.f32 	%f117, %f106, %f116;
	fma.rn.f32 	%f118, %f117, 0f40400000, %f113;
	add.f32 	%f119, %f111, %f118;
	setp.gt.f32 	%p64, %f110, 0f00000000;
	selp.b32 	%r223, 0, -2097152000, %p64;
	setp.lt.f32 	%p65, %f109, 0f00000000;
	selp.f32 	%f120, 0f00000000, 0f7F800000, %p65;
	abs.f32 	%f121, %f109;
	setp.gt.f32 	%p66, %f121, 0f43180000;
	cvt.rzi.s32.f32 	%r224, %f110;
	shl.b32 	%r225, %r224, 23;
	sub.s32 	%r226, %r225, %r223;
	mov.b32 	%f122, %r226;
	add.s32 	%r227, %r223, 2130706432;
	mov.b32 	%f123, %r227;
	fma.rn.f32 	%f124, %f119, 0f391FCB8E, 0f3AAF85ED;
	fma.rn.f32 	%f125, %f124, %f119, 0f3C1D9856;
	fma.rn.f32 	%f126, %f125, %f119, 0f3D6357BB;
	fma.rn.f32 	%f127, %f126, %f119, 0f3E75FDEC;
	fma.rn.f32 	%f128, %f127, %f119, 0f3F317218;
	fma.rn.f32 	%f129, %f128, %f119, 0f3F800000;
	mul.f32 	%f130, %f129, %f123;
	mul.f32 	%f131, %f130, %f122;
	selp.f32 	%f132, %f120, %f131, %p66;
	setp.lt.s32 	%p67, %r23, 0;
	neg.f32 	%f133, %f132;
	selp.f32 	%f216, %f133, %f132, %p67;
$L__BB132_59:
	shl.b64 	%rd478, %rd530, 2;
	add.s64 	%rd479, %rd571, %rd478;
	ld.global.u32 	%r24, [%rd479];
	abs.s32 	%r25, %r24;
	cvt.rn.f32.s32 	%f7, %r25;
	abs.f32 	%f8, %f7;
	setp.eq.s32 	%p68, %r25, 1;
	mov.f32 	%f217, 0f3F800000;
	@%p68 bra 	$L__BB132_65;
	setp.num.f32 	%p69, %f8, %f8;
	@%p69 bra 	$L__BB132_62;
	mov.f32 	%f192, 0f40400000;
	add.rn.f32 	%f217, %f7, %f192;
	bra.uni 	$L__BB132_65;
$L__BB132_62:
	setp.ne.s32 	%p70, %r24, 0;
	setp.neu.f32 	%p71, %f8, 0f7F800000;
	and.pred  	%p72, %p70, %p71;
	@%p72 bra 	$L__BB132_64;
	add.f32 	%f217, %f7, %f7;
	bra.uni 	$L__BB132_65;
$L__BB132_64:
	setp.lt.f32 	%p73, %f8, 0f00800000;
	mul.f32 	%f136, %f8, 0f4B800000;
	selp.f32 	%f137, %f136, %f8, %p73;
	mov.b32 	%r228, %f137;
	add.s32 	%r229, %r228, -1060439283;
	and.b32  	%r230, %r229, -8388608;
	sub.s32 	%r231, %r228, %r230;
	mov.b32 	%f138, %r231;
	cvt.rn.f32.s32 	%f139, %r230;
	selp.f32 	%f140, 0fC1C00000, 0f00000000, %p73;
	fma.rn.f32 	%f141, %f139, 0f34000000, %f140;
	add.f32 	%f142, %f138, 0fBF800000;
	add.f32 	%f143, %f138, 0f3F800000;
	rcp.approx.ftz.f32 	%f144, %f143;
	add.f32 	%f145, %f142, %f142;
	mul.f32 	%f146, %f145, %f144;
	mul.f32 	%f147, %f146, %f146;
	neg.f32 	%f148, %f146;
	sub.f32 	%f149, %f142, %f146;
	add.f32 	%f150, %f149, %f149;
	fma.rn.f32 	%f151, %f148, %f142, %f150;
	mul.rn.f32 	%f152, %f144, %f151;
	fma.rn.f32 	%f153, %f147, 0f3A2C32E4, 0f3B52E7DB;
	fma.rn.f32 	%f154, %f153, %f147, 0f3C93BB73;
	fma.rn.f32 	%f155, %f154, %f147, 0f3DF6384F;
	mul.rn.f32 	%f156, %f155, %f147;
	fma.rn.f32 	%f157, %f146, 0f3FB8AA3B, %f141;
	mul.f32 	%f158, %f156, 0f40400000;
	sub.f32 	%f159, %f141, %f157;
	fma.rn.f32 	%f160, %f146, 0f3FB8AA3B, %f159;
	fma.rn.f32 	%f161, %f152, 0f3FB8AA3B, %f160;
	fma.rn.f32 	%f162, %f146, 0f32A55E34, %f161;
	fma.rn.f32 	%f163, %f158, %f152, %f162;
	fma.rn.f32 	%f164, %f156, %f146, %f163;
	add.rn.f32 	%f165, %f157, %f164;
	mov.f32 	%f166, 0f40400000;
	mul.rn.f32 	%f167, %f165, %f166;
	cvt.rni.f32.f32 	%f168, %f167;
	sub.f32 	%f169, %f167, %f168;
	neg.f32 	%f170, %f167;
	fma.rn.f32 	%f171, %f165, 0f40400000, %f170;
	neg.f32 	%f172, %f157;
	add.rn.f32 	%f173, %f165, %f172;
	neg.f32 	%f174, %f173;
	add.rn.f32 	%f175, %f164, %f174;
	fma.rn.f32 	%f176, %f175, 0f40400000, %f171;
	add.f32 	%f177, %f169, %f176;
	setp.gt.f32 	%p74, %f168, 0f00000000;
	selp.b32 	%r232, 0, -2097152000, %p74;
	setp.lt.f32 	%p75, %f167, 0f00000000;
	selp.f32 	%f178, 0f00000000, 0f7F800000, %p75;
	abs.f32 	%f179, %f167;
	setp.gt.f32 	%p76, %f179, 0f43180000;
	cvt.rzi.s32.f32 	%r233, %f168;
	shl.b32 	%r234, %r233, 23;
	sub.s32 	%r235, %r234, %r232;
	mov.b32 	%f180, %r235;
	add.s32 	%r236, %r232, 2130706432;
	mov.b32 	%f181, %r236;
	fma.rn.f32 	%f182, %f177, 0f391FCB8E, 0f3AAF85ED;
	fma.rn.f32 	%f183, %f182, %f177, 0f3C1D9856;
	fma.rn.f32 	%f184, %f183, %f177, 0f3D6357BB;
	fma.rn.f32 	%f185, %f184, %f177, 0f3E75FDEC;
	fma.rn.f32 	%f186, %f185, %f177, 0f3F317218;
	fma.rn.f32 	%f187, %f186, %f177, 0f3F800000;
	mul.f32 	%f188, %f187, %f181;
	mul.f32 	%f189, %f188, %f180;
	selp.f32 	%f190, %f178, %f189, %p76;
	setp.lt.s32 	%p77, %r25, 0;
	neg.f32 	%f191, %f190;
	selp.f32 	%f217, %f191, %f190, %p77;
$L__BB132_65:
	add.f32 	%f193, %f216, %f217;
	st.shared.f32 	[%r5], %f193;
	bra.uni 	$L__BB132_132;
$L__BB132_66:
	cvt.u64.u32 	%rd131, %r4;
	setp.le.u64 	%p2, %rd264, %rd131;
	@%p2 bra 	$L__BB132_132;
	mov.u32 	%r63, %ctaid.y;
	cvt.u64.u32 	%rd269, %r63;
	mad.lo.s64 	%rd562, %rd264, %rd269, %rd131;
	cvt.u32.u64 	%r26, %rd263;
	add.s32 	%r247, %r26, -1;
	setp.lt.s32 	%p3, %r247, 0;
	@%p3 bra 	$L__BB132_125;
	and.b32  	%r28, %r26, 7;
	setp.lt.u32 	%p4, %r247, 7;
	@%p4 bra 	$L__BB132_96;
	add.s32 	%r245, %r26, -4;
	and.b32  	%r64, %r26, -8;
	neg.s32 	%r244, %r64;
$L__BB132_70:
	.pragma "nounroll";
	add.s32 	%r33, %r245, 3;
	mul.wide.u32 	%rd271, %r33, 8;
	add.s64 	%rd272, %rd2, %rd271;
	ld.global.u64 	%rd135, [%rd272];
	or.b64  	%rd273, %rd562, %rd135;
	and.b64  	%rd274, %rd273, -4294967296;
	setp.ne.s64 	%p5, %rd274, 0;
	@%p5 bra 	$L__BB132_72;
	cvt.u32.u64 	%r65, %rd135;
	cvt.u32.u64 	%r66, %rd562;
	div.u32 	%r67, %r66, %r65;
	mul.lo.s32 	%r68, %r67, %r65;
	sub.s32 	%r69, %r66, %r68;
	cvt.u64.u32 	%rd533, %r67;
	cvt.u64.u32 	%rd534, %r69;
	bra.uni 	$L__BB132_73;
$L__BB132_72:
	div.s64 	%rd533, %rd562, %rd135;
	mul.lo.s64 	%rd275, %rd533, %rd135;
	sub.s64 	%rd534, %rd562, %rd275;
$L__BB132_73:
	add.s64 	%rd277, %rd1, %rd271;
	ld.global.u64 	%rd278, [%rd277];
	mul.lo.s64 	%rd142, %rd278, %rd534;
	add.s32 	%r34, %r245, 2;
	mul.wide.u32 	%rd279, %r34, 8;
	add.s64 	%rd280, %rd2, %rd279;
	ld.global.u64 	%rd143, [%rd280];
	or.b64  	%rd281, %rd533, %rd143;
	and.b64  	%rd282, %rd281, -4294967296;
	setp.ne.s64 	%p6, %rd282, 0;
	@%p6 bra 	$L__BB132_75;
	cvt.u32.u64 	%r70, %rd143;
	cvt.u32.u64 	%r71, %rd533;
	div.u32 	%r72, %r71, %r70;
	mul.lo.s32 	%r73, %r72, %r70;
	sub.s32 	%r74, %r71, %r73;
	cvt.u64.u32 	%rd535, %r72;
	cvt.u64.u32 	%rd536, %r74;
	bra.uni 	$L__BB132_76;
$L__BB132_75:
	div.s64 	%rd535, %rd533, %rd143;
	mul.lo.s64 	%rd283, %rd535, %rd143;
	sub.s64 	%rd536, %rd533, %rd283;
$L__BB132_76:
	add.s64 	%rd285, %rd1, %rd279;
	ld.global.u64 	%rd286, [%rd285];
	mad.lo.s64 	%rd150, %rd286, %rd536, %rd142;
	add.s32 	%r35, %r245, 1;
	mul.wide.u32 	%rd287, %r35, 8;
	add.s64 	%rd288, %rd2, %rd287;
	ld.global.u64 	%rd151, [%rd288];
	or.b64  	%rd289, %rd535, %rd151;
	and.b64  	%rd290, %rd289, -4294967296;
	setp.ne.s64 	%p7, %rd290, 0;
	@%p7 bra 	$L__BB132_78;
	cvt.u32.u64 	%r75, %rd151;
	cvt.u32.u64 	%r76, %rd535;
	div.u32 	%r77, %r76, %r75;
	mul.lo.s32 	%r78, %r77, %r75;
	sub.s32 	%r79, %r76, %r78;
	cvt.u64.u32 	%rd537, %r77;
	cvt.u64.u32 	%rd538, %r79;
	bra.uni 	$L__BB132_79;
$L__BB132_78:
	div.s64 	%rd537, %rd535, %rd151;
	mul.lo.s64 	%rd291, %rd537, %rd151;
	sub.s64 	%rd538, %rd535, %rd291;
$L__BB132_79:
	add.s64 	%rd293, %rd1, %rd287;
	ld.global.u64 	%rd294, [%rd293];
	mad.lo.s64 	%rd158, %rd294, %rd538, %rd150;
	add.s32 	%r36, %r245, -4;
	mul.wide.u32 	%rd295, %r245, 8;
	add.s64 	%rd296, %rd2, %rd295;
	ld.global.u64 	%rd159, [%rd296];
	or.b64  	%rd297, %rd537, %rd159;
	and.b64  	%rd298, %rd297, -4294967296;
	setp.ne.s64 	%p8, %rd298, 0;
	@%p8 bra 	$L__BB132_81;
	cvt.u32.u64 	%r80, %rd159;
	cvt.u32.u64 	%r81, %rd537;
	div.u32 	%r82, %r81, %r80;
	mul.lo.s32 	%r83, %r82, %r80;
	sub.s32 	%r84, %r81, %r83;
	cvt.u64.u32 	%rd539, %r82;
	cvt.u64.u32 	%rd540, %r84;
	bra.uni 	$L__BB132_82;
$L__BB132_81:
	div.s64 	%rd539, %rd537, %rd159;
	mul.lo.s64 	%rd299, %rd539, %rd159;
	sub.s64 	%rd540, %rd537, %rd299;
$L__BB132_82:
	add.s64 	%rd301, %rd1, %rd295;
	ld.global.u64 	%rd302, [%rd301];
	mad.lo.s64 	%rd166, %rd302, %rd540, %rd158;
	add.s32 	%r37, %r245, -1;
	mul.wide.u32 	%rd303, %r37, 8;
	add.s64 	%rd304, %rd2, %rd303;
	ld.global.u64 	%rd167, [%rd304];
	or.b64  	%rd305, %rd539, %rd167;
	and.b64  	%rd306, %rd305, -4294967296;
	setp.ne.s64 	%p9, %rd306, 0;
	@%p9 bra 	$L__BB132_84;
	cvt.u32.u64 	%r85, %rd167;
	cvt.u32.u64 	%r86, %rd539;
	div.u32 	%r87, %r86, %r85;
	mul.lo.s32 	%r88, %r87, %r85;
	sub.s32 	%r89, %r86, %r88;
	cvt.u64.u32 	%rd541, %r87;
	cvt.u64.u32 	%rd542, %r89;
	bra.uni 	$L__BB132_85;
$L__BB132_84:
	div.s64 	%rd541, %rd539, %rd167;
	mul.lo.s64 	%rd307, %rd541, %rd167;
	sub.s64 	%rd542, %rd539, %rd307;
$L__BB132_85:
	add.s64 	%rd309, %rd1, %rd303;
	ld.global.u64 	%rd310, [%rd309];
	mad.lo.s64 	%rd174, %rd310, %rd542, %rd166;
	add.s32 	%r38, %r245, -2;
	mul.wide.u32 	%rd311, %r38, 8;
	add.s64 	%rd312, %rd2, %rd311;
	ld.global.u64 	%rd175, [%rd312];
	or.b64  	%rd313, %rd541, %rd175;
	and.b64  	%rd314, %rd313, -4294967296;
	setp.ne.s64 	%p10, %rd314, 0;
	@%p10 bra 	$L__BB132_87;
	cvt.u32.u64 	%r90, %rd175;
	cvt.u32.u64 	%r91, %rd541;
	div.u32 	%r92, %r91, %r90;
	mul.lo.s32 	%r93, %r92, %r90;
	sub.s32 	%r94, %r91, %r93;
	cvt.u64.u32 	%rd543, %r92;
	cvt.u64.u32 	%rd544, %r94;
	bra.uni 	$L__BB132_88;
$L__BB132_87:
	div.s64 	%rd543, %rd541, %rd175;
	mul.lo.s64 	%rd315, %rd543, %rd175;
	sub.s64 	%rd544, %rd541, %rd315;
$L__BB132_88:
	add.s64 	%rd317, %rd1, %rd311;
	ld.global.u64 	%rd318, [%rd317];
	mad.lo.s64 	%rd182, %rd318, %rd544, %rd174;
	add.s32 	%r39, %r245, -3;
	mul.wide.u32 	%rd319, %r39, 8;
	add.s64 	%rd320, %rd2, %rd319;
	ld.global.u64 	%rd183, [%rd320];
	or.b64  	%rd321, %rd543, %rd183;
	and.b64  	%rd322, %rd321, -4294967296;
	setp.ne.s64 	%p11, %rd322, 0;
	@%p11 bra 	$L__BB132_90;
	cvt.u32.u64 	%r95, %rd183;
	cvt.u32.u64 	%r96, %rd543;
	div.u32 	%r97, %r96, %r95;
	mul.lo.s32 	%r98, %r97, %r95;
	sub.s32 	%r99, %r96, %r98;
	cvt.u64.u32 	%rd545, %r97;
	cvt.u64.u32 	%rd546, %r99;
	bra.uni 	$L__BB132_91;
$L__BB132_90:
	div.s64 	%rd545, %rd543, %rd183;
	mul.lo.s64 	%rd323, %rd545, %rd183;
	sub.s64 	%rd546, %rd543, %rd323;
$L__BB132_91:
	add.s64 	%rd325, %rd1, %rd319;
	ld.global.u64 	%rd326, [%rd325];
	mad.lo.s64 	%rd190, %rd326, %rd546, %rd182;
	mul.wide.u32 	%rd327, %r36, 8;
	add.s64 	%rd328, %rd2, %rd327;
	ld.global.u64 	%rd191, [%rd328];
	or.b64  	%rd329, %rd545, %rd191;
	and.b64  	%rd330, %rd329, -4294967296;
	setp.ne.s64 	%p12, %rd330, 0;
	@%p12 bra 	$L__BB132_93;
	cvt.u32.u64 	%r100, %rd191;
	cvt.u32.u64 	%r101, %rd545;
	div.u32 	%r102, %r101, %r100;
	mul.lo.s32 	%r103, %r102, %r100;
	sub.s32 	%r104, %r101, %r103;
	cvt.u64.u32 	%rd562, %r102;
	cvt.u64.u32 	%rd548, %r104;
	bra.uni 	$L__BB132_94;
$L__BB132_93:
	div.s64 	%rd562, %rd545, %rd191;
	mul.lo.s64 	%rd331, %rd562, %rd191;
	sub.s64 	%rd548, %rd545, %rd331;
$L__BB132_94:
	add.s64 	%rd333, %rd1, %rd327;
	ld.global.u64 	%rd334, [%rd333];
	mad.lo.s64 	%rd335, %rd334, %rd548, %rd190;
	shl.b64 	%rd336, %rd335, 2;
	add.s64 	%rd571, %rd571, %rd336;
	add.s32 	%r245, %r245, -8;
	add.s32 	%r244, %r244, 8;
	setp.ne.s32 	%p13, %r244, 0;
	@%p13 bra 	$L__BB132_70;
	add.s32 	%r247, %r245, 3;
$L__BB132_96:
	setp.eq.s32 	%p14, %r28, 0;
	@%p14 bra 	$L__BB132_125;
	and.b32  	%r44, %r26, 3;
	setp.lt.u32 	%p15, %r28, 4;
	@%p15 bra 	$L__BB132_111;
	mul.wide.u32 	%rd338, %r247, 8;
	add.s64 	%rd339, %rd2, %rd338;
	ld.global.u64 	%rd202, [%rd339];
	or.b64  	%rd340, %rd562, %rd202;
	and.b64  	%rd341, %rd340, -4294967296;
	setp.ne.s64 	%p16, %rd341, 0;
	@%p16 bra 	$L__BB132_100;
	cvt.u32.u64 	%r105, %rd202;
	cvt.u32.u64 	%r106, %rd562;
	div.u32 	%r107, %r106, %r105;
	mul.lo.s32 	%r108, %r107, %r105;
	sub.s32 	%r109, %r106, %r108;
	cvt.u64.u32 	%rd552, %r107;
	cvt.u64.u32 	%rd553, %r109;
	bra.uni 	$L__BB132_101;
$L__BB132_100:
	div.s64 	%rd552, %rd562, %rd202;
	mul.lo.s64 	%rd342, %rd552, %rd202;
	sub.s64 	%rd553, %rd562, %rd342;
$L__BB132_101:
	add.s64 	%rd344, %rd1, %rd338;
	ld.global.u64 	%rd345, [%rd344];
	mul.lo.s64 	%rd209, %rd345, %rd553;
	add.s32 	%r45, %r247, -1;
	mul.wide.u32 	%rd346, %r45, 8;
	add.s64 	%rd347, %rd2, %rd346;
	ld.global.u64 	%rd210, [%rd347];
	or.b64  	%rd348, %rd552, %rd210;
	and.b64  	%rd349, %rd348, -4294967296;
	setp.ne.s64 	%p17, %rd349, 0;
	@%p17 bra 	$L__BB132_103;
	cvt.u32.u64 	%r110, %rd210;
	cvt.u32.u64 	%r111, %rd552;
	div.u32 	%r112, %r111, %r110;
	mul.lo.s32 	%r113, %r112, %r110;
	sub.s32 	%r114, %r111, %r113;
	cvt.u64.u32 	%rd554, %r112;
	cvt.u64.u32 	%rd555, %r114;
	bra.uni 	$L__BB132_104;
$L__BB132_103:
	div.s64 	%rd554, %rd552, %rd210;
	mul.lo.s64 	%rd350, %rd554, %rd210;
	sub.s64 	%rd555, %rd552, %rd350;
$L__BB132_104:
	add.s64 	%rd352, %rd1, %rd346;
	ld.global.u64 	%rd353, [%rd352];
	mad.lo.s64 	%rd217, %rd353, %rd555, %rd209;
	add.s32 	%r46, %r247, -2;
	mul.wide.u32 	%rd354, %r46, 8;
	add.s64 	%rd355, %rd2, %rd354;
	ld.global.u64 	%rd218, [%rd355];
	or.b64  	%rd356, %rd554, %rd218;
	and.b64  	%rd357, %rd356, -4294967296;
	setp.ne.s64 	%p18, %rd357, 0;
	@%p18 bra 	$L__BB132_106;
	cvt.u32.u64 	%r115, %rd218;
	cvt.u32.u64 	%r116, %rd554;
	div.u32 	%r117, %r116, %r115;
	mul.lo.s32 	%r118, %r117, %r115;
	sub.s32 	%r119, %r116, %r118;
	cvt.u64.u32 	%rd556, %r117;
	cvt.u64.u32 	%rd557, %r119;
	bra.uni 	$L__BB132_107;
$L__BB132_106:
	div.s64 	%rd556, %rd554, %rd218;
	mul.lo.s64 	%rd358, %rd556, %rd218;
	sub.s64 	%rd557, %rd554, %rd358;
$L__BB132_107:
	add.s64 	%rd360, %rd1, %rd354;
	ld.global.u64 	%rd361, [%rd360];
	mad.lo.s64 	%rd225, %rd361, %rd557, %rd217;
	add.s32 	%r47, %r247, -3;
	mul.wide.u32 	%rd362, %r47, 8;
	add.s64 	%rd363, %rd2, %rd362;
	ld.global.u64 	%rd226, [%rd363];
	or.b64  	%rd364, %rd556, %rd226;
	and.b64  	%rd365, %rd364, -4294967296;
	setp.ne.s64 	%p19, %rd365, 0;
	@%p19 bra 	$L__BB132_109;
	cvt.u32.u64 	%r120, %rd226;
	cvt.u32.u64 	%r121, %rd556;
	div.u32 	%r122, %r121, %r120;
	mul.lo.s32 	%r123, %r122, %r120;
	sub.s32 	%r124, %r121, %r123;
	cvt.u64.u32 	%rd562, %r122;
	cvt.u64.u32 	%rd559, %r124;
	bra.uni 	$L__BB132_110;
$L__BB132_109:
	div.s64 	%rd562, %rd556, %rd226;
	mul.lo.s64 	%rd366, %rd562, %rd226;
	sub.s64 	%rd559, %rd556, %rd366;
$L__BB132_110:
	add.s64 	%rd368, %rd1, %rd362;
	ld.global.u64 	%rd369, [%rd368];
	mad.lo.s64 	%rd370, %rd369, %rd559, %rd225;
	shl.b64 	%rd371, %rd370, 2;
	add.s64 	%rd571, %rd571, %rd371;
	add.s32 	%r247, %r247, -4;
$L__BB132_111:
	setp.eq.s32 	%p20, %r44, 0;
	@%p20 bra 	$L__BB132_125;
	setp.eq.s32 	%p21, %r44, 1;
	@%p21 bra 	$L__BB132_120;
	mul.wide.u32 	%rd373, %r247, 8;
	add.s64 	%rd374, %rd2, %rd373;
	ld.global.u64 	%rd237, [%rd374];
	or.b64  	%rd375, %rd562, %rd237;
	and.b64  	%rd376, %rd375, -4294967296;
	setp.ne.s64 	%p22, %rd376, 0;
	@%p22 bra 	$L__BB132_115;
	cvt.u32.u64 	%r125, %rd237;
	cvt.u32.u64 	%r126, %rd562;
	div.u32 	%r127, %r126, %r125;
	mul.lo.s32 	%r128, %r127, %r125;
	sub.s32 	%r129, %r126, %r128;
	cvt.u64.u32 	%rd563, %r127;
	cvt.u64.u32 	%rd564, %r129;
	bra.uni 	$L__BB132_116;
$L__BB132_115:
	div.s64 	%rd563, %rd562, %rd237;
	mul.lo.s64 	%rd377, %rd563, %rd237;
	sub.s64 	%rd564, %rd562, %rd377;
$L__BB132_116:
	add.s64 	%rd379, %rd1, %rd373;
	ld.global.u64 	%rd380, [%rd379];
	mul.lo.s64 	%rd244, %rd380, %rd564;
	add.s32 	%r50, %r247, -1;
	mul.wide.u32 	%rd381, %r50, 8;
	add.s64 	%rd382, %rd2, %rd381;
	ld.global.u64 	%rd245, [%rd382];
	or.b64  	%rd383, %rd563, %rd245;
	and.b64  	%rd384, %rd383, -4294967296;
	setp.ne.s64 	%p23, %rd384, 0;
	@%p23 bra 	$L__BB132_118;
	cvt.u32.u64 	%r130, %rd245;
	cvt.u32.u64 	%r131, %rd563;
	div.u32 	%r132, %r131, %r130;
	mul.lo.s32 	%r133, %r132, %r130;
	sub.s32 	%r134, %r131, %r133;
	cvt.u64.u32 	%rd562, %r132;
	cvt.u64.u32 	%rd566, %r134;
	bra.uni 	$L__BB132_119;
$L__BB132_118:
	div.s64 	%rd562, %rd563, %rd245;
	mul.lo.s64 	%rd385, %rd562, %rd245;
	sub.s64 	%rd566, %rd563, %rd385;
$L__BB132_119:
	add.s64 	%rd387, %rd1, %rd381;
	ld.global.u64 	%rd388, [%rd387];
	mad.lo.s64 	%rd389, %rd388, %rd566, %rd244;
	shl.b64 	%rd390, %rd389, 2;
	add.s64 	%rd571, %rd571, %rd390;
	add.s32 	%r247, %r247, -2;
$L__BB132_120:
	and.b32  	%r135, %r26, 1;
	setp.eq.b32 	%p24, %r135, 1;
	not.pred 	%p25, %p24;
	@%p25 bra 	$L__BB132_125;
	mul.wide.u32 	%rd391, %r247, 8;
	add.s64 	%rd392, %rd2, %rd391;
	ld.global.u64 	%rd256, [%rd392];
	or.b64  	%rd393, %rd562, %rd256;
	and.b64  	%rd394, %rd393, -4294967296;
	setp.ne.s64 	%p26, %rd394, 0;
	@%p26 bra 	$L__BB132_123;
	cvt.u32.u64 	%r136, %rd256;
	cvt.u32.u64 	%r137, %rd562;
	rem.u32 	%r138, %r137, %r136;
	cvt.u64.u32 	%rd570, %r138;
	bra.uni 	$L__BB132_124;
$L__BB132_123:
	rem.s64 	%rd570, %rd562, %rd256;
$L__BB132_124:
	add.s64 	%rd396, %rd1, %rd391;
	ld.global.u64 	%rd397, [%rd396];
	mul.lo.s64 	%rd398, %rd397, %rd570;
	shl.b64 	%rd399, %rd398, 2;
	add.s64 	%rd571, %rd571, %rd399;
$L__BB132_125:
	ld.global.u32 	%r53, [%rd571];
	abs.s32 	%r54, %r53;
	cvt.rn.f32.s32 	%f13, %r54;
	abs.f32 	%f14, %f13;
	setp.eq.s32 	%p27, %r54, 1;
	mov.f32 	%f218, 0f3F800000;
	@%p27 bra 	$L__BB132_131;
	setp.num.f32 	%p28, %f14, %f14;
	@%p28 bra 	$L__BB132_128;
	mov.f32 	%f76, 0f40400000;
	add.rn.f32 	%f218, %f13, %f76;
	bra.uni 	$L__BB132_131;
$L__BB132_128:
	setp.ne.s32 	%p29, %r53, 0;
	setp.neu.f32 	%p30, %f14, 0f7F800000;
	and.pred  	%p31, %p29, %p30;
	@%p31 bra 	$L__BB132_130;
	add.f32 	%f218, %f13, %f13;
	bra.uni 	$L__BB132_131;
$L__BB132_130:
	setp.lt.f32 	%p32, %f14, 0f00800000;
	mul.f32 	%f20, %f14, 0f4B800000;
	selp.f32 	%f21, %f20, %f14, %p32;
	mov.b32 	%r139, %f21;
	add.s32 	%r140, %r139, -1060439283;
	and.b32  	%r141, %r140, -8388608;
	sub.s32 	%r142, %r139, %r141;
	mov.b32 	%f22, %r142;
	cvt.rn.f32.s32 	%f23, %r141;
	selp.f32 	%f24, 0fC1C00000, 0f00000000, %p32;
	fma.rn.f32 	%f25, %f23, 0f34000000, %f24;
	add.f32 	%f26, %f22, 0fBF800000;
	add.f32 	%f27, %f22, 0f3F800000;
	rcp.approx.ftz.f32 	%f28, %f27;
	add.f32 	%f29, %f26, %f26;
	mul.f32 	%f30, %f29, %f28;
	mul.f32 	%f31, %f30, %f30;
	neg.f32 	%f32, %f30;
	sub.f32 	%f33, %f26, %f30;
	add.f32 	%f34, %f33, %f33;
	fma.rn.f32 	%f35, %f32, %f26, %f34;
	mul.rn.f32 	%f36, %f28, %f35;
	fma.rn.f32 	%f37, %f31, 0f3A2C32E4, 0f3B52E7DB;
	fma.rn.f32 	%f38, %f37, %f31, 0f3C93BB73;
	fma.rn.f32 	%f39, %f38, %f31, 0f3DF6384F;
	mul.rn.f32 	%f40, %f39, %f31;
	fma.rn.f32 	%f41, %f30, 0f3FB8AA3B, %f25;
	mul.f32 	%f42, %f40, 0f40400000;
	sub.f32 	%f43, %f25, %f41;
	fma.rn.f32 	%f44, %f30, 0f3FB8AA3B, %f43;
	fma.rn.f32 	%f45, %f36, 0f3FB8AA3B, %f44;
	fma.rn.f32 	%f46, %f30, 0f32A55E34, %f45;
	fma.rn.f32 	%f47, %f42, %f36, %f46;
	fma.rn.f32 	%f48, %f40, %f30, %f47;
	add.rn.f32 	%f49, %f41, %f48;
	mov.f32 	%f50, 0f40400000;
	mul.rn.f32 	%f51, %f49, %f50;
	cvt.rni.f32.f32 	%f52, %f51;
	sub.f32 	%f53, %f51, %f52;
	neg.f32 	%f54, %f51;
	fma.rn.f32 	%f55, %f49, 0f40400000, %f54;
	neg.f32 	%f56, %f41;
	add.rn.f32 	%f57, %f49, %f56;
	neg.f32 	%f58, %f57;
	add.rn.f32 	%f59, %f48, %f58;
	fma.rn.f32 	%f60, %f59, 0f40400000, %f55;
	add.f32 	%f61, %f53, %f60;
	setp.gt.f32 	%p33, %f52, 0f00000000;
	selp.b32 	%r143, 0, -2097152000, %p33;
	setp.lt.f32 	%p34, %f51, 0f00000000;
	selp.f32 	%f62, 0f00000000, 0f7F800000, %p34;
	abs.f32 	%f63, %f51;
	setp.gt.f32 	%p35, %f63, 0f43180000;
	cvt.rzi.s32.f32 	%r144, %f52;
	shl.b32 	%r145, %r144, 23;
	sub.s32 	%r146, %r145, %r143;
	mov.b32 	%f64, %r146;
	add.s32 	%r147, %r143, 2130706432;
	mov.b32 	%f65, %r147;
	fma.rn.f32 	%f66, %f61, 0f391FCB8E, 0f3AAF85ED;
	fma.rn.f32 	%f67, %f66, %f61, 0f3C1D9856;
	fma.rn.f32 	%f68, %f67, %f61, 0f3D6357BB;
	fma.rn.f32 	%f69, %f68, %f61, 0f3E75FDEC;
	fma.rn.f32 	%f70, %f69, %f61, 0f3F317218;
	fma.rn.f32 	%f71, %f70, %f61, 0f3F800000;
	mul.f32 	%f72, %f71, %f65;
	mul.f32 	%f73, %f72, %f64;
	selp.f32 	%f74, %f62, %f73, %p35;
	setp.lt.s32 	%p36, %r54, 0;
	neg.f32 	%f75, %f74;
	selp.f32 	%f218, %f75, %f74, %p36;
$L__BB132_131:
	st.shared.f32 	[%r5], %f218;
$L__BB132_132:
	bar.sync 	0;
	setp.lt.u32 	%p78, %r249, 66;
	@%p78 bra 	$L__BB132_136;
$L__BB132_133:
	shr.u32 	%r56, %r249, 1;
	setp.ge.u32 	%p79, %r1, %r56;
	@%p79 bra 	$L__BB132_135;
	ld.shared.f32 	%f194, [%r5];
	shl.b32 	%r237, %r56, 2;
	add.s32 	%r238, %r5, %r237;
	ld.shared.f32 	%f195, [%r238];
	add.f32 	%f196, %f194, %f195;
	st.shared.f32 	[%r5], %f196;
$L__BB132_135:
	bar.sync 	0;
	setp.gt.u32 	%p80, %r249, 131;
	mov.u32 	%r249, %r56;
	@%p80 bra 	$L__BB132_133;
$L__BB132_136:
	setp.gt.u32 	%p81, %r1, 31;
	@%p81 bra 	$L__BB132_139;
	ld.volatile.shared.f32 	%f197, [%r5];
	ld.volatile.shared.f32 	%f198, [%r5+128];
	add.f32 	%f199, %f197, %f198;
	st.volatile.shared.f32 	[%r5], %f199;
	ld.volatile.shared.f32 	%f200, [%r5];
	ld.volatile.shared.f32 	%f201, [%r5+64];
	add.f32 	%f202, %f200, %f201;
	st.volatile.shared.f32 	[%r5], %f202;
	ld.volatile.shared.f32 	%f203, [%r5];
	ld.volatile.shared.f32 	%f204, [%r5+32];
	add.f32 	%f205, %f203, %f204;
	st.volatile.shared.f32 	[%r5], %f205;
	ld.volatile.shared.f32 	%f206, [%r5];
	ld.volatile.shared.f32 	%f207, [%r5+16];
	add.f32 	%f208, %f206, %f207;
	st.volatile.shared.f32 	[%r5], %f208;
	ld.volatile.shared.f32 	%f209, [%r5];
	ld.volatile.shared.f32 	%f210, [%r5+8];
	add.f32 	%f211, %f209, %f210;
	st.volatile.shared.f32 	[%r5], %f211;
	ld.volatile.shared.f32 	%f212, [%r5];
	ld.volatile.shared.f32 	%f213, [%r5+4];
	add.f32 	%f214, %f212, %f213;
	st.volatile.shared.f32 	[%r5], %f214;
	setp.ne.s32 	%p82, %r1, 0;
	@%p82 bra 	$L__BB132_139;
	ld.param.u64 	%rd486, [contiguous_reducel32_i32_param_0];
	ld.shared.f32 	%f215, [reducel3sdata_i32];
	cvt.u64.u32 	%rd480, %r2;
	mov.u32 	%r239, %ctaid.y;
	cvt.u64.u32 	%rd481, %r239;
	mad.lo.s64 	%rd482, %rd265, %rd481, %rd480;
	cvta.to.global.u64 	%rd483, %rd486;
	shl.b64 	%rd484, %rd482, 2;
	add.s64 	%rd485, %rd483, %rd484;
	st.global.f32 	[%rd485], %f215;
$L__BB132_139:
	ret;

}
	// .globl	contiguous_reducel322_i32
.visible .entry contiguous_reducel322_i32(
	.param .u64 .ptr .align 1 contiguous_reducel322_i32_param_0,
	.param .u64 .ptr .align 1 contiguous_reducel322_i32_param_1,
	.param .u64 contiguous_reducel322_i32_param_2,
	.param .u64 contiguous_reducel322_i32_param_3
)
{
	.reg .pred 	%p<8>;
	.reg .b32 	%r<24>;
	.reg .b32 	%f<25>;
	.reg .b64 	%rd<27>;

	ld.param.u64 	%rd4, [contiguous_reducel322_i32_param_0];
	ld.param.u64 	%rd7, [contiguous_reducel322_i32_param_1];
	ld.param.u64 	%rd5, [contiguous_reducel322_i32_param_2];
	ld.param.u64 	%rd6, [contiguous_reducel322_i32_param_3];
	cvta.to.global.u64 	%rd1, %rd7;
	mov.u32 	%r1, %tid.x;
	mov.u32 	%r2, %ctaid.x;
	mov.u32 	%r23, %ntid.x;
	mul.lo.s32 	%r8, %r2, %r23;
	shl.b32 	%r9, %r8, 1;
	add.s32 	%r4, %r9, %r1;
	shl.b32 	%r10, %r1, 2;
	mov.u32 	%r11, reducel3sdata_i32;
	add.s32 	%r5, %r11, %r10;
	mov.b32 	%r12, 0;
	st.shared.u32 	[%r5], %r12;
	add.s32 	%r13, %r4, %r23;
	cvt.u64.u32 	%rd2, %r13;
	setp.le.u64 	%p1, %rd5, %rd2;
	@%p1 bra 	$L__BB133_2;
	cvt.u64.u32 	%rd12, %r4;
	mov.u32 	%r16, %ctaid.y;
	cvt.u64.u32 	%rd13, %r16;
	mul.lo.s64 	%rd14, %rd5, %rd13;
	add.s64 	%rd15, %rd14, %rd12;
	shl.b64 	%rd16, %rd15, 2;
	add.s64 	%rd17, %rd1, %rd16;
	ld.global.u32 	%r17, [%rd17];
	add.s64 	%rd18, %rd14, %rd2;
	shl.b64 	%rd19, %rd18, 2;
	add.s64 	%rd20, %rd1, %rd19;
	ld.global.u32 	%r18, [%rd20];
	add.s32 	%r19, %r18, %r17;
	cvt.rn.f32.s32 	%f2, %r19;
	st.shared.f32 	[%r5], %f2;
	bra.uni 	$L__BB133_4;
$L__BB133_2:
	cvt.u64.u32 	%rd3, %r4;
	setp.le.u64 	%p2, %rd5, %rd3;
	@%p2 bra 	$L__BB133_4;
	mov.u32 	%r14, %ctaid.y;
	cvt.u64.u32 	%rd8, %r14;
	mad.lo.s64 	%rd9, %rd5, %rd8, %rd3;
	shl.b64 	%rd10, %rd9, 2;
	add.s64 	%rd11, %rd1, %rd10;
	ld.global.u32 	%r15, [%rd11];
	cvt.rn.f32.s32 	%f1, %r15;
	st.shared.f32 	[%r5], %f1;
$L__BB133_4:
	bar.sync 	0;
	setp.lt.u32 	%p3, %r23, 66;
	@%p3 bra 	$L__BB133_8;
$L__BB133_5:
	shr.u32 	%r7, %r23, 1;
	setp.ge.u32 	%p4, %r1, %r7;
	@%p4 bra 	$L__BB133_7;
	ld.shared.f32 	%f3, [%r5];
	shl.b32 	%r20, %r7, 2;
	add.s32 	%r21, %r5, %r20;
	ld.shared.f32 	%f4, [%r21];
	add.f32 	%f5, %f3, %f4;
	st.shared.f32 	[%r5], %f5;
$L__BB133_7:
	bar.sync 	0;
	setp.gt.u32 	%p5, %r23, 131;
	mov.u32 	%r23, %r7;
	@%p5 bra 	$L__BB133_5;
$L__BB133_8:
	setp.gt.u32 	%p6, %r1, 31;
	@%p6 bra 	$L__BB133_11;
	ld.volatile.shared.f32 	%f6, [%r5];
	ld.volatile.shared.f32 	%f7, [%r5+128];
	add.f32 	%f8, %f6, %f7;
	st.volatile.shared.f32 	[%r5], %f8;
	ld.volatile.shared.f32 	%f9, [%r5];
	ld.volatile.shared.f32 	%f10, [%r5+64];
	add.f32 	%f11, %f9, %f10;
	st.volatile.shared.f32 	[%r5], %f11;
	ld.volatile.shared.f32 	%f12, [%r5];
	ld.volatile.shared.f32 	%f13, [%r5+32];
	add.f32 	%f14, %f12, %f13;
	st.volatile.shared.f32 	[%r5], %f14;
	ld.volatile.shared.f32 	%f15, [%r5];
	ld.volatile.shared.f32 	%f16, [%r5+16];
	add.f32 	%f17, %f15, %f16;
	st.volatile.shared.f32 	[%r5], %f17;
	ld.volatile.shared.f32 	%f18, [%r5];
	ld.volatile.shared.f32 	%f19, [%r5+8];
	add.f32 	%f20, %f18, %f19;
	st.volatile.shared.f32 	[%r5], %f20;
	ld.volatile.shared.f32 	%f21, [%r5];
	ld.volatile.shared.f32 	%f22, [%r5+4];
	add.f32 	%f23, %f21, %f22;
	st.volatile.shared.f32 	[%r5], %f23;
	setp.ne.s32 	%p7, %r1, 0;
	@%p7 bra 	$L__BB133_11;
	ld.shared.f32 	%f24, [reducel3sdata_i32];
	cvt.u64.u32 	%rd21, %r2;
	mov.u32 	%r22, %ctaid.y;
	cvt.u64.u32 	%rd22, %r22;
	mad.lo.s64 	%rd23, %rd6, %rd22, %rd21;
	cvta.to.global.u64 	%rd24, %rd4;
	shl.b64 	%rd25, %rd23, 2;
	add.s64 	%rd26, %rd24, %rd25;
	st.global.f32 	[%rd26], %f24;
$L__BB133_11:
	ret;

}
	// .globl	contiguous_reducel33_i32
.visible .entry contiguous_reducel33_i32(
	.param .u64 .ptr .align 1 contiguous_reducel33_i32_param_0,
	.param .u64 .ptr .align 1 contiguous_reducel33_i32_param_1,
	.param .u64 .ptr .align 1 contiguous_reducel33_i32_param_2,
	.param .u64 .ptr .align 1 contiguous_reducel33_i32_param_3,
	.param .u64 contiguous_reducel33_i32_param_4,
	.param .u64 contiguous_reducel33_i32_param_5,
	.param .u64 contiguous_reducel33_i32_param_6
)
{
	.reg .pred 	%p<48>;
	.reg .b32 	%r<216>;
	.reg .b32 	%f<119>;
	.reg .b64 	%rd<308>;

	ld.param.u64 	%rd144, [contiguous_reducel33_i32_param_0];
	ld.param.u64 	%rd145, [contiguous_reducel33_i32_param_1];
	ld.param.u64 	%rd148, [contiguous_reducel33_i32_param_2];
	ld.param.u64 	%rd149, [contiguous_reducel33_i32_param_3];
	ld.param.u64 	%rd146, [contiguous_reducel33_i32_param_4];
	ld.param.u64 	%rd147, [contiguous_reducel33_i32_param_5];
	ld.param.u64 	%rd150, [contiguous_reducel33_i32_param_6];
	cvta.to.global.u64 	%rd1, %rd149;
	cvta.to.global.u64 	%rd2, %rd148;
	mov.u32 	%r1, %tid.y;
	mov.u32 	%r2, %ntid.x;
	mov.u32 	%r3, %tid.x;
	mad.lo.s32 	%r66, %r1, %r2, %r3;
	mov.u32 	%r67, %ctaid.x;
	mad.lo.s32 	%r68, %r67, %r2, %r3;
	mov.u32 	%r4, %ctaid.y;
	mov.u32 	%r5, %ntid.y;
	mad.lo.s32 	%r69, %r4, %r5, %r1;
	shl.b32 	%r70, %r66, 2;
	mov.u32 	%r71, reducel3sdata_i32;
	add.s32 	%r7, %r71, %r70;
	mov.b32 	%r72, 0;
	st.shared.u32 	[%r7], %r72;
	cvt.u64.u32 	%rd3, %r68;
	setp.le.u64 	%p1, %rd147, %rd3;
	cvt.u64.u32 	%rd152, %r69;
	setp.le.u64 	%p2, %rd150, %rd152;
	or.pred  	%p3, %p1, %p2;
	@%p3 bra 	$L__BB134_82;
	cvt.u32.u64 	%r73, %rd3;
	cvt.u32.u64 	%r74, %rd147;
	mad.lo.s32 	%r206, %r69, %r74, %r73;
	cvt.u32.u64 	%r9, %rd146;
	add.s32 	%r205, %r9, -1;
	setp.lt.s32 	%p4, %r205, 0;
	mov.b64 	%rd307, 0;
	@%p4 bra 	$L__BB134_59;
	setp.lt.u32 	%p5, %r205, 7;
	mov.b64 	%rd307, 0;
	@%p5 bra 	$L__BB134_30;
	add.s32 	%r201, %r9, -4;
	and.b32  	%r75, %r9, -8;
	neg.s32 	%r200, %r75;
	mov.b64 	%rd307, 0;
$L__BB134_4:
	.pragma "nounroll";
	add.s32 	%r16, %r201, 3;
	cvt.u64.u32 	%rd5, %r206;
	mul.wide.u32 	%rd157, %r16, 8;
	add.s64 	%rd158, %rd2, %rd157;
	ld.global.u64 	%rd6, [%rd158];
	and.b64  	%rd159, %rd6, -4294967296;
	setp.ne.s64 	%p6, %rd159, 0;
	@%p6 bra 	$L__BB134_6;
	cvt.u32.u64 	%r76, %rd6;
	cvt.u32.u64 	%r77, %rd5;
	div.u32 	%r78, %r77, %r76;
	mul.lo.s32 	%r79, %r78, %r76;
	sub.s32 	%r80, %r77, %r79;
	cvt.u64.u32 	%rd272, %r78;
	cvt.u64.u32 	%rd273, %r80;
	bra.uni 	$L__BB134_7;
$L__BB134_6:
	div.s64 	%rd272, %rd5, %rd6;
	mul.lo.s64 	%rd160, %rd272, %rd6;
	sub.s64 	%rd273, %rd5, %rd160;
$L__BB134_7:
	mul.wide.u32 	%rd161, %r16, 8;
	add.s64 	%rd162, %rd1, %rd161;
	ld.global.u64 	%rd163, [%rd162];
	mad.lo.s64 	%rd13, %rd163, %rd273, %rd307;
	add.s32 	%r17, %r201, 2;
	and.b64  	%rd14, %rd272, 4294967295;
	mul.wide.u32 	%rd164, %r17, 8;
	add.s64 	%rd165, %rd2, %rd164;
	ld.global.u64 	%rd15, [%rd165];
	and.b64  	%rd166, %rd15, -4294967296;
	setp.ne.s64 	%p7, %rd166, 0;
	@%p7 bra 	$L__BB134_9;
	cvt.u32.u64 	%r81, %rd15;
	cvt.u32.u64 	%r82, %rd14;
	div.u32 	%r83, %r82, %r81;
	mul.lo.s32 	%r84, %r83, %r81;
	sub.s32 	%r85, %r82, %r84;
	cvt.u64.u32 	%rd274, %r83;
	cvt.u64.u32 	%rd275, %r85;
	bra.uni 	$L__BB134_10;
$L__BB134_9:
	div.s64 	%rd274, %rd14, %rd15;
	mul.lo.s64 	%rd167, %rd274, %rd15;
	sub.s64 	%rd275, %rd14, %rd167;
$L__BB134_10:
	mul.wide.u32 	%rd168, %r17, 8;
	add.s64 	%rd169, %rd1, %rd168;
	ld.global.u64 	%rd170, [%rd169];
	mad.lo.s64 	%rd22, %rd170, %rd275, %rd13;
	add.s32 	%r18, %r201, 1;
	and.b64  	%rd23, %rd274, 4294967295;
	mul.wide.u32 	%rd171, %r18, 8;
	add.s64 	%rd172, %rd2, %rd171;
	ld.global.u64 	%rd24, [%rd172];
	and.b64  	%rd173, %rd24, -4294967296;
	setp.ne.s64 	%p8, %rd173, 0;
	@%p8 bra 	$L__BB134_12;
	cvt.u32.u64 	%r86, %rd24;
	cvt.u32.u64 	%r87, %rd23;
	div.u32 	%r88, %r87, %r86;
	mul.lo.s32 	%r89, %r88, %r86;
	sub.s32 	%r90, %r87, %r89;
	cvt.u64.u32 	%rd276, %r88;
	cvt.u64.u32 	%rd277, %r90;
	bra.uni 	$L__BB134_13;
$L__BB134_12:
	div.s64 	%rd276, %rd23, %rd24;
	mul.lo.s64 	%rd174, %rd276, %rd24;
	sub.s64 	%rd277, %rd23, %rd174;
$L__BB134_13:
	mul.wide.u32 	%rd175, %r18, 8;
	add.s64 	%rd176, %rd1, %rd175;
	ld.global.u64 	%rd177, [%rd176];
	mad.lo.s64 	%rd31, %rd177, %rd277, %rd22;
	and.b64  	%rd32, %rd276, 4294967295;
	mul.wide.u32 	%rd178, %r201, 8;
	add.s64 	%rd179, %rd2, %rd178;
	ld.global.u64 	%rd33, [%rd179];
	and.b64  	%rd180, %rd33, -4294967296;
	setp.ne.s64 	%p9, %rd180, 0;
	@%p9 bra 	$L__BB134_15;
	cvt.u32.u64 	%r91, %rd33;
	cvt.u32.u64 	%r92, %rd32;
	div.u32 	%r93, %r92, %r91;
	mul.lo.s32 	%r94, %r93, %r91;
	sub.s32 	%r95, %r92, %r94;
	cvt.u64.u32 	%rd278, %r93;
	cvt.u64.u32 	%rd279, %r95;
	bra.uni 	$L__BB134_16;
$L__BB134_15:
	div.s64 	%rd278, %rd32, %rd33;
	mul.lo.s64 	%rd181, %rd278, %rd33;
	sub.s64 	%rd279, %rd32, %rd181;
$L__BB134_16:
	mul.wide.u32 	%rd182, %r201, 8;
	add.s64 	%rd183, %rd1, %rd182;
	ld.global.u64 	%rd184, [%rd183];
	mad.lo.s64 	%rd40, %rd184, %rd279, %rd31;
	add.s32 	%r19, %r201, -1;
	and.b64  	%rd41, %rd278, 4294967295;
	mul.wide.u32 	%rd185, %r19, 8;
	add.s64 	%rd186, %rd2, %rd185;
	ld.global.u64 	%rd42, [%rd186];
	and.b64  	%rd187, %rd42, -4294967296;
	setp.ne.s64 	%p10, %rd187, 0;
	@%p10 bra 	$L__BB134_18;
	cvt.u32.u64 	%r96, %rd42;
	cvt.u32.u64 	%r97, %rd41;
	div.u32 	%r98, %r97, %r96;
	mul.lo.s32 	%r99, %r98, %r96;
	sub.s32 	%r100, %r97, %r99;
	cvt.u64.u32 	%rd280, %r98;
	cvt.u64.u32 	%rd281, %r100;
	bra.uni 	$L__BB134_19;
$L__BB134_18:
	div.s64 	%rd280, %rd41, %rd42;
	mul.lo.s64 	%rd188, %rd280, %rd42;
	sub.s64 	%rd281, %rd41, %rd188;
$L__BB134_19:
	mul.wide.u32 	%rd189, %r19, 8;
	add.s64 	%rd190, %rd1, %rd189;
	ld.global.u64 	%rd191, [%rd190];
	mad.lo.s64 	%rd49, %rd191, %rd281, %rd40;
	add.s32 	%r20, %r201, -2;
	and.b64  	%rd50, %rd280, 4294967295;
	mul.wide.u32 	%rd192, %r20, 8;
	add.s64 	%rd193, %rd2, %rd192;
	ld.global.u64 	%rd51, [%rd193];
	and.b64  	%rd194, %rd51, -4294967296;
	setp.ne.s64 	%p11, %rd194, 0;
	@%p11 bra 	$L__BB134_21;
	cvt.u32.u64 	%r101, %rd51;
	cvt.u32.u64 	%r102, %rd50;
	div.u32 	%r103, %r102, %r101;
	mul.lo.s32 	%r104, %r103, %r101;
	sub.s32 	%r105, %r102, %r104;
	cvt.u64.u32 	%rd282, %r103;
	cvt.u64.u32 	%rd283, %r105;
	bra.uni 	$L__BB134_22;
$L__BB134_21:
	div.s64 	%rd282, %rd50, %rd51;
	mul.lo.s64 	%rd195, %rd282, %rd51;
	sub.s64 	%rd283, %rd50, %rd195;
$L__BB134_22:
	mul.wide.u32 	%rd196, %r20, 8;
	add.s64 	%rd197, %rd1, %rd196;
	ld.global.u64 	%rd198, [%rd197];
	mad.lo.s64 	%rd58, %rd198, %rd283, %rd49;
	add.s32 	%r21, %r201, -3;
	and.b64  	%rd59, %rd282, 4294967295;
	mul.wide.u32 	%rd199, %r21, 8;
	add.s64 	%rd200, %rd2, %rd199;
	ld.global.u64 	%rd60, [%rd200];
	and.b64  	%rd201, %rd60, -4294967296;
	setp.ne.s64 	%p12, %rd201, 0;
	@%p12 bra 	$L__BB134_24;
	cvt.u32.u64 	%r106, %rd60;
	cvt.u32.u64 	%r107, %rd59;
	div.u32 	%r108, %r107, %r106;
	mul.lo.s32 	%r109, %r108, %r106;
	sub.s32 	%r110, %r107, %r109;
	cvt.u64.u32 	%rd284, %r108;
	cvt.u64.u32 	%rd285, %r110;
	bra.uni 	$L__BB134_25;
$L__BB134_24:
	div.s64 	%rd284, %rd59, %rd60;
	mul.lo.s64 	%rd202, %rd284, %rd60;
	sub.s64 	%rd285, %rd59, %rd202;
$L__BB134_25:
	mul.wide.u32 	%rd203, %r21, 8;
	add.s64 	%rd204, %rd1, %rd203;
	ld.global.u64 	%rd205, [%rd204];
	mad.lo.s64 	%rd67, %rd205, %rd285, %rd58;
	and.b64  	%rd68, %rd284, 4294967295;
	add.s32 	%r111, %r201, -4;
	mul.wide.u32 	%rd206, %r111, 8;
	add.s64 	%rd207, %rd2, %rd206;
	ld.global.u64 	%rd69, [%rd207];
	and.b64  	%rd208, %rd69, -4294967296;
	setp.ne.s64 	%p13, %rd208, 0;
	@%p13 bra 	$L__BB134_27;
	cvt.u32.u64 	%r112, %rd69;
	cvt.u32.u64 	%r113, %rd68;
	div.u32 	%r114, %r113, %r112;
	mul.lo.s32 	%r115, %r114, %r112;
	sub.s32 	%r116, %r113, %r115;
	cvt.u64.u32 	%rd286, %r114;
	cvt.u64.u32 	%rd287, %r116;
	bra.uni 	$L__BB134_28;
$L__BB134_27:
	div.s64 	%rd286, %rd68, %rd69;
	mul.lo.s64 	%rd209, %rd286, %rd69;
	sub.s64 	%rd287, %rd68, %rd209;
$L__BB134_28:
	mul.wide.u32 	%rd210, %r111, 8;
	add.s64 	%rd211, %rd1, %rd210;
	ld.global.u64 	%rd212, [%rd211];
	mad.lo.s64 	%rd307, %rd212, %rd287, %rd67;
	cvt.u32.u64 	%r206, %rd286;
	add.s32 	%r201, %r201, -8;
	add.s32 	%r200, %r200, 8;
	setp.ne.s32 	%p14, %r200, 0;
	@%p14 bra 	$L__BB134_4;
	add.s32 	%r205, %r201, 3;
$L__BB134_30:
	and.b32  	%r28, %r9, 7;
	setp.eq.s32 	%p15, %r28, 0;
	@%p15 bra 	$L__BB134_59;
	and.b32  	%r29, %r9, 3;
	setp.lt.u32 	%p16, %r28, 4;
	@%p16 bra 	$L__BB134_45;
	cvt.u64.u32 	%rd79, %r206;
	mul.wide.u32 	%rd214, %r205, 8;
	add.s64 	%rd215, %rd2, %rd214;
	ld.global.u64 	%rd80, [%rd215];
	and.b64  	%rd216, %rd80, -4294967296;
	setp.ne.s64 	%p17, %rd216, 0;
	@%p17 bra 	$L__BB134_34;
	cvt.u32.u64 	%r118, %rd80;
	cvt.u32.u64 	%r119, %rd79;
	div.u32 	%r120, %r119, %r118;
	mul.lo.s32 	%r121, %r120, %r118;
	sub.s32 	%r122, %r119, %r121;
	cvt.u64.u32 	%rd290, %r120;
	cvt.u64.u32 	%rd291, %r122;
	bra.uni 	$L__BB134_35;
$L__BB134_34:
	div.s64 	%rd290, %rd79, %rd80;
	mul.lo.s64 	%rd217, %rd290, %rd80;
	sub.s64 	%rd291, %rd79, %rd217;
$L__BB134_35:
	mul.wide.u32 	%rd218, %r205, 8;
	add.s64 	%rd219, %rd1, %rd218;
	ld.global.u64 	%rd220, [%rd219];
	mad.lo.s64 	%rd87, %rd220, %rd291, %rd307;
	add.s32 	%r30, %r205, -1;
	and.b64  	%rd88, %rd290, 4294967295;
	mul.wide.u32 	%rd221, %r30, 8;
	add.s64 	%rd222, %rd2, %rd221;
	ld.global.u64 	%rd89, [%rd222];
	and.b64  	%rd223, %rd89, -4294967296;
	setp.ne.s64 	%p18, %rd223, 0;
	@%p18 bra 	$L__BB134_37;
	cvt.u32.u64 	%r123, %rd89;
	cvt.u32.u64 	%r124, %rd88;
	div.u32 	%r125, %r124, %r123;
	mul.lo.s32 	%r126, %r125, %r123;
	sub.s32 	%r127, %r124, %r126;
	cvt.u64.u32 	%rd292, %r125;
	cvt.u64.u32 	%rd293, %r127;
	bra.uni 	$L__BB134_38;
$L__BB134_37:
	div.s64 	%rd292, %rd88, %rd89;
	mul.lo.s64 	%rd224, %rd292, %rd89;
	sub.s64 	%rd293, %rd88, %rd224;
$L__BB134_38:
	mul.wide.u32 	%rd225, %r30, 8;
	add.s64 	%rd226, %rd1, %rd225;
	ld.global.u64 	%rd227, [%rd226];
	mad.lo.s64 	%rd96, %rd227, %rd293, %rd87;
	add.s32 	%r31, %r205, -2;
	and.b64  	%rd97, %rd292, 4294967295;
	mul.wide.u32 	%rd228, %r31, 8;
	add.s64 	%rd229, %rd2, %rd228;
	ld.global.u64 	%rd98, [%rd229];
	and.b64  	%rd230, %rd98, -4294967296;
	setp.ne.s64 	%p19, %rd230, 0;
	@%p19 bra 	$L__BB134_40;
	cvt.u32.u64 	%r128, %rd98;
	cvt.u32.u64 	%r129, %rd97;
	div.u32 	%r130, %r129, %r128;
	mul.lo.s32 	%r131, %r130, %r128;
	sub.s32 	%r132, %r129, %r131;
	cvt.u64.u32 	%rd294, %r130;
	cvt.u64.u32 	%rd295, %r132;
	bra.uni 	$L__BB134_41;
$L__BB134_40:
	div.s64 	%rd294, %rd97, %rd98;
	mul.lo.s64 	%rd231, %rd294, %rd98;
	sub.s64 	%rd295, %rd97, %rd231;
$L__BB134_41:
	mul.wide.u32 	%rd232, %r31, 8;
	add.s64 	%rd233, %rd1, %rd232;
	ld.global.u64 	%rd234, [%rd233];
	mad.lo.s64 	%rd105, %rd234, %rd295, %rd96;
	add.s32 	%r32, %r205, -3;
	and.b64  	%rd106, %rd294, 4294967295;
	mul.wide.u32 	%rd235, %r32, 8;
	add.s64 	%rd236, %rd2, %rd235;
	ld.global.u64 	%rd107, [%rd236];
	and.b64  	%rd237, %rd107, -4294967296;
	setp.ne.s64 	%p20, %rd237, 0;
	@%p20 bra 	$L__BB134_43;
	cvt.u32.u64 	%r133, %rd107;
	cvt.u32.u64 	%r134, %rd106;
	div.u32 	%r135, %r134, %r133;
	mul.lo.s32 	%r136, %r135, %r133;
	sub.s32 	%r137, %r134, %r136;
	cvt.u64.u32 	%rd296, %r135;
	cvt.u64.u32 	%rd297, %r137;
	bra.uni 	$L__BB134_44;
$L__BB134_43:
	div.s64 	%rd296, %rd106, %rd107;
	mul.lo.s64 	%rd238, %rd296, %rd107;
	sub.s64 	%rd297, %rd106, %rd238;
$L__BB134_44:
	mul.wide.u32 	%rd239, %r32, 8;
	add.s64 	%rd240, %rd1, %rd239;
	ld.global.u64 	%rd241, [%rd240];
	mad.lo.s64 	%rd307, %rd241, %rd297, %rd105;
	cvt.u32.u64 	%r206, %rd296;
	add.s32 	%r205, %r205, -4;
$L__BB134_45:
	setp.eq.s32 	%p21, %r29, 0;
	@%p21 bra 	$L__BB134_59;
	setp.eq.s32 	%p22, %r29, 1;
	@%p22 bra 	$L__BB134_54;
	cvt.u64.u32 	%rd117, %r206;
	mul.wide.u32 	%rd243, %r205, 8;
	add.s64 	%rd244, %rd2, %rd243;
	ld.global.u64 	%rd118, [%rd244];
	and.b64  	%rd245, %rd118, -4294967296;
	setp.ne.s64 	%p23, %rd245, 0;
	@%p23 bra 	$L__BB134_49;
	cvt.u32.u64 	%r138, %rd118;
	cvt.u32.u64 	%r139, %rd117;
	div.u32 	%r140, %r139, %r138;
	mul.lo.s32 	%r141, %r140, %r138;
	sub.s32 	%r142, %r139, %r141;
	cvt.u64.u32 	%rd300, %r140;
	cvt.u64.u32 	%rd301, %r142;
	bra.uni 	$L__BB134_50;
$L__BB134_49:
	div.s64 	%rd300, %rd117, %rd118;
	mul.lo.s64 	%rd246, %rd300, %rd118;
	sub.s64 	%rd301, %rd117, %rd246;
$L__BB134_50:
	add.s64 	%rd248, %rd1, %rd243;
	ld.global.u64 	%rd249, [%rd248];
	mad.lo.s64 	%rd125, %rd249, %rd301, %rd307;
	add.s32 	%r37, %r205, -1;
	and.b64  	%rd126, %rd300, 4294967295;
	mul.wide.u32 	%rd250, %r37, 8;
	add.s64 	%rd251, %rd2, %rd250;
	ld.global.u64 	%rd127, [%rd251];
	and.b64  	%rd252, %rd127, -4294967296;
	setp.ne.s64 	%p24, %rd252, 0;
	@%p24 bra 	$L__BB134_52;
	cvt.u32.u64 	%r143, %rd127;
	cvt.u32.u64 	%r144, %rd126;
	div.u32 	%r145, %r144, %r143;
	mul.lo.s32 	%r146, %r145, %r143;
	sub.s32 	%r147, %r144, %r146;
	cvt.u64.u32 	%rd302, %r145;
	cvt.u64.u32 	%rd303, %r147;
	bra.uni 	$L__BB134_53;
$L__BB134_52:
	div.s64 	%rd302, %rd126, %rd127;
	mul.lo.s64 	%rd253, %rd302, %rd127;
	sub.s64 	%rd303, %rd126, %rd253;
$L__BB134_53:
	add.s64 	%rd255, %rd1, %rd250;
	ld.global.u64 	%rd256, [%rd255];
	mad.lo.s64 	%rd307, %rd256, %rd303, %rd125;
	cvt.u32.u64 	%r206, %rd302;
	add.s32 	%r205, %r205, -2;
$L__BB134_54:
	and.b32  	%r148, %r9, 1;
	setp.eq.b32 	%p25, %r148, 1;
	not.pred 	%p26, %p25;
	@%p26 bra 	$L__BB134_59;
	cvt.u64.u32 	%rd137, %r206;
	mul.wide.u32 	%rd257, %r205, 8;
	add.s64 	%rd258, %rd2, %rd257;
	ld.global.u64 	%rd138, [%rd258];
	and.b64  	%rd259, %rd138, -4294967296;
	setp.ne.s64 	%p27, %rd259, 0;
	@%p27 bra 	$L__BB134_57;
	cvt.u32.u64 	%r149, %rd138;
	cvt.u32.u64 	%r150, %rd137;
	rem.u32 	%r151, %r150, %r149;
	cvt.u64.u32 	%rd306, %r151;
	bra.uni 	$L__BB134_58;
$L__BB134_57:
	rem.s64 	%rd306, %rd137, %rd138;
$L__BB134_58:
	add.s64 	%rd261, %rd1, %rd257;
	ld.global.u64 	%rd262, [%rd261];
	mad.lo.s64 	%rd307, %rd262, %rd306, %rd307;
$L__BB134_59:
	cvta.to.global.u64 	%rd263, %rd145;
	shl.b64 	%rd264, %rd307, 2;
	add.s64 	%rd265, %rd263, %rd264;
	ld.global.u32 	%r42, [%rd265];
	abs.s32 	%r43, %r42;
	cvt.rn.f32.s32 	%f1, %r43;
	abs.f32 	%f2, %f1;
	setp.eq.s32 	%p28, %r43, 1;
	mov.f32 	%f109, 0f3F800000;
	@%p28 bra 	$L__BB134_65;
	setp.num.f32 	%p29, %f2, %f2;
	@%p29 bra 	$L__BB134_62;
	mov.f32 	%f79, 0f40400000;
	add.rn.f32 	%f109, %f1, %f79;
	bra.uni 	$L__BB134_65;
$L__BB134_62:
	setp.ne.s32 	%p30, %r42, 0;
	setp.neu.f32 	%p31, %f2, 0f7F800000;
	and.pred  	%p32, %p30, %p31;
	@%p32 bra 	$L__BB134_64;
	add.f32 	%f109, %f1, %f1;
	bra.uni 	$L__BB134_65;
$L__BB134_64:
	setp.lt.f32 	%p33, %f2, 0f00800000;
	mul.f32 	%f23, %f2, 0f4B800000;
	selp.f32 	%f24, %f23, %f2, %p33;
	mov.b32 	%r152, %f24;
	add.s32 	%r153, %r152, -1060439283;
	and.b32  	%r154, %r153, -8388608;
	sub.s32 	%r155, %r152, %r154;
	mov.b32 	%f25, %r155;
	cvt.rn.f32.s32 	%f26, %r154;
	selp.f32 	%f27, 0fC1C00000, 0f00000000, %p33;
	fma.rn.f32 	%f28, %f26, 0f34000000, %f27;
	add.f32 	%f29, %f25, 0fBF800000;
	add.f32 	%f30, %f25, 0f3F800000;
	rcp.approx.ftz.f32 	%f31, %f30;
	add.f32 	%f32, %f29, %f29;
	mul.f32 	%f33, %f32, %f31;
	mul.f32 	%f34, %f33, %f33;
	neg.f32 	%f35, %f33;
	sub.f32 	%f36, %f29, %f33;
	add.f32 	%f37, %f36, %f36;
	fma.rn.f32 	%f38, %f35, %f29, %f37;
	mul.rn.f32 	%f39, %f31, %f38;
	fma.rn.f32 	%f40, %f34, 0f3A2C32E4, 0f3B52E7DB;
	fma.rn.f32 	%f41, %f40, %f34, 0f3C93BB73;
	fma.rn.f32 	%f42, %f41, %f34, 0f3DF6384F;
	mul.rn.f32 	%f43, %f42, %f34;
	fma.rn.f32 	%f44, %f33, 0f3FB8AA3B, %f28;
	mul.f32 	%f45, %f43, 0f40400000;
	sub.f32 	%f46, %f28, %f44;
	fma.rn.f32 	%f47, %f33, 0f3FB8AA3B, %f46;
	fma.rn.f32 	%f48, %f39, 0f3FB8AA3B, %f47;
	fma.rn.f32 	%f49, %f33, 0f32A55E34, %f48;
	fma.rn.f32 	%f50, %f45, %f39, %f49;
	fma.rn.f32 	%f51, %f43, %f33, %f50;
	add.rn.f32 	%f52, %f44, %f51;
	mov.f32 	%f53, 0f40400000;
	mul.rn.f32 	%f54, %f52, %f53;
	cvt.rni.f32.f32 	%f55, %f54;
	sub.f32 	%f56, %f54, %f55;
	neg.f32 	%f57, %f54;
	fma.rn.f32 	%f58, %f52, 0f40400000, %f57;
	neg.f32 	%f59, %f44;
	add.rn.f32 	%f60, %f52, %f59;
	neg.f32 	%f61, %f60;
	add.rn.f32 	%f62, %f51, %f61;
	fma.rn.f32 	%f63, %f62, 0f40400000, %f58;
	add.f32 	%f64, %f56, %f63;
	setp.gt.f32 	%p34, %f55, 0f00000000;
	selp.b32 	%r156, 0, -2097152000, %p34;
	setp.lt.f32 	%p35, %f54, 0f00000000;
	selp.f32 	%f65, 0f00000000, 0f7F800000, %p35;
	abs.f32 	%f66, %f54;
	setp.gt.f32 	%p36, %f66, 0f43180000;
	cvt.rzi.s32.f32 	%r157, %f55;
	shl.b32 	%r158, %r157, 23;
	sub.s32 	%r159, %r158, %r156;
	mov.b32 	%f67, %r159;
	add.s32 	%r160, %r156, 2130706432;
	mov.b32 	%f68, %r160;
	fma.rn.f32 	%f69, %f64, 0f391FCB8E, 0f3AAF85ED;
	fma.rn.f32 	%f70, %f69, %f64, 0f3C1D9856;
	fma.rn.f32 	%f71, %f70, %f64, 0f3D6357BB;
	fma.rn.f32 	%f72, %f71, %f64, 0f3E75FDEC;
	fma.rn.f32 	%f73, %f72, %f64, 0f3F317218;
	fma.rn.f32 	%f74, %f73, %f64, 0f3F800000;
	mul.f32 	%f75, %f74, %f68;
	mul.f32 	%f76, %f75, %f67;
	selp.f32 	%f77, %f65, %f76, %p36;
	setp.lt.s32 	%p37, %r43, 0;
	neg.f32 	%f78, %f77;
	selp.f32 	%f109, %f78, %f77, %p37;
$L__BB134_65:
	st.shared.f32 	[%r7], %f109;
	bar.sync 	0;
	setp.ne.s32 	%p38, %r1, 0;
	@%p38 bra 	$L__BB134_82;
	setp.gt.u32 	%p39, %r5, 1;
	@%p39 bra 	$L__BB134_68;
	shl.b32 	%r161, %r3, 2;
	mov.u32 	%r162, reducel3sdata_i32;
	add.s32 	%r163, %r162, %r161;
	ld.shared.f32 	%f117, [%r163];
	bra.uni 	$L__BB134_81;
$L__BB134_68:
	shl.b32 	%r165, %r3, 2;
	mov.u32 	%r166, reducel3sdata_i32;
	add.s32 	%r44, %r166, %r165;
	ld.shared.f32 	%f117, [%r44];
	add.s32 	%r45, %r5, -1;
	add.s32 	%r167, %r5, -2;
	and.b32  	%r46, %r45, 7;
	setp.lt.u32 	%p40, %r167, 7;
	mov.b32 	%r214, 1;
	@%p40 bra 	$L__BB134_72;
	and.b32  	%r170, %r45, -8;
	neg.s32 	%r211, %r170;
	shl.b32 	%r48, %r2, 2;
	add.s32 	%r172, %r165, %r48;
	add.s32 	%r209, %r166, %r172;
	shl.b32 	%r50, %r2, 5;
	mov.b32 	%r212, 1;
	mov.b32 	%r210, 0;
$L__BB134_70:
	.pragma "nounroll";
	mul.lo.s32 	%r174, %r212, %r2;
	shl.b32 	%r175, %r174, 2;
	add.s32 	%r176, %r44, %r175;
	ld.shared.f32 	%f81, [%r209];
	add.f32 	%f82, %f117, %f81;
	add.s32 	%r177, %r176, %r48;
	ld.shared.f32 	%f83, [%r177];
	add.f32 	%f84, %f82, %f83;
	add.s32 	%r178, %r177, %r48;
	ld.shared.f32 	%f85, [%r178];
	add.f32 	%f86, %f84, %f85;
	add.s32 	%r179, %r178, %r48;
	ld.shared.f32 	%f87, [%r179];
	add.f32 	%f88, %f86, %f87;
	add.s32 	%r180, %r179, %r48;
	ld.shared.f32 	%f89, [%r180];
	add.f32 	%f90, %f88, %f89;
	add.s32 	%r181, %r180, %r48;
	ld.shared.f32 	%f91, [%r181];
	add.f32 	%f92, %f90, %f91;
	add.s32 	%r182, %r181, %r48;
	ld.shared.f32 	%f93, [%r182];
	add.f32 	%f94, %f92, %f93;
	add.s32 	%r183, %r182, %r48;
	ld.shared.f32 	%f95, [%r183];
	add.f32 	%f117, %f94, %f95;
	add.s32 	%r212, %r212, 8;
	add.s32 	%r211, %r211, 8;
	add.s32 	%r210, %r210, 8;
	add.s32 	%r209, %r209, %r50;
	setp.ne.s32 	%p41, %r211, 0;
	@%p41 bra 	$L__BB134_70;
	add.s32 	%r214, %r210, 1;
$L__BB134_72:
	setp.eq.s32 	%p42, %r46, 0;
	@%p42 bra 	$L__BB134_80;
	and.b32  	%r61, %r45, 3;
	setp.lt.u32 	%p43, %r46, 4;
	@%p43 bra 	$L__BB134_75;
	mul.lo.s32 	%r184, %r214, %r2;
	shl.b32 	%r185, %r184, 2;
	add.s32 	%r186, %r44, %r185;
	ld.shared.f32 	%f97, [%r186];
	add.f32 	%f98, %f117, %f97;
	shl.b32 	%r187, %r2, 2;
	add.s32 	%r188, %r186, %r187;
	ld.shared.f32 	%f99, [%r188];
	add.f32 	%f100, %f98, %f99;
	add.s32 	%r189, %r188, %r187;
	ld.shared.f32 	%f101, [%r189];
	add.f32 	%f102, %f100, %f101;
	add.s32 	%r190, %r189, %r187;
	ld.shared.f32 	%f103, [%r190];
	add.f32 	%f117, %f102, %f103;
	add.s32 	%r214, %r214, 4;
$L__BB134_75:
	setp.eq.s32 	%p44, %r61, 0;
	@%p44 bra 	$L__BB134_80;
	setp.eq.s32 	%p45, %r61, 1;
	@%p45 bra 	$L__BB134_78;
	mul.lo.s32 	%r191, %r214, %r2;
	shl.b32 	%r192, %r191, 2;
	add.s32 	%r193, %r44, %r192;
	ld.shared.f32 	%f105, [%r193];
	add.f32 	%f106, %f117, %f105;
	shl.b32 	%r194, %r2, 2;
	add.s32 	%r195, %r193, %r194;
	ld.shared.f32 	%f107, [%r195];
	add.f32 	%f117, %f106, %f107;
	add.s32 	%r214, %r214, 2;
$L__BB134_78:
	and.b32  	%r196, %r45, 1;
	setp.eq.b32 	%p46, %r196, 1;
	not.pred 	%p47, %p46;
	@%p47 bra 	$L__BB134_80;
	mul.lo.s32 	%r197, %r214, %r2;
	shl.b32 	%r198, %r197, 2;
	add.s32 	%r199, %r44, %r198;
	ld.shared.f32 	%f108, [%r199];
	add.f32 	%f117, %f117, %f108;
$L__BB134_80:
	st.shared.f32 	[%r44], %f117;
$L__BB134_81:
	cvt.u64.u32 	%rd266, %r4;
	mad.lo.s64 	%rd267, %rd147, %rd266, %rd3;
	cvta.to.global.u64 	%rd268, %rd144;
	shl.b64 	%rd269, %rd267, 2;
	add.s64 	%rd270, %rd268, %rd269;
	st.global.f32 	[%rd270], %f117;
$L__BB134_82:
	ret;

}
	// .globl	contiguous_reducel333_i32
.visible .entry contiguous_reducel333_i32(
	.param .u64 .ptr .align 1 contiguous_reducel333_i32_param_0,
	.param .u64 .ptr .align 1 contiguous_reducel333_i32_param_1,
	.param .u64 contiguous_reducel333_i32_param_2,
	.param .u64 contiguous_reducel333_i32_param_3,
	.param .u64 contiguous_reducel333_i32_param_4
)
{
	.reg .pred 	%p<14>;
	.reg .b32 	%r<87>;
	.reg .b32 	%f<55>;
	.reg .b64 	%rd<16>;

	ld.param.u64 	%rd2, [contiguous_reducel333_i32_param_0];
	ld.param.u64 	%rd3, [contiguous_reducel333_i32_param_1];
	ld.param.u64 	%rd4, [contiguous_reducel333_i32_param_3];
	ld.param.u64 	%rd5, [contiguous_reducel333_i32_param_4];
	mov.u32 	%r1, %tid.y;
	mov.u32 	%r2, %ntid.x;
	mov.u32 	%r3, %tid.x;
	mad.lo.s32 	%r30, %r1, %r2, %r3;
	mov.u32 	%r31, %ctaid.x;
	mad.lo.s32 	%r32, %r31, %r2, %r3;
	mov.u32 	%r4, %ctaid.y;
	mov.u32 	%r5, %ntid.y;
	mad.lo.s32 	%r33, %r4, %r5, %r1;
	shl.b32 	%r34, %r30, 2;
	mov.u32 	%r35, reducel3sdata_i32;
	add.s32 	%r7, %r35, %r34;
	mov.b32 	%r36, 0;
	st.shared.u32 	[%r7], %r36;
	cvt.u64.u32 	%rd1, %r32;
	setp.le.u64 	%p1, %rd4, %rd1;
	cvt.u64.u32 	%rd7, %r33;
	setp.le.u64 	%p2, %rd5, %rd7;
	or.pred  	%p3, %p1, %p2;
	@%p3 bra 	$L__BB135_18;
	cvt.u32.u64 	%r37, %rd1;
	cvta.to.global.u64 	%rd8, %rd3;
	cvt.u32.u64 	%r38, %rd4;
	mad.lo.s32 	%r39, %r33, %r38, %r37;
	mul.wide.u32 	%rd9, %r39, 4;
	add.s64 	%rd10, %rd8, %rd9;
	ld.global.u32 	%r40, [%rd10];
	cvt.rn.f32.s32 	%f16, %r40;
	st.shared.f32 	[%r7], %f16;
	bar.sync 	0;
	setp.ne.s32 	%p4, %r1, 0;
	@%p4 bra 	$L__BB135_18;
	setp.gt.u32 	%p5, %r5, 1;
	@%p5 bra 	$L__BB135_4;
	shl.b32 	%r41, %r3, 2;
	add.s32 	%r43, %r35, %r41;
	ld.shared.f32 	%f53, [%r43];
	bra.uni 	$L__BB135_17;
$L__BB135_4:
	shl.b32 	%r45, %r3, 2;
	add.s32 	%r8, %r35, %r45;
	ld.shared.f32 	%f53, [%r8];
	add.s32 	%r9, %r5, -1;
	add.s32 	%r47, %r5, -2;
	and.b32  	%r10, %r9, 7;
	setp.lt.u32 	%p6, %r47, 7;
	mov.b32 	%r85, 1;
	@%p6 bra 	$L__BB135_8;
	and.b32  	%r50, %r9, -8;
	neg.s32 	%r82, %r50;
	shl.b32 	%r12, %r2, 2;
	add.s32 	%r52, %r45, %r12;
	add.s32 	%r80, %r35, %r52;
	shl.b32 	%r14, %r2, 5;
	mov.b32 	%r83, 1;
	mov.b32 	%r81, 0;
$L__BB135_6:
	.pragma "nounroll";
	mul.lo.s32 	%r54, %r83, %r2;
	shl.b32 	%r55, %r54, 2;
	add.s32 	%r56, %r8, %r55;
	ld.shared.f32 	%f18, [%r80];
	add.f32 	%f19, %f53, %f18;
	add.s32 	%r57, %r56, %r12;
	ld.shared.f32 	%f20, [%r57];
	add.f32 	%f21, %f19, %f20;
	add.s32 	%r58, %r57, %r12;
	ld.shared.f32 	%f22, [%r58];
	add.f32 	%f23, %f21, %f22;
	add.s32 	%r59, %r58, %r12;
	ld.shared.f32 	%f24, [%r59];
	add.f32 	%f25, %f23, %f24;
	add.s32 	%r60, %r59, %r12;
	ld.shared.f32 	%f26, [%r60];
	add.f32 	%f27, %f25, %f26;
	add.s32 	%r61, %r60, %r12;
	ld.shared.f32 	%f28, [%r61];
	add.f32 	%f29, %f27, %f28;
	add.s32 	%r62, %r61, %r12;
	ld.shared.f32 	%f30, [%r62];
	add.f32 	%f31, %f29, %f30;
	add.s32 	%r63, %r62, %r12;
	ld.shared.f32 	%f32, [%r63];
	add.f32 	%f53, %f31, %f32;
	add.s32 	%r83, %r83, 8;
	add.s32 	%r82, %r82, 8;
	add.s32 	%r81, %r81, 8;
	add.s32 	%r80, %r80, %r14;
	setp.ne.s32 	%p7, %r82, 0;
	@%p7 bra 	$L__BB135_6;
	add.s32 	%r85, %r81, 1;
$L__BB135_8:
	setp.eq.s32 	%p8, %r10, 0;
	@%p8 bra 	$L__BB135_16;
	and.b32  	%r25, %r9, 3;
	setp.lt.u32 	%p9, %r10, 4;
	@%p9 bra 	$L__BB135_11;
	mul.lo.s32 	%r64, %r85, %r2;
	shl.b32 	%r65, %r64, 2;
	add.s32 	%r66, %r8, %r65;
	ld.shared.f32 	%f34, [%r66];
	add.f32 	%f35, %f53, %f34;
	shl.b32 	%r67, %r2, 2;
	add.s32 	%r68, %r66, %r67;
	ld.shared.f32 	%f36, [%r68];
	add.f32 	%f37, %f35, %f36;
	add.s32 	%r69, %r68, %r67;
	ld.shared.f32 	%f38, [%r69];
	add.f32 	%f39, %f37, %f38;
	add.s32 	%r70, %r69, %r67;
	ld.shared.f32 	%f40, [%r70];
	add.f32 	%f53, %f39, %f40;
	add.s32 	%r85, %r85, 4;
$L__BB135_11:
	setp.eq.s32 	%p10, %r25, 0;
	@%p10 bra 	$L__BB135_16;
	setp.eq.s32 	%p11, %r25, 1;
	@%p11 bra 	$L__BB135_14;
	mul.lo.s32 	%r71, %r85, %r2;
	shl.b32 	%r72, %r71, 2;
	add.s32 	%r73, %r8, %r72;
	ld.shared.f32 	%f42, [%r73];
	add.f32 	%f43, %f53, %f42;
	shl.b32 	%r74, %r2, 2;
	add.s32 	%r75, %r73, %r74;
	ld.shared.f32 	%f44, [%r75];
	add.f32 	%f53, %f43, %f44;
	add.s32 	%r85, %r85, 2;
$L__BB135_14:
	and.b32  	%r76, %r9, 1;
	setp.eq.b32 	%p12, %r76, 1;
	not.pred 	%p13, %p12;
	@%p13 bra 	$L__BB135_16;
	mul.lo.s32 	%r77, %r85, %r2;
	shl.b32 	%r78, %r77, 2;
	add.s32 	%r79, %r8, %r78;
	ld.shared.f32 	%f45, [%r79];
	add.f32 	%f53, %f53, %f45;
$L__BB135_16:
	st.shared.f32 	[%r8], %f53;
$L__BB135_17:
	cvt.u64.u32 	%rd11, %r4;
	mad.lo.s64 	%rd12, %rd4, %rd11, %rd1;
	cvta.to.global.u64 	%rd13, %rd2;
	shl.b64 	%rd14, %rd12, 2;
	add.s64 	%rd15, %rd13, %rd14;
	st.global.f32 	[%rd15], %f53;
$L__BB135_18:
	ret;

}
	// .globl	contiguous_reducel3_i64
.visible .entry contiguous_reducel3_i64(
	.param .u64 .ptr .align 1 contiguous_reducel3_i64_param_0,
	.param .u64 .ptr .align 1 contiguous_reducel3_i64_param_1,
	.param .u64 contiguous_reducel3_i64_param_2
)
{
	.reg .pred 	%p<26>;
	.reg .b32 	%r<38>;
	.reg .b64 	%rd<23>;
	.reg .b64 	%fd<59>;

	ld.param.u64 	%rd7, [contiguous_reducel3_i64_param_0];
	ld.param.u64 	%rd9, [contiguous_reducel3_i64_param_1];
	ld.param.u64 	%rd8, [contiguous_reducel3_i64_param_2];
	cvta.to.global.u64 	%rd1, %rd9;
	mov.u32 	%r1, %tid.x;
	mov.u32 	%r2, %ctaid.x;
	mov.u32 	%r37, %ntid.x;
	mul.lo.s32 	%r15, %r2, %r37;
	shl.b32 	%r16, %r15, 1;
	add.s32 	%r4, %r16, %r1;
	shl.b32 	%r17, %r1, 3;
	mov.u32 	%r18, reducel3sdata_i64;
	add.s32 	%r5, %r18, %r17;
	mov.b64 	%rd10, 0;
	st.shared.u64 	[%r5], %rd10;
	add.s32 	%r19, %r4, %r37;
	cvt.u64.u32 	%rd2, %r19;
	setp.le.u64 	%p1, %rd8, %rd2;
	@%p1 bra 	$L__BB136_6;
	mul.wide.u32 	%rd14, %r4, 8;
	add.s64 	%rd15, %rd1, %rd14;
	ld.global.u64 	%rd16, [%rd15];
	abs.s64 	%rd3, %rd16;
	cvt.rn.f64.s64 	%fd19, %rd3;
	{
	.reg .b32 %temp; 
	mov.b64 	{%temp, %r6}, %fd19;
	}
	mov.f64 	%fd20, 0d4008000000000000;
	{
	.reg .b32 %temp; 
	mov.b64 	{%temp, %r25}, %fd20;
	}
	and.b32  	%r8, %r25, 2146435072;
	setp.eq.s32 	%p9, %r8, 1073741824;
	abs.f64 	%fd21, %fd19;
	{ // callseq 1, 0
	.param .b64 param0;
	st.param.f64 	[param0], %fd21;
	.param .b64 retval0;
	call.uni (retval0), 
	__internal_accurate_pow, 
	(
	param0
	);
	ld.param.f64 	%fd22, [retval0];
	} // callseq 1
	setp.lt.s32 	%p10, %r6, 0;
	neg.f64 	%fd24, %fd22;
	selp.f64 	%fd25, %fd24, %fd22, %p9;
	selp.f64 	%fd56, %fd25, %fd22, %p10;
	setp.ne.s64 	%p11, %rd16, 0;
	@%p11 bra 	$L__BB136_3;
	setp.eq.s32 	%p12, %r8, 1073741824;
	selp.b32 	%r26, %r6, 0, %p12;
	setp.lt.s32 	%p13, %r25, 0;
	or.b32  	%r27, %r26, 2146435072;
	selp.b32 	%r28, %r27, %r26, %p13;
	mov.b32 	%r29, 0;
	mov.b64 	%fd56, {%r29, %r28};
$L__BB136_3:
	setp.eq.s32 	%p14, %r8, 1073741824;
	setp.eq.s64 	%p15, %rd3, 1;
	selp.f64 	%fd4, 0d3FF0000000000000, %fd56, %p15;
	shl.b64 	%rd17, %rd2, 3;
	add.s64 	%rd18, %rd1, %rd17;
	ld.global.u64 	%rd19, [%rd18];
	abs.s64 	%rd4, %rd19;
	cvt.rn.f64.s64 	%fd26, %rd4;
	{
	.reg .b32 %temp; 
	mov.b64 	{%temp, %r9}, %fd26;
	}
	abs.f64 	%fd27, %fd26;
	{ // callseq 2, 0
	.param .b64 param0;
	st.param.f64 	[param0], %fd27;
	.param .b64 retval0;
	call.uni (retval0), 
	__internal_accurate_pow, 
	(
	param0
	);
	ld.param.f64 	%fd28, [retval0];
	} // callseq 2
	setp.lt.s32 	%p16, %r9, 0;
	neg.f64 	%fd30, %fd28;
	selp.f64 	%fd31, %fd30, %fd28, %p14;
	selp.f64 	%fd57, %fd31, %fd28, %p16;
	setp.ne.s64 	%p17, %rd19, 0;
	@%p17 bra 	$L__BB136_5;
	setp.eq.s32 	%p18, %r8, 1073741824;
	selp.b32 	%r31, %r9, 0, %p18;
	setp.lt.s32 	%p19, %r25, 0;
	or.b32  	%r32, %r31, 2146435072;
	selp.b32 	%r33, %r32, %r31, %p19;
	mov.b32 	%r34, 0;
	mov.b64 	%fd57, {%r34, %r33};
$L__BB136_5:
	setp.eq.s64 	%p20, %rd4, 1;
	selp.f64 	%fd32, 0d3FF0000000000000, %fd57, %p20;
	add.f64 	%fd33, %fd4, %fd32;
	st.shared.f64 	[%r5], %fd33;
	bra.uni 	$L__BB136_10;
$L__BB136_6:
	cvt.u64.u32 	%rd5, %r4;
	setp.le.u64 	%p2, %rd8, %rd5;
	@%p2 bra 	$L__BB136_10;
	shl.b64 	%rd11, %rd5, 3;
	add.s64 	%rd12, %rd1, %rd11;
	ld.global.u64 	%rd13, [%rd12];
	abs.s64 	%rd6, %rd13;
	cvt.rn.f64.s64 	%fd11, %rd6;
	{
	.reg .b32 %temp; 
	mov.b64 	{%temp, %r10}, %fd11;
	}
	mov.f64 	%fd12, 0d4008000000000000;
	{
	.reg .b32 %temp; 
	mov.b64 	{%temp, %r20}, %fd12;
	}
	and.b32  	%r12, %r20, 2146435072;
	setp.eq.s32 	%p3, %r12, 1073741824;
	abs.f64 	%fd13, %fd11;
	{ // callseq 0, 0
	.param .b64 param0;
	st.param.f64 	[param0], %fd13;
	.param .b64 retval0;
	call.uni (retval0), 
	__internal_accurate_pow, 
	(
	param0
	);
	ld.param.f64 	%fd14, [retval0];
	} // callseq 0
	setp.lt.s32 	%p4, %r10, 0;
	neg.f64 	%fd16, %fd14;
	selp.f64 	%fd17, %fd16, %fd14, %p3;
	selp.f64 	%fd58, %fd17, %fd14, %p4;
	setp.ne.s64 	%p5, %rd13, 0;
	@%p5 bra 	$L__BB136_9;
	setp.eq.s32 	%p6, %r12, 1073741824;
	selp.b32 	%r21, %r10, 0, %p6;
	setp.lt.s32 	%p7, %r20, 0;
	or.b32  	%r22, %r21, 2146435072;
	selp.b32 	%r23, %r22, %r21, %p7;
	mov.b32 	%r24, 0;
	mov.b64 	%fd58, {%r24, %r23};
$L__BB136_9:
	setp.eq.s64 	%p8, %rd6, 1;
	selp.f64 	%fd18, 0d3FF0000000000000, %fd58, %p8;
	st.shared.f64 	[%r5], %fd18;
$L__BB136_10:
	bar.sync 	0;
	setp.lt.u32 	%p21, %r37, 66;
	@%p21 bra 	$L__BB136_14;
$L__BB136_11:
	shr.u32 	%r14, %r37, 1;
	setp.ge.u32 	%p22, %r1, %r14;
	@%p22 bra 	$L__BB136_13;
	ld.shared.f64 	%fd34, [%r5];
	shl.b32 	%r35, %r14, 3;
	add.s32 	%r36, %r5, %r35;
	ld.shared.f64 	%fd35, [%r36];
	add.f64 	%fd36, %fd34, %fd35;
	st.shared.f64 	[%r5], %fd36;
$L__BB136_13:
	bar.sync 	0;
	setp.gt.u32 	%p23, %r37, 131;
	mov.u32 	%r37, %r14;
	@%p23 bra 	$L__BB136_11;
$L__BB136_14:
	setp.gt.u32 	%p24, %r1, 31;
	@%p24 bra 	$L__BB136_17;
	ld.volatile.shared.f64 	%fd37, [%r5];
	ld.volatile.shared.f64 	%fd38, [%r5+256];
	add.f64 	%fd39, %fd37, %fd38;
	st.volatile.shared.f64 	[%r5], %fd39;
	ld.volatile.shared.f64 	%fd40, [%r5];
	ld.volatile.shared.f64 	%fd41, [%r5+128];
	add.f64 	%fd42, %fd40, %fd41;
	st.volatile.shared.f64 	[%r5], %fd42;
	ld.volatile.shared.f64 	%fd43, [%r5];
	ld.volatile.shared.f64 	%fd44, [%r5+64];
	add.f64 	%fd45, %fd43, %fd44;
	st.volatile.shared.f64 	[%r5], %fd45;
	ld.volatile.shared.f64 	%fd46, [%r5];
	ld.volatile.shared.f64 	%fd47, [%r5+32];
	add.f64 	%fd48, %fd46, %fd47;
	st.volatile.shared.f64 	[%r5], %fd48;
	ld.volatile.shared.f64 	%fd49, [%r5];
	ld.volatile.shared.f64 	%fd50, [%r5+16];
	add.f64 	%fd51, %fd49, %fd50;
	st.volatile.shared.f64 	[%r5], %fd51;
	ld.volatile.shared.f64 	%fd52, [%r5];
	ld.volatile.shared.f64 	%fd53, [%r5+8];
	add.f64 	%fd54, %fd52, %fd53;
	st.volatile.shared.f64 	[%r5], %fd54;
	setp.ne.s32 	%p25, %r1, 0;
	@%p25 bra 	$L__BB136_17;
	ld.shared.f64 	%fd55, [reducel3sdata_i64];
	cvta.to.global.u64 	%rd20, %rd7;
	mul.wide.u32 	%rd21, %r2, 8;
	add.s64 	%rd22, %rd20, %rd21;
	st.global.f64 	[%rd22], %fd55;
$L__BB136_17:
	ret;

}
	// .globl	contiguous_cumulate_reducel3_i64
.visible .entry contiguous_cumulate_reducel3_i64(
	.param .u64 .ptr .align 1 contiguous_cumulate_reducel3_i64_param_0,
	.param .u64 .ptr .align 1 contiguous_cumulate_reducel3_i64_param_1,
	.param .u64 contiguous_cumulate_reducel3_i64_param_2
)
{
	.reg .pred 	%p<8>;
	.reg .b32 	%r<16>;
	.reg .b64 	%rd<21>;
	.reg .b64 	%fd<25>;

	ld.param.u64 	%rd4, [contiguous_cumulate_reducel3_i64_param_0];
	ld.param.u64 	%rd6, [contiguous_cumulate_reducel3_i64_param_1];
	ld.param.u64 	%rd5, [contiguous_cumulate_reducel3_i64_param_2];
	cvta.to.global.u64 	%rd1, %rd6;
	mov.u32 	%r1, %tid.x;
	mov.u32 	%r2, %ctaid.x;
	mov.u32 	%r15, %ntid.x;
	mul.lo.s32 	%r8, %r2, %r15;
	shl.b32 	%r9, %r8, 1;
	add.s32 	%r4, %r9, %r1;
	shl.b32 	%r10, %r1, 3;
	mov.u32 	%r11, reducel3sdata_i64;
	add.s32 	%r5, %r11, %r10;
	mov.b64 	%rd7, 0;
	st.shared.u64 	[%r5], %rd7;
	add.s32 	%r12, %r4, %r15;
	cvt.u64.u32 	%rd2, %r12;
	setp.le.u64 	%p1, %rd5, %rd2;
	@%p1 bra 	$L__BB137_2;
	mul.wide.u32 	%rd11, %r4, 8;
	add.s64 	%rd12, %rd1, %rd11;
	ld.global.u64 	%rd13, [%rd12];
	shl.b64 	%rd14, %rd2, 3;
	add.s64 	%rd15, %rd1, %rd14;
	ld.global.u64 	%rd16, [%rd15];
	add.s64 	%rd17, %rd16, %rd13;
	cvt.rn.f64.s64 	%fd2, %rd17;
	st.shared.f64 	[%r5], %fd2;
	bra.uni 	$L__BB137_4;
$L__BB137_2:
	cvt.u64.u32 	%rd3, %r4;
	setp.le.u64 	%p2, %rd5, %rd3;
	@%p2 bra 	$L__BB137_4;
	shl.b64 	%rd8, %rd3, 3;
	add.s64 	%rd9, %rd1, %rd8;
	ld.global.u64 	%rd10, [%rd9];
	cvt.rn.f64.s64 	%fd1, %rd10;
	st.shared.f64 	[%r5], %fd1;
$L__BB137_4:
	bar.sync 	0;
	setp.lt.u32 	%p3, %r15, 66;
	@%p3 bra 	$L__BB137_8;
$L__BB137_5:
	shr.u32 	%r7, %r15, 1;
	setp.ge.u32 	%p4, %r1, %r7;
	@%p4 bra 	$L__BB137_7;
	ld.shared.f64 	%fd3, [%r5];
	shl.b32 	%r13, %r7, 3;
	add.s32 	%r14, %r5, %r13;
	ld.shared.f64 	%fd4, [%r14];
	add.f64 	%fd5, %fd3, %fd4;
	st.shared.f64 	[%r5], %fd5;
$L__BB137_7:
	bar.sync 	0;
	setp.gt.u32 	%p5, %r15, 131;
	mov.u32 	%r15, %r7;
	@%p5 bra 	$L__BB137_5;
$L__BB137_8:
	setp.gt.u32 	%p6, %r1, 31;
	@%p6 bra 	$L__BB137_11;
	ld.volatile.shared.f64 	%fd6, [%r5];
	ld.volatile.shared.f64 	%fd7, [%r5+256];
	add.f64 	%fd8, %fd6, %fd7;
	st.volatile.shared.f64 	[%r5], %fd8;
	ld.volatile.shared.f64 	%fd9, [%r5];
	ld.volatile.shared.f64 	%fd10, [%r5+128];
	add.f64 	%fd11, %fd9, %fd10;
	st.volatile.shared.f64 	[%r5], %fd11;
	ld.volatile.shared.f64 	%fd12, [%r5];
	ld.volatile.shared.f64 	%fd13, [%r5+64];
	add.f64 	%fd14, %fd12, %fd13;
	st.volatile.shared.f64 	[%r5], %fd14;
	ld.volatile.shared.f64 	%fd15, [%r5];
	ld.volatile.shared.f64 	%fd16, [%r5+32];
	add.f64 	%fd17, %fd15, %fd16;
	st.volatile.shared.f64 	[%r5], %fd17;
	ld.volatile.shared.f64 	%fd18, [%r5];
	ld.volatile.shared.f64 	%fd19, [%r5+16];
	add.f64 	%fd20, %fd18, %fd19;
	st.volatile.shared.f64 	[%r5], %fd20;
	ld.volatile.shared.f64 	%fd21, [%r5];
	ld.volatile.shared.f64 	%fd22, [%r5+8];
	add.f64 	%fd23, %fd21, %fd22;
	st.volatile.shared.f64 	[%r5], %fd23;
	setp.ne.s32 	%p7, %r1, 0;
	@%p7 bra 	$L__BB137_11;
	ld.shared.f64 	%fd24, [reducel3sdata_i64];
	cvta.to.global.u64 	%rd18, %rd4;
	mul.wide.u32 	%rd19, %r2, 8;
	add.s64 	%rd20, %rd18, %rd19;
	st.global.f64 	[%rd20], %fd24;
$L__BB137_11:
	ret;

}
	// .globl	uncontiguous_reducel3_i64
.visible .entry uncontiguous_reducel3_i64(
	.param .u64 .ptr .align 1 uncontiguous_reducel3_i64_param_0,
	.param .u64 .ptr .align 1 uncontiguous_reducel3_i64_param_1,
	.param .u64 .ptr .align 1 uncontiguous_reducel3_i64_param_2,
	.param .u64 .ptr .align 1 uncontiguous_reducel3_i64_param_3,
	.param .u64 uncontiguous_reducel3_i64_param_4,
	.param .u64 uncontiguous_reducel3_i64_param_5
)
{
	.reg .pred 	%p<71>;
	.reg .b32 	%r<234>;
	.reg .b64 	%rd<565>;
	.reg .b64 	%fd<59>;

	ld.param.u64 	%rd263, [uncontiguous_reducel3_i64_param_0];
	ld.param.u64 	%rd266, [uncontiguous_reducel3_i64_param_1];
	ld.param.u64 	%rd267, [uncontiguous_reducel3_i64_param_2];
	ld.param.u64 	%rd268, [uncontiguous_reducel3_i64_param_3];
	ld.param.u64 	%rd264, [uncontiguous_reducel3_i64_param_4];
	ld.param.u64 	%rd265, [uncontiguous_reducel3_i64_param_5];
	cvta.to.global.u64 	%rd1, %rd268;
	cvta.to.global.u64 	%rd2, %rd267;
	cvta.to.global.u64 	%rd3, %rd266;
	mov.u32 	%r1, %tid.x;
	mov.u32 	%r2, %ctaid.x;
	mov.u32 	%r233, %ntid.x;
	mul.lo.s32 	%r59, %r2, %r233;
	shl.b32 	%r60, %r59, 1;
	add.s32 	%r4, %r60, %r1;
	shl.b32 	%r61, %r1, 3;
	mov.u32 	%r62, reducel3sdata_i64;
	add.s32 	%r5, %r62, %r61;
	mov.b64 	%rd269, 0;
	st.shared.u64 	[%r5], %rd269;
	add.s32 	%r63, %r4, %r233;
	cvt.u64.u32 	%rd518, %r63;
	setp.le.u64 	%p1, %rd265, %rd518;
	@%p1 bra 	$L__BB138_58;
	cvt.u32.u64 	%r6, %rd264;
	add.s32 	%r227, %r6, -1;
	setp.lt.s32 	%p33, %r227, 0;
	mov.b64 	%rd522, 0;
	mov.u64 	%rd523, %rd522;
	@%p33 bra 	$L__BB138_53;
	cvt.u64.u32 	%rd519, %r4;
	setp.lt.u32 	%p34, %r227, 3;
	mov.b64 	%rd523, 0;
	mov.u64 	%rd522, %rd523;
	@%p34 bra 	$L__BB138_30;
	add.s32 	%r225, %r6, -2;
	and.b32  	%r144, %r6, -4;
	neg.s32 	%r224, %r144;
	mov.b64 	%rd523, 0;
$L__BB138_4:
	.pragma "nounroll";
	add.s32 	%r12, %r225, 1;
	mul.wide.u32 	%rd402, %r12, 8;
	add.s64 	%rd403, %rd2, %rd402;
	ld.global.u64 	%rd10, [%rd403];
	or.b64  	%rd404, %rd519, %rd10;
	and.b64  	%rd405, %rd404, -4294967296;
	setp.ne.s64 	%p35, %rd405, 0;
	@%p35 bra 	$L__BB138_6;
	cvt.u32.u64 	%r145, %rd10;
	cvt.u32.u64 	%r146, %rd519;
	div.u32 	%r147, %r146, %r145;
	mul.lo.s32 	%r148, %r147, %r145;
	sub.s32 	%r149, %r146, %r148;
	cvt.u64.u32 	%rd484, %r147;
	cvt.u64.u32 	%rd485, %r149;
	bra.uni 	$L__BB138_7;
$L__BB138_6:
	div.s64 	%rd484, %rd519, %rd10;
	mul.lo.s64 	%rd406, %rd484, %rd10;
	sub.s64 	%rd485, %rd519, %rd406;
$L__BB138_7:
	mul.wide.u32 	%rd407, %r12, 8;
	add.s64 	%rd408, %rd1, %rd407;
	ld.global.u64 	%rd17, [%rd408];
	mad.lo.s64 	%rd18, %rd17, %rd485, %rd522;
	or.b64  	%rd409, %rd518, %rd10;
	and.b64  	%rd410, %rd409, -4294967296;
	setp.ne.s64 	%p36, %rd410, 0;
	@%p36 bra 	$L__BB138_9;
	cvt.u32.u64 	%r150, %rd10;
	cvt.u32.u64 	%r151, %rd518;
	div.u32 	%r152, %r151, %r150;
	mul.lo.s32 	%r153, %r152, %r150;
	sub.s32 	%r154, %r151, %r153;
	cvt.u64.u32 	%rd486, %r152;
	cvt.u64.u32 	%rd487, %r154;
	bra.uni 	$L__BB138_10;
$L__BB138_9:
	div.s64 	%rd486, %rd518, %rd10;
	mul.lo.s64 	%rd411, %rd486, %rd10;
	sub.s64 	%rd487, %rd518, %rd411;
$L__BB138_10:
	mad.lo.s64 	%rd25, %rd487, %rd17, %rd523;
	add.s32 	%r13, %r225, -2;
	mul.wide.u32 	%rd412, %r225, 8;
	add.s64 	%rd413, %rd2, %rd412;
	ld.global.u64 	%rd26, [%rd413];
	or.b64  	%rd414, %rd484, %rd26;
	and.b64  	%rd415, %rd414, -4294967296;
	setp.ne.s64 	%p37, %rd415, 0;
	@%p37 bra 	$L__BB138_12;
	cvt.u32.u64 	%r155, %rd26;
	cvt.u32.u64 	%r156, %rd484;
	div.u32 	%r157, %r156, %r155;
	mul.lo.s32 	%r158, %r157, %r155;
	sub.s32 	%r159, %r156, %r158;
	cvt.u64.u32 	%rd488, %r157;
	cvt.u64.u32 	%rd489, %r159;
	bra.uni 	$L__BB138_13;
$L__BB138_12:
	div.s64 	%rd488, %rd484, %rd26;
	mul.lo.s64 	%rd416, %rd488, %rd26;
	sub.s64 	%rd489, %rd484, %rd416;
$L__BB138_13:
	mul.wide.u32 	%rd417, %r225, 8;
	add.s64 	%rd418, %rd1, %rd417;
	ld.global.u64 	%rd33, [%rd418];
	mad.lo.s64 	%rd34, %rd33, %rd489, %rd18;
	or.b64  	%rd419, %rd486, %rd26;
	and.b64  	%rd420, %rd419, -4294967296;
	setp.ne.s64 	%p38, %rd420, 0;
	@%p38 bra 	$L__BB138_15;
	cvt.u32.u64 	%r160, %rd26;
	cvt.u32.u64 	%r161, %rd486;
	div.u32 	%r162, %r161, %r160;
	mul.lo.s32 	%r163, %r162, %r160;
	sub.s32 	%r164, %r161, %r163;
	cvt.u64.u32 	%rd490, %r162;
	cvt.u64.u32 	%rd491, %r164;
	bra.uni 	$L__BB138_16;
$L__BB138_15:
	div.s64 	%rd490, %rd486, %rd26;
	mul.lo.s64 	%rd421, %rd490, %rd26;
	sub.s64 	%rd491, %rd486, %rd421;
$L__BB138_16:
	mad.lo.s64 	%rd41, %rd491, %rd33, %rd25;
	add.s32 	%r14, %r225, -1;
	mul.wide.u32 	%rd422, %r14, 8;
	add.s64 	%rd423, %rd2, %rd422;
	ld.global.u64 	%rd42, [%rd423];
	or.b64  	%rd424, %rd488, %rd42;
	and.b64  	%rd425, %rd424, -4294967296;
	setp.ne.s64 	%p39, %rd425, 0;
	@%p39 bra 	$L__BB138_18;
	cvt.u32.u64 	%r165, %rd42;
	cvt.u32.u64 	%r166, %rd488;
	div.u32 	%r167, %r166, %r165;
	mul.lo.s32 	%r168, %r167, %r165;
	sub.s32 	%r169, %r166, %r168;
	cvt.u64.u32 	%rd492, %r167;
	cvt.u64.u32 	%rd493, %r169;
	bra.uni 	$L__BB138_19;
$L__BB138_18:
	div.s64 	%rd492, %rd488, %rd42;
	mul.lo.s64 	%rd426, %rd492, %rd42;
	sub.s64 	%rd493, %rd488, %rd426;
$L__BB138_19:
	mul.wide.u32 	%rd427, %r14, 8;
	add.s64 	%rd428, %rd1, %rd427;
	ld.global.u64 	%rd49, [%rd428];
	mad.lo.s64 	%rd50, %rd49, %rd493, %rd34;
	or.b64  	%rd429, %rd490, %rd42;
	and.b64  	%rd430, %rd429, -4294967296;
	setp.ne.s64 	%p40, %rd430, 0;
	@%p40 bra 	$L__BB138_21;
	cvt.u32.u64 	%r170, %rd42;
	cvt.u32.u64 	%r171, %rd490;
	div.u32 	%r172, %r171, %r170;
	mul.lo.s32 	%r173, %r172, %r170;
	sub.s32 	%r174, %r171, %r173;
	cvt.u64.u32 	%rd494, %r172;
	cvt.u64.u32 	%rd495, %r174;
	bra.uni 	$L__BB138_22;
$L__BB138_21:
	div.s64 	%rd494, %rd490, %rd42;
	mul.lo.s64 	%rd431, %rd494, %rd42;
	sub.s64 	%rd495, %rd490, %rd431;
$L__BB138_22:
	mad.lo.s64 	%rd57, %rd495, %rd49, %rd41;
	mul.wide.u32 	%rd432, %r13, 8;
	add.s64 	%rd433, %rd2, %rd432;
	ld.global.u64 	%rd58, [%rd433];
	or.b64  	%rd434, %rd492, %rd58;
	and.b64  	%rd435, %rd434, -4294967296;
	setp.ne.s64 	%p41, %rd435, 0;
	@%p41 bra 	$L__BB138_24;
	cvt.u32.u64 	%r175, %rd58;
	cvt.u32.u64 	%r176, %rd492;
	div.u32 	%r177, %r176, %r175;
	mul.lo.s32 	%r178, %r177, %r175;
	sub.s32 	%r179, %r176, %r178;
	cvt.u64.u32 	%rd519, %r177;
	cvt.u64.u32 	%rd497, %r179;
	bra.uni 	$L__BB138_25;
$L__BB138_24:
	div.s64 	%rd519, %rd492, %rd58;
	mul.lo.s64 	%rd436, %rd519, %rd58;
	sub.s64 	%rd497, %rd492, %rd436;
$L__BB138_25:
	mul.wide.u32 	%rd437, %r13, 8;
	add.s64 	%rd438, %rd1, %rd437;
	ld.global.u64 	%rd65, [%rd438];
	mad.lo.s64 	%rd522, %rd65, %rd497, %rd50;
	or.b64  	%rd439, %rd494, %rd58;
	and.b64  	%rd440, %rd439, -4294967296;
	setp.ne.s64 	%p42, %rd440, 0;
	@%p42 bra 	$L__BB138_27;
	cvt.u32.u64 	%r180, %rd58;
	cvt.u32.u64 	%r181, %rd494;
	div.u32 	%r182, %r181, %r180;
	mul.lo.s32 	%r183, %r182, %r180;
	sub.s32 	%r184, %r181, %r183;
	cvt.u64.u32 	%rd518, %r182;
	cvt.u64.u32 	%rd499, %r184;
	bra.uni 	$L__BB138_28;
$L__BB138_27:
	div.s64 	%rd518, %rd494, %rd58;
	mul.lo.s64 	%rd441, %rd518, %rd58;
	sub.s64 	%rd499, %rd494, %rd441;
$L__BB138_28:
	mad.lo.s64 	%rd523, %rd499, %rd65, %rd57;
	add.s32 	%r225, %r225, -4;
	add.s32 	%r224, %r224, 4;
	setp.ne.s32 	%p43, %r224, 0;
	@%p43 bra 	$L__BB138_4;
	add.s32 	%r227, %r225, 1;
$L__BB138_30:
	and.b32  	%r19, %r6, 3;
	setp.eq.s32 	%p44, %r19, 0;
	@%p44 bra 	$L__BB138_53;
	setp.eq.s32 	%p45, %r19, 1;
	@%p45 bra 	$L__BB138_45;
	mul.wide.u32 	%rd443, %r227, 8;
	add.s64 	%rd444, %rd2, %rd443;
	ld.global.u64 	%rd80, [%rd444];
	or.b64  	%rd445, %rd519, %rd80;
	and.b64  	%rd446, %rd445, -4294967296;
	setp.ne.s64 	%p46, %rd446, 0;
	@%p46 bra 	$L__BB138_34;
	cvt.u32.u64 	%r185, %rd80;
	cvt.u32.u64 	%r186, %rd519;
	div.u32 	%r187, %r186, %r185;
	mul.lo.s32 	%r188, %r187, %r185;
	sub.s32 	%r189, %r186, %r188;
	cvt.u64.u32 	%rd506, %r187;
	cvt.u64.u32 	%rd507, %r189;
	bra.uni 	$L__BB138_35;
$L__BB138_34:
	div.s64 	%rd506, %rd519, %rd80;
	mul.lo.s64 	%rd447, %rd506, %rd80;
	sub.s64 	%rd507, %rd519, %rd447;
$L__BB138_35:
	add.s64 	%rd449, %rd1, %rd443;
	ld.global.u64 	%rd87, [%rd449];
	mad.lo.s64 	%rd88, %rd87, %rd507, %rd522;
	or.b64  	%rd450, %rd518, %rd80;
	and.b64  	%rd451, %rd450, -4294967296;
	setp.ne.s64 	%p47, %rd451, 0;
	@%p47 bra 	$L__BB138_37;
	cvt.u32.u64 	%r190, %rd80;
	cvt.u32.u64 	%r191, %rd518;
	div.u32 	%r192, %r191, %r190;
	mul.lo.s32 	%r193, %r192, %r190;
	sub.s32 	%r194, %r191, %r193;
	cvt.u64.u32 	%rd508, %r192;
	cvt.u64.u32 	%rd509, %r194;
	bra.uni 	$L__BB138_38;
$L__BB138_37:
	div.s64 	%rd508, %rd518, %rd80;
	mul.lo.s64 	%rd452, %rd508, %rd80;
	sub.s64 	%rd509, %rd518, %rd452;
$L__BB138_38:
	mad.lo.s64 	%rd95, %rd509, %rd87, %rd523;
	add.s32 	%r20, %r227, -1;
	mul.wide.u32 	%rd453, %r20, 8;
	add.s64 	%rd454, %rd2, %rd453;
	ld.global.u64 	%rd96, [%rd454];
	or.b64  	%rd455, %rd506, %rd96;
	and.b64  	%rd456, %rd455, -4294967296;
	setp.ne.s64 	%p48, %rd456, 0;
	@%p48 bra 	$L__BB138_40;
	cvt.u32.u64 	%r195, %rd96;
	cvt.u32.u64 	%r196, %rd506;
	div.u32 	%r197, %r196, %r195;
	mul.lo.s32 	%r198, %r197, %r195;
	sub.s32 	%r199, %r196, %r198;
	cvt.u64.u32 	%rd519, %r197;
	cvt.u64.u32 	%rd511, %r199;
	bra.uni 	$L__BB138_41;
$L__BB138_40:
	div.s64 	%rd519, %rd506, %rd96;
	mul.lo.s64 	%rd457, %rd519, %rd96;
	sub.s64 	%rd511, %rd506, %rd457;
$L__BB138_41:
	add.s64 	%rd459, %rd1, %rd453;
	ld.global.u64 	%rd103, [%rd459];
	mad.lo.s64 	%rd522, %rd103, %rd511, %rd88;
	or.b64  	%rd460, %rd508, %rd96;
	and.b64  	%rd461, %rd460, -4294967296;
	setp.ne.s64 	%p49, %rd461, 0;
	@%p49 bra 	$L__BB138_43;
	cvt.u32.u64 	%r200, %rd96;
	cvt.u32.u64 	%r201, %rd508;
	div.u32 	%r202, %r201, %r200;
	mul.lo.s32 	%r203, %r202, %r200;
	sub.s32 	%r204, %r201, %r203;
	cvt.u64.u32 	%rd518, %r202;
	cvt.u64.u32 	%rd513, %r204;
	bra.uni 	$L__BB138_44;
$L__BB138_43:
	div.s64 	%rd518, %rd508, %rd96;
	mul.lo.s64 	%rd462, %rd518, %rd96;
	sub.s64 	%rd513, %rd508, %rd462;
$L__BB138_44:
	mad.lo.s64 	%rd523, %rd513, %rd103, %rd95;
	add.s32 	%r227, %r227, -2;
$L__BB138_45:
	and.b32  	%r205, %r6, 1;
	setp.eq.b32 	%p50, %r205, 1;
	not.pred 	%p51, %p50;
	@%p51 bra 	$L__BB138_53;
	mul.wide.u32 	%rd463, %r227, 8;
	add.s64 	%rd464, %rd2, %rd463;
	ld.global.u64 	%rd118, [%rd464];
	or.b64  	%rd465, %rd519, %rd118;
	and.b64  	%rd466, %rd465, -4294967296;
	setp.ne.s64 	%p52, %rd466, 0;
	@%p52 bra 	$L__BB138_48;
	cvt.u32.u64 	%r206, %rd118;
	cvt.u32.u64 	%r207, %rd519;
	rem.u32 	%r208, %r207, %r206;
	cvt.u64.u32 	%rd520, %r208;
	bra.uni 	$L__BB138_49;
$L__BB138_48:
	rem.s64 	%rd520, %rd519, %rd118;
$L__BB138_49:
	add.s64 	%rd468, %rd1, %rd463;
	ld.global.u64 	%rd122, [%rd468];
	mad.lo.s64 	%rd522, %rd122, %rd520, %rd522;
	or.b64  	%rd469, %rd518, %rd118;
	and.b64  	%rd470, %rd469, -4294967296;
	setp.ne.s64 	%p53, %rd470, 0;
	@%p53 bra 	$L__BB138_51;
	cvt.u32.u64 	%r209, %rd118;
	cvt.u32.u64 	%r210, %rd518;
	rem.u32 	%r211, %r210, %r209;
	cvt.u64.u32 	%rd521, %r211;
	bra.uni 	$L__BB138_52;
$L__BB138_51:
	rem.s64 	%rd521, %rd518, %rd118;
$L__BB138_52:
	mad.lo.s64 	%rd523, %rd521, %rd122, %rd523;
$L__BB138_53:
	shl.b64 	%rd471, %rd522, 3;
	add.s64 	%rd472, %rd3, %rd471;
	ld.global.u64 	%rd473, [%rd472];
	abs.s64 	%rd130, %rd473;
	cvt.rn.f64.s64 	%fd19, %rd130;
	{
	.reg .b32 %temp; 
	mov.b64 	{%temp, %r23}, %fd19;
	}
	mov.f64 	%fd20, 0d4008000000000000;
	{
	.reg .b32 %temp; 
	mov.b64 	{%temp, %r212}, %fd20;
	}
	and.b32  	%r25, %r212, 2146435072;
	setp.eq.s32 	%p54, %r25, 1073741824;
	abs.f64 	%fd21, %fd19;
	{ // callseq 4, 0
	.param .b64 param0;
	st.param.f64 	[param0], %fd21;
	.param .b64 retval0;
	call.uni (retval0), 
	__internal_accurate_pow, 
	(
	param0
	);
	ld.param.f64 	%fd22, [retval0];
	} // callseq 4
	setp.lt.s32 	%p55, %r23, 0;
	neg.f64 	%fd24, %fd22;
	selp.f64 	%fd25, %fd24, %fd22, %p54;
	selp.f64 	%fd56, %fd25, %fd22, %p55;
	setp.ne.s64 	%p56, %rd473, 0;
	@%p56 bra 	$L__BB138_55;
	setp.eq.s32 	%p57, %r25, 1073741824;
	selp.b32 	%r213, %r23, 0, %p57;
	setp.lt.s32 	%p58, %r212, 0;
	or.b32  	%r214, %r213, 2146435072;
	selp.b32 	%r215, %r214, %r213, %p58;
	mov.b32 	%r216, 0;
	mov.b64 	%fd56, {%r216, %r215};
$L__BB138_55:
	setp.eq.s32 	%p59, %r25, 1073741824;
	setp.eq.s64 	%p60, %rd130, 1;
	selp.f64 	%fd4, 0d3FF0000000000000, %fd56, %p60;
	shl.b64 	%rd474, %rd523, 3;
	add.s64 	%rd475, %rd3, %rd474;
	ld.global.u64 	%rd476, [%rd475];
	abs.s64 	%rd131, %rd476;
	cvt.rn.f64.s64 	%fd26, %rd131;
	{
	.reg .b32 %temp; 
	mov.b64 	{%temp, %r26}, %fd26;
	}
	abs.f64 	%fd27, %fd26;
	{ // callseq 5, 0
	.param .b64 param0;
	st.param.f64 	[param0], %fd27;
	.param .b64 retval0;
	call.uni (retval0), 
	__internal_accurate_pow, 
	(
	param0
	);
	ld.param.f64 	%fd28, [retval0];
	} // callseq 5
	setp.lt.s32 	%p61, %r26, 0;
	neg.f64 	%fd30, %fd28;
	selp.f64 	%fd31, %fd30, %fd28, %p59;
	selp.f64 	%fd57, %fd31, %fd28, %p61;
	setp.ne.s64 	%p62, %rd476, 0;
	@%p62 bra 	$L__BB138_57;
	setp.eq.s32 	%p63, %r25, 1073741824;
	selp.b32 	%r218, %r26, 0, %p63;
	setp.lt.s32 	%p64, %r212, 0;
	or.b32  	%r219, %r218, 2146435072;
	selp.b32 	%r220, %r219, %r218, %p64;
	mov.b32 	%r221, 0;
	mov.b64 	%fd57, {%r221, %r220};
$L__BB138_57:
	setp.eq.s64 	%p65, %rd131, 1;
	selp.f64 	%fd32, 0d3FF0000000000000, %fd57, %p65;
	add.f64 	%fd33, %fd4, %fd32;
	st.shared.f64 	[%r5], %fd33;
	bra.uni 	$L__BB138_120;
$L__BB138_58:
	cvt.u64.u32 	%rd555, %r4;
	setp.le.u64 	%p2, %rd265, %rd555;
	@%p2 bra 	$L__BB138_120;
	cvt.u32.u64 	%r27, %rd264;
	add.s32 	%r231, %r27, -1;
	setp.lt.s32 	%p3, %r231, 0;
	mov.b64 	%rd564, 0;
	@%p3 bra 	$L__BB138_117;
	and.b32  	%r29, %r27, 7;
	setp.lt.u32 	%p4, %r231, 7;
	mov.b64 	%rd564, 0;
	@%p4 bra 	$L__BB138_88;
	add.s32 	%r229, %r27, -4;
	and.b32  	%r64, %r27, -8;
	neg.s32 	%r228, %r64;
	mov.b64 	%rd564, 0;
$L__BB138_62:
	.pragma "nounroll";
	add.s32 	%r34, %r229, 3;
	mul.wide.u32 	%rd274, %r34, 8;
	add.s64 	%rd275, %rd2, %rd274;
	ld.global.u64 	%rd135, [%rd275];
	or.b64  	%rd276, %rd555, %rd135;
	and.b64  	%rd277, %rd276, -4294967296;
	setp.ne.s64 	%p5, %rd277, 0;
	@%p5 bra 	$L__BB138_64;
	cvt.u32.u64 	%r65, %rd135;
	cvt.u32.u64 	%r66, %rd555;
	div.u32 	%r67, %r66, %r65;
	mul.lo.s32 	%r68, %r67, %r65;
	sub.s32 	%r69, %r66, %r68;
	cvt.u64.u32 	%rd526, %r67;
	cvt.u64.u32 	%rd527, %r69;
	bra.uni 	$L__BB138_65;
$L__BB138_64:
	div.s64 	%rd526, %rd555, %rd135;
	mul.lo.s64 	%rd278, %rd526, %rd135;
	sub.s64 	%rd527, %rd555, %rd278;
$L__BB138_65:
	add.s64 	%rd280, %rd1, %rd274;
	ld.global.u64 	%rd281, [%rd280];
	mad.lo.s64 	%rd142, %rd281, %rd527, %rd564;
	add.s32 	%r35, %r229, 2;
	mul.wide.u32 	%rd282, %r35, 8;
	add.s64 	%rd283, %rd2, %rd282;
	ld.global.u64 	%rd143, [%rd283];
	or.b64  	%rd284, %rd526, %rd143;
	and.b64  	%rd285, %rd284, -4294967296;
	setp.ne.s64 	%p6, %rd285, 0;
	@%p6 bra 	$L__BB138_67;
	cvt.u32.u64 	%r70, %rd143;
	cvt.u32.u64 	%r71, %rd526;
	div.u32 	%r72, %r71, %r70;
	mul.lo.s32 	%r73, %r72, %r70;
	sub.s32 	%r74, %r71, %r73;
	cvt.u64.u32 	%rd528, %r72;
	cvt.u64.u32 	%rd529, %r74;
	bra.uni 	$L__BB138_68;
$L__BB138_67:
	div.s64 	%rd528, %rd526, %rd143;
	mul.lo.s64 	%rd286, %rd528, %rd143;
	sub.s64 	%rd529, %rd526, %rd286;
$L__BB138_68:
	add.s64 	%rd288, %rd1, %rd282;
	ld.global.u64 	%rd289, [%rd288];
	mad.lo.s64 	%rd150, %rd289, %rd529, %rd142;
	add.s32 	%r36, %r229, 1;
	mul.wide.u32 	%rd290, %r36, 8;
	add.s64 	%rd291, %rd2, %rd290;
	ld.global.u64 	%rd151, [%rd291];
	or.b64  	%rd292, %rd528, %rd151;
	and.b64  	%rd293, %rd292, -4294967296;
	setp.ne.s64 	%p7, %rd293, 0;
	@%p7 bra 	$L__BB138_70;
	cvt.u32.u64 	%r75, %rd151;
	cvt.u32.u64 	%r76, %rd528;
	div.u32 	%r77, %r76, %r75;
	mul.lo.s32 	%r78, %r77, %r75;
	sub.s32 	%r79, %r76, %r78;
	cvt.u64.u32 	%rd530, %r77;
	cvt.u64.u32 	%rd531, %r79;
	bra.uni 	$L__BB138_71;
$L__BB138_70:
	div.s64 	%rd530, %rd528, %rd151;
	mul.lo.s64 	%rd294, %rd530, %rd151;
	sub.s64 	%rd531, %rd528, %rd294;
$L__BB138_71:
	add.s64 	%rd296, %rd1, %rd290;
	ld.global.u64 	%rd297, [%rd296];
	mad.lo.s64 	%rd158, %rd297, %rd531, %rd150;
	add.s32 	%r37, %r229, -4;
	mul.wide.u32 	%rd298, %r229, 8;
	add.s64 	%rd299, %rd2, %rd298;
	ld.global.u64 	%rd159, [%rd299];
	or.b64  	%rd300, %rd530, %rd159;
	and.b64  	%rd301, %rd300, -4294967296;
	setp.ne.s64 	%p8, %rd301, 0;
	@%p8 bra 	$L__BB138_73;
	cvt.u32.u64 	%r80, %rd159;
	cvt.u32.u64 	%r81, %rd530;
	div.u32 	%r82, %r81, %r80;
	mul.lo.s32 	%r83, %r82, %r80;
	sub.s32 	%r84, %r81, %r83;
	cvt.u64.u32 	%rd532, %r82;
	cvt.u64.u32 	%rd533, %r84;
	bra.uni 	$L__BB138_74;
$L__BB138_73:
	div.s64 	%rd532, %rd530, %rd159;
	mul.lo.s64 	%rd302, %rd532, %rd159;
	sub.s64 	%rd533, %rd530, %rd302;
$L__BB138_74:
	add.s64 	%rd304, %rd1, %rd298;
	ld.global.u64 	%rd305, [%rd304];
	mad.lo.s64 	%rd166, %rd305, %rd533, %rd158;
	add.s32 	%r38, %r229, -1;
	mul.wide.u32 	%rd306, %r38, 8;
	add.s64 	%rd307, %rd2, %rd306;
	ld.global.u64 	%rd167, [%rd307];
	or.b64  	%rd308, %rd532, %rd167;
	and.b64  	%rd309, %rd308, -4294967296;
	setp.ne.s64 	%p9, %rd309, 0;
	@%p9 bra 	$L__BB138_76;
	cvt.u32.u64 	%r85, %rd167;
	cvt.u32.u64 	%r86, %rd532;
	div.u32 	%r87, %r86, %r85;
	mul.lo.s32 	%r88, %r87, %r85;
	sub.s32 	%r89, %r86, %r88;
	cvt.u64.u32 	%rd534, %r87;
	cvt.u64.u32 	%rd535, %r89;
	bra.uni 	$L__BB138_77;
$L__BB138_76:
	div.s64 	%rd534, %rd532, %rd167;
	mul.lo.s64 	%rd310, %rd534, %rd167;
	sub.s64 	%rd535, %rd532, %rd310;
$L__BB138_77:
	add.s64 	%rd312, %rd1, %rd306;
	ld.global.u64 	%rd313, [%rd312];
	mad.lo.s64 	%rd174, %rd313, %rd535, %rd166;
	add.s32 	%r39, %r229, -2;
	mul.wide.u32 	%rd314, %r39, 8;
	add.s64 	%rd315, %rd2, %rd314;
	ld.global.u64 	%rd175, [%rd315];
	or.b64  	%rd316, %rd534, %rd175;
	and.b64  	%rd317, %rd316, -4294967296;
	setp.ne.s64 	%p10, %rd317, 0;
	@%p10 bra 	$L__BB138_79;
	cvt.u32.u64 	%r90, %rd175;
	cvt.u32.u64 	%r91, %rd534;
	div.u32 	%r92, %r91, %r90;
	mul.lo.s32 	%r93, %r92, %r90;
	sub.s32 	%r94, %r91, %r93;
	cvt.u64.u32 	%rd536, %r92;
	cvt.u64.u32 	%rd537, %r94;
	bra.uni 	$L__BB138_80;
$L__BB138_79:
	div.s64 	%rd536, %rd534, %rd175;
	mul.lo.s64 	%rd318, %rd536, %rd175;
	sub.s64 	%rd537, %rd534, %rd318;
$L__BB138_80:
	add.s64 	%rd320, %rd1, %rd314;
	ld.global.u64 	%rd321, [%rd320];
	mad.lo.s64 	%rd182, %rd321, %rd537, %rd174;
	add.s32 	%r40, %r229, -3;
	mul.wide.u32 	%rd322, %r40, 8;
	add.s64 	%rd323, %rd2, %rd322;
	ld.global.u64 	%rd183, [%rd323];
	or.b64  	%rd324, %rd536, %rd183;
	and.b64  	%rd325, %rd324, -4294967296;
	setp.ne.s64 	%p11, %rd325, 0;
	@%p11 bra 	$L__BB138_82;
	cvt.u32.u64 	%r95, %rd183;
	cvt.u32.u64 	%r96, %rd536;
	div.u32 	%r97, %r96, %r95;
	mul.lo.s32 	%r98, %r97, %r95;
	sub.s32 	%r99, %r96, %r98;
	cvt.u64.u32 	%rd538, %r97;
	cvt.u64.u32 	%rd539, %r99;
	bra.uni 	$L__BB138_83;
$L__BB138_82:
	div.s64 	%rd538, %rd536, %rd183;
	mul.lo.s64 	%rd326, %rd538, %rd183;
	sub.s64 	%rd539, %rd536, %rd326;
$L__BB138_83:
	add.s64 	%rd328, %rd1, %rd322;
	ld.global.u64 	%rd329, [%rd328];
	mad.lo.s64 	%rd190, %rd329, %rd539, %rd182;
	mul.wide.u32 	%rd330, %r37, 8;
	add.s64 	%rd331, %rd2, %rd330;
	ld.global.u64 	%rd191, [%rd331];
	or.b64  	%rd332, %rd538, %rd191;
	and.b64  	%rd333, %rd332, -4294967296;
	setp.ne.s64 	%p12, %rd333, 0;
	@%p12 bra 	$L__BB138_85;
	cvt.u32.u64 	%r100, %rd191;
	cvt.u32.u64 	%r101, %rd538;
	div.u32 	%r102, %r101, %r100;
	mul.lo.s32 	%r103, %r102, %r100;
	sub.s32 	%r104, %r101, %r103;
	cvt.u64.u32 	%rd555, %r102;
	cvt.u64.u32 	%rd541, %r104;
	bra.uni 	$L__BB138_86;
$L__BB138_85:
	div.s64 	%rd555, %rd538, %rd191;
	mul.lo.s64 	%rd334, %rd555, %rd191;
	sub.s64 	%rd541, %rd538, %rd334;
$L__BB138_86:
	add.s64 	%rd336, %rd1, %rd330;
	ld.global.u64 	%rd337, [%rd336];
	mad.lo.s64 	%rd564, %rd337, %rd541, %rd190;
	add.s32 	%r229, %r229, -8;
	add.s32 	%r228, %r228, 8;
	setp.ne.s32 	%p13, %r228, 0;
	@%p13 bra 	$L__BB138_62;
	add.s32 	%r231, %r229, 3;
$L__BB138_88:
	setp.eq.s32 	%p14, %r29, 0;
	@%p14 bra 	$L__BB138_117;
	and.b32  	%r45, %r27, 3;
	setp.lt.u32 	%p15, %r29, 4;
	@%p15 bra 	$L__BB138_103;
	mul.wide.u32 	%rd339, %r231, 8;
	add.s64 	%rd340, %rd2, %rd339;
	ld.global.u64 	%rd202, [%rd340];
	or.b64  	%rd341, %rd555, %rd202;
	and.b64  	%rd342, %rd341, -4294967296;
	setp.ne.s64 	%p16, %rd342, 0;
	@%p16 bra 	$L__BB138_92;
	cvt.u32.u64 	%r105, %rd202;
	cvt.u32.u64 	%r106, %rd555;
	div.u32 	%r107, %r106, %r105;
	mul.lo.s32 	%r108, %r107, %r105;
	sub.s32 	%r109, %r106, %r108;
	cvt.u64.u32 	%rd545, %r107;
	cvt.u64.u32 	%rd546, %r109;
	bra.uni 	$L__BB138_93;
$L__BB138_92:
	div.s64 	%rd545, %rd555, %rd202;
	mul.lo.s64 	%rd343, %rd545, %rd202;
	sub.s64 	%rd546, %rd555, %rd343;
$L__BB138_93:
	add.s64 	%rd345, %rd1, %rd339;
	ld.global.u64 	%rd346, [%rd345];
	mad.lo.s64 	%rd209, %rd346, %rd546, %rd564;
	add.s32 	%r46, %r231, -1;
	mul.wide.u32 	%rd347, %r46, 8;
	add.s64 	%rd348, %rd2, %rd347;
	ld.global.u64 	%rd210, [%rd348];
	or.b64  	%rd349, %rd545, %rd210;
	and.b64  	%rd350, %rd349, -4294967296;
	setp.ne.s64 	%p17, %rd350, 0;
	@%p17 bra 	$L__BB138_95;
	cvt.u32.u64 	%r110, %rd210;
	cvt.u32.u64 	%r111, %rd545;
	div.u32 	%r112, %r111, %r110;
	mul.lo.s32 	%r113, %r112, %r110;
	sub.s32 	%r114, %r111, %r113;
	cvt.u64.u32 	%rd547, %r112;
	cvt.u64.u32 	%rd548, %r114;
	bra.uni 	$L__BB138_96;
$L__BB138_95:
	div.s64 	%rd547, %rd545, %rd210;
	mul.lo.s64 	%rd351, %rd547, %rd210;
	sub.s64 	%rd548, %rd545, %rd351;
$L__BB138_96:
	add.s64 	%rd353, %rd1, %rd347;
	ld.global.u64 	%rd354, [%rd353];
	mad.lo.s64 	%rd217, %rd354, %rd548, %rd209;
	add.s32 	%r47, %r231, -2;
	mul.wide.u32 	%rd355, %r47, 8;
	add.s64 	%rd356, %rd2, %rd355;
	ld.global.u64 	%rd218, [%rd356];
	or.b64  	%rd357, %rd547, %rd218;
	and.b64  	%rd358, %rd357, -4294967296;
	setp.ne.s64 	%p18, %rd358, 0;
	@%p18 bra 	$L__BB138_98;
	cvt.u32.u64 	%r115, %rd218;
	cvt.u32.u64 	%r116, %rd547;
	div.u32 	%r117, %r116, %r115;
	mul.lo.s32 	%r118, %r117, %r115;
	sub.s32 	%r119, %r116, %r118;
	cvt.u64.u32 	%rd549, %r117;
	cvt.u64.u32 	%rd550, %r119;
	bra.uni 	$L__BB138_99;
$L__BB138_98:
	div.s64 	%rd549, %rd547, %rd218;
	mul.lo.s64 	%rd359, %rd549, %rd218;
	sub.s64 	%rd550, %rd547, %rd359;
$L__BB138_99:
	add.s64 	%rd361, %rd1, %rd355;
	ld.global.u64 	%rd362, [%rd361];
	mad.lo.s64 	%rd225, %rd362, %rd550, %rd217;
	add.s32 	%r48, %r231, -3;
	mul.wide.u32 	%rd363, %r48, 8;
	add.s64 	%rd364, %rd2, %rd363;
	ld.global.u64 	%rd226, [%rd364];
	or.b64  	%rd365, %rd549, %rd226;
	and.b64  	%rd366, %rd365, -4294967296;
	setp.ne.s64 	%p19, %rd366, 0;
	@%p19 bra 	$L__BB138_101;
	cvt.u32.u64 	%r120, %rd226;
	cvt.u32.u64 	%r121, %rd549;
	div.u32 	%r122, %r121, %r120;
	mul.lo.s32 	%r123, %r122, %r120;
	sub.s32 	%r124, %r121, %r123;
	cvt.u64.u32 	%rd555, %r122;
	cvt.u64.u32 	%rd552, %r124;
	bra.uni 	$L__BB138_102;
$L__BB138_101:
	div.s64 	%rd555, %rd549, %rd226;
	mul.lo.s64 	%rd367, %rd555, %rd226;
	sub.s64 	%rd552, %rd549, %rd367;
$L__BB138_102:
	add.s64 	%rd369, %rd1, %rd363;
	ld.global.u64 	%rd370, [%rd369];
	mad.lo.s64 	%rd564, %rd370, %rd552, %rd225;
	add.s32 	%r231, %r231, -4;
$L__BB138_103:
	setp.eq.s32 	%p20, %r45, 0;
	@%p20 bra 	$L__BB138_117;
	setp.eq.s32 	%p21, %r45, 1;
	@%p21 bra 	$L__BB138_112;
	mul.wide.u32 	%rd372, %r231, 8;
	add.s64 	%rd373, %rd2, %rd372;
	ld.global.u64 	%rd237, [%rd373];
	or.b64  	%rd374, %rd555, %rd237;
	and.b64  	%rd375, %rd374, -4294967296;
	setp.ne.s64 	%p22, %rd375, 0;
	@%p22 bra 	$L__BB138_107;
	cvt.u32.u64 	%r125, %rd237;
	cvt.u32.u64 	%r126, %rd555;
	div.u32 	%r127, %r126, %r125;
	mul.lo.s32 	%r128, %r127, %r125;
	sub.s32 	%r129, %r126, %r128;
	cvt.u64.u32 	%rd556, %r127;
	cvt.u64.u32 	%rd557, %r129;
	bra.uni 	$L__BB138_108;
$L__BB138_107:
	div.s64 	%rd556, %rd555, %rd237;
	mul.lo.s64 	%rd376, %rd556, %rd237;
	sub.s64 	%rd557, %rd555, %rd376;
$L__BB138_108:
	add.s64 	%rd378, %rd1, %rd372;
	ld.global.u64 	%rd379, [%rd378];
	mad.lo.s64 	%rd244, %rd379, %rd557, %rd564;
	add.s32 	%r51, %r231, -1;
	mul.wide.u32 	%rd380, %r51, 8;
	add.s64 	%rd381, %rd2, %rd380;
	ld.global.u64 	%rd245, [%rd381];
	or.b64  	%rd382, %rd556, %rd245;
	and.b64  	%rd383, %rd382, -4294967296;
	setp.ne.s64 	%p23, %rd383, 0;
	@%p23 bra 	$L__BB138_110;
	cvt.u32.u64 	%r130, %rd245;
	cvt.u32.u64 	%r131, %rd556;
	div.u32 	%r132, %r131, %r130;
	mul.lo.s32 	%r133, %r132, %r130;
	sub.s32 	%r134, %r131, %r133;
	cvt.u64.u32 	%rd555, %r132;
	cvt.u64.u32 	%rd559, %r134;
	bra.uni 	$L__BB138_111;
$L__BB138_110:
	div.s64 	%rd555, %rd556, %rd245;
	mul.lo.s64 	%rd384, %rd555, %rd245;
	sub.s64 	%rd559, %rd556, %rd384;
$L__BB138_111:
	add.s64 	%rd386, %rd1, %rd380;
	ld.global.u64 	%rd387, [%rd386];
	mad.lo.s64 	%rd564, %rd387, %rd559, %rd244;
	add.s32 	%r231, %r231, -2;
$L__BB138_112:
	and.b32  	%r135, %r27, 1;
	setp.eq.b32 	%p24, %r135, 1;
	not.pred 	%p25, %p24;
	@%p25 bra 	$L__BB138_117;
	mul.wide.u32 	%rd388, %r231, 8;
	add.s64 	%rd389, %rd2, %rd388;
	ld.global.u64 	%rd256, [%rd389];
	or.b64  	%rd390, %rd555, %rd256;
	and.b64  	%rd391, %rd390, -4294967296;
	setp.ne.s64 	%p26, %rd391, 0;
	@%p26 bra 	$L__BB138_115;
	cvt.u32.u64 	%r136, %rd256;
	cvt.u32.u64 	%r137, %rd555;
	rem.u32 	%r138, %r137, %r136;
	cvt.u64.u32 	%rd563, %r138;
	bra.uni 	$L__BB138_116;
$L__BB138_115:
	rem.s64 	%rd563, %rd555, %rd256;
$L__BB138_116:
	add.s64 	%rd393, %rd1, %rd388;
	ld.global.u64 	%rd394, [%rd393];
	mad.lo.s64 	%rd564, %rd394, %rd563, %rd564;
$L__BB138_117:
	shl.b64 	%rd395, %rd564, 3;
	add.s64 	%rd396, %rd3, %rd395;
	ld.global.u64 	%rd397, [%rd396];
	abs.s64 	%rd262, %rd397;
	cvt.rn.f64.s64 	%fd11, %rd262;
	{
	.reg .b32 %temp; 
	mov.b64 	{%temp, %r54}, %fd11;
	}
	mov.f64 	%fd12, 0d4008000000000000;
	{
	.reg .b32 %temp; 
	mov.b64 	{%temp, %r139}, %fd12;
	}
	and.b32  	%r56, %r139, 2146435072;
	setp.eq.s32 	%p27, %r56, 1073741824;
	abs.f64 	%fd13, %fd11;
	{ // callseq 3, 0
	.param .b64 param0;
	st.param.f64 	[param0], %fd13;
	.param .b64 retval0;
	call.uni (retval0), 
	__internal_accurate_pow, 
	(
	param0
	);
	ld.param.f64 	%fd14, [retval0];
	} // callseq 3
	setp.lt.s32 	%p28, %r54, 0;
	neg.f64 	%fd16, %fd14;
	selp.f64 	%fd17, %fd16, %fd14, %p27;
	selp.f64 	%fd58, %fd17, %fd14, %p28;
	setp.ne.s64 	%p29, %rd397, 0;
	@%p29 bra 	$L__BB138_119;
	setp.eq.s32 	%p30, %r56, 1073741824;
	selp.b32 	%r140, %r54, 0, %p30;
	setp.lt.s32 	%p31, %r139, 0;
	or.b32  	%r141, %r140, 2146435072;
	selp.b32 	%r142, %r141, %r140, %p31;
	mov.b32 	%r143, 0;
	mov.b64 	%fd58, {%r143, %r142};
$L__BB138_119:
	setp.eq.s64 	%p32, %rd262, 1;
	selp.f64 	%fd18, 0d3FF0000000000000, %fd58, %p32;
	st.shared.f64 	[%r5], %fd18;
$L__BB138_120:
	bar.sync 	0;
	setp.lt.u32 	%p66, %r233, 66;
	@%p66 bra 	$L__BB138_124;
$L__BB138_121:
	shr.u32 	%r58, %r233, 1;
	setp.ge.u32 	%p67, %r1, %r58;
	@%p67 bra 	$L__BB138_123;
	ld.shared.f64 	%fd34, [%r5];
	shl.b32 	%r222, %r58, 3;
	add.s32 	%r223, %r5, %r222;
	ld.shared.f64 	%fd35, [%r223];
	add.f64 	%fd36, %fd34, %fd35;
	st.shared.f64 	[%r5], %fd36;
$L__BB138_123:
	bar.sync 	0;
	setp.gt.u32 	%p68, %r233, 131;
	mov.u32 	%r233, %r58;
	@%p68 bra 	$L__BB138_121;
$L__BB138_124:
	setp.gt.u32 	%p69, %r1, 31;
	@%p69 bra 	$L__BB138_127;
	ld.volatile.shared.f64 	%fd37, [%r5];
	ld.volatile.shared.f64 	%fd38, [%r5+256];
	add.f64 	%fd39, %fd37, %fd38;
	st.volatile.shared.f64 	[%r5], %fd39;
	ld.volatile.shared.f64 	%fd40, [%r5];
	ld.volatile.shared.f64 	%fd41, [%r5+128];
	add.f64 	%fd42, %fd40, %fd41;
	st.volatile.shared.f64 	[%r5], %fd42;
	ld.volatile.shared.f64 	%fd43, [%r5];
	ld.volatile.shared.f64 	%fd44, [%r5+64];
	add.f64 	%fd45, %fd43, %fd44;
	st.volatile.shared.f64 	[%r5], %fd45;
	ld.volatile.shared.f64 	%fd46, [%r5];
	ld.volatile.shared.f64 	%fd47, [%r5+32];
	add.f64 	%fd48, %fd46, %fd47;
	st.volatile.shared.f64 	[%r5], %fd48;
	ld.volatile.shared.f64 	%fd49, [%r5];
	ld.volatile.shared.f64 	%fd50, [%r5+16];
	add.f64 	%fd51, %fd49, %fd50;
	st.volatile.shared.f64 	[%r5], %fd51;
	ld.volatile.shared.f64 	%fd52, [%r5];
	ld.volatile.shared.f64 	%fd53, [%r5+8];
	add.f64 	%fd54, %fd52, %fd53;
	st.volatile.shared.f64 	[%r5], %fd54;
	setp.ne.s32 	%p70, %r1, 0;
	@%p70 bra 	$L__BB138_127;
	ld.shared.f64 	%fd55, [reducel3sdata_i64];
	cvta.to.global.u64 	%rd477, %rd263;
	mul.wide.u32 	%rd478, %r2, 8;
	add.s64 	%rd479, %rd477, %rd478;
	st.global.f64 	[%rd479], %fd55;
$L__BB138_127:
	ret;

}
	// .globl	uncontiguous_cumulate_reducel3_i64
.visible .entry uncontiguous_cumulate_reducel3_i64(
	.param .u64 .ptr .align 1 uncontiguous_cumulate_reducel3_i64_param_0,
	.param .u64 .ptr .align 1 uncontiguous_cumulate_reducel3_i64_param_1,
	.param .u64 .ptr .align 1 uncontiguous_cumulate_reducel3_i64_param_2,
	.param .u64 .ptr .align 1 uncontiguous_cumulate_reducel3_i64_param_3,
	.param .u64 uncontiguous_cumulate_reducel3_i64_param_4,
	.param .u64 uncontiguous_cumulate_reducel3_i64_param_5
)
{
	.reg .pred 	%p<53>;
	.reg .b32 	%r<212>;
	.reg .b64 	%rd<563>;
	.reg .b64 	%fd<25>;

	ld.param.u64 	%rd260, [uncontiguous_cumulate_reducel3_i64_param_0];
	ld.param.u64 	%rd263, [uncontiguous_cumulate_reducel3_i64_param_1];
	ld.param.u64 	%rd264, [uncontiguous_cumulate_reducel3_i64_param_2];
	ld.param.u64 	%rd265, [uncontiguous_cumulate_reducel3_i64_param_3];
	ld.param.u64 	%rd261, [uncontiguous_cumulate_reducel3_i64_param_4];
	ld.param.u64 	%rd262, [uncontiguous_cumulate_reducel3_i64_param_5];
	cvta.to.global.u64 	%rd1, %rd265;
	cvta.to.global.u64 	%rd2, %rd264;
	cvta.to.global.u64 	%rd3, %rd263;
	mov.u32 	%r1, %tid.x;
	mov.u32 	%r2, %ctaid.x;
	mov.u32 	%r211, %ntid.x;
	mul.lo.s32 	%r52, %r2, %r211;
	shl.b32 	%r53, %r52, 1;
	add.s32 	%r4, %r53, %r1;
	shl.b32 	%r54, %r1, 3;
	mov.u32 	%r55, reducel3sdata_i64;
	add.s32 	%r5, %r55, %r54;
	mov.b64 	%rd266, 0;
	st.shared.u64 	[%r5], %rd266;
	add.s32 	%r56, %r4, %r211;
	cvt.u64.u32 	%rd516, %r56;
	setp.le.u64 	%p1, %rd262, %rd516;
	@%p1 bra 	$L__BB139_54;
	cvt.u32.u64 	%r6, %rd261;
	add.s32 	%r205, %r6, -1;
	setp.lt.s32 	%p27, %r205, 0;
	mov.b64 	%rd520, 0;
	mov.u64 	%rd521, %rd520;
	@%p27 bra 	$L__BB139_53;
	cvt.u64.u32 	%rd517, %r4;
	setp.lt.u32 	%p28, %r205, 3;
	mov.b64 	%rd521, 0;
	mov.u64 	%rd520, %rd521;
	@%p28 bra 	$L__BB139_30;
	add.s32 	%r203, %r6, -2;
	and.b32  	%r132, %r6, -4;
	neg.s32 	%r202, %r132;
	mov.b64 	%rd521, 0;
$L__BB139_4:
	.pragma "nounroll";
	add.s32 	%r12, %r203, 1;
	mul.wide.u32 	%rd399, %r12, 8;
	add.s64 	%rd400, %rd2, %rd399;
	ld.global.u64 	%rd10, [%rd400];
	or.b64  	%rd401, %rd517, %rd10;
	and.b64  	%rd402, %rd401, -4294967296;
	setp.ne.s64 	%p29, %rd402, 0;
	@%p29 bra 	$L__BB139_6;
	cvt.u32.u64 	%r133, %rd10;
	cvt.u32.u64 	%r134, %rd517;
	div.u32 	%r135, %r134, %r133;
	mul.lo.s32 	%r136, %r135, %r133;
	sub.s32 	%r137, %r134, %r136;
	cvt.u64.u32 	%rd482, %r135;
	cvt.u64.u32 	%rd483, %r137;
	bra.uni 	$L__BB139_7;
$L__BB139_6:
	div.s64 	%rd482, %rd517, %rd10;
	mul.lo.s64 	%rd403, %rd482, %rd10;
	sub.s64 	%rd483, %rd517, %rd403;
$L__BB139_7:
	mul.wide.u32 	%rd404, %r12, 8;
	add.s64 	%rd405, %rd1, %rd404;
	ld.global.u64 	%rd17, [%rd405];
	mad.lo.s64 	%rd18, %rd17, %rd483, %rd520;
	or.b64  	%rd406, %rd516, %rd10;
	and.b64  	%rd407, %rd406, -4294967296;
	setp.ne.s64 	%p30, %rd407, 0;
	@%p30 bra 	$L__BB139_9;
	cvt.u32.u64 	%r138, %rd10;
	cvt.u32.u64 	%r139, %rd516;
	div.u32 	%r140, %r139, %r138;
	mul.lo.s32 	%r141, %r140, %r138;
	sub.s32 	%r142, %r139, %r141;
	cvt.u64.u32 	%rd484, %r140;
	cvt.u64.u32 	%rd485, %r142;
	bra.uni 	$L__BB139_10;
$L__BB139_9:
	div.s64 	%rd484, %rd516, %rd10;
	mul.lo.s64 	%rd408, %rd484, %rd10;
	sub.s64 	%rd485, %rd516, %rd408;
$L__BB139_10:
	mad.lo.s64 	%rd25, %rd485, %rd17, %rd521;
	add.s32 	%r13, %r203, -2;
	mul.wide.u32 	%rd409, %r203, 8;
	add.s64 	%rd410, %rd2, %rd409;
	ld.global.u64 	%rd26, [%rd410];
	or.b64  	%rd411, %rd482, %rd26;
	and.b64  	%rd412, %rd411, -4294967296;
	setp.ne.s64 	%p31, %rd412, 0;
	@%p31 bra 	$L__BB139_12;
	cvt.u32.u64 	%r143, %rd26;
	cvt.u32.u64 	%r144, %rd482;
	div.u32 	%r145, %r144, %r143;
	mul.lo.s32 	%r146, %r145, %r143;
	sub.s32 	%r147, %r144, %r146;
	cvt.u64.u32 	%rd486, %r145;
	cvt.u64.u32 	%rd487, %r147;
	bra.uni 	$L__BB139_13;
$L__BB139_12:
	div.s64 	%rd486, %rd482, %rd26;
	mul.lo.s64 	%rd413, %rd486, %rd26;
	sub.s64 	%rd487, %rd482, %rd413;
$L__BB139_13:
	mul.wide.u32 	%rd414, %r203, 8;
	add.s64 	%rd415, %rd1, %rd414;
	ld.global.u64 	%rd33, [%rd415];
	mad.lo.s64 	%rd34, %rd33, %rd487, %rd18;
	or.b64  	%rd416, %rd484, %rd26;
	and.b64  	%rd417, %rd416, -4294967296;
	setp.ne.s64 	%p32, %rd417, 0;
	@%p32 bra 	$L__BB139_15;
	cvt.u32.u64 	%r148, %rd26;
	cvt.u32.u64 	%r149, %rd484;
	div.u32 	%r150, %r149, %r148;
	mul.lo.s32 	%r151, %r150, %r148;
	sub.s32 	%r152, %r149, %r151;
	cvt.u64.u32 	%rd488, %r150;
	cvt.u64.u32 	%rd489, %r152;
	bra.uni 	$L__BB139_16;
$L__BB139_15:
	div.s64 	%rd488, %rd484, %rd26;
	mul.lo.s64 	%rd418, %rd488, %rd26;
	sub.s64 	%rd489, %rd484, %rd418;
$L__BB139_16:
	mad.lo.s64 	%rd41, %rd489, %rd33, %rd25;
	add.s32 	%r14, %r203, -1;
	mul.wide.u32 	%rd419, %r14, 8;
	add.s64 	%rd420, %rd2, %rd419;
	ld.global.u64 	%rd42, [%rd420];
	or.b64  	%rd421, %rd486, %rd42;
	and.b64  	%rd422, %rd421, -4294967296;
	setp.ne.s64 	%p33, %rd422, 0;
	@%p33 bra 	$L__BB139_18;
	cvt.u32.u64 	%r153, %rd42;
	cvt.u32.u64 	%r154, %rd486;
	div.u32 	%r155, %r154, %r153;
	mul.lo.s32 	%r156, %r155, %r153;
	sub.s32 	%r157, %r154, %r156;
	cvt.u64.u32 	%rd490, %r155;
	cvt.u64.u32 	%rd491, %r157;
	bra.uni 	$L__BB139_19;
$L__BB139_18:
	div.s64 	%rd490, %rd486, %rd42;
	mul.lo.s64 	%rd423, %rd490, %rd42;
	sub.s64 	%rd491, %rd486, %rd423;
$L__BB139_19:
	mul.wide.u32 	%rd424, %r14, 8;
	add.s64 	%rd425, %rd1, %rd424;
	ld.global.u64 	%rd49, [%rd425];
	mad.lo.s64 	%rd50, %rd49, %rd491, %rd34;
	or.b64  	%rd426, %rd488, %rd42;
	and.b64  	%rd427, %rd426, -4294967296;
	setp.ne.s64 	%p34, %rd427, 0;
	@%p34 bra 	$L__BB139_21;
	cvt.u32.u64 	%r158, %rd42;
	cvt.u32.u64 	%r159, %rd488;
	div.u32 	%r160, %r159, %r158;
	mul.lo.s32 	%r161, %r160, %r158;
	sub.s32 	%r162, %r159, %r161;
	cvt.u64.u32 	%rd492, %r160;
	cvt.u64.u32 	%rd493, %r162;
	bra.uni 	$L__BB139_22;
$L__BB139_21:
	div.s64 	%rd492, %rd488, %rd42;
	mul.lo.s64 	%rd428, %rd492, %rd42;
	sub.s64 	%rd493, %rd488, %rd428;
$L__BB139_22:
	mad.lo.s64 	%rd57, %rd493, %rd49, %rd41;
	mul.wide.u32 	%rd429, %r13, 8;
	add.s64 	%rd430, %rd2, %rd429;
	ld.global.u64 	%rd58, [%rd430];
	or.b64  	%rd431, %rd490, %rd58;
	and.b64  	%rd432, %rd431, -4294967296;
	setp.ne.s64 	%p35, %rd432, 0;
	@%p35 bra 	$L__BB139_24;
	cvt.u32.u64 	%r163, %rd58;
	cvt.u32.u64 	%r164, %rd490;
	div.u32 	%r165, %r164, %r163;
	mul.lo.s32 	%r166, %r165, %r163;
	sub.s32 	%r167, %r164, %r166;
	cvt.u64.u32 	%rd517, %r165;
	cvt.u64.u32 	%rd495, %r167;
	bra.uni 	$L__BB139_25;
$L__BB139_24:
	div.s64 	%rd517, %rd490, %rd58;
	mul.lo.s64 	%rd433, %rd517, %rd58;
	sub.s64 	%rd495, %rd490, %rd433;
$L__BB139_25:
	mul.wide.u32 	%rd434, %r13, 8;
	add.s64 	%rd435, %rd1, %rd434;
	ld.global.u64 	%rd65, [%rd435];
	mad.lo.s64 	%rd520, %rd65, %rd495, %rd50;
	or.b64  	%rd436, %rd492, %rd58;
	and.b64  	%rd437, %rd436, -4294967296;
	setp.ne.s64 	%p36, %rd437, 0;
	@%p36 bra 	$L__BB139_27;
	cvt.u32.u64 	%r168, %rd58;
	cvt.u32.u64 	%r169, %rd492;
	div.u32 	%r170, %r169, %r168;
	mul.lo.s32 	%r171, %r170, %r168;
	sub.s32 	%r172, %r169, %r171;
	cvt.u64.u32 	%rd516, %r170;
	cvt.u64.u32 	%rd497, %r172;
	bra.uni 	$L__BB139_28;
$L__BB139_27:
	div.s64 	%rd516, %rd492, %rd58;
	mul.lo.s64 	%rd438, %rd516, %rd58;
	sub.s64 	%rd497, %rd492, %rd438;
$L__BB139_28:
	mad.lo.s64 	%rd521, %rd497, %rd65, %rd57;
	add.s32 	%r203, %r203, -4;
	add.s32 	%r202, %r202, 4;
	setp.ne.s32 	%p37, %r202, 0;
	@%p37 bra 	$L__BB139_4;
	add.s32 	%r205, %r203, 1;
$L__BB139_30:
	and.b32  	%r19, %r6, 3;
	setp.eq.s32 	%p38, %r19, 0;
	@%p38 bra 	$L__BB139_53;
	setp.eq.s32 	%p39, %r19, 1;
	@%p39 bra 	$L__BB139_45;
	mul.wide.u32 	%rd440, %r205, 8;
	add.s64 	%rd441, %rd2, %rd440;
	ld.global.u64 	%rd80, [%rd441];
	or.b64  	%rd442, %rd517, %rd80;
	and.b64  	%rd443, %rd442, -4294967296;
	setp.ne.s64 	%p40, %rd443, 0;
	@%p40 bra 	$L__BB139_34;
	cvt.u32.u64 	%r173, %rd80;
	cvt.u32.u64 	%r174, %rd517;
	div.u32 	%r175, %r174, %r173;
	mul.lo.s32 	%r176, %r175, %r173;
	sub.s32 	%r177, %r174, %r176;
	cvt.u64.u32 	%rd504, %r175;
	cvt.u64.u32 	%rd505, %r177;
	bra.uni 	$L__BB139_35;
$L__BB139_34:
	div.s64 	%rd504, %rd517, %rd80;
	mul.lo.s64 	%rd444, %rd504, %rd80;
	sub.s64 	%rd505, %rd517, %rd444;
$L__BB139_35:
	add.s64 	%rd446, %rd1, %rd440;
	ld.global.u64 	%rd87, [%rd446];
	mad.lo.s64 	%rd88, %rd87, %rd505, %rd520;
	or.b64  	%rd447, %rd516, %rd80;
	and.b64  	%rd448, %rd447, -4294967296;
	setp.ne.s64 	%p41, %rd448, 0;
	@%p41 bra 	$L__BB139_37;
	cvt.u32.u64 	%r178, %rd80;
	cvt.u32.u64 	%r179, %rd516;
	div.u32 	%r180, %r179, %r178;
	mul.lo.s32 	%r181, %r180, %r178;
	sub.s32 	%r182, %r179, %r181;
	cvt.u64.u32 	%rd506, %r180;
	cvt.u64.u32 	%rd507, %r182;
	bra.uni 	$L__BB139_38;
$L__BB139_37:
	div.s64 	%rd506, %rd516, %rd80;
	mul.lo.s64 	%rd449, %rd506, %rd80;
	sub.s64 	%rd507, %rd516, %rd449;
$L__BB139_38:
	mad.lo.s64 	%rd95, %rd507, %rd87, %rd521;
	add.s32 	%r20, %r205, -1;
	mul.wide.u32 	%rd450, %r20, 8;
	add.s64 	%rd451, %rd2, %rd450;
	ld.global.u64 	%rd96, [%rd451];
	or.b64  	%rd452, %rd504, %rd96;
	and.b64  	%rd453, %rd452, -4294967296;
	setp.ne.s64 	%p42, %rd453, 0;
	@%p42 bra 	$L__BB139_40;
	cvt.u32.u64 	%r183, %rd96;
	cvt.u32.u64 	%r184, %rd504;
	div.u32 	%r185, %r184, %r183;
	mul.lo.s32 	%r186, %r185, %r183;
	sub.s32 	%r187, %r184, %r186;
	cvt.u64.u32 	%rd517, %r185;
	cvt.u64.u32 	%rd509, %r187;
	bra.uni 	$L__BB139_41;
$L__BB139_40:
	div.s64 	%rd517, %rd504, %rd96;
	mul.lo.s64 	%rd454, %rd517, %rd96;
	sub.s64 	%rd509, %rd504, %rd454;
$L__BB139_41:
	add.s64 	%rd456, %rd1, %rd450;
	ld.global.u64 	%rd103, [%rd456];
	mad.lo.s64 	%rd520, %rd103, %rd509, %rd88;
	or.b64  	%rd457, %rd506, %rd96;
	and.b64  	%rd458, %rd457, -4294967296;
	setp.ne.s64 	%p43, %rd458, 0;
	@%p43 bra 	$L__BB139_43;
	cvt.u32.u64 	%r188, %rd96;
	cvt.u32.u64 	%r189, %rd506;
	div.u32 	%r190, %r189, %r188;
	mul.lo.s32 	%r191, %r190, %r188;
	sub.s32 	%r192, %r189, %r191;
	cvt.u64.u32 	%rd516, %r190;
	cvt.u64.u32 	%rd511, %r192;
	bra.uni 	$L__BB139_44;
$L__BB139_43:
	div.s64 	%rd516, %rd506, %rd96;
	mul.lo.s64 	%rd459, %rd516, %rd96;
	sub.s64 	%rd511, %rd506, %rd459;
$L__BB139_44:
	mad.lo.s64 	%rd521, %rd511, %rd103, %rd95;
	add.s32 	%r205, %r205, -2;
$L__BB139_45:
	and.b32  	%r193, %r6, 1;
	setp.eq.b32 	%p44, %r193, 1;
	not.pred 	%p45, %p44;
	@%p45 bra 	$L__BB139_53;
	mul.wide.u32 	%rd460, %r205, 8;
	add.s64 	%rd461, %rd2, %rd460;
	ld.global.u64 	%rd118, [%rd461];
	or.b64  	%rd462, %rd517, %rd118;
	and.b64  	%rd463, %rd462, -4294967296;
	setp.ne.s64 	%p46, %rd463, 0;
	@%p46 bra 	$L__BB139_48;
	cvt.u32.u64 	%r194, %rd118;
	cvt.u32.u64 	%r195, %rd517;
	rem.u32 	%r196, %r195, %r194;
	cvt.u64.u32 	%rd518, %r196;
	bra.uni 	$L__BB139_49;
$L__BB139_48:
	rem.s64 	%rd518, %rd517, %rd118;
$L__BB139_49:
	add.s64 	%rd465, %rd1, %rd460;
	ld.global.u64 	%rd122, [%rd465];
	mad.lo.s64 	%rd520, %rd122, %rd518, %rd520;
	or.b64  	%rd466, %rd516, %rd118;
	and.b64  	%rd467, %rd466, -4294967296;
	setp.ne.s64 	%p47, %rd467, 0;
	@%p47 bra 	$L__BB139_51;
	cvt.u32.u64 	%r197, %rd118;
	cvt.u32.u64 	%r198, %rd516;
	rem.u32 	%r199, %r198, %r197;
	cvt.u64.u32 	%rd519, %r199;
	bra.uni 	$L__BB139_52;
$L__BB139_51:
	rem.s64 	%rd519, %rd516, %rd118;
$L__BB139_52:
	mad.lo.s64 	%rd521, %rd519, %rd122, %rd521;
$L__BB139_53:
	shl.b64 	%rd468, %rd520, 3;
	add.s64 	%rd469, %rd3, %rd468;
	ld.global.u64 	%rd470, [%rd469];
	shl.b64 	%rd471, %rd521, 3;
	add.s64 	%rd472, %rd3, %rd471;
	ld.global.u64 	%rd473, [%rd472];
	add.s64 	%rd474, %rd473, %rd470;
	cvt.rn.f64.s64 	%fd2, %rd474;
	st.shared.f64 	[%r5], %fd2;
	bra.uni 	$L__BB139_114;
$L__BB139_54:
	cvt.u64.u32 	%rd553, %r4;
	setp.le.u64 	%p2, %rd262, %rd553;
	@%p2 bra 	$L__BB139_114;
	cvt.u32.u64 	%r23, %rd261;
	add.s32 	%r209, %r23, -1;
	setp.lt.s32 	%p3, %r209, 0;
	mov.b64 	%rd562, 0;
	@%p3 bra 	$L__BB139_113;
	and.b32  	%r25, %r23, 7;
	setp.lt.u32 	%p4, %r209, 7;
	mov.b64 	%rd562, 0;
	@%p4 bra 	$L__BB139_84;
	add.s32 	%r207, %r23, -4;
	and.b32  	%r57, %r23, -8;
	neg.s32 	%r206, %r57;
	mov.b64 	%rd562, 0;
$L__BB139_58:
	.pragma "nounroll";
	add.s32 	%r30, %r207, 3;
	mul.wide.u32 	%rd271, %r30, 8;
	add.s64 	%rd272, %rd2, %rd271;
	ld.global.u64 	%rd133, [%rd272];
	or.b64  	%rd273, %rd553, %rd133;
	and.b64  	%rd274, %rd273, -4294967296;
	setp.ne.s64 	%p5, %rd274, 0;
	@%p5 bra 	$L__BB139_60;
	cvt.u32.u64 	%r58, %rd133;
	cvt.u32.u64 	%r59, %rd553;
	div.u32 	%r60, %r59, %r58;
	mul.lo.s32 	%r61, %r60, %r58;
	sub.s32 	%r62, %r59, %r61;
	cvt.u64.u32 	%rd524, %r60;
	cvt.u64.u32 	%rd525, %r62;
	bra.uni 	$L__BB139_61;
$L__BB139_60:
	div.s64 	%rd524, %rd553, %rd133;
	mul.lo.s64 	%rd275, %rd524, %rd133;
	sub.s64 	%rd525, %rd553, %rd275;
$L__BB139_61:
	add.s64 	%rd277, %rd1, %rd271;
	ld.global.u64 	%rd278, [%rd277];
	mad.lo.s64 	%rd140, %rd278, %rd525, %rd562;
	add.s32 	%r31, %r207, 2;
	mul.wide.u32 	%rd279, %r31, 8;
	add.s64 	%rd280, %rd2, %rd279;
	ld.global.u64 	%rd141, [%rd280];
	or.b64  	%rd281, %rd524, %rd141;
	and.b64  	%rd282, %rd281, -4294967296;
	setp.ne.s64 	%p6, %rd282, 0;
	@%p6 bra 	$L__BB139_63;
	cvt.u32.u64 	%r63, %rd141;
	cvt.u32.u64 	%r64, %rd524;
	div.u32 	%r65, %r64, %r63;
	mul.lo.s32 	%r66, %r65, %r63;
	sub.s32 	%r67, %r64, %r66;
	cvt.u64.u32 	%rd526, %r65;
	cvt.u64.u32 	%rd527, %r67;
	bra.uni 	$L__BB139_64;
$L__BB139_63:
	div.s64 	%rd526, %rd524, %rd141;
	mul.lo.s64 	%rd283, %rd526, %rd141;
	sub.s64 	%rd527, %rd524, %rd283;
$L__BB139_64:
	add.s64 	%rd285, %rd1, %rd279;
	ld.global.u64 	%rd286, [%rd285];
	mad.lo.s64 	%rd148, %rd286, %rd527, %rd140;
	add.s32 	%r32, %r207, 1;
	mul.wide.u32 	%rd287, %r32, 8;
	add.s64 	%rd288, %rd2, %rd287;
	ld.global.u64 	%rd149, [%rd288];
	or.b64  	%rd289, %rd526, %rd149;
	and.b64  	%rd290, %rd289, -4294967296;
	setp.ne.s64 	%p7, %rd290, 0;
	@%p7 bra 	$L__BB139_66;
	cvt.u32.u64 	%r68, %rd149;
	cvt.u32.u64 	%r69, %rd526;
	div.u32 	%r70, %r69, %r68;
	mul.lo.s32 	%r71, %r70, %r68;
	sub.s32 	%r72, %r69, %r71;
	cvt.u64.u32 	%rd528, %r70;
	cvt.u64.u32 	%rd529, %r72;
	bra.uni 	$L__BB139_67;
$L__BB139_66:
	div.s64 	%rd528, %rd526, %rd149;
	mul.lo.s64 	%rd291, %rd528, %rd149;
	sub.s64 	%rd529, %rd526, %rd291;
$L__BB139_67:
	add.s64 	%rd293, %rd1, %rd287;
	ld.global.u64 	%rd294, [%rd293];
	mad.lo.s64 	%rd156, %rd294, %rd529, %rd148;
	add.s32 	%r33, %r207, -4;
	mul.wide.u32 	%rd295, %r207, 8;
	add.s64 	%rd296, %rd2, %rd295;
	ld.global.u64 	%rd157, [%rd296];
	or.b64  	%rd297, %rd528, %rd157;
	and.b64  	%rd298, %rd297, -4294967296;
	setp.ne.s64 	%p8, %rd298, 0;
	@%p8 bra 	$L__BB139_69;
	cvt.u32.u64 	%r73, %rd157;
	cvt.u32.u64 	%r74, %rd528;
	div.u32 	%r75, %r74, %r73;
	mul.lo.s32 	%r76, %r75, %r73;
	sub.s32 	%r77, %r74, %r76;
	cvt.u64.u32 	%rd530, %r75;
	cvt.u64.u32 	%rd531, %r77;
	bra.uni 	$L__BB139_70;
$L__BB139_69:
	div.s64 	%rd530, %rd528, %rd157;
	mul.lo.s64 	%rd299, %rd530, %rd157;
	sub.s64 	%rd531, %rd528, %rd299;
$L__BB139_70:
	add.s64 	%rd301, %rd1, %rd295;
	ld.global.u64 	%rd302, [%rd301];
	mad.lo.s64 	%rd164, %rd302, %rd531, %rd156;
	add.s32 	%r34, %r207, -1;
	mul.wide.u32 	%rd303, %r34, 8;
	add.s64 	%rd304, %rd2, %rd303;
	ld.global.u64 	%rd165, [%rd304];
	or.b64  	%rd305, %rd530, %rd165;
	and.b64  	%rd306, %rd305, -4294967296;
	setp.ne.s64 	%p9, %rd306, 0;
	@%p9 bra 	$L__BB139_72;
	cvt.u32.u64 	%r78, %rd165;
	cvt.u32.u64 	%r79, %rd530;
	div.u32 	%r80, %r79, %r78;
	mul.lo.s32 	%r81, %r80, %r78;
	sub.s32 	%r82, %r79, %r81;
	cvt.u64.u32 	%rd532, %r80;
	cvt.u64.u32 	%rd533, %r82;
	bra.uni 	$L__BB139_73;
$L__BB139_72:
	div.s64 	%rd532, %rd530, %rd165;
	mul.lo.s64 	%rd307, %rd532, %rd165;
	sub.s64 	%rd533, %rd530, %rd307;
$L__BB139_73:
	add.s64 	%rd309, %rd1, %rd303;
	ld.global.u64 	%rd310, [%rd309];
	mad.lo.s64 	%rd172, %rd310, %rd533, %rd164;
	add.s32 	%r35, %r207, -2;
	mul.wide.u32 	%rd311, %r35, 8;
	add.s64 	%rd312, %rd2, %rd311;
	ld.global.u64 	%rd173, [%rd312];
	or.b64  	%rd313, %rd532, %rd173;
	and.b64  	%rd314, %rd313, -4294967296;
	setp.ne.s64 	%p10, %rd314, 0;
	@%p10 bra 	$L__BB139_75;
	cvt.u32.u64 	%r83, %rd173;
	cvt.u32.u64 	%r84, %rd532;
	div.u32 	%r85, %r84, %r83;
	mul.lo.s32 	%r86, %r85, %r83;
	sub.s32 	%r87, %r84, %r86;
	cvt.u64.u32 	%rd534, %r85;
	cvt.u64.u32 	%rd535, %r87;
	bra.uni 	$L__BB139_76;
$L__BB139_75:
	div.s64 	%rd534, %rd532, %rd173;
	mul.lo.s64 	%rd315, %rd534, %rd173;
	sub.s64 	%rd535, %rd532, %rd315;
$L__BB139_76:
	add.s64 	%rd317, %rd1, %rd311;
	ld.global.u64 	%rd318, [%rd317];
	mad.lo.s64 	%rd180, %rd318, %rd535, %rd172;
	add.s32 	%r36, %r207, -3;
	mul.wide.u32 	%rd319, %r36, 8;
	add.s64 	%rd320, %rd2, %rd319;
	ld.global.u64 	%rd181, [%rd320];
	or.b64  	%rd321, %rd534, %rd181;
	and.b64  	%rd322, %rd321, -4294967296;
	setp.ne.s64 	%p11, %rd322, 0;
	@%p11 bra 	$L__BB139_78;
	cvt.u32.u64 	%r88, %rd181;
	cvt.u32.u64 	%r89, %rd534;
	div.u32 	%r90, %r89, %r88;
	mul.lo.s32 	%r91, %r90, %r88;
	sub.s32 	%r92, %r89, %r91;
	cvt.u64.u32 	%rd536, %r90;
	cvt.u64.u32 	%rd537, %r92;
	bra.uni 	$L__BB139_79;
$L__BB139_78:
	div.s64 	%rd536, %rd534, %rd181;
	mul.lo.s64 	%rd323, %rd536, %rd181;
	sub.s64 	%rd537, %rd534, %rd323;
$L__BB139_79:
	add.s64 	%rd325, %rd1, %rd319;
	ld.global.u64 	%rd326, [%rd325];
	mad.lo.s64 	%rd188, %rd326, %rd537, %rd180;
	mul.wide.u32 	%rd327, %r33, 8;
	add.s64 	%rd328, %rd2, %rd327;
	ld.global.u64 	%rd189, [%rd328];
	or.b64  	%rd329, %rd536, %rd189;
	and.b64  	%rd330, %rd329, -4294967296;
	setp.ne.s64 	%p12, %rd330, 0;
	@%p12 bra 	$L__BB139_81;
	cvt.u32.u64 	%r93, %rd189;
	cvt.u32.u64 	%r94, %rd536;
	div.u32 	%r95, %r94, %r93;
	mul.lo.s32 	%r96, %r95, %r93;
	sub.s32 	%r97, %r94, %r96;
	cvt.u64.u32 	%rd553, %r95;
	cvt.u64.u32 	%rd539, %r97;
	bra.uni 	$L__BB139_82;
$L__BB139_81:
	div.s64 	%rd553, %rd536, %rd189;
	mul.lo.s64 	%rd331, %rd553, %rd189;
	sub.s64 	%rd539, %rd536, %rd331;
$L__BB139_82:
	add.s64 	%rd333, %rd1, %rd327;
	ld.global.u64 	%rd334, [%rd333];
	mad.lo.s64 	%rd562, %rd334, %rd539, %rd188;
	add.s32 	%r207, %r207, -8;
	add.s32 	%r206, %r206, 8;
	setp.ne.s32 	%p13, %r206, 0;
	@%p13 bra 	$L__BB139_58;
	add.s32 	%r209, %r207, 3;
$L__BB139_84:
	setp.eq.s32 	%p14, %r25, 0;
	@%p14 bra 	$L__BB139_113;
	and.b32  	%r41, %r23, 3;
	setp.lt.u32 	%p15, %r25, 4;
	@%p15 bra 	$L__BB139_99;
	mul.wide.u32 	%rd336, %r209, 8;
	add.s64 	%rd337, %rd2, %rd336;
	ld.global.u64 	%rd200, [%rd337];
	or.b64  	%rd338, %rd553, %rd200;
	and.b64  	%rd339, %rd338, -4294967296;
	setp.ne.s64 	%p16, %rd339, 0;
	@%p16 bra 	$L__BB139_88;
	cvt.u32.u64 	%r98, %rd200;
	cvt.u32.u64 	%r99, %rd553;
	div.u32 	%r100, %r99, %r98;
	mul.lo.s32 	%r101, %r100, %r98;
	sub.s32 	%r102, %r99, %r101;
	cvt.u64.u32 	%rd543, %r100;
	cvt.u64.u32 	%rd544, %r102;
	bra.uni 	$L__BB139_89;
$L__BB139_88:
	div.s64 	%rd543, %rd553, %rd200;
	mul.lo.s64 	%rd340, %rd543, %rd200;
	sub.s64 	%rd544, %rd553, %rd340;
$L__BB139_89:
	add.s64 	%rd342, %rd1, %rd336;
	ld.global.u64 	%rd343, [%rd342];
	mad.lo.s64 	%rd207, %rd343, %rd544, %rd562;
	add.s32 	%r42, %r209, -1;
	mul.wide.u32 	%rd344, %r42, 8;
	add.s64 	%rd345, %rd2, %rd344;
	ld.global.u64 	%rd208, [%rd345];
	or.b64  	%rd346, %rd543, %rd208;
	and.b64  	%rd347, %rd346, -4294967296;
	setp.ne.s64 	%p17, %rd347, 0;
	@%p17 bra 	$L__BB139_91;
	cvt.u32.u64 	%r103, %rd208;
	cvt.u32.u64 	%r104, %rd543;
	div.u32 	%r105, %r104, %r103;
	mul.lo.s32 	%r106, %r105, %r103;
	sub.s32 	%r107, %r104, %r106;
	cvt.u64.u32 	%rd545, %r105;
	cvt.u64.u32 	%rd546, %r107;
	bra.uni 	$L__BB139_92;
$L__BB139_91:
	div.s64 	%rd545, %rd543, %rd208;
	mul.lo.s64 	%rd348, %rd545, %rd208;
	sub.s64 	%rd546, %rd543, %rd348;
$L__BB139_92:
	add.s64 	%rd350, %rd1, %rd344;
	ld.global.u64 	%rd351, [%rd350];
	mad.lo.s64 	%rd215, %rd351, %rd546, %rd207;
	add.s32 	%r43, %r209, -2;
	mul.wide.u32 	%rd352, %r43, 8;
	add.s64 	%rd353, %rd2, %rd352;
	ld.global.u64 	%rd216, [%rd353];
	or.b64  	%rd354, %rd545, %rd216;
	and.b64  	%rd355, %rd354, -4294967296;
	setp.ne.s64 	%p18, %rd355, 0;
	@%p18 bra 	$L__BB139_94;
	cvt.u32.u64 	%r108, %rd216;
	cvt.u32.u64 	%r109, %rd545;
	div.u32 	%r110, %r109, %r108;
	mul.lo.s32 	%r111, %r110, %r108;
	sub.s32 	%r112, %r109, %r111;
	cvt.u64.u32 	%rd547, %r110;
	cvt.u64.u32 	%rd548, %r112;
	bra.uni 	$L__BB139_95;
$L__BB139_94:
	div.s64 	%rd547, %rd545, %rd216;
	mul.lo.s64 	%rd356, %rd547, %rd216;
	sub.s64 	%rd548, %rd545, %rd356;
$L__BB139_95:
	add.s64 	%rd358, %rd1, %rd352;
	ld.global.u64 	%rd359, [%rd358];
	mad.lo.s64 	%rd223, %rd359, %rd548, %rd215;
	add.s32 	%r44, %r209, -3;
	mul.wide.u32 	%rd360, %r44, 8;
	add.s64 	%rd361, %rd2, %rd360;
	ld.global.u64 	%rd224, [%rd361];
	or.b64  	%rd362, %rd547, %rd224;
	and.b64  	%rd363, %rd362, -4294967296;
	setp.ne.s64 	%p19, %rd363, 0;
	@%p19 bra 	$L__BB139_97;
	cvt.u32.u64 	%r113, %rd224;
	cvt.u32.u64 	%r114, %rd547;
	div.u32 	%r115, %r114, %r113;
	mul.lo.s32 	%r116, %r115, %r113;
	sub.s32 	%r117, %r114, %r116;
	cvt.u64.u32 	%rd553, %r115;
	cvt.u64.u32 	%rd550, %r117;
	bra.uni 	$L__BB139_98;
$L__BB139_97:
	div.s64 	%rd553, %rd547, %rd224;
	mul.lo.s64 	%rd364, %rd553, %rd224;
	sub.s64 	%rd550, %rd547, %rd364;
$L__BB139_98:
	add.s64 	%rd366, %rd1, %rd360;
	ld.global.u64 	%rd367, [%rd366];
	mad.lo.s64 	%rd562, %rd367, %rd550, %rd223;
	add.s32 	%r209, %r209, -4;
$L__BB139_99:
	setp.eq.s32 	%p20, %r41, 0;
	@%p20 bra 	$L__BB139_113;
	setp.eq.s32 	%p21, %r41, 1;
	@%p21 bra 	$L__BB139_108;
	mul.wide.u32 	%rd369, %r209, 8;
	add.s64 	%rd370, %rd2, %rd369;
	ld.global.u64 	%rd235, [%rd370];
	or.b64  	%rd371, %rd553, %rd235;
	and.b64  	%rd372, %rd371, -4294967296;
	setp.ne.s64 	%p22, %rd372, 0;
	@%p22 bra 	$L__BB139_103;
	cvt.u32.u64 	%r118, %rd235;
	cvt.u32.u64 	%r119, %rd553;
	div.u32 	%r120, %r119, %r118;
	mul.lo.s32 	%r121, %r120, %r118;
	sub.s32 	%r122, %r119, %r121;
	cvt.u64.u32 	%rd554, %r120;
	cvt.u64.u32 	%rd555, %r122;
	bra.uni 	$L__BB139_104;
$L__BB139_103:
	div.s64 	%rd554, %rd553, %rd235;
	mul.lo.s64 	%rd373, %rd554, %rd235;
	sub.s64 	%rd555, %rd553, %rd373;
$L__BB139_104:
	add.s64 	%rd375, %rd1, %rd369;
	ld.global.u64 	%rd376, [%rd375];
	mad.lo.s64 	%rd242, %rd376, %rd555, %rd562;
	add.s32 	%r47, %r209, -1;
	mul.wide.u32 	%rd377, %r47, 8;
	add.s64 	%rd378, %rd2, %rd377;
	ld.global.u64 	%rd243, [%rd378];
	or.b64  	%rd379, %rd554, %rd243;
	and.b64  	%rd380, %rd379, -4294967296;
	setp.ne.s64 	%p23, %rd380, 0;
	@%p23 bra 	$L__BB139_106;
	cvt.u32.u64 	%r123, %rd243;
	cvt.u32.u64 	%r124, %rd554;
	div.u32 	%r125, %r124, %r123;
	mul.lo.s32 	%r126, %r125, %r123;
	sub.s32 	%r127, %r124, %r126;
	cvt.u64.u32 	%rd553, %r125;
	cvt.u64.u32 	%rd557, %r127;
	bra.uni 	$L__BB139_107;
$L__BB139_106:
	div.s64 	%rd553, %rd554, %rd243;
	mul.lo.s64 	%rd381, %rd553, %rd243;
	sub.s64 	%rd557, %rd554, %rd381;
$L__BB139_107:
	add.s64 	%rd383, %rd1, %rd377;
	ld.global.u64 	%rd384, [%rd383];
	mad.lo.s64 	%rd562, %rd384, %rd557, %rd242;
	add.s32 	%r209, %r209, -2;
$L__BB139_108:
	and.b32  	%r128, %r23, 1;
	setp.eq.b32 	%p24, %r128, 1;
	not.pred 	%p25, %p24;
	@%p25 bra 	$L__BB139_113;
	mul.wide.u32 	%rd385, %r209, 8;
	add.s64 	%rd386, %rd2, %rd385;
	ld.global.u64 	%rd254, [%rd386];
	or.b64  	%rd387, %rd553, %rd254;
	and.b64  	%rd388, %rd387, -4294967296;
	setp.ne.s64 	%p26, %rd388, 0;
	@%p26 bra 	$L__BB139_111;
	cvt.u32.u64 	%r129, %rd254;
	cvt.u32.u64 	%r130, %rd553;
	rem.u32 	%r131, %r130, %r129;
	cvt.u64.u32 	%rd561, %r131;
	bra.uni 	$L__BB139_112;
$L__BB139_111:
	rem.s64 	%rd561, %rd553, %rd254;
$L__BB139_112:
	add.s64 	%rd390, %rd1, %rd385;
	ld.global.u64 	%rd391, [%rd390];
	mad.lo.s64 	%rd562, %rd391, %rd561, %rd562;
$L__BB139_113:
	shl.b64 	%rd392, %rd562, 3;
	add.s64 	%rd393, %rd3, %rd392;
	ld.global.u64 	%rd394, [%rd393];
	cvt.rn.f64.s64 	%fd1, %rd394;
	st.shared.f64 	[%r5], %fd1;
$L__BB139_114:
	bar.sync 	0;
	setp.lt.u32 	%p48, %r211, 66;
	@%p48 bra 	$L__BB139_118;
$L__BB139_115:
	shr.u32 	%r51, %r211, 1;
	setp.ge.u32 	%p49, %r1, %r51;
	@%p49 bra 	$L__BB139_117;
	ld.shared.f64 	%fd3, [%r5];
	shl.b32 	%r200, %r51, 3;
	add.s32 	%r201, %r5, %r200;
	ld.shared.f64 	%fd4, [%r201];
	add.f64 	%fd5, %fd3, %fd4;
	st.shared.f64 	[%r5], %fd5;
$L__BB139_117:
	bar.sync 	0;
	setp.gt.u32 	%p50, %r211, 131;
	mov.u32 	%r211, %r51;
	@%p50 bra 	$L__BB139_115;
$L__BB139_118:
	setp.gt.u32 	%p51, %r1, 31;
	@%p51 bra 	$L__BB139_121;
	ld.volatile.shared.f64 	%fd6, [%r5];
	ld.volatile.shared.f64 	%fd7, [%r5+256];
	add.f64 	%fd8, %fd6, %fd7;
	st.volatile.shared.f64 	[%r5], %fd8;
	ld.volatile.shared.f64 	%fd9, [%r5];
	ld.volatile.shared.f64 	%fd10, [%r5+128];
	add.f64 	%fd11, %fd9, %fd10;
	st.volatile.shared.f64 	[%r5], %fd11;
	ld.volatile.shared.f64 	%fd12, [%r5];
	ld.volatile.shared.f64 	%fd13, [%r5+64];
	add.f64 	%fd14, %fd12, %fd13;
	st.volatile.shared.f64 	[%r5], %fd14;
	ld.volatile.shared.f64 	%fd15, [%r5];
	ld.volatile.shared.f64 	%fd16, [%r5+32];
	add.f64 	%fd17, %fd15, %fd16;
	st.volatile.shared.f64 	[%r5], %fd17;
	ld.volatile.shared.f64 	%fd18, [%r5];
	ld.volatile.shared.f64 	%fd19, [%r5+16];
	add.f64 	%fd20, %fd18, %fd19;
	st.volatile.shared.f64 	[%r5], %fd20;
	ld.volatile.shared.f64 	%fd21, [%r5];
	ld.volatile.shared.f64 	%fd22, [%r5+8];
	add.f64 	%fd23, %fd21, %fd22;
	st.volatile.shared.f64 	[%r5], %fd23;
	setp.ne.s32 	%p52, %r1, 0;
	@%p52 bra 	$L__BB139_121;
	ld.shared.f64 	%fd24, [reducel3sdata_i64];
	cvta.to.global.u64 	%rd475, %rd260;
	mul.wide.u32 	%rd476, %r2, 8;
	add.s64 	%rd477, %rd475, %rd476;
	st.global.f64 	[%rd477], %fd24;
$L__BB139_121:
	ret;

}
	// .globl	contiguous_reducel32_i64
.visible .entry contiguous_reducel32_i64(
	.param .u64 .ptr .align 1 contiguous_reducel32_i64_param_0,
	.param .u64 .ptr .align 1 contiguous_reducel32_i64_param_1,
	.param .u64 .ptr .align 1 contiguous_reducel32_i64_param_2,
	.param .u64 .ptr .align 1 contiguous_reducel32_i64_param_3,
	.param .u64 contiguous_reducel32_i64_param_4,
	.param .u64 contiguous_reducel32_i64_param_5,
	.param .u64 contiguous_reducel32_i64_param_6
)
{
	.reg .pred 	%p<71>;
	.reg .b32 	%r<238>;
	.reg .b64 	%rd<579>;
	.reg .b64 	%fd<59>;

	ld.param.u64 	%rd269, [contiguous_reducel32_i64_param_1];
	ld.param.u64 	%rd270, [contiguous_reducel32_i64_param_2];
	ld.param.u64 	%rd271, [contiguous_reducel32_i64_param_3];
	ld.param.u64 	%rd266, [contiguous_reducel32_i64_param_4];
	ld.param.u64 	%rd267, [contiguous_reducel32_i64_param_5];
	ld.param.u64 	%rd268, [contiguous_reducel32_i64_param_6];
	cvta.to.global.u64 	%rd1, %rd271;
	cvta.to.global.u64 	%rd2, %rd270;
	cvta.to.global.u64 	%rd578, %rd269;
	mov.u32 	%r1, %tid.x;
	mov.u32 	%r2, %ctaid.x;
	mov.u32 	%r237, %ntid.x;
	mul.lo.s32 	%r58, %r2, %r237;
	shl.b32 	%r59, %r58, 1;
	add.s32 	%r4, %r59, %r1;
	shl.b32 	%r60, %r1, 3;
	mov.u32 	%r61, reducel3sdata_i64;
	add.s32 	%r5, %r61, %r60;
	mov.b64 	%rd272, 0;
	st.shared.u64 	[%r5], %rd272;
	add.s32 	%r62, %r4, %r237;
	cvt.u64.u32 	%rd4, %r62;
	setp.le.u64 	%p1, %rd267, %rd4;
	@%p1 bra 	$L__BB140_58;
	cvt.u64.u32 	%rd406, %r4;
	mov.u32 	%r144, %ctaid.y;
	cvt.u64.u32 	%rd407, %r144;
	mul.lo.s64 	%rd408, %rd267, %rd407;
	add.s64 	%rd532, %rd408, %rd406;
	add.s64 	%rd530, %rd408, %rd4;
	cvt.u32.u64 	%r6, %rd266;
	add.s32 	%r231, %r6, -1;
	setp.lt.s32 	%p33, %r231, 0;
	mov.b64 	%rd536, 0;
	mov.u64 	%rd537, %rd536;
	@%p33 bra 	$L__BB140_53;
	setp.lt.u32 	%p34, %r231, 3;
	mov.b64 	%rd537, 0;
	mov.u64 	%rd536, %rd537;
	@%p34 bra 	$L__BB140_30;
	add.s32 	%r229, %r6, -2;
	and.b32  	%r145, %r6, -4;
	neg.s32 	%r228, %r145;
	mov.b64 	%rd537, 0;
$L__BB140_4:
	.pragma "nounroll";
	add.s32 	%r12, %r229, 1;
	mul.wide.u32 	%rd412, %r12, 8;
	add.s64 	%rd413, %rd2, %rd412;
	ld.global.u64 	%rd11, [%rd413];
	or.b64  	%rd414, %rd532, %rd11;
	and.b64  	%rd415, %rd414, -4294967296;
	setp.ne.s64 	%p35, %rd415, 0;
	@%p35 bra 	$L__BB140_6;
	cvt.u32.u64 	%r146, %rd11;
	cvt.u32.u64 	%r147, %rd532;
	div.u32 	%r148, %r147, %r146;
	mul.lo.s32 	%r149, %r148, %r146;
	sub.s32 	%r150, %r147, %r149;
	cvt.u64.u32 	%rd498, %r148;
	cvt.u64.u32 	%rd499, %r150;
	bra.uni 	$L__BB140_7;
$L__BB140_6:
	div.s64 	%rd498, %rd532, %rd11;
	mul.lo.s64 	%rd416, %rd498, %rd11;
	sub.s64 	%rd499, %rd532, %rd416;
$L__BB140_7:
	mul.wide.u32 	%rd417, %r12, 8;
	add.s64 	%rd418, %rd1, %rd417;
	ld.global.u64 	%rd18, [%rd418];
	mad.lo.s64 	%rd19, %rd18, %rd499, %rd536;
	or.b64  	%rd419, %rd530, %rd11;
	and.b64  	%rd420, %rd419, -4294967296;
	setp.ne.s64 	%p36, %rd420, 0;
	@%p36 bra 	$L__BB140_9;
	cvt.u32.u64 	%r151, %rd11;
	cvt.u32.u64 	%r152, %rd530;
	div.u32 	%r153, %r152, %r151;
	mul.lo.s32 	%r154, %r153, %r151;
	sub.s32 	%r155, %r152, %r154;
	cvt.u64.u32 	%rd500, %r153;
	cvt.u64.u32 	%rd501, %r155;
	bra.uni 	$L__BB140_10;
$L__BB140_9:
	div.s64 	%rd500, %rd530, %rd11;
	mul.lo.s64 	%rd421, %rd500, %rd11;
	sub.s64 	%rd501, %rd530, %rd421;
$L__BB140_10:
	mad.lo.s64 	%rd26, %rd501, %rd18, %rd537;
	mul.wide.u32 	%rd422, %r229, 8;
	add.s64 	%rd423, %rd2, %rd422;
	ld.global.u64 	%rd27, [%rd423];
	or.b64  	%rd424, %rd498, %rd27;
	and.b64  	%rd425, %rd424, -4294967296;
	setp.ne.s64 	%p37, %rd425, 0;
	@%p37 bra 	$L__BB140_12;
	cvt.u32.u64 	%r156, %rd27;
	cvt.u32.u64 	%r157, %rd498;
	div.u32 	%r158, %r157, %r156;
	mul.lo.s32 	%r159, %r158, %r156;
	sub.s32 	%r160, %r157, %r159;
	cvt.u64.u32 	%rd502, %r158;
	cvt.u64.u32 	%rd503, %r160;
	bra.uni 	$L__BB140_13;
$L__BB140_12:
	div.s64 	%rd502, %rd498, %rd27;
	mul.lo.s64 	%rd426, %rd502, %rd27;
	sub.s64 	%rd503, %rd498, %rd426;
$L__BB140_13:
	mul.wide.u32 	%rd427, %r229, 8;
	add.s64 	%rd428, %rd1, %rd427;
	ld.global.u64 	%rd34, [%rd428];
	mad.lo.s64 	%rd35, %rd34, %rd503, %rd19;
	or.b64  	%rd429, %rd500, %rd27;
	and.b64  	%rd430, %rd429, -4294967296;
	setp.ne.s64 	%p38, %rd430, 0;
	@%p38 bra 	$L__BB140_15;
	cvt.u32.u64 	%r161, %rd27;
	cvt.u32.u64 	%r162, %rd500;
	div.u32 	%r163, %r162, %r161;
	mul.lo.s32 	%r164, %r163, %r161;
	sub.s32 	%r165, %r162, %r164;
	cvt.u64.u32 	%rd504, %r163;
	cvt.u64.u32 	%rd505, %r165;
	bra.uni 	$L__BB140_16;
$L__BB140_15:
	div.s64 	%rd504, %rd500, %rd27;
	mul.lo.s64 	%rd431, %rd504, %rd27;
	sub.s64 	%rd505, %rd500, %rd431;
$L__BB140_16:
	mad.lo.s64 	%rd42, %rd505, %rd34, %rd26;
	add.s32 	%r13, %r229, -1;
	mul.wide.u32 	%rd432, %r13, 8;
	add.s64 	%rd433, %rd2, %rd432;
	ld.global.u64 	%rd43, [%rd433];
	or.b64  	%rd434, %rd502, %rd43;
	and.b64  	%rd435, %rd434, -4294967296;
	setp.ne.s64 	%p39, %rd435, 0;
	@%p39 bra 	$L__BB140_18;
	cvt.u32.u64 	%r166, %rd43;
	cvt.u32.u64 	%r167, %rd502;
	div.u32 	%r168, %r167, %r166;
	mul.lo.s32 	%r169, %r168, %r166;
	sub.s32 	%r170, %r167, %r169;
	cvt.u64.u32 	%rd506, %r168;
	cvt.u64.u32 	%rd507, %r170;
	bra.uni 	$L__BB140_19;
$L__BB140_18:
	div.s64 	%rd506, %rd502, %rd43;
	mul.lo.s64 	%rd436, %rd506, %rd43;
	sub.s64 	%rd507, %rd502, %rd436;
$L__BB140_19:
	mul.wide.u32 	%rd437, %r13, 8;
	add.s64 	%rd438, %rd1, %rd437;
	ld.global.u64 	%rd50, [%rd438];
	mad.lo.s64 	%rd51, %rd50, %rd507, %rd35;
	or.b64  	%rd439, %rd504, %rd43;
	and.b64  	%rd440, %rd439, -4294967296;
	setp.ne.s64 	%p40, %rd440, 0;
	@%p40 bra 	$L__BB140_21;
	cvt.u32.u64 	%r171, %rd43;
	cvt.u32.u64 	%r172, %rd504;
	div.u32 	%r173, %r172, %r171;
	mul.lo.s32 	%r174, %r173, %r171;
	sub.s32 	%r175, %r172, %r174;
	cvt.u64.u32 	%rd508, %r173;
	cvt.u64.u32 	%rd509, %r175;
	bra.uni 	$L__BB140_22;
$L__BB140_21:
	div.s64 	%rd508, %rd504, %rd43;
	mul.lo.s64 	%rd441, %rd508, %rd43;
	sub.s64 	%rd509, %rd504, %rd441;
$L__BB140_22:
	mad.lo.s64 	%rd58, %rd509, %rd50, %rd42;
	add.s32 	%r176, %r229, -2;
	mul.wide.u32 	%rd442, %r176, 8;
	add.s64 	%rd443, %rd2, %rd442;
	ld.global.u64 	%rd59, [%rd443];
	or.b64  	%rd444, %rd506, %rd59;
	and.b64  	%rd445, %rd444, -4294967296;
	setp.ne.s64 	%p41, %rd445, 0;
	@%p41 bra 	$L__BB140_24;
	cvt.u32.u64 	%r177, %rd59;
	cvt.u32.u64 	%r178, %rd506;
	div.u32 	%r179, %r178, %r177;
	mul.lo.s32 	%r180, %r179, %r177;
	sub.s32 	%r181, %r178, %r180;
	cvt.u64.u32 	%rd532, %r179;
	cvt.u64.u32 	%rd511, %r181;
	bra.uni 	$L__BB140_25;
$L__BB140_24:
	div.s64 	%rd532, %rd506, %rd59;
	mul.lo.s64 	%rd446, %rd532, %rd59;
	sub.s64 	%rd511, %rd506, %rd446;
$L__BB140_25:
	mul.wide.u32 	%rd447, %r176, 8;
	add.s64 	%rd448, %rd1, %rd447;
	ld.global.u64 	%rd66, [%rd448];
	mad.lo.s64 	%rd536, %rd66, %rd511, %rd51;
	or.b64  	%rd449, %rd508, %rd59;
	and.b64  	%rd450, %rd449, -4294967296;
	setp.ne.s64 	%p42, %rd450, 0;
	@%p42 bra 	$L__BB140_27;
	cvt.u32.u64 	%r183, %rd59;
	cvt.u32.u64 	%r184, %rd508;
	div.u32 	%r185, %r184, %r183;
	mul.lo.s32 	%r186, %r185, %r183;
	sub.s32 	%r187, %r184, %r186;
	cvt.u64.u32 	%rd530, %r185;
	cvt.u64.u32 	%rd513, %r187;
	bra.uni 	$L__BB140_28;
$L__BB140_27:
	div.s64 	%rd530, %rd508, %rd59;
	mul.lo.s64 	%rd451, %rd530, %rd59;
	sub.s64 	%rd513, %rd508, %rd451;
$L__BB140_28:
	mad.lo.s64 	%rd537, %rd513, %rd66, %rd58;
	add.s32 	%r229, %r229, -4;
	add.s32 	%r228, %r228, 4;
	setp.ne.s32 	%p43, %r228, 0;
	@%p43 bra 	$L__BB140_4;
	add.s32 	%r231, %r229, 1;
$L__BB140_30:
	and.b32  	%r18, %r6, 3;
	setp.eq.s32 	%p44, %r18, 0;
	@%p44 bra 	$L__BB140_53;
	setp.eq.s32 	%p45, %r18, 1;
	@%p45 bra 	$L__BB140_45;
	mul.wide.u32 	%rd453, %r231, 8;
	add.s64 	%rd454, %rd2, %rd453;
	ld.global.u64 	%rd81, [%rd454];
	or.b64  	%rd455, %rd532, %rd81;
	and.b64  	%rd456, %rd455, -4294967296;
	setp.ne.s64 	%p46, %rd456, 0;
	@%p46 bra 	$L__BB140_34;
	cvt.u32.u64 	%r188, %rd81;
	cvt.u32.u64 	%r189, %rd532;
	div.u32 	%r190, %r189, %r188;
	mul.lo.s32 	%r191, %r190, %r188;
	sub.s32 	%r192, %r189, %r191;
	cvt.u64.u32 	%rd520, %r190;
	cvt.u64.u32 	%rd521, %r192;
	bra.uni 	$L__BB140_35;
$L__BB140_34:
	div.s64 	%rd520, %rd532, %rd81;
	mul.lo.s64 	%rd457, %rd520, %rd81;
	sub.s64 	%rd521, %rd532, %rd457;
$L__BB140_35:
	add.s64 	%rd459, %rd1, %rd453;
	ld.global.u64 	%rd88, [%rd459];
	mad.lo.s64 	%rd89, %rd88, %rd521, %rd536;
	or.b64  	%rd460, %rd530, %rd81;
	and.b64  	%rd461, %rd460, -4294967296;
	setp.ne.s64 	%p47, %rd461, 0;
	@%p47 bra 	$L__BB140_37;
	cvt.u32.u64 	%r193, %rd81;
	cvt.u32.u64 	%r194, %rd530;
	div.u32 	%r195, %r194, %r193;
	mul.lo.s32 	%r196, %r195, %r193;
	sub.s32 	%r197, %r194, %r196;
	cvt.u64.u32 	%rd522, %r195;
	cvt.u64.u32 	%rd523, %r197;
	bra.uni 	$L__BB140_38;
$L__BB140_37:
	div.s64 	%rd522, %rd530, %rd81;
	mul.lo.s64 	%rd462, %rd522, %rd81;
	sub.s64 	%rd523, %rd530, %rd462;
$L__BB140_38:
	mad.lo.s64 	%rd96, %rd523, %rd88, %rd537;
	add.s32 	%r19, %r231, -1;
	mul.wide.u32 	%rd463, %r19, 8;
	add.s64 	%rd464, %rd2, %rd463;
	ld.global.u64 	%rd97, [%rd464];
	or.b64  	%rd465, %rd520, %rd97;
	and.b64  	%rd466, %rd465, -4294967296;
	setp.ne.s64 	%p48, %rd466, 0;
	@%p48 bra 	$L__BB140_40;
	cvt.u32.u64 	%r198, %rd97;
	cvt.u32.u64 	%r199, %rd520;
	div.u32 	%r200, %r199, %r198;
	mul.lo.s32 	%r201, %r200, %r198;
	sub.s32 	%r202, %r199, %r201;
	cvt.u64.u32 	%rd532, %r200;
	cvt.u64.u32 	%rd525, %r202;
	bra.uni 	$L__BB140_41;
$L__BB140_40:
	div.s64 	%rd532, %rd520, %rd97;
	mul.lo.s64 	%rd467, %rd532, %rd97;
	sub.s64 	%rd525, %rd520, %rd467;
$L__BB140_41:
	add.s64 	%rd469, %rd1, %rd463;
	ld.global.u64 	%rd104, [%rd469];
	mad.lo.s64 	%rd536, %rd104, %rd525, %rd89;
	or.b64  	%rd470, %rd522, %rd97;
	and.b64  	%rd471, %rd470, -4294967296;
	setp.ne.s64 	%p49, %rd471, 0;
	@%p49 bra 	$L__BB140_43;
	cvt.u32.u64 	%r203, %rd97;
	cvt.u32.u64 	%r204, %rd522;
	div.u32 	%r205, %r204, %r203;
	mul.lo.s32 	%r206, %r205, %r203;
	sub.s32 	%r207, %r204, %r206;
	cvt.u64.u32 	%rd530, %r205;
	cvt.u64.u32 	%rd527, %r207;
	bra.uni 	$L__BB140_44;
$L__BB140_43:
	div.s64 	%rd530, %rd522, %rd97;
	mul.lo.s64 	%rd472, %rd530, %rd97;
	sub.s64 	%rd527, %rd522, %rd472;
$L__BB140_44:
	mad.lo.s64 	%rd537, %rd527, %rd104, %rd96;
	add.s32 	%r231, %r231, -2;
$L__BB140_45:
	and.b32  	%r208, %r6, 1;
	setp.eq.b32 	%p50, %r208, 1;
	not.pred 	%p51, %p50;
	@%p51 bra 	$L__BB140_53;
	mul.wide.u32 	%rd473, %r231, 8;
	add.s64 	%rd474, %rd2, %rd473;
	ld.global.u64 	%rd119, [%rd474];
	or.b64  	%rd475, %rd532, %rd119;
	and.b64  	%rd476, %rd475, -4294967296;
	setp.ne.s64 	%p52, %rd476, 0;
	@%p52 bra 	$L__BB140_48;
	cvt.u32.u64 	%r209, %rd119;
	cvt.u32.u64 	%r210, %rd532;
	rem.u32 	%r211, %r210, %r209;
	cvt.u64.u32 	%rd534, %r211;
	bra.uni 	$L__BB140_49;
$L__BB140_48:
	rem.s64 	%rd534, %rd532, %rd119;
$L__BB140_49:
	add.s64 	%rd478, %rd1, %rd473;
	ld.global.u64 	%rd123, [%rd478];
	mad.lo.s64 	%rd536, %rd123, %rd534, %rd536;
	or.b64  	%rd479, %rd530, %rd119;
	and.b64  	%rd480, %rd479, -4294967296;
	setp.ne.s64 	%p53, %rd480, 0;
	@%p53 bra 	$L__BB140_51;
	cvt.u32.u64 	%r212, %rd119;
	cvt.u32.u64 	%r213, %rd530;
	rem.u32 	%r214, %r213, %r212;
	cvt.u64.u32 	%rd535, %r214;
	bra.uni 	$L__BB140_52;
$L__BB140_51:
	rem.s64 	%rd535, %rd530, %rd119;
$L__BB140_52:
	mad.lo.s64 	%rd537, %rd535, %rd123, %rd537;
$L__BB140_53:
	shl.b64 	%rd481, %rd536, 3;
	add.s64 	%rd482, %rd578, %rd481;
	ld.global.u64 	%rd483, [%rd482];
	abs.s64 	%rd131, %rd483;
	cvt.rn.f64.s64 	%fd19, %rd131;
	{
	.reg .b32 %temp; 
	mov.b64 	{%temp, %r22}, %fd19;
	}
	mov.f64 	%fd20, 0d4008000000000000;
	{
	.reg .b32 %temp; 
	mov.b64 	{%temp, %r215}, %fd20;
	}
	and.b32  	%r24, %r215, 2146435072;
	setp.eq.s32 	%p54, %r24, 1073741824;
	abs.f64 	%fd21, %fd19;
	{ // callseq 7, 0
	.param .b64 param0;
	st.param.f64 	[param0], %fd21;
	.param .b64 retval0;
	call.uni (retval0), 
	__internal_accurate_pow, 
	(
	param0
	);
	ld.param.f64 	%fd22, [retval0];
	} // callseq 7
	setp.lt.s32 	%p55, %r22, 0;
	neg.f64 	%fd24, %fd22;
	selp.f64 	%fd25, %fd24, %fd22, %p54;
	selp.f64 	%fd56, %fd25, %fd22, %p55;
	setp.ne.s64 	%p56, %rd483, 0;
	@%p56 bra 	$L__BB140_55;
	setp.eq.s32 	%p57, %r24, 1073741824;
	selp.b32 	%r216, %r22, 0, %p57;
	setp.lt.s32 	%p58, %r215, 0;
	or.b32  	%r217, %r216, 2146435072;
	selp.b32 	%r218, %r217, %r216, %p58;
	mov.b32 	%r219, 0;
	mov.b64 	%fd56, {%r219, %r218};
$L__BB140_55:
	setp.eq.s32 	%p59, %r24, 1073741824;
	setp.eq.s64 	%p60, %rd131, 1;
	selp.f64 	%fd4, 0d3FF0000000000000, %fd56, %p60;
	shl.b64 	%rd484, %rd537, 3;
	add.s64 	%rd485, %rd578, %rd484;
	ld.global.u64 	%rd486, [%rd485];
	abs.s64 	%rd132, %rd486;
	cvt.rn.f64.s64 	%fd26, %rd132;
	{
	.reg .b32 %temp; 
	mov.b64 	{%temp, %r25}, %fd26;
	}
	abs.f64 	%fd27, %fd26;
	{ // callseq 8, 0
	.param .b64 param0;
	st.param.f64 	[param0], %fd27;
	.param .b64 retval0;
	call.uni (retval0), 
	__internal_accurate_pow, 
	(
	param0
	);
	ld.param.f64 	%fd28, [retval0];
	} // callseq 8
	setp.lt.s32 	%p61, %r25, 0;
	neg.f64 	%fd30, %fd28;
	selp.f64 	%fd31, %fd30, %fd28, %p59;
	selp.f64 	%fd57, %fd31, %fd28, %p61;
	setp.ne.s64 	%p62, %rd486, 0;
	@%p62 bra 	$L__BB140_57;
	setp.eq.s32 	%p63, %r24, 1073741824;
	selp.b32 	%r221, %r25, 0, %p63;
	setp.lt.s32 	%p64, %r215, 0;
	or.b32  	%r222, %r221, 2146435072;
	selp.b32 	%r223, %r222, %r221, %p64;
	mov.b32 	%r224, 0;
	mov.b64 	%fd57, {%r224, %r223};
$L__BB140_57:
	setp.eq.s64 	%p65, %rd132, 1;
	selp.f64 	%fd32, 0d3FF0000000000000, %fd57, %p65;
	add.f64 	%fd33, %fd4, %fd32;
	st.shared.f64 	[%r5], %fd33;
	bra.uni 	$L__BB140_120;
$L__BB140_58:
	cvt.u64.u32 	%rd133, %r4;
	setp.le.u64 	%p2, %rd267, %rd133;
	@%p2 bra 	$L__BB140_120;
	mov.u32 	%r63, %ctaid.y;
	cvt.u64.u32 	%rd273, %r63;
	mad.lo.s64 	%rd569, %rd267, %rd273, %rd133;
	cvt.u32.u64 	%r26, %rd266;
	add.s32 	%r235, %r26, -1;
	setp.lt.s32 	%p3, %r235, 0;
	@%p3 bra 	$L__BB140_117;
	and.b32  	%r28, %r26, 7;
	setp.lt.u32 	%p4, %r235, 7;
	@%p4 bra 	$L__BB140_88;
	add.s32 	%r233, %r26, -4;
	and.b32  	%r64, %r26, -8;
	neg.s32 	%r232, %r64;
$L__BB140_62:
	.pragma "nounroll";
	add.s32 	%r33, %r233, 3;
	mul.wide.u32 	%rd275, %r33, 8;
	add.s64 	%rd276, %rd2, %rd275;
	ld.global.u64 	%rd137, [%rd276];
	or.b64  	%rd277, %rd569, %rd137;
	and.b64  	%rd278, %rd277, -4294967296;
	setp.ne.s64 	%p5, %rd278, 0;
	@%p5 bra 	$L__BB140_64;
	cvt.u32.u64 	%r65, %rd137;
	cvt.u32.u64 	%r66, %rd569;
	div.u32 	%r67, %r66, %r65;
	mul.lo.s32 	%r68, %r67, %r65;
	sub.s32 	%r69, %r66, %r68;
	cvt.u64.u32 	%rd540, %r67;
	cvt.u64.u32 	%rd541, %r69;
	bra.uni 	$L__BB140_65;
$L__BB140_64:
	div.s64 	%rd540, %rd569, %rd137;
	mul.lo.s64 	%rd279, %rd540, %rd137;
	sub.s64 	%rd541, %rd569, %rd279;
$L__BB140_65:
	add.s64 	%rd281, %rd1, %rd275;
	ld.global.u64 	%rd282, [%rd281];
	mul.lo.s64 	%rd144, %rd282, %rd541;
	add.s32 	%r34, %r233, 2;
	mul.wide.u32 	%rd283, %r34, 8;
	add.s64 	%rd284, %rd2, %rd283;
	ld.global.u64 	%rd145, [%rd284];
	or.b64  	%rd285, %rd540, %rd145;
	and.b64  	%rd286, %rd285, -4294967296;
	setp.ne.s64 	%p6, %rd286, 0;
	@%p6 bra 	$L__BB140_67;
	cvt.u32.u64 	%r70, %rd145;
	cvt.u32.u64 	%r71, %rd540;
	div.u32 	%r72, %r71, %r70;
	mul.lo.s32 	%r73, %r72, %r70;
	sub.s32 	%r74, %r71, %r73;
	cvt.u64.u32 	%rd542, %r72;
	cvt.u64.u32 	%rd543, %r74;
	bra.uni 	$L__BB140_68;
$L__BB140_67:
	div.s64 	%rd542, %rd540, %rd145;
	mul.lo.s64 	%rd287, %rd542, %rd145;
	sub.s64 	%rd543, %rd540, %rd287;
$L__BB140_68:
	add.s64 	%rd289, %rd1, %rd283;
	ld.global.u64 	%rd290, [%rd289];
	mad.lo.s64 	%rd152, %rd290, %rd543, %rd144;
	add.s32 	%r35, %r233, 1;
	mul.wide.u32 	%rd291, %r35, 8;
	add.s64 	%rd292, %rd2, %rd291;
	ld.global.u64 	%rd153, [%rd292];
	or.b64  	%rd293, %rd542, %rd153;
	and.b64  	%rd294, %rd293, -4294967296;
	setp.ne.s64 	%p7, %rd294, 0;
	@%p7 bra 	$L__BB140_70;
	cvt.u32.u64 	%r75, %rd153;
	cvt.u32.u64 	%r76, %rd542;
	div.u32 	%r77, %r76, %r75;
	mul.lo.s32 	%r78, %r77, %r75;
	sub.s32 	%r79, %r76, %r78;
	cvt.u64.u32 	%rd544, %r77;
	cvt.u64.u32 	%rd545, %r79;
	bra.uni 	$L__BB140_71;
$L__BB140_70:
	div.s64 	%rd544, %rd542, %rd153;
	mul.lo.s64 	%rd295, %rd544, %rd153;
	sub.s64 	%rd545, %rd542, %rd295;
$L__BB140_71:
	add.s64 	%rd297, %rd1, %rd291;
	ld.global.u64 	%rd298, [%rd297];
	mad.lo.s64 	%rd160, %rd298, %rd545, %rd152;
	add.s32 	%r36, %r233, -4;
	mul.wide.u32 	%rd299, %r233, 8;
	add.s64 	%rd300, %rd2, %rd299;
	ld.global.u64 	%rd161, [%rd300];
	or.b64  	%rd301, %rd544, %rd161;
	and.b64  	%rd302, %rd301, -4294967296;
	setp.ne.s64 	%p8, %rd302, 0;
	@%p8 bra 	$L__BB140_73;
	cvt.u32.u64 	%r80, %rd161;
	cvt.u32.u64 	%r81, %rd544;
	div.u32 	%r82, %r81, %r80;
	mul.lo.s32 	%r83, %r82, %r80;
	sub.s32 	%r84, %r81, %r83;
	cvt.u64.u32 	%rd546, %r82;
	cvt.u64.u32 	%rd547, %r84;
	bra.uni 	$L__BB140_74;
$L__BB140_73:
	div.s64 	%rd546, %rd544, %rd161;
	mul.lo.s64 	%rd303, %rd546, %rd161;
	sub.s64 	%rd547, %rd544, %rd303;
$L__BB140_74:
	add.s64 	%rd305, %rd1, %rd299;
	ld.global.u64 	%rd306, [%rd305];
	mad.lo.s64 	%rd168, %rd306, %rd547, %rd160;
	add.s32 	%r37, %r233, -1;
	mul.wide.u32 	%rd307, %r37, 8;
	add.s64 	%rd308, %rd2, %rd307;
	ld.global.u64 	%rd169, [%rd308];
	or.b64  	%rd309, %rd546, %rd169;
	and.b64  	%rd310, %rd309, -4294967296;
	setp.ne.s64 	%p9, %rd310, 0;
	@%p9 bra 	$L__BB140_76;
	cvt.u32.u64 	%r85, %rd169;
	cvt.u32.u64 	%r86, %rd546;
	div.u32 	%r87, %r86, %r85;
	mul.lo.s32 	%r88, %r87, %r85;
	sub.s32 	%r89, %r86, %r88;
	cvt.u64.u32 	%rd548, %r87;
	cvt.u64.u32 	%rd549, %r89;
	bra.uni 	$L__BB140_77;
$L__BB140_76:
	div.s64 	%rd548, %rd546, %rd169;
	mul.lo.s64 	%rd311, %rd548, %rd169;
	sub.s64 	%rd549, %rd546, %rd311;
$L__BB140_77:
	add.s64 	%rd313, %rd1, %rd307;
	ld.global.u64 	%rd314, [%rd313];
	mad.lo.s64 	%rd176, %rd314, %rd549, %rd168;
	add.s32 	%r38, %r233, -2;
	mul.wide.u32 	%rd315, %r38, 8;
	add.s64 	%rd316, %rd2, %rd315;
	ld.global.u64 	%rd177, [%rd316];
	or.b64  	%rd317, %rd548, %rd177;
	and.b64  	%rd318, %rd317, -4294967296;
	setp.ne.s64 	%p10, %rd318, 0;
	@%p10 bra 	$L__BB140_79;
	cvt.u32.u64 	%r90, %rd177;
	cvt.u32.u64 	%r91, %rd548;
	div.u32 	%r92, %r91, %r90;
	mul.lo.s32 	%r93, %r92, %r90;
	sub.s32 	%r94, %r91, %r93;
	cvt.u64.u32 	%rd550, %r92;
	cvt.u64.u32 	%rd551, %r94;
	bra.uni 	$L__BB140_80;
$L__BB140_79:
	div.s64 	%rd550, %rd548, %rd177;
	mul.lo.s64 	%rd319, %rd550, %rd177;
	sub.s64 	%rd551, %rd548, %rd319;
$L__BB140_80:
	add.s64 	%rd321, %rd1, %rd315;
	ld.global.u64 	%rd322, [%rd321];
	mad.lo.s64 	%rd184, %rd322, %rd551, %rd176;
	add.s32 	%r39, %r233, -3;
	mul.wide.u32 	%rd323, %r39, 8;
	add.s64 	%rd324, %rd2, %rd323;
	ld.global.u64 	%rd185, [%rd324];
	or.b64  	%rd325, %rd550, %rd185;
	and.b64  	%rd326, %rd325, -4294967296;
	setp.ne.s64 	%p11, %rd326, 0;
	@%p11 bra 	$L__BB140_82;
	cvt.u32.u64 	%r95, %rd185;
	cvt.u32.u64 	%r96, %rd550;
	div.u32 	%r97, %r96, %r95;
	mul.lo.s32 	%r98, %r97, %r95;
	sub.s32 	%r99, %r96, %r98;
	cvt.u64.u32 	%rd552, %r97;
	cvt.u64.u32 	%rd553, %r99;
	bra.uni 	$L__BB140_83;
$L__BB140_82:
	div.s64 	%rd552, %rd550, %rd185;
	mul.lo.s64 	%rd327, %rd552, %rd185;
	sub.s64 	%rd553, %rd550, %rd327;
$L__BB140_83:
	add.s64 	%rd329, %rd1, %rd323;
	ld.global.u64 	%rd330, [%rd329];
	mad.lo.s64 	%rd192, %rd330, %rd553, %rd184;
	mul.wide.u32 	%rd331, %r36, 8;
	add.s64 	%rd332, %rd2, %rd331;
	ld.global.u64 	%rd193, [%rd332];
	or.b64  	%rd333, %rd552, %rd193;
	and.b64  	%rd334, %rd333, -4294967296;
	setp.ne.s64 	%p12, %rd334, 0;
	@%p12 bra 	$L__BB140_85;
	cvt.u32.u64 	%r100, %rd193;
	cvt.u32.u64 	%r101, %rd552;
	div.u32 	%r102, %r101, %r100;
	mul.lo.s32 	%r103, %r102, %r100;
	sub.s32 	%r104, %r101, %r103;
	cvt.u64.u32 	%rd569, %r102;
	cvt.u64.u32 	%rd555, %r104;
	bra.uni 	$L__BB140_86;
$L__BB140_85:
	div.s64 	%rd569, %rd552, %rd193;
	mul.lo.s64 	%rd335, %rd569, %rd193;
	sub.s64 	%rd555, %rd552, %rd335;
$L__BB140_86:
	add.s64 	%rd337, %rd1, %rd331;
	ld.global.u64 	%rd338, [%rd337];
	mad.lo.s64 	%rd339, %rd338, %rd555, %rd192;
	shl.b64 	%rd340, %rd339, 3;
	add.s64 	%rd578, %rd578, %rd340;
	add.s32 	%r233, %r233, -8;
	add.s32 	%r232, %r232, 8;
	setp.ne.s32 	%p13, %r232, 0;
	@%p13 bra 	$L__BB140_62;
	add.s32 	%r235, %r233, 3;
$L__BB140_88:
	setp.eq.s32 	%p14, %r28, 0;
	@%p14 bra 	$L__BB140_117;
	and.b32  	%r44, %r26, 3;
	setp.lt.u32 	%p15, %r28, 4;
	@%p15 bra 	$L__BB140_103;
	mul.wide.u32 	%rd342, %r235, 8;
	add.s64 	%rd343, %rd2, %rd342;
	ld.global.u64 	%rd204, [%rd343];
	or.b64  	%rd344, %rd569, %rd204;
	and.b64  	%rd345, %rd344, -4294967296;
	setp.ne.s64 	%p16, %rd345, 0;
	@%p16 bra 	$L__BB140_92;
	cvt.u32.u64 	%r105, %rd204;
	cvt.u32.u64 	%r106, %rd569;
	div.u32 	%r107, %r106, %r105;
	mul.lo.s32 	%r108, %r107, %r105;
	sub.s32 	%r109, %r106, %r108;
	cvt.u64.u32 	%rd559, %r107;
	cvt.u64.u32 	%rd560, %r109;
	bra.uni 	$L__BB140_93;
$L__BB140_92:
	div.s64 	%rd559, %rd569, %rd204;
	mul.lo.s64 	%rd346, %rd559, %rd204;
	sub.s64 	%rd560, %rd569, %rd346;
$L__BB140_93:
	add.s64 	%rd348, %rd1, %rd342;
	ld.global.u64 	%rd349, [%rd348];
	mul.lo.s64 	%rd211, %rd349, %rd560;
	add.s32 	%r45, %r235, -1;
	mul.wide.u32 	%rd350, %r45, 8;
	add.s64 	%rd351, %rd2, %rd350;
	ld.global.u64 	%rd212, [%rd351];
	or.b64  	%rd352, %rd559, %rd212;
	and.b64  	%rd353, %rd352, -4294967296;
	setp.ne.s64 	%p17, %rd353, 0;
	@%p17 bra 	$L__BB140_95;
	cvt.u32.u64 	%r110, %rd212;
	cvt.u32.u64 	%r111, %rd559;
	div.u32 	%r112, %r111, %r110;
	mul.lo.s32 	%r113, %r112, %r110;
	sub.s32 	%r114, %r111, %r113;
	cvt.u64.u32 	%rd561, %r112;
	cvt.u64.u32 	%rd562, %r114;
	bra.uni 	$L__BB140_96;
$L__BB140_95:
	div.s64 	%rd561, %rd559, %rd212;
	mul.lo.s64 	%rd354, %rd561, %rd212;
	sub.s64 	%rd562, %rd559, %rd354;
$L__BB140_96:
	add.s64 	%rd356, %rd1, %rd350;
	ld.global.u64 	%rd357, [%rd356];
	mad.lo.s64 	%rd219, %rd357, %rd562, %rd211;
	add.s32 	%r46, %r235, -2;
	mul.wide.u32 	%rd358, %r46, 8;
	add.s64 	%rd359, %rd2, %rd358;
	ld.global.u64 	%rd220, [%rd359];
	or.b64  	%rd360, %rd561, %rd220;
	and.b64  	%rd361, %rd360, -4294967296;
	setp.ne.s64 	%p18, %rd361, 0;
	@%p18 bra 	$L__BB140_98;
	cvt.u32.u64 	%r115, %rd220;
	cvt.u32.u64 	%r116, %rd561;
	div.u32 	%r117, %r116, %r115;
	mul.lo.s32 	%r118, %r117, %r115;
	sub.s32 	%r119, %r116, %r118;
	cvt.u64.u32 	%rd563, %r117;
	cvt.u64.u32 	%rd564, %r119;
	bra.uni 	$L__BB140_99;
$L__BB140_98:
	div.s64 	%rd563, %rd561, %rd220;
	mul.lo.s64 	%rd362, %rd563, %rd220;
	sub.s64 	%rd564, %rd561, %rd362;
$L__BB140_99:
	add.s64 	%rd364, %rd1, %rd358;
	ld.global.u64 	%rd365, [%rd364];
	mad.lo.s64 	%rd227, %rd365, %rd564, %rd219;
	add.s32 	%r47, %r235, -3;
	mul.wide.u32 	%rd366, %r47, 8;
	add.s64 	%rd367, %rd2, %rd366;
	ld.global.u64 	%rd228, [%rd367];
	or.b64  	%rd368, %rd563, %rd228;
	and.b64  	%rd369, %rd368, -4294967296;
	setp.ne.s64 	%p19, %rd369, 0;
	@%p19 bra 	$L__BB140_101;
	cvt.u32.u64 	%r120, %rd228;
	cvt.u32.u64 	%r121, %rd563;
	div.u32 	%r122, %r121, %r120;
	mul.lo.s32 	%r123, %r122, %r120;
	sub.s32 	%r124, %r121, %r123;
	cvt.u64.u32 	%rd569, %r122;
	cvt.u64.u32 	%rd566, %r124;
	bra.uni 	$L__BB140_102;
$L__BB140_101:
	div.s64 	%rd569, %rd563, %rd228;
	mul.lo.s64 	%rd370, %rd569, %rd228;
	sub.s64 	%rd566, %rd563, %rd370;
$L__BB140_102:
	add.s64 	%rd372, %rd1, %rd366;
	ld.global.u64 	%rd373, [%rd372];
	mad.lo.s64 	%rd374, %rd373, %rd566, %rd227;
	shl.b64 	%rd375, %rd374, 3;
	add.s64 	%rd578, %rd578, %rd375;
	add.s32 	%r235, %r235, -4;
$L__BB140_103:
	setp.eq.s32 	%p20, %r44, 0;
	@%p20 bra 	$L__BB140_117;
	setp.eq.s32 	%p21, %r44, 1;
	@%p21 bra 	$L__BB140_112;
	mul.wide.u32 	%rd377, %r235, 8;
	add.s64 	%rd378, %rd2, %rd377;
	ld.global.u64 	%rd239, [%rd378];
	or.b64  	%rd379, %rd569, %rd239;
	and.b64  	%rd380, %rd379, -4294967296;
	setp.ne.s64 	%p22, %rd380, 0;
	@%p22 bra 	$L__BB140_107;
	cvt.u32.u64 	%r125, %rd239;
	cvt.u32.u64 	%r126, %rd569;
	div.u32 	%r127, %r126, %r125;
	mul.lo.s32 	%r128, %r127, %r125;
	sub.s32 	%r129, %r126, %r128;
	cvt.u64.u32 	%rd570, %r127;
	cvt.u64.u32 	%rd571, %r129;
	bra.uni 	$L__BB140_108;
$L__BB140_107:
	div.s64 	%rd570, %rd569, %rd239;
	mul.lo.s64 	%rd381, %rd570, %rd239;
	sub.s64 	%rd571, %rd569, %rd381;
$L__BB140_108:
	add.s64 	%rd383, %rd1, %rd377;
	ld.global.u64 	%rd384, [%rd383];
	mul.lo.s64 	%rd246, %rd384, %rd571;
	add.s32 	%r50, %r235, -1;
	mul.wide.u32 	%rd385, %r50, 8;
	add.s64 	%rd386, %rd2, %rd385;
	ld.global.u64 	%rd247, [%rd386];
	or.b64  	%rd387, %rd570, %rd247;
	and.b64  	%rd388, %rd387, -4294967296;
	setp.ne.s64 	%p23, %rd388, 0;
	@%p23 bra 	$L__BB140_110;
	cvt.u32.u64 	%r130, %rd247;
	cvt.u32.u64 	%r131, %rd570;
	div.u32 	%r132, %r131, %r130;
	mul.lo.s32 	%r133, %r132, %r130;
	sub.s32 	%r134, %r131, %r133;
	cvt.u64.u32 	%rd569, %r132;
	cvt.u64.u32 	%rd573, %r134;
	bra.uni 	$L__BB140_111;
$L__BB140_110:
	div.s64 	%rd569, %rd570, %rd247;
	mul.lo.s64 	%rd389, %rd569, %rd247;
	sub.s64 	%rd573, %rd570, %rd389;
$L__BB140_111:
	add.s64 	%rd391, %rd1, %rd385;
	ld.global.u64 	%rd392, [%rd391];
	mad.lo.s64 	%rd393, %rd392, %rd573, %rd246;
	shl.b64 	%rd394, %rd393, 3;
	add.s64 	%rd578, %rd578, %rd394;
	add.s32 	%r235, %r235, -2;
$L__BB140_112:
	and.b32  	%r135, %r26, 1;
	setp.eq.b32 	%p24, %r135, 1;
	not.pred 	%p25, %p24;
	@%p25 bra 	$L__BB140_117;
	mul.wide.u32 	%rd395, %r235, 8;
	add.s64 	%rd396, %rd2, %rd395;
	ld.global.u64 	%rd258, [%rd396];
	or.b64  	%rd397, %rd569, %rd258;
	and.b64  	%rd398, %rd397, -4294967296;
	setp.ne.s64 	%p26, %rd398, 0;
	@%p26 bra 	$L__BB140_115;
	cvt.u32.u64 	%r136, %rd258;
	cvt.u32.u64 	%r137, %rd569;
	rem.u32 	%r138, %r137, %r136;
	cvt.u64.u32 	%rd577, %r138;
	bra.uni 	$L__BB140_116;
$L__BB140_115:
	rem.s64 	%rd577, %rd569, %rd258;
$L__BB140_116:
	add.s64 	%rd400, %rd1, %rd395;
	ld.global.u64 	%rd401, [%rd400];
	mul.lo.s64 	%rd402, %rd401, %rd577;
	shl.b64 	%rd403, %rd402, 3;
	add.s64 	%rd578, %rd578, %rd403;
$L__BB140_117:
	ld.global.u64 	%rd404, [%rd578];
	abs.s64 	%rd264, %rd404;
	cvt.rn.f64.s64 	%fd11, %rd264;
	{
	.reg .b32 %temp; 
	mov.b64 	{%temp, %r53}, %fd11;
	}
	mov.f64 	%fd12, 0d4008000000000000;
	{
	.reg .b32 %temp; 
	mov.b64 	{%temp, %r139}, %fd12;
	}
	and.b32  	%r55, %r139, 2146435072;
	setp.eq.s32 	%p27, %r55, 1073741824;
	abs.f64 	%fd13, %fd11;
	{ // callseq 6, 0
	.param .b64 param0;
	st.param.f64 	[param0], %fd13;
	.param .b64 retval0;
	call.uni (retval0), 
	__internal_accurate_pow, 
	(
	param0
	);
	ld.param.f64 	%fd14, [retval0];
	} // callseq 6
	setp.lt.s32 	%p28, %r53, 0;
	neg.f64 	%fd16, %fd14;
	selp.f64 	%fd17, %fd16, %fd14, %p27;
	selp.f64 	%fd58, %fd17, %fd14, %p28;
	setp.ne.s64 	%p29, %rd404, 0;
	@%p29 bra 	$L__BB140_119;
	setp.eq.s32 	%p30, %r55, 1073741824;
	selp.b32 	%r140, %r53, 0, %p30;
	setp.lt.s32 	%p31, %r139, 0;
	or.b32  	%r141, %r140, 2146435072;
	selp.b32 	%r142, %r141, %r140, %p31;
	mov.b32 	%r143, 0;
	mov.b64 	%fd58, {%r143, %r142};
$L__BB140_119:
	setp.eq.s64 	%p32, %rd264, 1;
	selp.f64 	%fd18, 0d3FF0000000000000, %fd58, %p32;
	st.shared.f64 	[%r5], %fd18;
$L__BB140_120:
	bar.sync 	0;
	setp.lt.u32 	%p66, %r237, 66;
	@%p66 bra 	$L__BB140_124;
$L__BB140_121:
	shr.u32 	%r57, %r237, 1;
	setp.ge.u32 	%p67, %r1, %r57;
	@%p67 bra 	$L__BB140_123;
	ld.shared.f64 	%fd34, [%r5];
	shl.b32 	%r225, %r57, 3;
	add.s32 	%r226, %r5, %r225;
	ld.shared.f64 	%fd35, [%r226];
	add.f64 	%fd36, %fd34, %fd35;
	st.shared.f64 	[%r5], %fd36;
$L__BB140_123:
	bar.sync 	0;
	setp.gt.u32 	%p68, %r237, 131;
	mov.u32 	%r237, %r57;
	@%p68 bra 	$L__BB140_121;
$L__BB140_124:
	setp.gt.u32 	%p69, %r1, 31;
	@%p69 bra 	$L__BB140_127;
	ld.volatile.shared.f64 	%fd37, [%r5];
	ld.volatile.shared.f64 	%fd38, [%r5+256];
	add.f64 	%fd39, %fd37, %fd38;
	st.volatile.shared.f64 	[%r5], %fd39;
	ld.volatile.shared.f64 	%fd40, [%r5];
	ld.volatile.shared.f64 	%fd41, [%r5+128];
	add.f64 	%fd42, %fd40, %fd41;
	st.volatile.shared.f64 	[%r5], %fd42;
	ld.volatile.shared.f64 	%fd43, [%r5];
	ld.volatile.shared.f64 	%fd44, [%r5+64];
	add.f64 	%fd45, %fd43, %fd44;
	st.volatile.shared.f64 	[%r5], %fd45;
	ld.volatile.shared.f64 	%fd46, [%r5];
	ld.volatile.shared.f64 	%fd47, [%r5+32];
	add.f64 	%fd48, %fd46, %fd47;
	st.volatile.shared.f64 	[%r5], %fd48;
	ld.volatile.shared.f64 	%fd49, [%r5];
	ld.volatile.shared.f64 	%fd50, [%r5+16];
	add.f64 	%fd51, %fd49, %fd50;
	st.volatile.shared.f64 	[%r5], %fd51;
	ld.volatile.shared.f64 	%fd52, [%r5];
	ld.volatile.shared.f64 	%fd53, [%r5+8];
	add.f64 	%fd54, %fd52, %fd53;
	st.volatile.shared.f64 	[%r5], %fd54;
	setp.ne.s32 	%p70, %r1, 0;
	@%p70 bra 	$L__BB140_127;
	ld.param.u64 	%rd493, [contiguous_reducel32_i64_param_0];
	ld.shared.f64 	%fd55, [reducel3sdata_i64];
	cvt.u64.u32 	%rd487, %r2;
	mov.u32 	%r227, %ctaid.y;
	cvt.u64.u32 	%rd488, %r227;
	mad.lo.s64 	%rd489, %rd268, %rd488, %rd487;
	cvta.to.global.u64 	%rd490, %rd493;
	shl.b64 	%rd491, %rd489, 3;
	add.s64 	%rd492, %rd490, %rd491;
	st.global.f64 	[%rd492], %fd55;
$L__BB140_127:
	ret;

}
	// .globl	contiguous_reducel322_i64
.visible .entry contiguous_reducel322_i64(
	.param .u64 .ptr .align 1 contiguous_reducel322_i64_param_0,
	.param .u64 .ptr .align 1 contiguous_reducel322_i64_param_1,
	.param .u64 contiguous_reducel322_i64_param_2,
	.param .u64 contiguous_reducel322_i64_param_3
)
{
	.reg .pred 	%p<8>;
	.reg .b32 	%r<19>;
	.reg .b64 	%rd<32>;
	.reg .b64 	%fd<25>;

	ld.param.u64 	%rd4, [contiguous_reducel322_i64_param_0];
	ld.param.u64 	%rd7, [contiguous_reducel322_i64_param_1];
	ld.param.u64 	%rd5, [contiguous_reducel322_i64_param_2];
	ld.param.u64 	%rd6, [contiguous_reducel322_i64_param_3];
	cvta.to.global.u64 	%rd1, %rd7;
	mov.u32 	%r1, %tid.x;
	mov.u32 	%r2, %ctaid.x;
	mov.u32 	%r18, %ntid.x;
	mul.lo.s32 	%r8, %r2, %r18;
	shl.b32 	%r9, %r8, 1;
	add.s32 	%r4, %r9, %r1;
	shl.b32 	%r10, %r1, 3;
	mov.u32 	%r11, reducel3sdata_i64;
	add.s32 	%r5, %r11, %r10;
	mov.b64 	%rd8, 0;
	st.shared.u64 	[%r5], %rd8;
	add.s32 	%r12, %r4, %r18;
	cvt.u64.u32 	%rd2, %r12;
	setp.le.u64 	%p1, %rd5, %rd2;
	@%p1 bra 	$L__BB141_2;
	cvt.u64.u32 	%rd14, %r4;
	mov.u32 	%r14, %ctaid.y;
	cvt.u64.u32 	%rd15, %r14;
	mul.lo.s64 	%rd16, %rd5, %rd15;
	add.s64 	%rd17, %rd16, %rd14;
	shl.b64 	%rd18, %rd17, 3;
	add.s64 	%rd19, %rd1, %rd18;
	ld.global.u64 	%rd20, [%rd19];
	add.s64 	%rd21, %rd16, %rd2;
	shl.b64 	%rd22, %rd21, 3;
	add.s64 	%rd23, %rd1, %rd22;
	ld.global.u64 	%rd24, [%rd23];
	add.s64 	%rd25, %rd24, %rd20;
	cvt.rn.f64.s64 	%fd2, %rd25;
	st.shared.f64 	[%r5], %fd2;
	bra.uni 	$L__BB141_4;
$L__BB141_2:
	cvt.u64.u32 	%rd3, %r4;
	setp.le.u64 	%p2, %rd5, %rd3;
	@%p2 bra 	$L__BB141_4;
	mov.u32 	%r13, %ctaid.y;
	cvt.u64.u32 	%rd9, %r13;
	mad.lo.s64 	%rd10, %rd5, %rd9, %rd3;
	shl.b64 	%rd11, %rd10, 3;
	add.s64 	%rd12, %rd1, %rd11;
	ld.global.u64 	%rd13, [%rd12];
	cvt.rn.f64.s64 	%fd1, %rd13;
	st.shared.f64 	[%r5], %fd1;
$L__BB141_4:
	bar.sync 	0;
	setp.lt.u32 	%p3, %r18, 66;
	@%p3 bra 	$L__BB141_8;
$L__BB141_5:
	shr.u32 	%r7, %r18, 1;
	setp.ge.u32 	%p4, %r1, %r7;
	@%p4 bra 	$L__BB141_7;
	ld.shared.f64 	%fd3, [%r5];
	shl.b32 	%r15, %r7, 3;
	add.s32 	%r16, %r5, %r15;
	ld.shared.f64 	%fd4, [%r16];
	add.f64 	%fd5, %fd3, %fd4;
	st.shared.f64 	[%r5], %fd5;
$L__BB141_7:
	bar.sync 	0;
	setp.gt.u32 	%p5, %r18, 131;
	mov.u32 	%r18, %r7;
	@%p5 bra 	$L__BB141_5;
$L__BB141_8:
	setp.gt.u32 	%p6, %r1, 31;
	@%p6 bra 	$L__BB141_11;
	ld.volatile.shared.f64 	%fd6, [%r5];
	ld.volatile.shared.f64 	%fd7, [%r5+256];
	add.f64 	%fd8, %fd6, %fd7;
	st.volatile.shared.f64 	[%r5], %fd8;
	ld.volatile.shared.f64 	%fd9, [%r5];
	ld.volatile.shared.f64 	%fd10, [%r5+128];
	add.f64 	%fd11, %fd9, %fd10;
	st.volatile.shared.f64 	[%r5], %fd11;
	ld.volatile.shared.f64 	%fd12, [%r5];
	ld.volatile.shared.f64 	%fd13, [%r5+64];
	add.f64 	%fd14, %fd12, %fd13;
	st.volatile.shared.f64 	[%r5], %fd14;
	ld.volatile.shared.f64 	%fd15, [%r5];
	ld.volatile.shared.f64 	%fd16, [%r5+32];
	add.f64 	%fd17, %fd15, %fd16;
	st.volatile.shared.f64 	[%r5], %fd17;
	ld.volatile.shared.f64 	%fd18, [%r5];
	ld.volatile.shared.f64 	%fd19, [%r5+16];
	add.f64 	%fd20, %fd18, %fd19;
	st.volatile.shared.f64 	[%r5], %fd20;
	ld.volatile.shared.f64 	%fd21, [%r5];
	ld.volatile.shared.f64 	%fd22, [%r5+8];
	add.f64 	%fd23, %fd21, %fd22;
	st.volatile.shared.f64 	[%r5], %fd23;
	setp.ne.s32 	%p7, %r1, 0;
	@%p7 bra 	$L__BB141_11;
	ld.shared.f64 	%fd24, [reducel3sdata_i64];
	cvt.u64.u32 	%rd26, %r2;
	mov.u32 	%r17, %ctaid.y;
	cvt.u64.u32 	%rd27, %r17;
	mad.lo.s64 	%rd28, %rd6, %rd27, %rd26;
	cvta.to.global.u64 	%rd29, %rd4;
	shl.b64 	%rd30, %rd28, 3;
	add.s64 	%rd31, %rd29, %rd30;
	st.global.f64 	[%rd31], %fd24;
$L__BB141_11:
	ret;

}
	// .globl	contiguous_reducel33_i64
.visible .entry contiguous_reducel33_i64(
	.param .u64 .ptr .align 1 contiguous_reducel33_i64_param_0,
	.param .u64 .ptr .align 1 contiguous_reducel33_i64_param_1,
	.param .u64 .ptr .align 1 contiguous_reducel33_i64_param_2,
	.param .u64 .ptr .align 1 contiguous_reducel33_i64_param_3,
	.param .u64 contiguous_reducel33_i64_param_4,
	.param .u64 contiguous_reducel33_i64_param_5,
	.param .u64 contiguous_reducel33_i64_param_6
)
{
	.reg .pred 	%p<44>;
	.reg .b32 	%r<212>;
	.reg .b64 	%rd<311>;
	.reg .b64 	%fd<66>;

	ld.param.u64 	%rd145, [contiguous_reducel33_i64_param_0];
	ld.param.u64 	%rd146, [contiguous_reducel33_i64_param_1];
	ld.param.u64 	%rd149, [contiguous_reducel33_i64_param_2];
	ld.param.u64 	%rd150, [contiguous_reducel33_i64_param_3];
	ld.param.u64 	%rd147, [contiguous_reducel33_i64_param_4];
	ld.param.u64 	%rd148, [contiguous_reducel33_i64_param_5];
	ld.param.u64 	%rd151, [contiguous_reducel33_i64_param_6];
	cvta.to.global.u64 	%rd1, %rd150;
	cvta.to.global.u64 	%rd2, %rd149;
	mov.u32 	%r1, %tid.y;
	mov.u32 	%r2, %ntid.x;
	mov.u32 	%r3, %tid.x;
	mad.lo.s32 	%r67, %r1, %r2, %r3;
	mov.u32 	%r68, %ctaid.x;
	mad.lo.s32 	%r69, %r68, %r2, %r3;
	mov.u32 	%r4, %ctaid.y;
	mov.u32 	%r5, %ntid.y;
	mad.lo.s32 	%r70, %r4, %r5, %r1;
	shl.b32 	%r71, %r67, 3;
	mov.u32 	%r72, reducel3sdata_i64;
	add.s32 	%r7, %r72, %r71;
	mov.b64 	%rd153, 0;
	st.shared.u64 	[%r7], %rd153;
	cvt.u64.u32 	%rd3, %r69;
	setp.le.u64 	%p1, %rd148, %rd3;
	cvt.u64.u32 	%rd154, %r70;
	setp.le.u64 	%p2, %rd151, %rd154;
	or.pred  	%p3, %p1, %p2;
	@%p3 bra 	$L__BB142_78;
	cvt.u32.u64 	%r73, %rd3;
	cvt.u32.u64 	%r74, %rd148;
	mad.lo.s32 	%r202, %r70, %r74, %r73;
	cvt.u32.u64 	%r9, %rd147;
	add.s32 	%r201, %r9, -1;
	setp.lt.s32 	%p4, %r201, 0;
	mov.b64 	%rd310, 0;
	@%p4 bra 	$L__BB142_59;
	setp.lt.u32 	%p5, %r201, 7;
	mov.b64 	%rd310, 0;
	@%p5 bra 	$L__BB142_30;
	add.s32 	%r197, %r9, -4;
	and.b32  	%r75, %r9, -8;
	neg.s32 	%r196, %r75;
	mov.b64 	%rd310, 0;
$L__BB142_4:
	.pragma "nounroll";
	add.s32 	%r16, %r197, 3;
	cvt.u64.u32 	%rd5, %r202;
	mul.wide.u32 	%rd159, %r16, 8;
	add.s64 	%rd160, %rd2, %rd159;
	ld.global.u64 	%rd6, [%rd160];
	and.b64  	%rd161, %rd6, -4294967296;
	setp.ne.s64 	%p6, %rd161, 0;
	@%p6 bra 	$L__BB142_6;
	cvt.u32.u64 	%r76, %rd6;
	cvt.u32.u64 	%r77, %rd5;
	div.u32 	%r78, %r77, %r76;
	mul.lo.s32 	%r79, %r78, %r76;
	sub.s32 	%r80, %r77, %r79;
	cvt.u64.u32 	%rd275, %r78;
	cvt.u64.u32 	%rd276, %r80;
	bra.uni 	$L__BB142_7;
$L__BB142_6:
	div.s64 	%rd275, %rd5, %rd6;
	mul.lo.s64 	%rd162, %rd275, %rd6;
	sub.s64 	%rd276, %rd5, %rd162;
$L__BB142_7:
	mul.wide.u32 	%rd163, %r16, 8;
	add.s64 	%rd164, %rd1, %rd163;
	ld.global.u64 	%rd165, [%rd164];
	mad.lo.s64 	%rd13, %rd165, %rd276, %rd310;
	add.s32 	%r17, %r197, 2;
	and.b64  	%rd14, %rd275, 4294967295;
	mul.wide.u32 	%rd166, %r17, 8;
	add.s64 	%rd167, %rd2, %rd166;
	ld.global.u64 	%rd15, [%rd167];
	and.b64  	%rd168, %rd15, -4294967296;
	setp.ne.s64 	%p7, %rd168, 0;
	@%p7 bra 	$L__BB142_9;
	cvt.u32.u64 	%r81, %rd15;
	cvt.u32.u64 	%r82, %rd14;
	div.u32 	%r83, %r82, %r81;
	mul.lo.s32 	%r84, %r83, %r81;
	sub.s32 	%r85, %r82, %r84;
	cvt.u64.u32 	%rd277, %r83;
	cvt.u64.u32 	%rd278, %r85;
	bra.uni 	$L__BB142_10;
$L__BB142_9:
	div.s64 	%rd277, %rd14, %rd15;
	mul.lo.s64 	%rd169, %rd277, %rd15;
	sub.s64 	%rd278, %rd14, %rd169;
$L__BB142_10:
	mul.wide.u32 	%rd170, %r17, 8;
	add.s64 	%rd171, %rd1, %rd170;
	ld.global.u64 	%rd172, [%rd171];
	mad.lo.s64 	%rd22, %rd172, %rd278, %rd13;
	add.s32 	%r18, %r197, 1;
	and.b64  	%rd23, %rd277, 4294967295;
	mul.wide.u32 	%rd173, %r18, 8;
	add.s64 	%rd174, %rd2, %rd173;
	ld.global.u64 	%rd24, [%rd174];
	and.b64  	%rd175, %rd24, -4294967296;
	setp.ne.s64 	%p8, %rd175, 0;
	@%p8 bra 	$L__BB142_12;
	cvt.u32.u64 	%r86, %rd24;
	cvt.u32.u64 	%r87, %rd23;
	div.u32 	%r88, %r87, %r86;
	mul.lo.s32 	%r89, %r88, %r86;
	sub.s32 	%r90, %r87, %r89;
	cvt.u64.u32 	%rd279, %r88;
	cvt.u64.u32 	%rd280, %r90;
	bra.uni 	$L__BB142_13;
$L__BB142_12:
	div.s64 	%rd279, %rd23, %rd24;
	mul.lo.s64 	%rd176, %rd279, %rd24;
	sub.s64 	%rd280, %rd23, %rd176;
$L__BB142_13:
	mul.wide.u32 	%rd177, %r18, 8;
	add.s64 	%rd178, %rd1, %rd177;
	ld.global.u64 	%rd179, [%rd178];
	mad.lo.s64 	%rd31, %rd179, %rd280, %rd22;
	and.b64  	%rd32, %rd279, 4294967295;
	mul.wide.u32 	%rd180, %r197, 8;
	add.s64 	%rd181, %rd2, %rd180;
	ld.global.u64 	%rd33, [%rd181];
	and.b64  	%rd182, %rd33, -4294967296;
	setp.ne.s64 	%p9, %rd182, 0;
	@%p9 bra 	$L__BB142_15;
	cvt.u32.u64 	%r91, %rd33;
	cvt.u32.u64 	%r92, %rd32;
	div.u32 	%r93, %r92, %r91;
	mul.lo.s32 	%r94, %r93, %r91;
	sub.s32 	%r95, %r92, %r94;
	cvt.u64.u32 	%rd281, %r93;
	cvt.u64.u32 	%rd282, %r95;
	bra.uni 	$L__BB142_16;
$L__BB142_15:
	div.s64 	%rd281, %rd32, %rd33;
	mul.lo.s64 	%rd183, %rd281, %rd33;
	sub.s64 	%rd282, %rd32, %rd183;
$L__BB142_16:
	mul.wide.u32 	%rd184, %r197, 8;
	add.s64 	%rd185, %rd1, %rd184;
	ld.global.u64 	%rd186, [%rd185];
	mad.lo.s64 	%rd40, %rd186, %rd282, %rd31;
	add.s32 	%r19, %r197, -1;
	and.b64  	%rd41, %rd281, 4294967295;
	mul.wide.u32 	%rd187, %r19, 8;
	add.s64 	%rd188, %rd2, %rd187;
	ld.global.u64 	%rd42, [%rd188];
	and.b64  	%rd189, %rd42, -4294967296;
	setp.ne.s64 	%p10, %rd189, 0;
	@%p10 bra 	$L__BB142_18;
	cvt.u32.u64 	%r96, %rd42;
	cvt.u32.u64 	%r97, %rd41;
	div.u32 	%r98, %r97, %r96;
	mul.lo.s32 	%r99, %r98, %r96;
	sub.s32 	%r100, %r97, %r99;
	cvt.u64.u32 	%rd283, %r98;
	cvt.u64.u32 	%rd284, %r100;
	bra.uni 	$L__BB142_19;
$L__BB142_18:
	div.s64 	%rd283, %rd41, %rd42;
	mul.lo.s64 	%rd190, %rd283, %rd42;
	sub.s64 	%rd284, %rd41, %rd190;
$L__BB142_19:
	mul.wide.u32 	%rd191, %r19, 8;
	add.s64 	%rd192, %rd1, %rd191;
	ld.global.u64 	%rd193, [%rd192];
	mad.lo.s64 	%rd49, %rd193, %rd284, %rd40;
	add.s32 	%r20, %r197, -2;
	and.b64  	%rd50, %rd283, 4294967295;
	mul.wide.u32 	%rd194, %r20, 8;
	add.s64 	%rd195, %rd2, %rd194;
	ld.global.u64 	%rd51, [%rd195];
	and.b64  	%rd196, %rd51, -4294967296;
	setp.ne.s64 	%p11, %rd196, 0;
	@%p11 bra 	$L__BB142_21;
	cvt.u32.u64 	%r101, %rd51;
	cvt.u32.u64 	%r102, %rd50;
	div.u32 	%r103, %r102, %r101;
	mul.lo.s32 	%r104, %r103, %r101;
	sub.s32 	%r105, %r102, %r104;
	cvt.u64.u32 	%rd285, %r103;
	cvt.u64.u32 	%rd286, %r105;
	bra.uni 	$L__BB142_22;
$L__BB142_21:
	div.s64 	%rd285, %rd50, %rd51;
	mul.lo.s64 	%rd197, %rd285, %rd51;
	sub.s64 	%rd286, %rd50, %rd197;
$L__BB142_22:
	mul.wide.u32 	%rd198, %r20, 8;
	add.s64 	%rd199, %rd1, %rd198;
	ld.global.u64 	%rd200, [%rd199];
	mad.lo.s64 	%rd58, %rd200, %rd286, %rd49;
	add.s32 	%r21, %r197, -3;
	and.b64  	%rd59, %rd285, 4294967295;
	mul.wide.u32 	%rd201, %r21, 8;
	add.s64 	%rd202, %rd2, %rd201;
	ld.global.u64 	%rd60, [%rd202];
	and.b64  	%rd203, %rd60, -4294967296;
	setp.ne.s64 	%p12, %rd203, 0;
	@%p12 bra 	$L__BB142_24;
	cvt.u32.u64 	%r106, %rd60;
	cvt.u32.u64 	%r107, %rd59;
	div.u32 	%r108, %r107, %r106;
	mul.lo.s32 	%r109, %r108, %r106;
	sub.s32 	%r110, %r107, %r109;
	cvt.u64.u32 	%rd287, %r108;
	cvt.u64.u32 	%rd288, %r110;
	bra.uni 	$L__BB142_25;
$L__BB142_24:
	div.s64 	%rd287, %rd59, %rd60;
	mul.lo.s64 	%rd204, %rd287, %rd60;
	sub.s64 	%rd288, %rd59, %rd204;
$L__BB142_25:
	mul.wide.u32 	%rd205, %r21, 8;
	add.s64 	%rd206, %rd1, %rd205;
	ld.global.u64 	%rd207, [%rd206];
	mad.lo.s64 	%rd67, %rd207, %rd288, %rd58;
	and.b64  	%rd68, %rd287, 4294967295;
	add.s32 	%r111, %r197, -4;
	mul.wide.u32 	%rd208, %r111, 8;
	add.s64 	%rd209, %rd2, %rd208;
	ld.global.u64 	%rd69, [%rd209];
	and.b64  	%rd210, %rd69, -4294967296;
	setp.ne.s64 	%p13, %rd210, 0;
	@%p13 bra 	$L__BB142_27;
	cvt.u32.u64 	%r112, %rd69;
	cvt.u32.u64 	%r113, %rd68;
	div.u32 	%r114, %r113, %r112;
	mul.lo.s32 	%r115, %r114, %r112;
	sub.s32 	%r116, %r113, %r115;
	cvt.u64.u32 	%rd289, %r114;
	cvt.u64.u32 	%rd290, %r116;
	bra.uni 	$L__BB142_28;
$L__BB142_27:
	div.s64 	%rd289, %rd68, %rd69;
	mul.lo.s64 	%rd211, %rd289, %rd69;
	sub.s64 	%rd290, %rd68, %rd211;
$L__BB142_28:
	mul.wide.u32 	%rd212, %r111, 8;
	add.s64 	%rd213, %rd1, %rd212;
	ld.global.u64 	%rd214, [%rd213];
	mad.lo.s64 	%rd310, %rd214, %rd290, %rd67;
	cvt.u32.u64 	%r202, %rd289;
	add.s32 	%r197, %r197, -8;
	add.s32 	%r196, %r196, 8;
	setp.ne.s32 	%p14, %r196, 0;
	@%p14 bra 	$L__BB142_4;
	add.s32 	%r201, %r197, 3;
$L__BB142_30:
	and.b32  	%r28, %r9, 7;
	setp.eq.s32 	%p15, %r28, 0;
	@%p15 bra 	$L__BB142_59;
	and.b32  	%r29, %r9, 3;
	setp.lt.u32 	%p16, %r28, 4;
	@%p16 bra 	$L__BB142_45;
	cvt.u64.u32 	%rd79, %r202;
	mul.wide.u32 	%rd216, %r201, 8;
	add.s64 	%rd217, %rd2, %rd216;
	ld.global.u64 	%rd80, [%rd217];
	and.b64  	%rd218, %rd80, -4294967296;
	setp.ne.s64 	%p17, %rd218, 0;
	@%p17 bra 	$L__BB142_34;
	cvt.u32.u64 	%r118, %rd80;
	cvt.u32.u64 	%r119, %rd79;
	div.u32 	%r120, %r119, %r118;
	mul.lo.s32 	%r121, %r120, %r118;
	sub.s32 	%r122, %r119, %r121;
	cvt.u64.u32 	%rd293, %r120;
	cvt.u64.u32 	%rd294, %r122;
	bra.uni 	$L__BB142_35;
$L__BB142_34:
	div.s64 	%rd293, %rd79, %rd80;
	mul.lo.s64 	%rd219, %rd293, %rd80;
	sub.s64 	%rd294, %rd79, %rd219;
$L__BB142_35:
	mul.wide.u32 	%rd220, %r201, 8;
	add.s64 	%rd221, %rd1, %rd220;
	ld.global.u64 	%rd222, [%rd221];
	mad.lo.s64 	%rd87, %rd222, %rd294, %rd310;
	add.s32 	%r30, %r201, -1;
	and.b64  	%rd88, %rd293, 4294967295;
	mul.wide.u32 	%rd223, %r30, 8;
	add.s64 	%rd224, %rd2, %rd223;
	ld.global.u64 	%rd89, [%rd224];
	and.b64  	%rd225, %rd89, -4294967296;
	setp.ne.s64 	%p18, %rd225, 0;
	@%p18 bra 	$L__BB142_37;
	cvt.u32.u64 	%r123, %rd89;
	cvt.u32.u64 	%r124, %rd88;
	div.u32 	%r125, %r124, %r123;
	mul.lo.s32 	%r126, %r125, %r123;
	sub.s32 	%r127, %r124, %r126;
	cvt.u64.u32 	%rd295, %r125;
	cvt.u64.u32 	%rd296, %r127;
	bra.uni 	$L__BB142_38;
$L__BB142_37:
	div.s64 	%rd295, %rd88, %rd89;
	mul.lo.s64 	%rd226, %rd295, %rd89;
	sub.s64 	%rd296, %rd88, %rd226;
$L__BB142_38:
	mul.wide.u32 	%rd227, %r30, 8;
	add.s64 	%rd228, %rd1, %rd227;
	ld.global.u64 	%rd229, [%rd228];
	mad.lo.s64 	%rd96, %rd229, %rd296, %rd87;
	add.s32 	%r31, %r201, -2;
	and.b64  	%rd97, %rd295, 4294967295;
	mul.wide.u32 	%rd230, %r31, 8;
	add.s64 	%rd231, %rd2, %rd230;
	ld.global.u64 	%rd98, [%rd231];
	and.b64  	%rd232, %rd98, -4294967296;
	setp.ne.s64 	%p19, %rd232, 0;
	@%p19 bra 	$L__BB142_40;
	cvt.u32.u64 	%r128, %rd98;
	cvt.u32.u64 	%r129, %rd97;
	div.u32 	%r130, %r129, %r128;
	mul.lo.s32 	%r131, %r130, %r128;
	sub.s32 	%r132, %r129, %r131;
	cvt.u64.u32 	%rd297, %r130;
	cvt.u64.u32 	%rd298, %r132;
	bra.uni 	$L__BB142_41;
$L__BB142_40:
	div.s64 	%rd297, %rd97, %rd98;
	mul.lo.s64 	%rd233, %rd297, %rd98;
	sub.s64 	%rd298, %rd97, %rd233;
$L__BB142_41:
	mul.wide.u32 	%rd234, %r31, 8;
	add.s64 	%rd235, %rd1, %rd234;
	ld.global.u64 	%rd236, [%rd235];
	mad.lo.s64 	%rd105, %rd236, %rd298, %rd96;
	add.s32 	%r32, %r201, -3;
	and.b64  	%rd106, %rd297, 4294967295;
	mul.wide.u32 	%rd237, %r32, 8;
	add.s64 	%rd238, %rd2, %rd237;
	ld.global.u64 	%rd107, [%rd238];
	and.b64  	%rd239, %rd107, -4294967296;
	setp.ne.s64 	%p20, %rd239, 0;
	@%p20 bra 	$L__BB142_43;
	cvt.u32.u64 	%r133, %rd107;
	cvt.u32.u64 	%r134, %rd106;
	div.u32 	%r135, %r134, %r133;
	mul.lo.s32 	%r136, %r135, %r133;
	sub.s32 	%r137, %r134, %r136;
	cvt.u64.u32 	%rd299, %r135;
	cvt.u64.u32 	%rd300, %r137;
	bra.uni 	$L__BB142_44;
$L__BB142_43:
	div.s64 	%rd299, %rd106, %rd107;
	mul.lo.s64 	%rd240, %rd299, %rd107;
	sub.s64 	%rd300, %rd106, %rd240;
$L__BB142_44:
	mul.wide.u32 	%rd241, %r32, 8;
	add.s64 	%rd242, %rd1, %rd241;
	ld.global.u64 	%rd243, [%rd242];
	mad.lo.s64 	%rd310, %rd243, %rd300, %rd105;
	cvt.u32.u64 	%r202, %rd299;
	add.s32 	%r201, %r201, -4;
$L__BB142_45:
	setp.eq.s32 	%p21, %r29, 0;
	@%p21 bra 	$L__BB142_59;
	setp.eq.s32 	%p22, %r29, 1;
	@%p22 bra 	$L__BB142_54;
	cvt.u64.u32 	%rd117, %r202;
	mul.wide.u32 	%rd245, %r201, 8;
	add.s64 	%rd246, %rd2, %rd245;
	ld.global.u64 	%rd118, [%rd246];
	and.b64  	%rd247, %rd118, -4294967296;
	setp.ne.s64 	%p23, %rd247, 0;
	@%p23 bra 	$L__BB142_49;
	cvt.u32.u64 	%r138, %rd118;
	cvt.u32.u64 	%r139, %rd117;
	div.u32 	%r140, %r139, %r138;
	mul.lo.s32 	%r141, %r140, %r138;
	sub.s32 	%r142, %r139, %r141;
	cvt.u64.u32 	%rd303, %r140;
	cvt.u64.u32 	%rd304, %r142;
	bra.uni 	$L__BB142_50;
$L__BB142_49:
	div.s64 	%rd303, %rd117, %rd118;
	mul.lo.s64 	%rd248, %rd303, %rd118;
	sub.s64 	%rd304, %rd117, %rd248;
$L__BB142_50:
	add.s64 	%rd250, %rd1, %rd245;
	ld.global.u64 	%rd251, [%rd250];
	mad.lo.s64 	%rd125, %rd251, %rd304, %rd310;
	add.s32 	%r37, %r201, -1;
	and.b64  	%rd126, %rd303, 4294967295;
	mul.wide.u32 	%rd252, %r37, 8;
	add.s64 	%rd253, %rd2, %rd252;
	ld.global.u64 	%rd127, [%rd253];
	and.b64  	%rd254, %rd127, -4294967296;
	setp.ne.s64 	%p24, %rd254, 0;
	@%p24 bra 	$L__BB142_52;
	cvt.u32.u64 	%r143, %rd127;
	cvt.u32.u64 	%r144, %rd126;
	div.u32 	%r145, %r144, %r143;
	mul.lo.s32 	%r146, %r145, %r143;
	sub.s32 	%r147, %r144, %r146;
	cvt.u64.u32 	%rd305, %r145;
	cvt.u64.u32 	%rd306, %r147;
	bra.uni 	$L__BB142_53;
$L__BB142_52:
	div.s64 	%rd305, %rd126, %rd127;
	mul.lo.s64 	%rd255, %rd305, %rd127;
	sub.s64 	%rd306, %rd126, %rd255;
$L__BB142_53:
	add.s64 	%rd257, %rd1, %rd252;
	ld.global.u64 	%rd258, [%rd257];
	mad.lo.s64 	%rd310, %rd258, %rd306, %rd125;
	cvt.u32.u64 	%r202, %rd305;
	add.s32 	%r201, %r201, -2;
$L__BB142_54:
	and.b32  	%r148, %r9, 1;
	setp.eq.b32 	%p25, %r148, 1;
	not.pred 	%p26, %p25;
	@%p26 bra 	$L__BB142_59;
	cvt.u64.u32 	%rd137, %r202;
	mul.wide.u32 	%rd259, %r201, 8;
	add.s64 	%rd260, %rd2, %rd259;
	ld.global.u64 	%rd138, [%rd260];
	and.b64  	%rd261, %rd138, -4294967296;
	setp.ne.s64 	%p27, %rd261, 0;
	@%p27 bra 	$L__BB142_57;
	cvt.u32.u64 	%r149, %rd138;
	cvt.u32.u64 	%r150, %rd137;
	rem.u32 	%r151, %r150, %r149;
	cvt.u64.u32 	%rd309, %r151;
	bra.uni 	$L__BB142_58;
$L__BB142_57:
	rem.s64 	%rd309, %rd137, %rd138;
$L__BB142_58:
	add.s64 	%rd263, %rd1, %rd259;
	ld.global.u64 	%rd264, [%rd263];
	mad.lo.s64 	%rd310, %rd264, %rd309, %rd310;
$L__BB142_59:
	cvta.to.global.u64 	%rd265, %rd146;
	shl.b64 	%rd266, %rd310, 3;
	add.s64 	%rd267, %rd265, %rd266;
	ld.global.u64 	%rd268, [%rd267];
	abs.s64 	%rd144, %rd268;
	cvt.rn.f64.s64 	%fd19, %rd144;
	{
	.reg .b32 %temp; 
	mov.b64 	{%temp, %r42}, %fd19;
	}
	mov.f64 	%fd20, 0d4008000000000000;
	{
	.reg .b32 %temp; 
	mov.b64 	{%temp, %r152}, %fd20;
	}
	and.b32  	%r44, %r152, 2146435072;
	setp.eq.s32 	%p28, %r44, 1073741824;
	abs.f64 	%fd21, %fd19;
	{ // callseq 9, 0
	.param .b64 param0;
	st.param.f64 	[param0], %fd21;
	.param .b64 retval0;
	call.uni (retval0), 
	__internal_accurate_pow, 
	(
	param0
	);
	ld.param.f64 	%fd22, [retval0];
	} // callseq 9
	setp.lt.s32 	%p29, %r42, 0;
	neg.f64 	%fd24, %fd22;
	selp.f64 	%fd25, %fd24, %fd22, %p28;
	selp.f64 	%fd56, %fd25, %fd22, %p29;
	setp.ne.s64 	%p30, %rd268, 0;
	@%p30 bra 	$L__BB142_61;
	setp.eq.s32 	%p31, %r44, 1073741824;
	selp.b32 	%r153, %r42, 0, %p31;
	setp.lt.s32 	%p32, %r152, 0;
	or.b32  	%r154, %r153, 2146435072;
	selp.b32 	%r155, %r154, %r153, %p32;
	mov.b32 	%r156, 0;
	mov.b64 	%fd56, {%r156, %r155};
$L__BB142_61:
	setp.eq.s64 	%p33, %rd144, 1;
	selp.f64 	%fd26, 0d3FF0000000000000, %fd56, %p33;
	st.shared.f64 	[%r7], %fd26;
	bar.sync 	0;
	setp.ne.s32 	%p34, %r1, 0;
	@%p34 bra 	$L__BB142_78;
	setp.gt.u32 	%p35, %r5, 1;
	@%p35 bra 	$L__BB142_64;
	shl.b32 	%r157, %r3, 3;
	mov.u32 	%r158, reducel3sdata_i64;
	add.s32 	%r159, %r158, %r157;
	ld.shared.f64 	%fd64, [%r159];
	bra.uni 	$L__BB142_77;
$L__BB142_64:
	shl.b32 	%r161, %r3, 3;
	mov.u32 	%r162, reducel3sdata_i64;
	add.s32 	%r45, %r162, %r161;
	ld.shared.f64 	%fd64, [%r45];
	add.s32 	%r46, %r5, -1;
	add.s32 	%r163, %r5, -2;
	and.b32  	%r47, %r46, 7;
	setp.lt.u32 	%p36, %r163, 7;
	mov.b32 	%r210, 1;
	@%p36 bra 	$L__BB142_68;
	and.b32  	%r166, %r46, -8;
	neg.s32 	%r207, %r166;
	shl.b32 	%r49, %r2, 3;
	add.s32 	%r168, %r161, %r49;
	add.s32 	%r205, %r162, %r168;
	shl.b32 	%r51, %r2, 6;
	mov.b32 	%r208, 1;
	mov.b32 	%r206, 0;
$L__BB142_66:
	.pragma "nounroll";
	mul.lo.s32 	%r170, %r208, %r2;
	shl.b32 	%r171, %r170, 3;
	add.s32 	%r172, %r45, %r171;
	ld.shared.f64 	%fd28, [%r205];
	add.f64 	%fd29, %fd64, %fd28;
	add.s32 	%r173, %r172, %r49;
	ld.shared.f64 	%fd30, [%r173];
	add.f64 	%fd31, %fd29, %fd30;
	add.s32 	%r174, %r173, %r49;
	ld.shared.f64 	%fd32, [%r174];
	add.f64 	%fd33, %fd31, %fd32;
	add.s32 	%r175, %r174, %r49;
	ld.shared.f64 	%fd34, [%r175];
	add.f64 	%fd35, %fd33, %fd34;
	add.s32 	%r176, %r175, %r49;
	ld.shared.f64 	%fd36, [%r176];
	add.f64 	%fd37, %fd35, %fd36;
	add.s32 	%r177, %r176, %r49;
	ld.shared.f64 	%fd38, [%r177];
	add.f64 	%fd39, %fd37, %fd38;
	add.s32 	%r178, %r177, %r49;
	ld.shared.f64 	%fd40, [%r178];
	add.f64 	%fd41, %fd39, %fd40;
	add.s32 	%r179, %r178, %r49;
	ld.shared.f64 	%fd42, [%r179];
	add.f64 	%fd64, %fd41, %fd42;
	add.s32 	%r208, %r208, 8;
	add.s32 	%r207, %r207, 8;
	add.s32 	%r206, %r206, 8;
	add.s32 	%r205, %r205, %r51;
	setp.ne.s32 	%p37, %r207, 0;
	@%p37 bra 	$L__BB142_66;
	add.s32 	%r210, %r206, 1;
$L__BB142_68:
	setp.eq.s32 	%p38, %r47, 0;
	@%p38 bra 	$L__BB142_76;
	and.b32  	%r62, %r46, 3;
	setp.lt.u32 	%p39, %r47, 4;
	@%p39 bra 	$L__BB142_71;
	mul.lo.s32 	%r180, %r210, %r2;
	shl.b32 	%r181, %r180, 3;
	add.s32 	%r182, %r45, %r181;
	ld.shared.f64 	%fd44, [%r182];
	add.f64 	%fd45, %fd64, %fd44;
	shl.b32 	%r183, %r2, 3;
	add.s32 	%r184, %r182, %r183;
	ld.shared.f64 	%fd46, [%r184];
	add.f64 	%fd47, %fd45, %fd46;
	add.s32 	%r185, %r184, %r183;
	ld.shared.f64 	%fd48, [%r185];
	add.f64 	%fd49, %fd47, %fd48;
	add.s32 	%r186, %r185, %r183;
	ld.shared.f64 	%fd50, [%r186];
	add.f64 	%fd64, %fd49, %fd50;
	add.s32 	%r210, %r210, 4;
$L__BB142_71:
	setp.eq.s32 	%p40, %r62, 0;
	@%p40 bra 	$L__BB142_76;
	setp.eq.s32 	%p41, %r62, 1;
	@%p41 bra 	$L__BB142_74;
	mul.lo.s32 	%r187, %r210, %r2;
	shl.b32 	%r188, %r187, 3;
	add.s32 	%r189, %r45, %r188;
	ld.shared.f64 	%fd52, [%r189];
	add.f64 	%fd53, %fd64, %fd52;
	shl.b32 	%r190, %r2, 3;
	add.s32 	%r191, %r189, %r190;
	ld.shared.f64 	%fd54, [%r191];
	add.f64 	%fd64, %fd53, %fd54;
	add.s32 	%r210, %r210, 2;
$L__BB142_74:
	and.b32  	%r192, %r46, 1;
	setp.eq.b32 	%p42, %r192, 1;
	not.pred 	%p43, %p42;
	@%p43 bra 	$L__BB142_76;
	mul.lo.s32 	%r193, %r210, %r2;
	shl.b32 	%r194, %r193, 3;
	add.s32 	%r195, %r45, %r194;
	ld.shared.f64 	%fd55, [%r195];
	add.f64 	%fd64, %fd64, %fd55;
$L__BB142_76:
	st.shared.f64 	[%r45], %fd64;
$L__BB142_77:
	cvt.u64.u32 	%rd269, %r4;
	mad.lo.s64 	%rd270, %rd148, %rd269, %rd3;
	cvta.to.global.u64 	%rd271, %rd145;
	shl.b64 	%rd272, %rd270, 3;
	add.s64 	%rd273, %rd271, %rd272;
	st.global.f64 	[%rd273], %fd64;
$L__BB142_78:
	ret;

}
	// .globl	contiguous_reducel333_i64
.visible .entry contiguous_reducel333_i64(
	.param .u64 .ptr .align 1 contiguous_reducel333_i64_param_0,
	.param .u64 .ptr .align 1 contiguous_reducel333_i64_param_1,
	.param .u64 contiguous_reducel333_i64_param_2,
	.param .u64 contiguous_reducel333_i64_param_3,
	.param .u64 contiguous_reducel333_i64_param_4
)
{
	.reg .pred 	%p<14>;
	.reg .b32 	%r<85>;
	.reg .b64 	%rd<18>;
	.reg .b64 	%fd<55>;

	ld.param.u64 	%rd2, [contiguous_reducel333_i64_param_0];
	ld.param.u64 	%rd3, [contiguous_reducel333_i64_param_1];
	ld.param.u64 	%rd4, [contiguous_reducel333_i64_param_3];
	ld.param.u64 	%rd5, [contiguous_reducel333_i64_param_4];
	mov.u32 	%r1, %tid.y;
	mov.u32 	%r2, %ntid.x;
	mov.u32 	%r3, %tid.x;
	mad.lo.s32 	%r30, %r1, %r2, %r3;
	mov.u32 	%r31, %ctaid.x;
	mad.lo.s32 	%r32, %r31, %r2, %r3;
	mov.u32 	%r4, %ctaid.y;
	mov.u32 	%r5, %ntid.y;
	mad.lo.s32 	%r33, %r4, %r5, %r1;
	shl.b32 	%r34, %r30, 3;
	mov.u32 	%r35, reducel3sdata_i64;
	add.s32 	%r7, %r35, %r34;
	mov.b64 	%rd7, 0;
	st.shared.u64 	[%r7], %rd7;
	cvt.u64.u32 	%rd1, %r32;
	setp.le.u64 	%p1, %rd4, %rd1;
	cvt.u64.u32 	%rd8, %r33;
	setp.le.u64 	%p2, %rd5, %rd8;
	or.pred  	%p3, %p1, %p2;
	@%p3 bra 	$L__BB143_18;
	cvt.u32.u64 	%r36, %rd1;
	cvta.to.global.u64 	%rd9, %rd3;
	cvt.u32.u64 	%r37, %rd4;
	mad.lo.s32 	%r38, %r33, %r37, %r36;
	mul.wide.u32 	%rd10, %r38, 8;
	add.s64 	%rd11, %rd9, %rd10;
	ld.global.u64 	%rd12, [%rd11];
	cvt.rn.f64.s64 	%fd16, %rd12;
	st.shared.f64 	[%r7], %fd16;
	bar.sync 	0;
	setp.ne.s32 	%p4, %r1, 0;
	@%p4 bra 	$L__BB143_18;
	setp.gt.u32 	%p5, %r5, 1;
	@%p5 bra 	$L__BB143_4;
	shl.b32 	%r39, %r3, 3;
	add.s32 	%r41, %r35, %r39;
	ld.shared.f64 	%fd53, [%r41];
	bra.uni 	$L__BB143_17;
$L__BB143_4:
	shl.b32 	%r43, %r3, 3;
	add.s32 	%r8, %r35, %r43;
	ld.shared.f64 	%fd53, [%r8];
	add.s32 	%r9, %r5, -1;
	add.s32 	%r45, %r5, -2;
	and.b32  	%r10, %r9, 7;
	setp.lt.u32 	%p6, %r45, 7;
	mov.b32 	%r83, 1;
	@%p6 bra 	$L__BB143_8;
	and.b32  	%r48, %r9, -8;
	neg.s32 	%r80, %r48;
	shl.b32 	%r12, %r2, 3;
	add.s32 	%r50, %r43, %r12;
	add.s32 	%r78, %r35, %r50;
	shl.b32 	%r14, %r2, 6;
	mov.b32 	%r81, 1;
	mov.b32 	%r79, 0;
$L__BB143_6:
	.pragma "nounroll";
	mul.lo.s32 	%r52, %r81, %r2;
	shl.b32 	%r53, %r52, 3;
	add.s32 	%r54, %r8, %r53;
	ld.shared.f64 	%fd18, [%r78];
	add.f64 	%fd19, %fd53, %fd18;
	add.s32 	%r55, %r54, %r12;
	ld.shared.f64 	%fd20, [%r55];
	add.f64 	%fd21, %fd19, %fd20;
	add.s32 	%r56, %r55, %r12;
	ld.shared.f64 	%fd22, [%r56];
	add.f64 	%fd23, %fd21, %fd22;
	add.s32 	%r57, %r56, %r12;
	ld.shared.f64 	%fd24, [%r57];
	add.f64 	%fd25, %fd23, %fd24;
	add.s32 	%r58, %r57, %r12;
	ld.shared.f64 	%fd26, [%r58];
	add.f64 	%fd27, %fd25, %fd26;
	add.s32 	%r59, %r58, %r12;
	ld.shared.f64 	%fd28, [%r59];
	add.f64 	%fd29, %fd27, %fd28;
	add.s32 	%r60, %r59, %r12;
	ld.shared.f64 	%fd30, [%r60];
	add.f64 	%fd31, %fd29, %fd30;
	add.s32 	%r61, %r60, %r12;
	ld.shared.f64 	%fd32, [%r61];
	add.f64 	%fd53, %fd31, %fd32;
	add.s32 	%r81, %r81, 8;
	add.s32 	%r80, %r80, 8;
	add.s32 	%r79, %r79, 8;
	add.s32 	%r78, %r78, %r14;
	setp.ne.s32 	%p7, %r80, 0;
	@%p7 bra 	$L__BB143_6;
	add.s32 	%r83, %r79, 1;
$L__BB143_8:
	setp.eq.s32 	%p8, %r10, 0;
	@%p8 bra 	$L__BB143_16;
	and.b32  	%r25, %r9, 3;
	setp.lt.u32 	%p9, %r10, 4;
	@%p9 bra 	$L__BB143_11;
	mul.lo.s32 	%r62, %r83, %r2;
	shl.b32 	%r63, %r62, 3;
	add.s32 	%r64, %r8, %r63;
	ld.shared.f64 	%fd34, [%r64];
	add.f64 	%fd35, %fd53, %fd34;
	shl.b32 	%r65, %r2, 3;
	add.s32 	%r66, %r64, %r65;
	ld.shared.f64 	%fd36, [%r66];
	add.f64 	%fd37, %fd35, %fd36;
	add.s32 	%r67, %r66, %r65;
	ld.shared.f64 	%fd38, [%r67];
	add.f64 	%fd39, %fd37, %fd38;
	add.s32 	%r68, %r67, %r65;
	ld.shared.f64 	%fd40, [%r68];
	add.f64 	%fd53, %fd39, %fd40;
	add.s32 	%r83, %r83, 4;
$L__BB143_11:
	setp.eq.s32 	%p10, %r25, 0;
	@%p10 bra 	$L__BB143_16;
	setp.eq.s32 	%p11, %r25, 1;
	@%p11 bra 	$L__BB143_14;
	mul.lo.s32 	%r69, %r83, %r2;
	shl.b32 	%r70, %r69, 3;
	add.s32 	%r71, %r8, %r70;
	ld.shared.f64 	%fd42, [%r71];
	add.f64 	%fd43, %fd53, %fd42;
	shl.b32 	%r72, %r2, 3;
	add.s32 	%r73, %r71, %r72;
	ld.shared.f64 	%fd44, [%r73];
	add.f64 	%fd53, %fd43, %fd44;
	add.s32 	%r83, %r83, 2;
$L__BB143_14:
	and.b32  	%r74, %r9, 1;
	setp.eq.b32 	%p12, %r74, 1;
	not.pred 	%p13, %p12;
	@%p13 bra 	$L__BB143_16;
	mul.lo.s32 	%r75, %r83, %r2;
	shl.b32 	%r76, %r75, 3;
	add.s32 	%r77, %r8, %r76;
	ld.shared.f64 	%fd45, [%r77];
	add.f64 	%fd53, %fd53, %fd45;
$L__BB143_16:
	st.shared.f64 	[%r8], %fd53;
$L__BB143_17:
	cvt.u64.u32 	%rd13, %r4;
	mad.lo.s64 	%rd14, %rd4, %rd13, %rd1;
	cvta.to.global.u64 	%rd15, %rd2;
	shl.b64 	%rd16, %rd14, 3;
	add.s64 	%rd17, %rd15, %rd16;
	st.global.f64 	[%rd17], %fd53;
$L__BB143_18:
	ret;

}
	// .globl	contiguous_reducel3_u8
.visible .entry contiguous_reducel3_u8(
	.param .u64 .ptr .align 1 contiguous_reducel3_u8_param_0,
	.param .u64 .ptr .align 1 contiguous_reducel3_u8_param_1,
	.param .u64 contiguous_reducel3_u8_param_2
)
{
	.reg .pred 	%p<32>;
	.reg .b16 	%rs<29>;
	.reg .b32 	%r<44>;
	.reg .b32 	%f<198>;
	.reg .b64 	%rd<14>;

	ld.param.u64 	%rd4, [contiguous_reducel3_u8_param_0];
	ld.param.u64 	%rd6, [contiguous_reducel3_u8_param_1];
	ld.param.u64 	%rd5, [contiguous_reducel3_u8_param_2];
	cvta.to.global.u64 	%rd1, %rd6;
	mov.u32 	%r1, %tid.x;
	mov.u32 	%r2, %ctaid.x;
	mov.u32 	%r43, %ntid.x;
	mul.lo.s32 	%r9, %r2, %r43;
	shl.b32 	%r10, %r9, 1;
	add.s32 	%r4, %r10, %r1;
	shl.b32 	%r11, %r1, 1;
	mov.u32 	%r12, reducel3sdata_u8;
	add.s32 	%r5, %r12, %r11;
	mov.b32 	%r8, 0;
	// begin inline asm
	cvt.rn.f16.s32 %rs4, %r8;
	// end inline asm
	st.shared.u16 	[%r5], %rs4;
	add.s32 	%r13, %r4, %r43;
	cvt.u64.u32 	%rd2, %r13;
	setp.le.u64 	%p1, %rd5, %rd2;
	@%p1 bra 	$L__BB144_10;
	cvt.u64.u32 	%rd8, %r4;
	add.s64 	%rd9, %rd1, %rd8;
	ld.global.u8 	%rs1, [%rd9];
	cvt.rn.f32.u16 	%f1, %rs1;
	abs.f32 	%f2, %f1;
	setp.eq.s16 	%p11, %rs1, 1;
	mov.f32 	%f195, 0f3F800000;
	@%p11 bra 	$L__BB144_5;
	setp.num.f32 	%p12, %f2, %f2;
	@%p12 bra 	$L__BB144_4;
	mov.f32 	%f134, 0f40400000;
	add.rn.f32 	%f195, %f1, %f134;
	bra.uni 	$L__BB144_5;
$L__BB144_4:
	setp.lt.f32 	%p13, %f2, 0f00800000;
	mul.f32 	%f77, %f2, 0f4B800000;
	selp.f32 	%f78, %f77, %f2, %p13;
	mov.b32 	%r23, %f78;
	add.s32 	%r24, %r23, -1060439283;
	and.b32  	%r25, %r24, -8388608;
	sub.s32 	%r26, %r23, %r25;
	mov.b32 	%f79, %r26;
	cvt.rn.f32.s32 	%f80, %r25;
	selp.f32 	%f81, 0fC1C00000, 0f00000000, %p13;
	fma.rn.f32 	%f82, %f80, 0f34000000, %f81;
	add.f32 	%f83, %f79, 0fBF800000;
	add.f32 	%f84, %f79, 0f3F800000;
	rcp.approx.ftz.f32 	%f85, %f84;
	add.f32 	%f86, %f83, %f83;
	mul.f32 	%f87, %f86, %f85;
	mul.f32 	%f88, %f87, %f87;
	neg.f32 	%f89, %f87;
	sub.f32 	%f90, %f83, %f87;
	add.f32 	%f91, %f90, %f90;
	fma.rn.f32 	%f92, %f89, %f83, %f91;
	mul.rn.f32 	%f93, %f85, %f92;
	fma.rn.f32 	%f94, %f88, 0f3A2C32E4, 0f3B52E7DB;
	fma.rn.f32 	%f95, %f94, %f88, 0f3C93BB73;
	fma.rn.f32 	%f96, %f95, %f88, 0f3DF6384F;
	mul.rn.f32 	%f97, %f96, %f88;
	fma.rn.f32 	%f98, %f87, 0f3FB8AA3B, %f82;
	mul.f32 	%f99, %f97, 0f40400000;
	sub.f32 	%f100, %f82, %f98;
	fma.rn.f32 	%f101, %f87, 0f3FB8AA3B, %f100;
	fma.rn.f32 	%f102, %f93, 0f3FB8AA3B, %f101;
	fma.rn.f32 	%f103, %f87, 0f32A55E34, %f102;
	fma.rn.f32 	%f104, %f99, %f93, %f103;
	fma.rn.f32 	%f105, %f97, %f87, %f104;
	add.rn.f32 	%f106, %f98, %f105;
	mov.f32 	%f107, 0f40400000;
	mul.rn.f32 	%f108, %f106, %f107;
	cvt.rni.f32.f32 	%f109, %f108;
	sub.f32 	%f110, %f108, %f109;
	neg.f32 	%f111, %f108;
	fma.rn.f32 	%f112, %f106, 0f40400000, %f111;
	neg.f32 	%f113, %f98;
	add.rn.f32 	%f114, %f106, %f113;
	neg.f32 	%f115, %f114;
	add.rn.f32 	%f116, %f105, %f115;
	fma.rn.f32 	%f117, %f116, 0f40400000, %f112;
	add.f32 	%f118, %f110, %f117;
	setp.gt.f32 	%p14, %f109, 0f00000000;
	selp.b32 	%r27, 0, -2097152000, %p14;
	setp.eq.s16 	%p15, %rs1, 0;
	setp.eq.f32 	%p16, %f2, 0f7F800000;
	add.f32 	%f119, %f1, %f1;
	setp.lt.f32 	%p17, %f108, 0f00000000;
	selp.f32 	%f120, 0f00000000, 0f7F800000, %p17;
	abs.f32 	%f121, %f108;
	setp.gt.f32 	%p18, %f121, 0f43180000;
	cvt.rzi.s32.f32 	%r28, %f109;
	shl.b32 	%r29, %r28, 23;
	sub.s32 	%r30, %r29, %r27;
	mov.b32 	%f122, %r30;
	add.s32 	%r31, %r27, 2130706432;
	mov.b32 	%f123, %r31;
	fma.rn.f32 	%f124, %f118, 0f391FCB8E, 0f3AAF85ED;
	fma.rn.f32 	%f125, %f124, %f118, 0f3C1D9856;
	fma.rn.f32 	%f126, %f125, %f118, 0f3D6357BB;
	fma.rn.f32 	%f127, %f126, %f118, 0f3E75FDEC;
	fma.rn.f32 	%f128, %f127, %f118, 0f3F317218;
	fma.rn.f32 	%f129, %f128, %f118, 0f3F800000;
	mul.f32 	%f130, %f129, %f123;
	mul.f32 	%f131, %f130, %f122;
	selp.f32 	%f132, %f120, %f131, %p18;
	selp.f32 	%f133, %f119, %f132, %p16;
	selp.f32 	%f195, %f119, %f133, %p15;
$L__BB144_5:
	add.s64 	%rd10, %rd1, %rd2;
	ld.global.u8 	%rs2, [%rd10];
	cvt.rn.f32.u16 	%f6, %rs2;
	abs.f32 	%f7, %f6;
	setp.eq.s16 	%p19, %rs2, 1;
	mov.f32 	%f196, 0f3F800000;
	@%p19 bra 	$L__BB144_9;
	setp.num.f32 	%p20, %f7, %f7;
	@%p20 bra 	$L__BB144_8;
	mov.f32 	%f193, 0f40400000;
	add.rn.f32 	%f196, %f6, %f193;
	bra.uni 	$L__BB144_9;
$L__BB144_8:
	setp.lt.f32 	%p21, %f7, 0f00800000;
	mul.f32 	%f136, %f7, 0f4B800000;
	selp.f32 	%f137, %f136, %f7, %p21;
	mov.b32 	%r32, %f137;
	add.s32 	%r33, %r32, -1060439283;
	and.b32  	%r34, %r33, -8388608;
	sub.s32 	%r35, %r32, %r34;
	mov.b32 	%f138, %r35;
	cvt.rn.f32.s32 	%f139, %r34;
	selp.f32 	%f140, 0fC1C00000, 0f00000000, %p21;
	fma.rn.f32 	%f141, %f139, 0f34000000, %f140;
	add.f32 	%f142, %f138, 0fBF800000;
	add.f32 	%f143, %f138, 0f3F800000;
	rcp.approx.ftz.f32 	%f144, %f143;
	add.f32 	%f145, %f142, %f142;
	mul.f32 	%f146, %f145, %f144;
	mul.f32 	%f147, %f146, %f146;
	neg.f32 	%f148, %f146;
	sub.f32 	%f149, %f142, %f146;
	add.f32 	%f150, %f149, %f149;
	fma.rn.f32 	%f151, %f148, %f142, %f150;
	mul.rn.f32 	%f152, %f144, %f151;
	fma.rn.f32 	%f153, %f147, 0f3A2C32E4, 0f3B52E7DB;
	fma.rn.f32 	%f154, %f153, %f147, 0f3C93BB73;
	fma.rn.f32 	%f155, %f154, %f147, 0f3DF6384F;
	mul.rn.f32 	%f156, %f155, %f147;
	fma.rn.f32 	%f157, %f146, 0f3FB8AA3B, %f141;
	mul.f32 	%f158, %f156, 0f40400000;
	sub.f32 	%f159, %f141, %f157;
	fma.rn.f32 	%f160, %f146, 0f3FB8AA3B, %f159;
	fma.rn.f32 	%f161, %f152, 0f3FB8AA3B, %f160;
	fma.rn.f32 	%f162, %f146, 0f32A55E34, %f161;
	fma.rn.f32 	%f163, %f158, %f152, %f162;
	fma.rn.f32 	%f164, %f156, %f146, %f163;
	add.rn.f32 	%f165, %f157, %f164;
	mov.f32 	%f166, 0f40400000;
	mul.rn.f32 	%f167, %f165, %f166;
	cvt.rni.f32.f32 	%f168, %f167;
	sub.f32 	%f169, %f167, %f168;
	neg.f32 	%f170, %f167;
	fma.rn.f32 	%f171, %f165, 0f40400000, %f170;
	neg.f32 	%f172, %f157;
	add.rn.f32 	%f173, %f165, %f172;
	neg.f32 	%f174, %f173;
	add.rn.f32 	%f175, %f164, %f174;
	fma.rn.f32 	%f176, %f175, 0f40400000, %f171;
	add.f32 	%f177, %f169, %f176;
	setp.gt.f32 	%p22, %f168, 0f00000000;
	selp.b32 	%r36, 0, -2097152000, %p22;
	setp.eq.s16 	%p23, %rs2, 0;
	setp.eq.f32 	%p24, %f7, 0f7F800000;
	add.f32 	%f178, %f6, %f6;
	setp.lt.f32 	%p25, %f167, 0f00000000;
	selp.f32 	%f179, 0f00000000, 0f7F800000, %p25;
	abs.f32 	%f180, %f167;
	setp.gt.f32 	%p26, %f180, 0f43180000;
	cvt.rzi.s32.f32 	%r37, %f168;
	shl.b32 	%r38, %r37, 23;
	sub.s32 	%r39, %r38, %r36;
	mov.b32 	%f181, %r39;
	add.s32 	%r40, %r36, 2130706432;
	mov.b32 	%f182, %r40;
	fma.rn.f32 	%f183, %f177, 0f391FCB8E, 0f3AAF85ED;
	fma.rn.f32 	%f184, %f183, %f177, 0f3C1D9856;
	fma.rn.f32 	%f185, %f184, %f177, 0f3D6357BB;
	fma.rn.f32 	%f186, %f185, %f177, 0f3E75FDEC;
	fma.rn.f32 	%f187, %f186, %f177, 0f3F317218;
	fma.rn.f32 	%f188, %f187, %f177, 0f3F800000;
	mul.f32 	%f189, %f188, %f182;
	mul.f32 	%f190, %f189, %f181;
	selp.f32 	%f191, %f179, %f190, %p26;
	selp.f32 	%f192, %f178, %f191, %p24;
	selp.f32 	%f196, %f178, %f192, %p23;
$L__BB144_9:
	add.f32 	%f194, %f195, %f196;
	// begin inline asm
	{  cvt.rn.f16.f32 %rs6, %f194;}

	// end inline asm
	st.shared.u16 	[%r5], %rs6;
	bra.uni 	$L__BB144_16;
$L__BB144_10:
	cvt.u64.u32 	%rd3, %r4;
	setp.le.u64 	%p2, %rd5, %rd3;
	@%p2 bra 	$L__BB144_16;
	add.s64 	%rd7, %rd1, %rd3;
	ld.global.u8 	%rs3, [%rd7];
	cvt.rn.f32.u16 	%f11, %rs3;
	abs.f32 	%f12, %f11;
	setp.eq.s16 	%p3, %rs3, 1;
	mov.f32 	%f197, 0f3F800000;
	@%p3 bra 	$L__BB144_15;
	setp.num.f32 	%p4, %f12, %f12;
	@%p4 bra 	$L__BB144_14;
	mov.f32 	%f74, 0f40400000;
	add.rn.f32 	%f197, %f11, %f74;
	bra.uni 	$L__BB144_15;
$L__BB144_14:
	setp.lt.f32 	%p5, %f12, 0f00800000;
	mul.f32 	%f17, %f12, 0f4B800000;
	selp.f32 	%f18, %f17, %f12, %p5;
	mov.b32 	%r14, %f18;
	add.s32 	%r15, %r14, -1060439283;
	and.b32  	%r16, %r15, -8388608;
	sub.s32 	%r17, %r14, %r16;
	mov.b32 	%f19, %r17;
	cvt.rn.f32.s32 	%f20, %r16;
	selp.f32 	%f21, 0fC1C00000, 0f00000000, %p5;
	fma.rn.f32 	%f22, %f20, 0f34000000, %f21;
	add.f32 	%f23, %f19, 0fBF800000;
	add.f32 	%f24, %f19, 0f3F800000;
	rcp.approx.ftz.f32 	%f25, %f24;
	add.f32 	%f26, %f23, %f23;
	mul.f32 	%f27, %f26, %f25;
	mul.f32 	%f28, %f27, %f27;
	neg.f32 	%f29, %f27;
	sub.f32 	%f30, %f23, %f27;
	add.f32 	%f31, %f30, %f30;
	fma.rn.f32 	%f32, %f29, %f23, %f31;
	mul.rn.f32 	%f33, %f25, %f32;
	fma.rn.f32 	%f34, %f28, 0f3A2C32E4, 0f3B52E7DB;
	fma.rn.f32 	%f35, %f34, %f28, 0f3C93BB73;
	fma.rn.f32 	%f36, %f35, %f28, 0f3DF6384F;
	mul.rn.f32 	%f37, %f36, %f28;
	fma.rn.f32 	%f38, %f27, 0f3FB8AA3B, %f22;
	mul.f32 	%f39, %f37, 0f40400000;
	sub.f32 	%f40, %f22, %f38;
	fma.rn.f32 	%f41, %f27, 0f3FB8AA3B, %f40;
	fma.rn.f32 	%f42, %f33, 0f3FB8AA3B, %f41;
	fma.rn.f32 	%f43, %f27, 0f32A55E34, %f42;
	fma.rn.f32 	%f44, %f39, %f33, %f43;
	fma.rn.f32 	%f45, %f37, %f27, %f44;
	add.rn.f32 	%f46, %f38, %f45;
	mov.f32 	%f47, 0f40400000;
	mul.rn.f32 	%f48, %f46, %f47;
	cvt.rni.f32.f32 	%f49, %f48;
	sub.f32 	%f50, %f48, %f49;
	neg.f32 	%f51, %f48;
	fma.rn.f32 	%f52, %f46, 0f40400000, %f51;
	neg.f32 	%f53, %f38;
	add.rn.f32 	%f54, %f46, %f53;
	neg.f32 	%f55, %f54;
	add.rn.f32 	%f56, %f45, %f55;
	fma.rn.f32 	%f57, %f56, 0f40400000, %f52;
	add.f32 	%f58, %f50, %f57;
	setp.gt.f32 	%p6, %f49, 0f00000000;
	selp.b32 	%r18, 0, -2097152000, %p6;
	setp.eq.s16 	%p7, %rs3, 0;
	setp.eq.f32 	%p8, %f12, 0f7F800000;
	add.f32 	%f59, %f11, %f11;
	setp.lt.f32 	%p9, %f48, 0f00000000;
	selp.f32 	%f60, 0f00000000, 0f7F800000, %p9;
	abs.f32 	%f61, %f48;
	setp.gt.f32 	%p10, %f61, 0f43180000;
	cvt.rzi.s32.f32 	%r19, %f49;
	shl.b32 	%r20, %r19, 23;
	sub.s32 	%r21, %r20, %r18;
	mov.b32 	%f62, %r21;
	add.s32 	%r22, %r18, 2130706432;
	mov.b32 	%f63, %r22;
	fma.rn.f32 	%f64, %f58, 0f391FCB8E, 0f3AAF85ED;
	fma.rn.f32 	%f65, %f64, %f58, 0f3C1D9856;
	fma.rn.f32 	%f66, %f65, %f58, 0f3D6357BB;
	fma.rn.f32 	%f67, %f66, %f58, 0f3E75FDEC;
	fma.rn.f32 	%f68, %f67, %f58, 0f3F317218;
	fma.rn.f32 	%f69, %f68, %f58, 0f3F800000;
	mul.f32 	%f70, %f69, %f63;
	mul.f32 	%f71, %f70, %f62;
	selp.f32 	%f72, %f60, %f71, %p10;
	selp.f32 	%f73, %f59, %f72, %p8;
	selp.f32 	%f197, %f59, %f73, %p7;
$L__BB144_15:
	// begin inline asm
	{  cvt.rn.f16.f32 %rs5, %f197;}

	// end inline asm
	st.shared.u16 	[%r5], %rs5;
$L__BB144_16:
	bar.sync 	0;
	setp.lt.u32 	%p27, %r43, 66;
	@%p27 bra 	$L__BB144_20;
$L__BB144_17:
	shr.u32 	%r7, %r43, 1;
	setp.ge.u32 	%p28, %r1, %r7;
	@%p28 bra 	$L__BB144_19;
	ld.shared.u16 	%rs8, [%r5];
	and.b32  	%r41, %r43, 2046;
	add.s32 	%r42, %r5, %r41;
	ld.shared.u16 	%rs9, [%r42];
	// begin inline asm
	{add.f16 %rs7,%rs8,%rs9;
}
	// end inline asm
	st.shared.u16 	[%r5], %rs7;
$L__BB144_19:
	bar.sync 	0;
	setp.gt.u32 	%p29, %r43, 131;
	mov.u32 	%r43, %r7;
	@%p29 bra 	$L__BB144_17;
$L__BB144_20:
	setp.gt.u32 	%p30, %r1, 31;
	@%p30 bra 	$L__BB144_23;
	ld.shared.u16 	%rs11, [%r5];
	ld.shared.u16 	%rs12, [%r5+64];
	// begin inline asm
	{add.f16 %rs10,%rs11,%rs12;
}
	// end inline asm
	st.volatile.shared.u16 	[%r5], %rs10;
	ld.shared.u16 	%rs15, [%r5+32];
	// begin inline asm
	{add.f16 %rs13,%rs10,%rs15;
}
	// end inline asm
	st.volatile.shared.u16 	[%r5], %rs13;
	ld.shared.u16 	%rs18, [%r5+16];
	// begin inline asm
	{add.f16 %rs16,%rs13,%rs18;
}
	// end inline asm
	st.volatile.shared.u16 	[%r5], %rs16;
	ld.shared.u16 	%rs21, [%r5+8];
	// begin inline asm
	{add.f16 %rs19,%rs16,%rs21;
}
	// end inline asm
	st.volatile.shared.u16 	[%r5], %rs19;
	ld.shared.u16 	%rs24, [%r5+4];
	// begin inline asm
	{add.f16 %rs22,%rs19,%rs24;
}
	// end inline asm
	st.volatile.shared.u16 	[%r5], %rs22;
	ld.shared.u16 	%rs27, [%r5+2];
	// begin inline asm
	{add.f16 %rs25,%rs22,%rs27;
}
	// end inline asm
	st.volatile.shared.u16 	[%r5], %rs25;
	setp.ne.s32 	%p31, %r1, 0;
	@%p31 bra 	$L__BB144_23;
	cvta.to.global.u64 	%rd11, %rd4;
	mul.wide.u32 	%rd12, %r2, 2;
	add.s64 	%rd13, %rd11, %rd12;
	ld.shared.u16 	%rs28, [reducel3sdata_u8];
	st.global.u16 	[%rd13], %rs28;
$L__BB144_23:
	ret;

}
	// .globl	contiguous_cumulate_reducel3_u8
.visible .entry contiguous_cumulate_reducel3_u8(
	.param .u64 .ptr .align 1 contiguous_cumulate_reducel3_u8_param_0,
	.param .u64 .ptr .align 1 contiguous_cumulate_reducel3_u8_param_1,
	.param .u64 contiguous_cumulate_reducel3_u8_param_2
)
{
	.reg .pred 	%p<8>;
	.reg .b16 	%rs<26>;
	.reg .b32 	%r<22>;
	.reg .b64 	%rd<14>;

	ld.param.u64 	%rd4, [contiguous_cumulate_reducel3_u8_param_0];
	ld.param.u64 	%rd6, [contiguous_cumulate_reducel3_u8_param_1];
	ld.param.u64 	%rd5, [contiguous_cumulate_reducel3_u8_param_2];
	cvta.to.global.u64 	%rd1, %rd6;
	mov.u32 	%r1, %tid.x;
	mov.u32 	%r2, %ctaid.x;
	mov.u32 	%r21, %ntid.x;
	mul.lo.s32 	%r9, %r2, %r21;
	shl.b32 	%r10, %r9, 1;
	add.s32 	%r4, %r10, %r1;
	shl.b32 	%r11, %r1, 1;
	mov.u32 	%r12, reducel3sdata_u8;
	add.s32 	%r5, %r12, %r11;
	mov.b32 	%r8, 0;
	// begin inline asm
	cvt.rn.f16.s32 %rs1, %r8;
	// end inline asm
	st.shared.u16 	[%r5], %rs1;
	add.s32 	%r13, %r4, %r21;
	cvt.u64.u32 	%rd2, %r13;
	setp.le.u64 	%p1, %rd5, %rd2;
	@%p1 bra 	$L__BB145_2;
	cvt.u64.u32 	%rd8, %r4;
	add.s64 	%rd9, %rd1, %rd8;
	ld.global.u8 	%r16, [%rd9];
	add.s64 	%rd10, %rd1, %rd2;
	ld.global.u8 	%r17, [%rd10];
	add.s32 	%r18, %r17, %r16;
	shr.u32 	%r15, %r18, 1;
	// begin inline asm
	cvt.rn.f16.s32 %rs3, %r15;
	// end inline asm
	st.shared.u16 	[%r5], %rs3;
	bra.uni 	$L__BB145_4;
$L__BB145_2:
	cvt.u64.u32 	%rd3, %r4;
	setp.le.u64 	%p2, %rd5, %rd3;
	@%p2 bra 	$L__BB145_4;
	add.s64 	%rd7, %rd1, %rd3;
	ld.global.u8 	%r14, [%rd7];
	// begin inline asm
	cvt.rn.f16.s32 %rs2, %r14;
	// end inline asm
	st.shared.u16 	[%r5], %rs2;
$L__BB145_4:
	bar.sync 	0;
	setp.lt.u32 	%p3, %r21, 66;
	@%p3 bra 	$L__BB145_8;
$L__BB145_5:
	shr.u32 	%r7, %r21, 1;
	setp.ge.u32 	%p4, %r1, %r7;
	@%p4 bra 	$L__BB145_7;
	ld.shared.u16 	%rs5, [%r5];
	and.b32  	%r19, %r21, 2046;
	add.s32 	%r20, %r5, %r19;
	ld.shared.u16 	%rs6, [%r20];
	// begin inline asm
	{add.f16 %rs4,%rs5,%rs6;
}
	// end inline asm
	st.shared.u16 	[%r5], %rs4;
$L__BB145_7:
	bar.sync 	0;
	setp.gt.u32 	%p5, %r21, 131;
	mov.u32 	%r21, %r7;
	@%p5 bra 	$L__BB145_5;
$L__BB145_8:
	setp.gt.u32 	%p6, %r1, 31;
	@%p6 bra 	$L__BB145_11;
	ld.shared.u16 	%rs8, [%r5];
	ld.shared.u16 	%rs9, [%r5+64];
	// begin inline asm
	{add.f16 %rs7,%rs8,%rs9;
}
	// end inline asm
	st.volatile.shared.u16 	[%r5], %rs7;
	ld.shared.u16 	%rs12, [%r5+32];
	// begin inline asm
	{add.f16 %rs10,%rs7,%rs12;
}
	// end inline asm
	st.volatile.shared.u16 	[%r5], %rs10;
	ld.shared.u16 	%rs15, [%r5+16];
	// begin inline asm
	{add.f16 %rs13,%rs10,%rs15;
}
	// end inline asm
	st.volatile.shared.u16 	[%r5], %rs13;
	ld.shared.u16 	%rs18, [%r5+8];
	// begin inline asm
	{add.f16 %rs16,%rs13,%rs18;
}
	// end inline asm
	st.volatile.shared.u16 	[%r5], %rs16;
	ld.shared.u16 	%rs21, [%r5+4];
	// begin inline asm
	{add.f16 %rs19,%rs16,%rs21;
}
	// end inline asm
	st.volatile.shared.u16 	[%r5], %rs19;
	ld.shared.u16 	%rs24, [%r5+2];
	// begin inline asm
	{add.f16 %rs22,%rs19,%rs24;
}
	// end inline asm
	st.volatile.shared.u16 	[%r5], %rs22;
	setp.ne.s32 	%p7, %r1, 0;
	@%p7 bra 	$L__BB145_11;
	cvta.to.global.u64 	%rd11, %rd4;
	mul.wide.u32 	%rd12, %r2, 2;
	add.s64 	%rd13, %rd11, %rd12;
	ld.shared.u16 	%rs25, [reducel3sdata_u8];
	st.global.u16 	[%rd13], %rs25;
$L__BB145_11:
	ret;

}
	// .globl	uncontiguous_reducel3_u8
.visible .entry uncontiguous_reducel3_u8(
	.param .u64 .ptr .align 1 uncontiguous_reducel3_u8_param_0,
	.param .u64 .ptr .align 1 uncontiguous_reducel3_u8_param_1,
	.param .u64 .ptr .align 1 uncontiguous_reducel3_u8_param_2,
	.param .u64 .ptr .align 1 uncontiguous_reducel3_u8_param_3,
	.param .u64 uncontiguous_reducel3_u8_param_4,
	.param .u64 uncontiguous_reducel3_u8_param_5
)
{
	.reg .pred 	%p<77>;
	.reg .b16 	%rs<29>;
	.reg .b32 	%r<240>;
	.reg .b32 	%f<198>;
	.reg .b64 	%rd<555>;

	ld.param.u64 	%rd260, [uncontiguous_reducel3_u8_param_0];
	ld.param.u64 	%rd263, [uncontiguous_reducel3_u8_param_1];
	ld.param.u64 	%rd264, [uncontiguous_reducel3_u8_param_2];
	ld.param.u64 	%rd265, [uncontiguous_reducel3_u8_param_3];
	ld.param.u64 	%rd261, [uncontiguous_reducel3_u8_param_4];
	ld.param.u64 	%rd262, [uncontiguous_reducel3_u8_param_5];
	cvta.to.global.u64 	%rd1, %rd265;
	cvta.to.global.u64 	%rd2, %rd264;
	cvta.to.global.u64 	%rd3, %rd263;
	mov.u32 	%r1, %tid.x;
	mov.u32 	%r2, %ctaid.x;
	mov.u32 	%r239, %ntid.x;
	mul.lo.s32 	%r53, %r2, %r239;
	shl.b32 	%r54, %r53, 1;
	add.s32 	%r4, %r54, %r1;
	shl.b32 	%r55, %r1, 1;
	mov.u32 	%r56, reducel3sdata_u8;
	add.s32 	%r5, %r56, %r55;
	mov.b32 	%r52, 0;
	// begin inline asm
	cvt.rn.f16.s32 %rs4, %r52;
	// end inline asm
	st.shared.u16 	[%r5], %rs4;
	add.s32 	%r57, %r4, %r239;
	cvt.u64.u32 	%rd508, %r57;
	setp.le.u64 	%p1, %rd262, %rd508;
	@%p1 bra 	$L__BB146_62;
	cvt.u32.u64 	%r6, %rd261;
	add.s32 	%r233, %r6, -1;
	setp.lt.s32 	%p35, %r233, 0;
	mov.b64 	%rd512, 0;
	mov.u64 	%rd513, %rd512;
	@%p35 bra 	$L__BB146_53;
	cvt.u64.u32 	%rd509, %r4;
	setp.lt.u32 	%p36, %r233, 3;
	mov.b64 	%rd513, 0;
	mov.u64 	%rd512, %rd513;
	@%p36 bra 	$L__BB146_30;
	add.s32 	%r231, %r6, -2;
	and.b32  	%r142, %r6, -4;
	neg.s32 	%r230, %r142;
	mov.b64 	%rd513, 0;
$L__BB146_4:
	.pragma "nounroll";
	add.s32 	%r12, %r231, 1;
	mul.wide.u32 	%rd396, %r12, 8;
	add.s64 	%rd397, %rd2, %rd396;
	ld.global.u64 	%rd10, [%rd397];
	or.b64  	%rd398, %rd509, %rd10;
	and.b64  	%rd399, %rd398, -4294967296;
	setp.ne.s64 	%p37, %rd399, 0;
	@%p37 bra 	$L__BB146_6;
	cvt.u32.u64 	%r143, %rd10;
	cvt.u32.u64 	%r144, %rd509;
	div.u32 	%r145, %r144, %r143;
	mul.lo.s32 	%r146, %r145, %r143;
	sub.s32 	%r147, %r144, %r146;
	cvt.u64.u32 	%rd474, %r145;
	cvt.u64.u32 	%rd475, %r147;
	bra.uni 	$L__BB146_7;
$L__BB146_6:
	div.s64 	%rd474, %rd509, %rd10;
	mul.lo.s64 	%rd400, %rd474, %rd10;
	sub.s64 	%rd475, %rd509, %rd400;
$L__BB146_7:
	mul.wide.u32 	%rd401, %r12, 8;
	add.s64 	%rd402, %rd1, %rd401;
	ld.global.u64 	%rd17, [%rd402];
	mad.lo.s64 	%rd18, %rd17, %rd475, %rd512;
	or.b64  	%rd403, %rd508, %rd10;
	and.b64  	%rd404, %rd403, -4294967296;
	setp.ne.s64 	%p38, %rd404, 0;
	@%p38 bra 	$L__BB146_9;
	cvt.u32.u64 	%r148, %rd10;
	cvt.u32.u64 	%r149, %rd508;
	div.u32 	%r150, %r149, %r148;
	mul.lo.s32 	%r151, %r150, %r148;
	sub.s32 	%r152, %r149, %r151;
	cvt.u64.u32 	%rd476, %r150;
	cvt.u64.u32 	%rd477, %r152;
	bra.uni 	$L__BB146_10;
$L__BB146_9:
	div.s64 	%rd476, %rd508, %rd10;
	mul.lo.s64 	%rd405, %rd476, %rd10;
	sub.s64 	%rd477, %rd508, %rd405;
$L__BB146_10:
	mad.lo.s64 	%rd25, %rd477, %rd17, %rd513;
	add.s32 	%r13, %r231, -2;
	mul.wide.u32 	%rd406, %r231, 8;
	add.s64 	%rd407, %rd2, %rd406;
	ld.global.u64 	%rd26, [%rd407];
	or.b64  	%rd408, %rd474, %rd26;
	and.b64  	%rd409, %rd408, -4294967296;
	setp.ne.s64 	%p39, %rd409, 0;
	@%p39 bra 	$L__BB146_12;
	cvt.u32.u64 	%r153, %rd26;
	cvt.u32.u64 	%r154, %rd474;
	div.u32 	%r155, %r154, %r153;
	mul.lo.s32 	%r156, %r155, %r153;
	sub.s32 	%r157, %r154, %r156;
	cvt.u64.u32 	%rd478, %r155;
	cvt.u64.u32 	%rd479, %r157;
	bra.uni 	$L__BB146_13;
$L__BB146_12:
	div.s64 	%rd478, %rd474, %rd26;
	mul.lo.s64 	%rd410, %rd478, %rd26;
	sub.s64 	%rd479, %rd474, %rd410;
$L__BB146_13:
	mul.wide.u32 	%rd411, %r231, 8;
	add.s64 	%rd412, %rd1, %rd411;
	ld.global.u64 	%rd33, [%rd412];
	mad.lo.s64 	%rd34, %rd33, %rd479, %rd18;
	or.b64  	%rd413, %rd476, %rd26;
	and.b64  	%rd414, %rd413, -4294967296;
	setp.ne.s64 	%p40, %rd414, 0;
	@%p40 bra 	$L__BB146_15;
	cvt.u32.u64 	%r158, %rd26;
	cvt.u32.u64 	%r159, %rd476;
	div.u32 	%r160, %r159, %r158;
	mul.lo.s32 	%r161, %r160, %r158;
	sub.s32 	%r162, %r159, %r161;
	cvt.u64.u32 	%rd480, %r160;
	cvt.u64.u32 	%rd481, %r162;
	bra.uni 	$L__BB146_16;
$L__BB146_15:
	div.s64 	%rd480, %rd476, %rd26;
	mul.lo.s64 	%rd415, %rd480, %rd26;
	sub.s64 	%rd481, %rd476, %rd415;
$L__BB146_16:
	mad.lo.s64 	%rd41, %rd481, %rd33, %rd25;
	add.s32 	%r14, %r231, -1;
	mul.wide.u32 	%rd416, %r14, 8;
	add.s64 	%rd417, %rd2, %rd416;
	ld.global.u64 	%rd42, [%rd417];
	or.b64  	%rd418, %rd478, %rd42;
	and.b64  	%rd419, %rd418, -4294967296;
	setp.ne.s64 	%p41, %rd419, 0;
	@%p41 bra 	$L__BB146_18;
	cvt.u32.u64 	%r163, %rd42;
	cvt.u32.u64 	%r164, %rd478;
	div.u32 	%r165, %r164, %r163;
	mul.lo.s32 	%r166, %r165, %r163;
	sub.s32 	%r167, %r164, %r166;
	cvt.u64.u32 	%rd482, %r165;
	cvt.u64.u32 	%rd483, %r167;
	bra.uni 	$L__BB146_19;
$L__BB146_18:
	div.s64 	%rd482, %rd478, %rd42;
	mul.lo.s64 	%rd420, %rd482, %rd42;
	sub.s64 	%rd483, %rd478, %rd420;
$L__BB146_19:
	mul.wide.u32 	%rd421, %r14, 8;
	add.s64 	%rd422, %rd1, %rd421;
	ld.global.u64 	%rd49, [%rd422];
	mad.lo.s64 	%rd50, %rd49, %rd483, %rd34;
	or.b64  	%rd423, %rd480, %rd42;
	and.b64  	%rd424, %rd423, -4294967296;
	setp.ne.s64 	%p42, %rd424, 0;
	@%p42 bra 	$L__BB146_21;
	cvt.u32.u64 	%r168, %rd42;
	cvt.u32.u64 	%r169, %rd480;
	div.u32 	%r170, %r169, %r168;
	mul.lo.s32 	%r171, %r170, %r168;
	sub.s32 	%r172, %r169, %r171;
	cvt.u64.u32 	%rd484, %r170;
	cvt.u64.u32 	%rd485, %r172;
	bra.uni 	$L__BB146_22;
$L__BB146_21:
	div.s64 	%rd484, %rd480, %rd42;
	mul.lo.s64 	%rd425, %rd484, %rd42;
	sub.s64 	%rd485, %rd480, %rd425;
$L__BB146_22:
	mad.lo.s64 	%rd57, %rd485, %rd49, %rd41;
	mul.wide.u32 	%rd426, %r13, 8;
	add.s64 	%rd427, %rd2, %rd426;
	ld.global.u64 	%rd58, [%rd427];
	or.b64  	%rd428, %rd482, %rd58;
	and.b64  	%rd429, %rd428, -4294967296;
	setp.ne.s64 	%p43, %rd429, 0;
	@%p43 bra 	$L__BB146_24;
	cvt.u32.u64 	%r173, %rd58;
	cvt.u32.u64 	%r174, %rd482;
	div.u32 	%r175, %r174, %r173;
	mul.lo.s32 	%r176, %r175, %r173;
	sub.s32 	%r177, %r174, %r176;
	cvt.u64.u32 	%rd509, %r175;
	cvt.u64.u32 	%rd487, %r177;
	bra.uni 	$L__BB146_25;
$L__BB146_24:
	div.s64 	%rd509, %rd482, %rd58;
	mul.lo.s64 	%rd430, %rd509, %rd58;
	sub.s64 	%rd487, %rd482, %rd430;
$L__BB146_25:
	mul.wide.u32 	%rd431, %r13, 8;
	add.s64 	%rd432, %rd1, %rd431;
	ld.global.u64 	%rd65, [%rd432];
	mad.lo.s64 	%rd512, %rd65, %rd487, %rd50;
	or.b64  	%rd433, %rd484, %rd58;
	and.b64  	%rd434, %rd433, -4294967296;
	setp.ne.s64 	%p44, %rd434, 0;
	@%p44 bra 	$L__BB146_27;
	cvt.u32.u64 	%r178, %rd58;
	cvt.u32.u64 	%r179, %rd484;
	div.u32 	%r180, %r179, %r178;
	mul.lo.s32 	%r181, %r180, %r178;
	sub.s32 	%r182, %r179, %r181;
	cvt.u64.u32 	%rd508, %r180;
	cvt.u64.u32 	%rd489, %r182;
	bra.uni 	$L__BB146_28;
$L__BB146_27:
	div.s64 	%rd508, %rd484, %rd58;
	mul.lo.s64 	%rd435, %rd508, %rd58;
	sub.s64 	%rd489, %rd484, %rd435;
$L__BB146_28:
	mad.lo.s64 	%rd513, %rd489, %rd65, %rd57;
	add.s32 	%r231, %r231, -4;
	add.s32 	%r230, %r230, 4;
	setp.ne.s32 	%p45, %r230, 0;
	@%p45 bra 	$L__BB146_4;
	add.s32 	%r233, %r231, 1;
$L__BB146_30:
	and.b32  	%r19, %r6, 3;
	setp.eq.s32 	%p46, %r19, 0;
	@%p46 bra 	$L__BB146_53;
	setp.eq.s32 	%p47, %r19, 1;
	@%p47 bra 	$L__BB146_45;
	mul.wide.u32 	%rd437, %r233, 8;
	add.s64 	%rd438, %rd2, %rd437;
	ld.global.u64 	%rd80, [%rd438];
	or.b64  	%rd439, %rd509, %rd80;
	and.b64  	%rd440, %rd439, -4294967296;
	setp.ne.s64 	%p48, %rd440, 0;
	@%p48 bra 	$L__BB146_34;
	cvt.u32.u64 	%r183, %rd80;
	cvt.u32.u64 	%r184, %rd509;
	div.u32 	%r185, %r184, %r183;
	mul.lo.s32 	%r186, %r185, %r183;
	sub.s32 	%r187, %r184, %r186;
	cvt.u64.u32 	%rd496, %r185;
	cvt.u64.u32 	%rd497, %r187;
	bra.uni 	$L__BB146_35;
$L__BB146_34:
	div.s64 	%rd496, %rd509, %rd80;
	mul.lo.s64 	%rd441, %rd496, %rd80;
	sub.s64 	%rd497, %rd509, %rd441;
$L__BB146_35:
	add.s64 	%rd443, %rd1, %rd437;
	ld.global.u64 	%rd87, [%rd443];
	mad.lo.s64 	%rd88, %rd87, %rd497, %rd512;
	or.b64  	%rd444, %rd508, %rd80;
	and.b64  	%rd445, %rd444, -4294967296;
	setp.ne.s64 	%p49, %rd445, 0;
	@%p49 bra 	$L__BB146_37;
	cvt.u32.u64 	%r188, %rd80;
	cvt.u32.u64 	%r189, %rd508;
	div.u32 	%r190, %r189, %r188;
	mul.lo.s32 	%r191, %r190, %r188;
	sub.s32 	%r192, %r189, %r191;
	cvt.u64.u32 	%rd498, %r190;
	cvt.u64.u32 	%rd499, %r192;
	bra.uni 	$L__BB146_38;
$L__BB146_37:
	div.s64 	%rd498, %rd508, %rd80;
	mul.lo.s64 	%rd446, %rd498, %rd80;
	sub.s64 	%rd499, %rd508, %rd446;
$L__BB146_38:
	mad.lo.s64 	%rd95, %rd499, %rd87, %rd513;
	add.s32 	%r20, %r233, -1;
	mul.wide.u32 	%rd447, %r20, 8;
	add.s64 	%rd448, %rd2, %rd447;
	ld.global.u64 	%rd96, [%rd448];
	or.b64  	%rd449, %rd496, %rd96;
	and.b64  	%rd450, %rd449, -4294967296;
	setp.ne.s64 	%p50, %rd450, 0;
	@%p50 bra 	$L__BB146_40;
	cvt.u32.u64 	%r193, %rd96;
	cvt.u32.u64 	%r194, %rd496;
	div.u32 	%r195, %r194, %r193;
	mul.lo.s32 	%r196, %r195, %r193;
	sub.s32 	%r197, %r194, %r196;
	cvt.u64.u32 	%rd509, %r195;
	cvt.u64.u32 	%rd501, %r197;
	bra.uni 	$L__BB146_41;
$L__BB146_40:
	div.s64 	%rd509, %rd496, %rd96;
	mul.lo.s64 	%rd451, %rd509, %rd96;
	sub.s64 	%rd501, %rd496, %rd451;
$L__BB146_41:
	add.s64 	%rd453, %rd1, %rd447;
	ld.global.u64 	%rd103, [%rd453];
	mad.lo.s64 	%rd512, %rd103, %rd501, %rd88;
	or.b64  	%rd454, %rd498, %rd96;
	and.b64  	%rd455, %rd454, -4294967296;
	setp.ne.s64 	%p51, %rd455, 0;
	@%p51 bra 	$L__BB146_43;
	cvt.u32.u64 	%r198, %rd96;
	cvt.u32.u64 	%r199, %rd498;
	div.u32 	%r200, %r199, %r198;
	mul.lo.s32 	%r201, %r200, %r198;
	sub.s32 	%r202, %r199, %r201;
	cvt.u64.u32 	%rd508, %r200;
	cvt.u64.u32 	%rd503, %r202;
	bra.uni 	$L__BB146_44;
$L__BB146_43:
	div.s64 	%rd508, %rd498, %rd96;
	mul.lo.s64 	%rd456, %rd508, %rd96;
	sub.s64 	%rd503, %rd498, %rd456;
$L__BB146_44:
	mad.lo.s64 	%rd513, %rd503, %rd103, %rd95;
	add.s32 	%r233, %r233, -2;
$L__BB146_45:
	and.b32  	%r203, %r6, 1;
	setp.eq.b32 	%p52, %r203, 1;
	not.pred 	%p53, %p52;
	@%p53 bra 	$L__BB146_53;
	mul.wide.u32 	%rd457, %r233, 8;
	add.s64 	%rd458, %rd2, %rd457;
	ld.global.u64 	%rd118, [%rd458];
	or.b64  	%rd459, %rd509, %rd118;
	and.b64  	%rd460, %rd459, -4294967296;
	setp.ne.s64 	%p54, %rd460, 0;
	@%p54 bra 	$L__BB146_48;
	cvt.u32.u64 	%r204, %rd118;
	cvt.u32.u64 	%r205, %rd509;
	rem.u32 	%r206, %r205, %r204;
	cvt.u64.u32 	%rd510, %r206;
	bra.uni 	$L__BB146_49;
$L__BB146_48:
	rem.s64 	%rd510, %rd509, %rd118;
$L__BB146_49:
	add.s64 	%rd462, %rd1, %rd457;
	ld.global.u64 	%rd122, [%rd462];
	mad.lo.s64 	%rd512, %rd122, %rd510, %rd512;
	or.b64  	%rd463, %rd508, %rd118;
	and.b64  	%rd464, %rd463, -4294967296;
	setp.ne.s64 	%p55, %rd464, 0;
	@%p55 bra 	$L__BB146_51;
	cvt.u32.u64 	%r207, %rd118;
	cvt.u32.u64 	%r208, %rd508;
	rem.u32 	%r209, %r208, %r207;
	cvt.u64.u32 	%rd511, %r209;
	bra.uni 	$L__BB146_52;
$L__BB146_51:
	rem.s64 	%rd511, %rd508, %rd118;
$L__BB146_52:
	mad.lo.s64 	%rd513, %rd511, %rd122, %rd513;
$L__BB146_53:
	add.s64 	%rd465, %rd3, %rd512;
	ld.global.u8 	%rs1, [%rd465];
	cvt.rn.f32.u16 	%f1, %rs1;
	abs.f32 	%f2, %f1;
	setp.eq.s16 	%p56, %rs1, 1;
	mov.f32 	%f195, 0f3F800000;
	@%p56 bra 	$L__BB146_57;
	setp.num.f32 	%p57, %f2, %f2;
	@%p57 bra 	$L__BB146_56;
	mov.f32 	%f134, 0f40400000;
	add.rn.f32 	%f195, %f1, %f134;
	bra.uni 	$L__BB146_57;
$L__BB146_56:
	setp.lt.f32 	%p58, %f2, 0f00800000;
	mul.f32 	%f77, %f2, 0f4B800000;
	selp.f32 	%f78, %f77, %f2, %p58;
	mov.b32 	%r210, %f78;
	add.s32 	%r211, %r210, -1060439283;
	and.b32  	%r212, %r211, -8388608;
	sub.s32 	%r213, %r210, %r212;
	mov.b32 	%f79, %r213;
	cvt.rn.f32.s32 	%f80, %r212;
	selp.f32 	%f81, 0fC1C00000, 0f00000000, %p58;
	fma.rn.f32 	%f82, %f80, 0f34000000, %f81;
	add.f32 	%f83, %f79, 0fBF800000;
	add.f32 	%f84, %f79, 0f3F800000;
	rcp.approx.ftz.f32 	%f85, %f84;
	add.f32 	%f86, %f83, %f83;
	mul.f32 	%f87, %f86, %f85;
	mul.f32 	%f88, %f87, %f87;
	neg.f32 	%f89, %f87;
	sub.f32 	%f90, %f83, %f87;
	add.f32 	%f91, %f90, %f90;
	fma.rn.f32 	%f92, %f89, %f83, %f91;
	mul.rn.f32 	%f93, %f85, %f92;
	fma.rn.f32 	%f94, %f88, 0f3A2C32E4, 0f3B52E7DB;
	fma.rn.f32 	%f95, %f94, %f88, 0f3C93BB73;
	fma.rn.f32 	%f96, %f95, %f88, 0f3DF6384F;
	mul.rn.f32 	%f97, %f96, %f88;
	fma.rn.f32 	%f98, %f87, 0f3FB8AA3B, %f82;
	mul.f32 	%f99, %f97, 0f40400000;
	sub.f32 	%f100, %f82, %f98;
	fma.rn.f32 	%f101, %f87, 0f3FB8AA3B, %f100;
	fma.rn.f32 	%f102, %f93, 0f3FB8AA3B, %f101;
	fma.rn.f32 	%f103, %f87, 0f32A55E34, %f102;
	fma.rn.f32 	%f104, %f99, %f93, %f103;
	fma.rn.f32 	%f105, %f97, %f87, %f104;
	add.rn.f32 	%f106, %f98, %f105;
	mov.f32 	%f107, 0f40400000;
	mul.rn.f32 	%f108, %f106, %f107;
	cvt.rni.f32.f32 	%f109, %f108;
	sub.f32 	%f110, %f108, %f109;
	neg.f32 	%f111, %f108;
	fma.rn.f32 	%f112, %f106, 0f40400000, %f111;
	neg.f32 	%f113, %f98;
	add.rn.f32 	%f114, %f106, %f113;
	neg.f32 	%f115, %f114;
	add.rn.f32 	%f116, %f105, %f115;
	fma.rn.f32 	%f117, %f116, 0f40400000, %f112;
	add.f32 	%f118, %f110, %f117;
	setp.gt.f32 	%p59, %f109, 0f00000000;
	selp.b32 	%r214, 0, -2097152000, %p59;
	setp.eq.s16 	%p60, %rs1, 0;
	setp.eq.f32 	%p61, %f2, 0f7F800000;
	add.f32 	%f119, %f1, %f1;
	setp.lt.f32 	%p62, %f108, 0f00000000;
	selp.f32 	%f120, 0f00000000, 0f7F800000, %p62;
	abs.f32 	%f121, %f108;
	setp.gt.f32 	%p63, %f121, 0f43180000;
	cvt.rzi.s32.f32 	%r215, %f109;
	shl.b32 	%r216, %r215, 23;
	sub.s32 	%r217, %r216, %r214;
	mov.b32 	%f122, %r217;
	add.s32 	%r218, %r214, 2130706432;
	mov.b32 	%f123, %r218;
	fma.rn.f32 	%f124, %f118, 0f391FCB8E, 0f3AAF85ED;
	fma.rn.f32 	%f125, %f124, %f118, 0f3C1D9856;
	fma.rn.f32 	%f126, %f125, %f118, 0f3D6357BB;
	fma.rn.f32 	%f127, %f126, %f118, 0f3E75FDEC;
	fma.rn.f32 	%f128, %f127, %f118, 0f3F317218;
	fma.rn.f32 	%f129, %f128, %f118, 0f3F800000;
	mul.f32 	%f130, %f129, %f123;
	mul.f32 	%f131, %f130, %f122;
	selp.f32 	%f132, %f120, %f131, %p63;
	selp.f32 	%f133, %f119, %f132, %p61;
	selp.f32 	%f195, %f119, %f133, %p60;
$L__BB146_57:
	add.s64 	%rd466, %rd3, %rd513;
	ld.global.u8 	%rs2, [%rd466];
	cvt.rn.f32.u16 	%f6, %rs2;
	abs.f32 	%f7, %f6;
	setp.eq.s16 	%p64, %rs2, 1;
	mov.f32 	%f196, 0f3F800000;
	@%p64 bra 	$L__BB146_61;
	setp.num.f32 	%p65, %f7, %f7;
	@%p65 bra 	$L__BB146_60;
	mov.f32 	%f193, 0f40400000;
	add.rn.f32 	%f196, %f6, %f193;
	bra.uni 	$L__BB146_61;
$L__BB146_60:
	setp.lt.f32 	%p66, %f7, 0f00800000;
	mul.f32 	%f136, %f7, 0f4B800000;
	selp.f32 	%f137, %f136, %f7, %p66;
	mov.b32 	%r219, %f137;
	add.s32 	%r220, %r219, -1060439283;
	and.b32  	%r221, %r220, -8388608;
	sub.s32 	%r222, %r219, %r221;
	mov.b32 	%f138, %r222;
	cvt.rn.f32.s32 	%f139, %r221;
	selp.f32 	%f140, 0fC1C00000, 0f00000000, %p66;
	fma.rn.f32 	%f141, %f139, 0f34000000, %f140;
	add.f32 	%f142, %f138, 0fBF800000;
	add.f32 	%f143, %f138, 0f3F800000;
	rcp.approx.ftz.f32 	%f144, %f143;
	add.f32 	%f145, %f142, %f142;
	mul.f32 	%f146, %f145, %f144;
	mul.f32 	%f147, %f146, %f146;
	neg.f32 	%f148, %f146;
	sub.f32 	%f149, %f142, %f146;
	add.f32 	%f150, %f149, %f149;
	fma.rn.f32 	%f151, %f148, %f142, %f150;
	mul.rn.f32 	%f152, %f144, %f151;
	fma.rn.f32 	%f153, %f147, 0f3A2C32E4, 0f3B52E7DB;
	fma.rn.f32 	%f154, %f153, %f147, 0f3C93BB73;
	fma.rn.f32 	%f155, %f154, %f147, 0f3DF6384F;
	mul.rn.f32 	%f156, %f155, %f147;
	fma.rn.f32 	%f157, %f146, 0f3FB8AA3B, %f141;
	mul.f32 	%f158, %f156, 0f40400000;
	sub.f32 	%f159, %f141, %f157;
	fma.rn.f32 	%f160, %f146, 0f3FB8AA3B, %f159;
	fma.rn.f32 	%f161, %f152, 0f3FB8AA3B, %f160;
	fma.rn.f32 	%f162, %f146, 0f32A55E34, %f161;
	fma.rn.f32 	%f163, %f158, %f152, %f162;
	fma.rn.f32 	%f164, %f156, %f146, %f163;
	add.rn.f32 	%f165, %f157, %f164;
	mov.f32 	%f166, 0f40400000;
	mul.rn.f32 	%f167, %f165, %f166;
	cvt.rni.f32.f32 	%f168, %f167;
	sub.f32 	%f169, %f167, %f168;
	neg.f32 	%f170, %f167;
	fma.rn.f32 	%f171, %f165, 0f40400000, %f170;
	neg.f32 	%f172, %f157;
	add.rn.f32 	%f173, %f165, %f172;
	neg.f32 	%f174, %f173;
	add.rn.f32 	%f175, %f164, %f174;
	fma.rn.f32 	%f176, %f175, 0f40400000, %f171;
	add.f32 	%f177, %f169, %f176;
	setp.gt.f32 	%p67, %f168, 0f00000000;
	selp.b32 	%r223, 0, -2097152000, %p67;
	setp.eq.s16 	%p68, %rs2, 0;
	setp.eq.f32 	%p69, %f7, 0f7F800000;
	add.f32 	%f178, %f6, %f6;
	setp.lt.f32 	%p70, %f167, 0f00000000;
	selp.f32 	%f179, 0f00000000, 0f7F800000, %p70;
	abs.f32 	%f180, %f167;
	setp.gt.f32 	%p71, %f180, 0f43180000;
	cvt.rzi.s32.f32 	%r224, %f168;
	shl.b32 	%r225, %r224, 23;
	sub.s32 	%r226, %r225, %r223;
	mov.b32 	%f181, %r226;
	add.s32 	%r227, %r223, 2130706432;
	mov.b32 	%f182, %r227;
	fma.rn.f32 	%f183, %f177, 0f391FCB8E, 0f3AAF85ED;
	fma.rn.f32 	%f184, %f183, %f177, 0f3C1D9856;
	fma.rn.f32 	%f185, %f184, %f177, 0f3D6357BB;
	fma.rn.f32 	%f186, %f185, %f177, 0f3E75FDEC;
	fma.rn.f32 	%f187, %f186, %f177, 0f3F317218;
	fma.rn.f32 	%f188, %f187, %f177, 0f3F800000;
	mul.f32 	%f189, %f188, %f182;
	mul.f32 	%f190, %f189, %f181;
	selp.f32 	%f191, %f179, %f190, %p71;
	selp.f32 	%f192, %f178, %f191, %p69;
	selp.f32 	%f196, %f178, %f192, %p68;
$L__BB146_61:
	add.f32 	%f194, %f195, %f196;
	// begin inline asm
	{  cvt.rn.f16.f32 %rs6, %f194;}

	// end inline asm
	st.shared.u16 	[%r5], %rs6;
	bra.uni 	$L__BB146_126;
$L__BB146_62:
	cvt.u64.u32 	%rd545, %r4;
	setp.le.u64 	%p2, %rd262, %rd545;
	@%p2 bra 	$L__BB146_126;
	cvt.u32.u64 	%r23, %rd261;
	add.s32 	%r237, %r23, -1;
	setp.lt.s32 	%p3, %r237, 0;
	mov.b64 	%rd554, 0;
	@%p3 bra 	$L__BB146_121;
	and.b32  	%r25, %r23, 7;
	setp.lt.u32 	%p4, %r237, 7;
	mov.b64 	%rd554, 0;
	@%p4 bra 	$L__BB146_92;
	add.s32 	%r235, %r23, -4;
	and.b32  	%r58, %r23, -8;
	neg.s32 	%r234, %r58;
	mov.b64 	%rd554, 0;
$L__BB146_66:
	.pragma "nounroll";
	add.s32 	%r30, %r235, 3;
	mul.wide.u32 	%rd270, %r30, 8;
	add.s64 	%rd271, %rd2, %rd270;
	ld.global.u64 	%rd133, [%rd271];
	or.b64  	%rd272, %rd545, %rd133;
	and.b64  	%rd273, %rd272, -4294967296;
	setp.ne.s64 	%p5, %rd273, 0;
	@%p5 bra 	$L__BB146_68;
	cvt.u32.u64 	%r59, %rd133;
	cvt.u32.u64 	%r60, %rd545;
	div.u32 	%r61, %r60, %r59;
	mul.lo.s32 	%r62, %r61, %r59;
	sub.s32 	%r63, %r60, %r62;
	cvt.u64.u32 	%rd516, %r61;
	cvt.u64.u32 	%rd517, %r63;
	bra.uni 	$L__BB146_69;
$L__BB146_68:
	div.s64 	%rd516, %rd545, %rd133;
	mul.lo.s64 	%rd274, %rd516, %rd133;
	sub.s64 	%rd517, %rd545, %rd274;
$L__BB146_69:
	add.s64 	%rd276, %rd1, %rd270;
	ld.global.u64 	%rd277, [%rd276];
	mad.lo.s64 	%rd140, %rd277, %rd517, %rd554;
	add.s32 	%r31, %r235, 2;
	mul.wide.u32 	%rd278, %r31, 8;
	add.s64 	%rd279, %rd2, %rd278;
	ld.global.u64 	%rd141, [%rd279];
	or.b64  	%rd280, %rd516, %rd141;
	and.b64  	%rd281, %rd280, -4294967296;
	setp.ne.s64 	%p6, %rd281, 0;
	@%p6 bra 	$L__BB146_71;
	cvt.u32.u64 	%r64, %rd141;
	cvt.u32.u64 	%r65, %rd516;
	div.u32 	%r66, %r65, %r64;
	mul.lo.s32 	%r67, %r66, %r64;
	sub.s32 	%r68, %r65, %r67;
	cvt.u64.u32 	%rd518, %r66;
	cvt.u64.u32 	%rd519, %r68;
	bra.uni 	$L__BB146_72;
$L__BB146_71:
	div.s64 	%rd518, %rd516, %rd141;
	mul.lo.s64 	%rd282, %rd518, %rd141;
	sub.s64 	%rd519, %rd516, %rd282;
$L__BB146_72:
	add.s64 	%rd284, %rd1, %rd278;
	ld.global.u64 	%rd285, [%rd284];
	mad.lo.s64 	%rd148, %rd285, %rd519, %rd140;
	add.s32 	%r32, %r235, 1;
	mul.wide.u32 	%rd286, %r32, 8;
	add.s64 	%rd287, %rd2, %rd286;
	ld.global.u64 	%rd149, [%rd287];
	or.b64  	%rd288, %rd518, %rd149;
	and.b64  	%rd289, %rd288, -4294967296;
	setp.ne.s64 	%p7, %rd289, 0;
	@%p7 bra 	$L__BB146_74;
	cvt.u32.u64 	%r69, %rd149;
	cvt.u32.u64 	%r70, %rd518;
	div.u32 	%r71, %r70, %r69;
	mul.lo.s32 	%r72, %r71, %r69;
	sub.s32 	%r73, %r70, %r72;
	cvt.u64.u32 	%rd520, %r71;
	cvt.u64.u32 	%rd521, %r73;
	bra.uni 	$L__BB146_75;
$L__BB146_74:
	div.s64 	%rd520, %rd518, %rd149;
	mul.lo.s64 	%rd290, %rd520, %rd149;
	sub.s64 	%rd521, %rd518, %rd290;
$L__BB146_75:
	add.s64 	%rd292, %rd1, %rd286;
	ld.global.u64 	%rd293, [%rd292];
	mad.lo.s64 	%rd156, %rd293, %rd521, %rd148;
	add.s32 	%r33, %r235, -4;
	mul.wide.u32 	%rd294, %r235, 8;
	add.s64 	%rd295, %rd2, %rd294;
	ld.global.u64 	%rd157, [%rd295];
	or.b64  	%rd296, %rd520, %rd157;
	and.b64  	%rd297, %rd296, -4294967296;
	setp.ne.s64 	%p8, %rd297, 0;
	@%p8 bra 	$L__BB146_77;
	cvt.u32.u64 	%r74, %rd157;
	cvt.u32.u64 	%r75, %rd520;
	div.u32 	%r76, %r75, %r74;
	mul.lo.s32 	%r77, %r76, %r74;
	sub.s32 	%r78, %r75, %r77;
	cvt.u64.u32 	%rd522, %r76;
	cvt.u64.u32 	%rd523, %r78;
	bra.uni 	$L__BB146_78;
$L__BB146_77:
	div.s64 	%rd522, %rd520, %rd157;
	mul.lo.s64 	%rd298, %rd522, %rd157;
	sub.s64 	%rd523, %rd520, %rd298;
$L__BB146_78:
	add.s64 	%rd300, %rd1, %rd294;
	ld.global.u64 	%rd301, [%rd300];
	mad.lo.s64 	%rd164, %rd301, %rd523, %rd156;
	add.s32 	%r34, %r235, -1;
	mul.wide.u32 	%rd302, %r34, 8;
	add.s64 	%rd303, %rd2, %rd302;
	ld.global.u64 	%rd165, [%rd303];
	or.b64  	%rd304, %rd522, %rd165;
	and.b64  	%rd305, %rd304, -4294967296;
	setp.ne.s64 	%p9, %rd305, 0;
	@%p9 bra 	$L__BB146_80;
	cvt.u32.u64 	%r79, %rd165;
	cvt.u32.u64 	%r80, %rd522;
	div.u32 	%r81, %r80, %r79;
	mul.lo.s32 	%r82, %r81, %r79;
	sub.s32 	%r83, %r80, %r82;
	cvt.u64.u32 	%rd524, %r81;
	cvt.u64.u32 	%rd525, %r83;
	bra.uni 	$L__BB146_81;
$L__BB146_80:
	div.s64 	%rd524, %rd522, %rd165;
	mul.lo.s64 	%rd306, %rd524, %rd165;
	sub.s64 	%rd525, %rd522, %rd306;
$L__BB146_81:
	add.s64 	%rd308, %rd1, %rd302;
	ld.global.u64 	%rd309, [%rd308];
	mad.lo.s64 	%rd172, %rd309, %rd525, %rd164;
	add.s32 	%r35, %r235, -2;
	mul.wide.u32 	%rd310, %r35, 8;
	add.s64 	%rd311, %rd2, %rd310;
	ld.global.u64 	%rd173, [%rd311];
	or.b64  	%rd312, %rd524, %rd173;
	and.b64  	%rd313, %rd312, -4294967296;
	setp.ne.s64 	%p10, %rd313, 0;
	@%p10 bra 	$L__BB146_83;
	cvt.u32.u64 	%r84, %rd173;
	cvt.u32.u64 	%r85, %rd524;
	div.u32 	%r86, %r85, %r84;
	mul.lo.s32 	%r87, %r86, %r84;
	sub.s32 	%r88, %r85, %r87;
	cvt.u64.u32 	%rd526, %r86;
	cvt.u64.u32 	%rd527, %r88;
	bra.uni 	$L__BB146_84;
$L__BB146_83:
	div.s64 	%rd526, %rd524, %rd173;
	mul.lo.s64 	%rd314, %rd526, %rd173;
	sub.s64 	%rd527, %rd524, %rd314;
$L__BB146_84:
	add.s64 	%rd316, %rd1, %rd310;
	ld.global.u64 	%rd317, [%rd316];
	mad.lo.s64 	%rd180, %rd317, %rd527, %rd172;
	add.s32 	%r36, %r235, -3;
	mul.wide.u32 	%rd318, %r36, 8;
	add.s64 	%rd319, %rd2, %rd318;
	ld.global.u64 	%rd181, [%rd319];
	or.b64  	%rd320, %rd526, %rd181;
	and.b64  	%rd321, %rd320, -4294967296;
	setp.ne.s64 	%p11, %rd321, 0;
	@%p11 bra 	$L__BB146_86;
	cvt.u32.u64 	%r89, %rd181;
	cvt.u32.u64 	%r90, %rd526;
	div.u32 	%r91, %r90, %r89;
	mul.lo.s32 	%r92, %r91, %r89;
	sub.s32 	%r93, %r90, %r92;
	cvt.u64.u32 	%rd528, %r91;
	cvt.u64.u32 	%rd529, %r93;
	bra.uni 	$L__BB146_87;
$L__BB146_86:
	div.s64 	%rd528, %rd526, %rd181;
	mul.lo.s64 	%rd322, %rd528, %rd181;
	sub.s64 	%rd529, %rd526, %rd322;
$L__BB146_87:
	add.s64 	%rd324, %rd1, %rd318;
	ld.global.u64 	%rd325, [%rd324];
	mad.lo.s64 	%rd188, %rd325, %rd529, %rd180;
	mul.wide.u32 	%rd326, %r33, 8;
	add.s64 	%rd327, %rd2, %rd326;
	ld.global.u64 	%rd189, [%rd327];
	or.b64  	%rd328, %rd528, %rd189;
	and.b64  	%rd329, %rd328, -4294967296;
	setp.ne.s64 	%p12, %rd329, 0;
	@%p12 bra 	$L__BB146_89;
	cvt.u32.u64 	%r94, %rd189;
	cvt.u32.u64 	%r95, %rd528;
	div.u32 	%r96, %r95, %r94;
	mul.lo.s32 	%r97, %r96, %r94;
	sub.s32 	%r98, %r95, %r97;
	cvt.u64.u32 	%rd545, %r96;
	cvt.u64.u32 	%rd531, %r98;
	bra.uni 	$L__BB146_90;
$L__BB146_89:
	div.s64 	%rd545, %rd528, %rd189;
	mul.lo.s64 	%rd330, %rd545, %rd189;
	sub.s64 	%rd531, %rd528, %rd330;
$L__BB146_90:
	add.s64 	%rd332, %rd1, %rd326;
	ld.global.u64 	%rd333, [%rd332];
	mad.lo.s64 	%rd554, %rd333, %rd531, %rd188;
	add.s32 	%r235, %r235, -8;
	add.s32 	%r234, %r234, 8;
	setp.ne.s32 	%p13, %r234, 0;
	@%p13 bra 	$L__BB146_66;
	add.s32 	%r237, %r235, 3;
$L__BB146_92:
	setp.eq.s32 	%p14, %r25, 0;
	@%p14 bra 	$L__BB146_121;
	and.b32  	%r41, %r23, 3;
	setp.lt.u32 	%p15, %r25, 4;
	@%p15 bra 	$L__BB146_107;
	mul.wide.u32 	%rd335, %r237, 8;
	add.s64 	%rd336, %rd2, %rd335;
	ld.global.u64 	%rd200, [%rd336];
	or.b64  	%rd337, %rd545, %rd200;
	and.b64  	%rd338, %rd337, -4294967296;
	setp.ne.s64 	%p16, %rd338, 0;
	@%p16 bra 	$L__BB146_96;
	cvt.u32.u64 	%r99, %rd200;
	cvt.u32.u64 	%r100, %rd545;
	div.u32 	%r101, %r100, %r99;
	mul.lo.s32 	%r102, %r101, %r99;
	sub.s32 	%r103, %r100, %r102;
	cvt.u64.u32 	%rd535, %r101;
	cvt.u64.u32 	%rd536, %r103;
	bra.uni 	$L__BB146_97;
$L__BB146_96:
	div.s64 	%rd535, %rd545, %rd200;
	mul.lo.s64 	%rd339, %rd535, %rd200;
	sub.s64 	%rd536, %rd545, %rd339;
$L__BB146_97:
	add.s64 	%rd341, %rd1, %rd335;
	ld.global.u64 	%rd342, [%rd341];
	mad.lo.s64 	%rd207, %rd342, %rd536, %rd554;
	add.s32 	%r42, %r237, -1;
	mul.wide.u32 	%rd343, %r42, 8;
	add.s64 	%rd344, %rd2, %rd343;
	ld.global.u64 	%rd208, [%rd344];
	or.b64  	%rd345, %rd535, %rd208;
	and.b64  	%rd346, %rd345, -4294967296;
	setp.ne.s64 	%p17, %rd346, 0;
	@%p17 bra 	$L__BB146_99;
	cvt.u32.u64 	%r104, %rd208;
	cvt.u32.u64 	%r105, %rd535;
	div.u32 	%r106, %r105, %r104;
	mul.lo.s32 	%r107, %r106, %r104;
	sub.s32 	%r108, %r105, %r107;
	cvt.u64.u32 	%rd537, %r106;
	cvt.u64.u32 	%rd538, %r108;
	bra.uni 	$L__BB146_100;
$L__BB146_99:
	div.s64 	%rd537, %rd535, %rd208;
	mul.lo.s64 	%rd347, %rd537, %rd208;
	sub.s64 	%rd538, %rd535, %rd347;
$L__BB146_100:
	add.s64 	%rd349, %rd1, %rd343;
	ld.global.u64 	%rd350, [%rd349];
	mad.lo.s64 	%rd215, %rd350, %rd538, %rd207;
	add.s32 	%r43, %r237, -2;
	mul.wide.u32 	%rd351, %r43, 8;
	add.s64 	%rd352, %rd2, %rd351;
	ld.global.u64 	%rd216, [%rd352];
	or.b64  	%rd353, %rd537, %rd216;
	and.b64  	%rd354, %rd353, -4294967296;
	setp.ne.s64 	%p18, %rd354, 0;
	@%p18 bra 	$L__BB146_102;
	cvt.u32.u64 	%r109, %rd216;
	cvt.u32.u64 	%r110, %rd537;
	div.u32 	%r111, %r110, %r109;
	mul.lo.s32 	%r112, %r111, %r109;
	sub.s32 	%r113, %r110, %r112;
	cvt.u64.u32 	%rd539, %r111;
	cvt.u64.u32 	%rd540, %r113;
	bra.uni 	$L__BB146_103;
$L__BB146_102:
	div.s64 	%rd539, %rd537, %rd216;
	mul.lo.s64 	%rd355, %rd539, %rd216;
	sub.s64 	%rd540, %rd537, %rd355;
$L__BB146_103:
	add.s64 	%rd357, %rd1, %rd351;
	ld.global.u64 	%rd358, [%rd357];
	mad.lo.s64 	%rd223, %rd358, %rd540, %rd215;
	add.s32 	%r44, %r237, -3;
	mul.wide.u32 	%rd359, %r44, 8;
	add.s64 	%rd360, %rd2, %rd359;
	ld.global.u64 	%rd224, [%rd360];
	or.b64  	%rd361, %rd539, %rd224;
	and.b64  	%rd362, %rd361, -4294967296;
	setp.ne.s64 	%p19, %rd362, 0;
	@%p19 bra 	$L__BB146_105;
	cvt.u32.u64 	%r114, %rd224;
	cvt.u32.u64 	%r115, %rd539;
	div.u32 	%r116, %r115, %r114;
	mul.lo.s32 	%r117, %r116, %r114;
	sub.s32 	%r118, %r115, %r117;
	cvt.u64.u32 	%rd545, %r116;
	cvt.u64.u32 	%rd542, %r118;
	bra.uni 	$L__BB146_106;
$L__BB146_105:
	div.s64 	%rd545, %rd539, %rd224;
	mul.lo.s64 	%rd363, %rd545, %rd224;
	sub.s64 	%rd542, %rd539, %rd363;
$L__BB146_106:
	add.s64 	%rd365, %rd1, %rd359;
	ld.global.u64 	%rd366, [%rd365];
	mad.lo.s64 	%rd554, %rd366, %rd542, %rd223;
	add.s32 	%r237, %r237, -4;
$L__BB146_107:
	setp.eq.s32 	%p20, %r41, 0;
	@%p20 bra 	$L__BB146_121;
	setp.eq.s32 	%p21, %r41, 1;
	@%p21 bra 	$L__BB146_116;
	mul.wide.u32 	%rd368, %r237, 8;
	add.s64 	%rd369, %rd2, %rd368;
	ld.global.u64 	%rd235, [%rd369];
	or.b64  	%rd370, %rd545, %rd235;
	and.b64  	%rd371, %rd370, -4294967296;
	setp.ne.s64 	%p22, %rd371, 0;
	@%p22 bra 	$L__BB146_111;
	cvt.u32.u64 	%r119, %rd235;
	cvt.u32.u64 	%r120, %rd545;
	div.u32 	%r121, %r120, %r119;
	mul.lo.s32 	%r122, %r121, %r119;
	sub.s32 	%r123, %r120, %r122;
	cvt.u64.u32 	%rd546, %r121;
	cvt.u64.u32 	%rd547, %r123;
	bra.uni 	$L__BB146_112;
$L__BB146_111:
	div.s64 	%rd546, %rd545, %rd235;
	mul.lo.s64 	%rd372, %rd546, %rd235;
	sub.s64 	%rd547, %rd545, %rd372;
$L__BB146_112:
	add.s64 	%rd374, %rd1, %rd368;
	ld.global.u64 	%rd375, [%rd374];
	mad.lo.s64 	%rd242, %rd375, %rd547, %rd554;
	add.s32 	%r47, %r237, -1;
	mul.wide.u32 	%rd376, %r47, 8;
	add.s64 	%rd377, %rd2, %rd376;
	ld.global.u64 	%rd243, [%rd377];
	or.b64  	%rd378, %rd546, %rd243;
	and.b64  	%rd379, %rd378, -4294967296;
	setp.ne.s64 	%p23, %rd379, 0;
	@%p23 bra 	$L__BB146_114;
	cvt.u32.u64 	%r124, %rd243;
	cvt.u32.u64 	%r125, %rd546;
	div.u32 	%r126, %r125, %r124;
	mul.lo.s32 	%r127, %r126, %r124;
	sub.s32 	%r128, %r125, %r127;
	cvt.u64.u32 	%rd545, %r126;
	cvt.u64.u32 	%rd549, %r128;
	bra.uni 	$L__BB146_115;
$L__BB146_114:
	div.s64 	%rd545, %rd546, %rd243;
	mul.lo.s64 	%rd380, %rd545, %rd243;
	sub.s64 	%rd549, %rd546, %rd380;
$L__BB146_115:
	add.s64 	%rd382, %rd1, %rd376;
	ld.global.u64 	%rd383, [%rd382];
	mad.lo.s64 	%rd554, %rd383, %rd549, %rd242;
	add.s32 	%r237, %r237, -2;
$L__BB146_116:
	and.b32  	%r129, %r23, 1;
	setp.eq.b32 	%p24, %r129, 1;
	not.pred 	%p25, %p24;
	@%p25 bra 	$L__BB146_121;
	mul.wide.u32 	%rd384, %r237, 8;
	add.s64 	%rd385, %rd2, %rd384;
	ld.global.u64 	%rd254, [%rd385];
	or.b64  	%rd386, %rd545, %rd254;
	and.b64  	%rd387, %rd386, -4294967296;
	setp.ne.s64 	%p26, %rd387, 0;
	@%p26 bra 	$L__BB146_119;
	cvt.u32.u64 	%r130, %rd254;
	cvt.u32.u64 	%r131, %rd545;
	rem.u32 	%r132, %r131, %r130;
	cvt.u64.u32 	%rd553, %r132;
	bra.uni 	$L__BB146_120;
$L__BB146_119:
	rem.s64 	%rd553, %rd545, %rd254;
$L__BB146_120:
	add.s64 	%rd389, %rd1, %rd384;
	ld.global.u64 	%rd390, [%rd389];
	mad.lo.s64 	%rd554, %rd390, %rd553, %rd554;
$L__BB146_121:
	add.s64 	%rd391, %rd3, %rd554;
	ld.global.u8 	%rs3, [%rd391];
	cvt.rn.f32.u16 	%f11, %rs3;
	abs.f32 	%f12, %f11;
	setp.eq.s16 	%p27, %rs3, 1;
	mov.f32 	%f197, 0f3F800000;
	@%p27 bra 	$L__BB146_125;
	setp.num.f32 	%p28, %f12, %f12;
	@%p28 bra 	$L__BB146_124;
	mov.f32 	%f74, 0f40400000;
	add.rn.f32 	%f197, %f11, %f74;
	bra.uni 	$L__BB146_125;
$L__BB146_124:
	setp.lt.f32 	%p29, %f12, 0f00800000;
	mul.f32 	%f17, %f12, 0f4B800000;
	selp.f32 	%f18, %f17, %f12, %p29;
	mov.b32 	%r133, %f18;
	add.s32 	%r134, %r133, -1060439283;
	and.b32  	%r135, %r134, -8388608;
	sub.s32 	%r136, %r133, %r135;
	mov.b32 	%f19, %r136;
	cvt.rn.f32.s32 	%f20, %r135;
	selp.f32 	%f21, 0fC1C00000, 0f00000000, %p29;
	fma.rn.f32 	%f22, %f20, 0f34000000, %f21;
	add.f32 	%f23, %f19, 0fBF800000;
	add.f32 	%f24, %f19, 0f3F800000;
	rcp.approx.ftz.f32 	%f25, %f24;
	add.f32 	%f26, %f23, %f23;
	mul.f32 	%f27, %f26, %f25;
	mul.f32 	%f28, %f27, %f27;
	neg.f32 	%f29, %f27;
	sub.f32 	%f30, %f23, %f27;
	add.f32 	%f31, %f30, %f30;
	fma.rn.f32 	%f32, %f29, %f23, %f31;
	mul.rn.f32 	%f33, %f25, %f32;
	fma.rn.f32 	%f34, %f28, 0f3A2C32E4, 0f3B52E7DB;
	fma.rn.f32 	%f35, %f34, %f28, 0f3C93BB73;
	fma.rn.f32 	%f36, %f35, %f28, 0f3DF6384F;
	mul.rn.f32 	%f37, %f36, %f28;
	fma.rn.f32 	%f38, %f27, 0f3FB8AA3B, %f22;
	mul.f32 	%f39, %f37, 0f40400000;
	sub.f32 	%f40, %f22, %f38;
	fma.rn.f32 	%f41, %f27, 0f3FB8AA3B, %f40;
	fma.rn.f32 	%f42, %f33, 0f3FB8AA3B, %f41;
	fma.rn.f32 	%f43, %f27, 0f32A55E34, %f42;
	fma.rn.f32 	%f44, %f39, %f33, %f43;
	fma.rn.f32 	%f45, %f37, %f27, %f44;
	add.rn.f32 	%f46, %f38, %f45;
	mov.f32 	%f47, 0f40400000;
	mul.rn.f32 	%f48, %f46, %f47;
	cvt.rni.f32.f32 	%f49, %f48;
	sub.f32 	%f50, %f48, %f49;
	neg.f32 	%f51, %f48;
	fma.rn.f32 	%f52, %f46, 0f40400000, %f51;
	neg.f32 	%f53, %f38;
	add.rn.f32 	%f54, %f46, %f53;
	neg.f32 	%f55, %f54;
	add.rn.f32 	%f56, %f45, %f55;
	fma.rn.f32 	%f57, %f56, 0f40400000, %f52;
	add.f32 	%f58, %f50, %f57;
	setp.gt.f32 	%p30, %f49, 0f00000000;
	selp.b32 	%r137, 0, -2097152000, %p30;
	setp.eq.s16 	%p31, %rs3, 0;
	setp.eq.f32 	%p32, %f12, 0f7F800000;
	add.f32 	%f59, %f11, %f11;
	setp.lt.f32 	%p33, %f48, 0f00000000;
	selp.f32 	%f60, 0f00000000, 0f7F800000, %p33;
	abs.f32 	%f61, %f48;
	setp.gt.f32 	%p34, %f61, 0f43180000;
	cvt.rzi.s32.f32 	%r138, %f49;
	shl.b32 	%r139, %r138, 23;
	sub.s32 	%r140, %r139, %r137;
	mov.b32 	%f62, %r140;
	add.s32 	%r141, %r137, 2130706432;
	mov.b32 	%f63, %r141;
	fma.rn.f32 	%f64, %f58, 0f391FCB8E, 0f3AAF85ED;
	fma.rn.f32 	%f65, %f64, %f58, 0f3C1D9856;
	fma.rn.f32 	%f66, %f65, %f58, 0f3D6357BB;
	fma.rn.f32 	%f67, %f66, %f58, 0f3E75FDEC;
	fma.rn.f32 	%f68, %f67, %f58, 0f3F317218;
	fma.rn.f32 	%f69, %f68, %f58, 0f3F800000;
	mul.f32 	%f70, %f69, %f63;
	mul.f32 	%f71, %f70, %f62;
	selp.f32 	%f72, %f60, %f71, %p34;
	selp.f32 	%f73, %f59, %f72, %p32;
	selp.f32 	%f197, %f59, %f73, %p31;
$L__BB146_125:
	// begin inline asm
	{  cvt.rn.f16.f32 %rs5, %f197;}

	// end inline asm
	st.shared.u16 	[%r5], %rs5;
$L__BB146_126:
	bar.sync 	0;
	setp.lt.u32 	%p72, %r239, 66;
	@%p72 bra 	$L__BB146_130;
$L__BB146_127:
	shr.u32 	%r51, %r239, 1;
	setp.ge.u32 	%p73, %r1, %r51;
	@%p73 bra 	$L__BB146_129;
	ld.shared.u16 	%rs8, [%r5];
	and.b32  	%r228, %r239, 2046;
	add.s32 	%r229, %r5, %r228;
	ld.shared.u16 	%rs9, [%r229];
	// begin inline asm
	{add.f16 %rs7,%rs8,%rs9;
}
	// end inline asm
	st.shared.u16 	[%r5], %rs7;
$L__BB146_129:
	bar.sync 	0;
	setp.gt.u32 	%p74, %r239, 131;
	mov.u32 	%r239, %r51;
	@%p74 bra 	$L__BB146_127;
$L__BB146_130:
	setp.gt.u32 	%p75, %r1, 31;
	@%p75 bra 	$L__BB146_133;
	ld.shared.u16 	%rs11, [%r5];
	ld.shared.u16 	%rs12, [%r5+64];
	// begin inline asm
	{add.f16 %rs10,%rs11,%rs12;
}
	// end inline asm
	st.volatile.shared.u16 	[%r5], %rs10;
	ld.shared.u16 	%rs15, [%r5+32];
	// begin inline asm
	{add.f16 %rs13,%rs10,%rs15;
}
	// end inline asm
	st.volatile.shared.u16 	[%r5], %rs13;
	ld.shared.u16 	%rs18, [%r5+16];
	// begin inline asm
	{add.f16 %rs16,%rs13,%rs18;
}
	// end inline asm
	st.volatile.shared.u16 	[%r5], %rs16;
	ld.shared.u16 	%rs21, [%r5+8];
	// begin inline asm
	{add.f16 %rs19,%rs16,%rs21;
}
	// end inline asm
	st.volatile.shared.u16 	[%r5], %rs19;
	ld.shared.u16 	%rs24, [%r5+4];
	// begin inline asm
	{add.f16 %rs22,%rs19,%rs24;
}
	// end inline asm
	st.volatile.shared.u16 	[%r5], %rs22;
	ld.shared.u16 	%rs27, [%r5+2];
	// begin inline asm
	{add.f16 %rs25,%rs22,%rs27;
}
	// end inline asm
	st.volatile.shared.u16 	[%r5], %rs25;
	setp.ne.s32 	%p76, %r1, 0;
	@%p76 bra 	$L__BB146_133;
	cvta.to.global.u64 	%rd467, %rd260;
	mul.wide.u32 	%rd468, %r2, 2;
	add.s64 	%rd469, %rd467, %rd468;
	ld.shared.u16 	%rs28, [reducel3sdata_u8];
	st.global.u16 	[%rd469], %rs28;
$L__BB146_133:
	ret;

}
	// .globl	uncontiguous_cumulate_reducel3_u8
.visible .entry uncontiguous_cumulate_reducel3_u8(
	.param .u64 .ptr .align 1 uncontiguous_cumulate_reducel3_u8_param_0,
	.param .u64 .ptr .align 1 uncontiguous_cumulate_reducel3_u8_param_1,
	.param .u64 .ptr .align 1 uncontiguous_cumulate_reducel3_u8_param_2,
	.param .u64 .ptr .align 1 uncontiguous_cumulate_reducel3_u8_param_3,
	.param .u64 uncontiguous_cumulate_reducel3_u8_param_4,
	.param .u64 uncontiguous_cumulate_reducel3_u8_param_5
)
{
	.reg .pred 	%p<53>;
	.reg .b16 	%rs<26>;
	.reg .b32 	%r<218>;
	.reg .b64 	%rd<555>;

	ld.param.u64 	%rd260, [uncontiguous_cumulate_reducel3_u8_param_0];
	ld.param.u64 	%rd263, [uncontiguous_cumulate_reducel3_u8_param_1];
	ld.param.u64 	%rd264, [uncontiguous_cumulate_reducel3_u8_param_2];
	ld.param.u64 	%rd265, [uncontiguous_cumulate_reducel3_u8_param_3];
	ld.param.u64 	%rd261, [uncontiguous_cumulate_reducel3_u8_param_4];
	ld.param.u64 	%rd262, [uncontiguous_cumulate_reducel3_u8_param_5];
	cvta.to.global.u64 	%rd1, %rd265;
	cvta.to.global.u64 	%rd2, %rd264;
	cvta.to.global.u64 	%rd3, %rd263;
	mov.u32 	%r1, %tid.x;
	mov.u32 	%r2, %ctaid.x;
	mov.u32 	%r217, %ntid.x;
	mul.lo.s32 	%r53, %r2, %r217;
	shl.b32 	%r54, %r53, 1;
	add.s32 	%r4, %r54, %r1;
	shl.b32 	%r55, %r1, 1;
	mov.u32 	%r56, reducel3sdata_u8;
	add.s32 	%r5, %r56, %r55;
	mov.b32 	%r52, 0;
	// begin inline asm
	cvt.rn.f16.s32 %rs1, %r52;
	// end inline asm
	st.shared.u16 	[%r5], %rs1;
	add.s32 	%r57, %r4, %r217;
	cvt.u64.u32 	%rd508, %r57;
	setp.le.u64 	%p1, %rd262, %rd508;
	@%p1 bra 	$L__BB147_54;
	cvt.u32.u64 	%r6, %rd261;
	add.s32 	%r211, %r6, -1;
	setp.lt.s32 	%p27, %r211, 0;
	mov.b64 	%rd512, 0;
	mov.u64 	%rd513, %rd512;
	@%p27 bra 	$L__BB147_53;
	cvt.u64.u32 	%rd509, %r4;
	setp.lt.u32 	%p28, %r211, 3;
	mov.b64 	%rd513, 0;
	mov.u64 	%rd512, %rd513;
	@%p28 bra 	$L__BB147_30;
	add.s32 	%r209, %r6, -2;
	and.b32  	%r134, %r6, -4;
	neg.s32 	%r208, %r134;
	mov.b64 	%rd513, 0;
$L__BB147_4:
	.pragma "nounroll";
	add.s32 	%r12, %r209, 1;
	mul.wide.u32 	%rd396, %r12, 8;
	add.s64 	%rd397, %rd2, %rd396;
	ld.global.u64 	%rd10, [%rd397];
	or.b64  	%rd398, %rd509, %rd10;
	and.b64  	%rd399, %rd398, -4294967296;
	setp.ne.s64 	%p29, %rd399, 0;
	@%p29 bra 	$L__BB147_6;
	cvt.u32.u64 	%r135, %rd10;
	cvt.u32.u64 	%r136, %rd509;
	div.u32 	%r137, %r136, %r135;
	mul.lo.s32 	%r138, %r137, %r135;
	sub.s32 	%r139, %r136, %r138;
	cvt.u64.u32 	%rd474, %r137;
	cvt.u64.u32 	%rd475, %r139;
	bra.uni 	$L__BB147_7;
$L__BB147_6:
	div.s64 	%rd474, %rd509, %rd10;
	mul.lo.s64 	%rd400, %rd474, %rd10;
	sub.s64 	%rd475, %rd509, %rd400;
$L__BB147_7:
	mul.wide.u32 	%rd401, %r12, 8;
	add.s64 	%rd402, %rd1, %rd401;
	ld.global.u64 	%rd17, [%rd402];
	mad.lo.s64 	%rd18, %rd17, %rd475, %rd512;
	or.b64  	%rd403, %rd508, %rd10;
	and.b64  	%rd404, %rd403, -4294967296;
	setp.ne.s64 	%p30, %rd404, 0;
	@%p30 bra 	$L__BB147_9;
	cvt.u32.u64 	%r140, %rd10;
	cvt.u32.u64 	%r141, %rd508;
	div.u32 	%r142, %r141, %r140;
	mul.lo.s32 	%r143, %r142, %r140;
	sub.s32 	%r144, %r141, %r143;
	cvt.u64.u32 	%rd476, %r142;
	cvt.u64.u32 	%rd477, %r144;
	bra.uni 	$L__BB147_10;
$L__BB147_9:
	div.s64 	%rd476, %rd508, %rd10;
	mul.lo.s64 	%rd405, %rd476, %rd10;
	sub.s64 	%rd477, %rd508, %rd405;
$L__BB147_10:
	mad.lo.s64 	%rd25, %rd477, %rd17, %rd513;
	add.s32 	%r13, %r209, -2;
	mul.wide.u32 	%rd406, %r209, 8;
	add.s64 	%rd407, %rd2, %rd406;
	ld.global.u64 	%rd26, [%rd407];
	or.b64  	%rd408, %rd474, %rd26;
	and.b64  	%rd409, %rd408, -4294967296;
	setp.ne.s64 	%p31, %rd409, 0;
	@%p31 bra 	$L__BB147_12;
	cvt.u32.u64 	%r145, %rd26;
	cvt.u32.u64 	%r146, %rd474;
	div.u32 	%r147, %r146, %r145;
	mul.lo.s32 	%r148, %r147, %r145;
	sub.s32 	%r149, %r146, %r148;
	cvt.u64.u32 	%rd478, %r147;
	cvt.u64.u32 	%rd479, %r149;
	bra.uni 	$L__BB147_13;
$L__BB147_12:
	div.s64 	%rd478, %rd474, %rd26;
	mul.lo.s64 	%rd410, %rd478, %rd26;
	sub.s64 	%rd479, %rd474, %rd410;
$L__BB147_13:
	mul.wide.u32 	%rd411, %r209, 8;
	add.s64 	%rd412, %rd1, %rd411;
	ld.global.u64 	%rd33, [%rd412];
	mad.lo.s64 	%rd34, %rd33, %rd479, %rd18;
	or.b64  	%rd413, %rd476, %rd26;
	and.b64  	%rd414, %rd413, -4294967296;
	setp.ne.s64 	%p32, %rd414, 0;
	@%p32 bra 	$L__BB147_15;
	cvt.u32.u64 	%r150, %rd26;
	cvt.u32.u64 	%r151, %rd476;
	div.u32 	%r152, %r151, %r150;
	mul.lo.s32 	%r153, %r152, %r150;
	sub.s32 	%r154, %r151, %r153;
	cvt.u64.u32 	%rd480, %r152;
	cvt.u64.u32 	%rd481, %r154;
	bra.uni 	$L__BB147_16;
$L__BB147_15:
	div.s64 	%rd480, %rd476, %rd26;
	mul.lo.s64 	%rd415, %rd480, %rd26;
	sub.s64 	%rd481, %rd476, %rd415;
$L__BB147_16:
	mad.lo.s64 	%rd41, %rd481, %rd33, %rd25;
	add.s32 	%r14, %r209, -1;
	mul.wide.u32 	%rd416, %r14, 8;
	add.s64 	%rd417, %rd2, %rd416;
	ld.global.u64 	%rd42, [%rd417];
	or.b64  	%rd418, %rd478, %rd42;
	and.b64  	%rd419, %rd418, -4294967296;
	setp.ne.s64 	%p33, %rd419, 0;
	@%p33 bra 	$L__BB147_18;
	cvt.u32.u64 	%r155, %rd42;
	cvt.u32.u64 	%r156, %rd478;
	div.u32 	%r157, %r156, %r155;
	mul.lo.s32 	%r158, %r157, %r155;
	sub.s32 	%r159, %r156, %r158;
	cvt.u64.u32 	%rd482, %r157;
	cvt.u64.u32 	%rd483, %r159;
	bra.uni 	$L__BB147_19;
$L__BB147_18:
	div.s64 	%rd482, %rd478, %rd42;
	mul.lo.s64 	%rd420, %rd482, %rd42;
	sub.s64 	%rd483, %rd478, %rd420;
$L__BB147_19:
	mul.wide.u32 	%rd421, %r14, 8;
	add.s64 	%rd422, %rd1, %rd421;
	ld.global.u64 	%rd49, [%rd422];
	mad.lo.s64 	%rd50, %rd49, %rd483, %rd34;
	or.b64  	%rd423, %rd480, %rd42;
	and.b64  	%rd424, %rd423, -4294967296;
	setp.ne.s64 	%p34, %rd424, 0;
	@%p34 bra 	$L__BB147_21;
	cvt.u32.u64 	%r160, %rd42;
	cvt.u32.u64 	%r161, %rd480;
	div.u32 	%r162, %r161, %r160;
	mul.lo.s32 	%r163, %r162, %r160;
	sub.s32 	%r164, %r161, %r163;
	cvt.u64.u32 	%rd484, %r162;
	cvt.u64.u32 	%rd485, %r164;
	bra.uni 	$L__BB147_22;
$L__BB147_21:
	div.s64 	%rd484, %rd480, %rd42;
	mul.lo.s64 	%rd425, %rd484, %rd42;
	sub.s64 	%rd485, %rd480, %rd425;
$L__BB147_22:
	mad.lo.s64 	%rd57, %rd485, %rd49, %rd41;
	mul.wide.u32 	%rd426, %r13, 8;
	add.s64 	%rd427, %rd2, %rd426;
	ld.global.u64 	%rd58, [%rd427];
	or.b64  	%rd428, %rd482, %rd58;
	and.b64  	%rd429, %rd428, -4294967296;
	setp.ne.s64 	%p35, %rd429, 0;
	@%p35 bra 	$L__BB147_24;
	cvt.u32.u64 	%r165, %rd58;
	cvt.u32.u64 	%r166, %rd482;
	div.u32 	%r167, %r166, %r165;
	mul.lo.s32 	%r168, %r167, %r165;
	sub.s32 	%r169, %r166, %r168;
	cvt.u64.u32 	%rd509, %r167;
	cvt.u64.u32 	%rd487, %r169;
	bra.uni 	$L__BB147_25;
$L__BB147_24:
	div.s64 	%rd509, %rd482, %rd58;
	mul.lo.s64 	%rd430, %rd509, %rd58;
	sub.s64 	%rd487, %rd482, %rd430;
$L__BB147_25:
	mul.wide.u32 	%rd431, %r13, 8;
	add.s64 	%rd432, %rd1, %rd431;
	ld.global.u64 	%rd65, [%rd432];
	mad.lo.s64 	%rd512, %rd65, %rd487, %rd50;
	or.b64  	%rd433, %rd484, %rd58;
	and.b64  	%rd434, %rd433, -4294967296;
	setp.ne.s64 	%p36, %rd434, 0;
	@%p36 bra 	$L__BB147_27;
	cvt.u32.u64 	%r170, %rd58;
	cvt.u32.u64 	%r171, %rd484;
	div.u32 	%r172, %r171, %r170;
	mul.lo.s32 	%r173, %r172, %r170;
	sub.s32 	%r174, %r171, %r173;
	cvt.u64.u32 	%rd508, %r172;
	cvt.u64.u32 	%rd489, %r174;
	bra.uni 	$L__BB147_28;
$L__BB147_27:
	div.s64 	%rd508, %rd484, %rd58;
	mul.lo.s64 	%rd435, %rd508, %rd58;
	sub.s64 	%rd489, %rd484, %rd435;
$L__BB147_28:
	mad.lo.s64 	%rd513, %rd489, %rd65, %rd57;
	add.s32 	%r209, %r209, -4;
	add.s32 	%r208, %r208, 4;
	setp.ne.s32 	%p37, %r208, 0;
	@%p37 bra 	$L__BB147_4;
	add.s32 	%r211, %r209, 1;
$L__BB147_30:
	and.b32  	%r19, %r6, 3;
	setp.eq.s32 	%p38, %r19, 0;
	@%p38 bra 	$L__BB147_53;
	setp.eq.s32 	%p39, %r19, 1;
	@%p39 bra 	$L__BB147_45;
	mul.wide.u32 	%rd437, %r211, 8;
	add.s64 	%rd438, %rd2, %rd437;
	ld.global.u64 	%rd80, [%rd438];
	or.b64  	%rd439, %rd509, %rd80;
	and.b64  	%rd440, %rd439, -4294967296;
	setp.ne.s64 	%p40, %rd440, 0;
	@%p40 bra 	$L__BB147_34;
	cvt.u32.u64 	%r175, %rd80;
	cvt.u32.u64 	%r176, %rd509;
	div.u32 	%r177, %r176, %r175;
	mul.lo.s32 	%r178, %r177, %r175;
	sub.s32 	%r179, %r176, %r178;
	cvt.u64.u32 	%rd496, %r177;
	cvt.u64.u32 	%rd497, %r179;
	bra.uni 	$L__BB147_35;
$L__BB147_34:
	div.s64 	%rd496, %rd509, %rd80;
	mul.lo.s64 	%rd441, %rd496, %rd80;
	sub.s64 	%rd497, %rd509, %rd441;
$L__BB147_35:
	add.s64 	%rd443, %rd1, %rd437;
	ld.global.u64 	%rd87, [%rd443];
	mad.lo.s64 	%rd88, %rd87, %rd497, %rd512;
	or.b64  	%rd444, %rd508, %rd80;
	and.b64  	%rd445, %rd444, -4294967296;
	setp.ne.s64 	%p41, %rd445, 0;
	@%p41 bra 	$L__BB147_37;
	cvt.u32.u64 	%r180, %rd80;
	cvt.u32.u64 	%r181, %rd508;
	div.u32 	%r182, %r181, %r180;
	mul.lo.s32 	%r183, %r182, %r180;
	sub.s32 	%r184, %r181, %r183;
	cvt.u64.u32 	%rd498, %r182;
	cvt.u64.u32 	%rd499, %r184;
	bra.uni 	$L__BB147_38;
$L__BB147_37:
	div.s64 	%rd498, %rd508, %rd80;
	mul.lo.s64 	%rd446, %rd498, %rd80;
	sub.s64 	%rd499, %rd508, %rd446;
$L__BB147_38:
	mad.lo.s64 	%rd95, %rd499, %rd87, %rd513;
	add.s32 	%r20, %r211, -1;
	mul.wide.u32 	%rd447, %r20, 8;
	add.s64 	%rd448, %rd2, %rd447;
	ld.global.u64 	%rd96, [%rd448];
	or.b64  	%rd449, %rd496, %rd96;
	and.b64  	%rd450, %rd449, -4294967296;
	setp.ne.s64 	%p42, %rd450, 0;
	@%p42 bra 	$L__BB147_40;
	cvt.u32.u64 	%r185, %rd96;
	cvt.u32.u64 	%r186, %rd496;
	div.u32 	%r187, %r186, %r185;
	mul.lo.s32 	%r188, %r187, %r185;
	sub.s32 	%r189, %r186, %r188;
	cvt.u64.u32 	%rd509, %r187;
	cvt.u64.u32 	%rd501, %r189;
	bra.uni 	$L__BB147_41;
$L__BB147_40:
	div.s64 	%rd509, %rd496, %rd96;
	mul.lo.s64 	%rd451, %rd509, %rd96;
	sub.s64 	%rd501, %rd496, %rd451;
$L__BB147_41:
	add.s64 	%rd453, %rd1, %rd447;
	ld.global.u64 	%rd103, [%rd453];
	mad.lo.s64 	%rd512, %rd103, %rd501, %rd88;
	or.b64  	%rd454, %rd498, %rd96;
	and.b64  	%rd455, %rd454, -4294967296;
	setp.ne.s64 	%p43, %rd455, 0;
	@%p43 bra 	$L__BB147_43;
	cvt.u32.u64 	%r190, %rd96;
	cvt.u32.u64 	%r191, %rd498;
	div.u32 	%r192, %r191, %r190;
	mul.lo.s32 	%r193, %r192, %r190;
	sub.s32 	%r194, %r191, %r193;
	cvt.u64.u32 	%rd508, %r192;
	cvt.u64.u32 	%rd503, %r194;
	bra.uni 	$L__BB147_44;
$L__BB147_43:
	div.s64 	%rd508, %rd498, %rd96;
	mul.lo.s64 	%rd456, %rd508, %rd96;
	sub.s64 	%rd503, %rd498, %rd456;
$L__BB147_44:
	mad.lo.s64 	%rd513, %rd503, %rd103, %rd95;
	add.s32 	%r211, %r211, -2;
$L__BB147_45:
	and.b32  	%r195, %r6, 1;
	setp.eq.b32 	%p44, %r195, 1;
	not.pred 	%p45, %p44;
	@%p45 bra 	$L__BB147_53;
	mul.wide.u32 	%rd457, %r211, 8;
	add.s64 	%rd458, %rd2, %rd457;
	ld.global.u64 	%rd118, [%rd458];
	or.b64  	%rd459, %rd509, %rd118;
	and.b64  	%rd460, %rd459, -4294967296;
	setp.ne.s64 	%p46, %rd460, 0;
	@%p46 bra 	$L__BB147_48;
	cvt.u32.u64 	%r196, %rd118;
	cvt.u32.u64 	%r197, %rd509;
	rem.u32 	%r198, %r197, %r196;
	cvt.u64.u32 	%rd510, %r198;
	bra.uni 	$L__BB147_49;
$L__BB147_48:
	rem.s64 	%rd510, %rd509, %rd118;
$L__BB147_49:
	add.s64 	%rd462, %rd1, %rd457;
	ld.global.u64 	%rd122, [%rd462];
	mad.lo.s64 	%rd512, %rd122, %rd510, %rd512;
	or.b64  	%rd463, %rd508, %rd118;
	and.b64  	%rd464, %rd463, -4294967296;
	setp.ne.s64 	%p47, %rd464, 0;
	@%p47 bra 	$L__BB147_51;
	cvt.u32.u64 	%r199, %rd118;
	cvt.u32.u64 	%r200, %rd508;
	rem.u32 	%r201, %r200, %r199;
	cvt.u64.u32 	%rd511, %r201;
	bra.uni 	$L__BB147_52;
$L__BB147_51:
	rem.s64 	%rd511, %rd508, %rd118;
$L__BB147_52:
	mad.lo.s64 	%rd513, %rd511, %rd122, %rd513;
$L__BB147_53:
	add.s64 	%rd465, %rd3, %rd512;
	ld.global.u8 	%r203, [%rd465];
	add.s64 	%rd466, %rd3, %rd513;
	ld.global.u8 	%r204, [%rd466];
	add.s32 	%r205, %r204, %r203;
	shr.u32 	%r202, %r205, 1;
	// begin inline asm
	cvt.rn.f16.s32 %rs3, %r202;
	// end inline asm
	st.shared.u16 	[%r5], %rs3;
	bra.uni 	$L__BB147_114;
$L__BB147_54:
	cvt.u64.u32 	%rd545, %r4;
	setp.le.u64 	%p2, %rd262, %rd545;
	@%p2 bra 	$L__BB147_114;
	cvt.u32.u64 	%r23, %rd261;
	add.s32 	%r215, %r23, -1;
	setp.lt.s32 	%p3, %r215, 0;
	mov.b64 	%rd554, 0;
	@%p3 bra 	$L__BB147_113;
	and.b32  	%r25, %r23, 7;
	setp.lt.u32 	%p4, %r215, 7;
	mov.b64 	%rd554, 0;
	@%p4 bra 	$L__BB147_84;
	add.s32 	%r213, %r23, -4;
	and.b32  	%r58, %r23, -8;
	neg.s32 	%r212, %r58;
	mov.b64 	%rd554, 0;
$L__BB147_58:
	.pragma "nounroll";
	add.s32 	%r30, %r213, 3;
	mul.wide.u32 	%rd270, %r30, 8;
	add.s64 	%rd271, %rd2, %rd270;
	ld.global.u64 	%rd133, [%rd271];
	or.b64  	%rd272, %rd545, %rd133;
	and.b64  	%rd273, %rd272, -4294967296;
	setp.ne.s64 	%p5, %rd273, 0;
	@%p5 bra 	$L__BB147_60;
	cvt.u32.u64 	%r59, %rd133;
	cvt.u32.u64 	%r60, %rd545;
	div.u32 	%r61, %r60, %r59;
	mul.lo.s32 	%r62, %r61, %r59;
	sub.s32 	%r63, %r60, %r62;
	cvt.u64.u32 	%rd516, %r61;
	cvt.u64.u32 	%rd517, %r63;
	bra.uni 	$L__BB147_61;
$L__BB147_60:
	div.s64 	%rd516, %rd545, %rd133;
	mul.lo.s64 	%rd274, %rd516, %rd133;
	sub.s64 	%rd517, %rd545, %rd274;
$L__BB147_61:
	add.s64 	%rd276, %rd1, %rd270;
	ld.global.u64 	%rd277, [%rd276];
	mad.lo.s64 	%rd140, %rd277, %rd517, %rd554;
	add.s32 	%r31, %r213, 2;
	mul.wide.u32 	%rd278, %r31, 8;
	add.s64 	%rd279, %rd2, %rd278;
	ld.global.u64 	%rd141, [%rd279];
	or.b64  	%rd280, %rd516, %rd141;
	and.b64  	%rd281, %rd280, -4294967296;
	setp.ne.s64 	%p6, %rd281, 0;
	@%p6 bra 	$L__BB147_63;
	cvt.u32.u64 	%r64, %rd141;
	cvt.u32.u64 	%r65, %rd516;
	div.u32 	%r66, %r65, %r64;
	mul.lo.s32 	%r67, %r66, %r64;
	sub.s32 	%r68, %r65, %r67;
	cvt.u64.u32 	%rd518, %r66;
	cvt.u64.u32 	%rd519, %r68;
	bra.uni 	$L__BB147_64;
$L__BB147_63:
	div.s64 	%rd518, %rd516, %rd141;
	mul.lo.s64 	%rd282, %rd518, %rd141;
	sub.s64 	%rd519, %rd516, %rd282;
$L__BB147_64:
	add.s64 	%rd284, %rd1, %rd278;
	ld.global.u64 	%rd285, [%rd284];
	mad.lo.s64 	%rd148, %rd285, %rd519, %rd140;
	add.s32 	%r32, %r213, 1;
	mul.wide.u32 	%rd286, %r32, 8;
	add.s64 	%rd287, %rd2, %rd286;
	ld.global.u64 	%rd149, [%rd287];
	or.b64  	%rd288, %rd518, %rd149;
	and.b64  	%rd289, %rd288, -4294967296;
	setp.ne.s64 	%p7, %rd289, 0;
	@%p7 bra 	$L__BB147_66;
	cvt.u32.u64 	%r69, %rd149;
	cvt.u32.u64 	%r70, %rd518;
	div.u32 	%r71, %r70, %r69;
	mul.lo.s32 	%r72, %r71, %r69;
	sub.s32 	%r73, %r70, %r72;
	cvt.u64.u32 	%rd520, %r71;
	cvt.u64.u32 	%rd521, %r73;
	bra.uni 	$L__BB147_67;
$L__BB147_66:
	div.s64 	%rd520, %rd518, %rd149;
	mul.lo.s64 	%rd290, %rd520, %rd149;
	sub.s64 	%rd521, %rd518, %rd290;
$L__BB147_67:
	add.s64 	%rd292, %rd1, %rd286;
	ld.global.u64 	%rd293, [%rd292];
	mad.lo.s64 	%rd156, %rd293, %rd521, %rd148;
	add.s32 	%r33, %r213, -4;
	mul.wide.u32 	%rd294, %r213, 8;
	add.s64 	%rd295, %rd2, %rd294;
	ld.global.u64 	%rd157, [%rd295];
	or.b64  	%rd296, %rd520, %rd157;
	and.b64  	%rd297, %rd296, -4294967296;
	setp.ne.s64 	%p8, %rd297, 0;
	@%p8 bra 	$L__BB147_69;
	cvt.u32.u64 	%r74, %rd157;
	cvt.u32.u64 	%r75, %rd520;
	div.u32 	%r76, %r75, %r74;
	mul.lo.s32 	%r77, %r76, %r74;
	sub.s32 	%r78, %r75, %r77;
	cvt.u64.u32 	%rd522, %r76;
	cvt.u64.u32 	%rd523, %r78;
	bra.uni 	$L__BB147_70;
$L__BB147_69:
	div.s64 	%rd522, %rd520, %rd157;
	mul.lo.s64 	%rd298, %rd522, %rd157;
	sub.s64 	%rd523, %rd520, %rd298;
$L__BB147_70:
	add.s64 	%rd300, %rd1, %rd294;
	ld.global.u64 	%rd301, [%rd300];
	mad.lo.s64 	%rd164, %rd301, %rd523, %rd156;
	add.s32 	%r34, %r213, -1;
	mul.wide.u32 	%rd302, %r34, 8;
	add.s64 	%rd303, %rd2, %rd302;
	ld.global.u64 	%rd165, [%rd303];
	or.b64  	%rd304, %rd522, %rd165;
	and.b64  	%rd305, %rd304, -4294967296;
	setp.ne.s64 	%p9, %rd305, 0;
	@%p9 bra 	$L__BB147_72;
	cvt.u32.u64 	%r79, %rd165;
	cvt.u32.u64 	%r80, %rd522;
	div.u32 	%r81, %r80, %r79;
	mul.lo.s32 	%r82, %r81, %r79;
	sub.s32 	%r83, %r80, %r82;
	cvt.u64.u32 	%rd524, %r81;
	cvt.u64.u32 	%rd525, %r83;
	bra.uni 	$L__BB147_73;
$L__BB147_72:
	div.s64 	%rd524, %rd522, %rd165;
	mul.lo.s64 	%rd306, %rd524, %rd165;
	sub.s64 	%rd525, %rd522, %rd306;
$L__BB147_73:
	add.s64 	%rd308, %rd1, %rd302;
	ld.global.u64 	%rd309, [%rd308];
	mad.lo.s64 	%rd172, %rd309, %rd525, %rd164;
	add.s32 	%r35, %r213, -2;
	mul.wide.u32 	%rd310, %r35, 8;
	add.s64 	%rd311, %rd2, %rd310;
	ld.global.u64 	%rd173, [%rd311];
	or.b64  	%rd312, %rd524, %rd173;
	and.b64  	%rd313, %rd312, -4294967296;
	setp.ne.s64 	%p10, %rd313, 0;
	@%p10 bra 	$L__BB147_75;
	cvt.u32.u64 	%r84, %rd173;
	cvt.u32.u64 	%r85, %rd524;
	div.u32 	%r86, %r85, %r84;
	mul.lo.s32 	%r87, %r86, %r84;
	sub.s32 	%r88, %r85, %r87;
	cvt.u64.u32 	%rd526, %r86;
	cvt.u64.u32 	%rd527, %r88;
	bra.uni 	$L__BB147_76;
$L__BB147_75:
	div.s64 	%rd526, %rd524, %rd173;
	mul.lo.s64 	%rd314, %rd526, %rd173;
	sub.s64 	%rd527, %rd524, %rd314;
$L__BB147_76:
	add.s64 	%rd316, %rd1, %rd310;
	ld.global.u64 	%rd317, [%rd316];
	mad.lo.s64 	%rd180, %rd317, %rd527, %rd172;
	add.s32 	%r36, %r213, -3;
	mul.wide.u32 	%rd318, %r36, 8;
	add.s64 	%rd319, %rd2, %rd318;
	ld.global.u64 	%rd181, [%rd319];
	or.b64  	%rd320, %rd526, %rd181;
	and.b64  	%rd321, %rd320, -4294967296;
	setp.ne.s64 	%p11, %rd321, 0;
	@%p11 bra 	$L__BB147_78;
	cvt.u32.u64 	%r89, %rd181;
	cvt.u32.u64 	%r90, %rd526;
	div.u32 	%r91, %r90, %r89;
	mul.lo.s32 	%r92, %r91, %r89;
	sub.s32 	%r93, %r90, %r92;
	cvt.u64.u32 	%rd528, %r91;
	cvt.u64.u32 	%rd529, %r93;
	bra.uni 	$L__BB147_79;
$L__BB147_78:
	div.s64 	%rd528, %rd526, %rd181;
	mul.lo.s64 	%rd322, %rd528, %rd181;
	sub.s64 	%rd529, %rd526, %rd322;
$L__BB147_79:
	add.s64 	%rd324, %rd1, %rd318;
	ld.global.u64 	%rd325, [%rd324];
	mad.lo.s64 	%rd188, %rd325, %rd529, %rd180;
	mul.wide.u32 	%rd326, %r33, 8;
	add.s64 	%rd327, %rd2, %rd326;
	ld.global.u64 	%rd189, [%rd327];
	or.b64  	%rd328, %rd528, %rd189;
	and.b64  	%rd329, %rd328, -4294967296;
	setp.ne.s64 	%p12, %rd329, 0;
	@%p12 bra 	$L__BB147_81;
	cvt.u32.u64 	%r94, %rd189;
	cvt.u32.u64 	%r95, %rd528;
	div.u32 	%r96, %r95, %r94;
	mul.lo.s32 	%r97, %r96, %r94;
	sub.s32 	%r98, %r95, %r97;
	cvt.u64.u32 	%rd545, %r96;
	cvt.u64.u32 	%rd531, %r98;
	bra.uni 	$L__BB147_82;
$L__BB147_81:
	div.s64 	%rd545, %rd528, %rd189;
	mul.lo.s64 	%rd330, %rd545, %rd189;
	sub.s64 	%rd531, %rd528, %rd330;
$L__BB147_82:
	add.s64 	%rd332, %rd1, %rd326;
	ld.global.u64 	%rd333, [%rd332];
	mad.lo.s64 	%rd554, %rd333, %rd531, %rd188;
	add.s32 	%r213, %r213, -8;
	add.s32 	%r212, %r212, 8;
	setp.ne.s32 	%p13, %r212, 0;
	@%p13 bra 	$L__BB147_58;
	add.s32 	%r215, %r213, 3;
$L__BB147_84:
	setp.eq.s32 	%p14, %r25, 0;
	@%p14 bra 	$L__BB147_113;
	and.b32  	%r41, %r23, 3;
	setp.lt.u32 	%p15, %r25, 4;
	@%p15 bra 	$L__BB147_99;
	mul.wide.u32 	%rd335, %r215, 8;
	add.s64 	%rd336, %rd2, %rd335;
	ld.global.u64 	%rd200, [%rd336];
	or.b64  	%rd337, %rd545, %rd200;
	and.b64  	%rd338, %rd337, -4294967296;
	setp.ne.s64 	%p16, %rd338, 0;
	@%p16 bra 	$L__BB147_88;
	cvt.u32.u64 	%r99, %rd200;
	cvt.u32.u64 	%r100, %rd545;
	div.u32 	%r101, %r100, %r99;
	mul.lo.s32 	%r102, %r101, %r99;
	sub.s32 	%r103, %r100, %r102;
	cvt.u64.u32 	%rd535, %r101;
	cvt.u64.u32 	%rd536, %r103;
	bra.uni 	$L__BB147_89;
$L__BB147_88:
	div.s64 	%rd535, %rd545, %rd200;
	mul.lo.s64 	%rd339, %rd535, %rd200;
	sub.s64 	%rd536, %rd545, %rd339;
$L__BB147_89:
	add.s64 	%rd341, %rd1, %rd335;
	ld.global.u64 	%rd342, [%rd341];
	mad.lo.s64 	%rd207, %rd342, %rd536, %rd554;
	add.s32 	%r42, %r215, -1;
	mul.wide.u32 	%rd343, %r42, 8;
	add.s64 	%rd344, %rd2, %rd343;
	ld.global.u64 	%rd208, [%rd344];
	or.b64  	%rd345, %rd535, %rd208;
	and.b64  	%rd346, %rd345, -4294967296;
	setp.ne.s64 	%p17, %rd346, 0;
	@%p17 bra 	$L__BB147_91;
	cvt.u32.u64 	%r104, %rd208;
	cvt.u32.u64 	%r105, %rd535;
	div.u32 	%r106, %r105, %r104;
	mul.lo.s32 	%r107, %r106, %r104;
	sub.s32 	%r108, %r105, %r107;
	cvt.u64.u32 	%rd537, %r106;
	cvt.u64.u32 	%rd538, %r108;
	bra.uni 	$L__BB147_92;
$L__BB147_91:
	div.s64 	%rd537, %rd535, %rd208;
	mul.lo.s64 	%rd347, %rd537, %rd208;
	sub.s64 	%rd538, %rd535, %rd347;
$L__BB147_92:
	add.s64 	%rd349, %rd1, %rd343;
	ld.global.u64 	%rd350, [%rd349];
	mad.lo.s64 	%rd215, %rd350, %rd538, %rd207;
	add.s32 	%r43, %r215, -2;
	mul.wide.u32 	%rd351, %r43, 8;
	add.s64 	%rd352, %rd2, %rd351;
	ld.global.u64 	%rd216, [%rd352];
	or.b64  	%rd353, %rd537, %rd216;
	and.b64  	%rd354, %rd353, -4294967296;
	setp.ne.s64 	%p18, %rd354, 0;
	@%p18 bra 	$L__BB147_94;
	cvt.u32.u64 	%r109, %rd216;
	cvt.u32.u64 	%r110, %rd537;
	div.u32 	%r111, %r110, %r109;
	mul.lo.s32 	%r112, %r111, %r109;
	sub.s32 	%r113, %r110, %r112;
	cvt.u64.u32 	%rd539, %r111;
	cvt.u64.u32 	%rd540, %r113;
	bra.uni 	$L__BB147_95;
$L__BB147_94:
	div.s64 	%rd539, %rd537, %rd216;
	mul.lo.s64 	%rd355, %rd539, %rd216;
	sub.s64 	%rd540, %rd537, %rd355;
$L__BB147_95:
	add.s64 	%rd357, %rd1, %rd351;
	ld.global.u64 	%rd358, [%rd357];
	mad.lo.s64 	%rd223, %rd358, %rd540, %rd215;
	add.s32 	%r44, %r215, -3;
	mul.wide.u32 	%rd359, %r44, 8;
	add.s64 	%rd360, %rd2, %rd359;
	ld.global.u64 	%rd224, [%rd360];
	or.b64  	%rd361, %rd539, %rd224;
	and.b64  	%rd362, %rd361, -4294967296;
	setp.ne.s64 	%p19, %rd362, 0;
	@%p19 bra 	$L__BB147_97;
	cvt.u32.u64 	%r114, %rd224;
	cvt.u32.u64 	%r115, %rd539;
	div.u32 	%r116, %r115, %r114;
	mul.lo.s32 	%r117, %r116, %r114;
	sub.s32 	%r118, %r115, %r117;
	cvt.u64.u32 	%rd545, %r116;
	cvt.u64.u32 	%rd542, %r118;
	bra.uni 	$L__BB147_98;
$L__BB147_97:
	div.s64 	%rd545, %rd539, %rd224;
	mul.lo.s64 	%rd363, %rd545, %rd224;
	sub.s64 	%rd542, %rd539, %rd363;
$L__BB147_98:
	add.s64 	%rd365, %rd1, %rd359;
	ld.global.u64 	%rd366, [%rd365];
	mad.lo.s64 	%rd554, %rd366, %rd542, %rd223;
	add.s32 	%r215, %r215, -4;
$L__BB147_99:
	setp.eq.s32 	%p20, %r41, 0;
	@%p20 bra 	$L__BB147_113;
	setp.eq.s32 	%p21, %r41, 1;
	@%p21 bra 	$L__BB147_108;
	mul.wide.u32 	%rd368, %r215, 8;
	add.s64 	%rd369, %rd2, %rd368;
	ld.global.u64 	%rd235, [%rd369];
	or.b64  	%rd370, %rd545, %rd235;
	and.b64  	%rd371, %rd370, -4294967296;
	setp.ne.s64 	%p22, %rd371, 0;
	@%p22 bra 	$L__BB147_103;
	cvt.u32.u64 	%r119, %rd235;
	cvt.u32.u64 	%r120, %rd545;
	div.u32 	%r121, %r120, %r119;
	mul.lo.s32 	%r122, %r121, %r119;
	sub.s32 	%r123, %r120, %r122;
	cvt.u64.u32 	%rd546, %r121;
	cvt.u64.u32 	%rd547, %r123;
	bra.uni 	$L__BB147_104;
$L__BB147_103:
	div.s64 	%rd546, %rd545, %rd235;
	mul.lo.s64 	%rd372, %rd546, %rd235;
	sub.s64 	%rd547, %rd545, %rd372;
$L__BB147_104:
	add.s64 	%rd374, %rd1, %rd368;
	ld.global.u64 	%rd375, [%rd374];
	mad.lo.s64 	%rd242, %rd375, %rd547, %rd554;
	add.s32 	%r47, %r215, -1;
	mul.wide.u32 	%rd376, %r47, 8;
	add.s64 	%rd377, %rd2, %rd376;
	ld.global.u64 	%rd243, [%rd377];
	or.b64  	%rd378, %rd546, %rd243;
	and.b64  	%rd379, %rd378, -4294967296;
	setp.ne.s64 	%p23, %rd379, 0;
	@%p23 bra 	$L__BB147_106;
	cvt.u32.u64 	%r124, %rd243;
	cvt.u32.u64 	%r125, %rd546;
	div.u32 	%r126, %r125, %r124;
	mul.lo.s32 	%r127, %r126, %r124;
	sub.s32 	%r128, %r125, %r127;
	cvt.u64.u32 	%rd545, %r126;
	cvt.u64.u32 	%rd549, %r128;
	bra.uni 	$L__BB147_107;
$L__BB147_106:
	div.s64 	%rd545, %rd546, %rd243;
	mul.lo.s64 	%rd380, %rd545, %rd243;
	sub.s64 	%rd549, %rd546, %rd380;
$L__BB147_107:
	add.s64 	%rd382, %rd1, %rd376;
	ld.global.u64 	%rd383, [%rd382];
	mad.lo.s64 	%rd554, %rd383, %rd549, %rd242;
	add.s32 	%r215, %r215, -2;
$L__BB147_108:
	and.b32  	%r129, %r23, 1;
	setp.eq.b32 	%p24, %r129, 1;
	not.pred 	%p25, %p24;
	@%p25 bra 	$L__BB147_113;
	mul.wide.u32 	%rd384, %r215, 8;
	add.s64 	%rd385, %rd2, %rd384;
	ld.global.u64 	%rd254, [%rd385];
	or.b64  	%rd386, %rd545, %rd254;
	and.b64  	%rd387, %rd386, -4294967296;
	setp.ne.s64 	%p26, %rd387, 0;
	@%p26 bra 	$L__BB147_111;
	cvt.u32.u64 	%r130, %rd254;
	cvt.u32.u64 	%r131, %rd545;
	rem.u32 	%r132, %r131, %r130;
	cvt.u64.u32 	%rd553, %r132;
	bra.uni 	$L__BB147_112;
$L__BB147_111:
	rem.s64 	%rd553, %rd545, %rd254;
$L__BB147_112:
	add.s64 	%rd389, %rd1, %rd384;
	ld.global.u64 	%rd390, [%rd389];
	mad.lo.s64 	%rd554, %rd390, %rd553, %rd554;
$L__BB147_113:
	add.s64 	%rd391, %rd3, %rd554;
	ld.global.u8 	%r133, [%rd391];
	// begin inline asm
	cvt.rn.f16.s32 %rs2, %r133;
	// end inline asm
	st.shared.u16 	[%r5], %rs2;
$L__BB147_114:
	bar.sync 	0;
	setp.lt.u32 	%p48, %r217, 66;
	@%p48 bra 	$L__BB147_118;
$L__BB147_115:
	shr.u32 	%r51, %r217, 1;
	setp.ge.u32 	%p49, %r1, %r51;
	@%p49 bra 	$L__BB147_117;
	ld.shared.u16 	%rs5, [%r5];
	and.b32  	%r206, %r217, 2046;
	add.s32 	%r207, %r5, %r206;
	ld.shared.u16 	%rs6, [%r207];
	// begin inline asm
	{add.f16 %rs4,%rs5,%rs6;
}
	// end inline asm
	st.shared.u16 	[%r5], %rs4;
$L__BB147_117:
	bar.sync 	0;
	setp.gt.u32 	%p50, %r217, 131;
	mov.u32 	%r217, %r51;
	@%p50 bra 	$L__BB147_115;
$L__BB147_118:
	setp.gt.u32 	%p51, %r1, 31;
	@%p51 bra 	$L__BB147_121;
	ld.shared.u16 	%rs8, [%r5];
	ld.shared.u16 	%rs9, [%r5+64];
	// begin inline asm
	{add.f16 %rs7,%rs8,%rs9;
}
	// end inline asm
	st.volatile.shared.u16 	[%r5], %rs7;
	ld.shared.u16 	%rs12, [%r5+32];
	// begin inline asm
	{add.f16 %rs10,%rs7,%rs12;
}
	// end inline asm
	st.volatile.shared.u16 	[%r5], %rs10;
	ld.shared.u16 	%rs15, [%r5+16];
	// begin inline asm
	{add.f16 %rs13,%rs10,%rs15;
}
	// end inline asm
	st.volatile.shared.u16 	[%r5], %rs13;
	ld.shared.u16 	%rs18, [%r5+8];
	// begin inline asm
	{add.f16 %rs16,%rs13,%rs18;
}
	// end inline asm
	st.volatile.shared.u16 	[%r5], %rs16;
	ld.shared.u16 	%rs21, [%r5+4];
	// begin inline asm
	{add.f16 %rs19,%rs16,%rs21;
}
	// end inline asm
	st.volatile.shared.u16 	[%r5], %rs19;
	ld.shared.u16 	%rs24, [%r5+2];
	// begin inline asm
	{add.f16 %rs22,%rs19,%rs24;
}
	// end inline asm
	st.volatile.shared.u16 	[%r5], %rs22;
	setp.ne.s32 	%p52, %r1, 0;
	@%p52 bra 	$L__BB147_121;
	cvta.to.global.u64 	%rd467, %rd260;
	mul.wide.u32 	%rd468, %r2, 2;
	add.s64 	%rd469, %rd467, %rd468;
	ld.shared.u16 	%rs25, [reducel3sdata_u8];
	st.global.u16 	[%rd469], %rs25;
$L__BB147_121:
	ret;

}
	// .globl	contiguous_reducel32_u8
.visible .entry contiguous_reducel32_u8(
	.param .u64 .ptr .align 1 contiguous_reducel32_u8_param_0,
	.param .u64 .ptr .align 1 contiguous_reducel32_u8_param_1,
	.param .u64 .ptr .align 1 contiguous_reducel32_u8_param_2,
	.param .u64 .ptr .align 1 contiguous_reducel32_u8_param_3,
	.param .u64 contiguous_reducel32_u8_param_4,
	.param .u64 contiguous_reducel32_u8_param_5,
	.param .u64 contiguous_reducel32_u8_param_6
)
{
	.reg .pred 	%p<77>;
	.reg .b16 	%rs<29>;
	.reg .b32 	%r<244>;
	.reg .b32 	%f<198>;
	.reg .b64 	%rd<565>;

	ld.param.u64 	%rd266, [contiguous_reducel32_u8_param_1];
	ld.param.u64 	%rd267, [contiguous_reducel32_u8_param_2];
	ld.param.u64 	%rd268, [contiguous_reducel32_u8_param_3];
	ld.param.u64 	%rd263, [contiguous_reducel32_u8_param_4];
	ld.param.u64 	%rd264, [contiguous_reducel32_u8_param_5];
	ld.param.u64 	%rd265, [contiguous_reducel32_u8_param_6];
	cvta.to.global.u64 	%rd1, %rd268;
	cvta.to.global.u64 	%rd2, %rd267;
	cvta.to.global.u64 	%rd564, %rd266;
	mov.u32 	%r1, %tid.x;
	mov.u32 	%r2, %ctaid.x;
	mov.u32 	%r243, %ntid.x;
	mul.lo.s32 	%r52, %r2, %r243;
	shl.b32 	%r53, %r52, 1;
	add.s32 	%r4, %r53, %r1;
	shl.b32 	%r54, %r1, 1;
	mov.u32 	%r55, reducel3sdata_u8;
	add.s32 	%r5, %r55, %r54;
	mov.b32 	%r51, 0;
	// begin inline asm
	cvt.rn.f16.s32 %rs4, %r51;
	// end inline asm
	st.shared.u16 	[%r5], %rs4;
	add.s32 	%r56, %r4, %r243;
	cvt.u64.u32 	%rd4, %r56;
	setp.le.u64 	%p1, %rd264, %rd4;
	@%p1 bra 	$L__BB148_62;
	cvt.u64.u32 	%rd396, %r4;
	mov.u32 	%r142, %ctaid.y;
	cvt.u64.u32 	%rd397, %r142;
	mul.lo.s64 	%rd398, %rd264, %rd397;
	add.s64 	%rd518, %rd398, %rd396;
	add.s64 	%rd516, %rd398, %rd4;
	cvt.u32.u64 	%r6, %rd263;
	add.s32 	%r237, %r6, -1;
	setp.lt.s32 	%p35, %r237, 0;
	mov.b64 	%rd522, 0;
	mov.u64 	%rd523, %rd522;
	@%p35 bra 	$L__BB148_53;
	setp.lt.u32 	%p36, %r237, 3;
	mov.b64 	%rd523, 0;
	mov.u64 	%rd522, %rd523;
	@%p36 bra 	$L__BB148_30;
	add.s32 	%r235, %r6, -2;
	and.b32  	%r143, %r6, -4;
	neg.s32 	%r234, %r143;
	mov.b64 	%rd523, 0;
$L__BB148_4:
	.pragma "nounroll";
	add.s32 	%r12, %r235, 1;
	mul.wide.u32 	%rd402, %r12, 8;
	add.s64 	%rd403, %rd2, %rd402;
	ld.global.u64 	%rd11, [%rd403];
	or.b64  	%rd404, %rd518, %rd11;
	and.b64  	%rd405, %rd404, -4294967296;
	setp.ne.s64 	%p37, %rd405, 0;
	@%p37 bra 	$L__BB148_6;
	cvt.u32.u64 	%r144, %rd11;
	cvt.u32.u64 	%r145, %rd518;
	div.u32 	%r146, %r145, %r144;
	mul.lo.s32 	%r147, %r146, %r144;
	sub.s32 	%r148, %r145, %r147;
	cvt.u64.u32 	%rd484, %r146;
	cvt.u64.u32 	%rd485, %r148;
	bra.uni 	$L__BB148_7;
$L__BB148_6:
	div.s64 	%rd484, %rd518, %rd11;
	mul.lo.s64 	%rd406, %rd484, %rd11;
	sub.s64 	%rd485, %rd518, %rd406;
$L__BB148_7:
	mul.wide.u32 	%rd407, %r12, 8;
	add.s64 	%rd408, %rd1, %rd407;
	ld.global.u64 	%rd18, [%rd408];
	mad.lo.s64 	%rd19, %rd18, %rd485, %rd522;
	or.b64  	%rd409, %rd516, %rd11;
	and.b64  	%rd410, %rd409, -4294967296;
	setp.ne.s64 	%p38, %rd410, 0;
	@%p38 bra 	$L__BB148_9;
	cvt.u32.u64 	%r149, %rd11;
	cvt.u32.u64 	%r150, %rd516;
	div.u32 	%r151, %r150, %r149;
	mul.lo.s32 	%r152, %r151, %r149;
	sub.s32 	%r153, %r150, %r152;
	cvt.u64.u32 	%rd486, %r151;
	cvt.u64.u32 	%rd487, %r153;
	bra.uni 	$L__BB148_10;
$L__BB148_9:
	div.s64 	%rd486, %rd516, %rd11;
	mul.lo.s64 	%rd411, %rd486, %rd11;
	sub.s64 	%rd487, %rd516, %rd411;
$L__BB148_10:
	mad.lo.s64 	%rd26, %rd487, %rd18, %rd523;
	mul.wide.u32 	%rd412, %r235, 8;
	add.s64 	%rd413, %rd2, %rd412;
	ld.global.u64 	%rd27, [%rd413];
	or.b64  	%rd414, %rd484, %rd27;
	and.b64  	%rd415, %rd414, -4294967296;
	setp.ne.s64 	%p39, %rd415, 0;
	@%p39 bra 	$L__BB148_12;
	cvt.u32.u64 	%r154, %rd27;
	cvt.u32.u64 	%r155, %rd484;
	div.u32 	%r156, %r155, %r154;
	mul.lo.s32 	%r157, %r156, %r154;
	sub.s32 	%r158, %r155, %r157;
	cvt.u64.u32 	%rd488, %r156;
	cvt.u64.u32 	%rd489, %r158;
	bra.uni 	$L__BB148_13;
$L__BB148_12:
	div.s64 	%rd488, %rd484, %rd27;
	mul.lo.s64 	%rd416, %rd488, %rd27;
	sub.s64 	%rd489, %rd484, %rd416;
$L__BB148_13:
	mul.wide.u32 	%rd417, %r235, 8;
	add.s64 	%rd418, %rd1, %rd417;
	ld.global.u64 	%rd34, [%rd418];
	mad.lo.s64 	%rd35, %rd34, %rd489, %rd19;
	or.b64  	%rd419, %rd486, %rd27;
	and.b64  	%rd420, %rd419, -4294967296;
	setp.ne.s64 	%p40, %rd420, 0;
	@%p40 bra 	$L__BB148_15;
	cvt.u32.u64 	%r159, %rd27;
	cvt.u32.u64 	%r160, %rd486;
	div.u32 	%r161, %r160, %r159;
	mul.lo.s32 	%r162, %r161, %r159;
	sub.s32 	%r163, %r160, %r162;
	cvt.u64.u32 	%rd490, %r161;
	cvt.u64.u32 	%rd491, %r163;
	bra.uni 	$L__BB148_16;
$L__BB148_15:
	div.s64 	%rd490, %rd486, %rd27;
	mul.lo.s64 	%rd421, %rd490, %rd27;
	sub.s64 	%rd491, %rd486, %rd421;
$L__BB148_16:
	mad.lo.s64 	%rd42, %rd491, %rd34, %rd26;
	add.s32 	%r13, %r235, -1;
	mul.wide.u32 	%rd422, %r13, 8;
	add.s64 	%rd423, %rd2, %rd422;
	ld.global.u64 	%rd43, [%rd423];
	or.b64  	%rd424, %rd488, %rd43;
	and.b64  	%rd425, %rd424, -4294967296;
	setp.ne.s64 	%p41, %rd425, 0;
	@%p41 bra 	$L__BB148_18;
	cvt.u32.u64 	%r164, %rd43;
	cvt.u32.u64 	%r165, %rd488;
	div.u32 	%r166, %r165, %r164;
	mul.lo.s32 	%r167, %r166, %r164;
	sub.s32 	%r168, %r165, %r167;
	cvt.u64.u32 	%rd492, %r166;
	cvt.u64.u32 	%rd493, %r168;
	bra.uni 	$L__BB148_19;
$L__BB148_18:
	div.s64 	%rd492, %rd488, %rd43;
	mul.lo.s64 	%rd426, %rd492, %rd43;
	sub.s64 	%rd493, %rd488, %rd426;
$L__BB148_19:
	mul.wide.u32 	%rd427, %r13, 8;
	add.s64 	%rd428, %rd1, %rd427;
	ld.global.u64 	%rd50, [%rd428];
	mad.lo.s64 	%rd51, %rd50, %rd493, %rd35;
	or.b64  	%rd429, %rd490, %rd43;
	and.b64  	%rd430, %rd429, -4294967296;
	setp.ne.s64 	%p42, %rd430, 0;
	@%p42 bra 	$L__BB148_21;
	cvt.u32.u64 	%r169, %rd43;
	cvt.u32.u64 	%r170, %rd490;
	div.u32 	%r171, %r170, %r169;
	mul.lo.s32 	%r172, %r171, %r169;
	sub.s32 	%r173, %r170, %r172;
	cvt.u64.u32 	%rd494, %r171;
	cvt.u64.u32 	%rd495, %r173;
	bra.uni 	$L__BB148_22;
$L__BB148_21:
	div.s64 	%rd494, %rd490, %rd43;
	mul.lo.s64 	%rd431, %rd494, %rd43;
	sub.s64 	%rd495, %rd490, %rd431;
$L__BB148_22:
	mad.lo.s64 	%rd58, %rd495, %rd50, %rd42;
	add.s32 	%r174, %r235, -2;
	mul.wide.u32 	%rd432, %r174, 8;
	add.s64 	%rd433, %rd2, %rd432;
	ld.global.u64 	%rd59, [%rd433];
	or.b64  	%rd434, %rd492, %rd59;
	and.b64  	%rd435, %rd434, -4294967296;
	setp.ne.s64 	%p43, %rd435, 0;
	@%p43 bra 	$L__BB148_24;
	cvt.u32.u64 	%r175, %rd59;
	cvt.u32.u64 	%r176, %rd492;
	div.u32 	%r177, %r176, %r175;
	mul.lo.s32 	%r178, %r177, %r175;
	sub.s32 	%r179, %r176, %r178;
	cvt.u64.u32 	%rd518, %r177;
	cvt.u64.u32 	%rd497, %r179;
	bra.uni 	$L__BB148_25;
$L__BB148_24:
	div.s64 	%rd518, %rd492, %rd59;
	mul.lo.s64 	%rd436, %rd518, %rd59;
	sub.s64 	%rd497, %rd492, %rd436;
$L__BB148_25:
	mul.wide.u32 	%rd437, %r174, 8;
	add.s64 	%rd438, %rd1, %rd437;
	ld.global.u64 	%rd66, [%rd438];
	mad.lo.s64 	%rd522, %rd66, %rd497, %rd51;
	or.b64  	%rd439, %rd494, %rd59;
	and.b64  	%rd440, %rd439, -4294967296;
	setp.ne.s64 	%p44, %rd440, 0;
	@%p44 bra 	$L__BB148_27;
	cvt.u32.u64 	%r181, %rd59;
	cvt.u32.u64 	%r182, %rd494;
	div.u32 	%r183, %r182, %r181;
	mul.lo.s32 	%r184, %r183, %r181;
	sub.s32 	%r185, %r182, %r184;
	cvt.u64.u32 	%rd516, %r183;
	cvt.u64.u32 	%rd499, %r185;
	bra.uni 	$L__BB148_28;
$L__BB148_27:
	div.s64 	%rd516, %rd494, %rd59;
	mul.lo.s64 	%rd441, %rd516, %rd59;
	sub.s64 	%rd499, %rd494, %rd441;
$L__BB148_28:
	mad.lo.s64 	%rd523, %rd499, %rd66, %rd58;
	add.s32 	%r235, %r235, -4;
	add.s32 	%r234, %r234, 4;
	setp.ne.s32 	%p45, %r234, 0;
	@%p45 bra 	$L__BB148_4;
	add.s32 	%r237, %r235, 1;
$L__BB148_30:
	and.b32  	%r18, %r6, 3;
	setp.eq.s32 	%p46, %r18, 0;
	@%p46 bra 	$L__BB148_53;
	setp.eq.s32 	%p47, %r18, 1;
	@%p47 bra 	$L__BB148_45;
	mul.wide.u32 	%rd443, %r237, 8;
	add.s64 	%rd444, %rd2, %rd443;
	ld.global.u64 	%rd81, [%rd444];
	or.b64  	%rd445, %rd518, %rd81;
	and.b64  	%rd446, %rd445, -4294967296;
	setp.ne.s64 	%p48, %rd446, 0;
	@%p48 bra 	$L__BB148_34;
	cvt.u32.u64 	%r186, %rd81;
	cvt.u32.u64 	%r187, %rd518;
	div.u32 	%r188, %r187, %r186;
	mul.lo.s32 	%r189, %r188, %r186;
	sub.s32 	%r190, %r187, %r189;
	cvt.u64.u32 	%rd506, %r188;
	cvt.u64.u32 	%rd507, %r190;
	bra.uni 	$L__BB148_35;
$L__BB148_34:
	div.s64 	%rd506, %rd518, %rd81;
	mul.lo.s64 	%rd447, %rd506, %rd81;
	sub.s64 	%rd507, %rd518, %rd447;
$L__BB148_35:
	add.s64 	%rd449, %rd1, %rd443;
	ld.global.u64 	%rd88, [%rd449];
	mad.lo.s64 	%rd89, %rd88, %rd507, %rd522;
	or.b64  	%rd450, %rd516, %rd81;
	and.b64  	%rd451, %rd450, -4294967296;
	setp.ne.s64 	%p49, %rd451, 0;
	@%p49 bra 	$L__BB148_37;
	cvt.u32.u64 	%r191, %rd81;
	cvt.u32.u64 	%r192, %rd516;
	div.u32 	%r193, %r192, %r191;
	mul.lo.s32 	%r194, %r193, %r191;
	sub.s32 	%r195, %r192, %r194;
	cvt.u64.u32 	%rd508, %r193;
	cvt.u64.u32 	%rd509, %r195;
	bra.uni 	$L__BB148_38;
$L__BB148_37:
	div.s64 	%rd508, %rd516, %rd81;
	mul.lo.s64 	%rd452, %rd508, %rd81;
	sub.s64 	%rd509, %rd516, %rd452;
$L__BB148_38:
	mad.lo.s64 	%rd96, %rd509, %rd88, %rd523;
	add.s32 	%r19, %r237, -1;
	mul.wide.u32 	%rd453, %r19, 8;
	add.s64 	%rd454, %rd2, %rd453;
	ld.global.u64 	%rd97, [%rd454];
	or.b64  	%rd455, %rd506, %rd97;
	and.b64  	%rd456, %rd455, -4294967296;
	setp.ne.s64 	%p50, %rd456, 0;
	@%p50 bra 	$L__BB148_40;
	cvt.u32.u64 	%r196, %rd97;
	cvt.u32.u64 	%r197, %rd506;
	div.u32 	%r198, %r197, %r196;
	mul.lo.s32 	%r199, %r198, %r196;
	sub.s32 	%r200, %r197, %r199;
	cvt.u64.u32 	%rd518, %r198;
	cvt.u64.u32 	%rd511, %r200;
	bra.uni 	$L__BB148_41;
$L__BB148_40:
	div.s64 	%rd518, %rd506, %rd97;
	mul.lo.s64 	%rd457, %rd518, %rd97;
	sub.s64 	%rd511, %rd506, %rd457;
$L__BB148_41:
	add.s64 	%rd459, %rd1, %rd453;
	ld.global.u64 	%rd104, [%rd459];
	mad.lo.s64 	%rd522, %rd104, %rd511, %rd89;
	or.b64  	%rd460, %rd508, %rd97;
	and.b64  	%rd461, %rd460, -4294967296;
	setp.ne.s64 	%p51, %rd461, 0;
	@%p51 bra 	$L__BB148_43;
	cvt.u32.u64 	%r201, %rd97;
	cvt.u32.u64 	%r202, %rd508;
	div.u32 	%r203, %r202, %r201;
	mul.lo.s32 	%r204, %r203, %r201;
	sub.s32 	%r205, %r202, %r204;
	cvt.u64.u32 	%rd516, %r203;
	cvt.u64.u32 	%rd513, %r205;
	bra.uni 	$L__BB148_44;
$L__BB148_43:
	div.s64 	%rd516, %rd508, %rd97;
	mul.lo.s64 	%rd462, %rd516, %rd97;
	sub.s64 	%rd513, %rd508, %rd462;
$L__BB148_44:
	mad.lo.s64 	%rd523, %rd513, %rd104, %rd96;
	add.s32 	%r237, %r237, -2;
$L__BB148_45:
	and.b32  	%r206, %r6, 1;
	setp.eq.b32 	%p52, %r206, 1;
	not.pred 	%p53, %p52;
	@%p53 bra 	$L__BB148_53;
	mul.wide.u32 	%rd463, %r237, 8;
	add.s64 	%rd464, %rd2, %rd463;
	ld.global.u64 	%rd119, [%rd464];
	or.b64  	%rd465, %rd518, %rd119;
	and.b64  	%rd466, %rd465, -4294967296;
	setp.ne.s64 	%p54, %rd466, 0;
	@%p54 bra 	$L__BB148_48;
	cvt.u32.u64 	%r207, %rd119;
	cvt.u32.u64 	%r208, %rd518;
	rem.u32 	%r209, %r208, %r207;
	cvt.u64.u32 	%rd520, %r209;
	bra.uni 	$L__BB148_49;
$L__BB148_48:
	rem.s64 	%rd520, %rd518, %rd119;
$L__BB148_49:
	add.s64 	%rd468, %rd1, %rd463;
	ld.global.u64 	%rd123, [%rd468];
	mad.lo.s64 	%rd522, %rd123, %rd520, %rd522;
	or.b64  	%rd469, %rd516, %rd119;
	and.b64  	%rd470, %rd469, -4294967296;
	setp.ne.s64 	%p55, %rd470, 0;
	@%p55 bra 	$L__BB148_51;
	cvt.u32.u64 	%r210, %rd119;
	cvt.u32.u64 	%r211, %rd516;
	rem.u32 	%r212, %r211, %r210;
	cvt.u64.u32 	%rd521, %r212;
	bra.uni 	$L__BB148_52;
$L__BB148_51:
	rem.s64 	%rd521, %rd516, %rd119;
$L__BB148_52:
	mad.lo.s64 	%rd523, %rd521, %rd123, %rd523;
$L__BB148_53:
	add.s64 	%rd471, %rd564, %rd522;
	ld.global.u8 	%rs1, [%rd471];
	cvt.rn.f32.u16 	%f1, %rs1;
	abs.f32 	%f2, %f1;
	setp.eq.s16 	%p56, %rs1, 1;
	mov.f32 	%f195, 0f3F800000;
	@%p56 bra 	$L__BB148_57;
	setp.num.f32 	%p57, %f2, %f2;
	@%p57 bra 	$L__BB148_56;
	mov.f32 	%f134, 0f40400000;
	add.rn.f32 	%f195, %f1, %f134;
	bra.uni 	$L__BB148_57;
$L__BB148_56:
	setp.lt.f32 	%p58, %f2, 0f00800000;
	mul.f32 	%f77, %f2, 0f4B800000;
	selp.f32 	%f78, %f77, %f2, %p58;
	mov.b32 	%r213, %f78;
	add.s32 	%r214, %r213, -1060439283;
	and.b32  	%r215, %r214, -8388608;
	sub.s32 	%r216, %r213, %r215;
	mov.b32 	%f79, %r216;
	cvt.rn.f32.s32 	%f80, %r215;
	selp.f32 	%f81, 0fC1C00000, 0f00000000, %p58;
	fma.rn.f32 	%f82, %f80, 0f34000000, %f81;
	add.f32 	%f83, %f79, 0fBF800000;
	add.f32 	%f84, %f79, 0f3F800000;
	rcp.approx.ftz.f32 	%f85, %f84;
	add.f32 	%f86, %f83, %f83;
	mul.f32 	%f87, %f86, %f85;
	mul.f32 	%f88, %f87, %f87;
	neg.f32 	%f89, %f87;
	sub.f32 	%f90, %f83, %f87;
	add.f32 	%f91, %f90, %f90;
	fma.rn.f32 	%f92, %f89, %f83, %f91;
	mul.rn.f32 	%f93, %f85, %f92;
	fma.rn.f32 	%f94, %f88, 0f3A2C32E4, 0f3B52E7DB;
	fma.rn.f32 	%f95, %f94, %f88, 0f3C93BB73;
	fma.rn.f32 	%f96, %f95, %f88, 0f3DF6384F;
	mul.rn.f32 	%f97, %f96, %f88;
	fma.rn.f32 	%f98, %f87, 0f3FB8AA3B, %f82;
	mul.f32 	%f99, %f97, 0f40400000;
	sub.f32 	%f100, %f82, %f98;
	fma.rn.f32 	%f101, %f87, 0f3FB8AA3B, %f100;
	fma.rn.f32 	%f102, %f93, 0f3FB8AA3B, %f101;
	fma.rn.f32 	%f103, %f87, 0f32A55E34, %f102;
	fma.rn.f32 	%f104, %f99, %f93, %f103;
	fma.rn.f32 	%f105, %f97, %f87, %f104;
	add.rn.f32 	%f106, %f98, %f105;
	mov.f32 	%f107, 0f40400000;
	mul.rn.f32 	%f108, %f106, %f107;
	cvt.rni.f32.f32 	%f109, %f108;
	sub.f32 	%f110, %f108, %f109;
	neg.f32 	%f111, %f108;
	fma.rn.f32 	%f112, %f106, 0f40400000, %f111;
	neg.f32 	%f113, %f98;
	add.rn.f32 	%f114, %f106, %f113;
	neg.f32 	%f115, %f114;
	add.rn.f32 	%f116, %f105, %f115;
	fma.rn.f32 	%f117, %f116, 0f40400000, %f112;
	add.f32 	%f118, %f110, %f117;
	setp.gt.f32 	%p59, %f109, 0f00000000;
	selp.b32 	%r217, 0, -2097152000, %p59;
	setp.eq.s16 	%p60, %rs1, 0;
	setp.eq.f32 	%p61, %f2, 0f7F800000;
	add.f32 	%f119, %f1, %f1;
	setp.lt.f32 	%p62, %f108, 0f00000000;
	selp.f32 	%f120, 0f00000000, 0f7F800000, %p62;
	abs.f32 	%f121, %f108;
	setp.gt.f32 	%p63, %f121, 0f43180000;
	cvt.rzi.s32.f32 	%r218, %f109;
	shl.b32 	%r219, %r218, 23;
	sub.s32 	%r220, %r219, %r217;
	mov.b32 	%f122, %r220;
	add.s32 	%r221, %r217, 2130706432;
	mov.b32 	%f123, %r221;
	fma.rn.f32 	%f124, %f118, 0f391FCB8E, 0f3AAF85ED;
	fma.rn.f32 	%f125, %f124, %f118, 0f3C1D9856;
	fma.rn.f32 	%f126, %f125, %f118, 0f3D6357BB;
	fma.rn.f32 	%f127, %f126, %f118, 0f3E75FDEC;
	fma.rn.f32 	%f128, %f127, %f118, 0f3F317218;
	fma.rn.f32 	%f129, %f128, %f118, 0f3F800000;
	mul.f32 	%f130, %f129, %f123;
	mul.f32 	%f131, %f130, %f122;
	selp.f32 	%f132, %f120, %f131, %p63;
	selp.f32 	%f133, %f119, %f132, %p61;
	selp.f32 	%f195, %f119, %f133, %p60;
$L__BB148_57:
	add.s64 	%rd472, %rd564, %rd523;
	ld.global.u8 	%rs2, [%rd472];
	cvt.rn.f32.u16 	%f6, %rs2;
	abs.f32 	%f7, %f6;
	setp.eq.s16 	%p64, %rs2, 1;
	mov.f32 	%f196, 0f3F800000;
	@%p64 bra 	$L__BB148_61;
	setp.num.f32 	%p65, %f7, %f7;
	@%p65 bra 	$L__BB148_60;
	mov.f32 	%f193, 0f40400000;
	add.rn.f32 	%f196, %f6, %f193;
	bra.uni 	$L__BB148_61;
$L__BB148_60:
	setp.lt.f32 	%p66, %f7, 0f00800000;
	mul.f32 	%f136, %f7, 0f4B800000;
	selp.f32 	%f137, %f136, %f7, %p66;
	mov.b32 	%r222, %f137;
	add.s32 	%r223, %r222, -1060439283;
	and.b32  	%r224, %r223, -8388608;
	sub.s32 	%r225, %r222, %r224;
	mov.b32 	%f138, %r225;
	cvt.rn.f32.s32 	%f139, %r224;
	selp.f32 	%f140, 0fC1C00000, 0f00000000, %p66;
	fma.rn.f32 	%f141, %f139, 0f34000000, %f140;
	add.f32 	%f142, %f138, 0fBF800000;
	add.f32 	%f143, %f138, 0f3F800000;
	rcp.approx.ftz.f32 	%f144, %f143;
	add.f32 	%f145, %f142, %f142;
	mul.f32 	%f146, %f145, %f144;
	mul.f32 	%f147, %f146, %f146;
	neg.f32 	%f148, %f146;
	sub.f32 	%f149, %f142, %f146;
	add.f32 	%f150, %f149, %f149;
	fma.rn.f32 	%f151, %f148, %f142, %f150;
	mul.rn.f32 	%f152, %f144, %f151;
	fma.rn.f32 	%f153, %f147, 0f3A2C32E4, 0f3B52E7DB;
	fma.rn.f32 	%f154, %f153, %f147, 0f3C93BB73;
	fma.rn.f32 	%f155, %f154, %f147, 0f3DF6384F;
	mul.rn.f32 	%f156, %f155, %f147;
	fma.rn.f32 	%f157, %f146, 0f3FB8AA3B, %f141;
	mul.f32 	%f158, %f156, 0f40400000;
	sub.f32 	%f159, %f141, %f157;
	fma.rn.f32 	%f160, %f146, 0f3FB8AA3B, %f159;
	fma.rn.f32 	%f161, %f152, 0f3FB8AA3B, %f160;
	fma.rn.f32 	%f162, %f146, 0f32A55E34, %f161;
	fma.rn.f32 	%f163, %f158, %f152, %f162;
	fma.rn.f32 	%f164, %f156, %f146, %f163;
	add.rn.f32 	%f165, %f157, %f164;
	mov.f32 	%f166, 0f40400000;
	mul.rn.f32 	%f167, %f165, %f166;
	cvt.rni.f32.f32 	%f168, %f167;
	sub.f32 	%f169, %f167, %f168;
	neg.f32 	%f170, %f167;
	fma.rn.f32 	%f171, %f165, 0f40400000, %f170;
	neg.f32 	%f172, %f157;
	add.rn.f32 	%f173, %f165, %f172;
	neg.f32 	%f174, %f173;
	add.rn.f32 	%f175, %f164, %f174;
	fma.rn.f32 	%f176, %f175, 0f40400000, %f171;
	add.f32 	%f177, %f169, %f176;
	setp.gt.f32 	%p67, %f168, 0f00000000;
	selp.b32 	%r226, 0, -2097152000, %p67;
	setp.eq.s16 	%p68, %rs2, 0;
	setp.eq.f32 	%p69, %f7, 0f7F800000;
	add.f32 	%f178, %f6, %f6;
	setp.lt.f32 	%p70, %f167, 0f00000000;
	selp.f32 	%f179, 0f00000000, 0f7F800000, %p70;
	abs.f32 	%f180, %f167;
	setp.gt.f32 	%p71, %f180, 0f43180000;
	cvt.rzi.s32.f32 	%r227, %f168;
	shl.b32 	%r228, %r227, 23;
	sub.s32 	%r229, %r228, %r226;
	mov.b32 	%f181, %r229;
	add.s32 	%r230, %r226, 2130706432;
	mov.b32 	%f182, %r230;
	fma.rn.f32 	%f183, %f177, 0f391FCB8E, 0f3AAF85ED;
	fma.rn.f32 	%f184, %f183, %f177, 0f3C1D9856;
	fma.rn.f32 	%f185, %f184, %f177, 0f3D6357BB;
	fma.rn.f32 	%f186, %f185, %f177, 0f3E75FDEC;
	fma.rn.f32 	%f187, %f186, %f177, 0f3F317218;
	fma.rn.f32 	%f188, %f187, %f177, 0f3F800000;
	mul.f32 	%f189, %f188, %f182;
	mul.f32 	%f190, %f189, %f181;
	selp.f32 	%f191, %f179, %f190, %p71;
	selp.f32 	%f192, %f178, %f191, %p69;
	selp.f32 	%f196, %f178, %f192, %p68;
$L__BB148_61:
	add.f32 	%f194, %f195, %f196;
	// begin inline asm
	{  cvt.rn.f16.f32 %rs6, %f194;}

	// end inline asm
	st.shared.u16 	[%r5], %rs6;
	bra.uni 	$L__BB148_126;
$L__BB148_62:
	cvt.u64.u32 	%rd131, %r4;
	setp.le.u64 	%p2, %rd264, %rd131;
	@%p2 bra 	$L__BB148_126;
	mov.u32 	%r57, %ctaid.y;
	cvt.u64.u32 	%rd269, %r57;
	mad.lo.s64 	%rd555, %rd264, %rd269, %rd131;
	cvt.u32.u64 	%r22, %rd263;
	add.s32 	%r241, %r22, -1;
	setp.lt.s32 	%p3, %r241, 0;
	@%p3 bra 	$L__BB148_121;
	and.b32  	%r24, %r22, 7;
	setp.lt.u32 	%p4, %r241, 7;
	@%p4 bra 	$L__BB148_92;
	add.s32 	%r239, %r22, -4;
	and.b32  	%r58, %r22, -8;
	neg.s32 	%r238, %r58;
$L__BB148_66:
	.pragma "nounroll";
	add.s32 	%r29, %r239, 3;
	mul.wide.u32 	%rd271, %r29, 8;
	add.s64 	%rd272, %rd2, %rd271;
	ld.global.u64 	%rd135, [%rd272];
	or.b64  	%rd273, %rd555, %rd135;
	and.b64  	%rd274, %rd273, -4294967296;
	setp.ne.s64 	%p5, %rd274, 0;
	@%p5 bra 	$L__BB148_68;
	cvt.u32.u64 	%r59, %rd135;
	cvt.u32.u64 	%r60, %rd555;
	div.u32 	%r61, %r60, %r59;
	mul.lo.s32 	%r62, %r61, %r59;
	sub.s32 	%r63, %r60, %r62;
	cvt.u64.u32 	%rd526, %r61;
	cvt.u64.u32 	%rd527, %r63;
	bra.uni 	$L__BB148_69;
$L__BB148_68:
	div.s64 	%rd526, %rd555, %rd135;
	mul.lo.s64 	%rd275, %rd526, %rd135;
	sub.s64 	%rd527, %rd555, %rd275;
$L__BB148_69:
	add.s64 	%rd277, %rd1, %rd271;
	ld.global.u64 	%rd278, [%rd277];
	mul.lo.s64 	%rd142, %rd278, %rd527;
	add.s32 	%r30, %r239, 2;
	mul.wide.u32 	%rd279, %r30, 8;
	add.s64 	%rd280, %rd2, %rd279;
	ld.global.u64 	%rd143, [%rd280];
	or.b64  	%rd281, %rd526, %rd143;
	and.b64  	%rd282, %rd281, -4294967296;
	setp.ne.s64 	%p6, %rd282, 0;
	@%p6 bra 	$L__BB148_71;
	cvt.u32.u64 	%r64, %rd143;
	cvt.u32.u64 	%r65, %rd526;
	div.u32 	%r66, %r65, %r64;
	mul.lo.s32 	%r67, %r66, %r64;
	sub.s32 	%r68, %r65, %r67;
	cvt.u64.u32 	%rd528, %r66;
	cvt.u64.u32 	%rd529, %r68;
	bra.uni 	$L__BB148_72;
$L__BB148_71:
	div.s64 	%rd528, %rd526, %rd143;
	mul.lo.s64 	%rd283, %rd528, %rd143;
	sub.s64 	%rd529, %rd526, %rd283;
$L__BB148_72:
	add.s64 	%rd285, %rd1, %rd279;
	ld.global.u64 	%rd286, [%rd285];
	mad.lo.s64 	%rd150, %rd286, %rd529, %rd142;
	add.s32 	%r31, %r239, 1;
	mul.wide.u32 	%rd287, %r31, 8;
	add.s64 	%rd288, %rd2, %rd287;
	ld.global.u64 	%rd151, [%rd288];
	or.b64  	%rd289, %rd528, %rd151;
	and.b64  	%rd290, %rd289, -4294967296;
	setp.ne.s64 	%p7, %rd290, 0;
	@%p7 bra 	$L__BB148_74;
	cvt.u32.u64 	%r69, %rd151;
	cvt.u32.u64 	%r70, %rd528;
	div.u32 	%r71, %r70, %r69;
	mul.lo.s32 	%r72, %r71, %r69;
	sub.s32 	%r73, %r70, %r72;
	cvt.u64.u32 	%rd530, %r71;
	cvt.u64.u32 	%rd531, %r73;
	bra.uni 	$L__BB148_75;
$L__BB148_74:
	div.s64 	%rd530, %rd528, %rd151;
	mul.lo.s64 	%rd291, %rd530, %rd151;
	sub.s64 	%rd531, %rd528, %rd291;
$L__BB148_75:
	add.s64 	%rd293, %rd1, %rd287;
	ld.global.u64 	%rd294, [%rd293];
	mad.lo.s64 	%rd158, %rd294, %rd531, %rd150;
	add.s32 	%r32, %r239, -4;
	mul.wide.u32 	%rd295, %r239, 8;
	add.s64 	%rd296, %rd2, %rd295;
	ld.global.u64 	%rd159, [%rd296];
	or.b64  	%rd297, %rd530, %rd159;
	and.b64  	%rd298, %rd297, -4294967296;
	setp.ne.s64 	%p8, %rd298, 0;
	@%p8 bra 	$L__BB148_77;
	cvt.u32.u64 	%r74, %rd159;
	cvt.u32.u64 	%r75, %rd530;
	div.u32 	%r76, %r75, %r74;
	mul.lo.s32 	%r77, %r76, %r74;
	sub.s32 	%r78, %r75, %r77;
	cvt.u64.u32 	%rd532, %r76;
	cvt.u64.u32 	%rd533, %r78;
	bra.uni 	$L__BB148_78;
$L__BB148_77:
	div.s64 	%rd532, %rd530, %rd159;
	mul.lo.s64 	%rd299, %rd532, %rd159;
	sub.s64 	%rd533, %rd530, %rd299;
$L__BB148_78:
	add.s64 	%rd301, %rd1, %rd295;
	ld.global.u64 	%rd302, [%rd301];
	mad.lo.s64 	%rd166, %rd302, %rd533, %rd158;
	add.s32 	%r33, %r239, -1;
	mul.wide.u32 	%rd303, %r33, 8;
	add.s64 	%rd304, %rd2, %rd303;
	ld.global.u64 	%rd167, [%rd304];
	or.b64  	%rd305, %rd532, %rd167;
	and.b64  	%rd306, %rd305, -4294967296;
	setp.ne.s64 	%p9, %rd306, 0;
	@%p9 bra 	$L__BB148_80;
	cvt.u32.u64 	%r79, %rd167;
	cvt.u32.u64 	%r80, %rd532;
	div.u32 	%r81, %r80, %r79;
	mul.lo.s32 	%r82, %r81, %r79;
	sub.s32 	%r83, %r80, %r82;
	cvt.u64.u32 	%rd534, %r81;
	cvt.u64.u32 	%rd535, %r83;
	bra.uni 	$L__BB148_81;
$L__BB148_80:
	div.s64 	%rd534, %rd532, %rd167;
	mul.lo.s64 	%rd307, %rd534, %rd167;
	sub.s64 	%rd535, %rd532, %rd307;
$L__BB148_81:
	add.s64 	%rd309, %rd1, %rd303;
	ld.global.u64 	%rd310, [%rd309];
	mad.lo.s64 	%rd174, %rd310, %rd535, %rd166;
	add.s32 	%r34, %r239, -2;
	mul.wide.u32 	%rd311, %r34, 8;
	add.s64 	%rd312, %rd2, %rd311;
	ld.global.u64 	%rd175, [%rd312];
	or.b64  	%rd313, %rd534, %rd175;
	and.b64  	%rd314, %rd313, -4294967296;
	setp.ne.s64 	%p10, %rd314, 0;
	@%p10 bra 	$L__BB148_83;
	cvt.u32.u64 	%r84, %rd175;
	cvt.u32.u64 	%r85, %rd534;
	div.u32 	%r86, %r85, %r84;
	mul.lo.s32 	%r87, %r86, %r84;
	sub.s32 	%r88, %r85, %r87;
	cvt.u64.u32 	%rd536, %r86;
	cvt.u64.u32 	%rd537, %r88;
	bra.uni 	$L__BB148_84;
$L__BB148_83:
	div.s64 	%rd536, %rd534, %rd175;
	mul.lo.s64 	%rd315, %rd536, %rd175;
	sub.s64 	%rd537, %rd534, %rd315;
$L__BB148_84:
	add.s64 	%rd317, %rd1, %rd311;
	ld.global.u64 	%rd318, [%rd317];
	mad.lo.s64 	%rd182, %rd318, %rd537, %rd174;
	add.s32 	%r35, %r239, -3;
	mul.wide.u32 	%rd319, %r35, 8;
	add.s64 	%rd320, %rd2, %rd319;
	ld.global.u64 	%rd183, [%rd320];
	or.b64  	%rd321, %rd536, %rd183;
	and.b64  	%rd322, %rd321, -4294967296;
	setp.ne.s64 	%p11, %rd322, 0;
	@%p11 bra 	$L__BB148_86;
	cvt.u32.u64 	%r89, %rd183;
	cvt.u32.u64 	%r90, %rd536;
	div.u32 	%r91, %r90, %r89;
	mul.lo.s32 	%r92, %r91, %r89;
	sub.s32 	%r93, %r90, %r92;
	cvt.u64.u32 	%rd538, %r91;
	cvt.u64.u32 	%rd539, %r93;
	bra.uni 	$L__BB148_87;
$L__BB148_86:
	div.s64 	%rd538, %rd536, %rd183;
	mul.lo.s64 	%rd323, %rd538, %rd183;
	sub.s64 	%rd539, %rd536, %rd323;
$L__BB148_87:
	add.s64 	%rd325, %rd1, %rd319;
	ld.global.u64 	%rd326, [%rd325];
	mad.lo.s64 	%rd190, %rd326, %rd539, %rd182;
	mul.wide.u32 	%rd327, %r32, 8;
	add.s64 	%rd328, %rd2, %rd327;
	ld.global.u64 	%rd191, [%rd328];
	or.b64  	%rd329, %rd538, %rd191;
	and.b64  	%rd330, %rd329, -4294967296;
	setp.ne.s64 	%p12, %rd330, 0;
	@%p12 bra 	$L__BB148_89;
	cvt.u32.u64 	%r94, %rd191;
	cvt.u32.u64 	%r95, %rd538;
	div.u32 	%r96, %r95, %r94;
	mul.lo.s32 	%r97, %r96, %r94;
	sub.s32 	%r98, %r95, %r97;
	cvt.u64.u32 	%rd555, %r96;
	cvt.u64.u32 	%rd541, %r98;
	bra.uni 	$L__BB148_90;
$L__BB148_89:
	div.s64 	%rd555, %rd538, %rd191;
	mul.lo.s64 	%rd331, %rd555, %rd191;
	sub.s64 	%rd541, %rd538, %rd331;
$L__BB148_90:
	add.s64 	%rd333, %rd1, %rd327;
	ld.global.u64 	%rd334, [%rd333];
	mad.lo.s64 	%rd335, %rd334, %rd541, %rd190;
	add.s64 	%rd564, %rd564, %rd335;
	add.s32 	%r239, %r239, -8;
	add.s32 	%r238, %r238, 8;
	setp.ne.s32 	%p13, %r238, 0;
	@%p13 bra 	$L__BB148_66;
	add.s32 	%r241, %r239, 3;
$L__BB148_92:
	setp.eq.s32 	%p14, %r24, 0;
	@%p14 bra 	$L__BB148_121;
	and.b32  	%r40, %r22, 3;
	setp.lt.u32 	%p15, %r24, 4;
	@%p15 bra 	$L__BB148_107;
	mul.wide.u32 	%rd337, %r241, 8;
	add.s64 	%rd338, %rd2, %rd337;
	ld.global.u64 	%rd202, [%rd338];
	or.b64  	%rd339, %rd555, %rd202;
	and.b64  	%rd340, %rd339, -4294967296;
	setp.ne.s64 	%p16, %rd340, 0;
	@%p16 bra 	$L__BB148_96;
	cvt.u32.u64 	%r99, %rd202;
	cvt.u32.u64 	%r100, %rd555;
	div.u32 	%r101, %r100, %r99;
	mul.lo.s32 	%r102, %r101, %r99;
	sub.s32 	%r103, %r100, %r102;
	cvt.u64.u32 	%rd545, %r101;
	cvt.u64.u32 	%rd546, %r103;
	bra.uni 	$L__BB148_97;
$L__BB148_96:
	div.s64 	%rd545, %rd555, %rd202;
	mul.lo.s64 	%rd341, %rd545, %rd202;
	sub.s64 	%rd546, %rd555, %rd341;
$L__BB148_97:
	add.s64 	%rd343, %rd1, %rd337;
	ld.global.u64 	%rd344, [%rd343];
	mul.lo.s64 	%rd209, %rd344, %rd546;
	add.s32 	%r41, %r241, -1;
	mul.wide.u32 	%rd345, %r41, 8;
	add.s64 	%rd346, %rd2, %rd345;
	ld.global.u64 	%rd210, [%rd346];
	or.b64  	%rd347, %rd545, %rd210;
	and.b64  	%rd348, %rd347, -4294967296;
	setp.ne.s64 	%p17, %rd348, 0;
	@%p17 bra 	$L__BB148_99;
	cvt.u32.u64 	%r104, %rd210;
	cvt.u32.u64 	%r105, %rd545;
	div.u32 	%r106, %r105, %r104;
	mul.lo.s32 	%r107, %r106, %r104;
	sub.s32 	%r108, %r105, %r107;
	cvt.u64.u32 	%rd547, %r106;
	cvt.u64.u32 	%rd548, %r108;
	bra.uni 	$L__BB148_100;
$L__BB148_99:
	div.s64 	%rd547, %rd545, %rd210;
	mul.lo.s64 	%rd349, %rd547, %rd210;
	sub.s64 	%rd548, %rd545, %rd349;
$L__BB148_100:
	add.s64 	%rd351, %rd1, %rd345;
	ld.global.u64 	%rd352, [%rd351];
	mad.lo.s64 	%rd217, %rd352, %rd548, %rd209;
	add.s32 	%r42, %r241, -2;
	mul.wide.u32 	%rd353, %r42, 8;
	add.s64 	%rd354, %rd2, %rd353;
	ld.global.u64 	%rd218, [%rd354];
	or.b64  	%rd355, %rd547, %rd218;
	and.b64  	%rd356, %rd355, -4294967296;
	setp.ne.s64 	%p18, %rd356, 0;
	@%p18 bra 	$L__BB148_102;
	cvt.u32.u64 	%r109, %rd218;
	cvt.u32.u64 	%r110, %rd547;
	div.u32 	%r111, %r110, %r109;
	mul.lo.s32 	%r112, %r111, %r109;
	sub.s32 	%r113, %r110, %r112;
	cvt.u64.u32 	%rd549, %r111;
	cvt.u64.u32 	%rd550, %r113;
	bra.uni 	$L__BB148_103;
$L__BB148_102:
	div.s64 	%rd549, %rd547, %rd218;
	mul.lo.s64 	%rd357, %rd549, %rd218;
	sub.s64 	%rd550, %rd547, %rd357;
$L__BB148_103:
	add.s64 	%rd359, %rd1, %rd353;
	ld.global.u64 	%rd360, [%rd359];
	mad.lo.s64 	%rd225, %rd360, %rd550, %rd217;
	add.s32 	%r43, %r241, -3;
	mul.wide.u32 	%rd361, %r43, 8;
	add.s64 	%rd362, %rd2, %rd361;
	ld.global.u64 	%rd226, [%rd362];
	or.b64  	%rd363, %rd549, %rd226;
	and.b64  	%rd364, %rd363, -4294967296;
	setp.ne.s64 	%p19, %rd364, 0;
	@%p19 bra 	$L__BB148_105;
	cvt.u32.u64 	%r114, %rd226;
	cvt.u32.u64 	%r115, %rd549;
	div.u32 	%r116, %r115, %r114;
	mul.lo.s32 	%r117, %r116, %r114;
	sub.s32 	%r118, %r115, %r117;
	cvt.u64.u32 	%rd555, %r116;
	cvt.u64.u32 	%rd552, %r118;
	bra.uni 	$L__BB148_106;
$L__BB148_105:
	div.s64 	%rd555, %rd549, %rd226;
	mul.lo.s64 	%rd365, %rd555, %rd226;
	sub.s64 	%rd552, %rd549, %rd365;
$L__BB148_106:
	add.s64 	%rd367, %rd1, %rd361;
	ld.global.u64 	%rd368, [%rd367];
	mad.lo.s64 	%rd369, %rd368, %rd552, %rd225;
	add.s64 	%rd564, %rd564, %rd369;
	add.s32 	%r241, %r241, -4;
$L__BB148_107:
	setp.eq.s32 	%p20, %r40, 0;
	@%p20 bra 	$L__BB148_121;
	setp.eq.s32 	%p21, %r40, 1;
	@%p21 bra 	$L__BB148_116;
	mul.wide.u32 	%rd371, %r241, 8;
	add.s64 	%rd372, %rd2, %rd371;
	ld.global.u64 	%rd237, [%rd372];
	or.b64  	%rd373, %rd555, %rd237;
	and.b64  	%rd374, %rd373, -4294967296;
	setp.ne.s64 	%p22, %rd374, 0;
	@%p22 bra 	$L__BB148_111;
	cvt.u32.u64 	%r119, %rd237;
	cvt.u32.u64 	%r120, %rd555;
	div.u32 	%r121, %r120, %r119;
	mul.lo.s32 	%r122, %r121, %r119;
	sub.s32 	%r123, %r120, %r122;
	cvt.u64.u32 	%rd556, %r121;
	cvt.u64.u32 	%rd557, %r123;
	bra.uni 	$L__BB148_112;
$L__BB148_111:
	div.s64 	%rd556, %rd555, %rd237;
	mul.lo.s64 	%rd375, %rd556, %rd237;
	sub.s64 	%rd557, %rd555, %rd375;
$L__BB148_112:
	add.s64 	%rd377, %rd1, %rd371;
	ld.global.u64 	%rd378, [%rd377];
	mul.lo.s64 	%rd244, %rd378, %rd557;
	add.s32 	%r46, %r241, -1;
	mul.wide.u32 	%rd379, %r46, 8;
	add.s64 	%rd380, %rd2, %rd379;
	ld.global.u64 	%rd245, [%rd380];
	or.b64  	%rd381, %rd556, %rd245;
	and.b64  	%rd382, %rd381, -4294967296;
	setp.ne.s64 	%p23, %rd382, 0;
	@%p23 bra 	$L__BB148_114;
	cvt.u32.u64 	%r124, %rd245;
	cvt.u32.u64 	%r125, %rd556;
	div.u32 	%r126, %r125, %r124;
	mul.lo.s32 	%r127, %r126, %r124;
	sub.s32 	%r128, %r125, %r127;
	cvt.u64.u32 	%rd555, %r126;
	cvt.u64.u32 	%rd559, %r128;
	bra.uni 	$L__BB148_115;
$L__BB148_114:
	div.s64 	%rd555, %rd556, %rd245;
	mul.lo.s64 	%rd383, %rd555, %rd245;
	sub.s64 	%rd559, %rd556, %rd383;
$L__BB148_115:
	add.s64 	%rd385, %rd1, %rd379;
	ld.global.u64 	%rd386, [%rd385];
	mad.lo.s64 	%rd387, %rd386, %rd559, %rd244;
	add.s64 	%rd564, %rd564, %rd387;
	add.s32 	%r241, %r241, -2;
$L__BB148_116:
	and.b32  	%r129, %r22, 1;
	setp.eq.b32 	%p24, %r129, 1;
	not.pred 	%p25, %p24;
	@%p25 bra 	$L__BB148_121;
	mul.wide.u32 	%rd388, %r241, 8;
	add.s64 	%rd389, %rd2, %rd388;
	ld.global.u64 	%rd256, [%rd389];
	or.b64  	%rd390, %rd555, %rd256;
	and.b64  	%rd391, %rd390, -4294967296;
	setp.ne.s64 	%p26, %rd391, 0;
	@%p26 bra 	$L__BB148_119;
	cvt.u32.u64 	%r130, %rd256;
	cvt.u32.u64 	%r131, %rd555;
	rem.u32 	%r132, %r131, %r130;
	cvt.u64.u32 	%rd563, %r132;
	bra.uni 	$L__BB148_120;
$L__BB148_119:
	rem.s64 	%rd563, %rd555, %rd256;
$L__BB148_120:
	add.s64 	%rd393, %rd1, %rd388;
	ld.global.u64 	%rd394, [%rd393];
	mad.lo.s64 	%rd564, %rd394, %rd563, %rd564;
$L__BB148_121:
	ld.global.u8 	%rs3, [%rd564];
	cvt.rn.f32.u16 	%f11, %rs3;
	abs.f32 	%f12, %f11;
	setp.eq.s16 	%p27, %rs3, 1;
	mov.f32 	%f197, 0f3F800000;
	@%p27 bra 	$L__BB148_125;
	setp.num.f32 	%p28, %f12, %f12;
	@%p28 bra 	$L__BB148_124;
	mov.f32 	%f74, 0f40400000;
	add.rn.f32 	%f197, %f11, %f74;
	bra.uni 	$L__BB148_125;
$L__BB148_124:
	setp.lt.f32 	%p29, %f12, 0f00800000;
	mul.f32 	%f17, %f12, 0f4B800000;
	selp.f32 	%f18, %f17, %f12, %p29;
	mov.b32 	%r133, %f18;
	add.s32 	%r134, %r133, -1060439283;
	and.b32  	%r135, %r134, -8388608;
	sub.s32 	%r136, %r133, %r135;
	mov.b32 	%f19, %r136;
	cvt.rn.f32.s32 	%f20, %r135;
	selp.f32 	%f21, 0fC1C00000, 0f00000000, %p29;
	fma.rn.f32 	%f22, %f20, 0f34000000, %f21;
	add.f32 	%f23, %f19, 0fBF800000;
	add.f32 	%f24, %f19, 0f3F800000;
	rcp.approx.ftz.f32 	%f25, %f24;
	add.f32 	%f26, %f23, %f23;
	mul.f32 	%f27, %f26, %f25;
	mul.f32 	%f28, %f27, %f27;
	neg.f32 	%f29, %f27;
	sub.f32 	%f30, %f23, %f27;
	add.f32 	%f31, %f30, %f30;
	fma.rn.f32 	%f32, %f29, %f23, %f31;
	mul.rn.f32 	%f33, %f25, %f32;
	fma.rn.f32 	%f34, %f28, 0f3A2C32E4, 0f3B52E7DB;
	fma.rn.f32 	%f35, %f34, %f28, 0f3C93BB73;
	fma.rn.f32 	%f36, %f35, %f28, 0f3DF6384F;
	mul.rn.f32 	%f37, %f36, %f28;
	fma.rn.f32 	%f38, %f27, 0f3FB8AA3B, %f22;
	mul.f32 	%f39, %f37, 0f40400000;
	sub.f32 	%f40, %f22, %f38;
	fma.rn.f32 	%f41, %f27, 0f3FB8AA3B, %f40;
	fma.rn.f32 	%f42, %f33, 0f3FB8AA3B, %f41;
	fma.rn.f32 	%f43, %f27, 0f32A55E34, %f42;
	fma.rn.f32 	%f44, %f39, %f33, %f43;
	fma.rn.f32 	%f45, %f37, %f27, %f44;
	add.rn.f32 	%f46, %f38, %f45;
	mov.f32 	%f47, 0f40400000;
	mul.rn.f32 	%f48, %f46, %f47;
	cvt.rni.f32.f32 	%f49, %f48;
	sub.f32 	%f50, %f48, %f49;
	neg.f32 	%f51, %f48;
	fma.rn.f32 	%f52, %f46, 0f40400000, %f51;
	neg.f32 	%f53, %f38;
	add.rn.f32 	%f54, %f46, %f53;
	neg.f32 	%f55, %f54;
	add.rn.f32 	%f56, %f45, %f55;
	fma.rn.f32 	%f57, %f56, 0f40400000, %f52;
	add.f32 	%f58, %f50, %f57;
	setp.gt.f32 	%p30, %f49, 0f00000000;
	selp.b32 	%r137, 0, -2097152000, %p30;
	setp.eq.s16 	%p31, %rs3, 0;
	setp.eq.f32 	%p32, %f12, 0f7F800000;
	add.f32 	%f59, %f11, %f11;
	setp.lt.f32 	%p33, %f48, 0f00000000;
	selp.f32 	%f60, 0f00000000, 0f7F800000, %p33;
	abs.f32 	%f61, %f48;
	setp.gt.f32 	%p34, %f61, 0f43180000;
	cvt.rzi.s32.f32 	%r138, %f49;
	shl.b32 	%r139, %r138, 23;
	sub.s32 	%r140, %r139, %r137;
	mov.b32 	%f62, %r140;
	add.s32 	%r141, %r137, 2130706432;
	mov.b32 	%f63, %r141;
	fma.rn.f32 	%f64, %f58, 0f391FCB8E, 0f3AAF85ED;
	fma.rn.f32 	%f65, %f64, %f58, 0f3C1D9856;
	fma.rn.f32 	%f66, %f65, %f58, 0f3D6357BB;
	fma.rn.f32 	%f67, %f66, %f58, 0f3E75FDEC;
	fma.rn.f32 	%f68, %f67, %f58, 0f3F317218;
	fma.rn.f32 	%f69, %f68, %f58, 0f3F800000;
	mul.f32 	%f70, %f69, %f63;
	mul.f32 	%f71, %f70, %f62;
	selp.f32 	%f72, %f60, %f71, %p34;
	selp.f32 	%f73, %f59, %f72, %p32;
	selp.f32 	%f197, %f59, %f73, %p31;
$L__BB148_125:
	// begin inline asm
	{  cvt.rn.f16.f32 %rs5, %f197;}

	// end inline asm
	st.shared.u16 	[%r5], %rs5;
$L__BB148_126:
	bar.sync 	0;
	setp.lt.u32 	%p72, %r243, 66;
	@%p72 bra 	$L__BB148_130;
$L__BB148_127:
	shr.u32 	%r50, %r243, 1;
	setp.ge.u32 	%p73, %r1, %r50;
	@%p73 bra 	$L__BB148_129;
	ld.shared.u16 	%rs8, [%r5];
	and.b32  	%r231, %r243, 2046;
	add.s32 	%r232, %r5, %r231;
	ld.shared.u16 	%rs9, [%r232];
	// begin inline asm
	{add.f16 %rs7,%rs8,%rs9;
}
	// end inline asm
	st.shared.u16 	[%r5], %rs7;
$L__BB148_129:
	bar.sync 	0;
	setp.gt.u32 	%p74, %r243, 131;
	mov.u32 	%r243, %r50;
	@%p74 bra 	$L__BB148_127;
$L__BB148_130:
	setp.gt.u32 	%p75, %r1, 31;
	@%p75 bra 	$L__BB148_133;
	ld.shared.u16 	%rs11, [%r5];
	ld.shared.u16 	%rs12, [%r5+64];
	// begin inline asm
	{add.f16 %rs10,%rs11,%rs12;
}
	// end inline asm
	st.volatile.shared.u16 	[%r5], %rs10;
	ld.shared.u16 	%rs15, [%r5+32];
	// begin inline asm
	{add.f16 %rs13,%rs10,%rs15;
}
	// end inline asm
	st.volatile.shared.u16 	[%r5], %rs13;
	ld.shared.u16 	%rs18, [%r5+16];
	// begin inline asm
	{add.f16 %rs16,%rs13,%rs18;
}
	// end inline asm
	st.volatile.shared.u16 	[%r5], %rs16;
	ld.shared.u16 	%rs21, [%r5+8];
	// begin inline asm
	{add.f16 %rs19,%rs16,%rs21;
}
	// end inline asm
	st.volatile.shared.u16 	[%r5], %rs19;
	ld.shared.u16 	%rs24, [%r5+4];
	// begin inline asm
	{add.f16 %rs22,%rs19,%rs24;
}
	// end inline asm
	st.volatile.shared.u16 	[%r5], %rs22;
	ld.shared.u16 	%rs27, [%r5+2];
	// begin inline asm
	{add.f16 %rs25,%rs22,%rs27;
}
	// end inline asm
	st.volatile.shared.u16 	[%r5], %rs25;
	setp.ne.s32 	%p76, %r1, 0;
	@%p76 bra 	$L__BB148_133;
	ld.param.u64 	%rd479, [contiguous_reducel32_u8_param_0];
	cvt.u64.u32 	%rd473, %r2;
	mov.u32 	%r233, %ctaid.y;
	cvt.u64.u32 	%rd474, %r233;
	mad.lo.s64 	%rd475, %rd265, %rd474, %rd473;
	cvta.to.global.u64 	%rd476, %rd479;
	shl.b64 	%rd477, %rd475, 1;
	add.s64 	%rd478, %rd476, %rd477;
	ld.shared.u16 	%rs28, [reducel3sdata_u8];
	st.global.u16 	[%rd478], %rs28;
$L__BB148_133:
	ret;

}
	// .globl	contiguous_reducel322_u8
.visible .entry contiguous_reducel322_u8(
	.param .u64 .ptr .align 1 contiguous_reducel322_u8_param_0,
	.param .u64 .ptr .align 1 contiguous_reducel322_u8_param_1,
	.param .u64 contiguous_reducel322_u8_param_2,
	.param .u64 contiguous_reducel322_u8_param_3
)
{
	.reg .pred 	%p<8>;
	.reg .b16 	%rs<26>;
	.reg .b32 	%r<25>;
	.reg .b64 	%rd<24>;

	ld.param.u64 	%rd4, [contiguous_reducel322_u8_param_0];
	ld.param.u64 	%rd7, [contiguous_reducel322_u8_param_1];
	ld.param.u64 	%rd5, [contiguous_reducel322_u8_param_2];
	ld.param.u64 	%rd6, [contiguous_reducel322_u8_param_3];
	cvta.to.global.u64 	%rd1, %rd7;
	mov.u32 	%r1, %tid.x;
	mov.u32 	%r2, %ctaid.x;
	mov.u32 	%r24, %ntid.x;
	mul.lo.s32 	%r9, %r2, %r24;
	shl.b32 	%r10, %r9, 1;
	add.s32 	%r4, %r10, %r1;
	shl.b32 	%r11, %r1, 1;
	mov.u32 	%r12, reducel3sdata_u8;
	add.s32 	%r5, %r12, %r11;
	mov.b32 	%r8, 0;
	// begin inline asm
	cvt.rn.f16.s32 %rs1, %r8;
	// end inline asm
	st.shared.u16 	[%r5], %rs1;
	add.s32 	%r13, %r4, %r24;
	cvt.u64.u32 	%rd2, %r13;
	setp.le.u64 	%p1, %rd5, %rd2;
	@%p1 bra 	$L__BB149_2;
	cvt.u64.u32 	%rd11, %r4;
	mov.u32 	%r17, %ctaid.y;
	cvt.u64.u32 	%rd12, %r17;
	mul.lo.s64 	%rd13, %rd5, %rd12;
	add.s64 	%rd14, %rd13, %rd11;
	add.s64 	%rd15, %rd1, %rd14;
	ld.global.u8 	%r18, [%rd15];
	add.s64 	%rd16, %rd13, %rd2;
	add.s64 	%rd17, %rd1, %rd16;
	ld.global.u8 	%r19, [%rd17];
	add.s32 	%r20, %r19, %r18;
	shr.u32 	%r16, %r20, 1;
	// begin inline asm
	cvt.rn.f16.s32 %rs3, %r16;
	// end inline asm
	st.shared.u16 	[%r5], %rs3;
	bra.uni 	$L__BB149_4;
$L__BB149_2:
	cvt.u64.u32 	%rd3, %r4;
	setp.le.u64 	%p2, %rd5, %rd3;
	@%p2 bra 	$L__BB149_4;
	mov.u32 	%r15, %ctaid.y;
	cvt.u64.u32 	%rd8, %r15;
	mad.lo.s64 	%rd9, %rd5, %rd8, %rd3;
	add.s64 	%rd10, %rd1, %rd9;
	ld.global.u8 	%r14, [%rd10];
	// begin inline asm
	cvt.rn.f16.s32 %rs2, %r14;
	// end inline asm
	st.shared.u16 	[%r5], %rs2;
$L__BB149_4:
	bar.sync 	0;
	setp.lt.u32 	%p3, %r24, 66;
	@%p3 bra 	$L__BB149_8;
$L__BB149_5:
	shr.u32 	%r7, %r24, 1;
	setp.ge.u32 	%p4, %r1, %r7;
	@%p4 bra 	$L__BB149_7;
	ld.shared.u16 	%rs5, [%r5];
	and.b32  	%r21, %r24, 2046;
	add.s32 	%r22, %r5, %r21;
	ld.shared.u16 	%rs6, [%r22];
	// begin inline asm
	{add.f16 %rs4,%rs5,%rs6;
}
	// end inline asm
	st.shared.u16 	[%r5], %rs4;
$L__BB149_7:
	bar.sync 	0;
	setp.gt.u32 	%p5, %r24, 131;
	mov.u32 	%r24, %r7;
	@%p5 bra 	$L__BB149_5;
$L__BB149_8:
	setp.gt.u32 	%p6, %r1, 31;
	@%p6 bra 	$L__BB149_11;
	ld.shared.u16 	%rs8, [%r5];
	ld.shared.u16 	%rs9, [%r5+64];
	// begin inline asm
	{add.f16 %rs7,%rs8,%rs9;
}
	// end inline asm
	st.volatile.shared.u16 	[%r5], %rs7;
	ld.shared.u16 	%rs12, [%r5+32];
	// begin inline asm
	{add.f16 %rs10,%rs7,%rs12;
}
	// end inline asm
	st.volatile.shared.u16 	[%r5], %rs10;
	ld.shared.u16 	%rs15, [%r5+16];
	// begin inline asm
	{add.f16 %rs13,%rs10,%rs15;
}
	// end inline asm
	st.volatile.shared.u16 	[%r5], %rs13;
	ld.shared.u16 	%rs18, [%r5+8];
	// begin inline asm
	{add.f16 %rs16,%rs13,%rs18;
}
	// end inline asm
	st.volatile.shared.u16 	[%r5], %rs16;
	ld.shared.u16 	%rs21, [%r5+4];
	// begin inline asm
	{add.f16 %rs19,%rs16,%rs21;
}
	// end inline asm
	st.volatile.shared.u16 	[%r5], %rs19;
	ld.shared.u16 	%rs24, [%r5+2];
	// begin inline asm
	{add.f16 %rs22,%rs19,%rs24;
}
	// end inline asm
	st.volatile.shared.u16 	[%r5], %rs22;
	setp.ne.s32 	%p7, %r1, 0;
	@%p7 bra 	$L__BB149_11;
	cvt.u64.u32 	%rd18, %r2;
	mov.u32 	%r23, %ctaid.y;
	cvt.u64.u32 	%rd19, %r23;
	mad.lo.s64 	%rd20, %rd6, %rd19, %rd18;
	cvta.to.global.u64 	%rd21, %rd4;
	shl.b64 	%rd22, %rd20, 1;
	add.s64 	%rd23, %rd21, %rd22;
	ld.shared.u16 	%rs25, [reducel3sdata_u8];
	st.global.u16 	[%rd23], %rs25;
$L__BB149_11:
	ret;

}
	// .globl	contiguous_reducel33_u8
.visible .entry contiguous_reducel33_u8(
	.param .u64 .ptr .align 1 contiguous_reducel33_u8_param_0,
	.param .u64 .ptr .align 1 contiguous_reducel33_u8_param_1,
	.param .u64 .ptr .align 1 contiguous_reducel33_u8_param_2,
	.param .u64 .ptr .align 1 contiguous_reducel33_u8_param_3,
	.param .u64 contiguous_reducel33_u8_param_4,
	.param .u64 contiguous_reducel33_u8_param_5,
	.param .u64 contiguous_reducel33_u8_param_6
)
{
	.reg .pred 	%p<46>;
	.reg .b16 	%rs<120>;
	.reg .b32 	%r<239>;
	.reg .b32 	%f<67>;
	.reg .b64 	%rd<307>;

	ld.param.u64 	%rd144, [contiguous_reducel33_u8_param_0];
	ld.param.u64 	%rd145, [contiguous_reducel33_u8_param_1];
	ld.param.u64 	%rd148, [contiguous_reducel33_u8_param_2];
	ld.param.u64 	%rd149, [contiguous_reducel33_u8_param_3];
	ld.param.u64 	%rd146, [contiguous_reducel33_u8_param_4];
	ld.param.u64 	%rd147, [contiguous_reducel33_u8_param_5];
	ld.param.u64 	%rd150, [contiguous_reducel33_u8_param_6];
	cvta.to.global.u64 	%rd1, %rd149;
	cvta.to.global.u64 	%rd2, %rd148;
	mov.u32 	%r1, %tid.y;
	mov.u32 	%r2, %ntid.x;
	mov.u32 	%r3, %tid.x;
	mad.lo.s32 	%r73, %r1, %r2, %r3;
	mov.u32 	%r74, %ctaid.x;
	mad.lo.s32 	%r75, %r74, %r2, %r3;
	mov.u32 	%r4, %ctaid.y;
	mov.u32 	%r5, %ntid.y;
	mad.lo.s32 	%r76, %r4, %r5, %r1;
	shl.b32 	%r77, %r73, 1;
	mov.u32 	%r78, reducel3sdata_u8;
	add.s32 	%r7, %r78, %r77;
	mov.b32 	%r72, 0;
	// begin inline asm
	cvt.rn.f16.s32 %rs18, %r72;
	// end inline asm
	st.shared.u16 	[%r7], %rs18;
	cvt.u64.u32 	%rd3, %r75;
	setp.le.u64 	%p1, %rd147, %rd3;
	cvt.u64.u32 	%rd152, %r76;
	setp.le.u64 	%p2, %rd150, %rd152;
	or.pred  	%p3, %p1, %p2;
	@%p3 bra 	$L__BB150_81;
	cvt.u32.u64 	%r79, %rd3;
	cvt.u32.u64 	%r80, %rd147;
	mad.lo.s32 	%r227, %r76, %r80, %r79;
	cvt.u32.u64 	%r9, %rd146;
	add.s32 	%r226, %r9, -1;
	setp.lt.s32 	%p4, %r226, 0;
	mov.b64 	%rd306, 0;
	@%p4 bra 	$L__BB150_59;
	setp.lt.u32 	%p5, %r226, 7;
	mov.b64 	%rd306, 0;
	@%p5 bra 	$L__BB150_30;
	add.s32 	%r222, %r9, -4;
	and.b32  	%r81, %r9, -8;
	neg.s32 	%r221, %r81;
	mov.b64 	%rd306, 0;
$L__BB150_4:
	.pragma "nounroll";
	add.s32 	%r16, %r222, 3;
	cvt.u64.u32 	%rd5, %r227;
	mul.wide.u32 	%rd157, %r16, 8;
	add.s64 	%rd158, %rd2, %rd157;
	ld.global.u64 	%rd6, [%rd158];
	and.b64  	%rd159, %rd6, -4294967296;
	setp.ne.s64 	%p6, %rd159, 0;
	@%p6 bra 	$L__BB150_6;
	cvt.u32.u64 	%r82, %rd6;
	cvt.u32.u64 	%r83, %rd5;
	div.u32 	%r84, %r83, %r82;
	mul.lo.s32 	%r85, %r84, %r82;
	sub.s32 	%r86, %r83, %r85;
	cvt.u64.u32 	%rd271, %r84;
	cvt.u64.u32 	%rd272, %r86;
	bra.uni 	$L__BB150_7;
$L__BB150_6:
	div.s64 	%rd271, %rd5, %rd6;
	mul.lo.s64 	%rd160, %rd271, %rd6;
	sub.s64 	%rd272, %rd5, %rd160;
$L__BB150_7:
	mul.wide.u32 	%rd161, %r16, 8;
	add.s64 	%rd162, %rd1, %rd161;
	ld.global.u64 	%rd163, [%rd162];
	mad.lo.s64 	%rd13, %rd163, %rd272, %rd306;
	add.s32 	%r17, %r222, 2;
	and.b64  	%rd14, %rd271, 4294967295;
	mul.wide.u32 	%rd164, %r17, 8;
	add.s64 	%rd165, %rd2, %rd164;
	ld.global.u64 	%rd15, [%rd165];
	and.b64  	%rd166, %rd15, -4294967296;
	setp.ne.s64 	%p7, %rd166, 0;
	@%p7 bra 	$L__BB150_9;
	cvt.u32.u64 	%r87, %rd15;
	cvt.u32.u64 	%r88, %rd14;
	div.u32 	%r89, %r88, %r87;
	mul.lo.s32 	%r90, %r89, %r87;
	sub.s32 	%r91, %r88, %r90;
	cvt.u64.u32 	%rd273, %r89;
	cvt.u64.u32 	%rd274, %r91;
	bra.uni 	$L__BB150_10;
$L__BB150_9:
	div.s64 	%rd273, %rd14, %rd15;
	mul.lo.s64 	%rd167, %rd273, %rd15;
	sub.s64 	%rd274, %rd14, %rd167;
$L__BB150_10:
	mul.wide.u32 	%rd168, %r17, 8;
	add.s64 	%rd169, %rd1, %rd168;
	ld.global.u64 	%rd170, [%rd169];
	mad.lo.s64 	%rd22, %rd170, %rd274, %rd13;
	add.s32 	%r18, %r222, 1;
	and.b64  	%rd23, %rd273, 4294967295;
	mul.wide.u32 	%rd171, %r18, 8;
	add.s64 	%rd172, %rd2, %rd171;
	ld.global.u64 	%rd24, [%rd172];
	and.b64  	%rd173, %rd24, -4294967296;
	setp.ne.s64 	%p8, %rd173, 0;
	@%p8 bra 	$L__BB150_12;
	cvt.u32.u64 	%r92, %rd24;
	cvt.u32.u64 	%r93, %rd23;
	div.u32 	%r94, %r93, %r92;
	mul.lo.s32 	%r95, %r94, %r92;
	sub.s32 	%r96, %r93, %r95;
	cvt.u64.u32 	%rd275, %r94;
	cvt.u64.u32 	%rd276, %r96;
	bra.uni 	$L__BB150_13;
$L__BB150_12:
	div.s64 	%rd275, %rd23, %rd24;
	mul.lo.s64 	%rd174, %rd275, %rd24;
	sub.s64 	%rd276, %rd23, %rd174;
$L__BB150_13:
	mul.wide.u32 	%rd175, %r18, 8;
	add.s64 	%rd176, %rd1, %rd175;
	ld.global.u64 	%rd177, [%rd176];
	mad.lo.s64 	%rd31, %rd177, %rd276, %rd22;
	and.b64  	%rd32, %rd275, 4294967295;
	mul.wide.u32 	%rd178, %r222, 8;
	add.s64 	%rd179, %rd2, %rd178;
	ld.global.u64 	%rd33, [%rd179];
	and.b64  	%rd180, %rd33, -4294967296;
	setp.ne.s64 	%p9, %rd180, 0;
	@%p9 bra 	$L__BB150_15;
	cvt.u32.u64 	%r97, %rd33;
	cvt.u32.u64 	%r98, %rd32;
	div.u32 	%r99, %r98, %r97;
	mul.lo.s32 	%r100, %r99, %r97;
	sub.s32 	%r101, %r98, %r100;
	cvt.u64.u32 	%rd277, %r99;
	cvt.u64.u32 	%rd278, %r101;
	bra.uni 	$L__BB150_16;
$L__BB150_15:
	div.s64 	%rd277, %rd32, %rd33;
	mul.lo.s64 	%rd181, %rd277, %rd33;
	sub.s64 	%rd278, %rd32, %rd181;
$L__BB150_16:
	mul.wide.u32 	%rd182, %r222, 8;
	add.s64 	%rd183, %rd1, %rd182;
	ld.global.u64 	%rd184, [%rd183];
	mad.lo.s64 	%rd40, %rd184, %rd278, %rd31;
	add.s32 	%r19, %r222, -1;
	and.b64  	%rd41, %rd277, 4294967295;
	mul.wide.u32 	%rd185, %r19, 8;
	add.s64 	%rd186, %rd2, %rd185;
	ld.global.u64 	%rd42, [%rd186];
	and.b64  	%rd187, %rd42, -4294967296;
	setp.ne.s64 	%p10, %rd187, 0;
	@%p10 bra 	$L__BB150_18;
	cvt.u32.u64 	%r102, %rd42;
	cvt.u32.u64 	%r103, %rd41;
	div.u32 	%r104, %r103, %r102;
	mul.lo.s32 	%r105, %r104, %r102;
	sub.s32 	%r106, %r103, %r105;
	cvt.u64.u32 	%rd279, %r104;
	cvt.u64.u32 	%rd280, %r106;
	bra.uni 	$L__BB150_19;
$L__BB150_18:
	div.s64 	%rd279, %rd41, %rd42;
	mul.lo.s64 	%rd188, %rd279, %rd42;
	sub.s64 	%rd280, %rd41, %rd188;
$L__BB150_19:
	mul.wide.u32 	%rd189, %r19, 8;
	add.s64 	%rd190, %rd1, %rd189;
	ld.global.u64 	%rd191, [%rd190];
	mad.lo.s64 	%rd49, %rd191, %rd280, %rd40;
	add.s32 	%r20, %r222, -2;
	and.b64  	%rd50, %rd279, 4294967295;
	mul.wide.u32 	%rd192, %r20, 8;
	add.s64 	%rd193, %rd2, %rd192;
	ld.global.u64 	%rd51, [%rd193];
	and.b64  	%rd194, %rd51, -4294967296;
	setp.ne.s64 	%p11, %rd194, 0;
	@%p11 bra 	$L__BB150_21;
	cvt.u32.u64 	%r107, %rd51;
	cvt.u32.u64 	%r108, %rd50;
	div.u32 	%r109, %r108, %r107;
	mul.lo.s32 	%r110, %r109, %r107;
	sub.s32 	%r111, %r108, %r110;
	cvt.u64.u32 	%rd281, %r109;
	cvt.u64.u32 	%rd282, %r111;
	bra.uni 	$L__BB150_22;
$L__BB150_21:
	div.s64 	%rd281, %rd50, %rd51;
	mul.lo.s64 	%rd195, %rd281, %rd51;
	sub.s64 	%rd282, %rd50, %rd195;
$L__BB150_22:
	mul.wide.u32 	%rd196, %r20, 8;
	add.s64 	%rd197, %rd1, %rd196;
	ld.global.u64 	%rd198, [%rd197];
	mad.lo.s64 	%rd58, %rd198, %rd282, %rd49;
	add.s32 	%r21, %r222, -3;
	and.b64  	%rd59, %rd281, 4294967295;
	mul.wide.u32 	%rd199, %r21, 8;
	add.s64 	%rd200, %rd2, %rd199;
	ld.global.u64 	%rd60, [%rd200];
	and.b64  	%rd201, %rd60, -4294967296;
	setp.ne.s64 	%p12, %rd201, 0;
	@%p12 bra 	$L__BB150_24;
	cvt.u32.u64 	%r112, %rd60;
	cvt.u32.u64 	%r113, %rd59;
	div.u32 	%r114, %r113, %r112;
	mul.lo.s32 	%r115, %r114, %r112;
	sub.s32 	%r116, %r113, %r115;
	cvt.u64.u32 	%rd283, %r114;
	cvt.u64.u32 	%rd284, %r116;
	bra.uni 	$L__BB150_25;
$L__BB150_24:
	div.s64 	%rd283, %rd59, %rd60;
	mul.lo.s64 	%rd202, %rd283, %rd60;
	sub.s64 	%rd284, %rd59, %rd202;
$L__BB150_25:
	mul.wide.u32 	%rd203, %r21, 8;
	add.s64 	%rd204, %rd1, %rd203;
	ld.global.u64 	%rd205, [%rd204];
	mad.lo.s64 	%rd67, %rd205, %rd284, %rd58;
	and.b64  	%rd68, %rd283, 4294967295;
	add.s32 	%r117, %r222, -4;
	mul.wide.u32 	%rd206, %r117, 8;
	add.s64 	%rd207, %rd2, %rd206;
	ld.global.u64 	%rd69, [%rd207];
	and.b64  	%rd208, %rd69, -4294967296;
	setp.ne.s64 	%p13, %rd208, 0;
	@%p13 bra 	$L__BB150_27;
	cvt.u32.u64 	%r118, %rd69;
	cvt.u32.u64 	%r119, %rd68;
	div.u32 	%r120, %r119, %r118;
	mul.lo.s32 	%r121, %r120, %r118;
	sub.s32 	%r122, %r119, %r121;
	cvt.u64.u32 	%rd285, %r120;
	cvt.u64.u32 	%rd286, %r122;
	bra.uni 	$L__BB150_28;
$L__BB150_27:
	div.s64 	%rd285, %rd68, %rd69;
	mul.lo.s64 	%rd209, %rd285, %rd69;
	sub.s64 	%rd286, %rd68, %rd209;
$L__BB150_28:
	mul.wide.u32 	%rd210, %r117, 8;
	add.s64 	%rd211, %rd1, %rd210;
	ld.global.u64 	%rd212, [%rd211];
	mad.lo.s64 	%rd306, %rd212, %rd286, %rd67;
	cvt.u32.u64 	%r227, %rd285;
	add.s32 	%r222, %r222, -8;
	add.s32 	%r221, %r221, 8;
	setp.ne.s32 	%p14, %r221, 0;
	@%p14 bra 	$L__BB150_4;
	add.s32 	%r226, %r222, 3;
$L__BB150_30:
	and.b32  	%r28, %r9, 7;
	setp.eq.s32 	%p15, %r28, 0;
	@%p15 bra 	$L__BB150_59;
	and.b32  	%r29, %r9, 3;
	setp.lt.u32 	%p16, %r28, 4;
	@%p16 bra 	$L__BB150_45;
	cvt.u64.u32 	%rd79, %r227;
	mul.wide.u32 	%rd214, %r226, 8;
	add.s64 	%rd215, %rd2, %rd214;
	ld.global.u64 	%rd80, [%rd215];
	and.b64  	%rd216, %rd80, -4294967296;
	setp.ne.s64 	%p17, %rd216, 0;
	@%p17 bra 	$L__BB150_34;
	cvt.u32.u64 	%r124, %rd80;
	cvt.u32.u64 	%r125, %rd79;
	div.u32 	%r126, %r125, %r124;
	mul.lo.s32 	%r127, %r126, %r124;
	sub.s32 	%r128, %r125, %r127;
	cvt.u64.u32 	%rd289, %r126;
	cvt.u64.u32 	%rd290, %r128;
	bra.uni 	$L__BB150_35;
$L__BB150_34:
	div.s64 	%rd289, %rd79, %rd80;
	mul.lo.s64 	%rd217, %rd289, %rd80;
	sub.s64 	%rd290, %rd79, %rd217;
$L__BB150_35:
	mul.wide.u32 	%rd218, %r226, 8;
	add.s64 	%rd219, %rd1, %rd218;
	ld.global.u64 	%rd220, [%rd219];
	mad.lo.s64 	%rd87, %rd220, %rd290, %rd306;
	add.s32 	%r30, %r226, -1;
	and.b64  	%rd88, %rd289, 4294967295;
	mul.wide.u32 	%rd221, %r30, 8;
	add.s64 	%rd222, %rd2, %rd221;
	ld.global.u64 	%rd89, [%rd222];
	and.b64  	%rd223, %rd89, -4294967296;
	setp.ne.s64 	%p18, %rd223, 0;
	@%p18 bra 	$L__BB150_37;
	cvt.u32.u64 	%r129, %rd89;
	cvt.u32.u64 	%r130, %rd88;
	div.u32 	%r131, %r130, %r129;
	mul.lo.s32 	%r132, %r131, %r129;
	sub.s32 	%r133, %r130, %r132;
	cvt.u64.u32 	%rd291, %r131;
	cvt.u64.u32 	%rd292, %r133;
	bra.uni 	$L__BB150_38;
$L__BB150_37:
	div.s64 	%rd291, %rd88, %rd89;
	mul.lo.s64 	%rd224, %rd291, %rd89;
	sub.s64 	%rd292, %rd88, %rd224;
$L__BB150_38:
	mul.wide.u32 	%rd225, %r30, 8;
	add.s64 	%rd226, %rd1, %rd225;
	ld.global.u64 	%rd227, [%rd226];
	mad.lo.s64 	%rd96, %rd227, %rd292, %rd87;
	add.s32 	%r31, %r226, -2;
	and.b64  	%rd97, %rd291, 4294967295;
	mul.wide.u32 	%rd228, %r31, 8;
	add.s64 	%rd229, %rd2, %rd228;
	ld.global.u64 	%rd98, [%rd229];
	and.b64  	%rd230, %rd98, -4294967296;
	setp.ne.s64 	%p19, %rd230, 0;
	@%p19 bra 	$L__BB150_40;
	cvt.u32.u64 	%r134, %rd98;
	cvt.u32.u64 	%r135, %rd97;
	div.u32 	%r136, %r135, %r134;
	mul.lo.s32 	%r137, %r136, %r134;
	sub.s32 	%r138, %r135, %r137;
	cvt.u64.u32 	%rd293, %r136;
	cvt.u64.u32 	%rd294, %r138;
	bra.uni 	$L__BB150_41;
$L__BB150_40:
	div.s64 	%rd293, %rd97, %rd98;
	mul.lo.s64 	%rd231, %rd293, %rd98;
	sub.s64 	%rd294, %rd97, %rd231;
$L__BB150_41:
	mul.wide.u32 	%rd232, %r31, 8;
	add.s64 	%rd233, %rd1, %rd232;
	ld.global.u64 	%rd234, [%rd233];
	mad.lo.s64 	%rd105, %rd234, %rd294, %rd96;
	add.s32 	%r32, %r226, -3;
	and.b64  	%rd106, %rd293, 4294967295;
	mul.wide.u32 	%rd235, %r32, 8;
	add.s64 	%rd236, %rd2, %rd235;
	ld.global.u64 	%rd107, [%rd236];
	and.b64  	%rd237, %rd107, -4294967296;
	setp.ne.s64 	%p20, %rd237, 0;
	@%p20 bra 	$L__BB150_43;
	cvt.u32.u64 	%r139, %rd107;
	cvt.u32.u64 	%r140, %rd106;
	div.u32 	%r141, %r140, %r139;
	mul.lo.s32 	%r142, %r141, %r139;
	sub.s32 	%r143, %r140, %r142;
	cvt.u64.u32 	%rd295, %r141;
	cvt.u64.u32 	%rd296, %r143;
	bra.uni 	$L__BB150_44;
$L__BB150_43:
	div.s64 	%rd295, %rd106, %rd107;
	mul.lo.s64 	%rd238, %rd295, %rd107;
	sub.s64 	%rd296, %rd106, %rd238;
$L__BB150_44:
	mul.wide.u32 	%rd239, %r32, 8;
	add.s64 	%rd240, %rd1, %rd239;
	ld.global.u64 	%rd241, [%rd240];
	mad.lo.s64 	%rd306, %rd241, %rd296, %rd105;
	cvt.u32.u64 	%r227, %rd295;
	add.s32 	%r226, %r226, -4;
$L__BB150_45:
	setp.eq.s32 	%p21, %r29, 0;
	@%p21 bra 	$L__BB150_59;
	setp.eq.s32 	%p22, %r29, 1;
	@%p22 bra 	$L__BB150_54;
	cvt.u64.u32 	%rd117, %r227;
	mul.wide.u32 	%rd243, %r226, 8;
	add.s64 	%rd244, %rd2, %rd243;
	ld.global.u64 	%rd118, [%rd244];
	and.b64  	%rd245, %rd118, -4294967296;
	setp.ne.s64 	%p23, %rd245, 0;
	@%p23 bra 	$L__BB150_49;
	cvt.u32.u64 	%r144, %rd118;
	cvt.u32.u64 	%r145, %rd117;
	div.u32 	%r146, %r145, %r144;
	mul.lo.s32 	%r147, %r146, %r144;
	sub.s32 	%r148, %r145, %r147;
	cvt.u64.u32 	%rd299, %r146;
	cvt.u64.u32 	%rd300, %r148;
	bra.uni 	$L__BB150_50;
$L__BB150_49:
	div.s64 	%rd299, %rd117, %rd118;
	mul.lo.s64 	%rd246, %rd299, %rd118;
	sub.s64 	%rd300, %rd117, %rd246;
$L__BB150_50:
	add.s64 	%rd248, %rd1, %rd243;
	ld.global.u64 	%rd249, [%rd248];
	mad.lo.s64 	%rd125, %rd249, %rd300, %rd306;
	add.s32 	%r37, %r226, -1;
	and.b64  	%rd126, %rd299, 4294967295;
	mul.wide.u32 	%rd250, %r37, 8;
	add.s64 	%rd251, %rd2, %rd250;
	ld.global.u64 	%rd127, [%rd251];
	and.b64  	%rd252, %rd127, -4294967296;
	setp.ne.s64 	%p24, %rd252, 0;
	@%p24 bra 	$L__BB150_52;
	cvt.u32.u64 	%r149, %rd127;
	cvt.u32.u64 	%r150, %rd126;
	div.u32 	%r151, %r150, %r149;
	mul.lo.s32 	%r152, %r151, %r149;
	sub.s32 	%r153, %r150, %r152;
	cvt.u64.u32 	%rd301, %r151;
	cvt.u64.u32 	%rd302, %r153;
	bra.uni 	$L__BB150_53;
$L__BB150_52:
	div.s64 	%rd301, %rd126, %rd127;
	mul.lo.s64 	%rd253, %rd301, %rd127;
	sub.s64 	%rd302, %rd126, %rd253;
$L__BB150_53:
	add.s64 	%rd255, %rd1, %rd250;
	ld.global.u64 	%rd256, [%rd255];
	mad.lo.s64 	%rd306, %rd256, %rd302, %rd125;
	cvt.u32.u64 	%r227, %rd301;
	add.s32 	%r226, %r226, -2;
$L__BB150_54:
	and.b32  	%r154, %r9, 1;
	setp.eq.b32 	%p25, %r154, 1;
	not.pred 	%p26, %p25;
	@%p26 bra 	$L__BB150_59;
	cvt.u64.u32 	%rd137, %r227;
	mul.wide.u32 	%rd257, %r226, 8;
	add.s64 	%rd258, %rd2, %rd257;
	ld.global.u64 	%rd138, [%rd258];
	and.b64  	%rd259, %rd138, -4294967296;
	setp.ne.s64 	%p27, %rd259, 0;
	@%p27 bra 	$L__BB150_57;
	cvt.u32.u64 	%r155, %rd138;
	cvt.u32.u64 	%r156, %rd137;
	rem.u32 	%r157, %r156, %r155;
	cvt.u64.u32 	%rd305, %r157;
	bra.uni 	$L__BB150_58;
$L__BB150_57:
	rem.s64 	%rd305, %rd137, %rd138;
$L__BB150_58:
	add.s64 	%rd261, %rd1, %rd257;
	ld.global.u64 	%rd262, [%rd261];
	mad.lo.s64 	%rd306, %rd262, %rd305, %rd306;
$L__BB150_59:
	cvta.to.global.u64 	%rd263, %rd145;
	add.s64 	%rd264, %rd263, %rd306;
	ld.global.u8 	%rs1, [%rd264];
	cvt.rn.f32.u16 	%f1, %rs1;
	abs.f32 	%f2, %f1;
	setp.eq.s16 	%p28, %rs1, 1;
	mov.f32 	%f66, 0f3F800000;
	@%p28 bra 	$L__BB150_63;
	setp.num.f32 	%p29, %f2, %f2;
	@%p29 bra 	$L__BB150_62;
	mov.f32 	%f64, 0f40400000;
	add.rn.f32 	%f66, %f1, %f64;
	bra.uni 	$L__BB150_63;
$L__BB150_62:
	setp.lt.f32 	%p30, %f2, 0f00800000;
	mul.f32 	%f7, %f2, 0f4B800000;
	selp.f32 	%f8, %f7, %f2, %p30;
	mov.b32 	%r158, %f8;
	add.s32 	%r159, %r158, -1060439283;
	and.b32  	%r160, %r159, -8388608;
	sub.s32 	%r161, %r158, %r160;
	mov.b32 	%f9, %r161;
	cvt.rn.f32.s32 	%f10, %r160;
	selp.f32 	%f11, 0fC1C00000, 0f00000000, %p30;
	fma.rn.f32 	%f12, %f10, 0f34000000, %f11;
	add.f32 	%f13, %f9, 0fBF800000;
	add.f32 	%f14, %f9, 0f3F800000;
	rcp.approx.ftz.f32 	%f15, %f14;
	add.f32 	%f16, %f13, %f13;
	mul.f32 	%f17, %f16, %f15;
	mul.f32 	%f18, %f17, %f17;
	neg.f32 	%f19, %f17;
	sub.f32 	%f20, %f13, %f17;
	add.f32 	%f21, %f20, %f20;
	fma.rn.f32 	%f22, %f19, %f13, %f21;
	mul.rn.f32 	%f23, %f15, %f22;
	fma.rn.f32 	%f24, %f18, 0f3A2C32E4, 0f3B52E7DB;
	fma.rn.f32 	%f25, %f24, %f18, 0f3C93BB73;
	fma.rn.f32 	%f26, %f25, %f18, 0f3DF6384F;
	mul.rn.f32 	%f27, %f26, %f18;
	fma.rn.f32 	%f28, %f17, 0f3FB8AA3B, %f12;
	mul.f32 	%f29, %f27, 0f40400000;
	sub.f32 	%f30, %f12, %f28;
	fma.rn.f32 	%f31, %f17, 0f3FB8AA3B, %f30;
	fma.rn.f32 	%f32, %f23, 0f3FB8AA3B, %f31;
	fma.rn.f32 	%f33, %f17, 0f32A55E34, %f32;
	fma.rn.f32 	%f34, %f29, %f23, %f33;
	fma.rn.f32 	%f35, %f27, %f17, %f34;
	add.rn.f32 	%f36, %f28, %f35;
	mov.f32 	%f37, 0f40400000;
	mul.rn.f32 	%f38, %f36, %f37;
	cvt.rni.f32.f32 	%f39, %f38;
	sub.f32 	%f40, %f38, %f39;
	neg.f32 	%f41, %f38;
	fma.rn.f32 	%f42, %f36, 0f40400000, %f41;
	neg.f32 	%f43, %f28;
	add.rn.f32 	%f44, %f36, %f43;
	neg.f32 	%f45, %f44;
	add.rn.f32 	%f46, %f35, %f45;
	fma.rn.f32 	%f47, %f46, 0f40400000, %f42;
	add.f32 	%f48, %f40, %f47;
	setp.gt.f32 	%p31, %f39, 0f00000000;
	selp.b32 	%r162, 0, -2097152000, %p31;
	setp.eq.s16 	%p32, %rs1, 0;
	setp.eq.f32 	%p33, %f2, 0f7F800000;
	add.f32 	%f49, %f1, %f1;
	setp.lt.f32 	%p34, %f38, 0f00000000;
	selp.f32 	%f50, 0f00000000, 0f7F800000, %p34;
	abs.f32 	%f51, %f38;
	setp.gt.f32 	%p35, %f51, 0f43180000;
	cvt.rzi.s32.f32 	%r163, %f39;
	shl.b32 	%r164, %r163, 23;
	sub.s32 	%r165, %r164, %r162;
	mov.b32 	%f52, %r165;
	add.s32 	%r166, %r162, 2130706432;
	mov.b32 	%f53, %r166;
	fma.rn.f32 	%f54, %f48, 0f391FCB8E, 0f3AAF85ED;
	fma.rn.f32 	%f55, %f54, %f48, 0f3C1D9856;
	fma.rn.f32 	%f56, %f55, %f48, 0f3D6357BB;
	fma.rn.f32 	%f57, %f56, %f48, 0f3E75FDEC;
	fma.rn.f32 	%f58, %f57, %f48, 0f3F317218;
	fma.rn.f32 	%f59, %f58, %f48, 0f3F800000;
	mul.f32 	%f60, %f59, %f53;
	mul.f32 	%f61, %f60, %f52;
	selp.f32 	%f62, %f50, %f61, %p35;
	selp.f32 	%f63, %f49, %f62, %p33;
	selp.f32 	%f66, %f49, %f63, %p32;
$L__BB150_63:
	// begin inline asm
	{  cvt.rn.f16.f32 %rs19, %f66;}

	// end inline asm
	st.shared.u16 	[%r7], %rs19;
	bar.sync 	0;
	setp.ne.s32 	%p36, %r1, 0;
	@%p36 bra 	$L__BB150_81;
	setp.gt.u32 	%p37, %r5, 1;
	@%p37 bra 	$L__BB150_66;
	shl.b32 	%r167, %r3, 1;
	mov.u32 	%r168, reducel3sdata_u8;
	add.s32 	%r169, %r168, %r167;
	ld.shared.u16 	%rs118, [%r169];
	bra.uni 	$L__BB150_80;
$L__BB150_66:
	shl.b32 	%r171, %r3, 1;
	mov.u32 	%r172, reducel3sdata_u8;
	add.s32 	%r42, %r172, %r171;
	ld.shared.u16 	%rs118, [%r42];
	add.s32 	%r43, %r5, -1;
	add.s32 	%r173, %r5, -2;
	and.b32  	%r44, %r43, 15;
	setp.lt.u32 	%p38, %r173, 15;
	mov.b32 	%r235, 1;
	@%p38 bra 	$L__BB150_70;
	and.b32  	%r176, %r43, -16;
	neg.s32 	%r232, %r176;
	shl.b32 	%r46, %r2, 1;
	add.s32 	%r178, %r171, %r46;
	add.s32 	%r230, %r172, %r178;
	shl.b32 	%r48, %r2, 5;
	mov.b32 	%r233, 1;
	mov.b32 	%r231, 0;
$L__BB150_68:
	.pragma "nounroll";
	mul.lo.s32 	%r180, %r233, %r2;
	shl.b32 	%r181, %r180, 1;
	add.s32 	%r182, %r42, %r181;
	ld.shared.u16 	%rs23, [%r230];
	// begin inline asm
	{add.f16 %rs21,%rs118,%rs23;
}
	// end inline asm
	add.s32 	%r183, %r182, %r46;
	ld.shared.u16 	%rs26, [%r183];
	// begin inline asm
	{add.f16 %rs24,%rs21,%rs26;
}
	// end inline asm
	add.s32 	%r184, %r183, %r46;
	ld.shared.u16 	%rs29, [%r184];
	// begin inline asm
	{add.f16 %rs27,%rs24,%rs29;
}
	// end inline asm
	add.s32 	%r185, %r184, %r46;
	ld.shared.u16 	%rs32, [%r185];
	// begin inline asm
	{add.f16 %rs30,%rs27,%rs32;
}
	// end inline asm
	add.s32 	%r186, %r185, %r46;
	ld.shared.u16 	%rs35, [%r186];
	// begin inline asm
	{add.f16 %rs33,%rs30,%rs35;
}
	// end inline asm
	add.s32 	%r187, %r186, %r46;
	ld.shared.u16 	%rs38, [%r187];
	// begin inline asm
	{add.f16 %rs36,%rs33,%rs38;
}
	// end inline asm
	add.s32 	%r188, %r187, %r46;
	ld.shared.u16 	%rs41, [%r188];
	// begin inline asm
	{add.f16 %rs39,%rs36,%rs41;
}
	// end inline asm
	add.s32 	%r189, %r188, %r46;
	ld.shared.u16 	%rs44, [%r189];
	// begin inline asm
	{add.f16 %rs42,%rs39,%rs44;
}
	// end inline asm
	add.s32 	%r190, %r189, %r46;
	ld.shared.u16 	%rs47, [%r190];
	// begin inline asm
	{add.f16 %rs45,%rs42,%rs47;
}
	// end inline asm
	add.s32 	%r191, %r190, %r46;
	ld.shared.u16 	%rs50, [%r191];
	// begin inline asm
	{add.f16 %rs48,%rs45,%rs50;
}
	// end inline asm
	add.s32 	%r192, %r191, %r46;
	ld.shared.u16 	%rs53, [%r192];
	// begin inline asm
	{add.f16 %rs51,%rs48,%rs53;
}
	// end inline asm
	add.s32 	%r193, %r192, %r46;
	ld.shared.u16 	%rs56, [%r193];
	// begin inline asm
	{add.f16 %rs54,%rs51,%rs56;
}
	// end inline asm
	add.s32 	%r194, %r193, %r46;
	ld.shared.u16 	%rs59, [%r194];
	// begin inline asm
	{add.f16 %rs57,%rs54,%rs59;
}
	// end inline asm
	add.s32 	%r195, %r194, %r46;
	ld.shared.u16 	%rs62, [%r195];
	// begin inline asm
	{add.f16 %rs60,%rs57,%rs62;
}
	// end inline asm
	add.s32 	%r196, %r195, %r46;
	ld.shared.u16 	%rs65, [%r196];
	// begin inline asm
	{add.f16 %rs63,%rs60,%rs65;
}
	// end inline asm
	add.s32 	%r197, %r196, %r46;
	ld.shared.u16 	%rs68, [%r197];
	// begin inline asm
	{add.f16 %rs118,%rs63,%rs68;
}
	// end inline asm
	add.s32 	%r233, %r233, 16;
	add.s32 	%r232, %r232, 16;
	add.s32 	%r231, %r231, 16;
	add.s32 	%r230, %r230, %r48;
	setp.ne.s32 	%p39, %r232, 0;
	@%p39 bra 	$L__BB150_68;
	add.s32 	%r235, %r231, 1;
$L__BB150_70:
	setp.eq.s32 	%p40, %r44, 0;
	@%p40 bra 	$L__BB150_79;
	and.b32  	%r59, %r43, 7;
	setp.lt.u32 	%p41, %r44, 8;
	@%p41 bra 	$L__BB150_73;
	mul.lo.s32 	%r198, %r235, %r2;
	shl.b32 	%r199, %r198, 1;
	add.s32 	%r200, %r42, %r199;
	ld.shared.u16 	%rs72, [%r200];
	// begin inline asm
	{add.f16 %rs70,%rs118,%rs72;
}
	// end inline asm
	shl.b32 	%r201, %r2, 1;
	add.s32 	%r202, %r200, %r201;
	ld.shared.u16 	%rs75, [%r202];
	// begin inline asm
	{add.f16 %rs73,%rs70,%rs75;
}
	// end inline asm
	add.s32 	%r203, %r202, %r201;
	ld.shared.u16 	%rs78, [%r203];
	// begin inline asm
	{add.f16 %rs76,%rs73,%rs78;
}
	// end inline asm
	add.s32 	%r204, %r203, %r201;
	ld.shared.u16 	%rs81, [%r204];
	// begin inline asm
	{add.f16 %rs79,%rs76,%rs81;
}
	// end inline asm
	add.s32 	%r205, %r204, %r201;
	ld.shared.u16 	%rs84, [%r205];
	// begin inline asm
	{add.f16 %rs82,%rs79,%rs84;
}
	// end inline asm
	add.s32 	%r206, %r205, %r201;
	ld.shared.u16 	%rs87, [%r206];
	// begin inline asm
	{add.f16 %rs85,%rs82,%rs87;
}
	// end inline asm
	add.s32 	%r207, %r206, %r201;
	ld.shared.u16 	%rs90, [%r207];
	// begin inline asm
	{add.f16 %rs88,%rs85,%rs90;
}
	// end inline asm
	add.s32 	%r208, %r207, %r201;
	ld.shared.u16 	%rs93, [%r208];
	// begin inline asm
	{add.f16 %rs118,%rs88,%rs93;
}
	// end inline asm
	add.s32 	%r235, %r235, 8;
$L__BB150_73:
	setp.eq.s32 	%p42, %r59, 0;
	@%p42 bra 	$L__BB150_79;
	and.b32  	%r62, %r43, 3;
	setp.lt.u32 	%p43, %r59, 4;
	@%p43 bra 	$L__BB150_76;
	mul.lo.s32 	%r209, %r235, %r2;
	shl.b32 	%r210, %r209, 1;
	add.s32 	%r211, %r42, %r210;
	ld.shared.u16 	%rs97, [%r211];
	// begin inline asm
	{add.f16 %rs95,%rs118,%rs97;
}
	// end inline asm
	shl.b32 	%r212, %r2, 1;
	add.s32 	%r213, %r211, %r212;
	ld.shared.u16 	%rs100, [%r213];
	// begin inline asm
	{add.f16 %rs98,%rs95,%rs100;
}
	// end inline asm
	add.s32 	%r214, %r213, %r212;
	ld.shared.u16 	%rs103, [%r214];
	// begin inline asm
	{add.f16 %rs101,%rs98,%rs103;
}
	// end inline asm
	add.s32 	%r215, %r214, %r212;
	ld.shared.u16 	%rs106, [%r215];
	// begin inline asm
	{add.f16 %rs118,%rs101,%rs106;
}
	// end inline asm
	add.s32 	%r235, %r235, 4;
$L__BB150_76:
	setp.eq.s32 	%p44, %r62, 0;
	@%p44 bra 	$L__BB150_79;
	mul.lo.s32 	%r216, %r2, %r235;
	shl.b32 	%r217, %r216, 1;
	add.s32 	%r219, %r217, %r171;
	add.s32 	%r238, %r172, %r219;
	shl.b32 	%r66, %r2, 1;
	neg.s32 	%r237, %r62;
$L__BB150_78:
	.pragma "nounroll";
	ld.shared.u16 	%rs109, [%r238];
	// begin inline asm
	{add.f16 %rs118,%rs118,%rs109;
}
	// end inline asm
	add.s32 	%r238, %r238, %r66;
	add.s32 	%r237, %r237, 1;
	setp.ne.s32 	%p45, %r237, 0;
	@%p45 bra 	$L__BB150_78;
$L__BB150_79:
	st.shared.u16 	[%r42], %rs118;
$L__BB150_80:
	cvt.u64.u32 	%rd265, %r4;
	mad.lo.s64 	%rd266, %rd147, %rd265, %rd3;
	cvta.to.global.u64 	%rd267, %rd144;
	shl.b64 	%rd268, %rd266, 1;
	add.s64 	%rd269, %rd267, %rd268;
	st.global.u16 	[%rd269], %rs118;
$L__BB150_81:
	ret;

}
	// .globl	contiguous_reducel333_u8
.visible .entry contiguous_reducel333_u8(
	.param .u64 .ptr .align 1 contiguous_reducel333_u8_param_0,
	.param .u64 .ptr .align 1 contiguous_reducel333_u8_param_1,
	.param .u64 contiguous_reducel333_u8_param_2,
	.param .u64 contiguous_reducel333_u8_param_3,
	.param .u64 contiguous_reducel333_u8_param_4
)
{
	.reg .pred 	%p<14>;
	.reg .b16 	%rs<119>;
	.reg .b32 	%r<112>;
	.reg .b64 	%rd<16>;

	ld.param.u64 	%rd2, [contiguous_reducel333_u8_param_0];
	ld.param.u64 	%rd3, [contiguous_reducel333_u8_param_1];
	ld.param.u64 	%rd4, [contiguous_reducel333_u8_param_3];
	ld.param.u64 	%rd5, [contiguous_reducel333_u8_param_4];
	mov.u32 	%r1, %tid.y;
	mov.u32 	%r2, %ntid.x;
	mov.u32 	%r3, %tid.x;
	mad.lo.s32 	%r39, %r1, %r2, %r3;
	mov.u32 	%r40, %ctaid.x;
	mad.lo.s32 	%r41, %r40, %r2, %r3;
	mov.u32 	%r4, %ctaid.y;
	mov.u32 	%r5, %ntid.y;
	mad.lo.s32 	%r42, %r4, %r5, %r1;
	shl.b32 	%r43, %r39, 1;
	mov.u32 	%r44, reducel3sdata_u8;
	add.s32 	%r7, %r44, %r43;
	mov.b32 	%r38, 0;
	// begin inline asm
	cvt.rn.f16.s32 %rs17, %r38;
	// end inline asm
	st.shared.u16 	[%r7], %rs17;
	cvt.u64.u32 	%rd1, %r41;
	setp.le.u64 	%p1, %rd4, %rd1;
	cvt.u64.u32 	%rd7, %r42;
	setp.le.u64 	%p2, %rd5, %rd7;
	or.pred  	%p3, %p1, %p2;
	@%p3 bra 	$L__BB151_19;
	cvt.u32.u64 	%r46, %rd1;
	cvta.to.global.u64 	%rd8, %rd3;
	cvt.u32.u64 	%r47, %rd4;
	mad.lo.s32 	%r48, %r42, %r47, %r46;
	cvt.u64.u32 	%rd9, %r48;
	add.s64 	%rd10, %rd8, %rd9;
	ld.global.u8 	%r45, [%rd10];
	// begin inline asm
	cvt.rn.f16.s32 %rs18, %r45;
	// end inline asm
	st.shared.u16 	[%r7], %rs18;
	bar.sync 	0;
	setp.ne.s32 	%p4, %r1, 0;
	@%p4 bra 	$L__BB151_19;
	setp.gt.u32 	%p5, %r5, 1;
	@%p5 bra 	$L__BB151_4;
	shl.b32 	%r49, %r3, 1;
	add.s32 	%r51, %r44, %r49;
	ld.shared.u16 	%rs117, [%r51];
	bra.uni 	$L__BB151_18;
$L__BB151_4:
	shl.b32 	%r53, %r3, 1;
	add.s32 	%r8, %r44, %r53;
	ld.shared.u16 	%rs117, [%r8];
	add.s32 	%r9, %r5, -1;
	add.s32 	%r55, %r5, -2;
	and.b32  	%r10, %r9, 15;
	setp.lt.u32 	%p6, %r55, 15;
	mov.b32 	%r108, 1;
	@%p6 bra 	$L__BB151_8;
	and.b32  	%r58, %r9, -16;
	neg.s32 	%r105, %r58;
	shl.b32 	%r12, %r2, 1;
	add.s32 	%r60, %r53, %r12;
	add.s32 	%r103, %r44, %r60;
	shl.b32 	%r14, %r2, 5;
	mov.b32 	%r106, 1;
	mov.b32 	%r104, 0;
$L__BB151_6:
	.pragma "nounroll";
	mul.lo.s32 	%r62, %r106, %r2;
	shl.b32 	%r63, %r62, 1;
	add.s32 	%r64, %r8, %r63;
	ld.shared.u16 	%rs22, [%r103];
	// begin inline asm
	{add.f16 %rs20,%rs117,%rs22;
}
	// end inline asm
	add.s32 	%r65, %r64, %r12;
	ld.shared.u16 	%rs25, [%r65];
	// begin inline asm
	{add.f16 %rs23,%rs20,%rs25;
}
	// end inline asm
	add.s32 	%r66, %r65, %r12;
	ld.shared.u16 	%rs28, [%r66];
	// begin inline asm
	{add.f16 %rs26,%rs23,%rs28;
}
	// end inline asm
	add.s32 	%r67, %r66, %r12;
	ld.shared.u16 	%rs31, [%r67];
	// begin inline asm
	{add.f16 %rs29,%rs26,%rs31;
}
	// end inline asm
	add.s32 	%r68, %r67, %r12;
	ld.shared.u16 	%rs34, [%r68];
	// begin inline asm
	{add.f16 %rs32,%rs29,%rs34;
}
	// end inline asm
	add.s32 	%r69, %r68, %r12;
	ld.shared.u16 	%rs37, [%r69];
	// begin inline asm
	{add.f16 %rs35,%rs32,%rs37;
}
	// end inline asm
	add.s32 	%r70, %r69, %r12;
	ld.shared.u16 	%rs40, [%r70];
	// begin inline asm
	{add.f16 %rs38,%rs35,%rs40;
}
	// end inline asm
	add.s32 	%r71, %r70, %r12;
	ld.shared.u16 	%rs43, [%r71];
	// begin inline asm
	{add.f16 %rs41,%rs38,%rs43;
}
	// end inline asm
	add.s32 	%r72, %r71, %r12;
	ld.shared.u16 	%rs46, [%r72];
	// begin inline asm
	{add.f16 %rs44,%rs41,%rs46;
}
	// end inline asm
	add.s32 	%r73, %r72, %r12;
	ld.shared.u16 	%rs49, [%r73];
	// begin inline asm
	{add.f16 %rs47,%rs44,%rs49;
}
	// end inline asm
	add.s32 	%r74, %r73, %r12;
	ld.shared.u16 	%rs52, [%r74];
	// begin inline asm
	{add.f16 %rs50,%rs47,%rs52;
}
	// end inline asm
	add.s32 	%r75, %r74, %r12;
	ld.shared.u16 	%rs55, [%r75];
	// begin inline asm
	{add.f16 %rs53,%rs50,%rs55;
}
	// end inline asm
	add.s32 	%r76, %r75, %r12;
	ld.shared.u16 	%rs58, [%r76];
	// begin inline asm
	{add.f16 %rs56,%rs53,%rs58;
}
	// end inline asm
	add.s32 	%r77, %r76, %r12;
	ld.shared.u16 	%rs61, [%r77];
	// begin inline asm
	{add.f16 %rs59,%rs56,%rs61;
}
	// end inline asm
	add.s32 	%r78, %r77, %r12;
	ld.shared.u16 	%rs64, [%r78];
	// begin inline asm
	{add.f16 %rs62,%rs59,%rs64;
}
	// end inline asm
	add.s32 	%r79, %r78, %r12;
	ld.shared.u16 	%rs67, [%r79];
	// begin inline asm
	{add.f16 %rs117,%rs62,%rs67;
}
	// end inline asm
	add.s32 	%r106, %r106, 16;
	add.s32 	%r105, %r105, 16;
	add.s32 	%r104, %r104, 16;
	add.s32 	%r103, %r103, %r14;
	setp.ne.s32 	%p7, %r105, 0;
	@%p7 bra 	$L__BB151_6;
	add.s32 	%r108, %r104, 1;
$L__BB151_8:
	setp.eq.s32 	%p8, %r10, 0;
	@%p8 bra 	$L__BB151_17;
	and.b32  	%r25, %r9, 7;
	setp.lt.u32 	%p9, %r10, 8;
	@%p9 bra 	$L__BB151_11;
	mul.lo.s32 	%r80, %r108, %r2;
	shl.b32 	%r81, %r80, 1;
	add.s32 	%r82, %r8, %r81;
	ld.shared.u16 	%rs71, [%r82];
	// begin inline asm
	{add.f16 %rs69,%rs117,%rs71;
}
	// end inline asm
	shl.b32 	%r83, %r2, 1;
	add.s32 	%r84, %r82, %r83;
	ld.shared.u16 	%rs74, [%r84];
	// begin inline asm
	{add.f16 %rs72,%rs69,%rs74;
}
	// end inline asm
	add.s32 	%r85, %r84, %r83;
	ld.shared.u16 	%rs77, [%r85];
	// begin inline asm
	{add.f16 %rs75,%rs72,%rs77;
}
	// end inline asm
	add.s32 	%r86, %r85, %r83;
	ld.shared.u16 	%rs80, [%r86];
	// begin inline asm
	{add.f16 %rs78,%rs75,%rs80;
}
	// end inline asm
	add.s32 	%r87, %r86, %r83;
	ld.shared.u16 	%rs83, [%r87];
	// begin inline asm
	{add.f16 %rs81,%rs78,%rs83;
}
	// end inline asm
	add.s32 	%r88, %r87, %r83;
	ld.shared.u16 	%rs86, [%r88];
	// begin inline asm
	{add.f16 %rs84,%rs81,%rs86;
}
	// end inline asm
	add.s32 	%r89, %r88, %r83;
	ld.shared.u16 	%rs89, [%r89];
	// begin inline asm
	{add.f16 %rs87,%rs84,%rs89;
}
	// end inline asm
	add.s32 	%r90, %r89, %r83;
	ld.shared.u16 	%rs92, [%r90];
	// begin inline asm
	{add.f16 %rs117,%rs87,%rs92;
}
	// end inline asm
	add.s32 	%r108, %r108, 8;
$L__BB151_11:
	setp.eq.s32 	%p10, %r25, 0;
	@%p10 bra 	$L__BB151_17;
	and.b32  	%r28, %r9, 3;
	setp.lt.u32 	%p11, %r25, 4;
	@%p11 bra 	$L__BB151_14;
	mul.lo.s32 	%r91, %r108, %r2;
	shl.b32 	%r92, %r91, 1;
	add.s32 	%r93, %r8, %r92;
	ld.shared.u16 	%rs96, [%r93];
	// begin inline asm
	{add.f16 %rs94,%rs117,%rs96;
}
	// end inline asm
	shl.b32 	%r94, %r2, 1;
	add.s32 	%r95, %r93, %r94;
	ld.shared.u16 	%rs99, [%r95];
	// begin inline asm
	{add.f16 %rs97,%rs94,%rs99;
}
	// end inline asm
	add.s32 	%r96, %r95, %r94;
	ld.shared.u16 	%rs102, [%r96];
	// begin inline asm
	{add.f16 %rs100,%rs97,%rs102;
}
	// end inline asm
	add.s32 	%r97, %r96, %r94;
	ld.shared.u16 	%rs105, [%r97];
	// begin inline asm
	{add.f16 %rs117,%rs100,%rs105;
}
	// end inline asm
	add.s32 	%r108, %r108, 4;
$L__BB151_14:
	setp.eq.s32 	%p12, %r28, 0;
	@%p12 bra 	$L__BB151_17;
	mul.lo.s32 	%r98, %r2, %r108;
	shl.b32 	%r99, %r98, 1;
	add.s32 	%r101, %r99, %r53;
	add.s32 	%r111, %r44, %r101;
	shl.b32 	%r32, %r2, 1;
	neg.s32 	%r110, %r28;
$L__BB151_16:
	.pragma "nounroll";
	ld.shared.u16 	%rs108, [%r111];
	// begin inline asm
	{add.f16 %rs117,%rs117,%rs108;
}
	// end inline asm
	add.s32 	%r111, %r111, %r32;
	add.s32 	%r110, %r110, 1;
	setp.ne.s32 	%p13, %r110, 0;
	@%p13 bra 	$L__BB151_16;
$L__BB151_17:
	st.shared.u16 	[%r8], %rs117;
$L__BB151_18:
	cvt.u64.u32 	%rd11, %r4;
	mad.lo.s64 	%rd12, %rd4, %rd11, %rd1;
	cvta.to.global.u64 	%rd13, %rd2;
	shl.b64 	%rd14, %rd12, 1;
	add.s64 	%rd15, %rd13, %rd14;
	st.global.u16 	[%rd15], %rs117;
$L__BB151_19:
	ret;

}
	// .globl	contiguous_reducel3_u16
.visible .entry contiguous_reducel3_u16(
	.param .u64 .ptr .align 1 contiguous_reducel3_u16_param_0,
	.param .u64 .ptr .align 1 contiguous_reducel3_u16_param_1,
	.param .u64 contiguous_reducel3_u16_param_2
)
{
	.reg .pred 	%p<32>;
	.reg .b16 	%rs<29>;
	.reg .b32 	%r<44>;
	.reg .b32 	%f<198>;
	.reg .b64 	%rd<16>;

	ld.param.u64 	%rd4, [contiguous_reducel3_u16_param_0];
	ld.param.u64 	%rd6, [contiguous_reducel3_u16_param_1];
	ld.param.u64 	%rd5, [contiguous_reducel3_u16_param_2];
	cvta.to.global.u64 	%rd1, %rd6;
	mov.u32 	%r1, %tid.x;
	mov.u32 	%r2, %ctaid.x;
	mov.u32 	%r43, %ntid.x;
	mul.lo.s32 	%r9, %r2, %r43;
	shl.b32 	%r10, %r9, 1;
	add.s32 	%r4, %r10, %r1;
	shl.b32 	%r11, %r1, 1;
	mov.u32 	%r12, reducel3sdata_u16;
	add.s32 	%r5, %r12, %r11;
	mov.b32 	%r8, 0;
	// begin inline asm
	cvt.rn.f16.s32 %rs4, %r8;
	// end inline asm
	st.shared.u16 	[%r5], %rs4;
	add.s32 	%r13, %r4, %r43;
	cvt.u64.u32 	%rd2, %r13;
	setp.le.u64 	%p1, %rd5, %rd2;
	@%p1 bra 	$L__BB152_10;
	mul.wide.u32 	%rd9, %r4, 2;
	add.s64 	%rd10, %rd1, %rd9;
	ld.global.u16 	%rs1, [%rd10];
	cvt.rn.f32.u16 	%f1, %rs1;
	abs.f32 	%f2, %f1;
	setp.eq.s16 	%p11, %rs1, 1;
	mov.f32 	%f195, 0f3F800000;
	@%p11 bra 	$L__BB152_5;
	setp.num.f32 	%p12, %f2, %f2;
	@%p12 bra 	$L__BB152_4;
	mov.f32 	%f134, 0f40400000;
	add.rn.f32 	%f195, %f1, %f134;
	bra.uni 	$L__BB152_5;
$L__BB152_4:
	setp.lt.f32 	%p13, %f2, 0f00800000;
	mul.f32 	%f77, %f2, 0f4B800000;
	selp.f32 	%f78, %f77, %f2, %p13;
	mov.b32 	%r23, %f78;
	add.s32 	%r24, %r23, -1060439283;
	and.b32  	%r25, %r24, -8388608;
	sub.s32 	%r26, %r23, %r25;
	mov.b32 	%f79, %r26;
	cvt.rn.f32.s32 	%f80, %r25;
	selp.f32 	%f81, 0fC1C00000, 0f00000000, %p13;
	fma.rn.f32 	%f82, %f80, 0f34000000, %f81;
	add.f32 	%f83, %f79, 0fBF800000;
	add.f32 	%f84, %f79, 0f3F800000;
	rcp.approx.ftz.f32 	%f85, %f84;
	add.f32 	%f86, %f83, %f83;
	mul.f32 	%f87, %f86, %f85;
	mul.f32 	%f88, %f87, %f87;
	neg.f32 	%f89, %f87;
	sub.f32 	%f90, %f83, %f87;
	add.f32 	%f91, %f90, %f90;
	fma.rn.f32 	%f92, %f89, %f83, %f91;
	mul.rn.f32 	%f93, %f85, %f92;
	fma.rn.f32 	%f94, %f88, 0f3A2C32E4, 0f3B52E7DB;
	fma.rn.f32 	%f95, %f94, %f88, 0f3C93BB73;
	fma.rn.f32 	%f96, %f95, %f88, 0f3DF6384F;
	mul.rn.f32 	%f97, %f96, %f88;
	fma.rn.f32 	%f98, %f87, 0f3FB8AA3B, %f82;
	mul.f32 	%f99, %f97, 0f40400000;
	sub.f32 	%f100, %f82, %f98;
	fma.rn.f32 	%f101, %f87, 0f3FB8AA3B, %f100;
	fma.rn.f32 	%f102, %f93, 0f3FB8AA3B, %f101;
	fma.rn.f32 	%f103, %f87, 0f32A55E34, %f102;
	fma.rn.f32 	%f104, %f99, %f93, %f103;
	fma.rn.f32 	%f105, %f97, %f87, %f104;
	add.rn.f32 	%f106, %f98, %f105;
	mov.f32 	%f107, 0f40400000;
	mul.rn.f32 	%f108, %f106, %f107;
	cvt.rni.f32.f32 	%f109, %f108;
	sub.f32 	%f110, %f108, %f109;
	neg.f32 	%f111, %f108;
	fma.rn.f32 	%f112, %f106, 0f40400000, %f111;
	neg.f32 	%f113, %f98;
	add.rn.f32 	%f114, %f106, %f113;
	neg.f32 	%f115, %f114;
	add.rn.f32 	%f116, %f105, %f115;
	fma.rn.f32 	%f117, %f116, 0f40400000, %f112;
	add.f32 	%f118, %f110, %f117;
	setp.gt.f32 	%p14, %f109, 0f00000000;
	selp.b32 	%r27, 0, -2097152000, %p14;
	setp.eq.s16 	%p15, %rs1, 0;
	setp.eq.f32 	%p16, %f2, 0f7F800000;
	add.f32 	%f119, %f1, %f1;
	setp.lt.f32 	%p17, %f108, 0f00000000;
	selp.f32 	%f120, 0f00000000, 0f7F800000, %p17;
	abs.f32 	%f121, %f108;
	setp.gt.f32 	%p18, %f121, 0f43180000;
	cvt.rzi.s32.f32 	%r28, %f109;
	shl.b32 	%r29, %r28, 23;
	sub.s32 	%r30, %r29, %r27;
	mov.b32 	%f122, %r30;
	add.s32 	%r31, %r27, 2130706432;
	mov.b32 	%f123, %r31;
	fma.rn.f32 	%f124, %f118, 0f391FCB8E, 0f3AAF85ED;
	fma.rn.f32 	%f125, %f124, %f118, 0f3C1D9856;
	fma.rn.f32 	%f126, %f125, %f118, 0f3D6357BB;
	fma.rn.f32 	%f127, %f126, %f118, 0f3E75FDEC;
	fma.rn.f32 	%f128, %f127, %f118, 0f3F317218;
	fma.rn.f32 	%f129, %f128, %f118, 0f3F800000;
	mul.f32 	%f130, %f129, %f123;
	mul.f32 	%f131, %f130, %f122;
	selp.f32 	%f132, %f120, %f131, %p18;
	selp.f32 	%f133, %f119, %f132, %p16;
	selp.f32 	%f195, %f119, %f133, %p15;
$L__BB152_5:
	shl.b64 	%rd11, %rd2, 1;
	add.s64 	%rd12, %rd1, %rd11;
	ld.global.u16 	%rs2, [%rd12];
	cvt.rn.f32.u16 	%f6, %rs2;
	abs.f32 	%f7, %f6;
	setp.eq.s16 	%p19, %rs2, 1;
	mov.f32 	%f196, 0f3F800000;
	@%p19 bra 	$L__BB152_9;
	setp.num.f32 	%p20, %f7, %f7;
	@%p20 bra 	$L__BB152_8;
	mov.f32 	%f193, 0f40400000;
	add.rn.f32 	%f196, %f6, %f193;
	bra.uni 	$L__BB152_9;
$L__BB152_8:
	setp.lt.f32 	%p21, %f7, 0f00800000;
	mul.f32 	%f136, %f7, 0f4B800000;
	selp.f32 	%f137, %f136, %f7, %p21;
	mov.b32 	%r32, %f137;
	add.s32 	%r33, %r32, -1060439283;
	and.b32  	%r34, %r33, -8388608;
	sub.s32 	%r35, %r32, %r34;
	mov.b32 	%f138, %r35;
	cvt.rn.f32.s32 	%f139, %r34;
	selp.f32 	%f140, 0fC1C00000, 0f00000000, %p21;
	fma.rn.f32 	%f141, %f139, 0f34000000, %f140;
	add.f32 	%f142, %f138, 0fBF800000;
	add.f32 	%f143, %f138, 0f3F800000;
	rcp.approx.ftz.f32 	%f144, %f143;
	add.f32 	%f145, %f142, %f142;
	mul.f32 	%f146, %f145, %f144;
	mul.f32 	%f147, %f146, %f146;
	neg.f32 	%f148, %f146;
	sub.f32 	%f149, %f142, %f146;
	add.f32 	%f150, %f149, %f149;
	fma.rn.f32 	%f151, %f148, %f142, %f150;
	mul.rn.f32 	%f152, %f144, %f151;
	fma.rn.f32 	%f153, %f147, 0f3A2C32E4, 0f3B52E7DB;
	fma.rn.f32 	%f154, %f153, %f147, 0f3C93BB73;
	fma.rn.f32 	%f155, %f154, %f147, 0f3DF6384F;
	mul.rn.f32 	%f156, %f155, %f147;
	fma.rn.f32 	%f157, %f146, 0f3FB8AA3B, %f141;
	mul.f32 	%f158, %f156, 0f40400000;
	sub.f32 	%f159, %f141, %f157;
	fma.rn.f32 	%f160, %f146, 0f3FB8AA3B, %f159;
	fma.rn.f32 	%f161, %f152, 0f3FB8AA3B, %f160;
	fma.rn.f32 	%f162, %f146, 0f32A55E34, %f161;
	fma.rn.f32 	%f163, %f158, %f152, %f162;
	fma.rn.f32 	%f164, %f156, %f146, %f163;
	add.rn.f32 	%f165, %f157, %f164;
	mov.f32 	%f166, 0f40400000;
	mul.rn.f32 	%f167, %f165, %f166;
	cvt.rni.f32.f32 	%f168, %f167;
	sub.f32 	%f169, %f167, %f168;
	neg.f32 	%f170, %f167;
	fma.rn.f32 	%f171, %f165, 0f40400000, %f170;
	neg.f32 	%f172, %f157;
	add.rn.f32 	%f173, %f165, %f172;
	neg.f32 	%f174, %f173;
	add.rn.f32 	%f175, %f164, %f174;
	fma.rn.f32 	%f176, %f175, 0f40400000, %f171;
	add.f32 	%f177, %f169, %f176;
	setp.gt.f32 	%p22, %f168, 0f00000000;
	selp.b32 	%r36, 0, -2097152000, %p22;
	setp.eq.s16 	%p23, %rs2, 0;
	setp.eq.f32 	%p24, %f7, 0f7F800000;
	add.f32 	%f178, %f6, %f6;
	setp.lt.f32 	%p25, %f167, 0f00000000;
	selp.f32 	%f179, 0f00000000, 0f7F800000, %p25;
	abs.f32 	%f180, %f167;
	setp.gt.f32 	%p26, %f180, 0f43180000;
	cvt.rzi.s32.f32 	%r37, %f168;
	shl.b32 	%r38, %r37, 23;
	sub.s32 	%r39, %r38, %r36;
	mov.b32 	%f181, %r39;
	add.s32 	%r40, %r36, 2130706432;
	mov.b32 	%f182, %r40;
	fma.rn.f32 	%f183, %f177, 0f391FCB8E, 0f3AAF85ED;
	fma.rn.f32 	%f184, %f183, %f177, 0f3C1D9856;
	fma.rn.f32 	%f185, %f184, %f177, 0f3D6357BB;
	fma.rn.f32 	%f186, %f185, %f177, 0f3E75FDEC;
	fma.rn.f32 	%f187, %f186, %f177, 0f3F317218;
	fma.rn.f32 	%f188, %f187, %f177, 0f3F800000;
	mul.f32 	%f189, %f188, %f182;
	mul.f32 	%f190, %f189, %f181;
	selp.f32 	%f191, %f179, %f190, %p26;
	selp.f32 	%f192, %f178, %f191, %p24;
	selp.f32 	%f196, %f178, %f192, %p23;
$L__BB152_9:
	add.f32 	%f194, %f195, %f196;
	// begin inline asm
	{  cvt.rn.f16.f32 %rs6, %f194;}

	// end inline asm
	st.shared.u16 	[%r5], %rs6;
	bra.uni 	$L__BB152_16;
$L__BB152_10:
	cvt.u64.u32 	%rd3, %r4;
	setp.le.u64 	%p2, %rd5, %rd3;
	@%p2 bra 	$L__BB152_16;
	shl.b64 	%rd7, %rd3, 1;
	add.s64 	%rd8, %rd1, %rd7;
	ld.global.u16 	%rs3, [%rd8];
	cvt.rn.f32.u16 	%f11, %rs3;
	abs.f32 	%f12, %f11;
	setp.eq.s16 	%p3, %rs3, 1;
	mov.f32 	%f197, 0f3F800000;
	@%p3 bra 	$L__BB152_15;
	setp.num.f32 	%p4, %f12, %f12;
	@%p4 bra 	$L__BB152_14;
	mov.f32 	%f74, 0f40400000;
	add.rn.f32 	%f197, %f11, %f74;
	bra.uni 	$L__BB152_15;
$L__BB152_14:
	setp.lt.f32 	%p5, %f12, 0f00800000;
	mul.f32 	%f17, %f12, 0f4B800000;
	selp.f32 	%f18, %f17, %f12, %p5;
	mov.b32 	%r14, %f18;
	add.s32 	%r15, %r14, -1060439283;
	and.b32  	%r16, %r15, -8388608;
	sub.s32 	%r17, %r14, %r16;
	mov.b32 	%f19, %r17;
	cvt.rn.f32.s32 	%f20, %r16;
	selp.f32 	%f21, 0fC1C00000, 0f00000000, %p5;
	fma.rn.f32 	%f22, %f20, 0f34000000, %f21;
	add.f32 	%f23, %f19, 0fBF800000;
	add.f32 	%f24, %f19, 0f3F800000;
	rcp.approx.ftz.f32 	%f25, %f24;
	add.f32 	%f26, %f23, %f23;
	mul.f32 	%f27, %f26, %f25;
	mul.f32 	%f28, %f27, %f27;
	neg.f32 	%f29, %f27;
	sub.f32 	%f30, %f23, %f27;
	add.f32 	%f31, %f30, %f30;
	fma.rn.f32 	%f32, %f29, %f23, %f31;
	mul.rn.f32 	%f33, %f25, %f32;
	fma.rn.f32 	%f34, %f28, 0f3A2C32E4, 0f3B52E7DB;
	fma.rn.f32 	%f35, %f34, %f28, 0f3C93BB73;
	fma.rn.f32 	%f36, %f35, %f28, 0f3DF6384F;
	mul.rn.f32 	%f37, %f36, %f28;
	fma.rn.f32 	%f38, %f27, 0f3FB8AA3B, %f22;
	mul.f32 	%f39, %f37, 0f40400000;
	sub.f32 	%f40, %f22, %f38;
	fma.rn.f32 	%f41, %f27, 0f3FB8AA3B, %f40;
	fma.rn.f32 	%f42, %f33, 0f3FB8AA3B, %f41;
	fma.rn.f32 	%f43, %f27, 0f32A55E34, %f42;
	fma.rn.f32 	%f44, %f39, %f33, %f43;
	fma.rn.f32 	%f45, %f37, %f27, %f44;
	add.rn.f32 	%f46, %f38, %f45;
	mov.f32 	%f47, 0f40400000;
	mul.rn.f32 	%f48, %f46, %f47;
	cvt.rni.f32.f32 	%f49, %f48;
	sub.f32 	%f50, %f48, %f49;
	neg.f32 	%f51, %f48;
	fma.rn.f32 	%f52, %f46, 0f40400000, %f51;
	neg.f32 	%f53, %f38;
	add.rn.f32 	%f54, %f46, %f53;
	neg.f32 	%f55, %f54;
	add.rn.f32 	%f56, %f45, %f55;
	fma.rn.f32 	%f57, %f56, 0f40400000, %f52;
	add.f32 	%f58, %f50, %f57;
	setp.gt.f32 	%p6, %f49, 0f00000000;
	selp.b32 	%r18, 0, -2097152000, %p6;
	setp.eq.s16 	%p7, %rs3, 0;
	setp.eq.f32 	%p8, %f12, 0f7F800000;
	add.f32 	%f59, %f11, %f11;
	setp.lt.f32 	%p9, %f48, 0f00000000;
	selp.f32 	%f60, 0f00000000, 0f7F800000, %p9;
	abs.f32 	%f61, %f48;
	setp.gt.f32 	%p10, %f61, 0f43180000;
	cvt.rzi.s32.f32 	%r19, %f49;
	shl.b32 	%r20, %r19, 23;
	sub.s32 	%r21, %r20, %r18;
	mov.b32 	%f62, %r21;
	add.s32 	%r22, %r18, 2130706432;
	mov.b32 	%f63, %r22;
	fma.rn.f32 	%f64, %f58, 0f391FCB8E, 0f3AAF85ED;
	fma.rn.f32 	%f65, %f64, %f58, 0f3C1D9856;
	fma.rn.f32 	%f66, %f65, %f58, 0f3D6357BB;
	fma.rn.f32 	%f67, %f66, %f58, 0f3E75FDEC;
	fma.rn.f32 	%f68, %f67, %f58, 0f3F317218;
	fma.rn.f32 	%f69, %f68, %f58, 0f3F800000;
	mul.f32 	%f70, %f69, %f63;
	mul.f32 	%f71, %f70, %f62;
	selp.f32 	%f72, %f60, %f71, %p10;
	selp.f32 	%f73, %f59, %f72, %p8;
	selp.f32 	%f197, %f59, %f73, %p7;
$L__BB152_15:
	// begin inline asm
	{  cvt.rn.f16.f32 %rs5, %f197;}

	// end inline asm
	st.shared.u16 	[%r5], %rs5;
$L__BB152_16:
	bar.sync 	0;
	setp.lt.u32 	%p27, %r43, 66;
	@%p27 bra 	$L__BB152_20;
$L__BB152_17:
	shr.u32 	%r7, %r43, 1;
	setp.ge.u32 	%p28, %r1, %r7;
	@%p28 bra 	$L__BB152_19;
	ld.shared.u16 	%rs8, [%r5];
	and.b32  	%r41, %r43, 2046;
	add.s32 	%r42, %r5, %r41;
	ld.shared.u16 	%rs9, [%r42];
	// begin inline asm
	{add.f16 %rs7,%rs8,%rs9;
}
	// end inline asm
	st.shared.u16 	[%r5], %rs7;
$L__BB152_19:
	bar.sync 	0;
	setp.gt.u32 	%p29, %r43, 131;
	mov.u32 	%r43, %r7;
	@%p29 bra 	$L__BB152_17;
$L__BB152_20:
	setp.gt.u32 	%p30, %r1, 31;
	@%p30 bra 	$L__BB152_23;
	ld.shared.u16 	%rs11, [%r5];
	ld.shared.u16 	%rs12, [%r5+64];
	// begin inline asm
	{add.f16 %rs10,%rs11,%rs12;
}
	// end inline asm
	st.volatile.shared.u16 	[%r5], %rs10;
	ld.shared.u16 	%rs15, [%r5+32];
	// begin inline asm
	{add.f16 %rs13,%rs10,%rs15;
}
	// end inline asm
	st.volatile.shared.u16 	[%r5], %rs13;
	ld.shared.u16 	%rs18, [%r5+16];
	// begin inline asm
	{add.f16 %rs16,%rs13,%rs18;
}
	// end inline asm
	st.volatile.shared.u16 	[%r5], %rs16;
	ld.shared.u16 	%rs21, [%r5+8];
	// begin inline asm
	{add.f16 %rs19,%rs16,%rs21;
}
	// end inline asm
	st.volatile.shared.u16 	[%r5], %rs19;
	ld.shared.u16 	%rs24, [%r5+4];
	// begin inline asm
	{add.f16 %rs22,%rs19,%rs24;
}
	// end inline asm
	st.volatile.shared.u16 	[%r5], %rs22;
	ld.shared.u16 	%rs27, [%r5+2];
	// begin inline asm
	{add.f16 %rs25,%rs22,%rs27;
}
	// end inline asm
	st.volatile.shared.u16 	[%r5], %rs25;
	setp.ne.s32 	%p31, %r1, 0;
	@%p31 bra 	$L__BB152_23;
	cvta.to.global.u64 	%rd13, %rd4;
	mul.wide.u32 	%rd14, %r2, 2;
	add.s64 	%rd15, %rd13, %rd14;
	ld.shared.u16 	%rs28, [reducel3sdata_u16];
	st.global.u16 	[%rd15], %rs28;
$L__BB152_23:
	ret;

}
	// .globl	contiguous_cumulate_reducel3_u16
.visible .entry contiguous_cumulate_reducel3_u16(
	.param .u64 .ptr .align 1 contiguous_cumulate_reducel3_u16_param_0,
	.param .u64 .ptr .align 1 contiguous_cumulate_reducel3_u16_param_1,
	.param .u64 contiguous_cumulate_reducel3_u16_param_2
)
{
	.reg .pred 	%p<8>;
	.reg .b16 	%rs<27>;
	.reg .b32 	%r<21>;
	.reg .b64 	%rd<16>;

	ld.param.u64 	%rd4, [contiguous_cumulate_reducel3_u16_param_0];
	ld.param.u64 	%rd6, [contiguous_cumulate_reducel3_u16_param_1];
	ld.param.u64 	%rd5, [contiguous_cumulate_reducel3_u16_param_2];
	cvta.to.global.u64 	%rd1, %rd6;
	mov.u32 	%r1, %tid.x;
	mov.u32 	%r2, %ctaid.x;
	mov.u32 	%r20, %ntid.x;
	mul.lo.s32 	%r9, %r2, %r20;
	shl.b32 	%r10, %r9, 1;
	add.s32 	%r4, %r10, %r1;
	shl.b32 	%r11, %r1, 1;
	mov.u32 	%r12, reducel3sdata_u16;
	add.s32 	%r5, %r12, %r11;
	mov.b32 	%r8, 0;
	// begin inline asm
	cvt.rn.f16.s32 %rs1, %r8;
	// end inline asm
	st.shared.u16 	[%r5], %rs1;
	add.s32 	%r13, %r4, %r20;
	cvt.u64.u32 	%rd2, %r13;
	setp.le.u64 	%p1, %rd5, %rd2;
	@%p1 bra 	$L__BB153_2;
	mul.wide.u32 	%rd9, %r4, 2;
	add.s64 	%rd10, %rd1, %rd9;
	ld.global.u16 	%r15, [%rd10];
	shl.b64 	%rd11, %rd2, 1;
	add.s64 	%rd12, %rd1, %rd11;
	ld.global.u16 	%r16, [%rd12];
	add.s32 	%r17, %r16, %r15;
	shr.u32 	%r14, %r17, 1;
	// begin inline asm
	cvt.rn.f16.s32 %rs4, %r14;
	// end inline asm
	st.shared.u16 	[%r5], %rs4;
	bra.uni 	$L__BB153_4;
$L__BB153_2:
	cvt.u64.u32 	%rd3, %r4;
	setp.le.u64 	%p2, %rd5, %rd3;
	@%p2 bra 	$L__BB153_4;
	shl.b64 	%rd7, %rd3, 1;
	add.s64 	%rd8, %rd1, %rd7;
	ld.global.u16 	%rs3, [%rd8];
	// begin inline asm
	cvt.rn.f16.u16 %rs2, %rs3;
	// end inline asm
	st.shared.u16 	[%r5], %rs2;
$L__BB153_4:
	bar.sync 	0;
	setp.lt.u32 	%p3, %r20, 66;
	@%p3 bra 	$L__BB153_8;
$L__BB153_5:
	shr.u32 	%r7, %r20, 1;
	setp.ge.u32 	%p4, %r1, %r7;
	@%p4 bra 	$L__BB153_7;
	ld.shared.u16 	%rs6, [%r5];
	and.b32  	%r18, %r20, 2046;
	add.s32 	%r19, %r5, %r18;
	ld.shared.u16 	%rs7, [%r19];
	// begin inline asm
	{add.f16 %rs5,%rs6,%rs7;
}
	// end inline asm
	st.shared.u16 	[%r5], %rs5;
$L__BB153_7:
	bar.sync 	0;
	setp.gt.u32 	%p5, %r20, 131;
	mov.u32 	%r20, %r7;
	@%p5 bra 	$L__BB153_5;
$L__BB153_8:
	setp.gt.u32 	%p6, %r1, 31;
	@%p6 bra 	$L__BB153_11;
	ld.shared.u16 	%rs9, [%r5];
	ld.shared.u16 	%rs10, [%r5+64];
	// begin inline asm
	{add.f16 %rs8,%rs9,%rs10;
}
	// end inline asm
	st.volatile.shared.u16 	[%r5], %rs8;
	ld.shared.u16 	%rs13, [%r5+32];
	// begin inline asm
	{add.f16 %rs11,%rs8,%rs13;
}
	// end inline asm
	st.volatile.shared.u16 	[%r5], %rs11;
	ld.shared.u16 	%rs16, [%r5+16];
	// begin inline asm
	{add.f16 %rs14,%rs11,%rs16;
}
	// end inline asm
	st.volatile.shared.u16 	[%r5], %rs14;
	ld.shared.u16 	%rs19, [%r5+8];
	// begin inline asm
	{add.f16 %rs17,%rs14,%rs19;
}
	// end inline asm
	st.volatile.shared.u16 	[%r5], %rs17;
	ld.shared.u16 	%rs22, [%r5+4];
	// begin inline asm
	{add.f16 %rs20,%rs17,%rs22;
}
	// end inline asm
	st.volatile.shared.u16 	[%r5], %rs20;
	ld.shared.u16 	%rs25, [%r5+2];
	// begin inline asm
	{add.f16 %rs23,%rs20,%rs25;
}
	// end inline asm
	st.volatile.shared.u16 	[%r5], %rs23;
	setp.ne.s32 	%p7, %r1, 0;
	@%p7 bra 	$L__BB153_11;
	cvta.to.global.u64 	%rd13, %rd4;
	mul.wide.u32 	%rd14, %r2, 2;
	add.s64 	%rd15, %rd13, %rd14;
	ld.shared.u16 	%rs26, [reducel3sdata_u16];
	st.global.u16 	[%rd15], %rs26;
$L__BB153_11:
	ret;

}
	// .globl	uncontiguous_reducel3_u16
.visible .entry uncontiguous_reducel3_u16(
	.param .u64 .ptr .align 1 uncontiguous_reducel3_u16_param_0,
	.param .u64 .ptr .align 1 uncontiguous_reducel3_u16_param_1,
	.param .u64 .ptr .align 1 uncontiguous_reducel3_u16_param_2,
	.param .u64 .ptr .align 1 uncontiguous_reducel3_u16_param_3,
	.param .u64 uncontiguous_reducel3_u16_param_4,
	.param .u64 uncontiguous_reducel3_u16_param_5
)
{
	.reg .pred 	%p<77>;
	.reg .b16 	%rs<29>;
	.reg .b32 	%r<240>;
	.reg .b32 	%f<198>;
	.reg .b64 	%rd<558>;

	ld.param.u64 	%rd260, [uncontiguous_reducel3_u16_param_0];
	ld.param.u64 	%rd263, [uncontiguous_reducel3_u16_param_1];
	ld.param.u64 	%rd264, [uncontiguous_reducel3_u16_param_2];
	ld.param.u64 	%rd265, [uncontiguous_reducel3_u16_param_3];
	ld.param.u64 	%rd261, [uncontiguous_reducel3_u16_param_4];
	ld.param.u64 	%rd262, [uncontiguous_reducel3_u16_param_5];
	cvta.to.global.u64 	%rd1, %rd265;
	cvta.to.global.u64 	%rd2, %rd264;
	cvta.to.global.u64 	%rd3, %rd263;
	mov.u32 	%r1, %tid.x;
	mov.u32 	%r2, %ctaid.x;
	mov.u32 	%r239, %ntid.x;
	mul.lo.s32 	%r53, %r2, %r239;
	shl.b32 	%r54, %r53, 1;
	add.s32 	%r4, %r54, %r1;
	shl.b32 	%r55, %r1, 1;
	mov.u32 	%r56, reducel3sdata_u16;
	add.s32 	%r5, %r56, %r55;
	mov.b32 	%r52, 0;
	// begin inline asm
	cvt.rn.f16.s32 %rs4, %r52;
	// end inline asm
	st.shared.u16 	[%r5], %rs4;
	add.s32 	%r57, %r4, %r239;
	cvt.u64.u32 	%rd511, %r57;
	setp.le.u64 	%p1, %rd262, %rd511;
	@%p1 bra 	$L__BB154_62;
	cvt.u32.u64 	%r6, %rd261;
	add.s32 	%r233, %r6, -1;
	setp.lt.s32 	%p35, %r233, 0;
	mov.b64 	%rd515, 0;
	mov.u64 	%rd516, %rd515;
	@%p35 bra 	$L__BB154_53;
	cvt.u64.u32 	%rd512, %r4;
	setp.lt.u32 	%p36, %r233, 3;
	mov.b64 	%rd516, 0;
	mov.u64 	%rd515, %rd516;
	@%p36 bra 	$L__BB154_30;
	add.s32 	%r231, %r6, -2;
	and.b32  	%r142, %r6, -4;
	neg.s32 	%r230, %r142;
	mov.b64 	%rd516, 0;
$L__BB154_4:
	.pragma "nounroll";
	add.s32 	%r12, %r231, 1;
	mul.wide.u32 	%rd397, %r12, 8;
	add.s64 	%rd398, %rd2, %rd397;
	ld.global.u64 	%rd10, [%rd398];
	or.b64  	%rd399, %rd512, %rd10;
	and.b64  	%rd400, %rd399, -4294967296;
	setp.ne.s64 	%p37, %rd400, 0;
	@%p37 bra 	$L__BB154_6;
	cvt.u32.u64 	%r143, %rd10;
	cvt.u32.u64 	%r144, %rd512;
	div.u32 	%r145, %r144, %r143;
	mul.lo.s32 	%r146, %r145, %r143;
	sub.s32 	%r147, %r144, %r146;
	cvt.u64.u32 	%rd477, %r145;
	cvt.u64.u32 	%rd478, %r147;
	bra.uni 	$L__BB154_7;
$L__BB154_6:
	div.s64 	%rd477, %rd512, %rd10;
	mul.lo.s64 	%rd401, %rd477, %rd10;
	sub.s64 	%rd478, %rd512, %rd401;
$L__BB154_7:
	mul.wide.u32 	%rd402, %r12, 8;
	add.s64 	%rd403, %rd1, %rd402;
	ld.global.u64 	%rd17, [%rd403];
	mad.lo.s64 	%rd18, %rd17, %rd478, %rd515;
	or.b64  	%rd404, %rd511, %rd10;
	and.b64  	%rd405, %rd404, -4294967296;
	setp.ne.s64 	%p38, %rd405, 0;
	@%p38 bra 	$L__BB154_9;
	cvt.u32.u64 	%r148, %rd10;
	cvt.u32.u64 	%r149, %rd511;
	div.u32 	%r150, %r149, %r148;
	mul.lo.s32 	%r151, %r150, %r148;
	sub.s32 	%r152, %r149, %r151;
	cvt.u64.u32 	%rd479, %r150;
	cvt.u64.u32 	%rd480, %r152;
	bra.uni 	$L__BB154_10;
$L__BB154_9:
	div.s64 	%rd479, %rd511, %rd10;
	mul.lo.s64 	%rd406, %rd479, %rd10;
	sub.s64 	%rd480, %rd511, %rd406;
$L__BB154_10:
	mad.lo.s64 	%rd25, %rd480, %rd17, %rd516;
	add.s32 	%r13, %r231, -2;
	mul.wide.u32 	%rd407, %r231, 8;
	add.s64 	%rd408, %rd2, %rd407;
	ld.global.u64 	%rd26, [%rd408];
	or.b64  	%rd409, %rd477, %rd26;
	and.b64  	%rd410, %rd409, -4294967296;
	setp.ne.s64 	%p39, %rd410, 0;
	@%p39 bra 	$L__BB154_12;
	cvt.u32.u64 	%r153, %rd26;
	cvt.u32.u64 	%r154, %rd477;
	div.u32 	%r155, %r154, %r153;
	mul.lo.s32 	%r156, %r155, %r153;
	sub.s32 	%r157, %r154, %r156;
	cvt.u64.u32 	%rd481, %r155;
	cvt.u64.u32 	%rd482, %r157;
	bra.uni 	$L__BB154_13;
$L__BB154_12:
	div.s64 	%rd481, %rd477, %rd26;
	mul.lo.s64 	%rd411, %rd481, %rd26;
	sub.s64 	%rd482, %rd477, %rd411;
$L__BB154_13:
	mul.wide.u32 	%rd412, %r231, 8;
	add.s64 	%rd413, %rd1, %rd412;
	ld.global.u64 	%rd33, [%rd413];
	mad.lo.s64 	%rd34, %rd33, %rd482, %rd18;
	or.b64  	%rd414, %rd479, %rd26;
	and.b64  	%rd415, %rd414, -4294967296;
	setp.ne.s64 	%p40, %rd415, 0;
	@%p40 bra 	$L__BB154_15;
	cvt.u32.u64 	%r158, %rd26;
	cvt.u32.u64 	%r159, %rd479;
	div.u32 	%r160, %r159, %r158;
	mul.lo.s32 	%r161, %r160, %r158;
	sub.s32 	%r162, %r159, %r161;
	cvt.u64.u32 	%rd483, %r160;
	cvt.u64.u32 	%rd484, %r162;
	bra.uni 	$L__BB154_16;
$L__BB154_15:
	div.s64 	%rd483, %rd479, %rd26;
	mul.lo.s64 	%rd416, %rd483, %rd26;
	sub.s64 	%rd484, %rd479, %rd416;
$L__BB154_16:
	mad.lo.s64 	%rd41, %rd484, %rd33, %rd25;
	add.s32 	%r14, %r231, -1;
	mul.wide.u32 	%rd417, %r14, 8;
	add.s64 	%rd418, %rd2, %rd417;
	ld.global.u64 	%rd42, [%rd418];
	or.b64  	%rd419, %rd481, %rd42;
	and.b64  	%rd420, %rd419, -4294967296;
	setp.ne.s64 	%p41, %rd420, 0;
	@%p41 bra 	$L__BB154_18;
	cvt.u32.u64 	%r163, %rd42;
	cvt.u32.u64 	%r164, %rd481;
	div.u32 	%r165, %r164, %r163;
	mul.lo.s32 	%r166, %r165, %r163;
	sub.s32 	%r167, %r164, %r166;
	cvt.u64.u32 	%rd485, %r165;
	cvt.u64.u32 	%rd486, %r167;
	bra.uni 	$L__BB154_19;
$L__BB154_18:
	div.s64 	%rd485, %rd481, %rd42;
	mul.lo.s64 	%rd421, %rd485, %rd42;
	sub.s64 	%rd486, %rd481, %rd421;
$L__BB154_19:
	mul.wide.u32 	%rd422, %r14, 8;
	add.s64 	%rd423, %rd1, %rd422;
	ld.global.u64 	%rd49, [%rd423];
	mad.lo.s64 	%rd50, %rd49, %rd486, %rd34;
	or.b64  	%rd424, %rd483, %rd42;
	and.b64  	%rd425, %rd424, -4294967296;
	setp.ne.s64 	%p42, %rd425, 0;
	@%p42 bra 	$L__BB154_21;
	cvt.u32.u64 	%r168, %rd42;
	cvt.u32.u64 	%r169, %rd483;
	div.u32 	%r170, %r169, %r168;
	mul.lo.s32 	%r171, %r170, %r168;
	sub.s32 	%r172, %r169, %r171;
	cvt.u64.u32 	%rd487, %r170;
	cvt.u64.u32 	%rd488, %r172;
	bra.uni 	$L__BB154_22;
$L__BB154_21:
	div.s64 	%rd487, %rd483, %rd42;
	mul.lo.s64 	%rd426, %rd487, %rd42;
	sub.s64 	%rd488, %rd483, %rd426;
$L__BB154_22:
	mad.lo.s64 	%rd57, %rd488, %rd49, %rd41;
	mul.wide.u32 	%rd427, %r13, 8;
	add.s64 	%rd428, %rd2, %rd427;
	ld.global.u64 	%rd58, [%rd428];
	or.b64  	%rd429, %rd485, %rd58;
	and.b64  	%rd430, %rd429, -4294967296;
	setp.ne.s64 	%p43, %rd430, 0;
	@%p43 bra 	$L__BB154_24;
	cvt.u32.u64 	%r173, %rd58;
	cvt.u32.u64 	%r174, %rd485;
	div.u32 	%r175, %r174, %r173;
	mul.lo.s32 	%r176, %r175, %r173;
	sub.s32 	%r177, %r174, %r176;
	cvt.u64.u32 	%rd512, %r175;
	cvt.u64.u32 	%rd490, %r177;
	bra.uni 	$L__BB154_25;
$L__BB154_24:
	div.s64 	%rd512, %rd485, %rd58;
	mul.lo.s64 	%rd431, %rd512, %rd58;
	sub.s64 	%rd490, %rd485, %rd431;
$L__BB154_25:
	mul.wide.u32 	%rd432, %r13, 8;
	add.s64 	%rd433, %rd1, %rd432;
	ld.global.u64 	%rd65, [%rd433];
	mad.lo.s64 	%rd515, %rd65, %rd490, %rd50;
	or.b64  	%rd434, %rd487, %rd58;
	and.b64  	%rd435, %rd434, -4294967296;
	setp.ne.s64 	%p44, %rd435, 0;
	@%p44 bra 	$L__BB154_27;
	cvt.u32.u64 	%r178, %rd58;
	cvt.u32.u64 	%r179, %rd487;
	div.u32 	%r180, %r179, %r178;
	mul.lo.s32 	%r181, %r180, %r178;
	sub.s32 	%r182, %r179, %r181;
	cvt.u64.u32 	%rd511, %r180;
	cvt.u64.u32 	%rd492, %r182;
	bra.uni 	$L__BB154_28;
$L__BB154_27:
	div.s64 	%rd511, %rd487, %rd58;
	mul.lo.s64 	%rd436, %rd511, %rd58;
	sub.s64 	%rd492, %rd487, %rd436;
$L__BB154_28:
	mad.lo.s64 	%rd516, %rd492, %rd65, %rd57;
	add.s32 	%r231, %r231, -4;
	add.s32 	%r230, %r230, 4;
	setp.ne.s32 	%p45, %r230, 0;
	@%p45 bra 	$L__BB154_4;
	add.s32 	%r233, %r231, 1;
$L__BB154_30:
	and.b32  	%r19, %r6, 3;
	setp.eq.s32 	%p46, %r19, 0;
	@%p46 bra 	$L__BB154_53;
	setp.eq.s32 	%p47, %r19, 1;
	@%p47 bra 	$L__BB154_45;
	mul.wide.u32 	%rd438, %r233, 8;
	add.s64 	%rd439, %rd2, %rd438;
	ld.global.u64 	%rd80, [%rd439];
	or.b64  	%rd440, %rd512, %rd80;
	and.b64  	%rd441, %rd440, -4294967296;
	setp.ne.s64 	%p48, %rd441, 0;
	@%p48 bra 	$L__BB154_34;
	cvt.u32.u64 	%r183, %rd80;
	cvt.u32.u64 	%r184, %rd512;
	div.u32 	%r185, %r184, %r183;
	mul.lo.s32 	%r186, %r185, %r183;
	sub.s32 	%r187, %r184, %r186;
	cvt.u64.u32 	%rd499, %r185;
	cvt.u64.u32 	%rd500, %r187;
	bra.uni 	$L__BB154_35;
$L__BB154_34:
	div.s64 	%rd499, %rd512, %rd80;
	mul.lo.s64 	%rd442, %rd499, %rd80;
	sub.s64 	%rd500, %rd512, %rd442;
$L__BB154_35:
	add.s64 	%rd444, %rd1, %rd438;
	ld.global.u64 	%rd87, [%rd444];
	mad.lo.s64 	%rd88, %rd87, %rd500, %rd515;
	or.b64  	%rd445, %rd511, %rd80;
	and.b64  	%rd446, %rd445, -4294967296;
	setp.ne.s64 	%p49, %rd446, 0;
	@%p49 bra 	$L__BB154_37;
	cvt.u32.u64 	%r188, %rd80;
	cvt.u32.u64 	%r189, %rd511;
	div.u32 	%r190, %r189, %r188;
	mul.lo.s32 	%r191, %r190, %r188;
	sub.s32 	%r192, %r189, %r191;
	cvt.u64.u32 	%rd501, %r190;
	cvt.u64.u32 	%rd502, %r192;
	bra.uni 	$L__BB154_38;
$L__BB154_37:
	div.s64 	%rd501, %rd511, %rd80;
	mul.lo.s64 	%rd447, %rd501, %rd80;
	sub.s64 	%rd502, %rd511, %rd447;
$L__BB154_38:
	mad.lo.s64 	%rd95, %rd502, %rd87, %rd516;
	add.s32 	%r20, %r233, -1;
	mul.wide.u32 	%rd448, %r20, 8;
	add.s64 	%rd449, %rd2, %rd448;
	ld.global.u64 	%rd96, [%rd449];
	or.b64  	%rd450, %rd499, %rd96;
	and.b64  	%rd451, %rd450, -4294967296;
	setp.ne.s64 	%p50, %rd451, 0;
	@%p50 bra 	$L__BB154_40;
	cvt.u32.u64 	%r193, %rd96;
	cvt.u32.u64 	%r194, %rd499;
	div.u32 	%r195, %r194, %r193;
	mul.lo.s32 	%r196, %r195, %r193;
	sub.s32 	%r197, %r194, %r196;
	cvt.u64.u32 	%rd512, %r195;
	cvt.u64.u32 	%rd504, %r197;
	bra.uni 	$L__BB154_41;
$L__BB154_40:
	div.s64 	%rd512, %rd499, %rd96;
	mul.lo.s64 	%rd452, %rd512, %rd96;
	sub.s64 	%rd504, %rd499, %rd452;
$L__BB154_41:
	add.s64 	%rd454, %rd1, %rd448;
	ld.global.u64 	%rd103, [%rd454];
	mad.lo.s64 	%rd515, %rd103, %rd504, %rd88;
	or.b64  	%rd455, %rd501, %rd96;
	and.b64  	%rd456, %rd455, -4294967296;
	setp.ne.s64 	%p51, %rd456, 0;
	@%p51 bra 	$L__BB154_43;
	cvt.u32.u64 	%r198, %rd96;
	cvt.u32.u64 	%r199, %rd501;
	div.u32 	%r200, %r199, %r198;
	mul.lo.s32 	%r201, %r200, %r198;
	sub.s32 	%r202, %r199, %r201;
	cvt.u64.u32 	%rd511, %r200;
	cvt.u64.u32 	%rd506, %r202;
	bra.uni 	$L__BB154_44;
$L__BB154_43:
	div.s64 	%rd511, %rd501, %rd96;
	mul.lo.s64 	%rd457, %rd511, %rd96;
	sub.s64 	%rd506, %rd501, %rd457;
$L__BB154_44:
	mad.lo.s64 	%rd516, %rd506, %rd103, %rd95;
	add.s32 	%r233, %r233, -2;
$L__BB154_45:
	and.b32  	%r203, %r6, 1;
	setp.eq.b32 	%p52, %r203, 1;
	not.pred 	%p53, %p52;
	@%p53 bra 	$L__BB154_53;
	mul.wide.u32 	%rd458, %r233, 8;
	add.s64 	%rd459, %rd2, %rd458;
	ld.global.u64 	%rd118, [%rd459];
	or.b64  	%rd460, %rd512, %rd118;
	and.b64  	%rd461, %rd460, -4294967296;
	setp.ne.s64 	%p54, %rd461, 0;
	@%p54 bra 	$L__BB154_48;
	cvt.u32.u64 	%r204, %rd118;
	cvt.u32.u64 	%r205, %rd512;
	rem.u32 	%r206, %r205, %r204;
	cvt.u64.u32 	%rd513, %r206;
	bra.uni 	$L__BB154_49;
$L__BB154_48:
	rem.s64 	%rd513, %rd512, %rd118;
$L__BB154_49:
	add.s64 	%rd463, %rd1, %rd458;
	ld.global.u64 	%rd122, [%rd463];
	mad.lo.s64 	%rd515, %rd122, %rd513, %rd515;
	or.b64  	%rd464, %rd511, %rd118;
	and.b64  	%rd465, %rd464, -4294967296;
	setp.ne.s64 	%p55, %rd465, 0;
	@%p55 bra 	$L__BB154_51;
	cvt.u32.u64 	%r207, %rd118;
	cvt.u32.u64 	%r208, %rd511;
	rem.u32 	%r209, %r208, %r207;
	cvt.u64.u32 	%rd514, %r209;
	bra.uni 	$L__BB154_52;
$L__BB154_51:
	rem.s64 	%rd514, %rd511, %rd118;
$L__BB154_52:
	mad.lo.s64 	%rd516, %rd514, %rd122, %rd516;
$L__BB154_53:
	shl.b64 	%rd466, %rd515, 1;
	add.s64 	%rd467, %rd3, %rd466;
	ld.global.u16 	%rs1, [%rd467];
	cvt.rn.f32.u16 	%f1, %rs1;
	abs.f32 	%f2, %f1;
	setp.eq.s16 	%p56, %rs1, 1;
	mov.f32 	%f195, 0f3F800000;
	@%p56 bra 	$L__BB154_57;
	setp.num.f32 	%p57, %f2, %f2;
	@%p57 bra 	$L__BB154_56;
	mov.f32 	%f134, 0f40400000;
	add.rn.f32 	%f195, %f1, %f134;
	bra.uni 	$L__BB154_57;
$L__BB154_56:
	setp.lt.f32 	%p58, %f2, 0f00800000;
	mul.f32 	%f77, %f2, 0f4B800000;
	selp.f32 	%f78, %f77, %f2, %p58;
	mov.b32 	%r210, %f78;
	add.s32 	%r211, %r210, -1060439283;
	and.b32  	%r212, %r211, -8388608;
	sub.s32 	%r213, %r210, %r212;
	mov.b32 	%f79, %r213;
	cvt.rn.f32.s32 	%f80, %r212;
	selp.f32 	%f81, 0fC1C00000, 0f00000000, %p58;
	fma.rn.f32 	%f82, %f80, 0f34000000, %f81;
	add.f32 	%f83, %f79, 0fBF800000;
	add.f32 	%f84, %f79, 0f3F800000;
	rcp.approx.ftz.f32 	%f85, %f84;
	add.f32 	%f86, %f83, %f83;
	mul.f32 	%f87, %f86, %f85;
	mul.f32 	%f88, %f87, %f87;
	neg.f32 	%f89, %f87;
	sub.f32 	%f90, %f83, %f87;
	add.f32 	%f91, %f90, %f90;
	fma.rn.f32 	%f92, %f89, %f83, %f91;
	mul.rn.f32 	%f93, %f85, %f92;
	fma.rn.f32 	%f94, %f88, 0f3A2C32E4, 0f3B52E7DB;
	fma.rn.f32 	%f95, %f94, %f88, 0f3C93BB73;
	fma.rn.f32 	%f96, %f95, %f88, 0f3DF6384F;
	mul.rn.f32 	%f97, %f96, %f88;
	fma.rn.f32 	%f98, %f87, 0f3FB8AA3B, %f82;
	mul.f32 	%f99, %f97, 0f40400000;
	sub.f32 	%f100, %f82, %f98;
	fma.rn.f32 	%f101, %f87, 0f3FB8AA3B, %f100;
	fma.rn.f32 	%f102, %f93, 0f3FB8AA3B, %f101;
	fma.rn.f32 	%f103, %f87, 0f32A55E34, %f102;
	fma.rn.f32 	%f104, %f99, %f93, %f103;
	fma.rn.f32 	%f105, %f97, %f87, %f104;
	add.rn.f32 	%f106, %f98, %f105;
	mov.f32 	%f107, 0f40400000;
	mul.rn.f32 	%f108, %f106, %f107;
	cvt.rni.f32.f32 	%f109, %f108;
	sub.f32 	%f110, %f108, %f109;
	neg.f32 	%f111, %f108;
	fma.rn.f32 	%f112, %f106, 0f40400000, %f111;
	neg.f32 	%f113, %f98;
	add.rn.f32 	%f114, %f106, %f113;
	neg.f32 	%f115, %f114;
	add.rn.f32 	%f116, %f105, %f115;
	fma.rn.f32 	%f117, %f116, 0f40400000, %f112;
	add.f32 	%f118, %f110, %f117;
	setp.gt.f32 	%p59, %f109, 0f00000000;
	selp.b32 	%r214, 0, -2097152000, %p59;
	setp.eq.s16 	%p60, %rs1, 0;
	setp.eq.f32 	%p61, %f2, 0f7F800000;
	add.f32 	%f119, %f1, %f1;
	setp.lt.f32 	%p62, %f108, 0f00000000;
	selp.f32 	%f120, 0f00000000, 0f7F800000, %p62;
	abs.f32 	%f121, %f108;
	setp.gt.f32 	%p63, %f121, 0f43180000;
	cvt.rzi.s32.f32 	%r215, %f109;
	shl.b32 	%r216, %r215, 23;
	sub.s32 	%r217, %r216, %r214;
	mov.b32 	%f122, %r217;
	add.s32 	%r218, %r214, 2130706432;
	mov.b32 	%f123, %r218;
	fma.rn.f32 	%f124, %f118, 0f391FCB8E, 0f3AAF85ED;
	fma.rn.f32 	%f125, %f124, %f118, 0f3C1D9856;
	fma.rn.f32 	%f126, %f125, %f118, 0f3D6357BB;
	fma.rn.f32 	%f127, %f126, %f118, 0f3E75FDEC;
	fma.rn.f32 	%f128, %f127, %f118, 0f3F317218;
	fma.rn.f32 	%f129, %f128, %f118, 0f3F800000;
	mul.f32 	%f130, %f129, %f123;
	mul.f32 	%f131, %f130, %f122;
	selp.f32 	%f132, %f120, %f131, %p63;
	selp.f32 	%f133, %f119, %f132, %p61;
	selp.f32 	%f195, %f119, %f133, %p60;
$L__BB154_57:
	shl.b64 	%rd468, %rd516, 1;
	add.s64 	%rd469, %rd3, %rd468;
	ld.global.u16 	%rs2, [%rd469];
	cvt.rn.f32.u16 	%f6, %rs2;
	abs.f32 	%f7, %f6;
	setp.eq.s16 	%p64, %rs2, 1;
	mov.f32 	%f196, 0f3F800000;
	@%p64 bra 	$L__BB154_61;
	setp.num.f32 	%p65, %f7, %f7;
	@%p65 bra 	$L__BB154_60;
	mov.f32 	%f193, 0f40400000;
	add.rn.f32 	%f196, %f6, %f193;
	bra.uni 	$L__BB154_61;
$L__BB154_60:
	setp.lt.f32 	%p66, %f7, 0f00800000;
	mul.f32 	%f136, %f7, 0f4B800000;
	selp.f32 	%f137, %f136, %f7, %p66;
	mov.b32 	%r219, %f137;
	add.s32 	%r220, %r219, -1060439283;
	and.b32  	%r221, %r220, -8388608;
	sub.s32 	%r222, %r219, %r221;
	mov.b32 	%f138, %r222;
	cvt.rn.f32.s32 	%f139, %r221;
	selp.f32 	%f140, 0fC1C00000, 0f00000000, %p66;
	fma.rn.f32 	%f141, %f139, 0f34000000, %f140;
	add.f32 	%f142, %f138, 0fBF800000;
	add.f32 	%f143, %f138, 0f3F800000;
	rcp.approx.ftz.f32 	%f144, %f143;
	add.f32 	%f145, %f142, %f142;
	mul.f32 	%f146, %f145, %f144;
	mul.f32 	%f147, %f146, %f146;
	neg.f32 	%f148, %f146;
	sub.f32 	%f149, %f142, %f146;
	add.f32 	%f150, %f149, %f149;
	fma.rn.f32 	%f151, %f148, %f142, %f150;
	mul.rn.f32 	%f152, %f144, %f151;
	fma.rn.f32 	%f153, %f147, 0f3A2C32E4, 0f3B52E7DB;
	fma.rn.f32 	%f154, %f153, %f147, 0f3C93BB73;
	fma.rn.f32 	%f155, %f154, %f147, 0f3DF6384F;
	mul.rn.f32 	%f156, %f155, %f147;
	fma.rn.f32 	%f157, %f146, 0f3FB8AA3B, %f141;
	mul.f32 	%f158, %f156, 0f40400000;
	sub.f32 	%f159, %f141, %f157;
	fma.rn.f32 	%f160, %f146, 0f3FB8AA3B, %f159;
	fma.rn.f32 	%f161, %f152, 0f3FB8AA3B, %f160;
	fma.rn.f32 	%f162, %f146, 0f32A55E34, %f161;
	fma.rn.f32 	%f163, %f158, %f152, %f162;
	fma.rn.f32 	%f164, %f156, %f146, %f163;
	add.rn.f32 	%f165, %f157, %f164;
	mov.f32 	%f166, 0f40400000;
	mul.rn.f32 	%f167, %f165, %f166;
	cvt.rni.f32.f32 	%f168, %f167;
	sub.f32 	%f169, %f167, %f168;
	neg.f32 	%f170, %f167;
	fma.rn.f32 	%f171, %f165, 0f40400000, %f170;
	neg.f32 	%f172, %f157;
	add.rn.f32 	%f173, %f165, %f172;
	neg.f32 	%f174, %f173;
	add.rn.f32 	%f175, %f164, %f174;
	fma.rn.f32 	%f176, %f175, 0f40400000, %f171;
	add.f32 	%f177, %f169, %f176;
	setp.gt.f32 	%p67, %f168, 0f00000000;
	selp.b32 	%r223, 0, -2097152000, %p67;
	setp.eq.s16 	%p68, %rs2, 0;
	setp.eq.f32 	%p69, %f7, 0f7F800000;
	add.f32 	%f178, %f6, %f6;
	setp.lt.f32 	%p70, %f167, 0f00000000;
	selp.f32 	%f179, 0f00000000, 0f7F800000, %p70;
	abs.f32 	%f180, %f167;
	setp.gt.f32 	%p71, %f180, 0f43180000;
	cvt.rzi.s32.f32 	%r224, %f168;
	shl.b32 	%r225, %r224, 23;
	sub.s32 	%r226, %r225, %r223;
	mov.b32 	%f181, %r226;
	add.s32 	%r227, %r223, 2130706432;
	mov.b32 	%f182, %r227;
	fma.rn.f32 	%f183, %f177, 0f391FCB8E, 0f3AAF85ED;
	fma.rn.f32 	%f184, %f183, %f177, 0f3C1D9856;
	fma.rn.f32 	%f185, %f184, %f177, 0f3D6357BB;
	fma.rn.f32 	%f186, %f185, %f177, 0f3E75FDEC;
	fma.rn.f32 	%f187, %f186, %f177, 0f3F317218;
	fma.rn.f32 	%f188, %f187, %f177, 0f3F800000;
	mul.f32 	%f189, %f188, %f182;
	mul.f32 	%f190, %f189, %f181;
	selp.f32 	%f191, %f179, %f190, %p71;
	selp.f32 	%f192, %f178, %f191, %p69;
	selp.f32 	%f196, %f178, %f192, %p68;
$L__BB154_61:
	add.f32 	%f194, %f195, %f196;
	// begin inline asm
	{  cvt.rn.f16.f32 %rs6, %f194;}

	// end inline asm
	st.shared.u16 	[%r5], %rs6;
	bra.uni 	$L__BB154_126;
$L__BB154_62:
	cvt.u64.u32 	%rd548, %r4;
	setp.le.u64 	%p2, %rd262, %rd548;
	@%p2 bra 	$L__BB154_126;
	cvt.u32.u64 	%r23, %rd261;
	add.s32 	%r237, %r23, -1;
	setp.lt.s32 	%p3, %r237, 0;
	mov.b64 	%rd557, 0;
	@%p3 bra 	$L__BB154_121;
	and.b32  	%r25, %r23, 7;
	setp.lt.u32 	%p4, %r237, 7;
	mov.b64 	%rd557, 0;
	@%p4 bra 	$L__BB154_92;
	add.s32 	%r235, %r23, -4;
	and.b32  	%r58, %r23, -8;
	neg.s32 	%r234, %r58;
	mov.b64 	%rd557, 0;
$L__BB154_66:
	.pragma "nounroll";
	add.s32 	%r30, %r235, 3;
	mul.wide.u32 	%rd270, %r30, 8;
	add.s64 	%rd271, %rd2, %rd270;
	ld.global.u64 	%rd133, [%rd271];
	or.b64  	%rd272, %rd548, %rd133;
	and.b64  	%rd273, %rd272, -4294967296;
	setp.ne.s64 	%p5, %rd273, 0;
	@%p5 bra 	$L__BB154_68;
	cvt.u32.u64 	%r59, %rd133;
	cvt.u32.u64 	%r60, %rd548;
	div.u32 	%r61, %r60, %r59;
	mul.lo.s32 	%r62, %r61, %r59;
	sub.s32 	%r63, %r60, %r62;
	cvt.u64.u32 	%rd519, %r61;
	cvt.u64.u32 	%rd520, %r63;
	bra.uni 	$L__BB154_69;
$L__BB154_68:
	div.s64 	%rd519, %rd548, %rd133;
	mul.lo.s64 	%rd274, %rd519, %rd133;
	sub.s64 	%rd520, %rd548, %rd274;
$L__BB154_69:
	add.s64 	%rd276, %rd1, %rd270;
	ld.global.u64 	%rd277, [%rd276];
	mad.lo.s64 	%rd140, %rd277, %rd520, %rd557;
	add.s32 	%r31, %r235, 2;
	mul.wide.u32 	%rd278, %r31, 8;
	add.s64 	%rd279, %rd2, %rd278;
	ld.global.u64 	%rd141, [%rd279];
	or.b64  	%rd280, %rd519, %rd141;
	and.b64  	%rd281, %rd280, -4294967296;
	setp.ne.s64 	%p6, %rd281, 0;
	@%p6 bra 	$L__BB154_71;
	cvt.u32.u64 	%r64, %rd141;
	cvt.u32.u64 	%r65, %rd519;
	div.u32 	%r66, %r65, %r64;
	mul.lo.s32 	%r67, %r66, %r64;
	sub.s32 	%r68, %r65, %r67;
	cvt.u64.u32 	%rd521, %r66;
	cvt.u64.u32 	%rd522, %r68;
	bra.uni 	$L__BB154_72;
$L__BB154_71:
	div.s64 	%rd521, %rd519, %rd141;
	mul.lo.s64 	%rd282, %rd521, %rd141;
	sub.s64 	%rd522, %rd519, %rd282;
$L__BB154_72:
	add.s64 	%rd284, %rd1, %rd278;
	ld.global.u64 	%rd285, [%rd284];
	mad.lo.s64 	%rd148, %rd285, %rd522, %rd140;
	add.s32 	%r32, %r235, 1;
	mul.wide.u32 	%rd286, %r32, 8;
	add.s64 	%rd287, %rd2, %rd286;
	ld.global.u64 	%rd149, [%rd287];
	or.b64  	%rd288, %rd521, %rd149;
	and.b64  	%rd289, %rd288, -4294967296;
	setp.ne.s64 	%p7, %rd289, 0;
	@%p7 bra 	$L__BB154_74;
	cvt.u32.u64 	%r69, %rd149;
	cvt.u32.u64 	%r70, %rd521;
	div.u32 	%r71, %r70, %r69;
	mul.lo.s32 	%r72, %r71, %r69;
	sub.s32 	%r73, %r70, %r72;
	cvt.u64.u32 	%rd523, %r71;
	cvt.u64.u32 	%rd524, %r73;
	bra.uni 	$L__BB154_75;
$L__BB154_74:
	div.s64 	%rd523, %rd521, %rd149;
	mul.lo.s64 	%rd290, %rd523, %rd149;
	sub.s64 	%rd524, %rd521, %rd290;
$L__BB154_75:
	add.s64 	%rd292, %rd1, %rd286;
	ld.global.u64 	%rd293, [%rd292];
	mad.lo.s64 	%rd156, %rd293, %rd524, %rd148;
	add.s32 	%r33, %r235, -4;
	mul.wide.u32 	%rd294, %r235, 8;
	add.s64 	%rd295, %rd2, %rd294;
	ld.global.u64 	%rd157, [%rd295];
	or.b64  	%rd296, %rd523, %rd157;
	and.b64  	%rd297, %rd296, -4294967296;
	setp.ne.s64 	%p8, %rd297, 0;
	@%p8 bra 	$L__BB154_77;
	cvt.u32.u64 	%r74, %rd157;
	cvt.u32.u64 	%r75, %rd523;
	div.u32 	%r76, %r75, %r74;
	mul.lo.s32 	%r77, %r76, %r74;
	sub.s32 	%r78, %r75, %r77;
	cvt.u64.u32 	%rd525, %r76;
	cvt.u64.u32 	%rd526, %r78;
	bra.uni 	$L__BB154_78;
$L__BB154_77:
	div.s64 	%rd525, %rd523, %rd157;
	mul.lo.s64 	%rd298, %rd525, %rd157;
	sub.s64 	%rd526, %rd523, %rd298;
$L__BB154_78:
	add.s64 	%rd300, %rd1, %rd294;
	ld.global.u64 	%rd301, [%rd300];
	mad.lo.s64 	%rd164, %rd301, %rd526, %rd156;
	add.s32 	%r34, %r235, -1;
	mul.wide.u32 	%rd302, %r34, 8;
	add.s64 	%rd303, %rd2, %rd302;
	ld.global.u64 	%rd165, [%rd303];
	or.b64  	%rd304, %rd525, %rd165;
	and.b64  	%rd305, %rd304, -4294967296;
	setp.ne.s64 	%p9, %rd305, 0;
	@%p9 bra 	$L__BB154_80;
	cvt.u32.u64 	%r79, %rd165;
	cvt.u32.u64 	%r80, %rd525;
	div.u32 	%r81, %r80, %r79;
	mul.lo.s32 	%r82, %r81, %r79;
	sub.s32 	%r83, %r80, %r82;
	cvt.u64.u32 	%rd527, %r81;
	cvt.u64.u32 	%rd528, %r83;
	bra.uni 	$L__BB154_81;
$L__BB154_80:
	div.s64 	%rd527, %rd525, %rd165;
	mul.lo.s64 	%rd306, %rd527, %rd165;
	sub.s64 	%rd528, %rd525, %rd306;
$L__BB154_81:
	add.s64 	%rd308, %rd1, %rd302;
	ld.global.u64 	%rd309, [%rd308];
	mad.lo.s64 	%rd172, %rd309, %rd528, %rd164;
	add.s32 	%r35, %r235, -2;
	mul.wide.u32 	%rd310, %r35, 8;
	add.s64 	%rd311, %rd2, %rd310;
	ld.global.u64 	%rd173, [%rd311];
	or.b64  	%rd312, %rd527, %rd173;
	and.b64  	%rd313, %rd312, -4294967296;
	setp.ne.s64 	%p10, %rd313, 0;
	@%p10 bra 	$L__BB154_83;
	cvt.u32.u64 	%r84, %rd173;
	cvt.u32.u64 	%r85, %rd527;
	div.u32 	%r86, %r85, %r84;
	mul.lo.s32 	%r87, %r86, %r84;
	sub.s32 	%r88, %r85, %r87;
	cvt.u64.u32 	%rd529, %r86;
	cvt.u64.u32 	%rd530, %r88;
	bra.uni 	$L__BB154_84;
$L__BB154_83:
	div.s64 	%rd529, %rd527, %rd173;
	mul.lo.s64 	%rd314, %rd529, %rd173;
	sub.s64 	%rd530, %rd527, %rd314;
$L__BB154_84:
	add.s64 	%rd316, %rd1, %rd310;
	ld.global.u64 	%rd317, [%rd316];
	mad.lo.s64 	%rd180, %rd317, %rd530, %rd172;
	add.s32 	%r36, %r235, -3;
	mul.wide.u32 	%rd318, %r36, 8;
	add.s64 	%rd319, %rd2, %rd318;
	ld.global.u64 	%rd181, [%rd319];
	or.b64  	%rd320, %rd529, %rd181;
	and.b64  	%rd321, %rd320, -4294967296;
	setp.ne.s64 	%p11, %rd321, 0;
	@%p11 bra 	$L__BB154_86;
	cvt.u32.u64 	%r89, %rd181;
	cvt.u32.u64 	%r90, %rd529;
	div.u32 	%r91, %r90, %r89;
	mul.lo.s32 	%r92, %r91, %r89;
	sub.s32 	%r93, %r90, %r92;
	cvt.u64.u32 	%rd531, %r91;
	cvt.u64.u32 	%rd532, %r93;
	bra.uni 	$L__BB154_87;
$L__BB154_86:
	div.s64 	%rd531, %rd529, %rd181;
	mul.lo.s64 	%rd322, %rd531, %rd181;
	sub.s64 	%rd532, %rd529, %rd322;
$L__BB154_87:
	add.s64 	%rd324, %rd1, %rd318;
	ld.global.u64 	%rd325, [%rd324];
	mad.lo.s64 	%rd188, %rd325, %rd532, %rd180;
	mul.wide.u32 	%rd326, %r33, 8;
	add.s64 	%rd327, %rd2, %rd326;
	ld.global.u64 	%rd189, [%rd327];
	or.b64  	%rd328, %rd531, %rd189;
	and.b64  	%rd329, %rd328, -4294967296;
	setp.ne.s64 	%p12, %rd329, 0;
	@%p12 bra 	$L__BB154_89;
	cvt.u32.u64 	%r94, %rd189;
	cvt.u32.u64 	%r95, %rd531;
	div.u32 	%r96, %r95, %r94;
	mul.lo.s32 	%r97, %r96, %r94;
	sub.s32 	%r98, %r95, %r97;
	cvt.u64.u32 	%rd548, %r96;
	cvt.u64.u32 	%rd534, %r98;
	bra.uni 	$L__BB154_90;
$L__BB154_89:
	div.s64 	%rd548, %rd531, %rd189;
	mul.lo.s64 	%rd330, %rd548, %rd189;
	sub.s64 	%rd534, %rd531, %rd330;
$L__BB154_90:
	add.s64 	%rd332, %rd1, %rd326;
	ld.global.u64 	%rd333, [%rd332];
	mad.lo.s64 	%rd557, %rd333, %rd534, %rd188;
	add.s32 	%r235, %r235, -8;
	add.s32 	%r234, %r234, 8;
	setp.ne.s32 	%p13, %r234, 0;
	@%p13 bra 	$L__BB154_66;
	add.s32 	%r237, %r235, 3;
$L__BB154_92:
	setp.eq.s32 	%p14, %r25, 0;
	@%p14 bra 	$L__BB154_121;
	and.b32  	%r41, %r23, 3;
	setp.lt.u32 	%p15, %r25, 4;
	@%p15 bra 	$L__BB154_107;
	mul.wide.u32 	%rd335, %r237, 8;
	add.s64 	%rd336, %rd2, %rd335;
	ld.global.u64 	%rd200, [%rd336];
	or.b64  	%rd337, %rd548, %rd200;
	and.b64  	%rd338, %rd337, -4294967296;
	setp.ne.s64 	%p16, %rd338, 0;
	@%p16 bra 	$L__BB154_96;
	cvt.u32.u64 	%r99, %rd200;
	cvt.u32.u64 	%r100, %rd548;
	div.u32 	%r101, %r100, %r99;
	mul.lo.s32 	%r102, %r101, %r99;
	sub.s32 	%r103, %r100, %r102;
	cvt.u64.u32 	%rd538, %r101;
	cvt.u64.u32 	%rd539, %r103;
	bra.uni 	$L__BB154_97;
$L__BB154_96:
	div.s64 	%rd538, %rd548, %rd200;
	mul.lo.s64 	%rd339, %rd538, %rd200;
	sub.s64 	%rd539, %rd548, %rd339;
$L__BB154_97:
	add.s64 	%rd341, %rd1, %rd335;
	ld.global.u64 	%rd342, [%rd341];
	mad.lo.s64 	%rd207, %rd342, %rd539, %rd557;
	add.s32 	%r42, %r237, -1;
	mul.wide.u32 	%rd343, %r42, 8;
	add.s64 	%rd344, %rd2, %rd343;
	ld.global.u64 	%rd208, [%rd344];
	or.b64  	%rd345, %rd538, %rd208;
	and.b64  	%rd346, %rd345, -4294967296;
	setp.ne.s64 	%p17, %rd346, 0;
	@%p17 bra 	$L__BB154_99;
	cvt.u32.u64 	%r104, %rd208;
	cvt.u32.u64 	%r105, %rd538;
	div.u32 	%r106, %r105, %r104;
	mul.lo.s32 	%r107, %r106, %r104;
	sub.s32 	%r108, %r105, %r107;
	cvt.u64.u32 	%rd540, %r106;
	cvt.u64.u32 	%rd541, %r108;
	bra.uni 	$L__BB154_100;
$L__BB154_99:
	div.s64 	%rd540, %rd538, %rd208;
	mul.lo.s64 	%rd347, %rd540, %rd208;
	sub.s64 	%rd541, %rd538, %rd347;
$L__BB154_100:
	add.s64 	%rd349, %rd1, %rd343;
	ld.global.u64 	%rd350, [%rd349];
	mad.lo.s64 	%rd215, %rd350, %rd541, %rd207;
	add.s32 	%r43, %r237, -2;
	mul.wide.u32 	%rd351, %r43, 8;
	add.s64 	%rd352, %rd2, %rd351;
	ld.global.u64 	%rd216, [%rd352];
	or.b64  	%rd353, %rd540, %rd216;
	and.b64  	%rd354, %rd353, -4294967296;
	setp.ne.s64 	%p18, %rd354, 0;
	@%p18 bra 	$L__BB154_102;
	cvt.u32.u64 	%r109, %rd216;
	cvt.u32.u64 	%r110, %rd540;
	div.u32 	%r111, %r110, %r109;
	mul.lo.s32 	%r112, %r111, %r109;
	sub.s32 	%r113, %r110, %r112;
	cvt.u64.u32 	%rd542, %r111;
	cvt.u64.u32 	%rd543, %r113;
	bra.uni 	$L__BB154_103;
$L__BB154_102:
	div.s64 	%rd542, %rd540, %rd216;
	mul.lo.s64 	%rd355, %rd542, %rd216;
	sub.s64 	%rd543, %rd540, %rd355;
$L__BB154_103:
	add.s64 	%rd357, %rd1, %rd351;
	ld.global.u64 	%rd358, [%rd357];
	mad.lo.s64 	%rd223, %rd358, %rd543, %rd215;
	add.s32 	%r44, %r237, -3;
	mul.wide.u32 	%rd359, %r44, 8;
	add.s64 	%rd360, %rd2, %rd359;
	ld.global.u64 	%rd224, [%rd360];
	or.b64  	%rd361, %rd542, %rd224;
	and.b64  	%rd362, %rd361, -4294967296;
	setp.ne.s64 	%p19, %rd362, 0;
	@%p19 bra 	$L__BB154_105;
	cvt.u32.u64 	%r114, %rd224;
	cvt.u32.u64 	%r115, %rd542;
	div.u32 	%r116, %r115, %r114;
	mul.lo.s32 	%r117, %r116, %r114;
	sub.s32 	%r118, %r115, %r117;
	cvt.u64.u32 	%rd548, %r116;
	cvt.u64.u32 	%rd545, %r118;
	bra.uni 	$L__BB154_106;
$L__BB154_105:
	div.s64 	%rd548, %rd542, %rd224;
	mul.lo.s64 	%rd363, %rd548, %rd224;
	sub.s64 	%rd545, %rd542, %rd363;
$L__BB154_106:
	add.s64 	%rd365, %rd1, %rd359;
	ld.global.u64 	%rd366, [%rd365];
	mad.lo.s64 	%rd557, %rd366, %rd545, %rd223;
	add.s32 	%r237, %r237, -4;
$L__BB154_107:
	setp.eq.s32 	%p20, %r41, 0;
	@%p20 bra 	$L__BB154_121;
	setp.eq.s32 	%p21, %r41, 1;
	@%p21 bra 	$L__BB154_116;
	mul.wide.u32 	%rd368, %r237, 8;
	add.s64 	%rd369, %rd2, %rd368;
	ld.global.u64 	%rd235, [%rd369];
	or.b64  	%rd370, %rd548, %rd235;
	and.b64  	%rd371, %rd370, -4294967296;
	setp.ne.s64 	%p22, %rd371, 0;
	@%p22 bra 	$L__BB154_111;
	cvt.u32.u64 	%r119, %rd235;
	cvt.u32.u64 	%r120, %rd548;
	div.u32 	%r121, %r120, %r119;
	mul.lo.s32 	%r122, %r121, %r119;
	sub.s32 	%r123, %r120, %r122;
	cvt.u64.u32 	%rd549, %r121;
	cvt.u64.u32 	%rd550, %r123;
	bra.uni 	$L__BB154_112;
$L__BB154_111:
	div.s64 	%rd549, %rd548, %rd235;
	mul.lo.s64 	%rd372, %rd549, %rd235;
	sub.s64 	%rd550, %rd548, %rd372;
$L__BB154_112:
	add.s64 	%rd374, %rd1, %rd368;
	ld.global.u64 	%rd375, [%rd374];
	mad.lo.s64 	%rd242, %rd375, %rd550, %rd557;
	add.s32 	%r47, %r237, -1;
	mul.wide.u32 	%rd376, %r47, 8;
	add.s64 	%rd377, %rd2, %rd376;
	ld.global.u64 	%rd243, [%rd377];
	or.b64  	%rd378, %rd549, %rd243;
	and.b64  	%rd379, %rd378, -4294967296;
	setp.ne.s64 	%p23, %rd379, 0;
	@%p23 bra 	$L__BB154_114;
	cvt.u32.u64 	%r124, %rd243;
	cvt.u32.u64 	%r125, %rd549;
	div.u32 	%r126, %r125, %r124;
	mul.lo.s32 	%r127, %r126, %r124;
	sub.s32 	%r128, %r125, %r127;
	cvt.u64.u32 	%rd548, %r126;
	cvt.u64.u32 	%rd552, %r128;
	bra.uni 	$L__BB154_115;
$L__BB154_114:
	div.s64 	%rd548, %rd549, %rd243;
	mul.lo.s64 	%rd380, %rd548, %rd243;
	sub.s64 	%rd552, %rd549, %rd380;
$L__BB154_115:
	add.s64 	%rd382, %rd1, %rd376;
	ld.global.u64 	%rd383, [%rd382];
	mad.lo.s64 	%rd557, %rd383, %rd552, %rd242;
	add.s32 	%r237, %r237, -2;
$L__BB154_116:
	and.b32  	%r129, %r23, 1;
	setp.eq.b32 	%p24, %r129, 1;
	not.pred 	%p25, %p24;
	@%p25 bra 	$L__BB154_121;
	mul.wide.u32 	%rd384, %r237, 8;
	add.s64 	%rd385, %rd2, %rd384;
	ld.global.u64 	%rd254, [%rd385];
	or.b64  	%rd386, %rd548, %rd254;
	and.b64  	%rd387, %rd386, -4294967296;
	setp.ne.s64 	%p26, %rd387, 0;
	@%p26 bra 	$L__BB154_119;
	cvt.u32.u64 	%r130, %rd254;
	cvt.u32.u64 	%r131, %rd548;
	rem.u32 	%r132, %r131, %r130;
	cvt.u64.u32 	%rd556, %r132;
	bra.uni 	$L__BB154_120;
$L__BB154_119:
	rem.s64 	%rd556, %rd548, %rd254;
$L__BB154_120:
	add.s64 	%rd389, %rd1, %rd384;
	ld.global.u64 	%rd390, [%rd389];
	mad.lo.s64 	%rd557, %rd390, %rd556, %rd557;
$L__BB154_121:
	shl.b64 	%rd391, %rd557, 1;
	add.s64 	%rd392, %rd3, %rd391;
	ld.global.u16 	%rs3, [%rd392];
	cvt.rn.f32.u16 	%f11, %rs3;
	abs.f32 	%f12, %f11;
	setp.eq.s16 	%p27, %rs3, 1;
	mov.f32 	%f197, 0f3F800000;
	@%p27 bra 	$L__BB154_125;
	setp.num.f32 	%p28, %f12, %f12;
	@%p28 bra 	$L__BB154_124;
	mov.f32 	%f74, 0f40400000;
	add.rn.f32 	%f197, %f11, %f74;
	bra.uni 	$L__BB154_125;
$L__BB154_124:
	setp.lt.f32 	%p29, %f12, 0f00800000;
	mul.f32 	%f17, %f12, 0f4B800000;
	selp.f32 	%f18, %f17, %f12, %p29;
	mov.b32 	%r133, %f18;
	add.s32 	%r134, %r133, -1060439283;
	and.b32  	%r135, %r134, -8388608;
	sub.s32 	%r136, %r133, %r135;
	mov.b32 	%f19, %r136;
	cvt.rn.f32.s32 	%f20, %r135;
	selp.f32 	%f21, 0fC1C00000, 0f00000000, %p29;
	fma.rn.f32 	%f22, %f20, 0f34000000, %f21;
	add.f32 	%f23, %f19, 0fBF800000;
	add.f32 	%f24, %f19, 0f3F800000;
	rcp.approx.ftz.f32 	%f25, %f24;
	add.f32 	%f26, %f23, %f23;
	mul.f32 	%f27, %f26, %f25;
	mul.f32 	%f28, %f27, %f27;
	neg.f32 	%f29, %f27;
	sub.f32 	%f30, %f23, %f27;
	add.f32 	%f31, %f30, %f30;
	fma.rn.f32 	%f32, %f29, %f23, %f31;
	mul.rn.f32 	%f33, %f25, %f32;
	fma.rn.f32 	%f34, %f28, 0f3A2C32E4, 0f3B52E7DB;
	fma.rn.f32 	%f35, %f34, %f28, 0f3C93BB73;
	fma.rn.f32 	%f36, %f35, %f28, 0f3DF6384F;
	mul.rn.f32 	%f37, %f36, %f28;
	fma.rn.f32 	%f38, %f27, 0f3FB8AA3B, %f22;
	mul.f32 	%f39, %f37, 0f40400000;
	sub.f32 	%f40, %f22, %f38;
	fma.rn.f32 	%f41, %f27, 0f3FB8AA3B, %f40;
	fma.rn.f32 	%f42, %f33, 0f3FB8AA3B, %f41;
	fma.rn.f32 	%f43, %f27, 0f32A55E34, %f42;
	fma.rn.f32 	%f44, %f39, %f33, %f43;
	fma.rn.f32 	%f45, %f37, %f27, %f44;
	add.rn.f32 	%f46, %f38, %f45;
	mov.f32 	%f47, 0f40400000;
	mul.rn.f32 	%f48, %f46, %f47;
	cvt.rni.f32.f32 	%f49, %f48;
	sub.f32 	%f50, %f48, %f49;
	neg.f32 	%f51, %f48;
	fma.rn.f32 	%f52, %f46, 0f40400000, %f51;
	neg.f32 	%f53, %f38;
	add.rn.f32 	%f54, %f46, %f53;
	neg.f32 	%f55, %f54;
	add.rn.f32 	%f56, %f45, %f55;
	fma.rn.f32 	%f57, %f56, 0f40400000, %f52;
	add.f32 	%f58, %f50, %f57;
	setp.gt.f32 	%p30, %f49, 0f00000000;
	selp.b32 	%r137, 0, -2097152000, %p30;
	setp.eq.s16 	%p31, %rs3, 0;
	setp.eq.f32 	%p32, %f12, 0f7F800000;
	add.f32 	%f59, %f11, %f11;
	setp.lt.f32 	%p33, %f48, 0f00000000;
	selp.f32 	%f60, 0f00000000, 0f7F800000, %p33;
	abs.f32 	%f61, %f48;
	setp.gt.f32 	%p34, %f61, 0f43180000;
	cvt.rzi.s32.f32 	%r138, %f49;
	shl.b32 	%r139, %r138, 23;
	sub.s32 	%r140, %r139, %r137;
	mov.b32 	%f62, %r140;
	add.s32 	%r141, %r137, 2130706432;
	mov.b32 	%f63, %r141;
	fma.rn.f32 	%f64, %f58, 0f391FCB8E, 0f3AAF85ED;
	fma.rn.f32 	%f65, %f64, %f58, 0f3C1D9856;
	fma.rn.f32 	%f66, %f65, %f58, 0f3D6357BB;
	fma.rn.f32 	%f67, %f66, %f58, 0f3E75FDEC;
	fma.rn.f32 	%f68, %f67, %f58, 0f3F317218;
	fma.rn.f32 	%f69, %f68, %f58, 0f3F800000;
	mul.f32 	%f70, %f69, %f63;
	mul.f32 	%f71, %f70, %f62;
	selp.f32 	%f72, %f60, %f71, %p34;
	selp.f32 	%f73, %f59, %f72, %p32;
	selp.f32 	%f197, %f59, %f73, %p31;
$L__BB154_125:
	// begin inline asm
	{  cvt.rn.f16.f32 %rs5, %f197;}

	// end inline asm
	st.shared.u16 	[%r5], %rs5;
$L__BB154_126:
	bar.sync 	0;
	setp.lt.u32 	%p72, %r239, 66;
	@%p72 bra 	$L__BB154_130;
$L__BB154_127:
	shr.u32 	%r51, %r239, 1;
	setp.ge.u32 	%p73, %r1, %r51;
	@%p73 bra 	$L__BB154_129;
	ld.shared.u16 	%rs8, [%r5];
	and.b32  	%r228, %r239, 2046;
	add.s32 	%r229, %r5, %r228;
	ld.shared.u16 	%rs9, [%r229];
	// begin inline asm
	{add.f16 %rs7,%rs8,%rs9;
}
	// end inline asm
	st.shared.u16 	[%r5], %rs7;
$L__BB154_129:
	bar.sync 	0;
	setp.gt.u32 	%p74, %r239, 131;
	mov.u32 	%r239, %r51;
	@%p74 bra 	$L__BB154_127;
$L__BB154_130:
	setp.gt.u32 	%p75, %r1, 31;
	@%p75 bra 	$L__BB154_133;
	ld.shared.u16 	%rs11, [%r5];
	ld.shared.u16 	%rs12, [%r5+64];
	// begin inline asm
	{add.f16 %rs10,%rs11,%rs12;
}
	// end inline asm
	st.volatile.shared.u16 	[%r5], %rs10;
	ld.shared.u16 	%rs15, [%r5+32];
	// begin inline asm
	{add.f16 %rs13,%rs10,%rs15;
}
	// end inline asm
	st.volatile.shared.u16 	[%r5], %rs13;
	ld.shared.u16 	%rs18, [%r5+16];
	// begin inline asm
	{add.f16 %rs16,%rs13,%rs18;
}
	// end inline asm
	st.volatile.shared.u16 	[%r5], %rs16;
	ld.shared.u16 	%rs21, [%r5+8];
	// begin inline asm
	{add.f16 %rs19,%rs16,%rs21;
}
	// end inline asm
	st.volatile.shared.u16 	[%r5], %rs19;
	ld.shared.u16 	%rs24, [%r5+4];
	// begin inline asm
	{add.f16 %rs22,%rs19,%rs24;
}
	// end inline asm
	st.volatile.shared.u16 	[%r5], %rs22;
	ld.shared.u16 	%rs27, [%r5+2];
	// begin inline asm
	{add.f16 %rs25,%rs22,%rs27;
}
	// end inline asm
	st.volatile.shared.u16 	[%r5], %rs25;
	setp.ne.s32 	%p76, %r1, 0;
	@%p76 bra 	$L__BB154_133;
	cvta.to.global.u64 	%rd470, %rd260;
	mul.wide.u32 	%rd471, %r2, 2;
	add.s64 	%rd472, %rd470, %rd471;
	ld.shared.u16 	%rs28, [reducel3sdata_u16];
	st.global.u16 	[%rd472], %rs28;
$L__BB154_133:
	ret;

}
	// .globl	uncontiguous_cumulate_reducel3_u16
.visible .entry uncontiguous_cumulate_reducel3_u16(
	.param .u64 .ptr .align 1 uncontiguous_cumulate_reducel3_u16_param_0,
	.param .u64 .ptr .align 1 uncontiguous_cumulate_reducel3_u16_param_1,
	.param .u64 .ptr .align 1 uncontiguous_cumulate_reducel3_u16_param_2,
	.param .u64 .ptr .align 1 uncontiguous_cumulate_reducel3_u16_param_3,
	.param .u64 uncontiguous_cumulate_reducel3_u16_param_4,
	.param .u64 uncontiguous_cumulate_reducel3_u16_param_5
)
{
	.reg .pred 	%p<53>;
	.reg .b16 	%rs<27>;
	.reg .b32 	%r<217>;
	.reg .b64 	%rd<558>;

	ld.param.u64 	%rd260, [uncontiguous_cumulate_reducel3_u16_param_0];
	ld.param.u64 	%rd263, [uncontiguous_cumulate_reducel3_u16_param_1];
	ld.param.u64 	%rd264, [uncontiguous_cumulate_reducel3_u16_param_2];
	ld.param.u64 	%rd265, [uncontiguous_cumulate_reducel3_u16_param_3];
	ld.param.u64 	%rd261, [uncontiguous_cumulate_reducel3_u16_param_4];
	ld.param.u64 	%rd262, [uncontiguous_cumulate_reducel3_u16_param_5];
	cvta.to.global.u64 	%rd1, %rd265;
	cvta.to.global.u64 	%rd2, %rd264;
	cvta.to.global.u64 	%rd3, %rd263;
	mov.u32 	%r1, %tid.x;
	mov.u32 	%r2, %ctaid.x;
	mov.u32 	%r216, %ntid.x;
	mul.lo.s32 	%r53, %r2, %r216;
	shl.b32 	%r54, %r53, 1;
	add.s32 	%r4, %r54, %r1;
	shl.b32 	%r55, %r1, 1;
	mov.u32 	%r56, reducel3sdata_u16;
	add.s32 	%r5, %r56, %r55;
	mov.b32 	%r52, 0;
	// begin inline asm
	cvt.rn.f16.s32 %rs1, %r52;
	// end inline asm
	st.shared.u16 	[%r5], %rs1;
	add.s32 	%r57, %r4, %r216;
	cvt.u64.u32 	%rd511, %r57;
	setp.le.u64 	%p1, %rd262, %rd511;
	@%p1 bra 	$L__BB155_54;
	cvt.u32.u64 	%r6, %rd261;
	add.s32 	%r210, %r6, -1;
	setp.lt.s32 	%p27, %r210, 0;
	mov.b64 	%rd515, 0;
	mov.u64 	%rd516, %rd515;
	@%p27 bra 	$L__BB155_53;
	cvt.u64.u32 	%rd512, %r4;
	setp.lt.u32 	%p28, %r210, 3;
	mov.b64 	%rd516, 0;
	mov.u64 	%rd515, %rd516;
	@%p28 bra 	$L__BB155_30;
	add.s32 	%r208, %r6, -2;
	and.b32  	%r133, %r6, -4;
	neg.s32 	%r207, %r133;
	mov.b64 	%rd516, 0;
$L__BB155_4:
	.pragma "nounroll";
	add.s32 	%r12, %r208, 1;
	mul.wide.u32 	%rd397, %r12, 8;
	add.s64 	%rd398, %rd2, %rd397;
	ld.global.u64 	%rd10, [%rd398];
	or.b64  	%rd399, %rd512, %rd10;
	and.b64  	%rd400, %rd399, -4294967296;
	setp.ne.s64 	%p29, %rd400, 0;
	@%p29 bra 	$L__BB155_6;
	cvt.u32.u64 	%r134, %rd10;
	cvt.u32.u64 	%r135, %rd512;
	div.u32 	%r136, %r135, %r134;
	mul.lo.s32 	%r137, %r136, %r134;
	sub.s32 	%r138, %r135, %r137;
	cvt.u64.u32 	%rd477, %r136;
	cvt.u64.u32 	%rd478, %r138;
	bra.uni 	$L__BB155_7;
$L__BB155_6:
	div.s64 	%rd477, %rd512, %rd10;
	mul.lo.s64 	%rd401, %rd477, %rd10;
	sub.s64 	%rd478, %rd512, %rd401;
$L__BB155_7:
	mul.wide.u32 	%rd402, %r12, 8;
	add.s64 	%rd403, %rd1, %rd402;
	ld.global.u64 	%rd17, [%rd403];
	mad.lo.s64 	%rd18, %rd17, %rd478, %rd515;
	or.b64  	%rd404, %rd511, %rd10;
	and.b64  	%rd405, %rd404, -4294967296;
	setp.ne.s64 	%p30, %rd405, 0;
	@%p30 bra 	$L__BB155_9;
	cvt.u32.u64 	%r139, %rd10;
	cvt.u32.u64 	%r140, %rd511;
	div.u32 	%r141, %r140, %r139;
	mul.lo.s32 	%r142, %r141, %r139;
	sub.s32 	%r143, %r140, %r142;
	cvt.u64.u32 	%rd479, %r141;
	cvt.u64.u32 	%rd480, %r143;
	bra.uni 	$L__BB155_10;
$L__BB155_9:
	div.s64 	%rd479, %rd511, %rd10;
	mul.lo.s64 	%rd406, %rd479, %rd10;
	sub.s64 	%rd480, %rd511, %rd406;
$L__BB155_10:
	mad.lo.s64 	%rd25, %rd480, %rd17, %rd516;
	add.s32 	%r13, %r208, -2;
	mul.wide.u32 	%rd407, %r208, 8;
	add.s64 	%rd408, %rd2, %rd407;
	ld.global.u64 	%rd26, [%rd408];
	or.b64  	%rd409, %rd477, %rd26;
	and.b64  	%rd410, %rd409, -4294967296;
	setp.ne.s64 	%p31, %rd410, 0;
	@%p31 bra 	$L__BB155_12;
	cvt.u32.u64 	%r144, %rd26;
	cvt.u32.u64 	%r145, %rd477;
	div.u32 	%r146, %r145, %r144;
	mul.lo.s32 	%r147, %r146, %r144;
	sub.s32 	%r148, %r145, %r147;
	cvt.u64.u32 	%rd481, %r146;
	cvt.u64.u32 	%rd482, %r148;
	bra.uni 	$L__BB155_13;
$L__BB155_12:
	div.s64 	%rd481, %rd477, %rd26;
	mul.lo.s64 	%rd411, %rd481, %rd26;
	sub.s64 	%rd482, %rd477, %rd411;
$L__BB155_13:
	mul.wide.u32 	%rd412, %r208, 8;
	add.s64 	%rd413, %rd1, %rd412;
	ld.global.u64 	%rd33, [%rd413];
	mad.lo.s64 	%rd34, %rd33, %rd482, %rd18;
	or.b64  	%rd414, %rd479, %rd26;
	and.b64  	%rd415, %rd414, -4294967296;
	setp.ne.s64 	%p32, %rd415, 0;
	@%p32 bra 	$L__BB155_15;
	cvt.u32.u64 	%r149, %rd26;
	cvt.u32.u64 	%r150, %rd479;
	div.u32 	%r151, %r150, %r149;
	mul.lo.s32 	%r152, %r151, %r149;
	sub.s32 	%r153, %r150, %r152;
	cvt.u64.u32 	%rd483, %r151;
	cvt.u64.u32 	%rd484, %r153;
	bra.uni 	$L__BB155_16;
$L__BB155_15:
	div.s64 	%rd483, %rd479, %rd26;
	mul.lo.s64 	%rd416, %rd483, %rd26;
	sub.s64 	%rd484, %rd479, %rd416;
$L__BB155_16:
	mad.lo.s64 	%rd41, %rd484, %rd33, %rd25;
	add.s32 	%r14, %r208, -1;
	mul.wide.u32 	%rd417, %r14, 8;
	add.s64 	%rd418, %rd2, %rd417;
	ld.global.u64 	%rd42, [%rd418];
	or.b64  	%rd419, %rd481, %rd42;
	and.b64  	%rd420, %rd419, -4294967296;
	setp.ne.s64 	%p33, %rd420, 0;
	@%p33 bra 	$L__BB155_18;
	cvt.u32.u64 	%r154, %rd42;
	cvt.u32.u64 	%r155, %rd481;
	div.u32 	%r156, %r155, %r154;
	mul.lo.s32 	%r157, %r156, %r154;
	sub.s32 	%r158, %r155, %r157;
	cvt.u64.u32 	%rd485, %r156;
	cvt.u64.u32 	%rd486, %r158;
	bra.uni 	$L__BB155_19;
$L__BB155_18:
	div.s64 	%rd485, %rd481, %rd42;
	mul.lo.s64 	%rd421, %rd485, %rd42;
	sub.s64 	%rd486, %rd481, %rd421;
$L__BB155_19:
	mul.wide.u32 	%rd422, %r14, 8;
	add.s64 	%rd423, %rd1, %rd422;
	ld.global.u64 	%rd49, [%rd423];
	mad.lo.s64 	%rd50, %rd49, %rd486, %rd34;
	or.b64  	%rd424, %rd483, %rd42;
	and.b64  	%rd425, %rd424, -4294967296;
	setp.ne.s64 	%p34, %rd425, 0;
	@%p34 bra 	$L__BB155_21;
	cvt.u32.u64 	%r159, %rd42;
	cvt.u32.u64 	%r160, %rd483;
	div.u32 	%r161, %r160, %r159;
	mul.lo.s32 	%r162, %r161, %r159;
	sub.s32 	%r163, %r160, %r162;
	cvt.u64.u32 	%rd487, %r161;
	cvt.u64.u32 	%rd488, %r163;
	bra.uni 	$L__BB155_22;
$L__BB155_21:
	div.s64 	%rd487, %rd483, %rd42;
	mul.lo.s64 	%rd426, %rd487, %rd42;
	sub.s64 	%rd488, %rd483, %rd426;
$L__BB155_22:
	mad.lo.s64 	%rd57, %rd488, %rd49, %rd41;
	mul.wide.u32 	%rd427, %r13, 8;
	add.s64 	%rd428, %rd2, %rd427;
	ld.global.u64 	%rd58, [%rd428];
	or.b64  	%rd429, %rd485, %rd58;
	and.b64  	%rd430, %rd429, -4294967296;
	setp.ne.s64 	%p35, %rd430, 0;
	@%p35 bra 	$L__BB155_24;
	cvt.u32.u64 	%r164, %rd58;
	cvt.u32.u64 	%r165, %rd485;
	div.u32 	%r166, %r165, %r164;
	mul.lo.s32 	%r167, %r166, %r164;
	sub.s32 	%r168, %r165, %r167;
	cvt.u64.u32 	%rd512, %r166;
	cvt.u64.u32 	%rd490, %r168;
	bra.uni 	$L__BB155_25;
$L__BB155_24:
	div.s64 	%rd512, %rd485, %rd58;
	mul.lo.s64 	%rd431, %rd512, %rd58;
	sub.s64 	%rd490, %rd485, %rd431;
$L__BB155_25:
	mul.wide.u32 	%rd432, %r13, 8;
	add.s64 	%rd433, %rd1, %rd432;
	ld.global.u64 	%rd65, [%rd433];
	mad.lo.s64 	%rd515, %rd65, %rd490, %rd50;
	or.b64  	%rd434, %rd487, %rd58;
	and.b64  	%rd435, %rd434, -4294967296;
	setp.ne.s64 	%p36, %rd435, 0;
	@%p36 bra 	$L__BB155_27;
	cvt.u32.u64 	%r169, %rd58;
	cvt.u32.u64 	%r170, %rd487;
	div.u32 	%r171, %r170, %r169;
	mul.lo.s32 	%r172, %r171, %r169;
	sub.s32 	%r173, %r170, %r172;
	cvt.u64.u32 	%rd511, %r171;
	cvt.u64.u32 	%rd492, %r173;
	bra.uni 	$L__BB155_28;
$L__BB155_27:
	div.s64 	%rd511, %rd487, %rd58;
	mul.lo.s64 	%rd436, %rd511, %rd58;
	sub.s64 	%rd492, %rd487, %rd436;
$L__BB155_28:
	mad.lo.s64 	%rd516, %rd492, %rd65, %rd57;
	add.s32 	%r208, %r208, -4;
	add.s32 	%r207, %r207, 4;
	setp.ne.s32 	%p37, %r207, 0;
	@%p37 bra 	$L__BB155_4;
	add.s32 	%r210, %r208, 1;
$L__BB155_30:
	and.b32  	%r19, %r6, 3;
	setp.eq.s32 	%p38, %r19, 0;
	@%p38 bra 	$L__BB155_53;
	setp.eq.s32 	%p39, %r19, 1;
	@%p39 bra 	$L__BB155_45;
	mul.wide.u32 	%rd438, %r210, 8;
	add.s64 	%rd439, %rd2, %rd438;
	ld.global.u64 	%rd80, [%rd439];
	or.b64  	%rd440, %rd512, %rd80;
	and.b64  	%rd441, %rd440, -4294967296;
	setp.ne.s64 	%p40, %rd441, 0;
	@%p40 bra 	$L__BB155_34;
	cvt.u32.u64 	%r174, %rd80;
	cvt.u32.u64 	%r175, %rd512;
	div.u32 	%r176, %r175, %r174;
	mul.lo.s32 	%r177, %r176, %r174;
	sub.s32 	%r178, %r175, %r177;
	cvt.u64.u32 	%rd499, %r176;
	cvt.u64.u32 	%rd500, %r178;
	bra.uni 	$L__BB155_35;
$L__BB155_34:
	div.s64 	%rd499, %rd512, %rd80;
	mul.lo.s64 	%rd442, %rd499, %rd80;
	sub.s64 	%rd500, %rd512, %rd442;
$L__BB155_35:
	add.s64 	%rd444, %rd1, %rd438;
	ld.global.u64 	%rd87, [%rd444];
	mad.lo.s64 	%rd88, %rd87, %rd500, %rd515;
	or.b64  	%rd445, %rd511, %rd80;
	and.b64  	%rd446, %rd445, -4294967296;
	setp.ne.s64 	%p41, %rd446, 0;
	@%p41 bra 	$L__BB155_37;
	cvt.u32.u64 	%r179, %rd80;
	cvt.u32.u64 	%r180, %rd511;
	div.u32 	%r181, %r180, %r179;
	mul.lo.s32 	%r182, %r181, %r179;
	sub.s32 	%r183, %r180, %r182;
	cvt.u64.u32 	%rd501, %r181;
	cvt.u64.u32 	%rd502, %r183;
	bra.uni 	$L__BB155_38;
$L__BB155_37:
	div.s64 	%rd501, %rd511, %rd80;
	mul.lo.s64 	%rd447, %rd501, %rd80;
	sub.s64 	%rd502, %rd511, %rd447;
$L__BB155_38:
	mad.lo.s64 	%rd95, %rd502, %rd87, %rd516;
	add.s32 	%r20, %r210, -1;
	mul.wide.u32 	%rd448, %r20, 8;
	add.s64 	%rd449, %rd2, %rd448;
	ld.global.u64 	%rd96, [%rd449];
	or.b64  	%rd450, %rd499, %rd96;
	and.b64  	%rd451, %rd450, -4294967296;
	setp.ne.s64 	%p42, %rd451, 0;
	@%p42 bra 	$L__BB155_40;
	cvt.u32.u64 	%r184, %rd96;
	cvt.u32.u64 	%r185, %rd499;
	div.u32 	%r186, %r185, %r184;
	mul.lo.s32 	%r187, %r186, %r184;
	sub.s32 	%r188, %r185, %r187;
	cvt.u64.u32 	%rd512, %r186;
	cvt.u64.u32 	%rd504, %r188;
	bra.uni 	$L__BB155_41;
$L__BB155_40:
	div.s64 	%rd512, %rd499, %rd96;
	mul.lo.s64 	%rd452, %rd512, %rd96;
	sub.s64 	%rd504, %rd499, %rd452;
$L__BB155_41:
	add.s64 	%rd454, %rd1, %rd448;
	ld.global.u64 	%rd103, [%rd454];
	mad.lo.s64 	%rd515, %rd103, %rd504, %rd88;
	or.b64  	%rd455, %rd501, %rd96;
	and.b64  	%rd456, %rd455, -4294967296;
	setp.ne.s64 	%p43, %rd456, 0;
	@%p43 bra 	$L__BB155_43;
	cvt.u32.u64 	%r189, %rd96;
	cvt.u32.u64 	%r190, %rd501;
	div.u32 	%r191, %r190, %r189;
	mul.lo.s32 	%r192, %r191, %r189;
	sub.s32 	%r193, %r190, %r192;
	cvt.u64.u32 	%rd511, %r191;
	cvt.u64.u32 	%rd506, %r193;
	bra.uni 	$L__BB155_44;
$L__BB155_43:
	div.s64 	%rd511, %rd501, %rd96;
	mul.lo.s64 	%rd457, %rd511, %rd96;
	sub.s64 	%rd506, %rd501, %rd457;
$L__BB155_44:
	mad.lo.s64 	%rd516, %rd506, %rd103, %rd95;
	add.s32 	%r210, %r210, -2;
$L__BB155_45:
	and.b32  	%r194, %r6, 1;
	setp.eq.b32 	%p44, %r194, 1;
	not.pred 	%p45, %p44;
	@%p45 bra 	$L__BB155_53;
	mul.wide.u32 	%rd458, %r210, 8;
	add.s64 	%rd459, %rd2, %rd458;
	ld.global.u64 	%rd118, [%rd459];
	or.b64  	%rd460, %rd512, %rd118;
	and.b64  	%rd461, %rd460, -4294967296;
	setp.ne.s64 	%p46, %rd461, 0;
	@%p46 bra 	$L__BB155_48;
	cvt.u32.u64 	%r195, %rd118;
	cvt.u32.u64 	%r196, %rd512;
	rem.u32 	%r197, %r196, %r195;
	cvt.u64.u32 	%rd513, %r197;
	bra.uni 	$L__BB155_49;
$L__BB155_48:
	rem.s64 	%rd513, %rd512, %rd118;
$L__BB155_49:
	add.s64 	%rd463, %rd1, %rd458;
	ld.global.u64 	%rd122, [%rd463];
	mad.lo.s64 	%rd515, %rd122, %rd513, %rd515;
	or.b64  	%rd464, %rd511, %rd118;
	and.b64  	%rd465, %rd464, -4294967296;
	setp.ne.s64 	%p47, %rd465, 0;
	@%p47 bra 	$L__BB155_51;
	cvt.u32.u64 	%r198, %rd118;
	cvt.u32.u64 	%r199, %rd511;
	rem.u32 	%r200, %r199, %r198;
	cvt.u64.u32 	%rd514, %r200;
	bra.uni 	$L__BB155_52;
$L__BB155_51:
	rem.s64 	%rd514, %rd511, %rd118;
$L__BB155_52:
	mad.lo.s64 	%rd516, %rd514, %rd122, %rd516;
$L__BB155_53:
	shl.b64 	%rd466, %rd515, 1;
	add.s64 	%rd467, %rd3, %rd466;
	ld.global.u16 	%r202, [%rd467];
	shl.b64 	%rd468, %rd516, 1;
	add.s64 	%rd469, %rd3, %rd468;
	ld.global.u16 	%r203, [%rd469];
	add.s32 	%r204, %r203, %r202;
	shr.u32 	%r201, %r204, 1;
	// begin inline asm
	cvt.rn.f16.s32 %rs4, %r201;
	// end inline asm
	st.shared.u16 	[%r5], %rs4;
	bra.uni 	$L__BB155_114;
$L__BB155_54:
	cvt.u64.u32 	%rd548, %r4;
	setp.le.u64 	%p2, %rd262, %rd548;
	@%p2 bra 	$L__BB155_114;
	cvt.u32.u64 	%r23, %rd261;
	add.s32 	%r214, %r23, -1;
	setp.lt.s32 	%p3, %r214, 0;
	mov.b64 	%rd557, 0;
	@%p3 bra 	$L__BB155_113;
	and.b32  	%r25, %r23, 7;
	setp.lt.u32 	%p4, %r214, 7;
	mov.b64 	%rd557, 0;
	@%p4 bra 	$L__BB155_84;
	add.s32 	%r212, %r23, -4;
	and.b32  	%r58, %r23, -8;
	neg.s32 	%r211, %r58;
	mov.b64 	%rd557, 0;
$L__BB155_58:
	.pragma "nounroll";
	add.s32 	%r30, %r212, 3;
	mul.wide.u32 	%rd270, %r30, 8;
	add.s64 	%rd271, %rd2, %rd270;
	ld.global.u64 	%rd133, [%rd271];
	or.b64  	%rd272, %rd548, %rd133;
	and.b64  	%rd273, %rd272, -4294967296;
	setp.ne.s64 	%p5, %rd273, 0;
	@%p5 bra 	$L__BB155_60;
	cvt.u32.u64 	%r59, %rd133;
	cvt.u32.u64 	%r60, %rd548;
	div.u32 	%r61, %r60, %r59;
	mul.lo.s32 	%r62, %r61, %r59;
	sub.s32 	%r63, %r60, %r62;
	cvt.u64.u32 	%rd519, %r61;
	cvt.u64.u32 	%rd520, %r63;
	bra.uni 	$L__BB155_61;
$L__BB155_60:
	div.s64 	%rd519, %rd548, %rd133;
	mul.lo.s64 	%rd274, %rd519, %rd133;
	sub.s64 	%rd520, %rd548, %rd274;
$L__BB155_61:
	add.s64 	%rd276, %rd1, %rd270;
	ld.global.u64 	%rd277, [%rd276];
	mad.lo.s64 	%rd140, %rd277, %rd520, %rd557;
	add.s32 	%r31, %r212, 2;
	mul.wide.u32 	%rd278, %r31, 8;
	add.s64 	%rd279, %rd2, %rd278;
	ld.global.u64 	%rd141, [%rd279];
	or.b64  	%rd280, %rd519, %rd141;
	and.b64  	%rd281, %rd280, -4294967296;
	setp.ne.s64 	%p6, %rd281, 0;
	@%p6 bra 	$L__BB155_63;
	cvt.u32.u64 	%r64, %rd141;
	cvt.u32.u64 	%r65, %rd519;
	div.u32 	%r66, %r65, %r64;
	mul.lo.s32 	%r67, %r66, %r64;
	sub.s32 	%r68, %r65, %r67;
	cvt.u64.u32 	%rd521, %r66;
	cvt.u64.u32 	%rd522, %r68;
	bra.uni 	$L__BB155_64;
$L__BB155_63:
	div.s64 	%rd521, %rd519, %rd141;
	mul.lo.s64 	%rd282, %rd521, %rd141;
	sub.s64 	%rd522, %rd519, %rd282;
$L__BB155_64:
	add.s64 	%rd284, %rd1, %rd278;
	ld.global.u64 	%rd285, [%rd284];
	mad.lo.s64 	%rd148, %rd285, %rd522, %rd140;
	add.s32 	%r32, %r212, 1;
	mul.wide.u32 	%rd286, %r32, 8;
	add.s64 	%rd287, %rd2, %rd286;
	ld.global.u64 	%rd149, [%rd287];
	or.b64  	%rd288, %rd521, %rd149;
	and.b64  	%rd289, %rd288, -4294967296;
	setp.ne.s64 	%p7, %rd289, 0;
	@%p7 bra 	$L__BB155_66;
	cvt.u32.u64 	%r69, %rd149;
	cvt.u32.u64 	%r70, %rd521;
	div.u32 	%r71, %r70, %r69;
	mul.lo.s32 	%r72, %r71, %r69;
	sub.s32 	%r73, %r70, %r72;
	cvt.u64.u32 	%rd523, %r71;
	cvt.u64.u32 	%rd524, %r73;
	bra.uni 	$L__BB155_67;
$L__BB155_66:
	div.s64 	%rd523, %rd521, %rd149;
	mul.lo.s64 	%rd290, %rd523, %rd149;
	sub.s64 	%rd524, %rd521, %rd290;
$L__BB155_67:
	add.s64 	%rd292, %rd1, %rd286;
	ld.global.u64 	%rd293, [%rd292];
	mad.lo.s64 	%rd156, %rd293, %rd524, %rd148;
	add.s32 	%r33, %r212, -4;
	mul.wide.u32 	%rd294, %r212, 8;
	add.s64 	%rd295, %rd2, %rd294;
	ld.global.u64 	%rd157, [%rd295];
	or.b64  	%rd296, %rd523, %rd157;
	and.b64  	%rd297, %rd296, -4294967296;
	setp.ne.s64 	%p8, %rd297, 0;
	@%p8 bra 	$L__BB155_69;
	cvt.u32.u64 	%r74, %rd157;
	cvt.u32.u64 	%r75, %rd523;
	div.u32 	%r76, %r75, %r74;
	mul.lo.s32 	%r77, %r76, %r74;
	sub.s32 	%r78, %r75, %r77;
	cvt.u64.u32 	%rd525, %r76;
	cvt.u64.u32 	%rd526, %r78;
	bra.uni 	$L__BB155_70;
$L__BB155_69:
	div.s64 	%rd525, %rd523, %rd157;
	mul.lo.s64 	%rd298, %rd525, %rd157;
	sub.s64 	%rd526, %rd523, %rd298;
$L__BB155_70:
	add.s64 	%rd300, %rd1, %rd294;
	ld.global.u64 	%rd301, [%rd300];
	mad.lo.s64 	%rd164, %rd301, %rd526, %rd156;
	add.s32 	%r34, %r212, -1;
	mul.wide.u32 	%rd302, %r34, 8;
	add.s64 	%rd303, %rd2, %rd302;
	ld.global.u64 	%rd165, [%rd303];
	or.b64  	%rd304, %rd525, %rd165;
	and.b64  	%rd305, %rd304, -4294967296;
	setp.ne.s64 	%p9, %rd305, 0;
	@%p9 bra 	$L__BB155_72;
	cvt.u32.u64 	%r79, %rd165;
	cvt.u32.u64 	%r80, %rd525;
	div.u32 	%r81, %r80, %r79;
	mul.lo.s32 	%r82, %r81, %r79;
	sub.s32 	%r83, %r80, %r82;
	cvt.u64.u32 	%rd527, %r81;
	cvt.u64.u32 	%rd528, %r83;
	bra.uni 	$L__BB155_73;
$L__BB155_72:
	div.s64 	%rd527, %rd525, %rd165;
	mul.lo.s64 	%rd306, %rd527, %rd165;
	sub.s64 	%rd528, %rd525, %rd306;
$L__BB155_73:
	add.s64 	%rd308, %rd1, %rd302;
	ld.global.u64 	%rd309, [%rd308];
	mad.lo.s64 	%rd172, %rd309, %rd528, %rd164;
	add.s32 	%r35, %r212, -2;
	mul.wide.u32 	%rd310, %r35, 8;
	add.s64 	%rd311, %rd2, %rd310;
	ld.global.u64 	%rd173, [%rd311];
	or.b64  	%rd312, %rd527, %rd173;
	and.b64  	%rd313, %rd312, -4294967296;
	setp.ne.s64 	%p10, %rd313, 0;
	@%p10 bra 	$L__BB155_75;
	cvt.u32.u64 	%r84, %rd173;
	cvt.u32.u64 	%r85, %rd527;
	div.u32 	%r86, %r85, %r84;
	mul.lo.s32 	%r87, %r86, %r84;
	sub.s32 	%r88, %r85, %r87;
	cvt.u64.u32 	%rd529, %r86;
	cvt.u64.u32 	%rd530, %r88;
	bra.uni 	$L__BB155_76;
$L__BB155_75:
	div.s64 	%rd529, %rd527, %rd173;
	mul.lo.s64 	%rd314, %rd529, %rd173;
	sub.s64 	%rd530, %rd527, %rd314;
$L__BB155_76:
	add.s64 	%rd316, %rd1, %rd310;
	ld.global.u64 	%rd317, [%rd316];
	mad.lo.s64 	%rd180, %rd317, %rd530, %rd172;
	add.s32 	%r36, %r212, -3;
	mul.wide.u32 	%rd318, %r36, 8;
	add.s64 	%rd319, %rd2, %rd318;
	ld.global.u64 	%rd181, [%rd319];
	or.b64  	%rd320, %rd529, %rd181;
	and.b64  	%rd321, %rd320, -4294967296;
	setp.ne.s64 	%p11, %rd321, 0;
	@%p11 bra 	$L__BB155_78;
	cvt.u32.u64 	%r89, %rd181;
	cvt.u32.u64 	%r90, %rd529;
	div.u32 	%r91, %r90, %r89;
	mul.lo.s32 	%r92, %r91, %r89;
	sub.s32 	%r93, %r90, %r92;
	cvt.u64.u32 	%rd531, %r91;
	cvt.u64.u32 	%rd532, %r93;
	bra.uni 	$L__BB155_79;
$L__BB155_78:
	div.s64 	%rd531, %rd529, %rd181;
	mul.lo.s64 	%rd322, %rd531, %rd181;
	sub.s64 	%rd532, %rd529, %rd322;
$L__BB155_79:
	add.s64 	%rd324, %rd1, %rd318;
	ld.global.u64 	%rd325, [%rd324];
	mad.lo.s64 	%rd188, %rd325, %rd532, %rd180;
	mul.wide.u32 	%rd326, %r33, 8;
	add.s64 	%rd327, %rd2, %rd326;
	ld.global.u64 	%rd189, [%rd327];
	or.b64  	%rd328, %rd531, %rd189;
	and.b64  	%rd329, %rd328, -4294967296;
	setp.ne.s64 	%p12, %rd329, 0;
	@%p12 bra 	$L__BB155_81;
	cvt.u32.u64 	%r94, %rd189;
	cvt.u32.u64 	%r95, %rd531;
	div.u32 	%r96, %r95, %r94;
	mul.lo.s32 	%r97, %r96, %r94;
	sub.s32 	%r98, %r95, %r97;
	cvt.u64.u32 	%rd548, %r96;
	cvt.u64.u32 	%rd534, %r98;
	bra.uni 	$L__BB155_82;
$L__BB155_81:
	div.s64 	%rd548, %rd531, %rd189;
	mul.lo.s64 	%rd330, %rd548, %rd189;
	sub.s64 	%rd534, %rd531, %rd330;
$L__BB155_82:
	add.s64 	%rd332, %rd1, %rd326;
	ld.global.u64 	%rd333, [%rd332];
	mad.lo.s64 	%rd557, %rd333, %rd534, %rd188;
	add.s32 	%r212, %r212, -8;
	add.s32 	%r211, %r211, 8;
	setp.ne.s32 	%p13, %r211, 0;
	@%p13 bra 	$L__BB155_58;
	add.s32 	%r214, %r212, 3;
$L__BB155_84:
	setp.eq.s32 	%p14, %r25, 0;
	@%p14 bra 	$L__BB155_113;
	and.b32  	%r41, %r23, 3;
	setp.lt.u32 	%p15, %r25, 4;
	@%p15 bra 	$L__BB155_99;
	mul.wide.u32 	%rd335, %r214, 8;
	add.s64 	%rd336, %rd2, %rd335;
	ld.global.u64 	%rd200, [%rd336];
	or.b64  	%rd337, %rd548, %rd200;
	and.b64  	%rd338, %rd337, -4294967296;
	setp.ne.s64 	%p16, %rd338, 0;
	@%p16 bra 	$L__BB155_88;
	cvt.u32.u64 	%r99, %rd200;
	cvt.u32.u64 	%r100, %rd548;
	div.u32 	%r101, %r100, %r99;
	mul.lo.s32 	%r102, %r101, %r99;
	sub.s32 	%r103, %r100, %r102;
	cvt.u64.u32 	%rd538, %r101;
	cvt.u64.u32 	%rd539, %r103;
	bra.uni 	$L__BB155_89;
$L__BB155_88:
	div.s64 	%rd538, %rd548, %rd200;
	mul.lo.s64 	%rd339, %rd538, %rd200;
	sub.s64 	%rd539, %rd548, %rd339;
$L__BB155_89:
	add.s64 	%rd341, %rd1, %rd335;
	ld.global.u64 	%rd342, [%rd341];
	mad.lo.s64 	%rd207, %rd342, %rd539, %rd557;
	add.s32 	%r42, %r214, -1;
	mul.wide.u32 	%rd343, %r42, 8;
	add.s64 	%rd344, %rd2, %rd343;
	ld.global.u64 	%rd208, [%rd344];
	or.b64  	%rd345, %rd538, %rd208;
	and.b64  	%rd346, %rd345, -4294967296;
	setp.ne.s64 	%p17, %rd346, 0;
	@%p17 bra 	$L__BB155_91;
	cvt.u32.u64 	%r104, %rd208;
	cvt.u32.u64 	%r105, %rd538;
	div.u32 	%r106, %r105, %r104;
	mul.lo.s32 	%r107, %r106, %r104;
	sub.s32 	%r108, %r105, %r107;
	cvt.u64.u32 	%rd540, %r106;
	cvt.u64.u32 	%rd541, %r108;
	bra.uni 	$L__BB155_92;
$L__BB155_91:
	div.s64 	%rd540, %rd538, %rd208;
	mul.lo.s64 	%rd347, %rd540, %rd208;
	sub.s64 	%rd541, %rd538, %rd347;
$L__BB155_92:
	add.s64 	%rd349, %rd1, %rd343;
	ld.global.u64 	%rd350, [%rd349];
	mad.lo.s64 	%rd215, %rd350, %rd541, %rd207;
	add.s32 	%r43, %r214, -2;
	mul.wide.u32 	%rd351, %r43, 8;
	add.s64 	%rd352, %rd2, %rd351;
	ld.global.u64 	%rd216, [%rd352];
	or.b64  	%rd353, %rd540, %rd216;
	and.b64  	%rd354, %rd353, -4294967296;
	setp.ne.s64 	%p18, %rd354, 0;
	@%p18 bra 	$L__BB155_94;
	cvt.u32.u64 	%r109, %rd216;
	cvt.u32.u64 	%r110, %rd540;
	div.u32 	%r111, %r110, %r109;
	mul.lo.s32 	%r112, %r111, %r109;
	sub.s32 	%r113, %r110, %r112;
	cvt.u64.u32 	%rd542, %r111;
	cvt.u64.u32 	%rd543, %r113;
	bra.uni 	$L__BB155_95;
$L__BB155_94:
	div.s64 	%rd542, %rd540, %rd216;
	mul.lo.s64 	%rd355, %rd542, %rd216;
	sub.s64 	%rd543, %rd540, %rd355;
$L__BB155_95:
	add.s64 	%rd357, %rd1, %rd351;
	ld.global.u64 	%rd358, [%rd357];
	mad.lo.s64 	%rd223, %rd358, %rd543, %rd215;
	add.s32 	%r44, %r214, -3;
	mul.wide.u32 	%rd359, %r44, 8;
	add.s64 	%rd360, %rd2, %rd359;
	ld.global.u64 	%rd224, [%rd360];
	or.b64  	%rd361, %rd542, %rd224;
	and.b64  	%rd362, %rd361, -4294967296;
	setp.ne.s64 	%p19, %rd362, 0;
	@%p19 bra 	$L__BB155_97;
	cvt.u32.u64 	%r114, %rd224;
	cvt.u32.u64 	%r115, %rd542;
	div.u32 	%r116, %r115, %r114;
	mul.lo.s32 	%r117, %r116, %r114;
	sub.s32 	%r118, %r115, %r117;
	cvt.u64.u32 	%rd548, %r116;
	cvt.u64.u32 	%rd545, %r118;
	bra.uni 	$L__BB155_98;
$L__BB155_97:
	div.s64 	%rd548, %rd542, %rd224;
	mul.lo.s64 	%rd363, %rd548, %rd224;
	sub.s64 	%rd545, %rd542, %rd363;
$L__BB155_98:
	add.s64 	%rd365, %rd1, %rd359;
	ld.global.u64 	%rd366, [%rd365];
	mad.lo.s64 	%rd557, %rd366, %rd545, %rd223;
	add.s32 	%r214, %r214, -4;
$L__BB155_99:
	setp.eq.s32 	%p20, %r41, 0;
	@%p20 bra 	$L__BB155_113;
	setp.eq.s32 	%p21, %r41, 1;
	@%p21 bra 	$L__BB155_108;
	mul.wide.u32 	%rd368, %r214, 8;
	add.s64 	%rd369, %rd2, %rd368;
	ld.global.u64 	%rd235, [%rd369];
	or.b64  	%rd370, %rd548, %rd235;
	and.b64  	%rd371, %rd370, -4294967296;
	setp.ne.s64 	%p22, %rd371, 0;
	@%p22 bra 	$L__BB155_103;
	cvt.u32.u64 	%r119, %rd235;
	cvt.u32.u64 	%r120, %rd548;
	div.u32 	%r121, %r120, %r119;
	mul.lo.s32 	%r122, %r121, %r119;
	sub.s32 	%r123, %r120, %r122;
	cvt.u64.u32 	%rd549, %r121;
	cvt.u64.u32 	%rd550, %r123;
	bra.uni 	$L__BB155_104;
$L__BB155_103:
	div.s64 	%rd549, %rd548, %rd235;
	mul.lo.s64 	%rd372, %rd549, %rd235;
	sub.s64 	%rd550, %rd548, %rd372;
$L__BB155_104:
	add.s64 	%rd374, %rd1, %rd368;
	ld.global.u64 	%rd375, [%rd374];
	mad.lo.s64 	%rd242, %rd375, %rd550, %rd557;
	add.s32 	%r47, %r214, -1;
	mul.wide.u32 	%rd376, %r47, 8;
	add.s64 	%rd377, %rd2, %rd376;
	ld.global.u64 	%rd243, [%rd377];
	or.b64  	%rd378, %rd549, %rd243;
	and.b64  	%rd379, %rd378, -4294967296;
	setp.ne.s64 	%p23, %rd379, 0;
	@%p23 bra 	$L__BB155_106;
	cvt.u32.u64 	%r124, %rd243;
	cvt.u32.u64 	%r125, %rd549;
	div.u32 	%r126, %r125, %r124;
	mul.lo.s32 	%r127, %r126, %r124;
	sub.s32 	%r128, %r125, %r127;
	cvt.u64.u32 	%rd548, %r126;
	cvt.u64.u32 	%rd552, %r128;
	bra.uni 	$L__BB155_107;
$L__BB155_106:
	div.s64 	%rd548, %rd549, %rd243;
	mul.lo.s64 	%rd380, %rd548, %rd243;
	sub.s64 	%rd552, %rd549, %rd380;
$L__BB155_107:
	add.s64 	%rd382, %rd1, %rd376;
	ld.global.u64 	%rd383, [%rd382];
	mad.lo.s64 	%rd557, %rd383, %rd552, %rd242;
	add.s32 	%r214, %r214, -2;
$L__BB155_108:
	and.b32  	%r129, %r23, 1;
	setp.eq.b32 	%p24, %r129, 1;
	not.pred 	%p25, %p24;
	@%p25 bra 	$L__BB155_113;
	mul.wide.u32 	%rd384, %r214, 8;
	add.s64 	%rd385, %rd2, %rd384;
	ld.global.u64 	%rd254, [%rd385];
	or.b64  	%rd386, %rd548, %rd254;
	and.b64  	%rd387, %rd386, -4294967296;
	setp.ne.s64 	%p26, %rd387, 0;
	@%p26 bra 	$L__BB155_111;
	cvt.u32.u64 	%r130, %rd254;
	cvt.u32.u64 	%r131, %rd548;
	rem.u32 	%r132, %r131, %r130;
	cvt.u64.u32 	%rd556, %r132;
	bra.uni 	$L__BB155_112;
$L__BB155_111:
	rem.s64 	%rd556, %rd548, %rd254;
$L__BB155_112:
	add.s64 	%rd389, %rd1, %rd384;
	ld.global.u64 	%rd390, [%rd389];
	mad.lo.s64 	%rd557, %rd390, %rd556, %rd557;
$L__BB155_113:
	shl.b64 	%rd391, %rd557, 1;
	add.s64 	%rd392, %rd3, %rd391;
	ld.global.u16 	%rs3, [%rd392];
	// begin inline asm
	cvt.rn.f16.u16 %rs2, %rs3;
	// end inline asm
	st.shared.u16 	[%r5], %rs2;
$L__BB155_114:
	bar.sync 	0;
	setp.lt.u32 	%p48, %r216, 66;
	@%p48 bra 	$L__BB155_118;
$L__BB155_115:
	shr.u32 	%r51, %r216, 1;
	setp.ge.u32 	%p49, %r1, %r51;
	@%p49 bra 	$L__BB155_117;
	ld.shared.u16 	%rs6, [%r5];
	and.b32  	%r205, %r216, 2046;
	add.s32 	%r206, %r5, %r205;
	ld.shared.u16 	%rs7, [%r206];
	// begin inline asm
	{add.f16 %rs5,%rs6,%rs7;
}
	// end inline asm
	st.shared.u16 	[%r5], %rs5;
$L__BB155_117:
	bar.sync 	0;
	setp.gt.u32 	%p50, %r216, 131;
	mov.u32 	%r216, %r51;
	@%p50 bra 	$L__BB155_115;
$L__BB155_118:
	setp.gt.u32 	%p51, %r1, 31;
	@%p51 bra 	$L__BB155_121;
	ld.shared.u16 	%rs9, [%r5];
	ld.shared.u16 	%rs10, [%r5+64];
	// begin inline asm
	{add.f16 %rs8,%rs9,%rs10;
}
	// end inline asm
	st.volatile.shared.u16 	[%r5], %rs8;
	ld.shared.u16 	%rs13, [%r5+32];
	// begin inline asm
	{add.f16 %rs11,%rs8,%rs13;
}
	// end inline asm
	st.volatile.shared.u16 	[%r5], %rs11;
	ld.shared.u16 	%rs16, [%r5+16];
	// begin inline asm
	{add.f16 %rs14,%rs11,%rs16;
}
	// end inline asm
	st.volatile.shared.u16 	[%r5], %rs14;
	ld.shared.u16 	%rs19, [%r5+8];
	// begin inline asm
	{add.f16 %rs17,%rs14,%rs19;
}
	// end inline asm
	st.volatile.shared.u16 	[%r5], %rs17;
	ld.shared.u16 	%rs22, [%r5+4];
	// begin inline asm
	{add.f16 %rs20,%rs17,%rs22;
}
	// end inline asm
	st.volatile.shared.u16 	[%r5], %rs20;
	ld.shared.u16 	%rs25, [%r5+2];
	// begin inline asm
	{add.f16 %rs23,%rs20,%rs25;
}
	// end inline asm
	st.volatile.shared.u16 	[%r5], %rs23;
	setp.ne.s32 	%p52, %r1, 0;
	@%p52 bra 	$L__BB155_121;
	cvta.to.global.u64 	%rd470, %rd260;
	mul.wide.u32 	%rd471, %r2, 2;
	add.s64 	%rd472, %rd470, %rd471;
	ld.shared.u16 	%rs26, [reducel3sdata_u16];
	st.global.u16 	[%rd472], %rs26;
$L__BB155_121:
	ret;

}
	// .globl	contiguous_reducel32_u16
.visible .entry contiguous_reducel32_u16(
	.param .u64 .ptr .align 1 contiguous_reducel32_u16_param_0,
	.param .u64 .ptr .align 1 contiguous_reducel32_u16_param_1,
	.param .u64 .ptr .align 1 contiguous_reducel32_u16_param_2,
	.param .u64 .ptr .align 1 contiguous_reducel32_u16_param_3,
	.param .u64 contiguous_reducel32_u16_param_4,
	.param .u64 contiguous_reducel32_u16_param_5,
	.param .u64 contiguous_reducel32_u16_param_6
)
{
	.reg .pred 	%p<77>;
	.reg .b16 	%rs<29>;
	.reg .b32 	%r<244>;
	.reg .b32 	%f<198>;
	.reg .b64 	%rd<572>;

	ld.param.u64 	%rd266, [contiguous_reducel32_u16_param_1];
	ld.param.u64 	%rd267, [contiguous_reducel32_u16_param_2];
	ld.param.u64 	%rd268, [contiguous_reducel32_u16_param_3];
	ld.param.u64 	%rd263, [contiguous_reducel32_u16_param_4];
	ld.param.u64 	%rd264, [contiguous_reducel32_u16_param_5];
	ld.param.u64 	%rd265, [contiguous_reducel32_u16_param_6];
	cvta.to.global.u64 	%rd1, %rd268;
	cvta.to.global.u64 	%rd2, %rd267;
	cvta.to.global.u64 	%rd571, %rd266;
	mov.u32 	%r1, %tid.x;
	mov.u32 	%r2, %ctaid.x;
	mov.u32 	%r243, %ntid.x;
	mul.lo.s32 	%r52, %r2, %r243;
	shl.b32 	%r53, %r52, 1;
	add.s32 	%r4, %r53, %r1;
	shl.b32 	%r54, %r1, 1;
	mov.u32 	%r55, reducel3sdata_u16;
	add.s32 	%r5, %r55, %r54;
	mov.b32 	%r51, 0;
	// begin inline asm
	cvt.rn.f16.s32 %rs4, %r51;
	// end inline asm
	st.shared.u16 	[%r5], %rs4;
	add.s32 	%r56, %r4, %r243;
	cvt.u64.u32 	%rd4, %r56;
	setp.le.u64 	%p1, %rd264, %rd4;
	@%p1 bra 	$L__BB156_62;
	cvt.u64.u32 	%rd401, %r4;
	mov.u32 	%r142, %ctaid.y;
	cvt.u64.u32 	%rd402, %r142;
	mul.lo.s64 	%rd403, %rd264, %rd402;
	add.s64 	%rd525, %rd403, %rd401;
	add.s64 	%rd523, %rd403, %rd4;
	cvt.u32.u64 	%r6, %rd263;
	add.s32 	%r237, %r6, -1;
	setp.lt.s32 	%p35, %r237, 0;
	mov.b64 	%rd529, 0;
	mov.u64 	%rd530, %rd529;
	@%p35 bra 	$L__BB156_53;
	setp.lt.u32 	%p36, %r237, 3;
	mov.b64 	%rd530, 0;
	mov.u64 	%rd529, %rd530;
	@%p36 bra 	$L__BB156_30;
	add.s32 	%r235, %r6, -2;
	and.b32  	%r143, %r6, -4;
	neg.s32 	%r234, %r143;
	mov.b64 	%rd530, 0;
$L__BB156_4:
	.pragma "nounroll";
	add.s32 	%r12, %r235, 1;
	mul.wide.u32 	%rd407, %r12, 8;
	add.s64 	%rd408, %rd2, %rd407;
	ld.global.u64 	%rd11, [%rd408];
	or.b64  	%rd409, %rd525, %rd11;
	and.b64  	%rd410, %rd409, -4294967296;
	setp.ne.s64 	%p37, %rd410, 0;
	@%p37 bra 	$L__BB156_6;
	cvt.u32.u64 	%r144, %rd11;
	cvt.u32.u64 	%r145, %rd525;
	div.u32 	%r146, %r145, %r144;
	mul.lo.s32 	%r147, %r146, %r144;
	sub.s32 	%r148, %r145, %r147;
	cvt.u64.u32 	%rd491, %r146;
	cvt.u64.u32 	%rd492, %r148;
	bra.uni 	$L__BB156_7;
$L__BB156_6:
	div.s64 	%rd491, %rd525, %rd11;
	mul.lo.s64 	%rd411, %rd491, %rd11;
	sub.s64 	%rd492, %rd525, %rd411;
$L__BB156_7:
	mul.wide.u32 	%rd412, %r12, 8;
	add.s64 	%rd413, %rd1, %rd412;
	ld.global.u64 	%rd18, [%rd413];
	mad.lo.s64 	%rd19, %rd18, %rd492, %rd529;
	or.b64  	%rd414, %rd523, %rd11;
	and.b64  	%rd415, %rd414, -4294967296;
	setp.ne.s64 	%p38, %rd415, 0;
	@%p38 bra 	$L__BB156_9;
	cvt.u32.u64 	%r149, %rd11;
	cvt.u32.u64 	%r150, %rd523;
	div.u32 	%r151, %r150, %r149;
	mul.lo.s32 	%r152, %r151, %r149;
	sub.s32 	%r153, %r150, %r152;
	cvt.u64.u32 	%rd493, %r151;
	cvt.u64.u32 	%rd494, %r153;
	bra.uni 	$L__BB156_10;
$L__BB156_9:
	div.s64 	%rd493, %rd523, %rd11;
	mul.lo.s64 	%rd416, %rd493, %rd11;
	sub.s64 	%rd494, %rd523, %rd416;
$L__BB156_10:
	mad.lo.s64 	%rd26, %rd494, %rd18, %rd530;
	mul.wide.u32 	%rd417, %r235, 8;
	add.s64 	%rd418, %rd2, %rd417;
	ld.global.u64 	%rd27, [%rd418];
	or.b64  	%rd419, %rd491, %rd27;
	and.b64  	%rd420, %rd419, -4294967296;
	setp.ne.s64 	%p39, %rd420, 0;
	@%p39 bra 	$L__BB156_12;
	cvt.u32.u64 	%r154, %rd27;
	cvt.u32.u64 	%r155, %rd491;
	div.u32 	%r156, %r155, %r154;
	mul.lo.s32 	%r157, %r156, %r154;
	sub.s32 	%r158, %r155, %r157;
	cvt.u64.u32 	%rd495, %r156;
	cvt.u64.u32 	%rd496, %r158;
	bra.uni 	$L__BB156_13;
$L__BB156_12:
	div.s64 	%rd495, %rd491, %rd27;
	mul.lo.s64 	%rd421, %rd495, %rd27;
	sub.s64 	%rd496, %rd491, %rd421;
$L__BB156_13:
	mul.wide.u32 	%rd422, %r235, 8;
	add.s64 	%rd423, %rd1, %rd422;
	ld.global.u64 	%rd34, [%rd423];
	mad.lo.s64 	%rd35, %rd34, %rd496, %rd19;
	or.b64  	%rd424, %rd493, %rd27;
	and.b64  	%rd425, %rd424, -4294967296;
	setp.ne.s64 	%p40, %rd425, 0;
	@%p40 bra 	$L__BB156_15;
	cvt.u32.u64 	%r159, %rd27;
	cvt.u32.u64 	%r160, %rd493;
	div.u32 	%r161, %r160, %r159;
	mul.lo.s32 	%r162, %r161, %r159;
	sub.s32 	%r163, %r160, %r162;
	cvt.u64.u32 	%rd497, %r161;
	cvt.u64.u32 	%rd498, %r163;
	bra.uni 	$L__BB156_16;
$L__BB156_15:
	div.s64 	%rd497, %rd493, %rd27;
	mul.lo.s64 	%rd426, %rd497, %rd27;
	sub.s64 	%rd498, %rd493, %rd426;
$L__BB156_16:
	mad.lo.s64 	%rd42, %rd498, %rd34, %rd26;
	add.s32 	%r13, %r235, -1;
	mul.wide.u32 	%rd427, %r13, 8;
	add.s64 	%rd428, %rd2, %rd427;
	ld.global.u64 	%rd43, [%rd428];
	or.b64  	%rd429, %rd495, %rd43;
	and.b64  	%rd430, %rd429, -4294967296;
	setp.ne.s64 	%p41, %rd430, 0;
	@%p41 bra 	$L__BB156_18;
	cvt.u32.u64 	%r164, %rd43;
	cvt.u32.u64 	%r165, %rd495;
	div.u32 	%r166, %r165, %r164;
	mul.lo.s32 	%r167, %r166, %r164;
	sub.s32 	%r168, %r165, %r167;
	cvt.u64.u32 	%rd499, %r166;
	cvt.u64.u32 	%rd500, %r168;
	bra.uni 	$L__BB156_19;
$L__BB156_18:
	div.s64 	%rd499, %rd495, %rd43;
	mul.lo.s64 	%rd431, %rd499, %rd43;
	sub.s64 	%rd500, %rd495, %rd431;
$L__BB156_19:
	mul.wide.u32 	%rd432, %r13, 8;
	add.s64 	%rd433, %rd1, %rd432;
	ld.global.u64 	%rd50, [%rd433];
	mad.lo.s64 	%rd51, %rd50, %rd500, %rd35;
	or.b64  	%rd434, %rd497, %rd43;
	and.b64  	%rd435, %rd434, -4294967296;
	setp.ne.s64 	%p42, %rd435, 0;
	@%p42 bra 	$L__BB156_21;
	cvt.u32.u64 	%r169, %rd43;
	cvt.u32.u64 	%r170, %rd497;
	div.u32 	%r171, %r170, %r169;
	mul.lo.s32 	%r172, %r171, %r169;
	sub.s32 	%r173, %r170, %r172;
	cvt.u64.u32 	%rd501, %r171;
	cvt.u64.u32 	%rd502, %r173;
	bra.uni 	$L__BB156_22;
$L__BB156_21:
	div.s64 	%rd501, %rd497, %rd43;
	mul.lo.s64 	%rd436, %rd501, %rd43;
	sub.s64 	%rd502, %rd497, %rd436;
$L__BB156_22:
	mad.lo.s64 	%rd58, %rd502, %rd50, %rd42;
	add.s32 	%r174, %r235, -2;
	mul.wide.u32 	%rd437, %r174, 8;
	add.s64 	%rd438, %rd2, %rd437;
	ld.global.u64 	%rd59, [%rd438];
	or.b64  	%rd439, %rd499, %rd59;
	and.b64  	%rd440, %rd439, -4294967296;
	setp.ne.s64 	%p43, %rd440, 0;
	@%p43 bra 	$L__BB156_24;
	cvt.u32.u64 	%r175, %rd59;
	cvt.u32.u64 	%r176, %rd499;
	div.u32 	%r177, %r176, %r175;
	mul.lo.s32 	%r178, %r177, %r175;
	sub.s32 	%r179, %r176, %r178;
	cvt.u64.u32 	%rd525, %r177;
	cvt.u64.u32 	%rd504, %r179;
	bra.uni 	$L__BB156_25;
$L__BB156_24:
	div.s64 	%rd525, %rd499, %rd59;
	mul.lo.s64 	%rd441, %rd525, %rd59;
	sub.s64 	%rd504, %rd499, %rd441;
$L__BB156_25:
	mul.wide.u32 	%rd442, %r174, 8;
	add.s64 	%rd443, %rd1, %rd442;
	ld.global.u64 	%rd66, [%rd443];
	mad.lo.s64 	%rd529, %rd66, %rd504, %rd51;
	or.b64  	%rd444, %rd501, %rd59;
	and.b64  	%rd445, %rd444, -4294967296;
	setp.ne.s64 	%p44, %rd445, 0;
	@%p44 bra 	$L__BB156_27;
	cvt.u32.u64 	%r181, %rd59;
	cvt.u32.u64 	%r182, %rd501;
	div.u32 	%r183, %r182, %r181;
	mul.lo.s32 	%r184, %r183, %r181;
	sub.s32 	%r185, %r182, %r184;
	cvt.u64.u32 	%rd523, %r183;
	cvt.u64.u32 	%rd506, %r185;
	bra.uni 	$L__BB156_28;
$L__BB156_27:
	div.s64 	%rd523, %rd501, %rd59;
	mul.lo.s64 	%rd446, %rd523, %rd59;
	sub.s64 	%rd506, %rd501, %rd446;
$L__BB156_28:
	mad.lo.s64 	%rd530, %rd506, %rd66, %rd58;
	add.s32 	%r235, %r235, -4;
	add.s32 	%r234, %r234, 4;
	setp.ne.s32 	%p45, %r234, 0;
	@%p45 bra 	$L__BB156_4;
	add.s32 	%r237, %r235, 1;
$L__BB156_30:
	and.b32  	%r18, %r6, 3;
	setp.eq.s32 	%p46, %r18, 0;
	@%p46 bra 	$L__BB156_53;
	setp.eq.s32 	%p47, %r18, 1;
	@%p47 bra 	$L__BB156_45;
	mul.wide.u32 	%rd448, %r237, 8;
	add.s64 	%rd449, %rd2, %rd448;
	ld.global.u64 	%rd81, [%rd449];
	or.b64  	%rd450, %rd525, %rd81;
	and.b64  	%rd451, %rd450, -4294967296;
	setp.ne.s64 	%p48, %rd451, 0;
	@%p48 bra 	$L__BB156_34;
	cvt.u32.u64 	%r186, %rd81;
	cvt.u32.u64 	%r187, %rd525;
	div.u32 	%r188, %r187, %r186;
	mul.lo.s32 	%r189, %r188, %r186;
	sub.s32 	%r190, %r187, %r189;
	cvt.u64.u32 	%rd513, %r188;
	cvt.u64.u32 	%rd514, %r190;
	bra.uni 	$L__BB156_35;
$L__BB156_34:
	div.s64 	%rd513, %rd525, %rd81;
	mul.lo.s64 	%rd452, %rd513, %rd81;
	sub.s64 	%rd514, %rd525, %rd452;
$L__BB156_35:
	add.s64 	%rd454, %rd1, %rd448;
	ld.global.u64 	%rd88, [%rd454];
	mad.lo.s64 	%rd89, %rd88, %rd514, %rd529;
	or.b64  	%rd455, %rd523, %rd81;
	and.b64  	%rd456, %rd455, -4294967296;
	setp.ne.s64 	%p49, %rd456, 0;
	@%p49 bra 	$L__BB156_37;
	cvt.u32.u64 	%r191, %rd81;
	cvt.u32.u64 	%r192, %rd523;
	div.u32 	%r193, %r192, %r191;
	mul.lo.s32 	%r194, %r193, %r191;
	sub.s32 	%r195, %r192, %r194;
	cvt.u64.u32 	%rd515, %r193;
	cvt.u64.u32 	%rd516, %r195;
	bra.uni 	$L__BB156_38;
$L__BB156_37:
	div.s64 	%rd515, %rd523, %rd81;
	mul.lo.s64 	%rd457, %rd515, %rd81;
	sub.s64 	%rd516, %rd523, %rd457;
$L__BB156_38:
	mad.lo.s64 	%rd96, %rd516, %rd88, %rd530;
	add.s32 	%r19, %r237, -1;
	mul.wide.u32 	%rd458, %r19, 8;
	add.s64 	%rd459, %rd2, %rd458;
	ld.global.u64 	%rd97, [%rd459];
	or.b64  	%rd460, %rd513, %rd97;
	and.b64  	%rd461, %rd460, -4294967296;
	setp.ne.s64 	%p50, %rd461, 0;
	@%p50 bra 	$L__BB156_40;
	cvt.u32.u64 	%r196, %rd97;
	cvt.u32.u64 	%r197, %rd513;
	div.u32 	%r198, %r197, %r196;
	mul.lo.s32 	%r199, %r198, %r196;
	sub.s32 	%r200, %r197, %r199;
	cvt.u64.u32 	%rd525, %r198;
	cvt.u64.u32 	%rd518, %r200;
	bra.uni 	$L__BB156_41;
$L__BB156_40:
	div.s64 	%rd525, %rd513, %rd97;
	mul.lo.s64 	%rd462, %rd525, %rd97;
	sub.s64 	%rd518, %rd513, %rd462;
$L__BB156_41:
	add.s64 	%rd464, %rd1, %rd458;
	ld.global.u64 	%rd104, [%rd464];
	mad.lo.s64 	%rd529, %rd104, %rd518, %rd89;
	or.b64  	%rd465, %rd515, %rd97;
	and.b64  	%rd466, %rd465, -4294967296;
	setp.ne.s64 	%p51, %rd466, 0;
	@%p51 bra 	$L__BB156_43;
	cvt.u32.u64 	%r201, %rd97;
	cvt.u32.u64 	%r202, %rd515;
	div.u32 	%r203, %r202, %r201;
	mul.lo.s32 	%r204, %r203, %r201;
	sub.s32 	%r205, %r202, %r204;
	cvt.u64.u32 	%rd523, %r203;
	cvt.u64.u32 	%rd520, %r205;
	bra.uni 	$L__BB156_44;
$L__BB156_43:
	div.s64 	%rd523, %rd515, %rd97;
	mul.lo.s64 	%rd467, %rd523, %rd97;
	sub.s64 	%rd520, %rd515, %rd467;
$L__BB156_44:
	mad.lo.s64 	%rd530, %rd520, %rd104, %rd96;
	add.s32 	%r237, %r237, -2;
$L__BB156_45:
	and.b32  	%r206, %r6, 1;
	setp.eq.b32 	%p52, %r206, 1;
	not.pred 	%p53, %p52;
	@%p53 bra 	$L__BB156_53;
	mul.wide.u32 	%rd468, %r237, 8;
	add.s64 	%rd469, %rd2, %rd468;
	ld.global.u64 	%rd119, [%rd469];
	or.b64  	%rd470, %rd525, %rd119;
	and.b64  	%rd471, %rd470, -4294967296;
	setp.ne.s64 	%p54, %rd471, 0;
	@%p54 bra 	$L__BB156_48;
	cvt.u32.u64 	%r207, %rd119;
	cvt.u32.u64 	%r208, %rd525;
	rem.u32 	%r209, %r208, %r207;
	cvt.u64.u32 	%rd527, %r209;
	bra.uni 	$L__BB156_49;
$L__BB156_48:
	rem.s64 	%rd527, %rd525, %rd119;
$L__BB156_49:
	add.s64 	%rd473, %rd1, %rd468;
	ld.global.u64 	%rd123, [%rd473];
	mad.lo.s64 	%rd529, %rd123, %rd527, %rd529;
	or.b64  	%rd474, %rd523, %rd119;
	and.b64  	%rd475, %rd474, -4294967296;
	setp.ne.s64 	%p55, %rd475, 0;
	@%p55 bra 	$L__BB156_51;
	cvt.u32.u64 	%r210, %rd119;
	cvt.u32.u64 	%r211, %rd523;
	rem.u32 	%r212, %r211, %r210;
	cvt.u64.u32 	%rd528, %r212;
	bra.uni 	$L__BB156_52;
$L__BB156_51:
	rem.s64 	%rd528, %rd523, %rd119;
$L__BB156_52:
	mad.lo.s64 	%rd530, %rd528, %rd123, %rd530;
$L__BB156_53:
	shl.b64 	%rd476, %rd529, 1;
	add.s64 	%rd477, %rd571, %rd476;
	ld.global.u16 	%rs1, [%rd477];
	cvt.rn.f32.u16 	%f1, %rs1;
	abs.f32 	%f2, %f1;
	setp.eq.s16 	%p56, %rs1, 1;
	mov.f32 	%f195, 0f3F800000;
	@%p56 bra 	$L__BB156_57;
	setp.num.f32 	%p57, %f2, %f2;
	@%p57 bra 	$L__BB156_56;
	mov.f32 	%f134, 0f40400000;
	add.rn.f32 	%f195, %f1, %f134;
	bra.uni 	$L__BB156_57;
$L__BB156_56:
	setp.lt.f32 	%p58, %f2, 0f00800000;
	mul.f32 	%f77, %f2, 0f4B800000;
	selp.f32 	%f78, %f77, %f2, %p58;
	mov.b32 	%r213, %f78;
	add.s32 	%r214, %r213, -1060439283;
	and.b32  	%r215, %r214, -8388608;
	sub.s32 	%r216, %r213, %r215;
	mov.b32 	%f79, %r216;
	cvt.rn.f32.s32 	%f80, %r215;
	selp.f32 	%f81, 0fC1C00000, 0f00000000, %p58;
	fma.rn.f32 	%f82, %f80, 0f34000000, %f81;
	add.f32 	%f83, %f79, 0fBF800000;
	add.f32 	%f84, %f79, 0f3F800000;
	rcp.approx.ftz.f32 	%f85, %f84;
	add.f32 	%f86, %f83, %f83;
	mul.f32 	%f87, %f86, %f85;
	mul.f32 	%f88, %f87, %f87;
	neg.f32 	%f89, %f87;
	sub.f32 	%f90, %f83, %f87;
	add.f32 	%f91, %f90, %f90;
	fma.rn.f32 	%f92, %f89, %f83, %f91;
	mul.rn.f32 	%f93, %f85, %f92;
	fma.rn.f32 	%f94, %f88, 0f3A2C32E4, 0f3B52E7DB;
	fma.rn.f32 	%f95, %f94, %f88, 0f3C93BB73;
	fma.rn.f32 	%f96, %f95, %f88, 0f3DF6384F;
	mul.rn.f32 	%f97, %f96, %f88;
	fma.rn.f32 	%f98, %f87, 0f3FB8AA3B, %f82;
	mul.f32 	%f99, %f97, 0f40400000;
	sub.f32 	%f100, %f82, %f98;
	fma.rn.f32 	%f101, %f87, 0f3FB8AA3B, %f100;
	fma.rn.f32 	%f102, %f93, 0f3FB8AA3B, %f101;
	fma.rn.f32 	%f103, %f87, 0f32A55E34, %f102;
	fma.rn.f32 	%f104, %f99, %f93, %f103;
	fma.rn.f32 	%f105, %f97, %f87, %f104;
	add.rn.f32 	%f106, %f98, %f105;
	mov.f32 	%f107, 0f40400000;
	mul.rn.f32 	%f108, %f106, %f107;
	cvt.rni.f32.f32 	%f109, %f108;
	sub.f32 	%f110, %f108, %f109;
	neg.f32 	%f111, %f108;
	fma.rn.f32 	%f112, %f106, 0f40400000, %f111;
	neg.f32 	%f113, %f98;
	add.rn.f32 	%f114, %f106, %f113;
	neg.f32 	%f115, %f114;
	add.rn.f32 	%f116, %f105, %f115;
	fma.rn.f32 	%f117, %f116, 0f40400000, %f112;
	add.f32 	%f118, %f110, %f117;
	setp.gt.f32 	%p59, %f109, 0f00000000;
	selp.b32 	%r217, 0, -2097152000, %p59;
	setp.eq.s16 	%p60, %rs1, 0;
	setp.eq.f32 	%p61, %f2, 0f7F800000;
	add.f32 	%f119, %f1, %f1;
	setp.lt.f32 	%p62, %f108, 0f00000000;
	selp.f32 	%f120, 0f00000000, 0f7F800000, %p62;
	abs.f32 	%f121, %f108;
	setp.gt.f32 	%p63, %f121, 0f43180000;
	cvt.rzi.s32.f32 	%r218, %f109;
	shl.b32 	%r219, %r218, 23;
	sub.s32 	%r220, %r219, %r217;
	mov.b32 	%f122, %r220;
	add.s32 	%r221, %r217, 2130706432;
	mov.b32 	%f123, %r221;
	fma.rn.f32 	%f124, %f118, 0f391FCB8E, 0f3AAF85ED;
	fma.rn.f32 	%f125, %f124, %f118, 0f3C1D9856;
	fma.rn.f32 	%f126, %f125, %f118, 0f3D6357BB;
	fma.rn.f32 	%f127, %f126, %f118, 0f3E75FDEC;
	fma.rn.f32 	%f128, %f127, %f118, 0f3F317218;
	fma.rn.f32 	%f129, %f128, %f118, 0f3F800000;
	mul.f32 	%f130, %f129, %f123;
	mul.f32 	%f131, %f130, %f122;
	selp.f32 	%f132, %f120, %f131, %p63;
	selp.f32 	%f133, %f119, %f132, %p61;
	selp.f32 	%f195, %f119, %f133, %p60;
$L__BB156_57:
	shl.b64 	%rd478, %rd530, 1;
	add.s64 	%rd479, %rd571, %rd478;
	ld.global.u16 	%rs2, [%rd479];
	cvt.rn.f32.u16 	%f6, %rs2;
	abs.f32 	%f7, %f6;
	setp.eq.s16 	%p64, %rs2, 1;
	mov.f32 	%f196, 0f3F800000;
	@%p64 bra 	$L__BB156_61;
	setp.num.f32 	%p65, %f7, %f7;
	@%p65 bra 	$L__BB156_60;
	mov.f32 	%f193, 0f40400000;
	add.rn.f32 	%f196, %f6, %f193;
	bra.uni 	$L__BB156_61;
$L__BB156_60:
	setp.lt.f32 	%p66, %f7, 0f00800000;
	mul.f32 	%f136, %f7, 0f4B800000;
	selp.f32 	%f137, %f136, %f7, %p66;
	mov.b32 	%r222, %f137;
	add.s32 	%r223, %r222, -1060439283;
	and.b32  	%r224, %r223, -8388608;
	sub.s32 	%r225, %r222, %r224;
	mov.b32 	%f138, %r225;
	cvt.rn.f32.s32 	%f139, %r224;
	selp.f32 	%f140, 0fC1C00000, 0f00000000, %p66;
	fma.rn.f32 	%f141, %f139, 0f34000000, %f140;
	add.f32 	%f142, %f138, 0fBF800000;
	add.f32 	%f143, %f138, 0f3F800000;
	rcp.approx.ftz.f32 	%f144, %f143;
	add.f32 	%f145, %f142, %f142;
	mul.f32 	%f146, %f145, %f144;
	mul.f32 	%f147, %f146, %f146;
	neg.f32 	%f148, %f146;
	sub.f32 	%f149, %f142, %f146;
	add.f32 	%f150, %f149, %f149;
	fma.rn.f32 	%f151, %f148, %f142, %f150;
	mul.rn.f32 	%f152, %f144, %f151;
	fma.rn.f32 	%f153, %f147, 0f3A2C32E4, 0f3B52E7DB;
	fma.rn.f32 	%f154, %f153, %f147, 0f3C93BB73;
	fma.rn.f32 	%f155, %f154, %f147, 0f3DF6384F;
	mul.rn.f32 	%f156, %f155, %f147;
	fma.rn.f32 	%f157, %f146, 0f3FB8AA3B, %f141;
	mul.f32 	%f158, %f156, 0f40400000;
	sub.f32 	%f159, %f141, %f157;
	fma.rn.f32 	%f160, %f146, 0f3FB8AA3B, %f159;
	fma.rn.f32 	%f161, %f152, 0f3FB8AA3B, %f160;
	fma.rn.f32 	%f162, %f146, 0f32A55E34, %f161;
	fma.rn.f32 	%f163, %f158, %f152, %f162;
	fma.rn.f32 	%f164, %f156, %f146, %f163;
	add.rn.f32 	%f165, %f157, %f164;
	mov.f32 	%f166, 0f40400000;
	mul.rn.f32 	%f167, %f165, %f166;
	cvt.rni.f32.f32 	%f168, %f167;
	sub.f32 	%f169, %f167, %f168;
	neg.f32 	%f170, %f167;
	fma.rn.f32 	%f171, %f165, 0f40400000, %f170;
	neg.f32 	%f172, %f157;
	add.rn.f32 	%f173, %f165, %f172;
	neg.f32 	%f174, %f173;
	add.rn.f32 	%f175, %f164, %f174;
	fma.rn.f32 	%f176, %f175, 0f40400000, %f171;
	add.f32 	%f177, %f169, %f176;
	setp.gt.f32 	%p67, %f168, 0f00000000;
	selp.b32 	%r226, 0, -2097152000, %p67;
	setp.eq.s16 	%p68, %rs2, 0;
	setp.eq.f32 	%p69, %f7, 0f7F800000;
	add.f32 	%f178, %f6, %f6;
	setp.lt.f32 	%p70, %f167, 0f00000000;
	selp.f32 	%f179, 0f00000000, 0f7F800000, %p70;
	abs.f32 	%f180, %f167;
	setp.gt.f32 	%p71, %f180, 0f43180000;
	cvt.rzi.s32.f32 	%r227, %f168;
	shl.b32 	%r228, %r227, 23;
	sub.s32 	%r229, %r228, %r226;
	mov.b32 	%f181, %r229;
	add.s32 	%r230, %r226, 2130706432;
	mov.b32 	%f182, %r230;
	fma.rn.f32 	%f183, %f177, 0f391FCB8E, 0f3AAF85ED;
	fma.rn.f32 	%f184, %f183, %f177, 0f3C1D9856;
	fma.rn.f32 	%f185, %f184, %f177, 0f3D6357BB;
	fma.rn.f32 	%f186, %f185, %f177, 0f3E75FDEC;
	fma.rn.f32 	%f187, %f186, %f177, 0f3F317218;
	fma.rn.f32 	%f188, %f187, %f177, 0f3F800000;
	mul.f32 	%f189, %f188, %f182;
	mul.f32 	%f190, %f189, %f181;
	selp.f32 	%f191, %f179, %f190, %p71;
	selp.f32 	%f192, %f178, %f191, %p69;
	selp.f32 	%f196, %f178, %f192, %p68;
$L__BB156_61:
	add.f32 	%f194, %f195, %f196;
	// begin inline asm
	{  cvt.rn.f16.f32 %rs6, %f194;}

	// end inline asm
	st.shared.u16 	[%r5], %rs6;
	bra.uni 	$L__BB156_126;
$L__BB156_62:
	cvt.u64.u32 	%rd131, %r4;
	setp.le.u64 	%p2, %rd264, %rd131;
	@%p2 bra 	$L__BB156_126;
	mov.u32 	%r57, %ctaid.y;
	cvt.u64.u32 	%rd269, %r57;
	mad.lo.s64 	%rd562, %rd264, %rd269, %rd131;
	cvt.u32.u64 	%r22, %rd263;
	add.s32 	%r241, %r22, -1;
	setp.lt.s32 	%p3, %r241, 0;
	@%p3 bra 	$L__BB156_121;
	and.b32  	%r24, %r22, 7;
	setp.lt.u32 	%p4, %r241, 7;
	@%p4 bra 	$L__BB156_92;
	add.s32 	%r239, %r22, -4;
	and.b32  	%r58, %r22, -8;
	neg.s32 	%r238, %r58;
$L__BB156_66:
	.pragma "nounroll";
	add.s32 	%r29, %r239, 3;
	mul.wide.u32 	%rd271, %r29, 8;
	add.s64 	%rd272, %rd2, %rd271;
	ld.global.u64 	%rd135, [%rd272];
	or.b64  	%rd273, %rd562, %rd135;
	and.b64  	%rd274, %rd273, -4294967296;
	setp.ne.s64 	%p5, %rd274, 0;
	@%p5 bra 	$L__BB156_68;
	cvt.u32.u64 	%r59, %rd135;
	cvt.u32.u64 	%r60, %rd562;
	div.u32 	%r61, %r60, %r59;
	mul.lo.s32 	%r62, %r61, %r59;
	sub.s32 	%r63, %r60, %r62;
	cvt.u64.u32 	%rd533, %r61;
	cvt.u64.u32 	%rd534, %r63;
	bra.uni 	$L__BB156_69;
$L__BB156_68:
	div.s64 	%rd533, %rd562, %rd135;
	mul.lo.s64 	%rd275, %rd533, %rd135;
	sub.s64 	%rd534, %rd562, %rd275;
$L__BB156_69:
	add.s64 	%rd277, %rd1, %rd271;
	ld.global.u64 	%rd278, [%rd277];
	mul.lo.s64 	%rd142, %rd278, %rd534;
	add.s32 	%r30, %r239, 2;
	mul.wide.u32 	%rd279, %r30, 8;
	add.s64 	%rd280, %rd2, %rd279;
	ld.global.u64 	%rd143, [%rd280];
	or.b64  	%rd281, %rd533, %rd143;
	and.b64  	%rd282, %rd281, -4294967296;
	setp.ne.s64 	%p6, %rd282, 0;
	@%p6 bra 	$L__BB156_71;
	cvt.u32.u64 	%r64, %rd143;
	cvt.u32.u64 	%r65, %rd533;
	div.u32 	%r66, %r65, %r64;
	mul.lo.s32 	%r67, %r66, %r64;
	sub.s32 	%r68, %r65, %r67;
	cvt.u64.u32 	%rd535, %r66;
	cvt.u64.u32 	%rd536, %r68;
	bra.uni 	$L__BB156_72;
$L__BB156_71:
	div.s64 	%rd535, %rd533, %rd143;
	mul.lo.s64 	%rd283, %rd535, %rd143;
	sub.s64 	%rd536, %rd533, %rd283;
$L__BB156_72:
	add.s64 	%rd285, %rd1, %rd279;
	ld.global.u64 	%rd286, [%rd285];
	mad.lo.s64 	%rd150, %rd286, %rd536, %rd142;
	add.s32 	%r31, %r239, 1;
	mul.wide.u32 	%rd287, %r31, 8;
	add.s64 	%rd288, %rd2, %rd287;
	ld.global.u64 	%rd151, [%rd288];
	or.b64  	%rd289, %rd535, %rd151;
	and.b64  	%rd290, %rd289, -4294967296;
	setp.ne.s64 	%p7, %rd290, 0;
	@%p7 bra 	$L__BB156_74;
	cvt.u32.u64 	%r69, %rd151;
	cvt.u32.u64 	%r70, %rd535;
	div.u32 	%r71, %r70, %r69;
	mul.lo.s32 	%r72, %r71, %r69;
	sub.s32 	%r73, %r70, %r72;
	cvt.u64.u32 	%rd537, %r71;
	cvt.u64.u32 	%rd538, %r73;
	bra.uni 	$L__BB156_75;
$L__BB156_74:
	div.s64 	%rd537, %rd535, %rd151;
	mul.lo.s64 	%rd291, %rd537, %rd151;
	sub.s64 	%rd538, %rd535, %rd291;
$L__BB156_75:
	add.s64 	%rd293, %rd1, %rd287;
	ld.global.u64 	%rd294, [%rd293];
	mad.lo.s64 	%rd158, %rd294, %rd538, %rd150;
	add.s32 	%r32, %r239, -4;
	mul.wide.u32 	%rd295, %r239, 8;
	add.s64 	%rd296, %rd2, %rd295;
	ld.global.u64 	%rd159, [%rd296];
	or.b64  	%rd297, %rd537, %rd159;
	and.b64  	%rd298, %rd297, -4294967296;
	setp.ne.s64 	%p8, %rd298, 0;
	@%p8 bra 	$L__BB156_77;
	cvt.u32.u64 	%r74, %rd159;
	cvt.u32.u64 	%r75, %rd537;
	div.u32 	%r76, %r75, %r74;
	mul.lo.s32 	%r77, %r76, %r74;
	sub.s32 	%r78, %r75, %r77;
	cvt.u64.u32 	%rd539, %r76;
	cvt.u64.u32 	%rd540, %r78;
	bra.uni 	$L__BB156_78;
$L__BB156_77:
	div.s64 	%rd539, %rd537, %rd159;
	mul.lo.s64 	%rd299, %rd539, %rd159;
	sub.s64 	%rd540, %rd537, %rd299;
$L__BB156_78:
	add.s64 	%rd301, %rd1, %rd295;
	ld.global.u64 	%rd302, [%rd301];
	mad.lo.s64 	%rd166, %rd302, %rd540, %rd158;
	add.s32 	%r33, %r239, -1;
	mul.wide.u32 	%rd303, %r33, 8;
	add.s64 	%rd304, %rd2, %rd303;
	ld.global.u64 	%rd167, [%rd304];
	or.b64  	%rd305, %rd539, %rd167;
	and.b64  	%rd306, %rd305, -4294967296;
	setp.ne.s64 	%p9, %rd306, 0;
	@%p9 bra 	$L__BB156_80;
	cvt.u32.u64 	%r79, %rd167;
	cvt.u32.u64 	%r80, %rd539;
	div.u32 	%r81, %r80, %r79;
	mul.lo.s32 	%r82, %r81, %r79;
	sub.s32 	%r83, %r80, %r82;
	cvt.u64.u32 	%rd541, %r81;
	cvt.u64.u32 	%rd542, %r83;
	bra.uni 	$L__BB156_81;
$L__BB156_80:
	div.s64 	%rd541, %rd539, %rd167;
	mul.lo.s64 	%rd307, %rd541, %rd167;
	sub.s64 	%rd542, %rd539, %rd307;
$L__BB156_81:
	add.s64 	%rd309, %rd1, %rd303;
	ld.global.u64 	%rd310, [%rd309];
	mad.lo.s64 	%rd174, %rd310, %rd542, %rd166;
	add.s32 	%r34, %r239, -2;
	mul.wide.u32 	%rd311, %r34, 8;
	add.s64 	%rd312, %rd2, %rd311;
	ld.global.u64 	%rd175, [%rd312];
	or.b64  	%rd313, %rd541, %rd175;
	and.b64  	%rd314, %rd313, -4294967296;
	setp.ne.s64 	%p10, %rd314, 0;
	@%p10 bra 	$L__BB156_83;
	cvt.u32.u64 	%r84, %rd175;
	cvt.u32.u64 	%r85, %rd541;
	div.u32 	%r86, %r85, %r84;
	mul.lo.s32 	%r87, %r86, %r84;
	sub.s32 	%r88, %r85, %r87;
	cvt.u64.u32 	%rd543, %r86;
	cvt.u64.u32 	%rd544, %r88;
	bra.uni 	$L__BB156_84;
$L__BB156_83:
	div.s64 	%rd543, %rd541, %rd175;
	mul.lo.s64 	%rd315, %rd543, %rd175;
	sub.s64 	%rd544, %rd541, %rd315;
$L__BB156_84:
	add.s64 	%rd317, %rd1, %rd311;
	ld.global.u64 	%rd318, [%rd317];
	mad.lo.s64 	%rd182, %rd318, %rd544, %rd174;
	add.s32 	%r35, %r239, -3;
	mul.wide.u32 	%rd319, %r35, 8;
	add.s64 	%rd320, %rd2, %rd319;
	ld.global.u64 	%rd183, [%rd320];
	or.b64  	%rd321, %rd543, %rd183;
	and.b64  	%rd322, %rd321, -4294967296;
	setp.ne.s64 	%p11, %rd322, 0;
	@%p11 bra 	$L__BB156_86;
	cvt.u32.u64 	%r89, %rd183;
	cvt.u32.u64 	%r90, %rd543;
	div.u32 	%r91, %r90, %r89;
	mul.lo.s32 	%r92, %r91, %r89;
	sub.s32 	%r93, %r90, %r92;
	cvt.u64.u32 	%rd545, %r91;
	cvt.u64.u32 	%rd546, %r93;
	bra.uni 	$L__BB156_87;
$L__BB156_86:
	div.s64 	%rd545, %rd543, %rd183;
	mul.lo.s64 	%rd323, %rd545, %rd183;
	sub.s64 	%rd546, %rd543, %rd323;
$L__BB156_87:
	add.s64 	%rd325, %rd1, %rd319;
	ld.global.u64 	%rd326, [%rd325];
	mad.lo.s64 	%rd190, %rd326, %rd546, %rd182;
	mul.wide.u32 	%rd327, %r32, 8;
	add.s64 	%rd328, %rd2, %rd327;
	ld.global.u64 	%rd191, [%rd328];
	or.b64  	%rd329, %rd545, %rd191;
	and.b64  	%rd330, %rd329, -4294967296;
	setp.ne.s64 	%p12, %rd330, 0;
	@%p12 bra 	$L__BB156_89;
	cvt.u32.u64 	%r94, %rd191;
	cvt.u32.u64 	%r95, %rd545;
	div.u32 	%r96, %r95, %r94;
	mul.lo.s32 	%r97, %r96, %r94;
	sub.s32 	%r98, %r95, %r97;
	cvt.u64.u32 	%rd562, %r96;
	cvt.u64.u32 	%rd548, %r98;
	bra.uni 	$L__BB156_90;
$L__BB156_89:
	div.s64 	%rd562, %rd545, %rd191;
	mul.lo.s64 	%rd331, %rd562, %rd191;
	sub.s64 	%rd548, %rd545, %rd331;
$L__BB156_90:
	add.s64 	%rd333, %rd1, %rd327;
	ld.global.u64 	%rd334, [%rd333];
	mad.lo.s64 	%rd335, %rd334, %rd548, %rd190;
	shl.b64 	%rd336, %rd335, 1;
	add.s64 	%rd571, %rd571, %rd336;
	add.s32 	%r239, %r239, -8;
	add.s32 	%r238, %r238, 8;
	setp.ne.s32 	%p13, %r238, 0;
	@%p13 bra 	$L__BB156_66;
	add.s32 	%r241, %r239, 3;
$L__BB156_92:
	setp.eq.s32 	%p14, %r24, 0;
	@%p14 bra 	$L__BB156_121;
	and.b32  	%r40, %r22, 3;
	setp.lt.u32 	%p15, %r24, 4;
	@%p15 bra 	$L__BB156_107;
	mul.wide.u32 	%rd338, %r241, 8;
	add.s64 	%rd339, %rd2, %rd338;
	ld.global.u64 	%rd202, [%rd339];
	or.b64  	%rd340, %rd562, %rd202;
	and.b64  	%rd341, %rd340, -4294967296;
	setp.ne.s64 	%p16, %rd341, 0;
	@%p16 bra 	$L__BB156_96;
	cvt.u32.u64 	%r99, %rd202;
	cvt.u32.u64 	%r100, %rd562;
	div.u32 	%r101, %r100, %r99;
	mul.lo.s32 	%r102, %r101, %r99;
	sub.s32 	%r103, %r100, %r102;
	cvt.u64.u32 	%rd552, %r101;
	cvt.u64.u32 	%rd553, %r103;
	bra.uni 	$L__BB156_97;
$L__BB156_96:
	div.s64 	%rd552, %rd562, %rd202;
	mul.lo.s64 	%rd342, %rd552, %rd202;
	sub.s64 	%rd553, %rd562, %rd342;
$L__BB156_97:
	add.s64 	%rd344, %rd1, %rd338;
	ld.global.u64 	%rd345, [%rd344];
	mul.lo.s64 	%rd209, %rd345, %rd553;
	add.s32 	%r41, %r241, -1;
	mul.wide.u32 	%rd346, %r41, 8;
	add.s64 	%rd347, %rd2, %rd346;
	ld.global.u64 	%rd210, [%rd347];
	or.b64  	%rd348, %rd552, %rd210;
	and.b64  	%rd349, %rd348, -4294967296;
	setp.ne.s64 	%p17, %rd349, 0;
	@%p17 bra 	$L__BB156_99;
	cvt.u32.u64 	%r104, %rd210;
	cvt.u32.u64 	%r105, %rd552;
	div.u32 	%r106, %r105, %r104;
	mul.lo.s32 	%r107, %r106, %r104;
	sub.s32 	%r108, %r105, %r107;
	cvt.u64.u32 	%rd554, %r106;
	cvt.u64.u32 	%rd555, %r108;
	bra.uni 	$L__BB156_100;
$L__BB156_99:
	div.s64 	%rd554, %rd552, %rd210;
	mul.lo.s64 	%rd350, %rd554, %rd210;
	sub.s64 	%rd555, %rd552, %rd350;
$L__BB156_100:
	add.s64 	%rd352, %rd1, %rd346;
	ld.global.u64 	%rd353, [%rd352];
	mad.lo.s64 	%rd217, %rd353, %rd555, %rd209;
	add.s32 	%r42, %r241, -2;
	mul.wide.u32 	%rd354, %r42, 8;
	add.s64 	%rd355, %rd2, %rd354;
	ld.global.u64 	%rd218, [%rd355];
	or.b64  	%rd356, %rd554, %rd218;
	and.b64  	%rd357, %rd356, -4294967296;
	setp.ne.s64 	%p18, %rd357, 0;
	@%p18 bra 	$L__BB156_102;
	cvt.u32.u64 	%r109, %rd218;
	cvt.u32.u64 	%r110, %rd554;
	div.u32 	%r111, %r110, %r109;
	mul.lo.s32 	%r112, %r111, %r109;
	sub.s32 	%r113, %r110, %r112;
	cvt.u64.u32 	%rd556, %r111;
	cvt.u64.u32 	%rd557, %r113;
	bra.uni 	$L__BB156_103;
$L__BB156_102:
	div.s64 	%rd556, %rd554, %rd218;
	mul.lo.s64 	%rd358, %rd556, %rd218;
	sub.s64 	%rd557, %rd554, %rd358;
$L__BB156_103:
	add.s64 	%rd360, %rd1, %rd354;
	ld.global.u64 	%rd361, [%rd360];
	mad.lo.s64 	%rd225, %rd361, %rd557, %rd217;
	add.s32 	%r43, %r241, -3;
	mul.wide.u32 	%rd362, %r43, 8;
	add.s64 	%rd363, %rd2, %rd362;
	ld.global.u64 	%rd226, [%rd363];
	or.b64  	%rd364, %rd556, %rd226;
	and.b64  	%rd365, %rd364, -4294967296;
	setp.ne.s64 	%p19, %rd365, 0;
	@%p19 bra 	$L__BB156_105;
	cvt.u32.u64 	%r114, %rd226;
	cvt.u32.u64 	%r115, %rd556;
	div.u32 	%r116, %r115, %r114;
	mul.lo.s32 	%r117, %r116, %r114;
	sub.s32 	%r118, %r115, %r117;
	cvt.u64.u32 	%rd562, %r116;
	cvt.u64.u32 	%rd559, %r118;
	bra.uni 	$L__BB156_106;
$L__BB156_105:
	div.s64 	%rd562, %rd556, %rd226;
	mul.lo.s64 	%rd366, %rd562, %rd226;
	sub.s64 	%rd559, %rd556, %rd366;
$L__BB156_106:
	add.s64 	%rd368, %rd1, %rd362;
	ld.global.u64 	%rd369, [%rd368];
	mad.lo.s64 	%rd370, %rd369, %rd559, %rd225;
	shl.b64 	%rd371, %rd370, 1;
	add.s64 	%rd571, %rd571, %rd371;
	add.s32 	%r241, %r241, -4;
$L__BB156_107:
	setp.eq.s32 	%p20, %r40, 0;
	@%p20 bra 	$L__BB156_121;
	setp.eq.s32 	%p21, %r40, 1;
	@%p21 bra 	$L__BB156_116;
	mul.wide.u32 	%rd373, %r241, 8;
	add.s64 	%rd374, %rd2, %rd373;
	ld.global.u64 	%rd237, [%rd374];
	or.b64  	%rd375, %rd562, %rd237;
	and.b64  	%rd376, %rd375, -4294967296;
	setp.ne.s64 	%p22, %rd376, 0;
	@%p22 bra 	$L__BB156_111;
	cvt.u32.u64 	%r119, %rd237;
	cvt.u32.u64 	%r120, %rd562;
	div.u32 	%r121, %r120, %r119;
	mul.lo.s32 	%r122, %r121, %r119;
	sub.s32 	%r123, %r120, %r122;
	cvt.u64.u32 	%rd563, %r121;
	cvt.u64.u32 	%rd564, %r123;
	bra.uni 	$L__BB156_112;
$L__BB156_111:
	div.s64 	%rd563, %rd562, %rd237;
	mul.lo.s64 	%rd377, %rd563, %rd237;
	sub.s64 	%rd564, %rd562, %rd377;
$L__BB156_112:
	add.s64 	%rd379, %rd1, %rd373;
	ld.global.u64 	%rd380, [%rd379];
	mul.lo.s64 	%rd244, %rd380, %rd564;
	add.s32 	%r46, %r241, -1;
	mul.wide.u32 	%rd381, %r46, 8;
	add.s64 	%rd382, %rd2, %rd381;
	ld.global.u64 	%rd245, [%rd382];
	or.b64  	%rd383, %rd563, %rd245;
	and.b64  	%rd384, %rd383, -4294967296;
	setp.ne.s64 	%p23, %rd384, 0;
	@%p23 bra 	$L__BB156_114;
	cvt.u32.u64 	%r124, %rd245;
	cvt.u32.u64 	%r125, %rd563;
	div.u32 	%r126, %r125, %r124;
	mul.lo.s32 	%r127, %r126, %r124;
	sub.s32 	%r128, %r125, %r127;
	cvt.u64.u32 	%rd562, %r126;
	cvt.u64.u32 	%rd566, %r128;
	bra.uni 	$L__BB156_115;
$L__BB156_114:
	div.s64 	%rd562, %rd563, %rd245;
	mul.lo.s64 	%rd385, %rd562, %rd245;
	sub.s64 	%rd566, %rd563, %rd385;
$L__BB156_115:
	add.s64 	%rd387, %rd1, %rd381;
	ld.global.u64 	%rd388, [%rd387];
	mad.lo.s64 	%rd389, %rd388, %rd566, %rd244;
	shl.b64 	%rd390, %rd389, 1;
	add.s64 	%rd571, %rd571, %rd390;
	add.s32 	%r241, %r241, -2;
$L__BB156_116:
	and.b32  	%r129, %r22, 1;
	setp.eq.b32 	%p24, %r129, 1;
	not.pred 	%p25, %p24;
	@%p25 bra 	$L__BB156_121;
	mul.wide.u32 	%rd391, %r241, 8;
	add.s64 	%rd392, %rd2, %rd391;
	ld.global.u64 	%rd256, [%rd392];
	or.b64  	%rd393, %rd562, %rd256;
	and.b64  	%rd394, %rd393, -4294967296;
	setp.ne.s64 	%p26, %rd394, 0;
	@%p26 bra 	$L__BB156_119;
	cvt.u32.u64 	%r130, %rd256;
	cvt.u32.u64 	%r131, %rd562;
	rem.u32 	%r132, %r131, %r130;
	cvt.u64.u32 	%rd570, %r132;
	bra.uni 	$L__BB156_120;
$L__BB156_119:
	rem.s64 	%rd570, %rd562, %rd256;
$L__BB156_120:
	add.s64 	%rd396, %rd1, %rd391;
	ld.global.u64 	%rd397, [%rd396];
	mul.lo.s64 	%rd398, %rd397, %rd570;
	shl.b64 	%rd399, %rd398, 1;
	add.s64 	%rd571, %rd571, %rd399;
$L__BB156_121:
	ld.global.u16 	%rs3, [%rd571];
	cvt.rn.f32.u16 	%f11, %rs3;
	abs.f32 	%f12, %f11;
	setp.eq.s16 	%p27, %rs3, 1;
	mov.f32 	%f197, 0f3F800000;
	@%p27 bra 	$L__BB156_125;
	setp.num.f32 	%p28, %f12, %f12;
	@%p28 bra 	$L__BB156_124;
	mov.f32 	%f74, 0f40400000;
	add.rn.f32 	%f197, %f11, %f74;
	bra.uni 	$L__BB156_125;
$L__BB156_124:
	setp.lt.f32 	%p29, %f12, 0f00800000;
	mul.f32 	%f17, %f12, 0f4B800000;
	selp.f32 	%f18, %f17, %f12, %p29;
	mov.b32 	%r133, %f18;
	add.s32 	%r134, %r133, -1060439283;
	and.b32  	%r135, %r134, -8388608;
	sub.s32 	%r136, %r133, %r135;
	mov.b32 	%f19, %r136;
	cvt.rn.f32.s32 	%f20, %r135;
	selp.f32 	%f21, 0fC1C00000, 0f00000000, %p29;
	fma.rn.f32 	%f22, %f20, 0f34000000, %f21;
	add.f32 	%f23, %f19, 0fBF800000;
	add.f32 	%f24, %f19, 0f3F800000;
	rcp.approx.ftz.f32 	%f25, %f24;
	add.f32 	%f26, %f23, %f23;
	mul.f32 	%f27, %f26, %f25;
	mul.f32 	%f28, %f27, %f27;
	neg.f32 	%f29, %f27;
	sub.f32 	%f30, %f23, %f27;
	add.f32 	%f31, %f30, %f30;
	fma.rn.f32 	%f32, %f29, %f23, %f31;
	mul.rn.f32 	%f33, %f25, %f32;
	fma.rn.f32 	%f34, %f28, 0f3A2C32E4, 0f3B52E7DB;
	fma.rn.f32 	%f35, %f34, %f28, 0f3C93BB73;
	fma.rn.f32 	%f36, %f35, %f28, 0f3DF6384F;
	mul.rn.f32 	%f37, %f36, %f28;
	fma.rn.f32 	%f38, %f27, 0f3FB8AA3B, %f22;
	mul.f32 	%f39, %f37, 0f40400000;
	sub.f32 	%f40, %f22, %f38;
	fma.rn.f32 	%f41, %f27, 0f3FB8AA3B, %f40;
	fma.rn.f32 	%f42, %f33, 0f3FB8AA3B, %f41;
	fma.rn.f32 	%f43, %f27, 0f32A55E34, %f42;
	fma.rn.f32 	%f44, %f39, %f33, %f43;
	fma.rn.f32 	%f45, %f37, %f27, %f44;
	add.rn.f32 	%f46, %f38, %f45;
	mov.f32 	%f47, 0f40400000;
	mul.rn.f32 	%f48, %f46, %f47;
	cvt.rni.f32.f32 	%f49, %f48;
	sub.f32 	%f50, %f48, %f49;
	neg.f32 	%f51, %f48;
	fma.rn.f32 	%f52, %f46, 0f40400000, %f51;
	neg.f32 	%f53, %f38;
	add.rn.f32 	%f54, %f46, %f53;
	neg.f32 	%f55, %f54;
	add.rn.f32 	%f56, %f45, %f55;
	fma.rn.f32 	%f57, %f56, 0f40400000, %f52;
	add.f32 	%f58, %f50, %f57;
	setp.gt.f32 	%p30, %f49, 0f00000000;
	selp.b32 	%r137, 0, -2097152000, %p30;
	setp.eq.s16 	%p31, %rs3, 0;
	setp.eq.f32 	%p32, %f12, 0f7F800000;
	add.f32 	%f59, %f11, %f11;
	setp.lt.f32 	%p33, %f48, 0f00000000;
	selp.f32 	%f60, 0f00000000, 0f7F800000, %p33;
	abs.f32 	%f61, %f48;
	setp.gt.f32 	%p34, %f61, 0f43180000;
	cvt.rzi.s32.f32 	%r138, %f49;
	shl.b32 	%r139, %r138, 23;
	sub.s32 	%r140, %r139, %r137;
	mov.b32 	%f62, %r140;
	add.s32 	%r141, %r137, 2130706432;
	mov.b32 	%f63, %r141;
	fma.rn.f32 	%f64, %f58, 0f391FCB8E, 0f3AAF85ED;
	fma.rn.f32 	%f65, %f64, %f58, 0f3C1D9856;
	fma.rn.f32 	%f66, %f65, %f58, 0f3D6357BB;
	fma.rn.f32 	%f67, %f66, %f58, 0f3E75FDEC;
	fma.rn.f32 	%f68, %f67, %f58, 0f3F317218;
	fma.rn.f32 	%f69, %f68, %f58, 0f3F800000;
	mul.f32 	%f70, %f69, %f63;
	mul.f32 	%f71, %f70, %f62;
	selp.f32 	%f72, %f60, %f71, %p34;
	selp.f32 	%f73, %f59, %f72, %p32;
	selp.f32 	%f197, %f59, %f73, %p31;
$L__BB156_125:
	// begin inline asm
	{  cvt.rn.f16.f32 %rs5, %f197;}

	// end inline asm
	st.shared.u16 	[%r5], %rs5;
$L__BB156_126:
	bar.sync 	0;
	setp.lt.u32 	%p72, %r243, 66;
	@%p72 bra 	$L__BB156_130;
$L__BB156_127:
	shr.u32 	%r50, %r243, 1;
	setp.ge.u32 	%p73, %r1, %r50;
	@%p73 bra 	$L__BB156_129;
	ld.shared.u16 	%rs8, [%r5];
	and.b32  	%r231, %r243, 2046;
	add.s32 	%r232, %r5, %r231;
	ld.shared.u16 	%rs9, [%r232];
	// begin inline asm
	{add.f16 %rs7,%rs8,%rs9;
}
	// end inline asm
	st.shared.u16 	[%r5], %rs7;
$L__BB156_129:
	bar.sync 	0;
	setp.gt.u32 	%p74, %r243, 131;
	mov.u32 	%r243, %r50;
	@%p74 bra 	$L__BB156_127;
$L__BB156_130:
	setp.gt.u32 	%p75, %r1, 31;
	@%p75 bra 	$L__BB156_133;
	ld.shared.u16 	%rs11, [%r5];
	ld.shared.u16 	%rs12, [%r5+64];
	// begin inline asm
	{add.f16 %rs10,%rs11,%rs12;
}
	// end inline asm
	st.volatile.shared.u16 	[%r5], %rs10;
	ld.shared.u16 	%rs15, [%r5+32];
	// begin inline asm
	{add.f16 %rs13,%rs10,%rs15;
}
	// end inline asm
	st.volatile.shared.u16 	[%r5], %rs13;
	ld.shared.u16 	%rs18, [%r5+16];
	// begin inline asm
	{add.f16 %rs16,%rs13,%rs18;
}
	// end inline asm
	st.volatile.shared.u16 	[%r5], %rs16;
	ld.shared.u16 	%rs21, [%r5+8];
	// begin inline asm
	{add.f16 %rs19,%rs16,%rs21;
}
	// end inline asm
	st.volatile.shared.u16 	[%r5], %rs19;
	ld.shared.u16 	%rs24, [%r5+4];
	// begin inline asm
	{add.f16 %rs22,%rs19,%rs24;
}
	// end inline asm
	st.volatile.shared.u16 	[%r5], %rs22;
	ld.shared.u16 	%rs27, [%r5+2];
	// begin inline asm
	{add.f16 %rs25,%rs22,%rs27;
}
	// end inline asm
	st.volatile.shared.u16 	[%r5], %rs25;
	setp.ne.s32 	%p76, %r1, 0;
	@%p76 bra 	$L__BB156_133;
	ld.param.u64 	%rd486, [contiguous_reducel32_u16_param_0];
	cvt.u64.u32 	%rd480, %r2;
	mov.u32 	%r233, %ctaid.y;
	cvt.u64.u32 	%rd481, %r233;
	mad.lo.s64 	%rd482, %rd265, %rd481, %rd480;
	cvta.to.global.u64 	%rd483, %rd486;
	shl.b64 	%rd484, %rd482, 1;
	add.s64 	%rd485, %rd483, %rd484;
	ld.shared.u16 	%rs28, [reducel3sdata_u16];
	st.global.u16 	[%rd485], %rs28;
$L__BB156_133:
	ret;

}
	// .globl	contiguous_reducel322_u16
.visible .entry contiguous_reducel322_u16(
	.param .u64 .ptr .align 1 contiguous_reducel322_u16_param_0,
	.param .u64 .ptr .align 1 contiguous_reducel322_u16_param_1,
	.param .u64 contiguous_reducel322_u16_param_2,
	.param .u64 contiguous_reducel322_u16_param_3
)
{
	.reg .pred 	%p<8>;
	.reg .b16 	%rs<27>;
	.reg .b32 	%r<24>;
	.reg .b64 	%rd<27>;

	ld.param.u64 	%rd4, [contiguous_reducel322_u16_param_0];
	ld.param.u64 	%rd7, [contiguous_reducel322_u16_param_1];
	ld.param.u64 	%rd5, [contiguous_reducel322_u16_param_2];
	ld.param.u64 	%rd6, [contiguous_reducel322_u16_param_3];
	cvta.to.global.u64 	%rd1, %rd7;
	mov.u32 	%r1, %tid.x;
	mov.u32 	%r2, %ctaid.x;
	mov.u32 	%r23, %ntid.x;
	mul.lo.s32 	%r9, %r2, %r23;
	shl.b32 	%r10, %r9, 1;
	add.s32 	%r4, %r10, %r1;
	shl.b32 	%r11, %r1, 1;
	mov.u32 	%r12, reducel3sdata_u16;
	add.s32 	%r5, %r12, %r11;
	mov.b32 	%r8, 0;
	// begin inline asm
	cvt.rn.f16.s32 %rs1, %r8;
	// end inline asm
	st.shared.u16 	[%r5], %rs1;
	add.s32 	%r13, %r4, %r23;
	cvt.u64.u32 	%rd2, %r13;
	setp.le.u64 	%p1, %rd5, %rd2;
	@%p1 bra 	$L__BB157_2;
	cvt.u64.u32 	%rd12, %r4;
	mov.u32 	%r16, %ctaid.y;
	cvt.u64.u32 	%rd13, %r16;
	mul.lo.s64 	%rd14, %rd5, %rd13;
	add.s64 	%rd15, %rd14, %rd12;
	shl.b64 	%rd16, %rd15, 1;
	add.s64 	%rd17, %rd1, %rd16;
	ld.global.u16 	%r17, [%rd17];
	add.s64 	%rd18, %rd14, %rd2;
	shl.b64 	%rd19, %rd18, 1;
	add.s64 	%rd20, %rd1, %rd19;
	ld.global.u16 	%r18, [%rd20];
	add.s32 	%r19, %r18, %r17;
	shr.u32 	%r15, %r19, 1;
	// begin inline asm
	cvt.rn.f16.s32 %rs4, %r15;
	// end inline asm
	st.shared.u16 	[%r5], %rs4;
	bra.uni 	$L__BB157_4;
$L__BB157_2:
	cvt.u64.u32 	%rd3, %r4;
	setp.le.u64 	%p2, %rd5, %rd3;
	@%p2 bra 	$L__BB157_4;
	mov.u32 	%r14, %ctaid.y;
	cvt.u64.u32 	%rd8, %r14;
	mad.lo.s64 	%rd9, %rd5, %rd8, %rd3;
	shl.b64 	%rd10, %rd9, 1;
	add.s64 	%rd11, %rd1, %rd10;
	ld.global.u16 	%rs3, [%rd11];
	// begin inline asm
	cvt.rn.f16.u16 %rs2, %rs3;
	// end inline asm
	st.shared.u16 	[%r5], %rs2;
$L__BB157_4:
	bar.sync 	0;
	setp.lt.u32 	%p3, %r23, 66;
	@%p3 bra 	$L__BB157_8;
$L__BB157_5:
	shr.u32 	%r7, %r23, 1;
	setp.ge.u32 	%p4, %r1, %r7;
	@%p4 bra 	$L__BB157_7;
	ld.shared.u16 	%rs6, [%r5];
	and.b32  	%r20, %r23, 2046;
	add.s32 	%r21, %r5, %r20;
	ld.shared.u16 	%rs7, [%r21];
	// begin inline asm
	{add.f16 %rs5,%rs6,%rs7;
}
	// end inline asm
	st.shared.u16 	[%r5], %rs5;
$L__BB157_7:
	bar.sync 	0;
	setp.gt.u32 	%p5, %r23, 131;
	mov.u32 	%r23, %r7;
	@%p5 bra 	$L__BB157_5;
$L__BB157_8:
	setp.gt.u32 	%p6, %r1, 31;
	@%p6 bra 	$L__BB157_11;
	ld.shared.u16 	%rs9, [%r5];
	ld.shared.u16 	%rs10, [%r5+64];
	// begin inline asm
	{add.f16 %rs8,%rs9,%rs10;
}
	// end inline asm
	st.volatile.shared.u16 	[%r5], %rs8;
	ld.shared.u16 	%rs13, [%r5+32];
	// begin inline asm
	{add.f16 %rs11,%rs8,%rs13;
}
	// end inline asm
	st.volatile.shared.u16 	[%r5], %rs11;
	ld.shared.u16 	%rs16, [%r5+16];
	// begin inline asm
	{add.f16 %rs14,%rs11,%rs16;
}
	// end inline asm
	st.volatile.shared.u16 	[%r5], %rs14;
	ld.shared.u16 	%rs19, [%r5+8];
	// begin inline asm
	{add.f16 %rs17,%rs14,%rs19;
}
	// end inline asm
	st.volatile.shared.u16 	[%r5], %rs17;
	ld.shared.u16 	%rs22, [%r5+4];
	// begin inline asm
	{add.f16 %rs20,%rs17,%rs22;
}
	// end inline asm
	st.volatile.shared.u16 	[%r5], %rs20;
	ld.shared.u16 	%rs25, [%r5+2];
	// begin inline asm
	{add.f16 %rs23,%rs20,%rs25;
}
	// end inline asm
	st.volatile.shared.u16 	[%r5], %rs23;
	setp.ne.s32 	%p7, %r1, 0;
	@%p7 bra 	$L__BB157_11;
	cvt.u64.u32 	%rd21, %r2;
	mov.u32 	%r22, %ctaid.y;
	cvt.u64.u32 	%rd22, %r22;
	mad.lo.s64 	%rd23, %rd6, %rd22, %rd21;
	cvta.to.global.u64 	%rd24, %rd4;
	shl.b64 	%rd25, %rd23, 1;
	add.s64 	%rd26, %rd24, %rd25;
	ld.shared.u16 	%rs26, [reducel3sdata_u16];
	st.global.u16 	[%rd26], %rs26;
$L__BB157_11:
	ret;

}
	// .globl	contiguous_reducel33_u16
.visible .entry contiguous_reducel33_u16(
	.param .u64 .ptr .align 1 contiguous_reducel33_u16_param_0,
	.param .u64 .ptr .align 1 contiguous_reducel33_u16_param_1,
	.param .u64 .ptr .align 1 contiguous_reducel33_u16_param_2,
	.param .u64 .ptr .align 1 contiguous_reducel33_u16_param_3,
	.param .u64 contiguous_reducel33_u16_param_4,
	.param .u64 contiguous_reducel33_u16_param_5,
	.param .u64 contiguous_reducel33_u16_param_6
)
{
	.reg .pred 	%p<46>;
	.reg .b16 	%rs<120>;
	.reg .b32 	%r<239>;
	.reg .b32 	%f<67>;
	.reg .b64 	%rd<308>;

	ld.param.u64 	%rd144, [contiguous_reducel33_u16_param_0];
	ld.param.u64 	%rd145, [contiguous_reducel33_u16_param_1];
	ld.param.u64 	%rd148, [contiguous_reducel33_u16_param_2];
	ld.param.u64 	%rd149, [contiguous_reducel33_u16_param_3];
	ld.param.u64 	%rd146, [contiguous_reducel33_u16_param_4];
	ld.param.u64 	%rd147, [contiguous_reducel33_u16_param_5];
	ld.param.u64 	%rd150, [contiguous_reducel33_u16_param_6];
	cvta.to.global.u64 	%rd1, %rd149;
	cvta.to.global.u64 	%rd2, %rd148;
	mov.u32 	%r1, %tid.y;
	mov.u32 	%r2, %ntid.x;
	mov.u32 	%r3, %tid.x;
	mad.lo.s32 	%r73, %r1, %r2, %r3;
	mov.u32 	%r74, %ctaid.x;
	mad.lo.s32 	%r75, %r74, %r2, %r3;
	mov.u32 	%r4, %ctaid.y;
	mov.u32 	%r5, %ntid.y;
	mad.lo.s32 	%r76, %r4, %r5, %r1;
	shl.b32 	%r77, %r73, 1;
	mov.u32 	%r78, reducel3sdata_u16;
	add.s32 	%r7, %r78, %r77;
	mov.b32 	%r72, 0;
	// begin inline asm
	cvt.rn.f16.s32 %rs18, %r72;
	// end inline asm
	st.shared.u16 	[%r7], %rs18;
	cvt.u64.u32 	%rd3, %r75;
	setp.le.u64 	%p1, %rd147, %rd3;
	cvt.u64.u32 	%rd152, %r76;
	setp.le.u64 	%p2, %rd150, %rd152;
	or.pred  	%p3, %p1, %p2;
	@%p3 bra 	$L__BB158_81;
	cvt.u32.u64 	%r79, %rd3;
	cvt.u32.u64 	%r80, %rd147;
	mad.lo.s32 	%r227, %r76, %r80, %r79;
	cvt.u32.u64 	%r9, %rd146;
	add.s32 	%r226, %r9, -1;
	setp.lt.s32 	%p4, %r226, 0;
	mov.b64 	%rd307, 0;
	@%p4 bra 	$L__BB158_59;
	setp.lt.u32 	%p5, %r226, 7;
	mov.b64 	%rd307, 0;
	@%p5 bra 	$L__BB158_30;
	add.s32 	%r222, %r9, -4;
	and.b32  	%r81, %r9, -8;
	neg.s32 	%r221, %r81;
	mov.b64 	%rd307, 0;
$L__BB158_4:
	.pragma "nounroll";
	add.s32 	%r16, %r222, 3;
	cvt.u64.u32 	%rd5, %r227;
	mul.wide.u32 	%rd157, %r16, 8;
	add.s64 	%rd158, %rd2, %rd157;
	ld.global.u64 	%rd6, [%rd158];
	and.b64  	%rd159, %rd6, -4294967296;
	setp.ne.s64 	%p6, %rd159, 0;
	@%p6 bra 	$L__BB158_6;
	cvt.u32.u64 	%r82, %rd6;
	cvt.u32.u64 	%r83, %rd5;
	div.u32 	%r84, %r83, %r82;
	mul.lo.s32 	%r85, %r84, %r82;
	sub.s32 	%r86, %r83, %r85;
	cvt.u64.u32 	%rd272, %r84;
	cvt.u64.u32 	%rd273, %r86;
	bra.uni 	$L__BB158_7;
$L__BB158_6:
	div.s64 	%rd272, %rd5, %rd6;
	mul.lo.s64 	%rd160, %rd272, %rd6;
	sub.s64 	%rd273, %rd5, %rd160;
$L__BB158_7:
	mul.wide.u32 	%rd161, %r16, 8;
	add.s64 	%rd162, %rd1, %rd161;
	ld.global.u64 	%rd163, [%rd162];
	mad.lo.s64 	%rd13, %rd163, %rd273, %rd307;
	add.s32 	%r17, %r222, 2;
	and.b64  	%rd14, %rd272, 4294967295;
	mul.wide.u32 	%rd164, %r17, 8;
	add.s64 	%rd165, %rd2, %rd164;
	ld.global.u64 	%rd15, [%rd165];
	and.b64  	%rd166, %rd15, -4294967296;
	setp.ne.s64 	%p7, %rd166, 0;
	@%p7 bra 	$L__BB158_9;
	cvt.u32.u64 	%r87, %rd15;
	cvt.u32.u64 	%r88, %rd14;
	div.u32 	%r89, %r88, %r87;
	mul.lo.s32 	%r90, %r89, %r87;
	sub.s32 	%r91, %r88, %r90;
	cvt.u64.u32 	%rd274, %r89;
	cvt.u64.u32 	%rd275, %r91;
	bra.uni 	$L__BB158_10;
$L__BB158_9:
	div.s64 	%rd274, %rd14, %rd15;
	mul.lo.s64 	%rd167, %rd274, %rd15;
	sub.s64 	%rd275, %rd14, %rd167;
$L__BB158_10:
	mul.wide.u32 	%rd168, %r17, 8;
	add.s64 	%rd169, %rd1, %rd168;
	ld.global.u64 	%rd170, [%rd169];
	mad.lo.s64 	%rd22, %rd170, %rd275, %rd13;
	add.s32 	%r18, %r222, 1;
	and.b64  	%rd23, %rd274, 4294967295;
	mul.wide.u32 	%rd171, %r18, 8;
	add.s64 	%rd172, %rd2, %rd171;
	ld.global.u64 	%rd24, [%rd172];
	and.b64  	%rd173, %rd24, -4294967296;
	setp.ne.s64 	%p8, %rd173, 0;
	@%p8 bra 	$L__BB158_12;
	cvt.u32.u64 	%r92, %rd24;
	cvt.u32.u64 	%r93, %rd23;
	div.u32 	%r94, %r93, %r92;
	mul.lo.s32 	%r95, %r94, %r92;
	sub.s32 	%r96, %r93, %r95;
	cvt.u64.u32 	%rd276, %r94;
	cvt.u64.u32 	%rd277, %r96;
	bra.uni 	$L__BB158_13;
$L__BB158_12:
	div.s64 	%rd276, %rd23, %rd24;
	mul.lo.s64 	%rd174, %rd276, %rd24;
	sub.s64 	%rd277, %rd23, %rd174;
$L__BB158_13:
	mul.wide.u32 	%rd175, %r18, 8;
	add.s64 	%rd176, %rd1, %rd175;
	ld.global.u64 	%rd177, [%rd176];
	mad.lo.s64 	%rd31, %rd177, %rd277, %rd22;
	and.b64  	%rd32, %rd276, 4294967295;
	mul.wide.u32 	%rd178, %r222, 8;
	add.s64 	%rd179, %rd2, %rd178;
	ld.global.u64 	%rd33, [%rd179];
	and.b64  	%rd180, %rd33, -4294967296;
	setp.ne.s64 	%p9, %rd180, 0;
	@%p9 bra 	$L__BB158_15;
	cvt.u32.u64 	%r97, %rd33;
	cvt.u32.u64 	%r98, %rd32;
	div.u32 	%r99, %r98, %r97;
	mul.lo.s32 	%r100, %r99, %r97;
	sub.s32 	%r101, %r98, %r100;
	cvt.u64.u32 	%rd278, %r99;
	cvt.u64.u32 	%rd279, %r101;
	bra.uni 	$L__BB158_16;
$L__BB158_15:
	div.s64 	%rd278, %rd32, %rd33;
	mul.lo.s64 	%rd181, %rd278, %rd33;
	sub.s64 	%rd279, %rd32, %rd181;
$L__BB158_16:
	mul.wide.u32 	%rd182, %r222, 8;
	add.s64 	%rd183, %rd1, %rd182;
	ld.global.u64 	%rd184, [%rd183];
	mad.lo.s64 	%rd40, %rd184, %rd279, %rd31;
	add.s32 	%r19, %r222, -1;
	and.b64  	%rd41, %rd278, 4294967295;
	mul.wide.u32 	%rd185, %r19, 8;
	add.s64 	%rd186, %rd2, %rd185;
	ld.global.u64 	%rd42, [%rd186];
	and.b64  	%rd187, %rd42, -4294967296;
	setp.ne.s64 	%p10, %rd187, 0;
	@%p10 bra 	$L__BB158_18;
	cvt.u32.u64 	%r102, %rd42;
	cvt.u32.u64 	%r103, %rd41;
	div.u32 	%r104, %r103, %r102;
	mul.lo.s32 	%r105, %r104, %r102;
	sub.s32 	%r106, %r103, %r105;
	cvt.u64.u32 	%rd280, %r104;
	cvt.u64.u32 	%rd281, %r106;
	bra.uni 	$L__BB158_19;
$L__BB158_18:
	div.s64 	%rd280, %rd41, %rd42;
	mul.lo.s64 	%rd188, %rd280, %rd42;
	sub.s64 	%rd281, %rd41, %rd188;
$L__BB158_19:
	mul.wide.u32 	%rd189, %r19, 8;
	add.s64 	%rd190, %rd1, %rd189;
	ld.global.u64 	%rd191, [%rd190];
	mad.lo.s64 	%rd49, %rd191, %rd281, %rd40;
	add.s32 	%r20, %r222, -2;
	and.b64  	%rd50, %rd280, 4294967295;
	mul.wide.u32 	%rd192, %r20, 8;
	add.s64 	%rd193, %rd2, %rd192;
	ld.global.u64 	%rd51, [%rd193];
	and.b64  	%rd194, %rd51, -4294967296;
	setp.ne.s64 	%p11, %rd194, 0;
	@%p11 bra 	$L__BB158_21;
	cvt.u32.u64 	%r107, %rd51;
	cvt.u32.u64 	%r108, %rd50;
	div.u32 	%r109, %r108, %r107;
	mul.lo.s32 	%r110, %r109, %r107;
	sub.s32 	%r111, %r108, %r110;
	cvt.u64.u32 	%rd282, %r109;
	cvt.u64.u32 	%rd283, %r111;
	bra.uni 	$L__BB158_22;
$L__BB158_21:
	div.s64 	%rd282, %rd50, %rd51;
	mul.lo.s64 	%rd195, %rd282, %rd51;
	sub.s64 	%rd283, %rd50, %rd195;
$L__BB158_22:
	mul.wide.u32 	%rd196, %r20, 8;
	add.s64 	%rd197, %rd1, %rd196;
	ld.global.u64 	%rd198, [%rd197];
	mad.lo.s64 	%rd58, %rd198, %rd283, %rd49;
	add.s32 	%r21, %r222, -3;
	and.b64  	%rd59, %rd282, 4294967295;
	mul.wide.u32 	%rd199, %r21, 8;
	add.s64 	%rd200, %rd2, %rd199;
	ld.global.u64 	%rd60, [%rd200];
	and.b64  	%rd201, %rd60, -4294967296;
	setp.ne.s64 	%p12, %rd201, 0;
	@%p12 bra 	$L__BB158_24;
	cvt.u32.u64 	%r112, %rd60;
	cvt.u32.u64 	%r113, %rd59;
	div.u32 	%r114, %r113, %r112;
	mul.lo.s32 	%r115, %r114, %r112;
	sub.s32 	%r116, %r113, %r115;
	cvt.u64.u32 	%rd284, %r114;
	cvt.u64.u32 	%rd285, %r116;
	bra.uni 	$L__BB158_25;
$L__BB158_24:
	div.s64 	%rd284, %rd59, %rd60;
	mul.lo.s64 	%rd202, %rd284, %rd60;
	sub.s64 	%rd285, %rd59, %rd202;
$L__BB158_25:
	mul.wide.u32 	%rd203, %r21, 8;
	add.s64 	%rd204, %rd1, %rd203;
	ld.global.u64 	%rd205, [%rd204];
	mad.lo.s64 	%rd67, %rd205, %rd285, %rd58;
	and.b64  	%rd68, %rd284, 4294967295;
	add.s32 	%r117, %r222, -4;
	mul.wide.u32 	%rd206, %r117, 8;
	add.s64 	%rd207, %rd2, %rd206;
	ld.global.u64 	%rd69, [%rd207];
	and.b64  	%rd208, %rd69, -4294967296;
	setp.ne.s64 	%p13, %rd208, 0;
	@%p13 bra 	$L__BB158_27;
	cvt.u32.u64 	%r118, %rd69;
	cvt.u32.u64 	%r119, %rd68;
	div.u32 	%r120, %r119, %r118;
	mul.lo.s32 	%r121, %r120, %r118;
	sub.s32 	%r122, %r119, %r121;
	cvt.u64.u32 	%rd286, %r120;
	cvt.u64.u32 	%rd287, %r122;
	bra.uni 	$L__BB158_28;
$L__BB158_27:
	div.s64 	%rd286, %rd68, %rd69;
	mul.lo.s64 	%rd209, %rd286, %rd69;
	sub.s64 	%rd287, %rd68, %rd209;
$L__BB158_28:
	mul.wide.u32 	%rd210, %r117, 8;
	add.s64 	%rd211, %rd1, %rd210;
	ld.global.u64 	%rd212, [%rd211];
	mad.lo.s64 	%rd307, %rd212, %rd287, %rd67;
	cvt.u32.u64 	%r227, %rd286;
	add.s32 	%r222, %r222, -8;
	add.s32 	%r221, %r221, 8;
	setp.ne.s32 	%p14, %r221, 0;
	@%p14 bra 	$L__BB158_4;
	add.s32 	%r226, %r222, 3;
$L__BB158_30:
	and.b32  	%r28, %r9, 7;
	setp.eq.s32 	%p15, %r28, 0;
	@%p15 bra 	$L__BB158_59;
	and.b32  	%r29, %r9, 3;
	setp.lt.u32 	%p16, %r28, 4;
	@%p16 bra 	$L__BB158_45;
	cvt.u64.u32 	%rd79, %r227;
	mul.wide.u32 	%rd214, %r226, 8;
	add.s64 	%rd215, %rd2, %rd214;
	ld.global.u64 	%rd80, [%rd215];
	and.b64  	%rd216, %rd80, -4294967296;
	setp.ne.s64 	%p17, %rd216, 0;
	@%p17 bra 	$L__BB158_34;
	cvt.u32.u64 	%r124, %rd80;
	cvt.u32.u64 	%r125, %rd79;
	div.u32 	%r126, %r125, %r124;
	mul.lo.s32 	%r127, %r126, %r124;
	sub.s32 	%r128, %r125, %r127;
	cvt.u64.u32 	%rd290, %r126;
	cvt.u64.u32 	%rd291, %r128;
	bra.uni 	$L__BB158_35;
$L__BB158_34:
	div.s64 	%rd290, %rd79, %rd80;
	mul.lo.s64 	%rd217, %rd290, %rd80;
	sub.s64 	%rd291, %rd79, %rd217;
$L__BB158_35:
	mul.wide.u32 	%rd218, %r226, 8;
	add.s64 	%rd219, %rd1, %rd218;
	ld.global.u64 	%rd220, [%rd219];
	mad.lo.s64 	%rd87, %rd220, %rd291, %rd307;
	add.s32 	%r30, %r226, -1;
	and.b64  	%rd88, %rd290, 4294967295;
	mul.wide.u32 	%rd221, %r30, 8;
	add.s64 	%rd222, %rd2, %rd221;
	ld.global.u64 	%rd89, [%rd222];
	and.b64  	%rd223, %rd89, -4294967296;
	setp.ne.s64 	%p18, %rd223, 0;
	@%p18 bra 	$L__BB158_37;
	cvt.u32.u64 	%r129, %rd89;
	cvt.u32.u64 	%r130, %rd88;
	div.u32 	%r131, %r130, %r129;
	mul.lo.s32 	%r132, %r131, %r129;
	sub.s32 	%r133, %r130, %r132;
	cvt.u64.u32 	%rd292, %r131;
	cvt.u64.u32 	%rd293, %r133;
	bra.uni 	$L__BB158_38;
$L__BB158_37:
	div.s64 	%rd292, %rd88, %rd89;
	mul.lo.s64 	%rd224, %rd292, %rd89;
	sub.s64 	%rd293, %rd88, %rd224;
$L__BB158_38:
	mul.wide.u32 	%rd225, %r30, 8;
	add.s64 	%rd226, %rd1, %rd225;
	ld.global.u64 	%rd227, [%rd226];
	mad.lo.s64 	%rd96, %rd227, %rd293, %rd87;
	add.s32 	%r31, %r226, -2;
	and.b64  	%rd97, %rd292, 4294967295;
	mul.wide.u32 	%rd228, %r31, 8;
	add.s64 	%rd229, %rd2, %rd228;
	ld.global.u64 	%rd98, [%rd229];
	and.b64  	%rd230, %rd98, -4294967296;
	setp.ne.s64 	%p19, %rd230, 0;
	@%p19 bra 	$L__BB158_40;
	cvt.u32.u64 	%r134, %rd98;
	cvt.u32.u64 	%r135, %rd97;
	div.u32 	%r136, %r135, %r134;
	mul.lo.s32 	%r137, %r136, %r134;
	sub.s32 	%r138, %r135, %r137;
	cvt.u64.u32 	%rd294, %r136;
	cvt.u64.u32 	%rd295, %r138;
	bra.uni 	$L__BB158_41;
$L__BB158_40:
	div.s64 	%rd294, %rd97, %rd98;
	mul.lo.s64 	%rd231, %rd294, %rd98;
	sub.s64 	%rd295, %rd97, %rd231;
$L__BB158_41:
	mul.wide.u32 	%rd232, %r31, 8;
	add.s64 	%rd233, %rd1, %rd232;
	ld.global.u64 	%rd234, [%rd233];
	mad.lo.s64 	%rd105, %rd234, %rd295, %rd96;
	add.s32 	%r32, %r226, -3;
	and.b64  	%rd106, %rd294, 4294967295;
	mul.wide.u32 	%rd235, %r32, 8;
	add.s64 	%rd236, %rd2, %rd235;
	ld.global.u64 	%rd107, [%rd236];
	and.b64  	%rd237, %rd107, -4294967296;
	setp.ne.s64 	%p20, %rd237, 0;
	@%p20 bra 	$L__BB158_43;
	cvt.u32.u64 	%r139, %rd107;
	cvt.u32.u64 	%r140, %rd106;
	div.u32 	%r141, %r140, %r139;
	mul.lo.s32 	%r142, %r141, %r139;
	sub.s32 	%r143, %r140, %r142;
	cvt.u64.u32 	%rd296, %r141;
	cvt.u64.u32 	%rd297, %r143;
	bra.uni 	$L__BB158_44;
$L__BB158_43:
	div.s64 	%rd296, %rd106, %rd107;
	mul.lo.s64 	%rd238, %rd296, %rd107;
	sub.s64 	%rd297, %rd106, %rd238;
$L__BB158_44:
	mul.wide.u32 	%rd239, %r32, 8;
	add.s64 	%rd240, %rd1, %rd239;
	ld.global.u64 	%rd241, [%rd240];
	mad.lo.s64 	%rd307, %rd241, %rd297, %rd105;
	cvt.u32.u64 	%r227, %rd296;
	add.s32 	%r226, %r226, -4;
$L__BB158_45:
	setp.eq.s32 	%p21, %r29, 0;
	@%p21 bra 	$L__BB158_59;
	setp.eq.s32 	%p22, %r29, 1;
	@%p22 bra 	$L__BB158_54;
	cvt.u64.u32 	%rd117, %r227;
	mul.wide.u32 	%rd243, %r226, 8;
	add.s64 	%rd244, %rd2, %rd243;
	ld.global.u64 	%rd118, [%rd244];
	and.b64  	%rd245, %rd118, -4294967296;
	setp.ne.s64 	%p23, %rd245, 0;
	@%p23 bra 	$L__BB158_49;
	cvt.u32.u64 	%r144, %rd118;
	cvt.u32.u64 	%r145, %rd117;
	div.u32 	%r146, %r145, %r144;
	mul.lo.s32 	%r147, %r146, %r144;
	sub.s32 	%r148, %r145, %r147;
	cvt.u64.u32 	%rd300, %r146;
	cvt.u64.u32 	%rd301, %r148;
	bra.uni 	$L__BB158_50;
$L__BB158_49:
	div.s64 	%rd300, %rd117, %rd118;
	mul.lo.s64 	%rd246, %rd300, %rd118;
	sub.s64 	%rd301, %rd117, %rd246;
$L__BB158_50:
	add.s64 	%rd248, %rd1, %rd243;
	ld.global.u64 	%rd249, [%rd248];
	mad.lo.s64 	%rd125, %rd249, %rd301, %rd307;
	add.s32 	%r37, %r226, -1;
	and.b64  	%rd126, %rd300, 4294967295;
	mul.wide.u32 	%rd250, %r37, 8;
	add.s64 	%rd251, %rd2, %rd250;
	ld.global.u64 	%rd127, [%rd251];
	and.b64  	%rd252, %rd127, -4294967296;
	setp.ne.s64 	%p24, %rd252, 0;
	@%p24 bra 	$L__BB158_52;
	cvt.u32.u64 	%r149, %rd127;
	cvt.u32.u64 	%r150, %rd126;
	div.u32 	%r151, %r150, %r149;
	mul.lo.s32 	%r152, %r151, %r149;
	sub.s32 	%r153, %r150, %r152;
	cvt.u64.u32 	%rd302, %r151;
	cvt.u64.u32 	%rd303, %r153;
	bra.uni 	$L__BB158_53;
$L__BB158_52:
	div.s64 	%rd302, %rd126, %rd127;
	mul.lo.s64 	%rd253, %rd302, %rd127;
	sub.s64 	%rd303, %rd126, %rd253;
$L__BB158_53:
	add.s64 	%rd255, %rd1, %rd250;
	ld.global.u64 	%rd256, [%rd255];
	mad.lo.s64 	%rd307, %rd256, %rd303, %rd125;
	cvt.u32.u64 	%r227, %rd302;
	add.s32 	%r226, %r226, -2;
$L__BB158_54:
	and.b32  	%r154, %r9, 1;
	setp.eq.b32 	%p25, %r154, 1;
	not.pred 	%p26, %p25;
	@%p26 bra 	$L__BB158_59;
	cvt.u64.u32 	%rd137, %r227;
	mul.wide.u32 	%rd257, %r226, 8;
	add.s64 	%rd258, %rd2, %rd257;
	ld.global.u64 	%rd138, [%rd258];
	and.b64  	%rd259, %rd138, -4294967296;
	setp.ne.s64 	%p27, %rd259, 0;
	@%p27 bra 	$L__BB158_57;
	cvt.u32.u64 	%r155, %rd138;
	cvt.u32.u64 	%r156, %rd137;
	rem.u32 	%r157, %r156, %r155;
	cvt.u64.u32 	%rd306, %r157;
	bra.uni 	$L__BB158_58;
$L__BB158_57:
	rem.s64 	%rd306, %rd137, %rd138;
$L__BB158_58:
	add.s64 	%rd261, %rd1, %rd257;
	ld.global.u64 	%rd262, [%rd261];
	mad.lo.s64 	%rd307, %rd262, %rd306, %rd307;
$L__BB158_59:
	cvta.to.global.u64 	%rd263, %rd145;
	shl.b64 	%rd264, %rd307, 1;
	add.s64 	%rd265, %rd263, %rd264;
	ld.global.u16 	%rs1, [%rd265];
	cvt.rn.f32.u16 	%f1, %rs1;
	abs.f32 	%f2, %f1;
	setp.eq.s16 	%p28, %rs1, 1;
	mov.f32 	%f66, 0f3F800000;
	@%p28 bra 	$L__BB158_63;
	setp.num.f32 	%p29, %f2, %f2;
	@%p29 bra 	$L__BB158_62;
	mov.f32 	%f64, 0f40400000;
	add.rn.f32 	%f66, %f1, %f64;
	bra.uni 	$L__BB158_63;
$L__BB158_62:
	setp.lt.f32 	%p30, %f2, 0f00800000;
	mul.f32 	%f7, %f2, 0f4B800000;
	selp.f32 	%f8, %f7, %f2, %p30;
	mov.b32 	%r158, %f8;
	add.s32 	%r159, %r158, -1060439283;
	and.b32  	%r160, %r159, -8388608;
	sub.s32 	%r161, %r158, %r160;
	mov.b32 	%f9, %r161;
	cvt.rn.f32.s32 	%f10, %r160;
	selp.f32 	%f11, 0fC1C00000, 0f00000000, %p30;
	fma.rn.f32 	%f12, %f10, 0f34000000, %f11;
	add.f32 	%f13, %f9, 0fBF800000;
	add.f32 	%f14, %f9, 0f3F800000;
	rcp.approx.ftz.f32 	%f15, %f14;
	add.f32 	%f16, %f13, %f13;
	mul.f32 	%f17, %f16, %f15;
	mul.f32 	%f18, %f17, %f17;
	neg.f32 	%f19, %f17;
	sub.f32 	%f20, %f13, %f17;
	add.f32 	%f21, %f20, %f20;
	fma.rn.f32 	%f22, %f19, %f13, %f21;
	mul.rn.f32 	%f23, %f15, %f22;
	fma.rn.f32 	%f24, %f18, 0f3A2C32E4, 0f3B52E7DB;
	fma.rn.f32 	%f25, %f24, %f18, 0f3C93BB73;
	fma.rn.f32 	%f26, %f25, %f18, 0f3DF6384F;
	mul.rn.f32 	%f27, %f26, %f18;
	fma.rn.f32 	%f28, %f17, 0f3FB8AA3B, %f12;
	mul.f32 	%f29, %f27, 0f40400000;
	sub.f32 	%f30, %f12, %f28;
	fma.rn.f32 	%f31, %f17, 0f3FB8AA3B, %f30;
	fma.rn.f32 	%f32, %f23, 0f3FB8AA3B, %f31;
	fma.rn.f32 	%f33, %f17, 0f32A55E34, %f32;
	fma.rn.f32 	%f34, %f29, %f23, %f33;
	fma.rn.f32 	%f35, %f27, %f17, %f34;
	add.rn.f32 	%f36, %f28, %f35;
	mov.f32 	%f37, 0f40400000;
	mul.rn.f32 	%f38, %f36, %f37;
	cvt.rni.f32.f32 	%f39, %f38;
	sub.f32 	%f40, %f38, %f39;
	neg.f32 	%f41, %f38;
	fma.rn.f32 	%f42, %f36, 0f40400000, %f41;
	neg.f32 	%f43, %f28;
	add.rn.f32 	%f44, %f36, %f43;
	neg.f32 	%f45, %f44;
	add.rn.f32 	%f46, %f35, %f45;
	fma.rn.f32 	%f47, %f46, 0f40400000, %f42;
	add.f32 	%f48, %f40, %f47;
	setp.gt.f32 	%p31, %f39, 0f00000000;
	selp.b32 	%r162, 0, -2097152000, %p31;
	setp.eq.s16 	%p32, %rs1, 0;
	setp.eq.f32 	%p33, %f2, 0f7F800000;
	add.f32 	%f49, %f1, %f1;
	setp.lt.f32 	%p34, %f38, 0f00000000;
	selp.f32 	%f50, 0f00000000, 0f7F800000, %p34;
	abs.f32 	%f51, %f38;
	setp.gt.f32 	%p35, %f51, 0f43180000;
	cvt.rzi.s32.f32 	%r163, %f39;
	shl.b32 	%r164, %r163, 23;
	sub.s32 	%r165, %r164, %r162;
	mov.b32 	%f52, %r165;
	add.s32 	%r166, %r162, 2130706432;
	mov.b32 	%f53, %r166;
	fma.rn.f32 	%f54, %f48, 0f391FCB8E, 0f3AAF85ED;
	fma.rn.f32 	%f55, %f54, %f48, 0f3C1D9856;
	fma.rn.f32 	%f56, %f55, %f48, 0f3D6357BB;
	fma.rn.f32 	%f57, %f56, %f48, 0f3E75FDEC;
	fma.rn.f32 	%f58, %f57, %f48, 0f3F317218;
	fma.rn.f32 	%f59, %f58, %f48, 0f3F800000;
	mul.f32 	%f60, %f59, %f53;
	mul.f32 	%f61, %f60, %f52;
	selp.f32 	%f62, %f50, %f61, %p35;
	selp.f32 	%f63, %f49, %f62, %p33;
	selp.f32 	%f66, %f49, %f63, %p32;
$L__BB158_63:
	// begin inline asm
	{  cvt.rn.f16.f32 %rs19, %f66;}

	// end inline asm
	st.shared.u16 	[%r7], %rs19;
	bar.sync 	0;
	setp.ne.s32 	%p36, %r1, 0;
	@%p36 bra 	$L__BB158_81;
	setp.gt.u32 	%p37, %r5, 1;
	@%p37 bra 	$L__BB158_66;
	shl.b32 	%r167, %r3, 1;
	mov.u32 	%r168, reducel3sdata_u16;
	add.s32 	%r169, %r168, %r167;
	ld.shared.u16 	%rs118, [%r169];
	bra.uni 	$L__BB158_80;
$L__BB158_66:
	shl.b32 	%r171, %r3, 1;
	mov.u32 	%r172, reducel3sdata_u16;
	add.s32 	%r42, %r172, %r171;
	ld.shared.u16 	%rs118, [%r42];
	add.s32 	%r43, %r5, -1;
	add.s32 	%r173, %r5, -2;
	and.b32  	%r44, %r43, 15;
	setp.lt.u32 	%p38, %r173, 15;
	mov.b32 	%r235, 1;
	@%p38 bra 	$L__BB158_70;
	and.b32  	%r176, %r43, -16;
	neg.s32 	%r232, %r176;
	shl.b32 	%r46, %r2, 1;
	add.s32 	%r178, %r171, %r46;
	add.s32 	%r230, %r172, %r178;
	shl.b32 	%r48, %r2, 5;
	mov.b32 	%r233, 1;
	mov.b32 	%r231, 0;
$L__BB158_68:
	.pragma "nounroll";
	mul.lo.s32 	%r180, %r233, %r2;
	shl.b32 	%r181, %r180, 1;
	add.s32 	%r182, %r42, %r181;
	ld.shared.u16 	%rs23, [%r230];
	// begin inline asm
	{add.f16 %rs21,%rs118,%rs23;
}
	// end inline asm
	add.s32 	%r183, %r182, %r46;
	ld.shared.u16 	%rs26, [%r183];
	// begin inline asm
	{add.f16 %rs24,%rs21,%rs26;
}
	// end inline asm
	add.s32 	%r184, %r183, %r46;
	ld.shared.u16 	%rs29, [%r184];
	// begin inline asm
	{add.f16 %rs27,%rs24,%rs29;
}
	// end inline asm
	add.s32 	%r185, %r184, %r46;
	ld.shared.u16 	%rs32, [%r185];
	// begin inline asm
	{add.f16 %rs30,%rs27,%rs32;
}
	// end inline asm
	add.s32 	%r186, %r185, %r46;
	ld.shared.u16 	%rs35, [%r186];
	// begin inline asm
	{add.f16 %rs33,%rs30,%rs35;
}
	// end inline asm
	add.s32 	%r187, %r186, %r46;
	ld.shared.u16 	%rs38, [%r187];
	// begin inline asm
	{add.f16 %rs36,%rs33,%rs38;
}
	// end inline asm
	add.s32 	%r188, %r187, %r46;
	ld.shared.u16 	%rs41, [%r188];
	// begin inline asm
	{add.f16 %rs39,%rs36,%rs41;
}
	// end inline asm
	add.s32 	%r189, %r188, %r46;
	ld.shared.u16 	%rs44, [%r189];
	// begin inline asm
	{add.f16 %rs42,%rs39,%rs44;
}
	// end inline asm
	add.s32 	%r190, %r189, %r46;
	ld.shared.u16 	%rs47, [%r190];
	// begin inline asm
	{add.f16 %rs45,%rs42,%rs47;
}
	// end inline asm
	add.s32 	%r191, %r190, %r46;
	ld.shared.u16 	%rs50, [%r191];
	// begin inline asm
	{add.f16 %rs48,%rs45,%rs50;
}
	// end inline asm
	add.s32 	%r192, %r191, %r46;
	ld.shared.u16 	%rs53, [%r192];
	// begin inline asm
	{add.f16 %rs51,%rs48,%rs53;
}
	// end inline asm
	add.s32 	%r193, %r192, %r46;
	ld.shared.u16 	%rs56, [%r193];
	// begin inline asm
	{add.f16 %rs54,%rs51,%rs56;
}
	// end inline asm
	add.s32 	%r194, %r193, %r46;
	ld.shared.u16 	%rs59, [%r194];
	// begin inline asm
	{add.f16 %rs57,%rs54,%rs59;
}
	// end inline asm
	add.s32 	%r195, %r194, %r46;
	ld.shared.u16 	%rs62, [%r195];
	// begin inline asm
	{add.f16 %rs60,%rs57,%rs62;
}
	// end inline asm
	add.s32 	%r196, %r195, %r46;
	ld.shared.u16 	%rs65, [%r196];
	// begin inline asm
	{add.f16 %rs63,%rs60,%rs65;
}
	// end inline asm
	add.s32 	%r197, %r196, %r46;
	ld.shared.u16 	%rs68, [%r197];
	// begin inline asm
	{add.f16 %rs118,%rs63,%rs68;
}
	// end inline asm
	add.s32 	%r233, %r233, 16;
	add.s32 	%r232, %r232, 16;
	add.s32 	%r231, %r231, 16;
	add.s32 	%r230, %r230, %r48;
	setp.ne.s32 	%p39, %r232, 0;
	@%p39 bra 	$L__BB158_68;
	add.s32 	%r235, %r231, 1;
$L__BB158_70:
	setp.eq.s32 	%p40, %r44, 0;
	@%p40 bra 	$L__BB158_79;
	and.b32  	%r59, %r43, 7;
	setp.lt.u32 	%p41, %r44, 8;
	@%p41 bra 	$L__BB158_73;
	mul.lo.s32 	%r198, %r235, %r2;
	shl.b32 	%r199, %r198, 1;
	add.s32 	%r200, %r42, %r199;
	ld.shared.u16 	%rs72, [%r200];
	// begin inline asm
	{add.f16 %rs70,%rs118,%rs72;
}
	// end inline asm
	shl.b32 	%r201, %r2, 1;
	add.s32 	%r202, %r200, %r201;
	ld.shared.u16 	%rs75, [%r202];
	// begin inline asm
	{add.f16 %rs73,%rs70,%rs75;
}
	// end inline asm
	add.s32 	%r203, %r202, %r201;
	ld.shared.u16 	%rs78, [%r203];
	// begin inline asm
	{add.f16 %rs76,%rs73,%rs78;
}
	// end inline asm
	add.s32 	%r204, %r203, %r201;
	ld.shared.u16 	%rs81, [%r204];
	// begin inline asm
	{add.f16 %rs79,%rs76,%rs81;
}
	// end inline asm
	add.s32 	%r205, %r204, %r201;
	ld.shared.u16 	%rs84, [%r205];
	// begin inline asm
	{add.f16 %rs82,%rs79,%rs84;
}
	// end inline asm
	add.s32 	%r206, %r205, %r201;
	ld.shared.u16 	%rs87, [%r206];
	// begin inline asm
	{add.f16 %rs85,%rs82,%rs87;
}
	// end inline asm
	add.s32 	%r207, %r206, %r201;
	ld.shared.u16 	%rs90, [%r207];
	// begin inline asm
	{add.f16 %rs88,%rs85,%rs90;
}
	// end inline asm
	add.s32 	%r208, %r207, %r201;
	ld.shared.u16 	%rs93, [%r208];
	// begin inline asm
	{add.f16 %rs118,%rs88,%rs93;
}
	// end inline asm
	add.s32 	%r235, %r235, 8;
$L__BB158_73:
	setp.eq.s32 	%p42, %r59, 0;
	@%p42 bra 	$L__BB158_79;
	and.b32  	%r62, %r43, 3;
	setp.lt.u32 	%p43, %r59, 4;
	@%p43 bra 	$L__BB158_76;
	mul.lo.s32 	%r209, %r235, %r2;
	shl.b32 	%r210, %r209, 1;
	add.s32 	%r211, %r42, %r210;
	ld.shared.u16 	%rs97, [%r211];
	// begin inline asm
	{add.f16 %rs95,%rs118,%rs97;
}
	// end inline asm
	shl.b32 	%r212, %r2, 1;
	add.s32 	%r213, %r211, %r212;
	ld.shared.u16 	%rs100, [%r213];
	// begin inline asm
	{add.f16 %rs98,%rs95,%rs100;
}
	// end inline asm
	add.s32 	%r214, %r213, %r212;
	ld.shared.u16 	%rs103, [%r214];
	// begin inline asm
	{add.f16 %rs101,%rs98,%rs103;
}
	// end inline asm
	add.s32 	%r215, %r214, %r212;
	ld.shared.u16 	%rs106, [%r215];
	// begin inline asm
	{add.f16 %rs118,%rs101,%rs106;
}
	// end inline asm
	add.s32 	%r235, %r235, 4;
$L__BB158_76:
	setp.eq.s32 	%p44, %r62, 0;
	@%p44 bra 	$L__BB158_79;
	mul.lo.s32 	%r216, %r2, %r235;
	shl.b32 	%r217, %r216, 1;
	add.s32 	%r219, %r217, %r171;
	add.s32 	%r238, %r172, %r219;
	shl.b32 	%r66, %r2, 1;
	neg.s32 	%r237, %r62;
$L__BB158_78:
	.pragma "nounroll";
	ld.shared.u16 	%rs109, [%r238];
	// begin inline asm
	{add.f16 %rs118,%rs118,%rs109;
}
	// end inline asm
	add.s32 	%r238, %r238, %r66;
	add.s32 	%r237, %r237, 1;
	setp.ne.s32 	%p45, %r237, 0;
	@%p45 bra 	$L__BB158_78;
$L__BB158_79:
	st.shared.u16 	[%r42], %rs118;
$L__BB158_80:
	cvt.u64.u32 	%rd266, %r4;
	mad.lo.s64 	%rd267, %rd147, %rd266, %rd3;
	cvta.to.global.u64 	%rd268, %rd144;
	shl.b64 	%rd269, %rd267, 1;
	add.s64 	%rd270, %rd268, %rd269;
	st.global.u16 	[%rd270], %rs118;
$L__BB158_81:
	ret;

}
	// .globl	contiguous_reducel333_u16
.visible .entry contiguous_reducel333_u16(
	.param .u64 .ptr .align 1 contiguous_reducel333_u16_param_0,
	.param .u64 .ptr .align 1 contiguous_reducel333_u16_param_1,
	.param .u64 contiguous_reducel333_u16_param_2,
	.param .u64 contiguous_reducel333_u16_param_3,
	.param .u64 contiguous_reducel333_u16_param_4
)
{
	.reg .pred 	%p<14>;
	.reg .b16 	%rs<120>;
	.reg .b32 	%r<111>;
	.reg .b64 	%rd<16>;

	ld.param.u64 	%rd2, [contiguous_reducel333_u16_param_0];
	ld.param.u64 	%rd3, [contiguous_reducel333_u16_param_1];
	ld.param.u64 	%rd4, [contiguous_reducel333_u16_param_3];
	ld.param.u64 	%rd5, [contiguous_reducel333_u16_param_4];
	mov.u32 	%r1, %tid.y;
	mov.u32 	%r2, %ntid.x;
	mov.u32 	%r3, %tid.x;
	mad.lo.s32 	%r39, %r1, %r2, %r3;
	mov.u32 	%r40, %ctaid.x;
	mad.lo.s32 	%r41, %r40, %r2, %r3;
	mov.u32 	%r4, %ctaid.y;
	mov.u32 	%r5, %ntid.y;
	mad.lo.s32 	%r42, %r4, %r5, %r1;
	shl.b32 	%r43, %r39, 1;
	mov.u32 	%r44, reducel3sdata_u16;
	add.s32 	%r7, %r44, %r43;
	mov.b32 	%r38, 0;
	// begin inline asm
	cvt.rn.f16.s32 %rs17, %r38;
	// end inline asm
	st.shared.u16 	[%r7], %rs17;
	cvt.u64.u32 	%rd1, %r41;
	setp.le.u64 	%p1, %rd4, %rd1;
	cvt.u64.u32 	%rd7, %r42;
	setp.le.u64 	%p2, %rd5, %rd7;
	or.pred  	%p3, %p1, %p2;
	@%p3 bra 	$L__BB159_19;
	cvt.u32.u64 	%r45, %rd1;
	cvta.to.global.u64 	%rd8, %rd3;
	cvt.u32.u64 	%r46, %rd4;
	mad.lo.s32 	%r47, %r42, %r46, %r45;
	mul.wide.u32 	%rd9, %r47, 2;
	add.s64 	%rd10, %rd8, %rd9;
	ld.global.u16 	%rs19, [%rd10];
	// begin inline asm
	cvt.rn.f16.u16 %rs18, %rs19;
	// end inline asm
	st.shared.u16 	[%r7], %rs18;
	bar.sync 	0;
	setp.ne.s32 	%p4, %r1, 0;
	@%p4 bra 	$L__BB159_19;
	setp.gt.u32 	%p5, %r5, 1;
	@%p5 bra 	$L__BB159_4;
	shl.b32 	%r48, %r3, 1;
	add.s32 	%r50, %r44, %r48;
	ld.shared.u16 	%rs118, [%r50];
	bra.uni 	$L__BB159_18;
$L__BB159_4:
	shl.b32 	%r52, %r3, 1;
	add.s32 	%r8, %r44, %r52;
	ld.shared.u16 	%rs118, [%r8];
	add.s32 	%r9, %r5, -1;
	add.s32 	%r54, %r5, -2;
	and.b32  	%r10, %r9, 15;
	setp.lt.u32 	%p6, %r54, 15;
	mov.b32 	%r107, 1;
	@%p6 bra 	$L__BB159_8;
	and.b32  	%r57, %r9, -16;
	neg.s32 	%r104, %r57;
	shl.b32 	%r12, %r2, 1;
	add.s32 	%r59, %r52, %r12;
	add.s32 	%r102, %r44, %r59;
	shl.b32 	%r14, %r2, 5;
	mov.b32 	%r105, 1;
	mov.b32 	%r103, 0;
$L__BB159_6:
	.pragma "nounroll";
	mul.lo.s32 	%r61, %r105, %r2;
	shl.b32 	%r62, %r61, 1;
	add.s32 	%r63, %r8, %r62;
	ld.shared.u16 	%rs23, [%r102];
	// begin inline asm
	{add.f16 %rs21,%rs118,%rs23;
}
	// end inline asm
	add.s32 	%r64, %r63, %r12;
	ld.shared.u16 	%rs26, [%r64];
	// begin inline asm
	{add.f16 %rs24,%rs21,%rs26;
}
	// end inline asm
	add.s32 	%r65, %r64, %r12;
	ld.shared.u16 	%rs29, [%r65];
	// begin inline asm
	{add.f16 %rs27,%rs24,%rs29;
}
	// end inline asm
	add.s32 	%r66, %r65, %r12;
	ld.shared.u16 	%rs32, [%r66];
	// begin inline asm
	{add.f16 %rs30,%rs27,%rs32;
}
	// end inline asm
	add.s32 	%r67, %r66, %r12;
	ld.shared.u16 	%rs35, [%r67];
	// begin inline asm
	{add.f16 %rs33,%rs30,%rs35;
}
	// end inline asm
	add.s32 	%r68, %r67, %r12;
	ld.shared.u16 	%rs38, [%r68];
	// begin inline asm
	{add.f16 %rs36,%rs33,%rs38;
}
	// end inline asm
	add.s32 	%r69, %r68, %r12;
	ld.shared.u16 	%rs41, [%r69];
	// begin inline asm
	{add.f16 %rs39,%rs36,%rs41;
}
	// end inline asm
	add.s32 	%r70, %r69, %r12;
	ld.shared.u16 	%rs44, [%r70];
	// begin inline asm
	{add.f16 %rs42,%rs39,%rs44;
}
	// end inline asm
	add.s32 	%r71, %r70, %r12;
	ld.shared.u16 	%rs47, [%r71];
	// begin inline asm
	{add.f16 %rs45,%rs42,%rs47;
}
	// end inline asm
	add.s32 	%r72, %r71, %r12;
	ld.shared.u16 	%rs50, [%r72];
	// begin inline asm
	{add.f16 %rs48,%rs45,%rs50;
}
	// end inline asm
	add.s32 	%r73, %r72, %r12;
	ld.shared.u16 	%rs53, [%r73];
	// begin inline asm
	{add.f16 %rs51,%rs48,%rs53;
}
	// end inline asm
	add.s32 	%r74, %r73, %r12;
	ld.shared.u16 	%rs56, [%r74];
	// begin inline asm
	{add.f16 %rs54,%rs51,%rs56;
}
	// end inline asm
	add.s32 	%r75, %r74, %r12;
	ld.shared.u16 	%rs59, [%r75];
	// begin inline asm
	{add.f16 %rs57,%rs54,%rs59;
}
	// end inline asm
	add.s32 	%r76, %r75, %r12;
	ld.shared.u16 	%rs62, [%r76];
	// begin inline asm
	{add.f16 %rs60,%rs57,%rs62;
}
	// end inline asm
	add.s32 	%r77, %r76, %r12;
	ld.shared.u16 	%rs65, [%r77];
	// begin inline asm
	{add.f16 %rs63,%rs60,%rs65;
}
	// end inline asm
	add.s32 	%r78, %r77, %r12;
	ld.shared.u16 	%rs68, [%r78];
	// begin inline asm
	{add.f16 %rs118,%rs63,%rs68;
}
	// end inline asm
	add.s32 	%r105, %r105, 16;
	add.s32 	%r104, %r104, 16;
	add.s32 	%r103, %r103, 16;
	add.s32 	%r102, %r102, %r14;
	setp.ne.s32 	%p7, %r104, 0;
	@%p7 bra 	$L__BB159_6;
	add.s32 	%r107, %r103, 1;
$L__BB159_8:
	setp.eq.s32 	%p8, %r10, 0;
	@%p8 bra 	$L__BB159_17;
	and.b32  	%r25, %r9, 7;
	setp.lt.u32 	%p9, %r10, 8;
	@%p9 bra 	$L__BB159_11;
	mul.lo.s32 	%r79, %r107, %r2;
	shl.b32 	%r80, %r79, 1;
	add.s32 	%r81, %r8, %r80;
	ld.shared.u16 	%rs72, [%r81];
	// begin inline asm
	{add.f16 %rs70,%rs118,%rs72;
}
	// end inline asm
	shl.b32 	%r82, %r2, 1;
	add.s32 	%r83, %r81, %r82;
	ld.shared.u16 	%rs75, [%r83];
	// begin inline asm
	{add.f16 %rs73,%rs70,%rs75;
}
	// end inline asm
	add.s32 	%r84, %r83, %r82;
	ld.shared.u16 	%rs78, [%r84];
	// begin inline asm
	{add.f16 %rs76,%rs73,%rs78;
}
	// end inline asm
	add.s32 	%r85, %r84, %r82;
	ld.shared.u16 	%rs81, [%r85];
	// begin inline asm
	{add.f16 %rs79,%rs76,%rs81;
}
	// end inline asm
	add.s32 	%r86, %r85, %r82;
	ld.shared.u16 	%rs84, [%r86];
	// begin inline asm
	{add.f16 %rs82,%rs79,%rs84;
}
	// end inline asm
	add.s32 	%r87, %r86, %r82;
	ld.shared.u16 	%rs87, [%r87];
	// begin inline asm
	{add.f16 %rs85,%rs82,%rs87;
}
	// end inline asm
	add.s32 	%r88, %r87, %r82;
	ld.shared.u16 	%rs90, [%r88];
	// begin inline asm
	{add.f16 %rs88,%rs85,%rs90;
}
	// end inline asm
	add.s32 	%r89, %r88, %r82;
	ld.shared.u16 	%rs93, [%r89];
	// begin inline asm
	{add.f16 %rs118,%rs88,%rs93;
}
	// end inline asm
	add.s32 	%r107, %r107, 8;
$L__BB159_11:
	setp.eq.s32 	%p10, %r25, 0;
	@%p10 bra 	$L__BB159_17;
	and.b32  	%r28, %r9, 3;
	setp.lt.u32 	%p11, %r25, 4;
	@%p11 bra 	$L__BB159_14;
	mul.lo.s32 	%r90, %r107, %r2;
	shl.b32 	%r91, %r90, 1;
	add.s32 	%r92, %r8, %r91;
	ld.shared.u16 	%rs97, [%r92];
	// begin inline asm
	{add.f16 %rs95,%rs118,%rs97;
}
	// end inline asm
	shl.b32 	%r93, %r2, 1;
	add.s32 	%r94, %r92, %r93;
	ld.shared.u16 	%rs100, [%r94];
	// begin inline asm
	{add.f16 %rs98,%rs95,%rs100;
}
	// end inline asm
	add.s32 	%r95, %r94, %r93;
	ld.shared.u16 	%rs103, [%r95];
	// begin inline asm
	{add.f16 %rs101,%rs98,%rs103;
}
	// end inline asm
	add.s32 	%r96, %r95, %r93;
	ld.shared.u16 	%rs106, [%r96];
	// begin inline asm
	{add.f16 %rs118,%rs101,%rs106;
}
	// end inline asm
	add.s32 	%r107, %r107, 4;
$L__BB159_14:
	setp.eq.s32 	%p12, %r28, 0;
	@%p12 bra 	$L__BB159_17;
	mul.lo.s32 	%r97, %r2, %r107;
	shl.b32 	%r98, %r97, 1;
	add.s32 	%r100, %r98, %r52;
	add.s32 	%r110, %r44, %r100;
	shl.b32 	%r32, %r2, 1;
	neg.s32 	%r109, %r28;
$L__BB159_16:
	.pragma "nounroll";
	ld.shared.u16 	%rs109, [%r110];
	// begin inline asm
	{add.f16 %rs118,%rs118,%rs109;
}
	// end inline asm
	add.s32 	%r110, %r110, %r32;
	add.s32 	%r109, %r109, 1;
	setp.ne.s32 	%p13, %r109, 0;
	@%p13 bra 	$L__BB159_16;
$L__BB159_17:
	st.shared.u16 	[%r8], %rs118;
$L__BB159_18:
	cvt.u64.u32 	%rd11, %r4;
	mad.lo.s64 	%rd12, %rd4, %rd11, %rd1;
	cvta.to.global.u64 	%rd13, %rd2;
	shl.b64 	%rd14, %rd12, 1;
	add.s64 	%rd15, %rd13, %rd14;
	st.global.u16 	[%rd15], %rs118;
$L__BB159_19:
	ret;

}
	// .globl	contiguous_reducel3_u32
.visible .entry contiguous_reducel3_u32(
	.param .u64 .ptr .align 1 contiguous_reducel3_u32_param_0,
	.param .u64 .ptr .align 1 contiguous_reducel3_u32_param_1,
	.param .u64 contiguous_reducel3_u32_param_2
)
{
	.reg .pred 	%p<32>;
	.reg .b32 	%r<47>;
	.reg .b32 	%f<219>;
	.reg .b64 	%rd<16>;

	ld.param.u64 	%rd4, [contiguous_reducel3_u32_param_0];
	ld.param.u64 	%rd6, [contiguous_reducel3_u32_param_1];
	ld.param.u64 	%rd5, [contiguous_reducel3_u32_param_2];
	cvta.to.global.u64 	%rd1, %rd6;
	mov.u32 	%r1, %tid.x;
	mov.u32 	%r2, %ctaid.x;
	mov.u32 	%r46, %ntid.x;
	mul.lo.s32 	%r11, %r2, %r46;
	shl.b32 	%r12, %r11, 1;
	add.s32 	%r4, %r12, %r1;
	shl.b32 	%r13, %r1, 2;
	mov.u32 	%r14, reducel3sdata_u32;
	add.s32 	%r5, %r14, %r13;
	mov.b32 	%r15, 0;
	st.shared.u32 	[%r5], %r15;
	add.s32 	%r16, %r4, %r46;
	cvt.u64.u32 	%rd2, %r16;
	setp.le.u64 	%p1, %rd5, %rd2;
	@%p1 bra 	$L__BB160_10;
	mul.wide.u32 	%rd9, %r4, 4;
	add.s64 	%rd10, %rd1, %rd9;
	ld.global.u32 	%r6, [%rd10];
	cvt.rn.f32.u32 	%f1, %r6;
	abs.f32 	%f2, %f1;
	setp.eq.s32 	%p11, %r6, 1;
	mov.f32 	%f216, 0f3F800000;
	@%p11 bra 	$L__BB160_5;
	setp.num.f32 	%p12, %f2, %f2;
	@%p12 bra 	$L__BB160_4;
	mov.f32 	%f133, 0f40400000;
	add.rn.f32 	%f216, %f1, %f133;
	bra.uni 	$L__BB160_5;
$L__BB160_4:
	setp.lt.f32 	%p13, %f2, 0f00800000;
	mul.f32 	%f76, %f2, 0f4B800000;
	selp.f32 	%f77, %f76, %f2, %p13;
	mov.b32 	%r26, %f77;
	add.s32 	%r27, %r26, -1060439283;
	and.b32  	%r28, %r27, -8388608;
	sub.s32 	%r29, %r26, %r28;
	mov.b32 	%f78, %r29;
	cvt.rn.f32.s32 	%f79, %r28;
	selp.f32 	%f80, 0fC1C00000, 0f00000000, %p13;
	fma.rn.f32 	%f81, %f79, 0f34000000, %f80;
	add.f32 	%f82, %f78, 0fBF800000;
	add.f32 	%f83, %f78, 0f3F800000;
	rcp.approx.ftz.f32 	%f84, %f83;
	add.f32 	%f85, %f82, %f82;
	mul.f32 	%f86, %f85, %f84;
	mul.f32 	%f87, %f86, %f86;
	neg.f32 	%f88, %f86;
	sub.f32 	%f89, %f82, %f86;
	add.f32 	%f90, %f89, %f89;
	fma.rn.f32 	%f91, %f88, %f82, %f90;
	mul.rn.f32 	%f92, %f84, %f91;
	fma.rn.f32 	%f93, %f87, 0f3A2C32E4, 0f3B52E7DB;
	fma.rn.f32 	%f94, %f93, %f87, 0f3C93BB73;
	fma.rn.f32 	%f95, %f94, %f87, 0f3DF6384F;
	mul.rn.f32 	%f96, %f95, %f87;
	fma.rn.f32 	%f97, %f86, 0f3FB8AA3B, %f81;
	mul.f32 	%f98, %f96, 0f40400000;
	sub.f32 	%f99, %f81, %f97;
	fma.rn.f32 	%f100, %f86, 0f3FB8AA3B, %f99;
	fma.rn.f32 	%f101, %f92, 0f3FB8AA3B, %f100;
	fma.rn.f32 	%f102, %f86, 0f32A55E34, %f101;
	fma.rn.f32 	%f103, %f98, %f92, %f102;
	fma.rn.f32 	%f104, %f96, %f86, %f103;
	add.rn.f32 	%f105, %f97, %f104;
	mov.f32 	%f106, 0f40400000;
	mul.rn.f32 	%f107, %f105, %f106;
	cvt.rni.f32.f32 	%f108, %f107;
	sub.f32 	%f109, %f107, %f108;
	neg.f32 	%f110, %f107;
	fma.rn.f32 	%f111, %f105, 0f40400000, %f110;
	neg.f32 	%f112, %f97;
	add.rn.f32 	%f113, %f105, %f112;
	neg.f32 	%f114, %f113;
	add.rn.f32 	%f115, %f104, %f114;
	fma.rn.f32 	%f116, %f115, 0f40400000, %f111;
	add.f32 	%f117, %f109, %f116;
	setp.gt.f32 	%p14, %f108, 0f00000000;
	selp.b32 	%r30, 0, -2097152000, %p14;
	setp.eq.s32 	%p15, %r6, 0;
	setp.eq.f32 	%p16, %f2, 0f7F800000;
	add.f32 	%f118, %f1, %f1;
	setp.lt.f32 	%p17, %f107, 0f00000000;
	selp.f32 	%f119, 0f00000000, 0f7F800000, %p17;
	abs.f32 	%f120, %f107;
	setp.gt.f32 	%p18, %f120, 0f43180000;
	cvt.rzi.s32.f32 	%r31, %f108;
	shl.b32 	%r32, %r31, 23;
	sub.s32 	%r33, %r32, %r30;
	mov.b32 	%f121, %r33;
	add.s32 	%r34, %r30, 2130706432;
	mov.b32 	%f122, %r34;
	fma.rn.f32 	%f123, %f117, 0f391FCB8E, 0f3AAF85ED;
	fma.rn.f32 	%f124, %f123, %f117, 0f3C1D9856;
	fma.rn.f32 	%f125, %f124, %f117, 0f3D6357BB;
	fma.rn.f32 	%f126, %f125, %f117, 0f3E75FDEC;
	fma.rn.f32 	%f127, %f126, %f117, 0f3F317218;
	fma.rn.f32 	%f128, %f127, %f117, 0f3F800000;
	mul.f32 	%f129, %f128, %f122;
	mul.f32 	%f130, %f129, %f121;
	selp.f32 	%f131, %f119, %f130, %p18;
	selp.f32 	%f132, %f118, %f131, %p16;
	selp.f32 	%f216, %f118, %f132, %p15;
$L__BB160_5:
	shl.b64 	%rd11, %rd2, 2;
	add.s64 	%rd12, %rd1, %rd11;
	ld.global.u32 	%r7, [%rd12];
	cvt.rn.f32.u32 	%f6, %r7;
	abs.f32 	%f7, %f6;
	setp.eq.s32 	%p19, %r7, 1;
	mov.f32 	%f217, 0f3F800000;
	@%p19 bra 	$L__BB160_9;
	setp.num.f32 	%p20, %f7, %f7;
	@%p20 bra 	$L__BB160_8;
	mov.f32 	%f192, 0f40400000;
	add.rn.f32 	%f217, %f6, %f192;
	bra.uni 	$L__BB160_9;
$L__BB160_8:
	setp.lt.f32 	%p21, %f7, 0f00800000;
	mul.f32 	%f135, %f7, 0f4B800000;
	selp.f32 	%f136, %f135, %f7, %p21;
	mov.b32 	%r35, %f136;
	add.s32 	%r36, %r35, -1060439283;
	and.b32  	%r37, %r36, -8388608;
	sub.s32 	%r38, %r35, %r37;
	mov.b32 	%f137, %r38;
	cvt.rn.f32.s32 	%f138, %r37;
	selp.f32 	%f139, 0fC1C00000, 0f00000000, %p21;
	fma.rn.f32 	%f140, %f138, 0f34000000, %f139;
	add.f32 	%f141, %f137, 0fBF800000;
	add.f32 	%f142, %f137, 0f3F800000;
	rcp.approx.ftz.f32 	%f143, %f142;
	add.f32 	%f144, %f141, %f141;
	mul.f32 	%f145, %f144, %f143;
	mul.f32 	%f146, %f145, %f145;
	neg.f32 	%f147, %f145;
	sub.f32 	%f148, %f141, %f145;
	add.f32 	%f149, %f148, %f148;
	fma.rn.f32 	%f150, %f147, %f141, %f149;
	mul.rn.f32 	%f151, %f143, %f150;
	fma.rn.f32 	%f152, %f146, 0f3A2C32E4, 0f3B52E7DB;
	fma.rn.f32 	%f153, %f152, %f146, 0f3C93BB73;
	fma.rn.f32 	%f154, %f153, %f146, 0f3DF6384F;
	mul.rn.f32 	%f155, %f154, %f146;
	fma.rn.f32 	%f156, %f145, 0f3FB8AA3B, %f140;
	mul.f32 	%f157, %f155, 0f40400000;
	sub.f32 	%f158, %f140, %f156;
	fma.rn.f32 	%f159, %f145, 0f3FB8AA3B, %f158;
	fma.rn.f32 	%f160, %f151, 0f3FB8AA3B, %f159;
	fma.rn.f32 	%f161, %f145, 0f32A55E34, %f160;
	fma.rn.f32 	%f162, %f157, %f151, %f161;
	fma.rn.f32 	%f163, %f155, %f145, %f162;
	add.rn.f32 	%f164, %f156, %f163;
	mov.f32 	%f165, 0f40400000;
	mul.rn.f32 	%f166, %f164, %f165;
	cvt.rni.f32.f32 	%f167, %f166;
	sub.f32 	%f168, %f166, %f167;
	neg.f32 	%f169, %f166;
	fma.rn.f32 	%f170, %f164, 0f40400000, %f169;
	neg.f32 	%f171, %f156;
	add.rn.f32 	%f172, %f164, %f171;
	neg.f32 	%f173, %f172;
	add.rn.f32 	%f174, %f163, %f173;
	fma.rn.f32 	%f175, %f174, 0f40400000, %f170;
	add.f32 	%f176, %f168, %f175;
	setp.gt.f32 	%p22, %f167, 0f00000000;
	selp.b32 	%r39, 0, -2097152000, %p22;
	setp.eq.s32 	%p23, %r7, 0;
	setp.eq.f32 	%p24, %f7, 0f7F800000;
	add.f32 	%f177, %f6, %f6;
	setp.lt.f32 	%p25, %f166, 0f00000000;
	selp.f32 	%f178, 0f00000000, 0f7F800000, %p25;
	abs.f32 	%f179, %f166;
	setp.gt.f32 	%p26, %f179, 0f43180000;
	cvt.rzi.s32.f32 	%r40, %f167;
	shl.b32 	%r41, %r40, 23;
	sub.s32 	%r42, %r41, %r39;
	mov.b32 	%f180, %r42;
	add.s32 	%r43, %r39, 2130706432;
	mov.b32 	%f181, %r43;
	fma.rn.f32 	%f182, %f176, 0f391FCB8E, 0f3AAF85ED;
	fma.rn.f32 	%f183, %f182, %f176, 0f3C1D9856;
	fma.rn.f32 	%f184, %f183, %f176, 0f3D6357BB;
	fma.rn.f32 	%f185, %f184, %f176, 0f3E75FDEC;
	fma.rn.f32 	%f186, %f185, %f176, 0f3F317218;
	fma.rn.f32 	%f187, %f186, %f176, 0f3F800000;
	mul.f32 	%f188, %f187, %f181;
	mul.f32 	%f189, %f188, %f180;
	selp.f32 	%f190, %f178, %f189, %p26;
	selp.f32 	%f191, %f177, %f190, %p24;
	selp.f32 	%f217, %f177, %f191, %p23;
$L__BB160_9:
	add.f32 	%f193, %f216, %f217;
	st.shared.f32 	[%r5], %f193;
	bra.uni 	$L__BB160_16;
$L__BB160_10:
	cvt.u64.u32 	%rd3, %r4;
	setp.le.u64 	%p2, %rd5, %rd3;
	@%p2 bra 	$L__BB160_16;
	shl.b64 	%rd7, %rd3, 2;
	add.s64 	%rd8, %rd1, %rd7;
	ld.global.u32 	%r8, [%rd8];
	cvt.rn.f32.u32 	%f11, %r8;
	abs.f32 	%f12, %f11;
	setp.eq.s32 	%p3, %r8, 1;
	mov.f32 	%f218, 0f3F800000;
	@%p3 bra 	$L__BB160_15;
	setp.num.f32 	%p4, %f12, %f12;
	@%p4 bra 	$L__BB160_14;
	mov.f32 	%f74, 0f40400000;
	add.rn.f32 	%f218, %f11, %f74;
	bra.uni 	$L__BB160_15;
$L__BB160_14:
	setp.lt.f32 	%p5, %f12, 0f00800000;
	mul.f32 	%f17, %f12, 0f4B800000;
	selp.f32 	%f18, %f17, %f12, %p5;
	mov.b32 	%r17, %f18;
	add.s32 	%r18, %r17, -1060439283;
	and.b32  	%r19, %r18, -8388608;
	sub.s32 	%r20, %r17, %r19;
	mov.b32 	%f19, %r20;
	cvt.rn.f32.s32 	%f20, %r19;
	selp.f32 	%f21, 0fC1C00000, 0f00000000, %p5;
	fma.rn.f32 	%f22, %f20, 0f34000000, %f21;
	add.f32 	%f23, %f19, 0fBF800000;
	add.f32 	%f24, %f19, 0f3F800000;
	rcp.approx.ftz.f32 	%f25, %f24;
	add.f32 	%f26, %f23, %f23;
	mul.f32 	%f27, %f26, %f25;
	mul.f32 	%f28, %f27, %f27;
	neg.f32 	%f29, %f27;
	sub.f32 	%f30, %f23, %f27;
	add.f32 	%f31, %f30, %f30;
	fma.rn.f32 	%f32, %f29, %f23, %f31;
	mul.rn.f32 	%f33, %f25, %f32;
	fma.rn.f32 	%f34, %f28, 0f3A2C32E4, 0f3B52E7DB;
	fma.rn.f32 	%f35, %f34, %f28, 0f3C93BB73;
	fma.rn.f32 	%f36, %f35, %f28, 0f3DF6384F;
	mul.rn.f32 	%f37, %f36, %f28;
	fma.rn.f32 	%f38, %f27, 0f3FB8AA3B, %f22;
	mul.f32 	%f39, %f37, 0f40400000;
	sub.f32 	%f40, %f22, %f38;
	fma.rn.f32 	%f41, %f27, 0f3FB8AA3B, %f40;
	fma.rn.f32 	%f42, %f33, 0f3FB8AA3B, %f41;
	fma.rn.f32 	%f43, %f27, 0f32A55E34, %f42;
	fma.rn.f32 	%f44, %f39, %f33, %f43;
	fma.rn.f32 	%f45, %f37, %f27, %f44;
	add.rn.f32 	%f46, %f38, %f45;
	mov.f32 	%f47, 0f40400000;
	mul.rn.f32 	%f48, %f46, %f47;
	cvt.rni.f32.f32 	%f49, %f48;
	sub.f32 	%f50, %f48, %f49;
	neg.f32 	%f51, %f48;
	fma.rn.f32 	%f52, %f46, 0f40400000, %f51;
	neg.f32 	%f53, %f38;
	add.rn.f32 	%f54, %f46, %f53;
	neg.f32 	%f55, %f54;
	add.rn.f32 	%f56, %f45, %f55;
	fma.rn.f32 	%f57, %f56, 0f40400000, %f52;
	add.f32 	%f58, %f50, %f57;
	setp.gt.f32 	%p6, %f49, 0f00000000;
	selp.b32 	%r21, 0, -2097152000, %p6;
	setp.eq.s32 	%p7, %r8, 0;
	setp.eq.f32 	%p8, %f12, 0f7F800000;
	add.f32 	%f59, %f11, %f11;
	setp.lt.f32 	%p9, %f48, 0f00000000;
	selp.f32 	%f60, 0f00000000, 0f7F800000, %p9;
	abs.f32 	%f61, %f48;
	setp.gt.f32 	%p10, %f61, 0f43180000;
	cvt.rzi.s32.f32 	%r22, %f49;
	shl.b32 	%r23, %r22, 23;
	sub.s32 	%r24, %r23, %r21;
	mov.b32 	%f62, %r24;
	add.s32 	%r25, %r21, 2130706432;
	mov.b32 	%f63, %r25;
	fma.rn.f32 	%f64, %f58, 0f391FCB8E, 0f3AAF85ED;
	fma.rn.f32 	%f65, %f64, %f58, 0f3C1D9856;
	fma.rn.f32 	%f66, %f65, %f58, 0f3D6357BB;
	fma.rn.f32 	%f67, %f66, %f58, 0f3E75FDEC;
	fma.rn.f32 	%f68, %f67, %f58, 0f3F317218;
	fma.rn.f32 	%f69, %f68, %f58, 0f3F800000;
	mul.f32 	%f70, %f69, %f63;
	mul.f32 	%f71, %f70, %f62;
	selp.f32 	%f72, %f60, %f71, %p10;
	selp.f32 	%f73, %f59, %f72, %p8;
	selp.f32 	%f218, %f59, %f73, %p7;
$L__BB160_15:
	st.shared.f32 	[%r5], %f218;
$L__BB160_16:
	bar.sync 	0;
	setp.lt.u32 	%p27, %r46, 66;
	@%p27 bra 	$L__BB160_20;
$L__BB160_17:
	shr.u32 	%r10, %r46, 1;
	setp.ge.u32 	%p28, %r1, %r10;
	@%p28 bra 	$L__BB160_19;
	ld.shared.f32 	%f194, [%r5];
	shl.b32 	%r44, %r10, 2;
	add.s32 	%r45, %r5, %r44;
	ld.shared.f32 	%f195, [%r45];
	add.f32 	%f196, %f194, %f195;
	st.shared.f32 	[%r5], %f196;
$L__BB160_19:
	bar.sync 	0;
	setp.gt.u32 	%p29, %r46, 131;
	mov.u32 	%r46, %r10;
	@%p29 bra 	$L__BB160_17;
$L__BB160_20:
	setp.gt.u32 	%p30, %r1, 31;
	@%p30 bra 	$L__BB160_23;
	ld.volatile.shared.f32 	%f197, [%r5];
	ld.volatile.shared.f32 	%f198, [%r5+128];
	add.f32 	%f199, %f197, %f198;
	st.volatile.shared.f32 	[%r5], %f199;
	ld.volatile.shared.f32 	%f200, [%r5];
	ld.volatile.shared.f32 	%f201, [%r5+64];
	add.f32 	%f202, %f200, %f201;
	st.volatile.shared.f32 	[%r5], %f202;
	ld.volatile.shared.f32 	%f203, [%r5];
	ld.volatile.shared.f32 	%f204, [%r5+32];
	add.f32 	%f205, %f203, %f204;
	st.volatile.shared.f32 	[%r5], %f205;
	ld.volatile.shared.f32 	%f206, [%r5];
	ld.volatile.shared.f32 	%f207, [%r5+16];
	add.f32 	%f208, %f206, %f207;
	st.volatile.shared.f32 	[%r5], %f208;
	ld.volatile.shared.f32 	%f209, [%r5];
	ld.volatile.shared.f32 	%f210, [%r5+8];
	add.f32 	%f211, %f209, %f210;
	st.volatile.shared.f32 	[%r5], %f211;
	ld.volatile.shared.f32 	%f212, [%r5];
	ld.volatile.shared.f32 	%f213, [%r5+4];
	add.f32 	%f214, %f212, %f213;
	st.volatile.shared.f32 	[%r5], %f214;
	setp.ne.s32 	%p31, %r1, 0;
	@%p31 bra 	$L__BB160_23;
	ld.shared.f32 	%f215, [reducel3sdata_u32];
	cvta.to.global.u64 	%rd13, %rd4;
	mul.wide.u32 	%rd14, %r2, 4;
	add.s64 	%rd15, %rd13, %rd14;
	st.global.f32 	[%rd15], %f215;
$L__BB160_23:
	ret;

}
	// .globl	contiguous_cumulate_reducel3_u32
.visible .entry contiguous_cumulate_reducel3_u32(
	.param .u64 .ptr .align 1 contiguous_cumulate_reducel3_u32_param_0,
	.param .u64 .ptr .align 1 contiguous_cumulate_reducel3_u32_param_1,
	.param .u64 contiguous_cumulate_reducel3_u32_param_2
)
{
	.reg .pred 	%p<8>;
	.reg .b32 	%r<21>;
	.reg .b32 	%f<25>;
	.reg .b64 	%rd<16>;

	ld.param.u64 	%rd4, [contiguous_cumulate_reducel3_u32_param_0];
	ld.param.u64 	%rd6, [contiguous_cumulate_reducel3_u32_param_1];
	ld.param.u64 	%rd5, [contiguous_cumulate_reducel3_u32_param_2];
	cvta.to.global.u64 	%rd1, %rd6;
	mov.u32 	%r1, %tid.x;
	mov.u32 	%r2, %ctaid.x;
	mov.u32 	%r20, %ntid.x;
	mul.lo.s32 	%r8, %r2, %r20;
	shl.b32 	%r9, %r8, 1;
	add.s32 	%r4, %r9, %r1;
	shl.b32 	%r10, %r1, 2;
	mov.u32 	%r11, reducel3sdata_u32;
	add.s32 	%r5, %r11, %r10;
	mov.b32 	%r12, 0;
	st.shared.u32 	[%r5], %r12;
	add.s32 	%r13, %r4, %r20;
	cvt.u64.u32 	%rd2, %r13;
	setp.le.u64 	%p1, %rd5, %rd2;
	@%p1 bra 	$L__BB161_2;
	mul.wide.u32 	%rd9, %r4, 4;
	add.s64 	%rd10, %rd1, %rd9;
	ld.global.u32 	%r15, [%rd10];
	shl.b64 	%rd11, %rd2, 2;
	add.s64 	%rd12, %rd1, %rd11;
	ld.global.u32 	%r16, [%rd12];
	add.s32 	%r17, %r16, %r15;
	cvt.rn.f32.u32 	%f2, %r17;
	st.shared.f32 	[%r5], %f2;
	bra.uni 	$L__BB161_4;
$L__BB161_2:
	cvt.u64.u32 	%rd3, %r4;
	setp.le.u64 	%p2, %rd5, %rd3;
	@%p2 bra 	$L__BB161_4;
	shl.b64 	%rd7, %rd3, 2;
	add.s64 	%rd8, %rd1, %rd7;
	ld.global.u32 	%r14, [%rd8];
	cvt.rn.f32.u32 	%f1, %r14;
	st.shared.f32 	[%r5], %f1;
$L__BB161_4:
	bar.sync 	0;
	setp.lt.u32 	%p3, %r20, 66;
	@%p3 bra 	$L__BB161_8;
$L__BB161_5:
	shr.u32 	%r7, %r20, 1;
	setp.ge.u32 	%p4, %r1, %r7;
	@%p4 bra 	$L__BB161_7;
	ld.shared.f32 	%f3, [%r5];
	shl.b32 	%r18, %r7, 2;
	add.s32 	%r19, %r5, %r18;
	ld.shared.f32 	%f4, [%r19];
	add.f32 	%f5, %f3, %f4;
	st.shared.f32 	[%r5], %f5;
$L__BB161_7:
	bar.sync 	0;
	setp.gt.u32 	%p5, %r20, 131;
	mov.u32 	%r20, %r7;
	@%p5 bra 	$L__BB161_5;
$L__BB161_8:
	setp.gt.u32 	%p6, %r1, 31;
	@%p6 bra 	$L__BB161_11;
	ld.volatile.shared.f32 	%f6, [%r5];
	ld.volatile.shared.f32 	%f7, [%r5+128];
	add.f32 	%f8, %f6, %f7;
	st.volatile.shared.f32 	[%r5], %f8;
	ld.volatile.shared.f32 	%f9, [%r5];
	ld.volatile.shared.f32 	%f10, [%r5+64];
	add.f32 	%f11, %f9, %f10;
	st.volatile.shared.f32 	[%r5], %f11;
	ld.volatile.shared.f32 	%f12, [%r5];
	ld.volatile.shared.f32 	%f13, [%r5+32];
	add.f32 	%f14, %f12, %f13;
	st.volatile.shared.f32 	[%r5], %f14;
	ld.volatile.shared.f32 	%f15, [%r5];
	ld.volatile.shared.f32 	%f16, [%r5+16];
	add.f32 	%f17, %f15, %f16;
	st.volatile.shared.f32 	[%r5], %f17;
	ld.volatile.shared.f32 	%f18, [%r5];
	ld.volatile.shared.f32 	%f19, [%r5+8];
	add.f32 	%f20, %f18, %f19;
	st.volatile.shared.f32 	[%r5], %f20;
	ld.volatile.shared.f32 	%f21, [%r5];
	ld.volatile.shared.f32 	%f22, [%r5+4];
	add.f32 	%f23, %f21, %f22;
	st.volatile.shared.f32 	[%r5], %f23;
	setp.ne.s32 	%p7, %r1, 0;
	@%p7 bra 	$L__BB161_11;
	ld.shared.f32 	%f24, [reducel3sdata_u32];
	cvta.to.global.u64 	%rd13, %rd4;
	mul.wide.u32 	%rd14, %r2, 4;
	add.s64 	%rd15, %rd13, %rd14;
	st.global.f32 	[%rd15], %f24;
$L__BB161_11:
	ret;

}
	// .globl	uncontiguous_reducel3_u32
.visible .entry uncontiguous_reducel3_u32(
	.param .u64 .ptr .align 1 uncontiguous_reducel3_u32_param_0,
	.param .u64 .ptr .align 1 uncontiguous_reducel3_u32_param_1,
	.param .u64 .ptr .align 1 uncontiguous_reducel3_u32_param_2,
	.param .u64 .ptr .align 1 uncontiguous_reducel3_u32_param_3,
	.param .u64 uncontiguous_reducel3_u32_param_4,
	.param .u64 uncontiguous_reducel3_u32_param_5
)
{
	.reg .pred 	%p<77>;
	.reg .b32 	%r<243>;
	.reg .b32 	%f<219>;
	.reg .b64 	%rd<558>;

	ld.param.u64 	%rd260, [uncontiguous_reducel3_u32_param_0];
	ld.param.u64 	%rd263, [uncontiguous_reducel3_u32_param_1];
	ld.param.u64 	%rd264, [uncontiguous_reducel3_u32_param_2];
	ld.param.u64 	%rd265, [uncontiguous_reducel3_u32_param_3];
	ld.param.u64 	%rd261, [uncontiguous_reducel3_u32_param_4];
	ld.param.u64 	%rd262, [uncontiguous_reducel3_u32_param_5];
	cvta.to.global.u64 	%rd1, %rd265;
	cvta.to.global.u64 	%rd2, %rd264;
	cvta.to.global.u64 	%rd3, %rd263;
	mov.u32 	%r1, %tid.x;
	mov.u32 	%r2, %ctaid.x;
	mov.u32 	%r242, %ntid.x;
	mul.lo.s32 	%r55, %r2, %r242;
	shl.b32 	%r56, %r55, 1;
	add.s32 	%r4, %r56, %r1;
	shl.b32 	%r57, %r1, 2;
	mov.u32 	%r58, reducel3sdata_u32;
	add.s32 	%r5, %r58, %r57;
	mov.b32 	%r59, 0;
	st.shared.u32 	[%r5], %r59;
	add.s32 	%r60, %r4, %r242;
	cvt.u64.u32 	%rd511, %r60;
	setp.le.u64 	%p1, %rd262, %rd511;
	@%p1 bra 	$L__BB162_62;
	cvt.u32.u64 	%r6, %rd261;
	add.s32 	%r236, %r6, -1;
	setp.lt.s32 	%p35, %r236, 0;
	mov.b64 	%rd515, 0;
	mov.u64 	%rd516, %rd515;
	@%p35 bra 	$L__BB162_53;
	cvt.u64.u32 	%rd512, %r4;
	setp.lt.u32 	%p36, %r236, 3;
	mov.b64 	%rd516, 0;
	mov.u64 	%rd515, %rd516;
	@%p36 bra 	$L__BB162_30;
	add.s32 	%r234, %r6, -2;
	and.b32  	%r145, %r6, -4;
	neg.s32 	%r233, %r145;
	mov.b64 	%rd516, 0;
$L__BB162_4:
	.pragma "nounroll";
	add.s32 	%r12, %r234, 1;
	mul.wide.u32 	%rd397, %r12, 8;
	add.s64 	%rd398, %rd2, %rd397;
	ld.global.u64 	%rd10, [%rd398];
	or.b64  	%rd399, %rd512, %rd10;
	and.b64  	%rd400, %rd399, -4294967296;
	setp.ne.s64 	%p37, %rd400, 0;
	@%p37 bra 	$L__BB162_6;
	cvt.u32.u64 	%r146, %rd10;
	cvt.u32.u64 	%r147, %rd512;
	div.u32 	%r148, %r147, %r146;
	mul.lo.s32 	%r149, %r148, %r146;
	sub.s32 	%r150, %r147, %r149;
	cvt.u64.u32 	%rd477, %r148;
	cvt.u64.u32 	%rd478, %r150;
	bra.uni 	$L__BB162_7;
$L__BB162_6:
	div.s64 	%rd477, %rd512, %rd10;
	mul.lo.s64 	%rd401, %rd477, %rd10;
	sub.s64 	%rd478, %rd512, %rd401;
$L__BB162_7:
	mul.wide.u32 	%rd402, %r12, 8;
	add.s64 	%rd403, %rd1, %rd402;
	ld.global.u64 	%rd17, [%rd403];
	mad.lo.s64 	%rd18, %rd17, %rd478, %rd515;
	or.b64  	%rd404, %rd511, %rd10;
	and.b64  	%rd405, %rd404, -4294967296;
	setp.ne.s64 	%p38, %rd405, 0;
	@%p38 bra 	$L__BB162_9;
	cvt.u32.u64 	%r151, %rd10;
	cvt.u32.u64 	%r152, %rd511;
	div.u32 	%r153, %r152, %r151;
	mul.lo.s32 	%r154, %r153, %r151;
	sub.s32 	%r155, %r152, %r154;
	cvt.u64.u32 	%rd479, %r153;
	cvt.u64.u32 	%rd480, %r155;
	bra.uni 	$L__BB162_10;
$L__BB162_9:
	div.s64 	%rd479, %rd511, %rd10;
	mul.lo.s64 	%rd406, %rd479, %rd10;
	sub.s64 	%rd480, %rd511, %rd406;
$L__BB162_10:
	mad.lo.s64 	%rd25, %rd480, %rd17, %rd516;
	add.s32 	%r13, %r234, -2;
	mul.wide.u32 	%rd407, %r234, 8;
	add.s64 	%rd408, %rd2, %rd407;
	ld.global.u64 	%rd26, [%rd408];
	or.b64  	%rd409, %rd477, %rd26;
	and.b64  	%rd410, %rd409, -4294967296;
	setp.ne.s64 	%p39, %rd410, 0;
	@%p39 bra 	$L__BB162_12;
	cvt.u32.u64 	%r156, %rd26;
	cvt.u32.u64 	%r157, %rd477;
	div.u32 	%r158, %r157, %r156;
	mul.lo.s32 	%r159, %r158, %r156;
	sub.s32 	%r160, %r157, %r159;
	cvt.u64.u32 	%rd481, %r158;
	cvt.u64.u32 	%rd482, %r160;
	bra.uni 	$L__BB162_13;
$L__BB162_12:
	div.s64 	%rd481, %rd477, %rd26;
	mul.lo.s64 	%rd411, %rd481, %rd26;
	sub.s64 	%rd482, %rd477, %rd411;
$L__BB162_13:
	mul.wide.u32 	%rd412, %r234, 8;
	add.s64 	%rd413, %rd1, %rd412;
	ld.global.u64 	%rd33, [%rd413];
	mad.lo.s64 	%rd34, %rd33, %rd482, %rd18;
	or.b64  	%rd414, %rd479, %rd26;
	and.b64  	%rd415, %rd414, -4294967296;
	setp.ne.s64 	%p40, %rd415, 0;
	@%p40 bra 	$L__BB162_15;
	cvt.u32.u64 	%r161, %rd26;
	cvt.u32.u64 	%r162, %rd479;
	div.u32 	%r163, %r162, %r161;
	mul.lo.s32 	%r164, %r163, %r161;
	sub.s32 	%r165, %r162, %r164;
	cvt.u64.u32 	%rd483, %r163;
	cvt.u64.u32 	%rd484, %r165;
	bra.uni 	$L__BB162_16;
$L__BB162_15:
	div.s64 	%rd483, %rd479, %rd26;
	mul.lo.s64 	%rd416, %rd483, %rd26;
	sub.s64 	%rd484, %rd479, %rd416;
$L__BB162_16:
	mad.lo.s64 	%rd41, %rd484, %rd33, %rd25;
	add.s32 	%r14, %r234, -1;
	mul.wide.u32 	%rd417, %r14, 8;
	add.s64 	%rd418, %rd2, %rd417;
	ld.global.u64 	%rd42, [%rd418];
	or.b64  	%rd419, %rd481, %rd42;
	and.b64  	%rd420, %rd419, -4294967296;
	setp.ne.s64 	%p41, %rd420, 0;
	@%p41 bra 	$L__BB162_18;
	cvt.u32.u64 	%r166, %rd42;
	cvt.u32.u64 	%r167, %rd481;
	div.u32 	%r168, %r167, %r166;
	mul.lo.s32 	%r169, %r168, %r166;
	sub.s32 	%r170, %r167, %r169;
	cvt.u64.u32 	%rd485, %r168;
	cvt.u64.u32 	%rd486, %r170;
	bra.uni 	$L__BB162_19;
$L__BB162_18:
	div.s64 	%rd485, %rd481, %rd42;
	mul.lo.s64 	%rd421, %rd485, %rd42;
	sub.s64 	%rd486, %rd481, %rd421;
$L__BB162_19:
	mul.wide.u32 	%rd422, %r14, 8;
	add.s64 	%rd423, %rd1, %rd422;
	ld.global.u64 	%rd49, [%rd423];
	mad.lo.s64 	%rd50, %rd49, %rd486, %rd34;
	or.b64  	%rd424, %rd483, %rd42;
	and.b64  	%rd425, %rd424, -4294967296;
	setp.ne.s64 	%p42, %rd425, 0;
	@%p42 bra 	$L__BB162_21;
	cvt.u32.u64 	%r171, %rd42;
	cvt.u32.u64 	%r172, %rd483;
	div.u32 	%r173, %r172, %r171;
	mul.lo.s32 	%r174, %r173, %r171;
	sub.s32 	%r175, %r172, %r174;
	cvt.u64.u32 	%rd487, %r173;
	cvt.u64.u32 	%rd488, %r175;
	bra.uni 	$L__BB162_22;
$L__BB162_21:
	div.s64 	%rd487, %rd483, %rd42;
	mul.lo.s64 	%rd426, %rd487, %rd42;
	sub.s64 	%rd488, %rd483, %rd426;
$L__BB162_22:
	mad.lo.s64 	%rd57, %rd488, %rd49, %rd41;
	mul.wide.u32 	%rd427, %r13, 8;
	add.s64 	%rd428, %rd2, %rd427;
	ld.global.u64 	%rd58, [%rd428];
	or.b64  	%rd429, %rd485, %rd58;
	and.b64  	%rd430, %rd429, -4294967296;
	setp.ne.s64 	%p43, %rd430, 0;
	@%p43 bra 	$L__BB162_24;
	cvt.u32.u64 	%r176, %rd58;
	cvt.u32.u64 	%r177, %rd485;
	div.u32 	%r178, %r177, %r176;
	mul.lo.s32 	%r179, %r178, %r176;
	sub.s32 	%r180, %r177, %r179;
	cvt.u64.u32 	%rd512, %r178;
	cvt.u64.u32 	%rd490, %r180;
	bra.uni 	$L__BB162_25;
$L__BB162_24:
	div.s64 	%rd512, %rd485, %rd58;
	mul.lo.s64 	%rd431, %rd512, %rd58;
	sub.s64 	%rd490, %rd485, %rd431;
$L__BB162_25:
	mul.wide.u32 	%rd432, %r13, 8;
	add.s64 	%rd433, %rd1, %rd432;
	ld.global.u64 	%rd65, [%rd433];
	mad.lo.s64 	%rd515, %rd65, %rd490, %rd50;
	or.b64  	%rd434, %rd487, %rd58;
	and.b64  	%rd435, %rd434, -4294967296;
	setp.ne.s64 	%p44, %rd435, 0;
	@%p44 bra 	$L__BB162_27;
	cvt.u32.u64 	%r181, %rd58;
	cvt.u32.u64 	%r182, %rd487;
	div.u32 	%r183, %r182, %r181;
	mul.lo.s32 	%r184, %r183, %r181;
	sub.s32 	%r185, %r182, %r184;
	cvt.u64.u32 	%rd511, %r183;
	cvt.u64.u32 	%rd492, %r185;
	bra.uni 	$L__BB162_28;
$L__BB162_27:
	div.s64 	%rd511, %rd487, %rd58;
	mul.lo.s64 	%rd436, %rd511, %rd58;
	sub.s64 	%rd492, %rd487, %rd436;
$L__BB162_28:
	mad.lo.s64 	%rd516, %rd492, %rd65, %rd57;
	add.s32 	%r234, %r234, -4;
	add.s32 	%r233, %r233, 4;
	setp.ne.s32 	%p45, %r233, 0;
	@%p45 bra 	$L__BB162_4;
	add.s32 	%r236, %r234, 1;
$L__BB162_30:
	and.b32  	%r19, %r6, 3;
	setp.eq.s32 	%p46, %r19, 0;
	@%p46 bra 	$L__BB162_53;
	setp.eq.s32 	%p47, %r19, 1;
	@%p47 bra 	$L__BB162_45;
	mul.wide.u32 	%rd438, %r236, 8;
	add.s64 	%rd439, %rd2, %rd438;
	ld.global.u64 	%rd80, [%rd439];
	or.b64  	%rd440, %rd512, %rd80;
	and.b64  	%rd441, %rd440, -4294967296;
	setp.ne.s64 	%p48, %rd441, 0;
	@%p48 bra 	$L__BB162_34;
	cvt.u32.u64 	%r186, %rd80;
	cvt.u32.u64 	%r187, %rd512;
	div.u32 	%r188, %r187, %r186;
	mul.lo.s32 	%r189, %r188, %r186;
	sub.s32 	%r190, %r187, %r189;
	cvt.u64.u32 	%rd499, %r188;
	cvt.u64.u32 	%rd500, %r190;
	bra.uni 	$L__BB162_35;
$L__BB162_34:
	div.s64 	%rd499, %rd512, %rd80;
	mul.lo.s64 	%rd442, %rd499, %rd80;
	sub.s64 	%rd500, %rd512, %rd442;
$L__BB162_35:
	add.s64 	%rd444, %rd1, %rd438;
	ld.global.u64 	%rd87, [%rd444];
	mad.lo.s64 	%rd88, %rd87, %rd500, %rd515;
	or.b64  	%rd445, %rd511, %rd80;
	and.b64  	%rd446, %rd445, -4294967296;
	setp.ne.s64 	%p49, %rd446, 0;
	@%p49 bra 	$L__BB162_37;
	cvt.u32.u64 	%r191, %rd80;
	cvt.u32.u64 	%r192, %rd511;
	div.u32 	%r193, %r192, %r191;
	mul.lo.s32 	%r194, %r193, %r191;
	sub.s32 	%r195, %r192, %r194;
	cvt.u64.u32 	%rd501, %r193;
	cvt.u64.u32 	%rd502, %r195;
	bra.uni 	$L__BB162_38;
$L__BB162_37:
	div.s64 	%rd501, %rd511, %rd80;
	mul.lo.s64 	%rd447, %rd501, %rd80;
	sub.s64 	%rd502, %rd511, %rd447;
$L__BB162_38:
	mad.lo.s64 	%rd95, %rd502, %rd87, %rd516;
	add.s32 	%r20, %r236, -1;
	mul.wide.u32 	%rd448, %r20, 8;
	add.s64 	%rd449, %rd2, %rd448;
	ld.global.u64 	%rd96, [%rd449];
	or.b64  	%rd450, %rd499, %rd96;
	and.b64  	%rd451, %rd450, -4294967296;
	setp.ne.s64 	%p50, %rd451, 0;
	@%p50 bra 	$L__BB162_40;
	cvt.u32.u64 	%r196, %rd96;
	cvt.u32.u64 	%r197, %rd499;
	div.u32 	%r198, %r197, %r196;
	mul.lo.s32 	%r199, %r198, %r196;
	sub.s32 	%r200, %r197, %r199;
	cvt.u64.u32 	%rd512, %r198;
	cvt.u64.u32 	%rd504, %r200;
	bra.uni 	$L__BB162_41;
$L__BB162_40:
	div.s64 	%rd512, %rd499, %rd96;
	mul.lo.s64 	%rd452, %rd512, %rd96;
	sub.s64 	%rd504, %rd499, %rd452;
$L__BB162_41:
	add.s64 	%rd454, %rd1, %rd448;
	ld.global.u64 	%rd103, [%rd454];
	mad.lo.s64 	%rd515, %rd103, %rd504, %rd88;
	or.b64  	%rd455, %rd501, %rd96;
	and.b64  	%rd456, %rd455, -4294967296;
	setp.ne.s64 	%p51, %rd456, 0;
	@%p51 bra 	$L__BB162_43;
	cvt.u32.u64 	%r201, %rd96;
	cvt.u32.u64 	%r202, %rd501;
	div.u32 	%r203, %r202, %r201;
	mul.lo.s32 	%r204, %r203, %r201;
	sub.s32 	%r205, %r202, %r204;
	cvt.u64.u32 	%rd511, %r203;
	cvt.u64.u32 	%rd506, %r205;
	bra.uni 	$L__BB162_44;
$L__BB162_43:
	div.s64 	%rd511, %rd501, %rd96;
	mul.lo.s64 	%rd457, %rd511, %rd96;
	sub.s64 	%rd506, %rd501, %rd457;
$L__BB162_44:
	mad.lo.s64 	%rd516, %rd506, %rd103, %rd95;
	add.s32 	%r236, %r236, -2;
$L__BB162_45:
	and.b32  	%r206, %r6, 1;
	setp.eq.b32 	%p52, %r206, 1;
	not.pred 	%p53, %p52;
	@%p53 bra 	$L__BB162_53;
	mul.wide.u32 	%rd458, %r236, 8;
	add.s64 	%rd459, %rd2, %rd458;
	ld.global.u64 	%rd118, [%rd459];
	or.b64  	%rd460, %rd512, %rd118;
	and.b64  	%rd461, %rd460, -4294967296;
	setp.ne.s64 	%p54, %rd461, 0;
	@%p54 bra 	$L__BB162_48;
	cvt.u32.u64 	%r207, %rd118;
	cvt.u32.u64 	%r208, %rd512;
	rem.u32 	%r209, %r208, %r207;
	cvt.u64.u32 	%rd513, %r209;
	bra.uni 	$L__BB162_49;
$L__BB162_48:
	rem.s64 	%rd513, %rd512, %rd118;
$L__BB162_49:
	add.s64 	%rd463, %rd1, %rd458;
	ld.global.u64 	%rd122, [%rd463];
	mad.lo.s64 	%rd515, %rd122, %rd513, %rd515;
	or.b64  	%rd464, %rd511, %rd118;
	and.b64  	%rd465, %rd464, -4294967296;
	setp.ne.s64 	%p55, %rd465, 0;
	@%p55 bra 	$L__BB162_51;
	cvt.u32.u64 	%r210, %rd118;
	cvt.u32.u64 	%r211, %rd511;
	rem.u32 	%r212, %r211, %r210;
	cvt.u64.u32 	%rd514, %r212;
	bra.uni 	$L__BB162_52;
$L__BB162_51:
	rem.s64 	%rd514, %rd511, %rd118;
$L__BB162_52:
	mad.lo.s64 	%rd516, %rd514, %rd122, %rd516;
$L__BB162_53:
	shl.b64 	%rd466, %rd515, 2;
	add.s64 	%rd467, %rd3, %rd466;
	ld.global.u32 	%r23, [%rd467];
	cvt.rn.f32.u32 	%f1, %r23;
	abs.f32 	%f2, %f1;
	setp.eq.s32 	%p56, %r23, 1;
	mov.f32 	%f216, 0f3F800000;
	@%p56 bra 	$L__BB162_57;
	setp.num.f32 	%p57, %f2, %f2;
	@%p57 bra 	$L__BB162_56;
	mov.f32 	%f133, 0f40400000;
	add.rn.f32 	%f216, %f1, %f133;
	bra.uni 	$L__BB162_57;
$L__BB162_56:
	setp.lt.f32 	%p58, %f2, 0f00800000;
	mul.f32 	%f76, %f2, 0f4B800000;
	selp.f32 	%f77, %f76, %f2, %p58;
	mov.b32 	%r213, %f77;
	add.s32 	%r214, %r213, -1060439283;
	and.b32  	%r215, %r214, -8388608;
	sub.s32 	%r216, %r213, %r215;
	mov.b32 	%f78, %r216;
	cvt.rn.f32.s32 	%f79, %r215;
	selp.f32 	%f80, 0fC1C00000, 0f00000000, %p58;
	fma.rn.f32 	%f81, %f79, 0f34000000, %f80;
	add.f32 	%f82, %f78, 0fBF800000;
	add.f32 	%f83, %f78, 0f3F800000;
	rcp.approx.ftz.f32 	%f84, %f83;
	add.f32 	%f85, %f82, %f82;
	mul.f32 	%f86, %f85, %f84;
	mul.f32 	%f87, %f86, %f86;
	neg.f32 	%f88, %f86;
	sub.f32 	%f89, %f82, %f86;
	add.f32 	%f90, %f89, %f89;
	fma.rn.f32 	%f91, %f88, %f82, %f90;
	mul.rn.f32 	%f92, %f84, %f91;
	fma.rn.f32 	%f93, %f87, 0f3A2C32E4, 0f3B52E7DB;
	fma.rn.f32 	%f94, %f93, %f87, 0f3C93BB73;
	fma.rn.f32 	%f95, %f94, %f87, 0f3DF6384F;
	mul.rn.f32 	%f96, %f95, %f87;
	fma.rn.f32 	%f97, %f86, 0f3FB8AA3B, %f81;
	mul.f32 	%f98, %f96, 0f40400000;
	sub.f32 	%f99, %f81, %f97;
	fma.rn.f32 	%f100, %f86, 0f3FB8AA3B, %f99;
	fma.rn.f32 	%f101, %f92, 0f3FB8AA3B, %f100;
	fma.rn.f32 	%f102, %f86, 0f32A55E34, %f101;
	fma.rn.f32 	%f103, %f98, %f92, %f102;
	fma.rn.f32 	%f104, %f96, %f86, %f103;
	add.rn.f32 	%f105, %f97, %f104;
	mov.f32 	%f106, 0f40400000;
	mul.rn.f32 	%f107, %f105, %f106;
	cvt.rni.f32.f32 	%f108, %f107;
	sub.f32 	%f109, %f107, %f108;
	neg.f32 	%f110, %f107;
	fma.rn.f32 	%f111, %f105, 0f40400000, %f110;
	neg.f32 	%f112, %f97;
	add.rn.f32 	%f113, %f105, %f112;
	neg.f32 	%f114, %f113;
	add.rn.f32 	%f115, %f104, %f114;
	fma.rn.f32 	%f116, %f115, 0f40400000, %f111;
	add.f32 	%f117, %f109, %f116;
	setp.gt.f32 	%p59, %f108, 0f00000000;
	selp.b32 	%r217, 0, -2097152000, %p59;
	setp.eq.s32 	%p60, %r23, 0;
	setp.eq.f32 	%p61, %f2, 0f7F800000;
	add.f32 	%f118, %f1, %f1;
	setp.lt.f32 	%p62, %f107, 0f00000000;
	selp.f32 	%f119, 0f00000000, 0f7F800000, %p62;
	abs.f32 	%f120, %f107;
	setp.gt.f32 	%p63, %f120, 0f43180000;
	cvt.rzi.s32.f32 	%r218, %f108;
	shl.b32 	%r219, %r218, 23;
	sub.s32 	%r220, %r219, %r217;
	mov.b32 	%f121, %r220;
	add.s32 	%r221, %r217, 2130706432;
	mov.b32 	%f122, %r221;
	fma.rn.f32 	%f123, %f117, 0f391FCB8E, 0f3AAF85ED;
	fma.rn.f32 	%f124, %f123, %f117, 0f3C1D9856;
	fma.rn.f32 	%f125, %f124, %f117, 0f3D6357BB;
	fma.rn.f32 	%f126, %f125, %f117, 0f3E75FDEC;
	fma.rn.f32 	%f127, %f126, %f117, 0f3F317218;
	fma.rn.f32 	%f128, %f127, %f117, 0f3F800000;
	mul.f32 	%f129, %f128, %f122;
	mul.f32 	%f130, %f129, %f121;
	selp.f32 	%f131, %f119, %f130, %p63;
	selp.f32 	%f132, %f118, %f131, %p61;
	selp.f32 	%f216, %f118, %f132, %p60;
$L__BB162_57:
	shl.b64 	%rd468, %rd516, 2;
	add.s64 	%rd469, %rd3, %rd468;
	ld.global.u32 	%r24, [%rd469];
	cvt.rn.f32.u32 	%f6, %r24;
	abs.f32 	%f7, %f6;
	setp.eq.s32 	%p64, %r24, 1;
	mov.f32 	%f217, 0f3F800000;
	@%p64 bra 	$L__BB162_61;
	setp.num.f32 	%p65, %f7, %f7;
	@%p65 bra 	$L__BB162_60;
	mov.f32 	%f192, 0f40400000;
	add.rn.f32 	%f217, %f6, %f192;
	bra.uni 	$L__BB162_61;
$L__BB162_60:
	setp.lt.f32 	%p66, %f7, 0f00800000;
	mul.f32 	%f135, %f7, 0f4B800000;
	selp.f32 	%f136, %f135, %f7, %p66;
	mov.b32 	%r222, %f136;
	add.s32 	%r223, %r222, -1060439283;
	and.b32  	%r224, %r223, -8388608;
	sub.s32 	%r225, %r222, %r224;
	mov.b32 	%f137, %r225;
	cvt.rn.f32.s32 	%f138, %r224;
	selp.f32 	%f139, 0fC1C00000, 0f00000000, %p66;
	fma.rn.f32 	%f140, %f138, 0f34000000, %f139;
	add.f32 	%f141, %f137, 0fBF800000;
	add.f32 	%f142, %f137, 0f3F800000;
	rcp.approx.ftz.f32 	%f143, %f142;
	add.f32 	%f144, %f141, %f141;
	mul.f32 	%f145, %f144, %f143;
	mul.f32 	%f146, %f145, %f145;
	neg.f32 	%f147, %f145;
	sub.f32 	%f148, %f141, %f145;
	add.f32 	%f149, %f148, %f148;
	fma.rn.f32 	%f150, %f147, %f141, %f149;
	mul.rn.f32 	%f151, %f143, %f150;
	fma.rn.f32 	%f152, %f146, 0f3A2C32E4, 0f3B52E7DB;
	fma.rn.f32 	%f153, %f152, %f146, 0f3C93BB73;
	fma.rn.f32 	%f154, %f153, %f146, 0f3DF6384F;
	mul.rn.f32 	%f155, %f154, %f146;
	fma.rn.f32 	%f156, %f145, 0f3FB8AA3B, %f140;
	mul.f32 	%f157, %f155, 0f40400000;
	sub.f32 	%f158, %f140, %f156;
	fma.rn.f32 	%f159, %f145, 0f3FB8AA3B, %f158;
	fma.rn.f32 	%f160, %f151, 0f3FB8AA3B, %f159;
	fma.rn.f32 	%f161, %f145, 0f32A55E34, %f160;
	fma.rn.f32 	%f162, %f157, %f151, %f161;
	fma.rn.f32 	%f163, %f155, %f145, %f162;
	add.rn.f32 	%f164, %f156, %f163;
	mov.f32 	%f165, 0f40400000;
	mul.rn.f32 	%f166, %f164, %f165;
	cvt.rni.f32.f32 	%f167, %f166;
	sub.f32 	%f168, %f166, %f167;
	neg.f32 	%f169, %f166;
	fma.rn.f32 	%f170, %f164, 0f40400000, %f169;
	neg.f32 	%f171, %f156;
	add.rn.f32 	%f172, %f164, %f171;
	neg.f32 	%f173, %f172;
	add.rn.f32 	%f174, %f163, %f173;
	fma.rn.f32 	%f175, %f174, 0f40400000, %f170;
	add.f32 	%f176, %f168, %f175;
	setp.gt.f32 	%p67, %f167, 0f00000000;
	selp.b32 	%r226, 0, -2097152000, %p67;
	setp.eq.s32 	%p68, %r24, 0;
	setp.eq.f32 	%p69, %f7, 0f7F800000;
	add.f32 	%f177, %f6, %f6;
	setp.lt.f32 	%p70, %f166, 0f00000000;
	selp.f32 	%f178, 0f00000000, 0f7F800000, %p70;
	abs.f32 	%f179, %f166;
	setp.gt.f32 	%p71, %f179, 0f43180000;
	cvt.rzi.s32.f32 	%r227, %f167;
	shl.b32 	%r228, %r227, 23;
	sub.s32 	%r229, %r228, %r226;
	mov.b32 	%f180, %r229;
	add.s32 	%r230, %r226, 2130706432;
	mov.b32 	%f181, %r230;
	fma.rn.f32 	%f182, %f176, 0f391FCB8E, 0f3AAF85ED;
	fma.rn.f32 	%f183, %f182, %f176, 0f3C1D9856;
	fma.rn.f32 	%f184, %f183, %f176, 0f3D6357BB;
	fma.rn.f32 	%f185, %f184, %f176, 0f3E75FDEC;
	fma.rn.f32 	%f186, %f185, %f176, 0f3F317218;
	fma.rn.f32 	%f187, %f186, %f176, 0f3F800000;
	mul.f32 	%f188, %f187, %f181;
	mul.f32 	%f189, %f188, %f180;
	selp.f32 	%f190, %f178, %f189, %p71;
	selp.f32 	%f191, %f177, %f190, %p69;
	selp.f32 	%f217, %f177, %f191, %p68;
$L__BB162_61:
	add.f32 	%f193, %f216, %f217;
	st.shared.f32 	[%r5], %f193;
	bra.uni 	$L__BB162_126;
$L__BB162_62:
	cvt.u64.u32 	%rd548, %r4;
	setp.le.u64 	%p2, %rd262, %rd548;
	@%p2 bra 	$L__BB162_126;
	cvt.u32.u64 	%r25, %rd261;
	add.s32 	%r240, %r25, -1;
	setp.lt.s32 	%p3, %r240, 0;
	mov.b64 	%rd557, 0;
	@%p3 bra 	$L__BB162_121;
	and.b32  	%r27, %r25, 7;
	setp.lt.u32 	%p4, %r240, 7;
	mov.b64 	%rd557, 0;
	@%p4 bra 	$L__BB162_92;
	add.s32 	%r238, %r25, -4;
	and.b32  	%r61, %r25, -8;
	neg.s32 	%r237, %r61;
	mov.b64 	%rd557, 0;
$L__BB162_66:
	.pragma "nounroll";
	add.s32 	%r32, %r238, 3;
	mul.wide.u32 	%rd270, %r32, 8;
	add.s64 	%rd271, %rd2, %rd270;
	ld.global.u64 	%rd133, [%rd271];
	or.b64  	%rd272, %rd548, %rd133;
	and.b64  	%rd273, %rd272, -4294967296;
	setp.ne.s64 	%p5, %rd273, 0;
	@%p5 bra 	$L__BB162_68;
	cvt.u32.u64 	%r62, %rd133;
	cvt.u32.u64 	%r63, %rd548;
	div.u32 	%r64, %r63, %r62;
	mul.lo.s32 	%r65, %r64, %r62;
	sub.s32 	%r66, %r63, %r65;
	cvt.u64.u32 	%rd519, %r64;
	cvt.u64.u32 	%rd520, %r66;
	bra.uni 	$L__BB162_69;
$L__BB162_68:
	div.s64 	%rd519, %rd548, %rd133;
	mul.lo.s64 	%rd274, %rd519, %rd133;
	sub.s64 	%rd520, %rd548, %rd274;
$L__BB162_69:
	add.s64 	%rd276, %rd1, %rd270;
	ld.global.u64 	%rd277, [%rd276];
	mad.lo.s64 	%rd140, %rd277, %rd520, %rd557;
	add.s32 	%r33, %r238, 2;
	mul.wide.u32 	%rd278, %r33, 8;
	add.s64 	%rd279, %rd2, %rd278;
	ld.global.u64 	%rd141, [%rd279];
	or.b64  	%rd280, %rd519, %rd141;
	and.b64  	%rd281, %rd280, -4294967296;
	setp.ne.s64 	%p6, %rd281, 0;
	@%p6 bra 	$L__BB162_71;
	cvt.u32.u64 	%r67, %rd141;
	cvt.u32.u64 	%r68, %rd519;
	div.u32 	%r69, %r68, %r67;
	mul.lo.s32 	%r70, %r69, %r67;
	sub.s32 	%r71, %r68, %r70;
	cvt.u64.u32 	%rd521, %r69;
	cvt.u64.u32 	%rd522, %r71;
	bra.uni 	$L__BB162_72;
$L__BB162_71:
	div.s64 	%rd521, %rd519, %rd141;
	mul.lo.s64 	%rd282, %rd521, %rd141;
	sub.s64 	%rd522, %rd519, %rd282;
$L__BB162_72:
	add.s64 	%rd284, %rd1, %rd278;
	ld.global.u64 	%rd285, [%rd284];
	mad.lo.s64 	%rd148, %rd285, %rd522, %rd140;
	add.s32 	%r34, %r238, 1;
	mul.wide.u32 	%rd286, %r34, 8;
	add.s64 	%rd287, %rd2, %rd286;
	ld.global.u64 	%rd149, [%rd287];
	or.b64  	%rd288, %rd521, %rd149;
	and.b64  	%rd289, %rd288, -4294967296;
	setp.ne.s64 	%p7, %rd289, 0;
	@%p7 bra 	$L__BB162_74;
	cvt.u32.u64 	%r72, %rd149;
	cvt.u32.u64 	%r73, %rd521;
	div.u32 	%r74, %r73, %r72;
	mul.lo.s32 	%r75, %r74, %r72;
	sub.s32 	%r76, %r73, %r75;
	cvt.u64.u32 	%rd523, %r74;
	cvt.u64.u32 	%rd524, %r76;
	bra.uni 	$L__BB162_75;
$L__BB162_74:
	div.s64 	%rd523, %rd521, %rd149;
	mul.lo.s64 	%rd290, %rd523, %rd149;
	sub.s64 	%rd524, %rd521, %rd290;
$L__BB162_75:
	add.s64 	%rd292, %rd1, %rd286;
	ld.global.u64 	%rd293, [%rd292];
	mad.lo.s64 	%rd156, %rd293, %rd524, %rd148;
	add.s32 	%r35, %r238, -4;
	mul.wide.u32 	%rd294, %r238, 8;
	add.s64 	%rd295, %rd2, %rd294;
	ld.global.u64 	%rd157, [%rd295];
	or.b64  	%rd296, %rd523, %rd157;
	and.b64  	%rd297, %rd296, -4294967296;
	setp.ne.s64 	%p8, %rd297, 0;
	@%p8 bra 	$L__BB162_77;
	cvt.u32.u64 	%r77, %rd157;
	cvt.u32.u64 	%r78, %rd523;
	div.u32 	%r79, %r78, %r77;
	mul.lo.s32 	%r80, %r79, %r77;
	sub.s32 	%r81, %r78, %r80;
	cvt.u64.u32 	%rd525, %r79;
	cvt.u64.u32 	%rd526, %r81;
	bra.uni 	$L__BB162_78;
$L__BB162_77:
	div.s64 	%rd525, %rd523, %rd157;
	mul.lo.s64 	%rd298, %rd525, %rd157;
	sub.s64 	%rd526, %rd523, %rd298;
$L__BB162_78:
	add.s64 	%rd300, %rd1, %rd294;
	ld.global.u64 	%rd301, [%rd300];
	mad.lo.s64 	%rd164, %rd301, %rd526, %rd156;
	add.s32 	%r36, %r238, -1;
	mul.wide.u32 	%rd302, %r36, 8;
	add.s64 	%rd303, %rd2, %rd302;
	ld.global.u64 	%rd165, [%rd303];
	or.b64  	%rd304, %rd525, %rd165;
	and.b64  	%rd305, %rd304, -4294967296;
	setp.ne.s64 	%p9, %rd305, 0;
	@%p9 bra 	$L__BB162_80;
	cvt.u32.u64 	%r82, %rd165;
	cvt.u32.u64 	%r83, %rd525;
	div.u32 	%r84, %r83, %r82;
	mul.lo.s32 	%r85, %r84, %r82;
	sub.s32 	%r86, %r83, %r85;
	cvt.u64.u32 	%rd527, %r84;
	cvt.u64.u32 	%rd528, %r86;
	bra.uni 	$L__BB162_81;
$L__BB162_80:
	div.s64 	%rd527, %rd525, %rd165;
	mul.lo.s64 	%rd306, %rd527, %rd165;
	sub.s64 	%rd528, %rd525, %rd306;
$L__BB162_81:
	add.s64 	%rd308, %rd1, %rd302;
	ld.global.u64 	%rd309, [%rd308];
	mad.lo.s64 	%rd172, %rd309, %rd528, %rd164;
	add.s32 	%r37, %r238, -2;
	mul.wide.u32 	%rd310, %r37, 8;
	add.s64 	%rd311, %rd2, %rd310;
	ld.global.u64 	%rd173, [%rd311];
	or.b64  	%rd312, %rd527, %rd173;
	and.b64  	%rd313, %rd312, -4294967296;
	setp.ne.s64 	%p10, %rd313, 0;
	@%p10 bra 	$L__BB162_83;
	cvt.u32.u64 	%r87, %rd173;
	cvt.u32.u64 	%r88, %rd527;
	div.u32 	%r89, %r88, %r87;
	mul.lo.s32 	%r90, %r89, %r87;
	sub.s32 	%r91, %r88, %r90;
	cvt.u64.u32 	%rd529, %r89;
	cvt.u64.u32 	%rd530, %r91;
	bra.uni 	$L__BB162_84;
$L__BB162_83:
	div.s64 	%rd529, %rd527, %rd173;
	mul.lo.s64 	%rd314, %rd529, %rd173;
	sub.s64 	%rd530, %rd527, %rd314;
$L__BB162_84:
	add.s64 	%rd316, %rd1, %rd310;
	ld.global.u64 	%rd317, [%rd316];
	mad.lo.s64 	%rd180, %rd317, %rd530, %rd172;
	add.s32 	%r38, %r238, -3;
	mul.wide.u32 	%rd318, %r38, 8;
	add.s64 	%rd319, %rd2, %rd318;
	ld.global.u64 	%rd181, [%rd319];
	or.b64  	%rd320, %rd529, %rd181;
	and.b64  	%rd321, %rd320, -4294967296;
	setp.ne.s64 	%p11, %rd321, 0;
	@%p11 bra 	$L__BB162_86;
	cvt.u32.u64 	%r92, %rd181;
	cvt.u32.u64 	%r93, %rd529;
	div.u32 	%r94, %r93, %r92;
	mul.lo.s32 	%r95, %r94, %r92;
	sub.s32 	%r96, %r93, %r95;
	cvt.u64.u32 	%rd531, %r94;
	cvt.u64.u32 	%rd532, %r96;
	bra.uni 	$L__BB162_87;
$L__BB162_86:
	div.s64 	%rd531, %rd529, %rd181;
	mul.lo.s64 	%rd322, %rd531, %rd181;
	sub.s64 	%rd532, %rd529, %rd322;
$L__BB162_87:
	add.s64 	%rd324, %rd1, %rd318;
	ld.global.u64 	%rd325, [%rd324];
	mad.lo.s64 	%rd188, %rd325, %rd532, %rd180;
	mul.wide.u32 	%rd326, %r35, 8;
	add.s64 	%rd327, %rd2, %rd326;
	ld.global.u64 	%rd189, [%rd327];
	or.b64  	%rd328, %rd531, %rd189;
	and.b64  	%rd329, %rd328, -4294967296;
	setp.ne.s64 	%p12, %rd329, 0;
	@%p12 bra 	$L__BB162_89;
	cvt.u32.u64 	%r97, %rd189;
	cvt.u32.u64 	%r98, %rd531;
	div.u32 	%r99, %r98, %r97;
	mul.lo.s32 	%r100, %r99, %r97;
	sub.s32 	%r101, %r98, %r100;
	cvt.u64.u32 	%rd548, %r99;
	cvt.u64.u32 	%rd534, %r101;
	bra.uni 	$L__BB162_90;
$L__BB162_89:
	div.s64 	%rd548, %rd531, %rd189;
	mul.lo.s64 	%rd330, %rd548, %rd189;
	sub.s64 	%rd534, %rd531, %rd330;
$L__BB162_90:
	add.s64 	%rd332, %rd1, %rd326;
	ld.global.u64 	%rd333, [%rd332];
	mad.lo.s64 	%rd557, %rd333, %rd534, %rd188;
	add.s32 	%r238, %r238, -8;
	add.s32 	%r237, %r237, 8;
	setp.ne.s32 	%p13, %r237, 0;
	@%p13 bra 	$L__BB162_66;
	add.s32 	%r240, %r238, 3;
$L__BB162_92:
	setp.eq.s32 	%p14, %r27, 0;
	@%p14 bra 	$L__BB162_121;
	and.b32  	%r43, %r25, 3;
	setp.lt.u32 	%p15, %r27, 4;
	@%p15 bra 	$L__BB162_107;
	mul.wide.u32 	%rd335, %r240, 8;
	add.s64 	%rd336, %rd2, %rd335;
	ld.global.u64 	%rd200, [%rd336];
	or.b64  	%rd337, %rd548, %rd200;
	and.b64  	%rd338, %rd337, -4294967296;
	setp.ne.s64 	%p16, %rd338, 0;
	@%p16 bra 	$L__BB162_96;
	cvt.u32.u64 	%r102, %rd200;
	cvt.u32.u64 	%r103, %rd548;
	div.u32 	%r104, %r103, %r102;
	mul.lo.s32 	%r105, %r104, %r102;
	sub.s32 	%r106, %r103, %r105;
	cvt.u64.u32 	%rd538, %r104;
	cvt.u64.u32 	%rd539, %r106;
	bra.uni 	$L__BB162_97;
$L__BB162_96:
	div.s64 	%rd538, %rd548, %rd200;
	mul.lo.s64 	%rd339, %rd538, %rd200;
	sub.s64 	%rd539, %rd548, %rd339;
$L__BB162_97:
	add.s64 	%rd341, %rd1, %rd335;
	ld.global.u64 	%rd342, [%rd341];
	mad.lo.s64 	%rd207, %rd342, %rd539, %rd557;
	add.s32 	%r44, %r240, -1;
	mul.wide.u32 	%rd343, %r44, 8;
	add.s64 	%rd344, %rd2, %rd343;
	ld.global.u64 	%rd208, [%rd344];
	or.b64  	%rd345, %rd538, %rd208;
	and.b64  	%rd346, %rd345, -4294967296;
	setp.ne.s64 	%p17, %rd346, 0;
	@%p17 bra 	$L__BB162_99;
	cvt.u32.u64 	%r107, %rd208;
	cvt.u32.u64 	%r108, %rd538;
	div.u32 	%r109, %r108, %r107;
	mul.lo.s32 	%r110, %r109, %r107;
	sub.s32 	%r111, %r108, %r110;
	cvt.u64.u32 	%rd540, %r109;
	cvt.u64.u32 	%rd541, %r111;
	bra.uni 	$L__BB162_100;
$L__BB162_99:
	div.s64 	%rd540, %rd538, %rd208;
	mul.lo.s64 	%rd347, %rd540, %rd208;
	sub.s64 	%rd541, %rd538, %rd347;
$L__BB162_100:
	add.s64 	%rd349, %rd1, %rd343;
	ld.global.u64 	%rd350, [%rd349];
	mad.lo.s64 	%rd215, %rd350, %rd541, %rd207;
	add.s32 	%r45, %r240, -2;
	mul.wide.u32 	%rd351, %r45, 8;
	add.s64 	%rd352, %rd2, %rd351;
	ld.global.u64 	%rd216, [%rd352];
	or.b64  	%rd353, %rd540, %rd216;
	and.b64  	%rd354, %rd353, -4294967296;
	setp.ne.s64 	%p18, %rd354, 0;
	@%p18 bra 	$L__BB162_102;
	cvt.u32.u64 	%r112, %rd216;
	cvt.u32.u64 	%r113, %rd540;
	div.u32 	%r114, %r113, %r112;
	mul.lo.s32 	%r115, %r114, %r112;
	sub.s32 	%r116, %r113, %r115;
	cvt.u64.u32 	%rd542, %r114;
	cvt.u64.u32 	%rd543, %r116;
	bra.uni 	$L__BB162_103;
$L__BB162_102:
	div.s64 	%rd542, %rd540, %rd216;
	mul.lo.s64 	%rd355, %rd542, %rd216;
	sub.s64 	%rd543, %rd540, %rd355;
$L__BB162_103:
	add.s64 	%rd357, %rd1, %rd351;
	ld.global.u64 	%rd358, [%rd357];
	mad.lo.s64 	%rd223, %rd358, %rd543, %rd215;
	add.s32 	%r46, %r240, -3;
	mul.wide.u32 	%rd359, %r46, 8;
	add.s64 	%rd360, %rd2, %rd359;
	ld.global.u64 	%rd224, [%rd360];
	or.b64  	%rd361, %rd542, %rd224;
	and.b64  	%rd362, %rd361, -4294967296;
	setp.ne.s64 	%p19, %rd362, 0;
	@%p19 bra 	$L__BB162_105;
	cvt.u32.u64 	%r117, %rd224;
	cvt.u32.u64 	%r118, %rd542;
	div.u32 	%r119, %r118, %r117;
	mul.lo.s32 	%r120, %r119, %r117;
	sub.s32 	%r121, %r118, %r120;
	cvt.u64.u32 	%rd548, %r119;
	cvt.u64.u32 	%rd545, %r121;
	bra.uni 	$L__BB162_106;
$L__BB162_105:
	div.s64 	%rd548, %rd542, %rd224;
	mul.lo.s64 	%rd363, %rd548, %rd224;
	sub.s64 	%rd545, %rd542, %rd363;
$L__BB162_106:
	add.s64 	%rd365, %rd1, %rd359;
	ld.global.u64 	%rd366, [%rd365];
	mad.lo.s64 	%rd557, %rd366, %rd545, %rd223;
	add.s32 	%r240, %r240, -4;
$L__BB162_107:
	setp.eq.s32 	%p20, %r43, 0;
	@%p20 bra 	$L__BB162_121;
	setp.eq.s32 	%p21, %r43, 1;
	@%p21 bra 	$L__BB162_116;
	mul.wide.u32 	%rd368, %r240, 8;
	add.s64 	%rd369, %rd2, %rd368;
	ld.global.u64 	%rd235, [%rd369];
	or.b64  	%rd370, %rd548, %rd235;
	and.b64  	%rd371, %rd370, -4294967296;
	setp.ne.s64 	%p22, %rd371, 0;
	@%p22 bra 	$L__BB162_111;
	cvt.u32.u64 	%r122, %rd235;
	cvt.u32.u64 	%r123, %rd548;
	div.u32 	%r124, %r123, %r122;
	mul.lo.s32 	%r125, %r124, %r122;
	sub.s32 	%r126, %r123, %r125;
	cvt.u64.u32 	%rd549, %r124;
	cvt.u64.u32 	%rd550, %r126;
	bra.uni 	$L__BB162_112;
$L__BB162_111:
	div.s64 	%rd549, %rd548, %rd235;
	mul.lo.s64 	%rd372, %rd549, %rd235;
	sub.s64 	%rd550, %rd548, %rd372;
$L__BB162_112:
	add.s64 	%rd374, %rd1, %rd368;
	ld.global.u64 	%rd375, [%rd374];
	mad.lo.s64 	%rd242, %rd375, %rd550, %rd557;
	add.s32 	%r49, %r240, -1;
	mul.wide.u32 	%rd376, %r49, 8;
	add.s64 	%rd377, %rd2, %rd376;
	ld.global.u64 	%rd243, [%rd377];
	or.b64  	%rd378, %rd549, %rd243;
	and.b64  	%rd379, %rd378, -4294967296;
	setp.ne.s64 	%p23, %rd379, 0;
	@%p23 bra 	$L__BB162_114;
	cvt.u32.u64 	%r127, %rd243;
	cvt.u32.u64 	%r128, %rd549;
	div.u32 	%r129, %r128, %r127;
	mul.lo.s32 	%r130, %r129, %r127;
	sub.s32 	%r131, %r128, %r130;
	cvt.u64.u32 	%rd548, %r129;
	cvt.u64.u32 	%rd552, %r131;
	bra.uni 	$L__BB162_115;
$L__BB162_114:
	div.s64 	%rd548, %rd549, %rd243;
	mul.lo.s64 	%rd380, %rd548, %rd243;
	sub.s64 	%rd552, %rd549, %rd380;
$L__BB162_115:
	add.s64 	%rd382, %rd1, %rd376;
	ld.global.u64 	%rd383, [%rd382];
	mad.lo.s64 	%rd557, %rd383, %rd552, %rd242;
	add.s32 	%r240, %r240, -2;
$L__BB162_116:
	and.b32  	%r132, %r25, 1;
	setp.eq.b32 	%p24, %r132, 1;
	not.pred 	%p25, %p24;
	@%p25 bra 	$L__BB162_121;
	mul.wide.u32 	%rd384, %r240, 8;
	add.s64 	%rd385, %rd2, %rd384;
	ld.global.u64 	%rd254, [%rd385];
	or.b64  	%rd386, %rd548, %rd254;
	and.b64  	%rd387, %rd386, -4294967296;
	setp.ne.s64 	%p26, %rd387, 0;
	@%p26 bra 	$L__BB162_119;
	cvt.u32.u64 	%r133, %rd254;
	cvt.u32.u64 	%r134, %rd548;
	rem.u32 	%r135, %r134, %r133;
	cvt.u64.u32 	%rd556, %r135;
	bra.uni 	$L__BB162_120;
$L__BB162_119:
	rem.s64 	%rd556, %rd548, %rd254;
$L__BB162_120:
	add.s64 	%rd389, %rd1, %rd384;
	ld.global.u64 	%rd390, [%rd389];
	mad.lo.s64 	%rd557, %rd390, %rd556, %rd557;
$L__BB162_121:
	shl.b64 	%rd391, %rd557, 2;
	add.s64 	%rd392, %rd3, %rd391;
	ld.global.u32 	%r52, [%rd392];
	cvt.rn.f32.u32 	%f11, %r52;
	abs.f32 	%f12, %f11;
	setp.eq.s32 	%p27, %r52, 1;
	mov.f32 	%f218, 0f3F800000;
	@%p27 bra 	$L__BB162_125;
	setp.num.f32 	%p28, %f12, %f12;
	@%p28 bra 	$L__BB162_124;
	mov.f32 	%f74, 0f40400000;
	add.rn.f32 	%f218, %f11, %f74;
	bra.uni 	$L__BB162_125;
$L__BB162_124:
	setp.lt.f32 	%p29, %f12, 0f00800000;
	mul.f32 	%f17, %f12, 0f4B800000;
	selp.f32 	%f18, %f17, %f12, %p29;
	mov.b32 	%r136, %f18;
	add.s32 	%r137, %r136, -1060439283;
	and.b32  	%r138, %r137, -8388608;
	sub.s32 	%r139, %r136, %r138;
	mov.b32 	%f19, %r139;
	cvt.rn.f32.s32 	%f20, %r138;
	selp.f32 	%f21, 0fC1C00000, 0f00000000, %p29;
	fma.rn.f32 	%f22, %f20, 0f34000000, %f21;
	add.f32 	%f23, %f19, 0fBF800000;
	add.f32 	%f24, %f19, 0f3F800000;
	rcp.approx.ftz.f32 	%f25, %f24;
	add.f32 	%f26, %f23, %f23;
	mul.f32 	%f27, %f26, %f25;
	mul.f32 	%f28, %f27, %f27;
	neg.f32 	%f29, %f27;
	sub.f32 	%f30, %f23, %f27;
	add.f32 	%f31, %f30, %f30;
	fma.rn.f32 	%f32, %f29, %f23, %f31;
	mul.rn.f32 	%f33, %f25, %f32;
	fma.rn.f32 	%f34, %f28, 0f3A2C32E4, 0f3B52E7DB;
	fma.rn.f32 	%f35, %f34, %f28, 0f3C93BB73;
	fma.rn.f32 	%f36, %f35, %f28, 0f3DF6384F;
	mul.rn.f32 	%f37, %f36, %f28;
	fma.rn.f32 	%f38, %f27, 0f3FB8AA3B, %f22;
	mul.f32 	%f39, %f37, 0f40400000;
	sub.f32 	%f40, %f22, %f38;
	fma.rn.f32 	%f41, %f27, 0f3FB8AA3B, %f40;
	fma.rn.f32 	%f42, %f33, 0f3FB8AA3B, %f41;
	fma.rn.f32 	%f43, %f27, 0f32A55E34, %f42;
	fma.rn.f32 	%f44, %f39, %f33, %f43;
	fma.rn.f32 	%f45, %f37, %f27, %f44;
	add.rn.f32 	%f46, %f38, %f45;
	mov.f32 	%f47, 0f40400000;
	mul.rn.f32 	%f48, %f46, %f47;
	cvt.rni.f32.f32 	%f49, %f48;
	sub.f32 	%f50, %f48, %f49;
	neg.f32 	%f51, %f48;
	fma.rn.f32 	%f52, %f46, 0f40400000, %f51;
	neg.f32 	%f53, %f38;
	add.rn.f32 	%f54, %f46, %f53;
	neg.f32 	%f55, %f54;
	add.rn.f32 	%f56, %f45, %f55;
	fma.rn.f32 	%f57, %f56, 0f40400000, %f52;
	add.f32 	%f58, %f50, %f57;
	setp.gt.f32 	%p30, %f49, 0f00000000;
	selp.b32 	%r140, 0, -2097152000, %p30;
	setp.eq.s32 	%p31, %r52, 0;
	setp.eq.f32 	%p32, %f12, 0f7F800000;
	add.f32 	%f59, %f11, %f11;
	setp.lt.f32 	%p33, %f48, 0f00000000;
	selp.f32 	%f60, 0f00000000, 0f7F800000, %p33;
	abs.f32 	%f61, %f48;
	setp.gt.f32 	%p34, %f61, 0f43180000;
	cvt.rzi.s32.f32 	%r141, %f49;
	shl.b32 	%r142, %r141, 23;
	sub.s32 	%r143, %r142, %r140;
	mov.b32 	%f62, %r143;
	add.s32 	%r144, %r140, 2130706432;
	mov.b32 	%f63, %r144;
	fma.rn.f32 	%f64, %f58, 0f391FCB8E, 0f3AAF85ED;
	fma.rn.f32 	%f65, %f64, %f58, 0f3C1D9856;
	fma.rn.f32 	%f66, %f65, %f58, 0f3D6357BB;
	fma.rn.f32 	%f67, %f66, %f58, 0f3E75FDEC;
	fma.rn.f32 	%f68, %f67, %f58, 0f3F317218;
	fma.rn.f32 	%f69, %f68, %f58, 0f3F800000;
	mul.f32 	%f70, %f69, %f63;
	mul.f32 	%f71, %f70, %f62;
	selp.f32 	%f72, %f60, %f71, %p34;
	selp.f32 	%f73, %f59, %f72, %p32;
	selp.f32 	%f218, %f59, %f73, %p31;
$L__BB162_125:
	st.shared.f32 	[%r5], %f218;
$L__BB162_126:
	bar.sync 	0;
	setp.lt.u32 	%p72, %r242, 66;
	@%p72 bra 	$L__BB162_130;
$L__BB162_127:
	shr.u32 	%r54, %r242, 1;
	setp.ge.u32 	%p73, %r1, %r54;
	@%p73 bra 	$L__BB162_129;
	ld.shared.f32 	%f194, [%r5];
	shl.b32 	%r231, %r54, 2;
	add.s32 	%r232, %r5, %r231;
	ld.shared.f32 	%f195, [%r232];
	add.f32 	%f196, %f194, %f195;
	st.shared.f32 	[%r5], %f196;
$L__BB162_129:
	bar.sync 	0;
	setp.gt.u32 	%p74, %r242, 131;
	mov.u32 	%r242, %r54;
	@%p74 bra 	$L__BB162_127;
$L__BB162_130:
	setp.gt.u32 	%p75, %r1, 31;
	@%p75 bra 	$L__BB162_133;
	ld.volatile.shared.f32 	%f197, [%r5];
	ld.volatile.shared.f32 	%f198, [%r5+128];
	add.f32 	%f199, %f197, %f198;
	st.volatile.shared.f32 	[%r5], %f199;
	ld.volatile.shared.f32 	%f200, [%r5];
	ld.volatile.shared.f32 	%f201, [%r5+64];
	add.f32 	%f202, %f200, %f201;
	st.volatile.shared.f32 	[%r5], %f202;
	ld.volatile.shared.f32 	%f203, [%r5];
	ld.volatile.shared.f32 	%f204, [%r5+32];
	add.f32 	%f205, %f203, %f204;
	st.volatile.shared.f32 	[%r5], %f205;
	ld.volatile.shared.f32 	%f206, [%r5];
	ld.volatile.shared.f32 	%f207, [%r5+16];
	add.f32 	%f208, %f206, %f207;
	st.volatile.shared.f32 	[%r5], %f208;
	ld.volatile.shared.f32 	%f209, [%r5];
	ld.volatile.shared.f32 	%f210, [%r5+8];
	add.f32 	%f211, %f209, %f210;
	st.volatile.shared.f32 	[%r5], %f211;
	ld.volatile.shared.f32 	%f212, [%r5];
	ld.volatile.shared.f32 	%f213, [%r5+4];
	add.f32 	%f214, %f212, %f213;
	st.volatile.shared.f32 	[%r5], %f214;
	setp.ne.s32 	%p76, %r1, 0;
	@%p76 bra 	$L__BB162_133;
	ld.shared.f32 	%f215, [reducel3sdata_u32];
	cvta.to.global.u64 	%rd470, %rd260;
	mul.wide.u32 	%rd471, %r2, 4;
	add.s64 	%rd472, %rd470, %rd471;
	st.global.f32 	[%rd472], %f215;
$L__BB162_133:
	ret;

}
	// .globl	uncontiguous_cumulate_reducel3_u32
.visible .entry uncontiguous_cumulate_reducel3_u32(
	.param .u64 .ptr .align 1 uncontiguous_cumulate_reducel3_u32_param_0,
	.param .u64 .ptr .align 1 uncontiguous_cumulate_reducel3_u32_param_1,
	.param .u64 .ptr .align 1 uncontiguous_cumulate_reducel3_u32_param_2,
	.param .u64 .ptr .align 1 uncontiguous_cumulate_reducel3_u32_param_3,
	.param .u64 uncontiguous_cumulate_reducel3_u32_param_4,
	.param .u64 uncontiguous_cumulate_reducel3_u32_param_5
)
{
	.reg .pred 	%p<53>;
	.reg .b32 	%r<217>;
	.reg .b32 	%f<25>;
	.reg .b64 	%rd<558>;

	ld.param.u64 	%rd260, [uncontiguous_cumulate_reducel3_u32_param_0];
	ld.param.u64 	%rd263, [uncontiguous_cumulate_reducel3_u32_param_1];
	ld.param.u64 	%rd264, [uncontiguous_cumulate_reducel3_u32_param_2];
	ld.param.u64 	%rd265, [uncontiguous_cumulate_reducel3_u32_param_3];
	ld.param.u64 	%rd261, [uncontiguous_cumulate_reducel3_u32_param_4];
	ld.param.u64 	%rd262, [uncontiguous_cumulate_reducel3_u32_param_5];
	cvta.to.global.u64 	%rd1, %rd265;
	cvta.to.global.u64 	%rd2, %rd264;
	cvta.to.global.u64 	%rd3, %rd263;
	mov.u32 	%r1, %tid.x;
	mov.u32 	%r2, %ctaid.x;
	mov.u32 	%r216, %ntid.x;
	mul.lo.s32 	%r52, %r2, %r216;
	shl.b32 	%r53, %r52, 1;
	add.s32 	%r4, %r53, %r1;
	shl.b32 	%r54, %r1, 2;
	mov.u32 	%r55, reducel3sdata_u32;
	add.s32 	%r5, %r55, %r54;
	mov.b32 	%r56, 0;
	st.shared.u32 	[%r5], %r56;
	add.s32 	%r57, %r4, %r216;
	cvt.u64.u32 	%rd511, %r57;
	setp.le.u64 	%p1, %rd262, %rd511;
	@%p1 bra 	$L__BB163_54;
	cvt.u32.u64 	%r6, %rd261;
	add.s32 	%r210, %r6, -1;
	setp.lt.s32 	%p27, %r210, 0;
	mov.b64 	%rd515, 0;
	mov.u64 	%rd516, %rd515;
	@%p27 bra 	$L__BB163_53;
	cvt.u64.u32 	%rd512, %r4;
	setp.lt.u32 	%p28, %r210, 3;
	mov.b64 	%rd516, 0;
	mov.u64 	%rd515, %rd516;
	@%p28 bra 	$L__BB163_30;
	add.s32 	%r208, %r6, -2;
	and.b32  	%r134, %r6, -4;
	neg.s32 	%r207, %r134;
	mov.b64 	%rd516, 0;
$L__BB163_4:
	.pragma "nounroll";
	add.s32 	%r12, %r208, 1;
	mul.wide.u32 	%rd397, %r12, 8;
	add.s64 	%rd398, %rd2, %rd397;
	ld.global.u64 	%rd10, [%rd398];
	or.b64  	%rd399, %rd512, %rd10;
	and.b64  	%rd400, %rd399, -4294967296;
	setp.ne.s64 	%p29, %rd400, 0;
	@%p29 bra 	$L__BB163_6;
	cvt.u32.u64 	%r135, %rd10;
	cvt.u32.u64 	%r136, %rd512;
	div.u32 	%r137, %r136, %r135;
	mul.lo.s32 	%r138, %r137, %r135;
	sub.s32 	%r139, %r136, %r138;
	cvt.u64.u32 	%rd477, %r137;
	cvt.u64.u32 	%rd478, %r139;
	bra.uni 	$L__BB163_7;
$L__BB163_6:
	div.s64 	%rd477, %rd512, %rd10;
	mul.lo.s64 	%rd401, %rd477, %rd10;
	sub.s64 	%rd478, %rd512, %rd401;
$L__BB163_7:
	mul.wide.u32 	%rd402, %r12, 8;
	add.s64 	%rd403, %rd1, %rd402;
	ld.global.u64 	%rd17, [%rd403];
	mad.lo.s64 	%rd18, %rd17, %rd478, %rd515;
	or.b64  	%rd404, %rd511, %rd10;
	and.b64  	%rd405, %rd404, -4294967296;
	setp.ne.s64 	%p30, %rd405, 0;
	@%p30 bra 	$L__BB163_9;
	cvt.u32.u64 	%r140, %rd10;
	cvt.u32.u64 	%r141, %rd511;
	div.u32 	%r142, %r141, %r140;
	mul.lo.s32 	%r143, %r142, %r140;
	sub.s32 	%r144, %r141, %r143;
	cvt.u64.u32 	%rd479, %r142;
	cvt.u64.u32 	%rd480, %r144;
	bra.uni 	$L__BB163_10;
$L__BB163_9:
	div.s64 	%rd479, %rd511, %rd10;
	mul.lo.s64 	%rd406, %rd479, %rd10;
	sub.s64 	%rd480, %rd511, %rd406;
$L__BB163_10:
	mad.lo.s64 	%rd25, %rd480, %rd17, %rd516;
	add.s32 	%r13, %r208, -2;
	mul.wide.u32 	%rd407, %r208, 8;
	add.s64 	%rd408, %rd2, %rd407;
	ld.global.u64 	%rd26, [%rd408];
	or.b64  	%rd409, %rd477, %rd26;
	and.b64  	%rd410, %rd409, -4294967296;
	setp.ne.s64 	%p31, %rd410, 0;
	@%p31 bra 	$L__BB163_12;
	cvt.u32.u64 	%r145, %rd26;
	cvt.u32.u64 	%r146, %rd477;
	div.u32 	%r147, %r146, %r145;
	mul.lo.s32 	%r148, %r147, %r145;
	sub.s32 	%r149, %r146, %r148;
	cvt.u64.u32 	%rd481, %r147;
	cvt.u64.u32 	%rd482, %r149;
	bra.uni 	$L__BB163_13;
$L__BB163_12:
	div.s64 	%rd481, %rd477, %rd26;
	mul.lo.s64 	%rd411, %rd481, %rd26;
	sub.s64 	%rd482, %rd477, %rd411;
$L__BB163_13:
	mul.wide.u32 	%rd412, %r208, 8;
	add.s64 	%rd413, %rd1, %rd412;
	ld.global.u64 	%rd33, [%rd413];
	mad.lo.s64 	%rd34, %rd33, %rd482, %rd18;
	or.b64  	%rd414, %rd479, %rd26;
	and.b64  	%rd415, %rd414, -4294967296;
	setp.ne.s64 	%p32, %rd415, 0;
	@%p32 bra 	$L__BB163_15;
	cvt.u32.u64 	%r150, %rd26;
	cvt.u32.u64 	%r151, %rd479;
	div.u32 	%r152, %r151, %r150;
	mul.lo.s32 	%r153, %r152, %r150;
	sub.s32 	%r154, %r151, %r153;
	cvt.u64.u32 	%rd483, %r152;
	cvt.u64.u32 	%rd484, %r154;
	bra.uni 	$L__BB163_16;
$L__BB163_15:
	div.s64 	%rd483, %rd479, %rd26;
	mul.lo.s64 	%rd416, %rd483, %rd26;
	sub.s64 	%rd484, %rd479, %rd416;
$L__BB163_16:
	mad.lo.s64 	%rd41, %rd484, %rd33, %rd25;
	add.s32 	%r14, %r208, -1;
	mul.wide.u32 	%rd417, %r14, 8;
	add.s64 	%rd418, %rd2, %rd417;
	ld.global.u64 	%rd42, [%rd418];
	or.b64  	%rd419, %rd481, %rd42;
	and.b64  	%rd420, %rd419, -4294967296;
	setp.ne.s64 	%p33, %rd420, 0;
	@%p33 bra 	$L__BB163_18;
	cvt.u32.u64 	%r155, %rd42;
	cvt.u32.u64 	%r156, %rd481;
	div.u32 	%r157, %r156, %r155;
	mul.lo.s32 	%r158, %r157, %r155;
	sub.s32 	%r159, %r156, %r158;
	cvt.u64.u32 	%rd485, %r157;
	cvt.u64.u32 	%rd486, %r159;
	bra.uni 	$L__BB163_19;
$L__BB163_18:
	div.s64 	%rd485, %rd481, %rd42;
	mul.lo.s64 	%rd421, %rd485, %rd42;
	sub.s64 	%rd486, %rd481, %rd421;
$L__BB163_19:
	mul.wide.u32 	%rd422, %r14, 8;
	add.s64 	%rd423, %rd1, %rd422;
	ld.global.u64 	%rd49, [%rd423];
	mad.lo.s64 	%rd50, %rd49, %rd486, %rd34;
	or.b64  	%rd424, %rd483, %rd42;
	and.b64  	%rd425, %rd424, -4294967296;
	setp.ne.s64 	%p34, %rd425, 0;
	@%p34 bra 	$L__BB163_21;
	cvt.u32.u64 	%r160, %rd42;
	cvt.u32.u64 	%r161, %rd483;
	div.u32 	%r162, %r161, %r160;
	mul.lo.s32 	%r163, %r162, %r160;
	sub.s32 	%r164, %r161, %r163;
	cvt.u64.u32 	%rd487, %r162;
	cvt.u64.u32 	%rd488, %r164;
	bra.uni 	$L__BB163_22;
$L__BB163_21:
	div.s64 	%rd487, %rd483, %rd42;
	mul.lo.s64 	%rd426, %rd487, %rd42;
	sub.s64 	%rd488, %rd483, %rd426;
$L__BB163_22:
	mad.lo.s64 	%rd57, %rd488, %rd49, %rd41;
	mul.wide.u32 	%rd427, %r13, 8;
	add.s64 	%rd428, %rd2, %rd427;
	ld.global.u64 	%rd58, [%rd428];
	or.b64  	%rd429, %rd485, %rd58;
	and.b64  	%rd430, %rd429, -4294967296;
	setp.ne.s64 	%p35, %rd430, 0;
	@%p35 bra 	$L__BB163_24;
	cvt.u32.u64 	%r165, %rd58;
	cvt.u32.u64 	%r166, %rd485;
	div.u32 	%r167, %r166, %r165;
	mul.lo.s32 	%r168, %r167, %r165;
	sub.s32 	%r169, %r166, %r168;
	cvt.u64.u32 	%rd512, %r167;
	cvt.u64.u32 	%rd490, %r169;
	bra.uni 	$L__BB163_25;
$L__BB163_24:
	div.s64 	%rd512, %rd485, %rd58;
	mul.lo.s64 	%rd431, %rd512, %rd58;
	sub.s64 	%rd490, %rd485, %rd431;
$L__BB163_25:
	mul.wide.u32 	%rd432, %r13, 8;
	add.s64 	%rd433, %rd1, %rd432;
	ld.global.u64 	%rd65, [%rd433];
	mad.lo.s64 	%rd515, %rd65, %rd490, %rd50;
	or.b64  	%rd434, %rd487, %rd58;
	and.b64  	%rd435, %rd434, -4294967296;
	setp.ne.s64 	%p36, %rd435, 0;
	@%p36 bra 	$L__BB163_27;
	cvt.u32.u64 	%r170, %rd58;
	cvt.u32.u64 	%r171, %rd487;
	div.u32 	%r172, %r171, %r170;
	mul.lo.s32 	%r173, %r172, %r170;
	sub.s32 	%r174, %r171, %r173;
	cvt.u64.u32 	%rd511, %r172;
	cvt.u64.u32 	%rd492, %r174;
	bra.uni 	$L__BB163_28;
$L__BB163_27:
	div.s64 	%rd511, %rd487, %rd58;
	mul.lo.s64 	%rd436, %rd511, %rd58;
	sub.s64 	%rd492, %rd487, %rd436;
$L__BB163_28:
	mad.lo.s64 	%rd516, %rd492, %rd65, %rd57;
	add.s32 	%r208, %r208, -4;
	add.s32 	%r207, %r207, 4;
	setp.ne.s32 	%p37, %r207, 0;
	@%p37 bra 	$L__BB163_4;
	add.s32 	%r210, %r208, 1;
$L__BB163_30:
	and.b32  	%r19, %r6, 3;
	setp.eq.s32 	%p38, %r19, 0;
	@%p38 bra 	$L__BB163_53;
	setp.eq.s32 	%p39, %r19, 1;
	@%p39 bra 	$L__BB163_45;
	mul.wide.u32 	%rd438, %r210, 8;
	add.s64 	%rd439, %rd2, %rd438;
	ld.global.u64 	%rd80, [%rd439];
	or.b64  	%rd440, %rd512, %rd80;
	and.b64  	%rd441, %rd440, -4294967296;
	setp.ne.s64 	%p40, %rd441, 0;
	@%p40 bra 	$L__BB163_34;
	cvt.u32.u64 	%r175, %rd80;
	cvt.u32.u64 	%r176, %rd512;
	div.u32 	%r177, %r176, %r175;
	mul.lo.s32 	%r178, %r177, %r175;
	sub.s32 	%r179, %r176, %r178;
	cvt.u64.u32 	%rd499, %r177;
	cvt.u64.u32 	%rd500, %r179;
	bra.uni 	$L__BB163_35;
$L__BB163_34:
	div.s64 	%rd499, %rd512, %rd80;
	mul.lo.s64 	%rd442, %rd499, %rd80;
	sub.s64 	%rd500, %rd512, %rd442;
$L__BB163_35:
	add.s64 	%rd444, %rd1, %rd438;
	ld.global.u64 	%rd87, [%rd444];
	mad.lo.s64 	%rd88, %rd87, %rd500, %rd515;
	or.b64  	%rd445, %rd511, %rd80;
	and.b64  	%rd446, %rd445, -4294967296;
	setp.ne.s64 	%p41, %rd446, 0;
	@%p41 bra 	$L__BB163_37;
	cvt.u32.u64 	%r180, %rd80;
	cvt.u32.u64 	%r181, %rd511;
	div.u32 	%r182, %r181, %r180;
	mul.lo.s32 	%r183, %r182, %r180;
	sub.s32 	%r184, %r181, %r183;
	cvt.u64.u32 	%rd501, %r182;
	cvt.u64.u32 	%rd502, %r184;
	bra.uni 	$L__BB163_38;
$L__BB163_37:
	div.s64 	%rd501, %rd511, %rd80;
	mul.lo.s64 	%rd447, %rd501, %rd80;
	sub.s64 	%rd502, %rd511, %rd447;
$L__BB163_38:
	mad.lo.s64 	%rd95, %rd502, %rd87, %rd516;
	add.s32 	%r20, %r210, -1;
	mul.wide.u32 	%rd448, %r20, 8;
	add.s64 	%rd449, %rd2, %rd448;
	ld.global.u64 	%rd96, [%rd449];
	or.b64  	%rd450, %rd499, %rd96;
	and.b64  	%rd451, %rd450, -4294967296;
	setp.ne.s64 	%p42, %rd451, 0;
	@%p42 bra 	$L__BB163_40;
	cvt.u32.u64 	%r185, %rd96;
	cvt.u32.u64 	%r186, %rd499;
	div.u32 	%r187, %r186, %r185;
	mul.lo.s32 	%r188, %r187, %r185;
	sub.s32 	%r189, %r186, %r188;
	cvt.u64.u32 	%rd512, %r187;
	cvt.u64.u32 	%rd504, %r189;
	bra.uni 	$L__BB163_41;
$L__BB163_40:
	div.s64 	%rd512, %rd499, %rd96;
	mul.lo.s64 	%rd452, %rd512, %rd96;
	sub.s64 	%rd504, %rd499, %rd452;
$L__BB163_41:
	add.s64 	%rd454, %rd1, %rd448;
	ld.global.u64 	%rd103, [%rd454];
	mad.lo.s64 	%rd515, %rd103, %rd504, %rd88;
	or.b64  	%rd455, %rd501, %rd96;
	and.b64  	%rd456, %rd455, -4294967296;
	setp.ne.s64 	%p43, %rd456, 0;
	@%p43 bra 	$L__BB163_43;
	cvt.u32.u64 	%r190, %rd96;
	cvt.u32.u64 	%r191, %rd501;
	div.u32 	%r192, %r191, %r190;
	mul.lo.s32 	%r193, %r192, %r190;
	sub.s32 	%r194, %r191, %r193;
	cvt.u64.u32 	%rd511, %r192;
	cvt.u64.u32 	%rd506, %r194;
	bra.uni 	$L__BB163_44;
$L__BB163_43:
	div.s64 	%rd511, %rd501, %rd96;
	mul.lo.s64 	%rd457, %rd511, %rd96;
	sub.s64 	%rd506, %rd501, %rd457;
$L__BB163_44:
	mad.lo.s64 	%rd516, %rd506, %rd103, %rd95;
	add.s32 	%r210, %r210, -2;
$L__BB163_45:
	and.b32  	%r195, %r6, 1;
	setp.eq.b32 	%p44, %r195, 1;
	not.pred 	%p45, %p44;
	@%p45 bra 	$L__BB163_53;
	mul.wide.u32 	%rd458, %r210, 8;
	add.s64 	%rd459, %rd2, %rd458;
	ld.global.u64 	%rd118, [%rd459];
	or.b64  	%rd460, %rd512, %rd118;
	and.b64  	%rd461, %rd460, -4294967296;
	setp.ne.s64 	%p46, %rd461, 0;
	@%p46 bra 	$L__BB163_48;
	cvt.u32.u64 	%r196, %rd118;
	cvt.u32.u64 	%r197, %rd512;
	rem.u32 	%r198, %r197, %r196;
	cvt.u64.u32 	%rd513, %r198;
	bra.uni 	$L__BB163_49;
$L__BB163_48:
	rem.s64 	%rd513, %rd512, %rd118;
$L__BB163_49:
	add.s64 	%rd463, %rd1, %rd458;
	ld.global.u64 	%rd122, [%rd463];
	mad.lo.s64 	%rd515, %rd122, %rd513, %rd515;
	or.b64  	%rd464, %rd511, %rd118;
	and.b64  	%rd465, %rd464, -4294967296;
	setp.ne.s64 	%p47, %rd465, 0;
	@%p47 bra 	$L__BB163_51;
	cvt.u32.u64 	%r199, %rd118;
	cvt.u32.u64 	%r200, %rd511;
	rem.u32 	%r201, %r200, %r199;
	cvt.u64.u32 	%rd514, %r201;
	bra.uni 	$L__BB163_52;
$L__BB163_51:
	rem.s64 	%rd514, %rd511, %rd118;
$L__BB163_52:
	mad.lo.s64 	%rd516, %rd514, %rd122, %rd516;
$L__BB163_53:
	shl.b64 	%rd466, %rd515, 2;
	add.s64 	%rd467, %rd3, %rd466;
	ld.global.u32 	%r202, [%rd467];
	shl.b64 	%rd468, %rd516, 2;
	add.s64 	%rd469, %rd3, %rd468;
	ld.global.u32 	%r203, [%rd469];
	add.s32 	%r204, %r203, %r202;
	cvt.rn.f32.u32 	%f2, %r204;
	st.shared.f32 	[%r5], %f2;
	bra.uni 	$L__BB163_114;
$L__BB163_54:
	cvt.u64.u32 	%rd548, %r4;
	setp.le.u64 	%p2, %rd262, %rd548;
	@%p2 bra 	$L__BB163_114;
	cvt.u32.u64 	%r23, %rd261;
	add.s32 	%r214, %r23, -1;
	setp.lt.s32 	%p3, %r214, 0;
	mov.b64 	%rd557, 0;
	@%p3 bra 	$L__BB163_113;
	and.b32  	%r25, %r23, 7;
	setp.lt.u32 	%p4, %r214, 7;
	mov.b64 	%rd557, 0;
	@%p4 bra 	$L__BB163_84;
	add.s32 	%r212, %r23, -4;
	and.b32  	%r58, %r23, -8;
	neg.s32 	%r211, %r58;
	mov.b64 	%rd557, 0;
$L__BB163_58:
	.pragma "nounroll";
	add.s32 	%r30, %r212, 3;
	mul.wide.u32 	%rd270, %r30, 8;
	add.s64 	%rd271, %rd2, %rd270;
	ld.global.u64 	%rd133, [%rd271];
	or.b64  	%rd272, %rd548, %rd133;
	and.b64  	%rd273, %rd272, -4294967296;
	setp.ne.s64 	%p5, %rd273, 0;
	@%p5 bra 	$L__BB163_60;
	cvt.u32.u64 	%r59, %rd133;
	cvt.u32.u64 	%r60, %rd548;
	div.u32 	%r61, %r60, %r59;
	mul.lo.s32 	%r62, %r61, %r59;
	sub.s32 	%r63, %r60, %r62;
	cvt.u64.u32 	%rd519, %r61;
	cvt.u64.u32 	%rd520, %r63;
	bra.uni 	$L__BB163_61;
$L__BB163_60:
	div.s64 	%rd519, %rd548, %rd133;
	mul.lo.s64 	%rd274, %rd519, %rd133;
	sub.s64 	%rd520, %rd548, %rd274;
$L__BB163_61:
	add.s64 	%rd276, %rd1, %rd270;
	ld.global.u64 	%rd277, [%rd276];
	mad.lo.s64 	%rd140, %rd277, %rd520, %rd557;
	add.s32 	%r31, %r212, 2;
	mul.wide.u32 	%rd278, %r31, 8;
	add.s64 	%rd279, %rd2, %rd278;
	ld.global.u64 	%rd141, [%rd279];
	or.b64  	%rd280, %rd519, %rd141;
	and.b64  	%rd281, %rd280, -4294967296;
	setp.ne.s64 	%p6, %rd281, 0;
	@%p6 bra 	$L__BB163_63;
	cvt.u32.u64 	%r64, %rd141;
	cvt.u32.u64 	%r65, %rd519;
	div.u32 	%r66, %r65, %r64;
	mul.lo.s32 	%r67, %r66, %r64;
	sub.s32 	%r68, %r65, %r67;
	cvt.u64.u32 	%rd521, %r66;
	cvt.u64.u32 	%rd522, %r68;
	bra.uni 	$L__BB163_64;
$L__BB163_63:
	div.s64 	%rd521, %rd519, %rd141;
	mul.lo.s64 	%rd282, %rd521, %rd141;
	sub.s64 	%rd522, %rd519, %rd282;
$L__BB163_64:
	add.s64 	%rd284, %rd1, %rd278;
	ld.global.u64 	%rd285, [%rd284];
	mad.lo.s64 	%rd148, %rd285, %rd522, %rd140;
	add.s32 	%r32, %r212, 1;
	mul.wide.u32 	%rd286, %r32, 8;
	add.s64 	%rd287, %rd2, %rd286;
	ld.global.u64 	%rd149, [%rd287];
	or.b64  	%rd288, %rd521, %rd149;
	and.b64  	%rd289, %rd288, -4294967296;
	setp.ne.s64 	%p7, %rd289, 0;
	@%p7 bra 	$L__BB163_66;
	cvt.u32.u64 	%r69, %rd149;
	cvt.u32.u64 	%r70, %rd521;
	div.u32 	%r71, %r70, %r69;
	mul.lo.s32 	%r72, %r71, %r69;
	sub.s32 	%r73, %r70, %r72;
	cvt.u64.u32 	%rd523, %r71;
	cvt.u64.u32 	%rd524, %r73;
	bra.uni 	$L__BB163_67;
$L__BB163_66:
	div.s64 	%rd523, %rd521, %rd149;
	mul.lo.s64 	%rd290, %rd523, %rd149;
	sub.s64 	%rd524, %rd521, %rd290;
$L__BB163_67:
	add.s64 	%rd292, %rd1, %rd286;
	ld.global.u64 	%rd293, [%rd292];
	mad.lo.s64 	%rd156, %rd293, %rd524, %rd148;
	add.s32 	%r33, %r212, -4;
	mul.wide.u32 	%rd294, %r212, 8;
	add.s64 	%rd295, %rd2, %rd294;
	ld.global.u64 	%rd157, [%rd295];
	or.b64  	%rd296, %rd523, %rd157;
	and.b64  	%rd297, %rd296, -4294967296;
	setp.ne.s64 	%p8, %rd297, 0;
	@%p8 bra 	$L__BB163_69;
	cvt.u32.u64 	%r74, %rd157;
	cvt.u32.u64 	%r75, %rd523;
	div.u32 	%r76, %r75, %r74;
	mul.lo.s32 	%r77, %r76, %r74;
	sub.s32 	%r78, %r75, %r77;
	cvt.u64.u32 	%rd525, %r76;
	cvt.u64.u32 	%rd526, %r78;
	bra.uni 	$L__BB163_70;
$L__BB163_69:
	div.s64 	%rd525, %rd523, %rd157;
	mul.lo.s64 	%rd298, %rd525, %rd157;
	sub.s64 	%rd526, %rd523, %rd298;
$L__BB163_70:
	add.s64 	%rd300, %rd1, %rd294;
	ld.global.u64 	%rd301, [%rd300];
	mad.lo.s64 	%rd164, %rd301, %rd526, %rd156;
	add.s32 	%r34, %r212, -1;
	mul.wide.u32 	%rd302, %r34, 8;
	add.s64 	%rd303, %rd2, %rd302;
	ld.global.u64 	%rd165, [%rd303];
	or.b64  	%rd304, %rd525, %rd165;
	and.b64  	%rd305, %rd304, -4294967296;
	setp.ne.s64 	%p9, %rd305, 0;
	@%p9 bra 	$L__BB163_72;
	cvt.u32.u64 	%r79, %rd165;
	cvt.u32.u64 	%r80, %rd525;
	div.u32 	%r81, %r80, %r79;
	mul.lo.s32 	%r82, %r81, %r79;
	sub.s32 	%r83, %r80, %r82;
	cvt.u64.u32 	%rd527, %r81;
	cvt.u64.u32 	%rd528, %r83;
	bra.uni 	$L__BB163_73;
$L__BB163_72:
	div.s64 	%rd527, %rd525, %rd165;
	mul.lo.s64 	%rd306, %rd527, %rd165;
	sub.s64 	%rd528, %rd525, %rd306;
$L__BB163_73:
	add.s64 	%rd308, %rd1, %rd302;
	ld.global.u64 	%rd309, [%rd308];
	mad.lo.s64 	%rd172, %rd309, %rd528, %rd164;
	add.s32 	%r35, %r212, -2;
	mul.wide.u32 	%rd310, %r35, 8;
	add.s64 	%rd311, %rd2, %rd310;
	ld.global.u64 	%rd173, [%rd311];
	or.b64  	%rd312, %rd527, %rd173;
	and.b64  	%rd313, %rd312, -4294967296;
	setp.ne.s64 	%p10, %rd313, 0;
	@%p10 bra 	$L__BB163_75;
	cvt.u32.u64 	%r84, %rd173;
	cvt.u32.u64 	%r85, %rd527;
	div.u32 	%r86, %r85, %r84;
	mul.lo.s32 	%r87, %r86, %r84;
	sub.s32 	%r88, %r85, %r87;
	cvt.u64.u32 	%rd529, %r86;
	cvt.u64.u32 	%rd530, %r88;
	bra.uni 	$L__BB163_76;
$L__BB163_75:
	div.s64 	%rd529, %rd527, %rd173;
	mul.lo.s64 	%rd314, %rd529, %rd173;
	sub.s64 	%rd530, %rd527, %rd314;
$L__BB163_76:
	add.s64 	%rd316, %rd1, %rd310;
	ld.global.u64 	%rd317, [%rd316];
	mad.lo.s64 	%rd180, %rd317, %rd530, %rd172;
	add.s32 	%r36, %r212, -3;
	mul.wide.u32 	%rd318, %r36, 8;
	add.s64 	%rd319, %rd2, %rd318;
	ld.global.u64 	%rd181, [%rd319];
	or.b64  	%rd320, %rd529, %rd181;
	and.b64  	%rd321, %rd320, -4294967296;
	setp.ne.s64 	%p11, %rd321, 0;
	@%p11 bra 	$L__BB163_78;
	cvt.u32.u64 	%r89, %rd181;
	cvt.u32.u64 	%r90, %rd529;
	div.u32 	%r91, %r90, %r89;
	mul.lo.s32 	%r92, %r91, %r89;
	sub.s32 	%r93, %r90, %r92;
	cvt.u64.u32 	%rd531, %r91;
	cvt.u64.u32 	%rd532, %r93;
	bra.uni 	$L__BB163_79;
$L__BB163_78:
	div.s64 	%rd531, %rd529, %rd181;
	mul.lo.s64 	%rd322, %rd531, %rd181;
	sub.s64 	%rd532, %rd529, %rd322;
$L__BB163_79:
	add.s64 	%rd324, %rd1, %rd318;
	ld.global.u64 	%rd325, [%rd324];
	mad.lo.s64 	%rd188, %rd325, %rd532, %rd180;
	mul.wide.u32 	%rd326, %r33, 8;
	add.s64 	%rd327, %rd2, %rd326;
	ld.global.u64 	%rd189, [%rd327];
	or.b64  	%rd328, %rd531, %rd189;
	and.b64  	%rd329, %rd328, -4294967296;
	setp.ne.s64 	%p12, %rd329, 0;
	@%p12 bra 	$L__BB163_81;
	cvt.u32.u64 	%r94, %rd189;
	cvt.u32.u64 	%r95, %rd531;
	div.u32 	%r96, %r95, %r94;
	mul.lo.s32 	%r97, %r96, %r94;
	sub.s32 	%r98, %r95, %r97;
	cvt.u64.u32 	%rd548, %r96;
	cvt.u64.u32 	%rd534, %r98;
	bra.uni 	$L__BB163_82;
$L__BB163_81:
	div.s64 	%rd548, %rd531, %rd189;
	mul.lo.s64 	%rd330, %rd548, %rd189;
	sub.s64 	%rd534, %rd531, %rd330;
$L__BB163_82:
	add.s64 	%rd332, %rd1, %rd326;
	ld.global.u64 	%rd333, [%rd332];
	mad.lo.s64 	%rd557, %rd333, %rd534, %rd188;
	add.s32 	%r212, %r212, -8;
	add.s32 	%r211, %r211, 8;
	setp.ne.s32 	%p13, %r211, 0;
	@%p13 bra 	$L__BB163_58;
	add.s32 	%r214, %r212, 3;
$L__BB163_84:
	setp.eq.s32 	%p14, %r25, 0;
	@%p14 bra 	$L__BB163_113;
	and.b32  	%r41, %r23, 3;
	setp.lt.u32 	%p15, %r25, 4;
	@%p15 bra 	$L__BB163_99;
	mul.wide.u32 	%rd335, %r214, 8;
	add.s64 	%rd336, %rd2, %rd335;
	ld.global.u64 	%rd200, [%rd336];
	or.b64  	%rd337, %rd548, %rd200;
	and.b64  	%rd338, %rd337, -4294967296;
	setp.ne.s64 	%p16, %rd338, 0;
	@%p16 bra 	$L__BB163_88;
	cvt.u32.u64 	%r99, %rd200;
	cvt.u32.u64 	%r100, %rd548;
	div.u32 	%r101, %r100, %r99;
	mul.lo.s32 	%r102, %r101, %r99;
	sub.s32 	%r103, %r100, %r102;
	cvt.u64.u32 	%rd538, %r101;
	cvt.u64.u32 	%rd539, %r103;
	bra.uni 	$L__BB163_89;
$L__BB163_88:
	div.s64 	%rd538, %rd548, %rd200;
	mul.lo.s64 	%rd339, %rd538, %rd200;
	sub.s64 	%rd539, %rd548, %rd339;
$L__BB163_89:
	add.s64 	%rd341, %rd1, %rd335;
	ld.global.u64 	%rd342, [%rd341];
	mad.lo.s64 	%rd207, %rd342, %rd539, %rd557;
	add.s32 	%r42, %r214, -1;
	mul.wide.u32 	%rd343, %r42, 8;
	add.s64 	%rd344, %rd2, %rd343;
	ld.global.u64 	%rd208, [%rd344];
	or.b64  	%rd345, %rd538, %rd208;
	and.b64  	%rd346, %rd345, -4294967296;
	setp.ne.s64 	%p17, %rd346, 0;
	@%p17 bra 	$L__BB163_91;
	cvt.u32.u64 	%r104, %rd208;
	cvt.u32.u64 	%r105, %rd538;
	div.u32 	%r106, %r105, %r104;
	mul.lo.s32 	%r107, %r106, %r104;
	sub.s32 	%r108, %r105, %r107;
	cvt.u64.u32 	%rd540, %r106;
	cvt.u64.u32 	%rd541, %r108;
	bra.uni 	$L__BB163_92;
$L__BB163_91:
	div.s64 	%rd540, %rd538, %rd208;
	mul.lo.s64 	%rd347, %rd540, %rd208;
	sub.s64 	%rd541, %rd538, %rd347;
$L__BB163_92:
	add.s64 	%rd349, %rd1, %rd343;
	ld.global.u64 	%rd350, [%rd349];
	mad.lo.s64 	%rd215, %rd350, %rd541, %rd207;
	add.s32 	%r43, %r214, -2;
	mul.wide.u32 	%rd351, %r43, 8;
	add.s64 	%rd352, %rd2, %rd351;
	ld.global.u64 	%rd216, [%rd352];
	or.b64  	%rd353, %rd540, %rd216;
	and.b64  	%rd354, %rd353, -4294967296;
	setp.ne.s64 	%p18, %rd354, 0;
	@%p18 bra 	$L__BB163_94;
	cvt.u32.u64 	%r109, %rd216;
	cvt.u32.u64 	%r110, %rd540;
	div.u32 	%r111, %r110, %r109;
	mul.lo.s32 	%r112, %r111, %r109;
	sub.s32 	%r113, %r110, %r112;
	cvt.u64.u32 	%rd542, %r111;
	cvt.u64.u32 	%rd543, %r113;
	bra.uni 	$L__BB163_95;
$L__BB163_94:
	div.s64 	%rd542, %rd540, %rd216;
	mul.lo.s64 	%rd355, %rd542, %rd216;
	sub.s64 	%rd543, %rd540, %rd355;
$L__BB163_95:
	add.s64 	%rd357, %rd1, %rd351;
	ld.global.u64 	%rd358, [%rd357];
	mad.lo.s64 	%rd223, %rd358, %rd543, %rd215;
	add.s32 	%r44, %r214, -3;
	mul.wide.u32 	%rd359, %r44, 8;
	add.s64 	%rd360, %rd2, %rd359;
	ld.global.u64 	%rd224, [%rd360];
	or.b64  	%rd361, %rd542, %rd224;
	and.b64  	%rd362, %rd361, -4294967296;
	setp.ne.s64 	%p19, %rd362, 0;
	@%p19 bra 	$L__BB163_97;
	cvt.u32.u64 	%r114, %rd224;
	cvt.u32.u64 	%r115, %rd542;
	div.u32 	%r116, %r115, %r114;
	mul.lo.s32 	%r117, %r116, %r114;
	sub.s32 	%r118, %r115, %r117;
	cvt.u64.u32 	%rd548, %r116;
	cvt.u64.u32 	%rd545, %r118;
	bra.uni 	$L__BB163_98;
$L__BB163_97:
	div.s64 	%rd548, %rd542, %rd224;
	mul.lo.s64 	%rd363, %rd548, %rd224;
	sub.s64 	%rd545, %rd542, %rd363;
$L__BB163_98:
	add.s64 	%rd365, %rd1, %rd359;
	ld.global.u64 	%rd366, [%rd365];
	mad.lo.s64 	%rd557, %rd366, %rd545, %rd223;
	add.s32 	%r214, %r214, -4;
$L__BB163_99:
	setp.eq.s32 	%p20, %r41, 0;
	@%p20 bra 	$L__BB163_113;
	setp.eq.s32 	%p21, %r41, 1;
	@%p21 bra 	$L__BB163_108;
	mul.wide.u32 	%rd368, %r214, 8;
	add.s64 	%rd369, %rd2, %rd368;
	ld.global.u64 	%rd235, [%rd369];
	or.b64  	%rd370, %rd548, %rd235;
	and.b64  	%rd371, %rd370, -4294967296;
	setp.ne.s64 	%p22, %rd371, 0;
	@%p22 bra 	$L__BB163_103;
	cvt.u32.u64 	%r119, %rd235;
	cvt.u32.u64 	%r120, %rd548;
	div.u32 	%r121, %r120, %r119;
	mul.lo.s32 	%r122, %r121, %r119;
	sub.s32 	%r123, %r120, %r122;
	cvt.u64.u32 	%rd549, %r121;
	cvt.u64.u32 	%rd550, %r123;
	bra.uni 	$L__BB163_104;
$L__BB163_103:
	div.s64 	%rd549, %rd548, %rd235;
	mul.lo.s64 	%rd372, %rd549, %rd235;
	sub.s64 	%rd550, %rd548, %rd372;
$L__BB163_104:
	add.s64 	%rd374, %rd1, %rd368;
	ld.global.u64 	%rd375, [%rd374];
	mad.lo.s64 	%rd242, %rd375, %rd550, %rd557;
	add.s32 	%r47, %r214, -1;
	mul.wide.u32 	%rd376, %r47, 8;
	add.s64 	%rd377, %rd2, %rd376;
	ld.global.u64 	%rd243, [%rd377];
	or.b64  	%rd378, %rd549, %rd243;
	and.b64  	%rd379, %rd378, -4294967296;
	setp.ne.s64 	%p23, %rd379, 0;
	@%p23 bra 	$L__BB163_106;
	cvt.u32.u64 	%r124, %rd243;
	cvt.u32.u64 	%r125, %rd549;
	div.u32 	%r126, %r125, %r124;
	mul.lo.s32 	%r127, %r126, %r124;
	sub.s32 	%r128, %r125, %r127;
	cvt.u64.u32 	%rd548, %r126;
	cvt.u64.u32 	%rd552, %r128;
	bra.uni 	$L__BB163_107;
$L__BB163_106:
	div.s64 	%rd548, %rd549, %rd243;
	mul.lo.s64 	%rd380, %rd548, %rd243;
	sub.s64 	%rd552, %rd549, %rd380;
$L__BB163_107:
	add.s64 	%rd382, %rd1, %rd376;
	ld.global.u64 	%rd383, [%rd382];
	mad.lo.s64 	%rd557, %rd383, %rd552, %rd242;
	add.s32 	%r214, %r214, -2;
$L__BB163_108:
	and.b32  	%r129, %r23, 1;
	setp.eq.b32 	%p24, %r129, 1;
	not.pred 	%p25, %p24;
	@%p25 bra 	$L__BB163_113;
	mul.wide.u32 	%rd384, %r214, 8;
	add.s64 	%rd385, %rd2, %rd384;
	ld.global.u64 	%rd254, [%rd385];
	or.b64  	%rd386, %rd548, %rd254;
	and.b64  	%rd387, %rd386, -4294967296;
	setp.ne.s64 	%p26, %rd387, 0;
	@%p26 bra 	$L__BB163_111;
	cvt.u32.u64 	%r130, %rd254;
	cvt.u32.u64 	%r131, %rd548;
	rem.u32 	%r132, %r131, %r130;
	cvt.u64.u32 	%rd556, %r132;
	bra.uni 	$L__BB163_112;
$L__BB163_111:
	rem.s64 	%rd556, %rd548, %rd254;
$L__BB163_112:
	add.s64 	%rd389, %rd1, %rd384;
	ld.global.u64 	%rd390, [%rd389];
	mad.lo.s64 	%rd557, %rd390, %rd556, %rd557;
$L__BB163_113:
	shl.b64 	%rd391, %rd557, 2;
	add.s64 	%rd392, %rd3, %rd391;
	ld.global.u32 	%r133, [%rd392];
	cvt.rn.f32.u32 	%f1, %r133;
	st.shared.f32 	[%r5], %f1;
$L__BB163_114:
	bar.sync 	0;
	setp.lt.u32 	%p48, %r216, 66;
	@%p48 bra 	$L__BB163_118;
$L__BB163_115:
	shr.u32 	%r51, %r216, 1;
	setp.ge.u32 	%p49, %r1, %r51;
	@%p49 bra 	$L__BB163_117;
	ld.shared.f32 	%f3, [%r5];
	shl.b32 	%r205, %r51, 2;
	add.s32 	%r206, %r5, %r205;
	ld.shared.f32 	%f4, [%r206];
	add.f32 	%f5, %f3, %f4;
	st.shared.f32 	[%r5], %f5;
$L__BB163_117:
	bar.sync 	0;
	setp.gt.u32 	%p50, %r216, 131;
	mov.u32 	%r216, %r51;
	@%p50 bra 	$L__BB163_115;
$L__BB163_118:
	setp.gt.u32 	%p51, %r1, 31;
	@%p51 bra 	$L__BB163_121;
	ld.volatile.shared.f32 	%f6, [%r5];
	ld.volatile.shared.f32 	%f7, [%r5+128];
	add.f32 	%f8, %f6, %f7;
	st.volatile.shared.f32 	[%r5], %f8;
	ld.volatile.shared.f32 	%f9, [%r5];
	ld.volatile.shared.f32 	%f10, [%r5+64];
	add.f32 	%f11, %f9, %f10;
	st.volatile.shared.f32 	[%r5], %f11;
	ld.volatile.shared.f32 	%f12, [%r5];
	ld.volatile.shared.f32 	%f13, [%r5+32];
	add.f32 	%f14, %f12, %f13;
	st.volatile.shared.f32 	[%r5], %f14;
	ld.volatile.shared.f32 	%f15, [%r5];
	ld.volatile.shared.f32 	%f16, [%r5+16];
	add.f32 	%f17, %f15, %f16;
	st.volatile.shared.f32 	[%r5], %f17;
	ld.volatile.shared.f32 	%f18, [%r5];
	ld.volatile.shared.f32 	%f19, [%r5+8];
	add.f32 	%f20, %f18, %f19;
	st.volatile.shared.f32 	[%r5], %f20;
	ld.volatile.shared.f32 	%f21, [%r5];
	ld.volatile.shared.f32 	%f22, [%r5+4];
	add.f32 	%f23, %f21, %f22;
	st.volatile.shared.f32 	[%r5], %f23;
	setp.ne.s32 	%p52, %r1, 0;
	@%p52 bra 	$L__BB163_121;
	ld.shared.f32 	%f24, [reducel3sdata_u32];
	cvta.to.global.u64 	%rd470, %rd260;
	mul.wide.u32 	%rd471, %r2, 4;
	add.s64 	%rd472, %rd470, %rd471;
	st.global.f32 	[%rd472], %f24;
$L__BB163_121:
	ret;

}
	// .globl	contiguous_reducel32_u32
.visible .entry contiguous_reducel32_u32(
	.param .u64 .ptr .align 1 contiguous_reducel32_u32_param_0,
	.param .u64 .ptr .align 1 contiguous_reducel32_u32_param_1,
	.param .u64 .ptr .align 1 contiguous_reducel32_u32_param_2,
	.param .u64 .ptr .align 1 contiguous_reducel32_u32_param_3,
	.param .u64 contiguous_reducel32_u32_param_4,
	.param .u64 contiguous_reducel32_u32_param_5,
	.param .u64 contiguous_reducel32_u32_param_6
)
{
	.reg .pred 	%p<77>;
	.reg .b32 	%r<247>;
	.reg .b32 	%f<219>;
	.reg .b64 	%rd<572>;

	ld.param.u64 	%rd266, [contiguous_reducel32_u32_param_1];
	ld.param.u64 	%rd267, [contiguous_reducel32_u32_param_2];
	ld.param.u64 	%rd268, [contiguous_reducel32_u32_param_3];
	ld.param.u64 	%rd263, [contiguous_reducel32_u32_param_4];
	ld.param.u64 	%rd264, [contiguous_reducel32_u32_param_5];
	ld.param.u64 	%rd265, [contiguous_reducel32_u32_param_6];
	cvta.to.global.u64 	%rd1, %rd268;
	cvta.to.global.u64 	%rd2, %rd267;
	cvta.to.global.u64 	%rd571, %rd266;
	mov.u32 	%r1, %tid.x;
	mov.u32 	%r2, %ctaid.x;
	mov.u32 	%r246, %ntid.x;
	mul.lo.s32 	%r54, %r2, %r246;
	shl.b32 	%r55, %r54, 1;
	add.s32 	%r4, %r55, %r1;
	shl.b32 	%r56, %r1, 2;
	mov.u32 	%r57, reducel3sdata_u32;
	add.s32 	%r5, %r57, %r56;
	mov.b32 	%r58, 0;
	st.shared.u32 	[%r5], %r58;
	add.s32 	%r59, %r4, %r246;
	cvt.u64.u32 	%rd4, %r59;
	setp.le.u64 	%p1, %rd264, %rd4;
	@%p1 bra 	$L__BB164_62;
	cvt.u64.u32 	%rd401, %r4;
	mov.u32 	%r145, %ctaid.y;
	cvt.u64.u32 	%rd402, %r145;
	mul.lo.s64 	%rd403, %rd264, %rd402;
	add.s64 	%rd525, %rd403, %rd401;
	add.s64 	%rd523, %rd403, %rd4;
	cvt.u32.u64 	%r6, %rd263;
	add.s32 	%r240, %r6, -1;
	setp.lt.s32 	%p35, %r240, 0;
	mov.b64 	%rd529, 0;
	mov.u64 	%rd530, %rd529;
	@%p35 bra 	$L__BB164_53;
	setp.lt.u32 	%p36, %r240, 3;
	mov.b64 	%rd530, 0;
	mov.u64 	%rd529, %rd530;
	@%p36 bra 	$L__BB164_30;
	add.s32 	%r238, %r6, -2;
	and.b32  	%r146, %r6, -4;
	neg.s32 	%r237, %r146;
	mov.b64 	%rd530, 0;
$L__BB164_4:
	.pragma "nounroll";
	add.s32 	%r12, %r238, 1;
	mul.wide.u32 	%rd407, %r12, 8;
	add.s64 	%rd408, %rd2, %rd407;
	ld.global.u64 	%rd11, [%rd408];
	or.b64  	%rd409, %rd525, %rd11;
	and.b64  	%rd410, %rd409, -4294967296;
	setp.ne.s64 	%p37, %rd410, 0;
	@%p37 bra 	$L__BB164_6;
	cvt.u32.u64 	%r147, %rd11;
	cvt.u32.u64 	%r148, %rd525;
	div.u32 	%r149, %r148, %r147;
	mul.lo.s32 	%r150, %r149, %r147;
	sub.s32 	%r151, %r148, %r150;
	cvt.u64.u32 	%rd491, %r149;
	cvt.u64.u32 	%rd492, %r151;
	bra.uni 	$L__BB164_7;
$L__BB164_6:
	div.s64 	%rd491, %rd525, %rd11;
	mul.lo.s64 	%rd411, %rd491, %rd11;
	sub.s64 	%rd492, %rd525, %rd411;
$L__BB164_7:
	mul.wide.u32 	%rd412, %r12, 8;
	add.s64 	%rd413, %rd1, %rd412;
	ld.global.u64 	%rd18, [%rd413];
	mad.lo.s64 	%rd19, %rd18, %rd492, %rd529;
	or.b64  	%rd414, %rd523, %rd11;
	and.b64  	%rd415, %rd414, -4294967296;
	setp.ne.s64 	%p38, %rd415, 0;
	@%p38 bra 	$L__BB164_9;
	cvt.u32.u64 	%r152, %rd11;
	cvt.u32.u64 	%r153, %rd523;
	div.u32 	%r154, %r153, %r152;
	mul.lo.s32 	%r155, %r154, %r152;
	sub.s32 	%r156, %r153, %r155;
	cvt.u64.u32 	%rd493, %r154;
	cvt.u64.u32 	%rd494, %r156;
	bra.uni 	$L__BB164_10;
$L__BB164_9:
	div.s64 	%rd493, %rd523, %rd11;
	mul.lo.s64 	%rd416, %rd493, %rd11;
	sub.s64 	%rd494, %rd523, %rd416;
$L__BB164_10:
	mad.lo.s64 	%rd26, %rd494, %rd18, %rd530;
	mul.wide.u32 	%rd417, %r238, 8;
	add.s64 	%rd418, %rd2, %rd417;
	ld.global.u64 	%rd27, [%rd418];
	or.b64  	%rd419, %rd491, %rd27;
	and.b64  	%rd420, %rd419, -4294967296;
	setp.ne.s64 	%p39, %rd420, 0;
	@%p39 bra 	$L__BB164_12;
	cvt.u32.u64 	%r157, %rd27;
	cvt.u32.u64 	%r158, %rd491;
	div.u32 	%r159, %r158, %r157;
	mul.lo.s32 	%r160, %r159, %r157;
	sub.s32 	%r161, %r158, %r160;
	cvt.u64.u32 	%rd495, %r159;
	cvt.u64.u32 	%rd496, %r161;
	bra.uni 	$L__BB164_13;
$L__BB164_12:
	div.s64 	%rd495, %rd491, %rd27;
	mul.lo.s64 	%rd421, %rd495, %rd27;
	sub.s64 	%rd496, %rd491, %rd421;
$L__BB164_13:
	mul.wide.u32 	%rd422, %r238, 8;
	add.s64 	%rd423, %rd1, %rd422;
	ld.global.u64 	%rd34, [%rd423];
	mad.lo.s64 	%rd35, %rd34, %rd496, %rd19;
	or.b64  	%rd424, %rd493, %rd27;
	and.b64  	%rd425, %rd424, -4294967296;
	setp.ne.s64 	%p40, %rd425, 0;
	@%p40 bra 	$L__BB164_15;
	cvt.u32.u64 	%r162, %rd27;
	cvt.u32.u64 	%r163, %rd493;
	div.u32 	%r164, %r163, %r162;
	mul.lo.s32 	%r165, %r164, %r162;
	sub.s32 	%r166, %r163, %r165;
	cvt.u64.u32 	%rd497, %r164;
	cvt.u64.u32 	%rd498, %r166;
	bra.uni 	$L__BB164_16;
$L__BB164_15:
	div.s64 	%rd497, %rd493, %rd27;
	mul.lo.s64 	%rd426, %rd497, %rd27;
	sub.s64 	%rd498, %rd493, %rd426;
$L__BB164_16:
	mad.lo.s64 	%rd42, %rd498, %rd34, %rd26;
	add.s32 	%r13, %r238, -1;
	mul.wide.u32 	%rd427, %r13, 8;
	add.s64 	%rd428, %rd2, %rd427;
	ld.global.u64 	%rd43, [%rd428];
	or.b64  	%rd429, %rd495, %rd43;
	and.b64  	%rd430, %rd429, -4294967296;
	setp.ne.s64 	%p41, %rd430, 0;
	@%p41 bra 	$L__BB164_18;
	cvt.u32.u64 	%r167, %rd43;
	cvt.u32.u64 	%r168, %rd495;
	div.u32 	%r169, %r168, %r167;
	mul.lo.s32 	%r170, %r169, %r167;
	sub.s32 	%r171, %r168, %r170;
	cvt.u64.u32 	%rd499, %r169;
	cvt.u64.u32 	%rd500, %r171;
	bra.uni 	$L__BB164_19;
$L__BB164_18:
	div.s64 	%rd499, %rd495, %rd43;
	mul.lo.s64 	%rd431, %rd499, %rd43;
	sub.s64 	%rd500, %rd495, %rd431;
$L__BB164_19:
	mul.wide.u32 	%rd432, %r13, 8;
	add.s64 	%rd433, %rd1, %rd432;
	ld.global.u64 	%rd50, [%rd433];
	mad.lo.s64 	%rd51, %rd50, %rd500, %rd35;
	or.b64  	%rd434, %rd497, %rd43;
	and.b64  	%rd435, %rd434, -4294967296;
	setp.ne.s64 	%p42, %rd435, 0;
	@%p42 bra 	$L__BB164_21;
	cvt.u32.u64 	%r172, %rd43;
	cvt.u32.u64 	%r173, %rd497;
	div.u32 	%r174, %r173, %r172;
	mul.lo.s32 	%r175, %r174, %r172;
	sub.s32 	%r176, %r173, %r175;
	cvt.u64.u32 	%rd501, %r174;
	cvt.u64.u32 	%rd502, %r176;
	bra.uni 	$L__BB164_22;
$L__BB164_21:
	div.s64 	%rd501, %rd497, %rd43;
	mul.lo.s64 	%rd436, %rd501, %rd43;
	sub.s64 	%rd502, %rd497, %rd436;
$L__BB164_22:
	mad.lo.s64 	%rd58, %rd502, %rd50, %rd42;
	add.s32 	%r177, %r238, -2;
	mul.wide.u32 	%rd437, %r177, 8;
	add.s64 	%rd438, %rd2, %rd437;
	ld.global.u64 	%rd59, [%rd438];
	or.b64  	%rd439, %rd499, %rd59;
	and.b64  	%rd440, %rd439, -4294967296;
	setp.ne.s64 	%p43, %rd440, 0;
	@%p43 bra 	$L__BB164_24;
	cvt.u32.u64 	%r178, %rd59;
	cvt.u32.u64 	%r179, %rd499;
	div.u32 	%r180, %r179, %r178;
	mul.lo.s32 	%r181, %r180, %r178;
	sub.s32 	%r182, %r179, %r181;
	cvt.u64.u32 	%rd525, %r180;
	cvt.u64.u32 	%rd504, %r182;
	bra.uni 	$L__BB164_25;
$L__BB164_24:
	div.s64 	%rd525, %rd499, %rd59;
	mul.lo.s64 	%rd441, %rd525, %rd59;
	sub.s64 	%rd504, %rd499, %rd441;
$L__BB164_25:
	mul.wide.u32 	%rd442, %r177, 8;
	add.s64 	%rd443, %rd1, %rd442;
	ld.global.u64 	%rd66, [%rd443];
	mad.lo.s64 	%rd529, %rd66, %rd504, %rd51;
	or.b64  	%rd444, %rd501, %rd59;
	and.b64  	%rd445, %rd444, -4294967296;
	setp.ne.s64 	%p44, %rd445, 0;
	@%p44 bra 	$L__BB164_27;
	cvt.u32.u64 	%r184, %rd59;
	cvt.u32.u64 	%r185, %rd501;
	div.u32 	%r186, %r185, %r184;
	mul.lo.s32 	%r187, %r186, %r184;
	sub.s32 	%r188, %r185, %r187;
	cvt.u64.u32 	%rd523, %r186;
	cvt.u64.u32 	%rd506, %r188;
	bra.uni 	$L__BB164_28;
$L__BB164_27:
	div.s64 	%rd523, %rd501, %rd59;
	mul.lo.s64 	%rd446, %rd523, %rd59;
	sub.s64 	%rd506, %rd501, %rd446;
$L__BB164_28:
	mad.lo.s64 	%rd530, %rd506, %rd66, %rd58;
	add.s32 	%r238, %r238, -4;
	add.s32 	%r237, %r237, 4;
	setp.ne.s32 	%p45, %r237, 0;
	@%p45 bra 	$L__BB164_4;
	add.s32 	%r240, %r238, 1;
$L__BB164_30:
	and.b32  	%r18, %r6, 3;
	setp.eq.s32 	%p46, %r18, 0;
	@%p46 bra 	$L__BB164_53;
	setp.eq.s32 	%p47, %r18, 1;
	@%p47 bra 	$L__BB164_45;
	mul.wide.u32 	%rd448, %r240, 8;
	add.s64 	%rd449, %rd2, %rd448;
	ld.global.u64 	%rd81, [%rd449];
	or.b64  	%rd450, %rd525, %rd81;
	and.b64  	%rd451, %rd450, -4294967296;
	setp.ne.s64 	%p48, %rd451, 0;
	@%p48 bra 	$L__BB164_34;
	cvt.u32.u64 	%r189, %rd81;
	cvt.u32.u64 	%r190, %rd525;
	div.u32 	%r191, %r190, %r189;
	mul.lo.s32 	%r192, %r191, %r189;
	sub.s32 	%r193, %r190, %r192;
	cvt.u64.u32 	%rd513, %r191;
	cvt.u64.u32 	%rd514, %r193;
	bra.uni 	$L__BB164_35;
$L__BB164_34:
	div.s64 	%rd513, %rd525, %rd81;
	mul.lo.s64 	%rd452, %rd513, %rd81;
	sub.s64 	%rd514, %rd525, %rd452;
$L__BB164_35:
	add.s64 	%rd454, %rd1, %rd448;
	ld.global.u64 	%rd88, [%rd454];
	mad.lo.s64 	%rd89, %rd88, %rd514, %rd529;
	or.b64  	%rd455, %rd523, %rd81;
	and.b64  	%rd456, %rd455, -4294967296;
	setp.ne.s64 	%p49, %rd456, 0;
	@%p49 bra 	$L__BB164_37;
	cvt.u32.u64 	%r194, %rd81;
	cvt.u32.u64 	%r195, %rd523;
	div.u32 	%r196, %r195, %r194;
	mul.lo.s32 	%r197, %r196, %r194;
	sub.s32 	%r198, %r195, %r197;
	cvt.u64.u32 	%rd515, %r196;
	cvt.u64.u32 	%rd516, %r198;
	bra.uni 	$L__BB164_38;
$L__BB164_37:
	div.s64 	%rd515, %rd523, %rd81;
	mul.lo.s64 	%rd457, %rd515, %rd81;
	sub.s64 	%rd516, %rd523, %rd457;
$L__BB164_38:
	mad.lo.s64 	%rd96, %rd516, %rd88, %rd530;
	add.s32 	%r19, %r240, -1;
	mul.wide.u32 	%rd458, %r19, 8;
	add.s64 	%rd459, %rd2, %rd458;
	ld.global.u64 	%rd97, [%rd459];
	or.b64  	%rd460, %rd513, %rd97;
	and.b64  	%rd461, %rd460, -4294967296;
	setp.ne.s64 	%p50, %rd461, 0;
	@%p50 bra 	$L__BB164_40;
	cvt.u32.u64 	%r199, %rd97;
	cvt.u32.u64 	%r200, %rd513;
	div.u32 	%r201, %r200, %r199;
	mul.lo.s32 	%r202, %r201, %r199;
	sub.s32 	%r203, %r200, %r202;
	cvt.u64.u32 	%rd525, %r201;
	cvt.u64.u32 	%rd518, %r203;
	bra.uni 	$L__BB164_41;
$L__BB164_40:
	div.s64 	%rd525, %rd513, %rd97;
	mul.lo.s64 	%rd462, %rd525, %rd97;
	sub.s64 	%rd518, %rd513, %rd462;
$L__BB164_41:
	add.s64 	%rd464, %rd1, %rd458;
	ld.global.u64 	%rd104, [%rd464];
	mad.lo.s64 	%rd529, %rd104, %rd518, %rd89;
	or.b64  	%rd465, %rd515, %rd97;
	and.b64  	%rd466, %rd465, -4294967296;
	setp.ne.s64 	%p51, %rd466, 0;
	@%p51 bra 	$L__BB164_43;
	cvt.u32.u64 	%r204, %rd97;
	cvt.u32.u64 	%r205, %rd515;
	div.u32 	%r206, %r205, %r204;
	mul.lo.s32 	%r207, %r206, %r204;
	sub.s32 	%r208, %r205, %r207;
	cvt.u64.u32 	%rd523, %r206;
	cvt.u64.u32 	%rd520, %r208;
	bra.uni 	$L__BB164_44;
$L__BB164_43:
	div.s64 	%rd523, %rd515, %rd97;
	mul.lo.s64 	%rd467, %rd523, %rd97;
	sub.s64 	%rd520, %rd515, %rd467;
$L__BB164_44:
	mad.lo.s64 	%rd530, %rd520, %rd104, %rd96;
	add.s32 	%r240, %r240, -2;
$L__BB164_45:
	and.b32  	%r209, %r6, 1;
	setp.eq.b32 	%p52, %r209, 1;
	not.pred 	%p53, %p52;
	@%p53 bra 	$L__BB164_53;
	mul.wide.u32 	%rd468, %r240, 8;
	add.s64 	%rd469, %rd2, %rd468;
	ld.global.u64 	%rd119, [%rd469];
	or.b64  	%rd470, %rd525, %rd119;
	and.b64  	%rd471, %rd470, -4294967296;
	setp.ne.s64 	%p54, %rd471, 0;
	@%p54 bra 	$L__BB164_48;
	cvt.u32.u64 	%r210, %rd119;
	cvt.u32.u64 	%r211, %rd525;
	rem.u32 	%r212, %r211, %r210;
	cvt.u64.u32 	%rd527, %r212;
	bra.uni 	$L__BB164_49;
$L__BB164_48:
	rem.s64 	%rd527, %rd525, %rd119;
$L__BB164_49:
	add.s64 	%rd473, %rd1, %rd468;
	ld.global.u64 	%rd123, [%rd473];
	mad.lo.s64 	%rd529, %rd123, %rd527, %rd529;
	or.b64  	%rd474, %rd523, %rd119;
	and.b64  	%rd475, %rd474, -4294967296;
	setp.ne.s64 	%p55, %rd475, 0;
	@%p55 bra 	$L__BB164_51;
	cvt.u32.u64 	%r213, %rd119;
	cvt.u32.u64 	%r214, %rd523;
	rem.u32 	%r215, %r214, %r213;
	cvt.u64.u32 	%rd528, %r215;
	bra.uni 	$L__BB164_52;
$L__BB164_51:
	rem.s64 	%rd528, %rd523, %rd119;
$L__BB164_52:
	mad.lo.s64 	%rd530, %rd528, %rd123, %rd530;
$L__BB164_53:
	shl.b64 	%rd476, %rd529, 2;
	add.s64 	%rd477, %rd571, %rd476;
	ld.global.u32 	%r22, [%rd477];
	cvt.rn.f32.u32 	%f1, %r22;
	abs.f32 	%f2, %f1;
	setp.eq.s32 	%p56, %r22, 1;
	mov.f32 	%f216, 0f3F800000;
	@%p56 bra 	$L__BB164_57;
	setp.num.f32 	%p57, %f2, %f2;
	@%p57 bra 	$L__BB164_56;
	mov.f32 	%f133, 0f40400000;
	add.rn.f32 	%f216, %f1, %f133;
	bra.uni 	$L__BB164_57;
$L__BB164_56:
	setp.lt.f32 	%p58, %f2, 0f00800000;
	mul.f32 	%f76, %f2, 0f4B800000;
	selp.f32 	%f77, %f76, %f2, %p58;
	mov.b32 	%r216, %f77;
	add.s32 	%r217, %r216, -1060439283;
	and.b32  	%r218, %r217, -8388608;
	sub.s32 	%r219, %r216, %r218;
	mov.b32 	%f78, %r219;
	cvt.rn.f32.s32 	%f79, %r218;
	selp.f32 	%f80, 0fC1C00000, 0f00000000, %p58;
	fma.rn.f32 	%f81, %f79, 0f34000000, %f80;
	add.f32 	%f82, %f78, 0fBF800000;
	add.f32 	%f83, %f78, 0f3F800000;
	rcp.approx.ftz.f32 	%f84, %f83;
	add.f32 	%f85, %f82, %f82;
	mul.f32 	%f86, %f85, %f84;
	mul.f32 	%f87, %f86, %f86;
	neg.f32 	%f88, %f86;
	sub.f32 	%f89, %f82, %f86;
	add.f32 	%f90, %f89, %f89;
	fma.rn.f32 	%f91, %f88, %f82, %f90;
	mul.rn.f32 	%f92, %f84, %f91;
	fma.rn.f32 	%f93, %f87, 0f3A2C32E4, 0f3B52E7DB;
	fma.rn.f32 	%f94, %f93, %f87, 0f3C93BB73;
	fma.rn.f32 	%f95, %f94, %f87, 0f3DF6384F;
	mul.rn.f32 	%f96, %f95, %f87;
	fma.rn.f32 	%f97, %f86, 0f3FB8AA3B, %f81;
	mul.f32 	%f98, %f96, 0f40400000;
	sub.f32 	%f99, %f81, %f97;
	fma.rn.f32 	%f100, %f86, 0f3FB8AA3B, %f99;
	fma.rn.f32 	%f101, %f92, 0f3FB8AA3B, %f100;
	fma.rn.f32 	%f102, %f86, 0f32A55E34, %f101;
	fma.rn.f32 	%f103, %f98, %f92, %f102;
	fma.rn.f32 	%f104, %f96, %f86, %f103;
	add.rn.f32 	%f105, %f97, %f104;
	mov.f32 	%f106, 0f40400000;
	mul.rn.f32 	%f107, %f105, %f106;
	cvt.rni.f32.f32 	%f108, %f107;
	sub.f32 	%f109, %f107, %f108;
	neg.f32 	%f110, %f107;
	fma.rn.f32 	%f111, %f105, 0f40400000, %f110;
	neg.f32 	%f112, %f97;
	add.rn.f32 	%f113, %f105, %f112;
	neg.f32 	%f114, %f113;
	add.rn.f32 	%f115, %f104, %f114;
	fma.rn.f32 	%f116, %f115, 0f40400000, %f111;
	add.f32 	%f117, %f109, %f116;
	setp.gt.f32 	%p59, %f108, 0f00000000;
	selp.b32 	%r220, 0, -2097152000, %p59;
	setp.eq.s32 	%p60, %r22, 0;
	setp.eq.f32 	%p61, %f2, 0f7F800000;
	add.f32 	%f118, %f1, %f1;
	setp.lt.f32 	%p62, %f107, 0f00000000;
	selp.f32 	%f119, 0f00000000, 0f7F800000, %p62;
	abs.f32 	%f120, %f107;
	setp.gt.f32 	%p63, %f120, 0f43180000;
	cvt.rzi.s32.f32 	%r221, %f108;
	shl.b32 	%r222, %r221, 23;
	sub.s32 	%r223, %r222, %r220;
	mov.b32 	%f121, %r223;
	add.s32 	%r224, %r220, 2130706432;
	mov.b32 	%f122, %r224;
	fma.rn.f32 	%f123, %f117, 0f391FCB8E, 0f3AAF85ED;
	fma.rn.f32 	%f124, %f123, %f117, 0f3C1D9856;
	fma.rn.f32 	%f125, %f124, %f117, 0f3D6357BB;
	fma.rn.f32 	%f126, %f125, %f117, 0f3E75FDEC;
	fma.rn.f32 	%f127, %f126, %f117, 0f3F317218;
	fma.rn.f32 	%f128, %f127, %f117, 0f3F800000;
	mul.f32 	%f129, %f128, %f122;
	mul.f32 	%f130, %f129, %f121;
	selp.f32 	%f131, %f119, %f130, %p63;
	selp.f32 	%f132, %f118, %f131, %p61;
	selp.f32 	%f216, %f118, %f132, %p60;
$L__BB164_57:
	shl.b64 	%rd478, %rd530, 2;
	add.s64 	%rd479, %rd571, %rd478;
	ld.global.u32 	%r23, [%rd479];
	cvt.rn.f32.u32 	%f6, %r23;
	abs.f32 	%f7, %f6;
	setp.eq.s32 	%p64, %r23, 1;
	mov.f32 	%f217, 0f3F800000;
	@%p64 bra 	$L__BB164_61;
	setp.num.f32 	%p65, %f7, %f7;
	@%p65 bra 	$L__BB164_60;
	mov.f32 	%f192, 0f40400000;
	add.rn.f32 	%f217, %f6, %f192;
	bra.uni 	$L__BB164_61;
$L__BB164_60:
	setp.lt.f32 	%p66, %f7, 0f00800000;
	mul.f32 	%f135, %f7, 0f4B800000;
	selp.f32 	%f136, %f135, %f7, %p66;
	mov.b32 	%r225, %f136;
	add.s32 	%r226, %r225, -1060439283;
	and.b32  	%r227, %r226, -8388608;
	sub.s32 	%r228, %r225, %r227;
	mov.b32 	%f137, %r228;
	cvt.rn.f32.s32 	%f138, %r227;
	selp.f32 	%f139, 0fC1C00000, 0f00000000, %p66;
	fma.rn.f32 	%f140, %f138, 0f34000000, %f139;
	add.f32 	%f141, %f137, 0fBF800000;
	add.f32 	%f142, %f137, 0f3F800000;
	rcp.approx.ftz.f32 	%f143, %f142;
	add.f32 	%f144, %f141, %f141;
	mul.f32 	%f145, %f144, %f143;
	mul.f32 	%f146, %f145, %f145;
	neg.f32 	%f147, %f145;
	sub.f32 	%f148, %f141, %f145;
	add.f32 	%f149, %f148, %f148;
	fma.rn.f32 	%f150, %f147, %f141, %f149;
	mul.rn.f32 	%f151, %f143, %f150;
	fma.rn.f32 	%f152, %f146, 0f3A2C32E4, 0f3B52E7DB;
	fma.rn.f32 	%f153, %f152, %f146, 0f3C93BB73;
	fma.rn.f32 	%f154, %f153, %f146, 0f3DF6384F;
	mul.rn.f32 	%f155, %f154, %f146;
	fma.rn.f32 	%f156, %f145, 0f3FB8AA3B, %f140;
	mul.f32 	%f157, %f155, 0f40400000;
	sub.f32 	%f158, %f140, %f156;
	fma.rn.f32 	%f159, %f145, 0f3FB8AA3B, %f158;
	fma.rn.f32 	%f160, %f151, 0f3FB8AA3B, %f159;
	fma.rn.f32 	%f161, %f145, 0f32A55E34, %f160;
	fma.rn.f32 	%f162, %f157, %f151, %f161;
	fma.rn.f32 	%f163, %f155, %f145, %f162;
	add.rn.f32 	%f164, %f156, %f163;
	mov.f32 	%f165, 0f40400000;
	mul.rn.f32 	%f166, %f164, %f165;
	cvt.rni.f32.f32 	%f167, %f166;
	sub.f32 	%f168, %f166, %f167;
	neg.f32 	%f169, %f166;
	fma.rn.f32 	%f170, %f164, 0f40400000, %f169;
	neg.f32 	%f171, %f156;
	add.rn.f32 	%f172, %f164, %f171;
	neg.f32 	%f173, %f172;
	add.rn.f32 	%f174, %f163, %f173;
	fma.rn.f32 	%f175, %f174, 0f40400000, %f170;
	add.f32 	%f176, %f168, %f175;
	setp.gt.f32 	%p67, %f167, 0f00000000;
	selp.b32 	%r229, 0, -2097152000, %p67;
	setp.eq.s32 	%p68, %r23, 0;
	setp.eq.f32 	%p69, %f7, 0f7F800000;
	add.f32 	%f177, %f6, %f6;
	setp.lt.f32 	%p70, %f166, 0f00000000;
	selp.f32 	%f178, 0f00000000, 0f7F800000, %p70;
	abs.f32 	%f179, %f166;
	setp.gt.f32 	%p71, %f179, 0f43180000;
	cvt.rzi.s32.f32 	%r230, %f167;
	shl.b32 	%r231, %r230, 23;
	sub.s32 	%r232, %r231, %r229;
	mov.b32 	%f180, %r232;
	add.s32 	%r233, %r229, 2130706432;
	mov.b32 	%f181, %r233;
	fma.rn.f32 	%f182, %f176, 0f391FCB8E, 0f3AAF85ED;
	fma.rn.f32 	%f183, %f182, %f176, 0f3C1D9856;
	fma.rn.f32 	%f184, %f183, %f176, 0f3D6357BB;
	fma.rn.f32 	%f185, %f184, %f176, 0f3E75FDEC;
	fma.rn.f32 	%f186, %f185, %f176, 0f3F317218;
	fma.rn.f32 	%f187, %f186, %f176, 0f3F800000;
	mul.f32 	%f188, %f187, %f181;
	mul.f32 	%f189, %f188, %f180;
	selp.f32 	%f190, %f178, %f189, %p71;
	selp.f32 	%f191, %f177, %f190, %p69;
	selp.f32 	%f217, %f177, %f191, %p68;
$L__BB164_61:
	add.f32 	%f193, %f216, %f217;
	st.shared.f32 	[%r5], %f193;
	bra.uni 	$L__BB164_126;
$L__BB164_62:
	cvt.u64.u32 	%rd131, %r4;
	setp.le.u64 	%p2, %rd264, %rd131;
	@%p2 bra 	$L__BB164_126;
	mov.u32 	%r60, %ctaid.y;
	cvt.u64.u32 	%rd269, %r60;
	mad.lo.s64 	%rd562, %rd264, %rd269, %rd131;
	cvt.u32.u64 	%r24, %rd263;
	add.s32 	%r244, %r24, -1;
	setp.lt.s32 	%p3, %r244, 0;
	@%p3 bra 	$L__BB164_121;
	and.b32  	%r26, %r24, 7;
	setp.lt.u32 	%p4, %r244, 7;
	@%p4 bra 	$L__BB164_92;
	add.s32 	%r242, %r24, -4;
	and.b32  	%r61, %r24, -8;
	neg.s32 	%r241, %r61;
$L__BB164_66:
	.pragma "nounroll";
	add.s32 	%r31, %r242, 3;
	mul.wide.u32 	%rd271, %r31, 8;
	add.s64 	%rd272, %rd2, %rd271;
	ld.global.u64 	%rd135, [%rd272];
	or.b64  	%rd273, %rd562, %rd135;
	and.b64  	%rd274, %rd273, -4294967296;
	setp.ne.s64 	%p5, %rd274, 0;
	@%p5 bra 	$L__BB164_68;
	cvt.u32.u64 	%r62, %rd135;
	cvt.u32.u64 	%r63, %rd562;
	div.u32 	%r64, %r63, %r62;
	mul.lo.s32 	%r65, %r64, %r62;
	sub.s32 	%r66, %r63, %r65;
	cvt.u64.u32 	%rd533, %r64;
	cvt.u64.u32 	%rd534, %r66;
	bra.uni 	$L__BB164_69;
$L__BB164_68:
	div.s64 	%rd533, %rd562, %rd135;
	mul.lo.s64 	%rd275, %rd533, %rd135;
	sub.s64 	%rd534, %rd562, %rd275;
$L__BB164_69:
	add.s64 	%rd277, %rd1, %rd271;
	ld.global.u64 	%rd278, [%rd277];
	mul.lo.s64 	%rd142, %rd278, %rd534;
	add.s32 	%r32, %r242, 2;
	mul.wide.u32 	%rd279, %r32, 8;
	add.s64 	%rd280, %rd2, %rd279;
	ld.global.u64 	%rd143, [%rd280];
	or.b64  	%rd281, %rd533, %rd143;
	and.b64  	%rd282, %rd281, -4294967296;
	setp.ne.s64 	%p6, %rd282, 0;
	@%p6 bra 	$L__BB164_71;
	cvt.u32.u64 	%r67, %rd143;
	cvt.u32.u64 	%r68, %rd533;
	div.u32 	%r69, %r68, %r67;
	mul.lo.s32 	%r70, %r69, %r67;
	sub.s32 	%r71, %r68, %r70;
	cvt.u64.u32 	%rd535, %r69;
	cvt.u64.u32 	%rd536, %r71;
	bra.uni 	$L__BB164_72;
$L__BB164_71:
	div.s64 	%rd535, %rd533, %rd143;
	mul.lo.s64 	%rd283, %rd535, %rd143;
	sub.s64 	%rd536, %rd533, %rd283;
$L__BB164_72:
	add.s64 	%rd285, %rd1, %rd279;
	ld.global.u64 	%rd286, [%rd285];
	mad.lo.s64 	%rd150, %rd286, %rd536, %rd142;
	add.s32 	%r33, %r242, 1;
	mul.wide.u32 	%rd287, %r33, 8;
	add.s64 	%rd288, %rd2, %rd287;
	ld.global.u64 	%rd151, [%rd288];
	or.b64  	%rd289, %rd535, %rd151;
	and.b64  	%rd290, %rd289, -4294967296;
	setp.ne.s64 	%p7, %rd290, 0;
	@%p7 bra 	$L__BB164_74;
	cvt.u32.u64 	%r72, %rd151;
	cvt.u32.u64 	%r73, %rd535;
	div.u32 	%r74, %r73, %r72;
	mul.lo.s32 	%r75, %r74, %r72;
	sub.s32 	%r76, %r73, %r75;
	cvt.u64.u32 	%rd537, %r74;
	cvt.u64.u32 	%rd538, %r76;
	bra.uni 	$L__BB164_75;
$L__BB164_74:
	div.s64 	%rd537, %rd535, %rd151;
	mul.lo.s64 	%rd291, %rd537, %rd151;
	sub.s64 	%rd538, %rd535, %rd291;
$L__BB164_75:
	add.s64 	%rd293, %rd1, %rd287;
	ld.global.u64 	%rd294, [%rd293];
	mad.lo.s64 	%rd158, %rd294, %rd538, %rd150;
	add.s32 	%r34, %r242, -4;
	mul.wide.u32 	%rd295, %r242, 8;
	add.s64 	%rd296, %rd2, %rd295;
	ld.global.u64 	%rd159, [%rd296];
	or.b64  	%rd297, %rd537, %rd159;
	and.b64  	%rd298, %rd297, -4294967296;
	setp.ne.s64 	%p8, %rd298, 0;
	@%p8 bra 	$L__BB164_77;
	cvt.u32.u64 	%r77, %rd159;
	cvt.u32.u64 	%r78, %rd537;
	div.u32 	%r79, %r78, %r77;
	mul.lo.s32 	%r80, %r79, %r77;
	sub.s32 	%r81, %r78, %r80;
	cvt.u64.u32 	%rd539, %r79;
	cvt.u64.u32 	%rd540, %r81;
	bra.uni 	$L__BB164_78;
$L__BB164_77:
	div.s64 	%rd539, %rd537, %rd159;
	mul.lo.s64 	%rd299, %rd539, %rd159;
	sub.s64 	%rd540, %rd537, %rd299;
$L__BB164_78:
	add.s64 	%rd301, %rd1, %rd295;
	ld.global.u64 	%rd302, [%rd301];
	mad.lo.s64 	%rd166, %rd302, %rd540, %rd158;
	add.s32 	%r35, %r242, -1;
	mul.wide.u32 	%rd303, %r35, 8;
	add.s64 	%rd304, %rd2, %rd303;
	ld.global.u64 	%rd167, [%rd304];
	or.b64  	%rd305, %rd539, %rd167;
	and.b64  	%rd306, %rd305, -4294967296;
	setp.ne.s64 	%p9, %rd306, 0;
	@%p9 bra 	$L__BB164_80;
	cvt.u32.u64 	%r82, %rd167;
	cvt.u32.u64 	%r83, %rd539;
	div.u32 	%r84, %r83, %r82;
	mul.lo.s32 	%r85, %r84, %r82;
	sub.s32 	%r86, %r83, %r85;
	cvt.u64.u32 	%rd541, %r84;
	cvt.u64.u32 	%rd542, %r86;
	bra.uni 	$L__BB164_81;
$L__BB164_80:
	div.s64 	%rd541, %rd539, %rd167;
	mul.lo.s64 	%rd307, %rd541, %rd167;
	sub.s64 	%rd542, %rd539, %rd307;
$L__BB164_81:
	add.s64 	%rd309, %rd1, %rd303;
	ld.global.u64 	%rd310, [%rd309];
	mad.lo.s64 	%rd174, %rd310, %rd542, %rd166;
	add.s32 	%r36, %r242, -2;
	mul.wide.u32 	%rd311, %r36, 8;
	add.s64 	%rd312, %rd2, %rd311;
	ld.global.u64 	%rd175, [%rd312];
	or.b64  	%rd313, %rd541, %rd175;
	and.b64  	%rd314, %rd313, -4294967296;
	setp.ne.s64 	%p10, %rd314, 0;
	@%p10 bra 	$L__BB164_83;
	cvt.u32.u64 	%r87, %rd175;
	cvt.u32.u64 	%r88, %rd541;
	div.u32 	%r89, %r88, %r87;
	mul.lo.s32 	%r90, %r89, %r87;
	sub.s32 	%r91, %r88, %r90;
	cvt.u64.u32 	%rd543, %r89;
	cvt.u64.u32 	%rd544, %r91;
	bra.uni 	$L__BB164_84;
$L__BB164_83:
	div.s64 	%rd543, %rd541, %rd175;
	mul.lo.s64 	%rd315, %rd543, %rd175;
	sub.s64 	%rd544, %rd541, %rd315;
$L__BB164_84:
	add.s64 	%rd317, %rd1, %rd311;
	ld.global.u64 	%rd318, [%rd317];
	mad.lo.s64 	%rd182, %rd318, %rd544, %rd174;
	add.s32 	%r37, %r242, -3;
	mul.wide.u32 	%rd319, %r37, 8;
	add.s64 	%rd320, %rd2, %rd319;
	ld.global.u64 	%rd183, [%rd320];
	or.b64  	%rd321, %rd543, %rd183;
	and.b64  	%rd322, %rd321, -4294967296;
	setp.ne.s64 	%p11, %rd322, 0;
	@%p11 bra 	$L__BB164_86;
	cvt.u32.u64 	%r92, %rd183;
	cvt.u32.u64 	%r93, %rd543;
	div.u32 	%r94, %r93, %r92;
	mul.lo.s32 	%r95, %r94, %r92;
	sub.s32 	%r96, %r93, %r95;
	cvt.u64.u32 	%rd545, %r94;
	cvt.u64.u32 	%rd546, %r96;
	bra.uni 	$L__BB164_87;
$L__BB164_86:
	div.s64 	%rd545, %rd543, %rd183;
	mul.lo.s64 	%rd323, %rd545, %rd183;
	sub.s64 	%rd546, %rd543, %rd323;
$L__BB164_87:
	add.s64 	%rd325, %rd1, %rd319;
	ld.global.u64 	%rd326, [%rd325];
	mad.lo.s64 	%rd190, %rd326, %rd546, %rd182;
	mul.wide.u32 	%rd327, %r34, 8;
	add.s64 	%rd328, %rd2, %rd327;
	ld.global.u64 	%rd191, [%rd328];
	or.b64  	%rd329, %rd545, %rd191;
	and.b64  	%rd330, %rd329, -4294967296;
	setp.ne.s64 	%p12, %rd330, 0;
	@%p12 bra 	$L__BB164_89;
	cvt.u32.u64 	%r97, %rd191;
	cvt.u32.u64 	%r98, %rd545;
	div.u32 	%r99, %r98, %r97;
	mul.lo.s32 	%r100, %r99, %r97;
	sub.s32 	%r101, %r98, %r100;
	cvt.u64.u32 	%rd562, %r99;
	cvt.u64.u32 	%rd548, %r101;
	bra.uni 	$L__BB164_90;
$L__BB164_89:
	div.s64 	%rd562, %rd545, %rd191;
	mul.lo.s64 	%rd331, %rd562, %rd191;
	sub.s64 	%rd548, %rd545, %rd331;
$L__BB164_90:
	add.s64 	%rd333, %rd1, %rd327;
	ld.global.u64 	%rd334, [%rd333];
	mad.lo.s64 	%rd335, %rd334, %rd548, %rd190;
	shl.b64 	%rd336, %rd335, 2;
	add.s64 	%rd571, %rd571, %rd336;
	add.s32 	%r242, %r242, -8;
	add.s32 	%r241, %r241, 8;
	setp.ne.s32 	%p13, %r241, 0;
	@%p13 bra 	$L__BB164_66;
	add.s32 	%r244, %r242, 3;
$L__BB164_92:
	setp.eq.s32 	%p14, %r26, 0;
	@%p14 bra 	$L__BB164_121;
	and.b32  	%r42, %r24, 3;
	setp.lt.u32 	%p15, %r26, 4;
	@%p15 bra 	$L__BB164_107;
	mul.wide.u32 	%rd338, %r244, 8;
	add.s64 	%rd339, %rd2, %rd338;
	ld.global.u64 	%rd202, [%rd339];
	or.b64  	%rd340, %rd562, %rd202;
	and.b64  	%rd341, %rd340, -4294967296;
	setp.ne.s64 	%p16, %rd341, 0;
	@%p16 bra 	$L__BB164_96;
	cvt.u32.u64 	%r102, %rd202;
	cvt.u32.u64 	%r103, %rd562;
	div.u32 	%r104, %r103, %r102;
	mul.lo.s32 	%r105, %r104, %r102;
	sub.s32 	%r106, %r103, %r105;
	cvt.u64.u32 	%rd552, %r104;
	cvt.u64.u32 	%rd553, %r106;
	bra.uni 	$L__BB164_97;
$L__BB164_96:
	div.s64 	%rd552, %rd562, %rd202;
	mul.lo.s64 	%rd342, %rd552, %rd202;
	sub.s64 	%rd553, %rd562, %rd342;
$L__BB164_97:
	add.s64 	%rd344, %rd1, %rd338;
	ld.global.u64 	%rd345, [%rd344];
	mul.lo.s64 	%rd209, %rd345, %rd553;
	add.s32 	%r43, %r244, -1;
	mul.wide.u32 	%rd346, %r43, 8;
	add.s64 	%rd347, %rd2, %rd346;
	ld.global.u64 	%rd210, [%rd347];
	or.b64  	%rd348, %rd552, %rd210;
	and.b64  	%rd349, %rd348, -4294967296;
	setp.ne.s64 	%p17, %rd349, 0;
	@%p17 bra 	$L__BB164_99;
	cvt.u32.u64 	%r107, %rd210;
	cvt.u32.u64 	%r108, %rd552;
	div.u32 	%r109, %r108, %r107;
	mul.lo.s32 	%r110, %r109, %r107;
	sub.s32 	%r111, %r108, %r110;
	cvt.u64.u32 	%rd554, %r109;
	cvt.u64.u32 	%rd555, %r111;
	bra.uni 	$L__BB164_100;
$L__BB164_99:
	div.s64 	%rd554, %rd552, %rd210;
	mul.lo.s64 	%rd350, %rd554, %rd210;
	sub.s64 	%rd555, %rd552, %rd350;
$L__BB164_100:
	add.s64 	%rd352, %rd1, %rd346;
	ld.global.u64 	%rd353, [%rd352];
	mad.lo.s64 	%rd217, %rd353, %rd555, %rd209;
	add.s32 	%r44, %r244, -2;
	mul.wide.u32 	%rd354, %r44, 8;
	add.s64 	%rd355, %rd2, %rd354;
	ld.global.u64 	%rd218, [%rd355];
	or.b64  	%rd356, %rd554, %rd218;
	and.b64  	%rd357, %rd356, -4294967296;
	setp.ne.s64 	%p18, %rd357, 0;
	@%p18 bra 	$L__BB164_102;
	cvt.u32.u64 	%r112, %rd218;
	cvt.u32.u64 	%r113, %rd554;
	div.u32 	%r114, %r113, %r112;
	mul.lo.s32 	%r115, %r114, %r112;
	sub.s32 	%r116, %r113, %r115;
	cvt.u64.u32 	%rd556, %r114;
	cvt.u64.u32 	%rd557, %r116;
	bra.uni 	$L__BB164_103;
$L__BB164_102:
	div.s64 	%rd556, %rd554, %rd218;
	mul.lo.s64 	%rd358, %rd556, %rd218;
	sub.s64 	%rd557, %rd554, %rd358;
$L__BB164_103:
	add.s64 	%rd360, %rd1, %rd354;
	ld.global.u64 	%rd361, [%rd360];
	mad.lo.s64 	%rd225, %rd361, %rd557, %rd217;
	add.s32 	%r45, %r244, -3;
	mul.wide.u32 	%rd362, %r45, 8;
	add.s64 	%rd363, %rd2, %rd362;
	ld.global.u64 	%rd226, [%rd363];
	or.b64  	%rd364, %rd556, %rd226;
	and.b64  	%rd365, %rd364, -4294967296;
	setp.ne.s64 	%p19, %rd365, 0;
	@%p19 bra 	$L__BB164_105;
	cvt.u32.u64 	%r117, %rd226;
	cvt.u32.u64 	%r118, %rd556;
	div.u32 	%r119, %r118, %r117;
	mul.lo.s32 	%r120, %r119, %r117;
	sub.s32 	%r121, %r118, %r120;
	cvt.u64.u32 	%rd562, %r119;
	cvt.u64.u32 	%rd559, %r121;
	bra.uni 	$L__BB164_106;
$L__BB164_105:
	div.s64 	%rd562, %rd556, %rd226;
	mul.lo.s64 	%rd366, %rd562, %rd226;
	sub.s64 	%rd559, %rd556, %rd366;
$L__BB164_106:
	add.s64 	%rd368, %rd1, %rd362;
	ld.global.u64 	%rd369, [%rd368];
	mad.lo.s64 	%rd370, %rd369, %rd559, %rd225;
	shl.b64 	%rd371, %rd370, 2;
	add.s64 	%rd571, %rd571, %rd371;
	add.s32 	%r244, %r244, -4;
$L__BB164_107:
	setp.eq.s32 	%p20, %r42, 0;
	@%p20 bra 	$L__BB164_121;
	setp.eq.s32 	%p21, %r42, 1;
	@%p21 bra 	$L__BB164_116;
	mul.wide.u32 	%rd373, %r244, 8;
	add.s64 	%rd374, %rd2, %rd373;
	ld.global.u64 	%rd237, [%rd374];
	or.b64  	%rd375, %rd562, %rd237;
	and.b64  	%rd376, %rd375, -4294967296;
	setp.ne.s64 	%p22, %rd376, 0;
	@%p22 bra 	$L__BB164_111;
	cvt.u32.u64 	%r122, %rd237;
	cvt.u32.u64 	%r123, %rd562;
	div.u32 	%r124, %r123, %r122;
	mul.lo.s32 	%r125, %r124, %r122;
	sub.s32 	%r126, %r123, %r125;
	cvt.u64.u32 	%rd563, %r124;
	cvt.u64.u32 	%rd564, %r126;
	bra.uni 	$L__BB164_112;
$L__BB164_111:
	div.s64 	%rd563, %rd562, %rd237;
	mul.lo.s64 	%rd377, %rd563, %rd237;
	sub.s64 	%rd564, %rd562, %rd377;
$L__BB164_112:
	add.s64 	%rd379, %rd1, %rd373;
	ld.global.u64 	%rd380, [%rd379];
	mul.lo.s64 	%rd244, %rd380, %rd564;
	add.s32 	%r48, %r244, -1;
	mul.wide.u32 	%rd381, %r48, 8;
	add.s64 	%rd382, %rd2, %rd381;
	ld.global.u64 	%rd245, [%rd382];
	or.b64  	%rd383, %rd563, %rd245;
	and.b64  	%rd384, %rd383, -4294967296;
	setp.ne.s64 	%p23, %rd384, 0;
	@%p23 bra 	$L__BB164_114;
	cvt.u32.u64 	%r127, %rd245;
	cvt.u32.u64 	%r128, %rd563;
	div.u32 	%r129, %r128, %r127;
	mul.lo.s32 	%r130, %r129, %r127;
	sub.s32 	%r131, %r128, %r130;
	cvt.u64.u32 	%rd562, %r129;
	cvt.u64.u32 	%rd566, %r131;
	bra.uni 	$L__BB164_115;
$L__BB164_114:
	div.s64 	%rd562, %rd563, %rd245;
	mul.lo.s64 	%rd385, %rd562, %rd245;
	sub.s64 	%rd566, %rd563, %rd385;
$L__BB164_115:
	add.s64 	%rd387, %rd1, %rd381;
	ld.global.u64 	%rd388, [%rd387];
	mad.lo.s64 	%rd389, %rd388, %rd566, %rd244;
	shl.b64 	%rd390, %rd389, 2;
	add.s64 	%rd571, %rd571, %rd390;
	add.s32 	%r244, %r244, -2;
$L__BB164_116:
	and.b32  	%r132, %r24, 1;
	setp.eq.b32 	%p24, %r132, 1;
	not.pred 	%p25, %p24;
	@%p25 bra 	$L__BB164_121;
	mul.wide.u32 	%rd391, %r244, 8;
	add.s64 	%rd392, %rd2, %rd391;
	ld.global.u64 	%rd256, [%rd392];
	or.b64  	%rd393, %rd562, %rd256;
	and.b64  	%rd394, %rd393, -4294967296;
	setp.ne.s64 	%p26, %rd394, 0;
	@%p26 bra 	$L__BB164_119;
	cvt.u32.u64 	%r133, %rd256;
	cvt.u32.u64 	%r134, %rd562;
	rem.u32 	%r135, %r134, %r133;
	cvt.u64.u32 	%rd570, %r135;
	bra.uni 	$L__BB164_120;
$L__BB164_119:
	rem.s64 	%rd570, %rd562, %rd256;
$L__BB164_120:
	add.s64 	%rd396, %rd1, %rd391;
	ld.global.u64 	%rd397, [%rd396];
	mul.lo.s64 	%rd398, %rd397, %rd570;
	shl.b64 	%rd399, %rd398, 2;
	add.s64 	%rd571, %rd571, %rd399;
$L__BB164_121:
	ld.global.u32 	%r51, [%rd571];
	cvt.rn.f32.u32 	%f11, %r51;
	abs.f32 	%f12, %f11;
	setp.eq.s32 	%p27, %r51, 1;
	mov.f32 	%f218, 0f3F800000;
	@%p27 bra 	$L__BB164_125;
	setp.num.f32 	%p28, %f12, %f12;
	@%p28 bra 	$L__BB164_124;
	mov.f32 	%f74, 0f40400000;
	add.rn.f32 	%f218, %f11, %f74;
	bra.uni 	$L__BB164_125;
$L__BB164_124:
	setp.lt.f32 	%p29, %f12, 0f00800000;
	mul.f32 	%f17, %f12, 0f4B800000;
	selp.f32 	%f18, %f17, %f12, %p29;
	mov.b32 	%r136, %f18;
	add.s32 	%r137, %r136, -1060439283;
	and.b32  	%r138, %r137, -8388608;
	sub.s32 	%r139, %r136, %r138;
	mov.b32 	%f19, %r139;
	cvt.rn.f32.s32 	%f20, %r138;
	selp.f32 	%f21, 0fC1C00000, 0f00000000, %p29;
	fma.rn.f32 	%f22, %f20, 0f34000000, %f21;
	add.f32 	%f23, %f19, 0fBF800000;
	add.f32 	%f24, %f19, 0f3F800000;
	rcp.approx.ftz.f32 	%f25, %f24;
	add.f32 	%f26, %f23, %f23;
	mul.f32 	%f27, %f26, %f25;
	mul.f32 	%f28, %f27, %f27;
	neg.f32 	%f29, %f27;
	sub.f32 	%f30, %f23, %f27;
	add.f32 	%f31, %f30, %f30;
	fma.rn.f32 	%f32, %f29, %f23, %f31;
	mul.rn.f32 	%f33, %f25, %f32;
	fma.rn.f32 	%f34, %f28, 0f3A2C32E4, 0f3B52E7DB;
	fma.rn.f32 	%f35, %f34, %f28, 0f3C93BB73;
	fma.rn.f32 	%f36, %f35, %f28, 0f3DF6384F;
	mul.rn.f32 	%f37, %f36, %f28;
	fma.rn.f32 	%f38, %f27, 0f3FB8AA3B, %f22;
	mul.f32 	%f39, %f37, 0f40400000;
	sub.f32 	%f40, %f22, %f38;
	fma.rn.f32 	%f41, %f27, 0f3FB8AA3B, %f40;
	fma.rn.f32 	%f42, %f33, 0f3FB8AA3B, %f41;
	fma.rn.f32 	%f43, %f27, 0f32A55E34, %f42;
	fma.rn.f32 	%f44, %f39, %f33, %f43;
	fma.rn.f32 	%f45, %f37, %f27, %f44;
	add.rn.f32 	%f46, %f38, %f45;
	mov.f32 	%f47, 0f40400000;
	mul.rn.f32 	%f48, %f46, %f47;
	cvt.rni.f32.f32 	%f49, %f48;
	sub.f32 	%f50, %f48, %f49;
	neg.f32 	%f51, %f48;
	fma.rn.f32 	%f52, %f46, 0f40400000, %f51;
	neg.f32 	%f53, %f38;
	add.rn.f32 	%f54, %f46, %f53;
	neg.f32 	%f55, %f54;
	add.rn.f32 	%f56, %f45, %f55;
	fma.rn.f32 	%f57, %f56, 0f40400000, %f52;
	add.f32 	%f58, %f50, %f57;
	setp.gt.f32 	%p30, %f49, 0f00000000;
	selp.b32 	%r140, 0, -2097152000, %p30;
	setp.eq.s32 	%p31, %r51, 0;
	setp.eq.f32 	%p32, %f12, 0f7F800000;
	add.f32 	%f59, %f11, %f11;
	setp.lt.f32 	%p33, %f48, 0f00000000;
	selp.f32 	%f60, 0f00000000, 0f7F800000, %p33;
	abs.f32 	%f61, %f48;
	setp.gt.f32 	%p34, %f61, 0f43180000;
	cvt.rzi.s32.f32 	%r141, %f49;
	shl.b32 	%r142, %r141, 23;
	sub.s32 	%r143, %r142, %r140;
	mov.b32 	%f62, %r143;
	add.s32 	%r144, %r140, 2130706432;
	mov.b32 	%f63, %r144;
	fma.rn.f32 	%f64, %f58, 0f391FCB8E, 0f3AAF85ED;
	fma.rn.f32 	%f65, %f64, %f58, 0f3C1D9856;
	fma.rn.f32 	%f66, %f65, %f58, 0f3D6357BB;
	fma.rn.f32 	%f67, %f66, %f58, 0f3E75FDEC;
	fma.rn.f32 	%f68, %f67, %f58, 0f3F317218;
	fma.rn.f32 	%f69, %f68, %f58, 0f3F800000;
	mul.f32 	%f70, %f69, %f63;
	mul.f32 	%f71, %f70, %f62;
	selp.f32 	%f72, %f60, %f71, %p34;
	selp.f32 	%f73, %f59, %f72, %p32;
	selp.f32 	%f218, %f59, %f73, %p31;
$L__BB164_125:
	st.shared.f32 	[%r5], %f218;
$L__BB164_126:
	bar.sync 	0;
	setp.lt.u32 	%p72, %r246, 66;
	@%p72 bra 	$L__BB164_130;
$L__BB164_127:
	shr.u32 	%r53, %r246, 1;
	setp.ge.u32 	%p73, %r1, %r53;
	@%p73 bra 	$L__BB164_129;
	ld.shared.f32 	%f194, [%r5];
	shl.b32 	%r234, %r53, 2;
	add.s32 	%r235, %r5, %r234;
	ld.shared.f32 	%f195, [%r235];
	add.f32 	%f196, %f194, %f195;
	st.shared.f32 	[%r5], %f196;
$L__BB164_129:
	bar.sync 	0;
	setp.gt.u32 	%p74, %r246, 131;
	mov.u32 	%r246, %r53;
	@%p74 bra 	$L__BB164_127;
$L__BB164_130:
	setp.gt.u32 	%p75, %r1, 31;
	@%p75 bra 	$L__BB164_133;
	ld.volatile.shared.f32 	%f197, [%r5];
	ld.volatile.shared.f32 	%f198, [%r5+128];
	add.f32 	%f199, %f197, %f198;
	st.volatile.shared.f32 	[%r5], %f199;
	ld.volatile.shared.f32 	%f200, [%r5];
	ld.volatile.shared.f32 	%f201, [%r5+64];
	add.f32 	%f202, %f200, %f201;
	st.volatile.shared.f32 	[%r5], %f202;
	ld.volatile.shared.f32 	%f203, [%r5];
	ld.volatile.shared.f32 	%f204, [%r5+32];
	add.f32 	%f205, %f203, %f204;
	st.volatile.shared.f32 	[%r5], %f205;
	ld.volatile.shared.f32 	%f206, [%r5];
	ld.volatile.shared.f32 	%f207, [%r5+16];
	add.f32 	%f208, %f206, %f207;
	st.volatile.shared.f32 	[%r5], %f208;
	ld.volatile.shared.f32 	%f209, [%r5];
	ld.volatile.shared.f32 	%f210, [%r5+8];
	add.f32 	%f211, %f209, %f210;
	st.volatile.shared.f32 	[%r5], %f211;
	ld.volatile.shared.f32 	%f212, [%r5];
	ld.volatile.shared.f32 	%f213, [%r5+4];
	add.f32 	%f214, %f212, %f213;
	st.volatile.shared.f32 	[%r5], %f214;
	setp.ne.s32 	%p76, %r1, 0;
	@%p76 bra 	$L__BB164_133;
	ld.param.u64 	%rd486, [contiguous_reducel32_u32_param_0];
	ld.shared.f32 	%f215, [reducel3sdata_u32];
	cvt.u64.u32 	%rd480, %r2;
	mov.u32 	%r236, %ctaid.y;
	cvt.u64.u32 	%rd481, %r236;
	mad.lo.s64 	%rd482, %rd265, %rd481, %rd480;
	cvta.to.global.u64 	%rd483, %rd486;
	shl.b64 	%rd484, %rd482, 2;
	add.s64 	%rd485, %rd483, %rd484;
	st.global.f32 	[%rd485], %f215;
$L__BB164_133:
	ret;

}
	// .globl	contiguous_reducel322_u32
.visible .entry contiguous_reducel322_u32(
	.param .u64 .ptr .align 1 contiguous_reducel322_u32_param_0,
	.param .u64 .ptr .align 1 contiguous_reducel322_u32_param_1,
	.param .u64 contiguous_reducel322_u32_param_2,
	.param .u64 contiguous_reducel322_u32_param_3
)
{
	.reg .pred 	%p<8>;
	.reg .b32 	%r<24>;
	.reg .b32 	%f<25>;
	.reg .b64 	%rd<27>;

	ld.param.u64 	%rd4, [contiguous_reducel322_u32_param_0];
	ld.param.u64 	%rd7, [contiguous_reducel322_u32_param_1];
	ld.param.u64 	%rd5, [contiguous_reducel322_u32_param_2];
	ld.param.u64 	%rd6, [contiguous_reducel322_u32_param_3];
	cvta.to.global.u64 	%rd1, %rd7;
	mov.u32 	%r1, %tid.x;
	mov.u32 	%r2, %ctaid.x;
	mov.u32 	%r23, %ntid.x;
	mul.lo.s32 	%r8, %r2, %r23;
	shl.b32 	%r9, %r8, 1;
	add.s32 	%r4, %r9, %r1;
	shl.b32 	%r10, %r1, 2;
	mov.u32 	%r11, reducel3sdata_u32;
	add.s32 	%r5, %r11, %r10;
	mov.b32 	%r12, 0;
	st.shared.u32 	[%r5], %r12;
	add.s32 	%r13, %r4, %r23;
	cvt.u64.u32 	%rd2, %r13;
	setp.le.u64 	%p1, %rd5, %rd2;
	@%p1 bra 	$L__BB165_2;
	cvt.u64.u32 	%rd12, %r4;
	mov.u32 	%r16, %ctaid.y;
	cvt.u64.u32 	%rd13, %r16;
	mul.lo.s64 	%rd14, %rd5, %rd13;
	add.s64 	%rd15, %rd14, %rd12;
	shl.b64 	%rd16, %rd15, 2;
	add.s64 	%rd17, %rd1, %rd16;
	ld.global.u32 	%r17, [%rd17];
	add.s64 	%rd18, %rd14, %rd2;
	shl.b64 	%rd19, %rd18, 2;
	add.s64 	%rd20, %rd1, %rd19;
	ld.global.u32 	%r18, [%rd20];
	add.s32 	%r19, %r18, %r17;
	cvt.rn.f32.u32 	%f2, %r19;
	st.shared.f32 	[%r5], %f2;
	bra.uni 	$L__BB165_4;
$L__BB165_2:
	cvt.u64.u32 	%rd3, %r4;
	setp.le.u64 	%p2, %rd5, %rd3;
	@%p2 bra 	$L__BB165_4;
	mov.u32 	%r14, %ctaid.y;
	cvt.u64.u32 	%rd8, %r14;
	mad.lo.s64 	%rd9, %rd5, %rd8, %rd3;
	shl.b64 	%rd10, %rd9, 2;
	add.s64 	%rd11, %rd1, %rd10;
	ld.global.u32 	%r15, [%rd11];
	cvt.rn.f32.u32 	%f1, %r15;
	st.shared.f32 	[%r5], %f1;
$L__BB165_4:
	bar.sync 	0;
	setp.lt.u32 	%p3, %r23, 66;
	@%p3 bra 	$L__BB165_8;
$L__BB165_5:
	shr.u32 	%r7, %r23, 1;
	setp.ge.u32 	%p4, %r1, %r7;
	@%p4 bra 	$L__BB165_7;
	ld.shared.f32 	%f3, [%r5];
	shl.b32 	%r20, %r7, 2;
	add.s32 	%r21, %r5, %r20;
	ld.shared.f32 	%f4, [%r21];
	add.f32 	%f5, %f3, %f4;
	st.shared.f32 	[%r5], %f5;
$L__BB165_7:
	bar.sync 	0;
	setp.gt.u32 	%p5, %r23, 131;
	mov.u32 	%r23, %r7;
	@%p5 bra 	$L__BB165_5;
$L__BB165_8:
	setp.gt.u32 	%p6, %r1, 31;
	@%p6 bra 	$L__BB165_11;
	ld.volatile.shared.f32 	%f6, [%r5];
	ld.volatile.shared.f32 	%f7, [%r5+128];
	add.f32 	%f8, %f6, %f7;
	st.volatile.shared.f32 	[%r5], %f8;
	ld.volatile.shared.f32 	%f9, [%r5];
	ld.volatile.shared.f32 	%f10, [%r5+64];
	add.f32 	%f11, %f9, %f10;
	st.volatile.shared.f32 	[%r5], %f11;
	ld.volatile.shared.f32 	%f12, [%r5];
	ld.volatile.shared.f32 	%f13, [%r5+32];
	add.f32 	%f14, %f12, %f13;
	st.volatile.shared.f32 	[%r5], %f14;
	ld.volatile.shared.f32 	%f15, [%r5];
	ld.volatile.shared.f32 	%f16, [%r5+16];
	add.f32 	%f17, %f15, %f16;
	st.volatile.shared.f32 	[%r5], %f17;
	ld.volatile.shared.f32 	%f18, [%r5];
	ld.volatile.shared.f32 	%f19, [%r5+8];
	add.f32 	%f20, %f18, %f19;
	st.volatile.shared.f32 	[%r5], %f20;
	ld.volatile.shared.f32 	%f21, [%r5];
	ld.volatile.shared.f32 	%f22, [%r5+4];
	add.f32 	%f23, %f21, %f22;
	st.volatile.shared.f32 	[%r5], %f23;
	setp.ne.s32 	%p7, %r1, 0;
	@%p7 bra 	$L__BB165_11;
	ld.shared.f32 	%f24, [reducel3sdata_u32];
	cvt.u64.u32 	%rd21, %r2;
	mov.u32 	%r22, %ctaid.y;
	cvt.u64.u32 	%rd22, %r22;
	mad.lo.s64 	%rd23, %rd6, %rd22, %rd21;
	cvta.to.global.u64 	%rd24, %rd4;
	shl.b64 	%rd25, %rd23, 2;
	add.s64 	%rd26, %rd24, %rd25;
	st.global.f32 	[%rd26], %f24;
$L__BB165_11:
	ret;

}
	// .globl	contiguous_reducel33_u32
.visible .entry contiguous_reducel33_u32(
	.param .u64 .ptr .align 1 contiguous_reducel33_u32_param_0,
	.param .u64 .ptr .align 1 contiguous_reducel33_u32_param_1,
	.param .u64 .ptr .align 1 contiguous_reducel33_u32_param_2,
	.param .u64 .ptr .align 1 contiguous_reducel33_u32_param_3,
	.param .u64 contiguous_reducel33_u32_param_4,
	.param .u64 contiguous_reducel33_u32_param_5,
	.param .u64 contiguous_reducel33_u32_param_6
)
{
	.reg .pred 	%p<46>;
	.reg .b32 	%r<215>;
	.reg .b32 	%f<119>;
	.reg .b64 	%rd<308>;

	ld.param.u64 	%rd144, [contiguous_reducel33_u32_param_0];
	ld.param.u64 	%rd145, [contiguous_reducel33_u32_param_1];
	ld.param.u64 	%rd148, [contiguous_reducel33_u32_param_2];
	ld.param.u64 	%rd149, [contiguous_reducel33_u32_param_3];
	ld.param.u64 	%rd146, [contiguous_reducel33_u32_param_4];
	ld.param.u64 	%rd147, [contiguous_reducel33_u32_param_5];
	ld.param.u64 	%rd150, [contiguous_reducel33_u32_param_6];
	cvta.to.global.u64 	%rd1, %rd149;
	cvta.to.global.u64 	%rd2, %rd148;
	mov.u32 	%r1, %tid.y;
	mov.u32 	%r2, %ntid.x;
	mov.u32 	%r3, %tid.x;
	mad.lo.s32 	%r65, %r1, %r2, %r3;
	mov.u32 	%r66, %ctaid.x;
	mad.lo.s32 	%r67, %r66, %r2, %r3;
	mov.u32 	%r4, %ctaid.y;
	mov.u32 	%r5, %ntid.y;
	mad.lo.s32 	%r68, %r4, %r5, %r1;
	shl.b32 	%r69, %r65, 2;
	mov.u32 	%r70, reducel3sdata_u32;
	add.s32 	%r7, %r70, %r69;
	mov.b32 	%r71, 0;
	st.shared.u32 	[%r7], %r71;
	cvt.u64.u32 	%rd3, %r67;
	setp.le.u64 	%p1, %rd147, %rd3;
	cvt.u64.u32 	%rd152, %r68;
	setp.le.u64 	%p2, %rd150, %rd152;
	or.pred  	%p3, %p1, %p2;
	@%p3 bra 	$L__BB166_80;
	cvt.u32.u64 	%r72, %rd3;
	cvt.u32.u64 	%r73, %rd147;
	mad.lo.s32 	%r205, %r68, %r73, %r72;
	cvt.u32.u64 	%r9, %rd146;
	add.s32 	%r204, %r9, -1;
	setp.lt.s32 	%p4, %r204, 0;
	mov.b64 	%rd307, 0;
	@%p4 bra 	$L__BB166_59;
	setp.lt.u32 	%p5, %r204, 7;
	mov.b64 	%rd307, 0;
	@%p5 bra 	$L__BB166_30;
	add.s32 	%r200, %r9, -4;
	and.b32  	%r74, %r9, -8;
	neg.s32 	%r199, %r74;
	mov.b64 	%rd307, 0;
$L__BB166_4:
	.pragma "nounroll";
	add.s32 	%r16, %r200, 3;
	cvt.u64.u32 	%rd5, %r205;
	mul.wide.u32 	%rd157, %r16, 8;
	add.s64 	%rd158, %rd2, %rd157;
	ld.global.u64 	%rd6, [%rd158];
	and.b64  	%rd159, %rd6, -4294967296;
	setp.ne.s64 	%p6, %rd159, 0;
	@%p6 bra 	$L__BB166_6;
	cvt.u32.u64 	%r75, %rd6;
	cvt.u32.u64 	%r76, %rd5;
	div.u32 	%r77, %r76, %r75;
	mul.lo.s32 	%r78, %r77, %r75;
	sub.s32 	%r79, %r76, %r78;
	cvt.u64.u32 	%rd272, %r77;
	cvt.u64.u32 	%rd273, %r79;
	bra.uni 	$L__BB166_7;
$L__BB166_6:
	div.s64 	%rd272, %rd5, %rd6;
	mul.lo.s64 	%rd160, %rd272, %rd6;
	sub.s64 	%rd273, %rd5, %rd160;
$L__BB166_7:
	mul.wide.u32 	%rd161, %r16, 8;
	add.s64 	%rd162, %rd1, %rd161;
	ld.global.u64 	%rd163, [%rd162];
	mad.lo.s64 	%rd13, %rd163, %rd273, %rd307;
	add.s32 	%r17, %r200, 2;
	and.b64  	%rd14, %rd272, 4294967295;
	mul.wide.u32 	%rd164, %r17, 8;
	add.s64 	%rd165, %rd2, %rd164;
	ld.global.u64 	%rd15, [%rd165];
	and.b64  	%rd166, %rd15, -4294967296;
	setp.ne.s64 	%p7, %rd166, 0;
	@%p7 bra 	$L__BB166_9;
	cvt.u32.u64 	%r80, %rd15;
	cvt.u32.u64 	%r81, %rd14;
	div.u32 	%r82, %r81, %r80;
	mul.lo.s32 	%r83, %r82, %r80;
	sub.s32 	%r84, %r81, %r83;
	cvt.u64.u32 	%rd274, %r82;
	cvt.u64.u32 	%rd275, %r84;
	bra.uni 	$L__BB166_10;
$L__BB166_9:
	div.s64 	%rd274, %rd14, %rd15;
	mul.lo.s64 	%rd167, %rd274, %rd15;
	sub.s64 	%rd275, %rd14, %rd167;
$L__BB166_10:
	mul.wide.u32 	%rd168, %r17, 8;
	add.s64 	%rd169, %rd1, %rd168;
	ld.global.u64 	%rd170, [%rd169];
	mad.lo.s64 	%rd22, %rd170, %rd275, %rd13;
	add.s32 	%r18, %r200, 1;
	and.b64  	%rd23, %rd274, 4294967295;
	mul.wide.u32 	%rd171, %r18, 8;
	add.s64 	%rd172, %rd2, %rd171;
	ld.global.u64 	%rd24, [%rd172];
	and.b64  	%rd173, %rd24, -4294967296;
	setp.ne.s64 	%p8, %rd173, 0;
	@%p8 bra 	$L__BB166_12;
	cvt.u32.u64 	%r85, %rd24;
	cvt.u32.u64 	%r86, %rd23;
	div.u32 	%r87, %r86, %r85;
	mul.lo.s32 	%r88, %r87, %r85;
	sub.s32 	%r89, %r86, %r88;
	cvt.u64.u32 	%rd276, %r87;
	cvt.u64.u32 	%rd277, %r89;
	bra.uni 	$L__BB166_13;
$L__BB166_12:
	div.s64 	%rd276, %rd23, %rd24;
	mul.lo.s64 	%rd174, %rd276, %rd24;
	sub.s64 	%rd277, %rd23, %rd174;
$L__BB166_13:
	mul.wide.u32 	%rd175, %r18, 8;
	add.s64 	%rd176, %rd1, %rd175;
	ld.global.u64 	%rd177, [%rd176];
	mad.lo.s64 	%rd31, %rd177, %rd277, %rd22;
	and.b64  	%rd32, %rd276, 4294967295;
	mul.wide.u32 	%rd178, %r200, 8;
	add.s64 	%rd179, %rd2, %rd178;
	ld.global.u64 	%rd33, [%rd179];
	and.b64  	%rd180, %rd33, -4294967296;
	setp.ne.s64 	%p9, %rd180, 0;
	@%p9 bra 	$L__BB166_15;
	cvt.u32.u64 	%r90, %rd33;
	cvt.u32.u64 	%r91, %rd32;
	div.u32 	%r92, %r91, %r90;
	mul.lo.s32 	%r93, %r92, %r90;
	sub.s32 	%r94, %r91, %r93;
	cvt.u64.u32 	%rd278, %r92;
	cvt.u64.u32 	%rd279, %r94;
	bra.uni 	$L__BB166_16;
$L__BB166_15:
	div.s64 	%rd278, %rd32, %rd33;
	mul.lo.s64 	%rd181, %rd278, %rd33;
	sub.s64 	%rd279, %rd32, %rd181;
$L__BB166_16:
	mul.wide.u32 	%rd182, %r200, 8;
	add.s64 	%rd183, %rd1, %rd182;
	ld.global.u64 	%rd184, [%rd183];
	mad.lo.s64 	%rd40, %rd184, %rd279, %rd31;
	add.s32 	%r19, %r200, -1;
	and.b64  	%rd41, %rd278, 4294967295;
	mul.wide.u32 	%rd185, %r19, 8;
	add.s64 	%rd186, %rd2, %rd185;
	ld.global.u64 	%rd42, [%rd186];
	and.b64  	%rd187, %rd42, -4294967296;
	setp.ne.s64 	%p10, %rd187, 0;
	@%p10 bra 	$L__BB166_18;
	cvt.u32.u64 	%r95, %rd42;
	cvt.u32.u64 	%r96, %rd41;
	div.u32 	%r97, %r96, %r95;
	mul.lo.s32 	%r98, %r97, %r95;
	sub.s32 	%r99, %r96, %r98;
	cvt.u64.u32 	%rd280, %r97;
	cvt.u64.u32 	%rd281, %r99;
	bra.uni 	$L__BB166_19;
$L__BB166_18:
	div.s64 	%rd280, %rd41, %rd42;
	mul.lo.s64 	%rd188, %rd280, %rd42;
	sub.s64 	%rd281, %rd41, %rd188;
$L__BB166_19:
	mul.wide.u32 	%rd189, %r19, 8;
	add.s64 	%rd190, %rd1, %rd189;
	ld.global.u64 	%rd191, [%rd190];
	mad.lo.s64 	%rd49, %rd191, %rd281, %rd40;
	add.s32 	%r20, %r200, -2;
	and.b64  	%rd50, %rd280, 4294967295;
	mul.wide.u32 	%rd192, %r20, 8;
	add.s64 	%rd193, %rd2, %rd192;
	ld.global.u64 	%rd51, [%rd193];
	and.b64  	%rd194, %rd51, -4294967296;
	setp.ne.s64 	%p11, %rd194, 0;
	@%p11 bra 	$L__BB166_21;
	cvt.u32.u64 	%r100, %rd51;
	cvt.u32.u64 	%r101, %rd50;
	div.u32 	%r102, %r101, %r100;
	mul.lo.s32 	%r103, %r102, %r100;
	sub.s32 	%r104, %r101, %r103;
	cvt.u64.u32 	%rd282, %r102;
	cvt.u64.u32 	%rd283, %r104;
	bra.uni 	$L__BB166_22;
$L__BB166_21:
	div.s64 	%rd282, %rd50, %rd51;
	mul.lo.s64 	%rd195, %rd282, %rd51;
	sub.s64 	%rd283, %rd50, %rd195;
$L__BB166_22:
	mul.wide.u32 	%rd196, %r20, 8;
	add.s64 	%rd197, %rd1, %rd196;
	ld.global.u64 	%rd198, [%rd197];
	mad.lo.s64 	%rd58, %rd198, %rd283, %rd49;
	add.s32 	%r21, %r200, -3;
	and.b64  	%rd59, %rd282, 4294967295;
	mul.wide.u32 	%rd199, %r21, 8;
	add.s64 	%rd200, %rd2, %rd199;
	ld.global.u64 	%rd60, [%rd200];
	and.b64  	%rd201, %rd60, -4294967296;
	setp.ne.s64 	%p12, %rd201, 0;
	@%p12 bra 	$L__BB166_24;
	cvt.u32.u64 	%r105, %rd60;
	cvt.u32.u64 	%r106, %rd59;
	div.u32 	%r107, %r106, %r105;
	mul.lo.s32 	%r108, %r107, %r105;
	sub.s32 	%r109, %r106, %r108;
	cvt.u64.u32 	%rd284, %r107;
	cvt.u64.u32 	%rd285, %r109;
	bra.uni 	$L__BB166_25;
$L__BB166_24:
	div.s64 	%rd284, %rd59, %rd60;
	mul.lo.s64 	%rd202, %rd284, %rd60;
	sub.s64 	%rd285, %rd59, %rd202;
$L__BB166_25:
	mul.wide.u32 	%rd203, %r21, 8;
	add.s64 	%rd204, %rd1, %rd203;
	ld.global.u64 	%rd205, [%rd204];
	mad.lo.s64 	%rd67, %rd205, %rd285, %rd58;
	and.b64  	%rd68, %rd284, 4294967295;
	add.s32 	%r110, %r200, -4;
	mul.wide.u32 	%rd206, %r110, 8;
	add.s64 	%rd207, %rd2, %rd206;
	ld.global.u64 	%rd69, [%rd207];
	and.b64  	%rd208, %rd69, -4294967296;
	setp.ne.s64 	%p13, %rd208, 0;
	@%p13 bra 	$L__BB166_27;
	cvt.u32.u64 	%r111, %rd69;
	cvt.u32.u64 	%r112, %rd68;
	div.u32 	%r113, %r112, %r111;
	mul.lo.s32 	%r114, %r113, %r111;
	sub.s32 	%r115, %r112, %r114;
	cvt.u64.u32 	%rd286, %r113;
	cvt.u64.u32 	%rd287, %r115;
	bra.uni 	$L__BB166_28;
$L__BB166_27:
	div.s64 	%rd286, %rd68, %rd69;
	mul.lo.s64 	%rd209, %rd286, %rd69;
	sub.s64 	%rd287, %rd68, %rd209;
$L__BB166_28:
	mul.wide.u32 	%rd210, %r110, 8;
	add.s64 	%rd211, %rd1, %rd210;
	ld.global.u64 	%rd212, [%rd211];
	mad.lo.s64 	%rd307, %rd212, %rd287, %rd67;
	cvt.u32.u64 	%r205, %rd286;
	add.s32 	%r200, %r200, -8;
	add.s32 	%r199, %r199, 8;
	setp.ne.s32 	%p14, %r199, 0;
	@%p14 bra 	$L__BB166_4;
	add.s32 	%r204, %r200, 3;
$L__BB166_30:
	and.b32  	%r28, %r9, 7;
	setp.eq.s32 	%p15, %r28, 0;
	@%p15 bra 	$L__BB166_59;
	and.b32  	%r29, %r9, 3;
	setp.lt.u32 	%p16, %r28, 4;
	@%p16 bra 	$L__BB166_45;
	cvt.u64.u32 	%rd79, %r205;
	mul.wide.u32 	%rd214, %r204, 8;
	add.s64 	%rd215, %rd2, %rd214;
	ld.global.u64 	%rd80, [%rd215];
	and.b64  	%rd216, %rd80, -4294967296;
	setp.ne.s64 	%p17, %rd216, 0;
	@%p17 bra 	$L__BB166_34;
	cvt.u32.u64 	%r117, %rd80;
	cvt.u32.u64 	%r118, %rd79;
	div.u32 	%r119, %r118, %r117;
	mul.lo.s32 	%r120, %r119, %r117;
	sub.s32 	%r121, %r118, %r120;
	cvt.u64.u32 	%rd290, %r119;
	cvt.u64.u32 	%rd291, %r121;
	bra.uni 	$L__BB166_35;
$L__BB166_34:
	div.s64 	%rd290, %rd79, %rd80;
	mul.lo.s64 	%rd217, %rd290, %rd80;
	sub.s64 	%rd291, %rd79, %rd217;
$L__BB166_35:
	mul.wide.u32 	%rd218, %r204, 8;
	add.s64 	%rd219, %rd1, %rd218;
	ld.global.u64 	%rd220, [%rd219];
	mad.lo.s64 	%rd87, %rd220, %rd291, %rd307;
	add.s32 	%r30, %r204, -1;
	and.b64  	%rd88, %rd290, 4294967295;
	mul.wide.u32 	%rd221, %r30, 8;
	add.s64 	%rd222, %rd2, %rd221;
	ld.global.u64 	%rd89, [%rd222];
	and.b64  	%rd223, %rd89, -4294967296;
	setp.ne.s64 	%p18, %rd223, 0;
	@%p18 bra 	$L__BB166_37;
	cvt.u32.u64 	%r122, %rd89;
	cvt.u32.u64 	%r123, %rd88;
	div.u32 	%r124, %r123, %r122;
	mul.lo.s32 	%r125, %r124, %r122;
	sub.s32 	%r126, %r123, %r125;
	cvt.u64.u32 	%rd292, %r124;
	cvt.u64.u32 	%rd293, %r126;
	bra.uni 	$L__BB166_38;
$L__BB166_37:
	div.s64 	%rd292, %rd88, %rd89;
	mul.lo.s64 	%rd224, %rd292, %rd89;
	sub.s64 	%rd293, %rd88, %rd224;
$L__BB166_38:
	mul.wide.u32 	%rd225, %r30, 8;
	add.s64 	%rd226, %rd1, %rd225;
	ld.global.u64 	%rd227, [%rd226];
	mad.lo.s64 	%rd96, %rd227, %rd293, %rd87;
	add.s32 	%r31, %r204, -2;
	and.b64  	%rd97, %rd292, 4294967295;
	mul.wide.u32 	%rd228, %r31, 8;
	add.s64 	%rd229, %rd2, %rd228;
	ld.global.u64 	%rd98, [%rd229];
	and.b64  	%rd230, %rd98, -4294967296;
	setp.ne.s64 	%p19, %rd230, 0;
	@%p19 bra 	$L__BB166_40;
	cvt.u32.u64 	%r127, %rd98;
	cvt.u32.u64 	%r128, %rd97;
	div.u32 	%r129, %r128, %r127;
	mul.lo.s32 	%r130, %r129, %r127;
	sub.s32 	%r131, %r128, %r130;
	cvt.u64.u32 	%rd294, %r129;
	cvt.u64.u32 	%rd295, %r131;
	bra.uni 	$L__BB166_41;
$L__BB166_40:
	div.s64 	%rd294, %rd97, %rd98;
	mul.lo.s64 	%rd231, %rd294, %rd98;
	sub.s64 	%rd295, %rd97, %rd231;
$L__BB166_41:
	mul.wide.u32 	%rd232, %r31, 8;
	add.s64 	%rd233, %rd1, %rd232;
	ld.global.u64 	%rd234, [%rd233];
	mad.lo.s64 	%rd105, %rd234, %rd295, %rd96;
	add.s32 	%r32, %r204, -3;
	and.b64  	%rd106, %rd294, 4294967295;
	mul.wide.u32 	%rd235, %r32, 8;
	add.s64 	%rd236, %rd2, %rd235;
	ld.global.u64 	%rd107, [%rd236];
	and.b64  	%rd237, %rd107, -4294967296;
	setp.ne.s64 	%p20, %rd237, 0;
	@%p20 bra 	$L__BB166_43;
	cvt.u32.u64 	%r132, %rd107;
	cvt.u32.u64 	%r133, %rd106;
	div.u32 	%r134, %r133, %r132;
	mul.lo.s32 	%r135, %r134, %r132;
	sub.s32 	%r136, %r133, %r135;
	cvt.u64.u32 	%rd296, %r134;
	cvt.u64.u32 	%rd297, %r136;
	bra.uni 	$L__BB166_44;
$L__BB166_43:
	div.s64 	%rd296, %rd106, %rd107;
	mul.lo.s64 	%rd238, %rd296, %rd107;
	sub.s64 	%rd297, %rd106, %rd238;
$L__BB166_44:
	mul.wide.u32 	%rd239, %r32, 8;
	add.s64 	%rd240, %rd1, %rd239;
	ld.global.u64 	%rd241, [%rd240];
	mad.lo.s64 	%rd307, %rd241, %rd297, %rd105;
	cvt.u32.u64 	%r205, %rd296;
	add.s32 	%r204, %r204, -4;
$L__BB166_45:
	setp.eq.s32 	%p21, %r29, 0;
	@%p21 bra 	$L__BB166_59;
	setp.eq.s32 	%p22, %r29, 1;
	@%p22 bra 	$L__BB166_54;
	cvt.u64.u32 	%rd117, %r205;
	mul.wide.u32 	%rd243, %r204, 8;
	add.s64 	%rd244, %rd2, %rd243;
	ld.global.u64 	%rd118, [%rd244];
	and.b64  	%rd245, %rd118, -4294967296;
	setp.ne.s64 	%p23, %rd245, 0;
	@%p23 bra 	$L__BB166_49;
	cvt.u32.u64 	%r137, %rd118;
	cvt.u32.u64 	%r138, %rd117;
	div.u32 	%r139, %r138, %r137;
	mul.lo.s32 	%r140, %r139, %r137;
	sub.s32 	%r141, %r138, %r140;
	cvt.u64.u32 	%rd300, %r139;
	cvt.u64.u32 	%rd301, %r141;
	bra.uni 	$L__BB166_50;
$L__BB166_49:
	div.s64 	%rd300, %rd117, %rd118;
	mul.lo.s64 	%rd246, %rd300, %rd118;
	sub.s64 	%rd301, %rd117, %rd246;
$L__BB166_50:
	add.s64 	%rd248, %rd1, %rd243;
	ld.global.u64 	%rd249, [%rd248];
	mad.lo.s64 	%rd125, %rd249, %rd301, %rd307;
	add.s32 	%r37, %r204, -1;
	and.b64  	%rd126, %rd300, 4294967295;
	mul.wide.u32 	%rd250, %r37, 8;
	add.s64 	%rd251, %rd2, %rd250;
	ld.global.u64 	%rd127, [%rd251];
	and.b64  	%rd252, %rd127, -4294967296;
	setp.ne.s64 	%p24, %rd252, 0;
	@%p24 bra 	$L__BB166_52;
	cvt.u32.u64 	%r142, %rd127;
	cvt.u32.u64 	%r143, %rd126;
	div.u32 	%r144, %r143, %r142;
	mul.lo.s32 	%r145, %r144, %r142;
	sub.s32 	%r146, %r143, %r145;
	cvt.u64.u32 	%rd302, %r144;
	cvt.u64.u32 	%rd303, %r146;
	bra.uni 	$L__BB166_53;
$L__BB166_52:
	div.s64 	%rd302, %rd126, %rd127;
	mul.lo.s64 	%rd253, %rd302, %rd127;
	sub.s64 	%rd303, %rd126, %rd253;
$L__BB166_53:
	add.s64 	%rd255, %rd1, %rd250;
	ld.global.u64 	%rd256, [%rd255];
	mad.lo.s64 	%rd307, %rd256, %rd303, %rd125;
	cvt.u32.u64 	%r205, %rd302;
	add.s32 	%r204, %r204, -2;
$L__BB166_54:
	and.b32  	%r147, %r9, 1;
	setp.eq.b32 	%p25, %r147, 1;
	not.pred 	%p26, %p25;
	@%p26 bra 	$L__BB166_59;
	cvt.u64.u32 	%rd137, %r205;
	mul.wide.u32 	%rd257, %r204, 8;
	add.s64 	%rd258, %rd2, %rd257;
	ld.global.u64 	%rd138, [%rd258];
	and.b64  	%rd259, %rd138, -4294967296;
	setp.ne.s64 	%p27, %rd259, 0;
	@%p27 bra 	$L__BB166_57;
	cvt.u32.u64 	%r148, %rd138;
	cvt.u32.u64 	%r149, %rd137;
	rem.u32 	%r150, %r149, %r148;
	cvt.u64.u32 	%rd306, %r150;
	bra.uni 	$L__BB166_58;
$L__BB166_57:
	rem.s64 	%rd306, %rd137, %rd138;
$L__BB166_58:
	add.s64 	%rd261, %rd1, %rd257;
	ld.global.u64 	%rd262, [%rd261];
	mad.lo.s64 	%rd307, %rd262, %rd306, %rd307;
$L__BB166_59:
	cvta.to.global.u64 	%rd263, %rd145;
	shl.b64 	%rd264, %rd307, 2;
	add.s64 	%rd265, %rd263, %rd264;
	ld.global.u32 	%r42, [%rd265];
	cvt.rn.f32.u32 	%f1, %r42;
	abs.f32 	%f2, %f1;
	setp.eq.s32 	%p28, %r42, 1;
	mov.f32 	%f109, 0f3F800000;
	@%p28 bra 	$L__BB166_63;
	setp.num.f32 	%p29, %f2, %f2;
	@%p29 bra 	$L__BB166_62;
	mov.f32 	%f79, 0f40400000;
	add.rn.f32 	%f109, %f1, %f79;
	bra.uni 	$L__BB166_63;
$L__BB166_62:
	setp.lt.f32 	%p30, %f2, 0f00800000;
	mul.f32 	%f22, %f2, 0f4B800000;
	selp.f32 	%f23, %f22, %f2, %p30;
	mov.b32 	%r151, %f23;
	add.s32 	%r152, %r151, -1060439283;
	and.b32  	%r153, %r152, -8388608;
	sub.s32 	%r154, %r151, %r153;
	mov.b32 	%f24, %r154;
	cvt.rn.f32.s32 	%f25, %r153;
	selp.f32 	%f26, 0fC1C00000, 0f00000000, %p30;
	fma.rn.f32 	%f27, %f25, 0f34000000, %f26;
	add.f32 	%f28, %f24, 0fBF800000;
	add.f32 	%f29, %f24, 0f3F800000;
	rcp.approx.ftz.f32 	%f30, %f29;
	add.f32 	%f31, %f28, %f28;
	mul.f32 	%f32, %f31, %f30;
	mul.f32 	%f33, %f32, %f32;
	neg.f32 	%f34, %f32;
	sub.f32 	%f35, %f28, %f32;
	add.f32 	%f36, %f35, %f35;
	fma.rn.f32 	%f37, %f34, %f28, %f36;
	mul.rn.f32 	%f38, %f30, %f37;
	fma.rn.f32 	%f39, %f33, 0f3A2C32E4, 0f3B52E7DB;
	fma.rn.f32 	%f40, %f39, %f33, 0f3C93BB73;
	fma.rn.f32 	%f41, %f40, %f33, 0f3DF6384F;
	mul.rn.f32 	%f42, %f41, %f33;
	fma.rn.f32 	%f43, %f32, 0f3FB8AA3B, %f27;
	mul.f32 	%f44, %f42, 0f40400000;
	sub.f32 	%f45, %f27, %f43;
	fma.rn.f32 	%f46, %f32, 0f3FB8AA3B, %f45;
	fma.rn.f32 	%f47, %f38, 0f3FB8AA3B, %f46;
	fma.rn.f32 	%f48, %f32, 0f32A55E34, %f47;
	fma.rn.f32 	%f49, %f44, %f38, %f48;
	fma.rn.f32 	%f50, %f42, %f32, %f49;
	add.rn.f32 	%f51, %f43, %f50;
	mov.f32 	%f52, 0f40400000;
	mul.rn.f32 	%f53, %f51, %f52;
	cvt.rni.f32.f32 	%f54, %f53;
	sub.f32 	%f55, %f53, %f54;
	neg.f32 	%f56, %f53;
	fma.rn.f32 	%f57, %f51, 0f40400000, %f56;
	neg.f32 	%f58, %f43;
	add.rn.f32 	%f59, %f51, %f58;
	neg.f32 	%f60, %f59;
	add.rn.f32 	%f61, %f50, %f60;
	fma.rn.f32 	%f62, %f61, 0f40400000, %f57;
	add.f32 	%f63, %f55, %f62;
	setp.gt.f32 	%p31, %f54, 0f00000000;
	selp.b32 	%r155, 0, -2097152000, %p31;
	setp.eq.s32 	%p32, %r42, 0;
	setp.eq.f32 	%p33, %f2, 0f7F800000;
	add.f32 	%f64, %f1, %f1;
	setp.lt.f32 	%p34, %f53, 0f00000000;
	selp.f32 	%f65, 0f00000000, 0f7F800000, %p34;
	abs.f32 	%f66, %f53;
	setp.gt.f32 	%p35, %f66, 0f43180000;
	cvt.rzi.s32.f32 	%r156, %f54;
	shl.b32 	%r157, %r156, 23;
	sub.s32 	%r158, %r157, %r155;
	mov.b32 	%f67, %r158;
	add.s32 	%r159, %r155, 2130706432;
	mov.b32 	%f68, %r159;
	fma.rn.f32 	%f69, %f63, 0f391FCB8E, 0f3AAF85ED;
	fma.rn.f32 	%f70, %f69, %f63, 0f3C1D9856;
	fma.rn.f32 	%f71, %f70, %f63, 0f3D6357BB;
	fma.rn.f32 	%f72, %f71, %f63, 0f3E75FDEC;
	fma.rn.f32 	%f73, %f72, %f63, 0f3F317218;
	fma.rn.f32 	%f74, %f73, %f63, 0f3F800000;
	mul.f32 	%f75, %f74, %f68;
	mul.f32 	%f76, %f75, %f67;
	selp.f32 	%f77, %f65, %f76, %p35;
	selp.f32 	%f78, %f64, %f77, %p33;
	selp.f32 	%f109, %f64, %f78, %p32;
$L__BB166_63:
	st.shared.f32 	[%r7], %f109;
	bar.sync 	0;
	setp.ne.s32 	%p36, %r1, 0;
	@%p36 bra 	$L__BB166_80;
	setp.gt.u32 	%p37, %r5, 1;
	@%p37 bra 	$L__BB166_66;
	shl.b32 	%r160, %r3, 2;
	mov.u32 	%r161, reducel3sdata_u32;
	add.s32 	%r162, %r161, %r160;
	ld.shared.f32 	%f117, [%r162];
	bra.uni 	$L__BB166_79;
$L__BB166_66:
	shl.b32 	%r164, %r3, 2;
	mov.u32 	%r165, reducel3sdata_u32;
	add.s32 	%r43, %r165, %r164;
	ld.shared.f32 	%f117, [%r43];
	add.s32 	%r44, %r5, -1;
	add.s32 	%r166, %r5, -2;
	and.b32  	%r45, %r44, 7;
	setp.lt.u32 	%p38, %r166, 7;
	mov.b32 	%r213, 1;
	@%p38 bra 	$L__BB166_70;
	and.b32  	%r169, %r44, -8;
	neg.s32 	%r210, %r169;
	shl.b32 	%r47, %r2, 2;
	add.s32 	%r171, %r164, %r47;
	add.s32 	%r208, %r165, %r171;
	shl.b32 	%r49, %r2, 5;
	mov.b32 	%r211, 1;
	mov.b32 	%r209, 0;
$L__BB166_68:
	.pragma "nounroll";
	mul.lo.s32 	%r173, %r211, %r2;
	shl.b32 	%r174, %r173, 2;
	add.s32 	%r175, %r43, %r174;
	ld.shared.f32 	%f81, [%r208];
	add.f32 	%f82, %f117, %f81;
	add.s32 	%r176, %r175, %r47;
	ld.shared.f32 	%f83, [%r176];
	add.f32 	%f84, %f82, %f83;
	add.s32 	%r177, %r176, %r47;
	ld.shared.f32 	%f85, [%r177];
	add.f32 	%f86, %f84, %f85;
	add.s32 	%r178, %r177, %r47;
	ld.shared.f32 	%f87, [%r178];
	add.f32 	%f88, %f86, %f87;
	add.s32 	%r179, %r178, %r47;
	ld.shared.f32 	%f89, [%r179];
	add.f32 	%f90, %f88, %f89;
	add.s32 	%r180, %r179, %r47;
	ld.shared.f32 	%f91, [%r180];
	add.f32 	%f92, %f90, %f91;
	add.s32 	%r181, %r180, %r47;
	ld.shared.f32 	%f93, [%r181];
	add.f32 	%f94, %f92, %f93;
	add.s32 	%r182, %r181, %r47;
	ld.shared.f32 	%f95, [%r182];
	add.f32 	%f117, %f94, %f95;
	add.s32 	%r211, %r211, 8;
	add.s32 	%r210, %r210, 8;
	add.s32 	%r209, %r209, 8;
	add.s32 	%r208, %r208, %r49;
	setp.ne.s32 	%p39, %r210, 0;
	@%p39 bra 	$L__BB166_68;
	add.s32 	%r213, %r209, 1;
$L__BB166_70:
	setp.eq.s32 	%p40, %r45, 0;
	@%p40 bra 	$L__BB166_78;
	and.b32  	%r60, %r44, 3;
	setp.lt.u32 	%p41, %r45, 4;
	@%p41 bra 	$L__BB166_73;
	mul.lo.s32 	%r183, %r213, %r2;
	shl.b32 	%r184, %r183, 2;
	add.s32 	%r185, %r43, %r184;
	ld.shared.f32 	%f97, [%r185];
	add.f32 	%f98, %f117, %f97;
	shl.b32 	%r186, %r2, 2;
	add.s32 	%r187, %r185, %r186;
	ld.shared.f32 	%f99, [%r187];
	add.f32 	%f100, %f98, %f99;
	add.s32 	%r188, %r187, %r186;
	ld.shared.f32 	%f101, [%r188];
	add.f32 	%f102, %f100, %f101;
	add.s32 	%r189, %r188, %r186;
	ld.shared.f32 	%f103, [%r189];
	add.f32 	%f117, %f102, %f103;
	add.s32 	%r213, %r213, 4;
$L__BB166_73:
	setp.eq.s32 	%p42, %r60, 0;
	@%p42 bra 	$L__BB166_78;
	setp.eq.s32 	%p43, %r60, 1;
	@%p43 bra 	$L__BB166_76;
	mul.lo.s32 	%r190, %r213, %r2;
	shl.b32 	%r191, %r190, 2;
	add.s32 	%r192, %r43, %r191;
	ld.shared.f32 	%f105, [%r192];
	add.f32 	%f106, %f117, %f105;
	shl.b32 	%r193, %r2, 2;
	add.s32 	%r194, %r192, %r193;
	ld.shared.f32 	%f107, [%r194];
	add.f32 	%f117, %f106, %f107;
	add.s32 	%r213, %r213, 2;
$L__BB166_76:
	and.b32  	%r195, %r44, 1;
	setp.eq.b32 	%p44, %r195, 1;
	not.pred 	%p45, %p44;
	@%p45 bra 	$L__BB166_78;
	mul.lo.s32 	%r196, %r213, %r2;
	shl.b32 	%r197, %r196, 2;
	add.s32 	%r198, %r43, %r197;
	ld.shared.f32 	%f108, [%r198];
	add.f32 	%f117, %f117, %f108;
$L__BB166_78:
	st.shared.f32 	[%r43], %f117;
$L__BB166_79:
	cvt.u64.u32 	%rd266, %r4;
	mad.lo.s64 	%rd267, %rd147, %rd266, %rd3;
	cvta.to.global.u64 	%rd268, %rd144;
	shl.b64 	%rd269, %rd267, 2;
	add.s64 	%rd270, %rd268, %rd269;
	st.global.f32 	[%rd270], %f117;
$L__BB166_80:
	ret;

}
	// .globl	contiguous_reducel333_u32
.visible .entry contiguous_reducel333_u32(
	.param .u64 .ptr .align 1 contiguous_reducel333_u32_param_0,
	.param .u64 .ptr .align 1 contiguous_reducel333_u32_param_1,
	.param .u64 contiguous_reducel333_u32_param_2,
	.param .u64 contiguous_reducel333_u32_param_3,
	.param .u64 contiguous_reducel333_u32_param_4
)
{
	.reg .pred 	%p<14>;
	.reg .b32 	%r<87>;
	.reg .b32 	%f<55>;
	.reg .b64 	%rd<16>;

	ld.param.u64 	%rd2, [contiguous_reducel333_u32_param_0];
	ld.param.u64 	%rd3, [contiguous_reducel333_u32_param_1];
	ld.param.u64 	%rd4, [contiguous_reducel333_u32_param_3];
	ld.param.u64 	%rd5, [contiguous_reducel333_u32_param_4];
	mov.u32 	%r1, %tid.y;
	mov.u32 	%r2, %ntid.x;
	mov.u32 	%r3, %tid.x;
	mad.lo.s32 	%r30, %r1, %r2, %r3;
	mov.u32 	%r31, %ctaid.x;
	mad.lo.s32 	%r32, %r31, %r2, %r3;
	mov.u32 	%r4, %ctaid.y;
	mov.u32 	%r5, %ntid.y;
	mad.lo.s32 	%r33, %r4, %r5, %r1;
	shl.b32 	%r34, %r30, 2;
	mov.u32 	%r35, reducel3sdata_u32;
	add.s32 	%r7, %r35, %r34;
	mov.b32 	%r36, 0;
	st.shared.u32 	[%r7], %r36;
	cvt.u64.u32 	%rd1, %r32;
	setp.le.u64 	%p1, %rd4, %rd1;
	cvt.u64.u32 	%rd7, %r33;
	setp.le.u64 	%p2, %rd5, %rd7;
	or.pred  	%p3, %p1, %p2;
	@%p3 bra 	$L__BB167_18;
	cvt.u32.u64 	%r37, %rd1;
	cvta.to.global.u64 	%rd8, %rd3;
	cvt.u32.u64 	%r38, %rd4;
	mad.lo.s32 	%r39, %r33, %r38, %r37;
	mul.wide.u32 	%rd9, %r39, 4;
	add.s64 	%rd10, %rd8, %rd9;
	ld.global.u32 	%r40, [%rd10];
	cvt.rn.f32.u32 	%f16, %r40;
	st.shared.f32 	[%r7], %f16;
	bar.sync 	0;
	setp.ne.s32 	%p4, %r1, 0;
	@%p4 bra 	$L__BB167_18;
	setp.gt.u32 	%p5, %r5, 1;
	@%p5 bra 	$L__BB167_4;
	shl.b32 	%r41, %r3, 2;
	add.s32 	%r43, %r35, %r41;
	ld.shared.f32 	%f53, [%r43];
	bra.uni 	$L__BB167_17;
$L__BB167_4:
	shl.b32 	%r45, %r3, 2;
	add.s32 	%r8, %r35, %r45;
	ld.shared.f32 	%f53, [%r8];
	add.s32 	%r9, %r5, -1;
	add.s32 	%r47, %r5, -2;
	and.b32  	%r10, %r9, 7;
	setp.lt.u32 	%p6, %r47, 7;
	mov.b32 	%r85, 1;
	@%p6 bra 	$L__BB167_8;
	and.b32  	%r50, %r9, -8;
	neg.s32 	%r82, %r50;
	shl.b32 	%r12, %r2, 2;
	add.s32 	%r52, %r45, %r12;
	add.s32 	%r80, %r35, %r52;
	shl.b32 	%r14, %r2, 5;
	mov.b32 	%r83, 1;
	mov.b32 	%r81, 0;
$L__BB167_6:
	.pragma "nounroll";
	mul.lo.s32 	%r54, %r83, %r2;
	shl.b32 	%r55, %r54, 2;
	add.s32 	%r56, %r8, %r55;
	ld.shared.f32 	%f18, [%r80];
	add.f32 	%f19, %f53, %f18;
	add.s32 	%r57, %r56, %r12;
	ld.shared.f32 	%f20, [%r57];
	add.f32 	%f21, %f19, %f20;
	add.s32 	%r58, %r57, %r12;
	ld.shared.f32 	%f22, [%r58];
	add.f32 	%f23, %f21, %f22;
	add.s32 	%r59, %r58, %r12;
	ld.shared.f32 	%f24, [%r59];
	add.f32 	%f25, %f23, %f24;
	add.s32 	%r60, %r59, %r12;
	ld.shared.f32 	%f26, [%r60];
	add.f32 	%f27, %f25, %f26;
	add.s32 	%r61, %r60, %r12;
	ld.shared.f32 	%f28, [%r61];
	add.f32 	%f29, %f27, %f28;
	add.s32 	%r62, %r61, %r12;
	ld.shared.f32 	%f30, [%r62];
	add.f32 	%f31, %f29, %f30;
	add.s32 	%r63, %r62, %r12;
	ld.shared.f32 	%f32, [%r63];
	add.f32 	%f53, %f31, %f32;
	add.s32 	%r83, %r83, 8;
	add.s32 	%r82, %r82, 8;
	add.s32 	%r81, %r81, 8;
	add.s32 	%r80, %r80, %r14;
	setp.ne.s32 	%p7, %r82, 0;
	@%p7 bra 	$L__BB167_6;
	add.s32 	%r85, %r81, 1;
$L__BB167_8:
	setp.eq.s32 	%p8, %r10, 0;
	@%p8 bra 	$L__BB167_16;
	and.b32  	%r25, %r9, 3;
	setp.lt.u32 	%p9, %r10, 4;
	@%p9 bra 	$L__BB167_11;
	mul.lo.s32 	%r64, %r85, %r2;
	shl.b32 	%r65, %r64, 2;
	add.s32 	%r66, %r8, %r65;
	ld.shared.f32 	%f34, [%r66];
	add.f32 	%f35, %f53, %f34;
	shl.b32 	%r67, %r2, 2;
	add.s32 	%r68, %r66, %r67;
	ld.shared.f32 	%f36, [%r68];
	add.f32 	%f37, %f35, %f36;
	add.s32 	%r69, %r68, %r67;
	ld.shared.f32 	%f38, [%r69];
	add.f32 	%f39, %f37, %f38;
	add.s32 	%r70, %r69, %r67;
	ld.shared.f32 	%f40, [%r70];
	add.f32 	%f53, %f39, %f40;
	add.s32 	%r85, %r85, 4;
$L__BB167_11:
	setp.eq.s32 	%p10, %r25, 0;
	@%p10 bra 	$L__BB167_16;
	setp.eq.s32 	%p11, %r25, 1;
	@%p11 bra 	$L__BB167_14;
	mul.lo.s32 	%r71, %r85, %r2;
	shl.b32 	%r72, %r71, 2;
	add.s32 	%r73, %r8, %r72;
	ld.shared.f32 	%f42, [%r73];
	add.f32 	%f43, %f53, %f42;
	shl.b32 	%r74, %r2, 2;
	add.s32 	%r75, %r73, %r74;
	ld.shared.f32 	%f44, [%r75];
	add.f32 	%f53, %f43, %f44;
	add.s32 	%r85, %r85, 2;
$L__BB167_14:
	and.b32  	%r76, %r9, 1;
	setp.eq.b32 	%p12, %r76, 1;
	not.pred 	%p13, %p12;
	@%p13 bra 	$L__BB167_16;
	mul.lo.s32 	%r77, %r85, %r2;
	shl.b32 	%r78, %r77, 2;
	add.s32 	%r79, %r8, %r78;
	ld.shared.f32 	%f45, [%r79];
	add.f32 	%f53, %f53, %f45;
$L__BB167_16:
	st.shared.f32 	[%r8], %f53;
$L__BB167_17:
	cvt.u64.u32 	%rd11, %r4;
	mad.lo.s64 	%rd12, %rd4, %rd11, %rd1;
	cvta.to.global.u64 	%rd13, %rd2;
	shl.b64 	%rd14, %rd12, 2;
	add.s64 	%rd15, %rd13, %rd14;
	st.global.f32 	[%rd15], %f53;
$L__BB167_18:
	ret;

}
	// .globl	contiguous_reducel3_u64
.visible .entry contiguous_reducel3_u64(
	.param .u64 .ptr .align 1 contiguous_reducel3_u64_param_0,
	.param .u64 .ptr .align 1 contiguous_reducel3_u64_param_1,
	.param .u64 contiguous_reducel3_u64_param_2
)
{
	.reg .pred 	%p<26>;
	.reg .b32 	%r<38>;
	.reg .b64 	%rd<20>;
	.reg .b64 	%fd<56>;

	ld.param.u64 	%rd7, [contiguous_reducel3_u64_param_0];
	ld.param.u64 	%rd9, [contiguous_reducel3_u64_param_1];
	ld.param.u64 	%rd8, [contiguous_reducel3_u64_param_2];
	cvta.to.global.u64 	%rd1, %rd9;
	mov.u32 	%r1, %tid.x;
	mov.u32 	%r2, %ctaid.x;
	mov.u32 	%r37, %ntid.x;
	mul.lo.s32 	%r15, %r2, %r37;
	shl.b32 	%r16, %r15, 1;
	add.s32 	%r4, %r16, %r1;
	shl.b32 	%r17, %r1, 3;
	mov.u32 	%r18, reducel3sdata_u64;
	add.s32 	%r5, %r18, %r17;
	mov.b64 	%rd10, 0;
	st.shared.u64 	[%r5], %rd10;
	add.s32 	%r19, %r4, %r37;
	cvt.u64.u32 	%rd2, %r19;
	setp.le.u64 	%p1, %rd8, %rd2;
	@%p1 bra 	$L__BB168_6;
	mul.wide.u32 	%rd13, %r4, 8;
	add.s64 	%rd14, %rd1, %rd13;
	ld.global.u64 	%rd3, [%rd14];
	cvt.rn.f64.u64 	%fd18, %rd3;
	{
	.reg .b32 %temp; 
	mov.b64 	{%temp, %r6}, %fd18;
	}
	mov.f64 	%fd19, 0d4008000000000000;
	{
	.reg .b32 %temp; 
	mov.b64 	{%temp, %r25}, %fd19;
	}
	and.b32  	%r8, %r25, 2146435072;
	setp.eq.s32 	%p9, %r8, 1073741824;
	{ // callseq 11, 0
	.param .b64 param0;
	st.param.f64 	[param0], %fd18;
	.param .b64 retval0;
	call.uni (retval0), 
	__internal_accurate_pow, 
	(
	param0
	);
	ld.param.f64 	%fd20, [retval0];
	} // callseq 11
	setp.lt.s32 	%p10, %r6, 0;
	neg.f64 	%fd22, %fd20;
	selp.f64 	%fd23, %fd22, %fd20, %p9;
	selp.f64 	%fd53, %fd23, %fd20, %p10;
	setp.ne.s64 	%p11, %rd3, 0;
	@%p11 bra 	$L__BB168_3;
	setp.eq.s32 	%p12, %r8, 1073741824;
	selp.b32 	%r26, %r6, 0, %p12;
	setp.lt.s32 	%p13, %r25, 0;
	or.b32  	%r27, %r26, 2146435072;
	selp.b32 	%r28, %r27, %r26, %p13;
	mov.b32 	%r29, 0;
	mov.b64 	%fd53, {%r29, %r28};
$L__BB168_3:
	setp.eq.s32 	%p14, %r8, 1073741824;
	setp.eq.s64 	%p15, %rd3, 1;
	selp.f64 	%fd4, 0d3FF0000000000000, %fd53, %p15;
	shl.b64 	%rd15, %rd2, 3;
	add.s64 	%rd16, %rd1, %rd15;
	ld.global.u64 	%rd4, [%rd16];
	cvt.rn.f64.u64 	%fd24, %rd4;
	{
	.reg .b32 %temp; 
	mov.b64 	{%temp, %r9}, %fd24;
	}
	{ // callseq 12, 0
	.param .b64 param0;
	st.param.f64 	[param0], %fd24;
	.param .b64 retval0;
	call.uni (retval0), 
	__internal_accurate_pow, 
	(
	param0
	);
	ld.param.f64 	%fd25, [retval0];
	} // callseq 12
	setp.lt.s32 	%p16, %r9, 0;
	neg.f64 	%fd27, %fd25;
	selp.f64 	%fd28, %fd27, %fd25, %p14;
	selp.f64 	%fd54, %fd28, %fd25, %p16;
	setp.ne.s64 	%p17, %rd4, 0;
	@%p17 bra 	$L__BB168_5;
	setp.eq.s32 	%p18, %r8, 1073741824;
	selp.b32 	%r31, %r9, 0, %p18;
	setp.lt.s32 	%p19, %r25, 0;
	or.b32  	%r32, %r31, 2146435072;
	selp.b32 	%r33, %r32, %r31, %p19;
	mov.b32 	%r34, 0;
	mov.b64 	%fd54, {%r34, %r33};
$L__BB168_5:
	setp.eq.s64 	%p20, %rd4, 1;
	selp.f64 	%fd29, 0d3FF0000000000000, %fd54, %p20;
	add.f64 	%fd30, %fd4, %fd29;
	st.shared.f64 	[%r5], %fd30;
	bra.uni 	$L__BB168_10;
$L__BB168_6:
	cvt.u64.u32 	%rd5, %r4;
	setp.le.u64 	%p2, %rd8, %rd5;
	@%p2 bra 	$L__BB168_10;
	shl.b64 	%rd11, %rd5, 3;
	add.s64 	%rd12, %rd1, %rd11;
	ld.global.u64 	%rd6, [%rd12];
	cvt.rn.f64.u64 	%fd11, %rd6;
	{
	.reg .b32 %temp; 
	mov.b64 	{%temp, %r10}, %fd11;
	}
	mov.f64 	%fd12, 0d4008000000000000;
	{
	.reg .b32 %temp; 
	mov.b64 	{%temp, %r20}, %fd12;
	}
	and.b32  	%r12, %r20, 2146435072;
	setp.eq.s32 	%p3, %r12, 1073741824;
	{ // callseq 10, 0
	.param .b64 param0;
	st.param.f64 	[param0], %fd11;
	.param .b64 retval0;
	call.uni (retval0), 
	__internal_accurate_pow, 
	(
	param0
	);
	ld.param.f64 	%fd13, [retval0];
	} // callseq 10
	setp.lt.s32 	%p4, %r10, 0;
	neg.f64 	%fd15, %fd13;
	selp.f64 	%fd16, %fd15, %fd13, %p3;
	selp.f64 	%fd55, %fd16, %fd13, %p4;
	setp.ne.s64 	%p5, %rd6, 0;
	@%p5 bra 	$L__BB168_9;
	setp.eq.s32 	%p6, %r12, 1073741824;
	selp.b32 	%r21, %r10, 0, %p6;
	setp.lt.s32 	%p7, %r20, 0;
	or.b32  	%r22, %r21, 2146435072;
	selp.b32 	%r23, %r22, %r21, %p7;
	mov.b32 	%r24, 0;
	mov.b64 	%fd55, {%r24, %r23};
$L__BB168_9:
	setp.eq.s64 	%p8, %rd6, 1;
	selp.f64 	%fd17, 0d3FF0000000000000, %fd55, %p8;
	st.shared.f64 	[%r5], %fd17;
$L__BB168_10:
	bar.sync 	0;
	setp.lt.u32 	%p21, %r37, 66;
	@%p21 bra 	$L__BB168_14;
$L__BB168_11:
	shr.u32 	%r14, %r37, 1;
	setp.ge.u32 	%p22, %r1, %r14;
	@%p22 bra 	$L__BB168_13;
	ld.shared.f64 	%fd31, [%r5];
	shl.b32 	%r35, %r14, 3;
	add.s32 	%r36, %r5, %r35;
	ld.shared.f64 	%fd32, [%r36];
	add.f64 	%fd33, %fd31, %fd32;
	st.shared.f64 	[%r5], %fd33;
$L__BB168_13:
	bar.sync 	0;
	setp.gt.u32 	%p23, %r37, 131;
	mov.u32 	%r37, %r14;
	@%p23 bra 	$L__BB168_11;
$L__BB168_14:
	setp.gt.u32 	%p24, %r1, 31;
	@%p24 bra 	$L__BB168_17;
	ld.volatile.shared.f64 	%fd34, [%r5];
	ld.volatile.shared.f64 	%fd35, [%r5+256];
	add.f64 	%fd36, %fd34, %fd35;
	st.volatile.shared.f64 	[%r5], %fd36;
	ld.volatile.shared.f64 	%fd37, [%r5];
	ld.volatile.shared.f64 	%fd38, [%r5+128];
	add.f64 	%fd39, %fd37, %fd38;
	st.volatile.shared.f64 	[%r5], %fd39;
	ld.volatile.shared.f64 	%fd40, [%r5];
	ld.volatile.shared.f64 	%fd41, [%r5+64];
	add.f64 	%fd42, %fd40, %fd41;
	st.volatile.shared.f64 	[%r5], %fd42;
	ld.volatile.shared.f64 	%fd43, [%r5];
	ld.volatile.shared.f64 	%fd44, [%r5+32];
	add.f64 	%fd45, %fd43, %fd44;
	st.volatile.shared.f64 	[%r5], %fd45;
	ld.volatile.shared.f64 	%fd46, [%r5];
	ld.volatile.shared.f64 	%fd47, [%r5+16];
	add.f64 	%fd48, %fd46, %fd47;
	st.volatile.shared.f64 	[%r5], %fd48;
	ld.volatile.shared.f64 	%fd49, [%r5];
	ld.volatile.shared.f64 	%fd50, [%r5+8];
	add.f64 	%fd51, %fd49, %fd50;
	st.volatile.shared.f64 	[%r5], %fd51;
	setp.ne.s32 	%p25, %r1, 0;
	@%p25 bra 	$L__BB168_17;
	ld.shared.f64 	%fd52, [reducel3sdata_u64];
	cvta.to.global.u64 	%rd17, %rd7;
	mul.wide.u32 	%rd18, %r2, 8;
	add.s64 	%rd19, %rd17, %rd18;
	st.global.f64 	[%rd19], %fd52;
$L__BB168_17:
	ret;

}
	// .globl	contiguous_cumulate_reducel3_u64
.visible .entry contiguous_cumulate_reducel3_u64(
	.param .u64 .ptr .align 1 contiguous_cumulate_reducel3_u64_param_0,
	.param .u64 .ptr .align 1 contiguous_cumulate_reducel3_u64_param_1,
	.param .u64 contiguous_cumulate_reducel3_u64_param_2
)
{
	.reg .pred 	%p<8>;
	.reg .b32 	%r<16>;
	.reg .b64 	%rd<21>;
	.reg .b64 	%fd<25>;

	ld.param.u64 	%rd4, [contiguous_cumulate_reducel3_u64_param_0];
	ld.param.u64 	%rd6, [contiguous_cumulate_reducel3_u64_param_1];
	ld.param.u64 	%rd5, [contiguous_cumulate_reducel3_u64_param_2];
	cvta.to.global.u64 	%rd1, %rd6;
	mov.u32 	%r1, %tid.x;
	mov.u32 	%r2, %ctaid.x;
	mov.u32 	%r15, %ntid.x;
	mul.lo.s32 	%r8, %r2, %r15;
	shl.b32 	%r9, %r8, 1;
	add.s32 	%r4, %r9, %r1;
	shl.b32 	%r10, %r1, 3;
	mov.u32 	%r11, reducel3sdata_u64;
	add.s32 	%r5, %r11, %r10;
	mov.b64 	%rd7, 0;
	st.shared.u64 	[%r5], %rd7;
	add.s32 	%r12, %r4, %r15;
	cvt.u64.u32 	%rd2, %r12;
	setp.le.u64 	%p1, %rd5, %rd2;
	@%p1 bra 	$L__BB169_2;
	mul.wide.u32 	%rd11, %r4, 8;
	add.s64 	%rd12, %rd1, %rd11;
	ld.global.u64 	%rd13, [%rd12];
	shl.b64 	%rd14, %rd2, 3;
	add.s64 	%rd15, %rd1, %rd14;
	ld.global.u64 	%rd16, [%rd15];
	add.s64 	%rd17, %rd16, %rd13;
	cvt.rn.f64.u64 	%fd2, %rd17;
	st.shared.f64 	[%r5], %fd2;
	bra.uni 	$L__BB169_4;
$L__BB169_2:
	cvt.u64.u32 	%rd3, %r4;
	setp.le.u64 	%p2, %rd5, %rd3;
	@%p2 bra 	$L__BB169_4;
	shl.b64 	%rd8, %rd3, 3;
	add.s64 	%rd9, %rd1, %rd8;
	ld.global.u64 	%rd10, [%rd9];
	cvt.rn.f64.u64 	%fd1, %rd10;
	st.shared.f64 	[%r5], %fd1;
$L__BB169_4:
	bar.sync 	0;
	setp.lt.u32 	%p3, %r15, 66;
	@%p3 bra 	$L__BB169_8;
$L__BB169_5:
	shr.u32 	%r7, %r15, 1;
	setp.ge.u32 	%p4, %r1, %r7;
	@%p4 bra 	$L__BB169_7;
	ld.shared.f64 	%fd3, [%r5];
	shl.b32 	%r13, %r7, 3;
	add.s32 	%r14, %r5, %r13;
	ld.shared.f64 	%fd4, [%r14];
	add.f64 	%fd5, %fd3, %fd4;
	st.shared.f64 	[%r5], %fd5;
$L__BB169_7:
	bar.sync 	0;
	setp.gt.u32 	%p5, %r15, 131;
	mov.u32 	%r15, %r7;
	@%p5 bra 	$L__BB169_5;
$L__BB169_8:
	setp.gt.u32 	%p6, %r1, 31;
	@%p6 bra 	$L__BB169_11;
	ld.volatile.shared.f64 	%fd6, [%r5];
	ld.volatile.shared.f64 	%fd7, [%r5+256];
	add.f64 	%fd8, %fd6, %fd7;
	st.volatile.shared.f64 	[%r5], %fd8;
	ld.volatile.shared.f64 	%fd9, [%r5];
	ld.volatile.shared.f64 	%fd10, [%r5+128];
	add.f64 	%fd11, %fd9, %fd10;
	st.volatile.shared.f64 	[%r5], %fd11;
	ld.volatile.shared.f64 	%fd12, [%r5];
	ld.volatile.shared.f64 	%fd13, [%r5+64];
	add.f64 	%fd14, %fd12, %fd13;
	st.volatile.shared.f64 	[%r5], %fd14;
	ld.volatile.shared.f64 	%fd15, [%r5];
	ld.volatile.shared.f64 	%fd16, [%r5+32];
	add.f64 	%fd17, %fd15, %fd16;
	st.volatile.shared.f64 	[%r5], %fd17;
	ld.volatile.shared.f64 	%fd18, [%r5];
	ld.volatile.shared.f64 	%fd19, [%r5+16];
	add.f64 	%fd20, %fd18, %fd19;
	st.volatile.shared.f64 	[%r5], %fd20;
	ld.volatile.shared.f64 	%fd21, [%r5];
	ld.volatile.shared.f64 	%fd22, [%r5+8];
	add.f64 	%fd23, %fd21, %fd22;
	st.volatile.shared.f64 	[%r5], %fd23;
	setp.ne.s32 	%p7, %r1, 0;
	@%p7 bra 	$L__BB169_11;
	ld.shared.f64 	%fd24, [reducel3sdata_u64];
	cvta.to.global.u64 	%rd18, %rd4;
	mul.wide.u32 	%rd19, %r2, 8;
	add.s64 	%rd20, %rd18, %rd19;
	st.global.f64 	[%rd20], %fd24;
$L__BB169_11:
	ret;

}
	// .globl	uncontiguous_reducel3_u64
.visible .entry uncontiguous_reducel3_u64(
	.param .u64 .ptr .align 1 uncontiguous_reducel3_u64_param_0,
	.param .u64 .ptr .align 1 uncontiguous_reducel3_u64_param_1,
	.param .u64 .ptr .align 1 uncontiguous_reducel3_u64_param_2,
	.param .u64 .ptr .align 1 uncontiguous_reducel3_u64_param_3,
	.param .u64 uncontiguous_reducel3_u64_param_4,
	.param .u64 uncontiguous_reducel3_u64_param_5
)
{
	.reg .pred 	%p<71>;
	.reg .b32 	%r<234>;
	.reg .b64 	%rd<562>;
	.reg .b64 	%fd<56>;

	ld.param.u64 	%rd263, [uncontiguous_reducel3_u64_param_0];
	ld.param.u64 	%rd266, [uncontiguous_reducel3_u64_param_1];
	ld.param.u64 	%rd267, [uncontiguous_reducel3_u64_param_2];
	ld.param.u64 	%rd268, [uncontiguous_reducel3_u64_param_3];
	ld.param.u64 	%rd264, [uncontiguous_reducel3_u64_param_4];
	ld.param.u64 	%rd265, [uncontiguous_reducel3_u64_param_5];
	cvta.to.global.u64 	%rd1, %rd268;
	cvta.to.global.u64 	%rd2, %rd267;
	cvta.to.global.u64 	%rd3, %rd266;
	mov.u32 	%r1, %tid.x;
	mov.u32 	%r2, %ctaid.x;
	mov.u32 	%r233, %ntid.x;
	mul.lo.s32 	%r59, %r2, %r233;
	shl.b32 	%r60, %r59, 1;
	add.s32 	%r4, %r60, %r1;
	shl.b32 	%r61, %r1, 3;
	mov.u32 	%r62, reducel3sdata_u64;
	add.s32 	%r5, %r62, %r61;
	mov.b64 	%rd269, 0;
	st.shared.u64 	[%r5], %rd269;
	add.s32 	%r63, %r4, %r233;
	cvt.u64.u32 	%rd515, %r63;
	setp.le.u64 	%p1, %rd265, %rd515;
	@%p1 bra 	$L__BB170_58;
	cvt.u32.u64 	%r6, %rd264;
	add.s32 	%r227, %r6, -1;
	setp.lt.s32 	%p33, %r227, 0;
	mov.b64 	%rd519, 0;
	mov.u64 	%rd520, %rd519;
	@%p33 bra 	$L__BB170_53;
	cvt.u64.u32 	%rd516, %r4;
	setp.lt.u32 	%p34, %r227, 3;
	mov.b64 	%rd520, 0;
	mov.u64 	%rd519, %rd520;
	@%p34 bra 	$L__BB170_30;
	add.s32 	%r225, %r6, -2;
	and.b32  	%r144, %r6, -4;
	neg.s32 	%r224, %r144;
	mov.b64 	%rd520, 0;
$L__BB170_4:
	.pragma "nounroll";
	add.s32 	%r12, %r225, 1;
	mul.wide.u32 	%rd401, %r12, 8;
	add.s64 	%rd402, %rd2, %rd401;
	ld.global.u64 	%rd10, [%rd402];
	or.b64  	%rd403, %rd516, %rd10;
	and.b64  	%rd404, %rd403, -4294967296;
	setp.ne.s64 	%p35, %rd404, 0;
	@%p35 bra 	$L__BB170_6;
	cvt.u32.u64 	%r145, %rd10;
	cvt.u32.u64 	%r146, %rd516;
	div.u32 	%r147, %r146, %r145;
	mul.lo.s32 	%r148, %r147, %r145;
	sub.s32 	%r149, %r146, %r148;
	cvt.u64.u32 	%rd481, %r147;
	cvt.u64.u32 	%rd482, %r149;
	bra.uni 	$L__BB170_7;
$L__BB170_6:
	div.s64 	%rd481, %rd516, %rd10;
	mul.lo.s64 	%rd405, %rd481, %rd10;
	sub.s64 	%rd482, %rd516, %rd405;
$L__BB170_7:
	mul.wide.u32 	%rd406, %r12, 8;
	add.s64 	%rd407, %rd1, %rd406;
	ld.global.u64 	%rd17, [%rd407];
	mad.lo.s64 	%rd18, %rd17, %rd482, %rd519;
	or.b64  	%rd408, %rd515, %rd10;
	and.b64  	%rd409, %rd408, -4294967296;
	setp.ne.s64 	%p36, %rd409, 0;
	@%p36 bra 	$L__BB170_9;
	cvt.u32.u64 	%r150, %rd10;
	cvt.u32.u64 	%r151, %rd515;
	div.u32 	%r152, %r151, %r150;
	mul.lo.s32 	%r153, %r152, %r150;
	sub.s32 	%r154, %r151, %r153;
	cvt.u64.u32 	%rd483, %r152;
	cvt.u64.u32 	%rd484, %r154;
	bra.uni 	$L__BB170_10;
$L__BB170_9:
	div.s64 	%rd483, %rd515, %rd10;
	mul.lo.s64 	%rd410, %rd483, %rd10;
	sub.s64 	%rd484, %rd515, %rd410;
$L__BB170_10:
	mad.lo.s64 	%rd25, %rd484, %rd17, %rd520;
	add.s32 	%r13, %r225, -2;
	mul.wide.u32 	%rd411, %r225, 8;
	add.s64 	%rd412, %rd2, %rd411;
	ld.global.u64 	%rd26, [%rd412];
	or.b64  	%rd413, %rd481, %rd26;
	and.b64  	%rd414, %rd413, -4294967296;
	setp.ne.s64 	%p37, %rd414, 0;
	@%p37 bra 	$L__BB170_12;
	cvt.u32.u64 	%r155, %rd26;
	cvt.u32.u64 	%r156, %rd481;
	div.u32 	%r157, %r156, %r155;
	mul.lo.s32 	%r158, %r157, %r155;
	sub.s32 	%r159, %r156, %r158;
	cvt.u64.u32 	%rd485, %r157;
	cvt.u64.u32 	%rd486, %r159;
	bra.uni 	$L__BB170_13;
$L__BB170_12:
	div.s64 	%rd485, %rd481, %rd26;
	mul.lo.s64 	%rd415, %rd485, %rd26;
	sub.s64 	%rd486, %rd481, %rd415;
$L__BB170_13:
	mul.wide.u32 	%rd416, %r225, 8;
	add.s64 	%rd417, %rd1, %rd416;
	ld.global.u64 	%rd33, [%rd417];
	mad.lo.s64 	%rd34, %rd33, %rd486, %rd18;
	or.b64  	%rd418, %rd483, %rd26;
	and.b64  	%rd419, %rd418, -4294967296;
	setp.ne.s64 	%p38, %rd419, 0;
	@%p38 bra 	$L__BB170_15;
	cvt.u32.u64 	%r160, %rd26;
	cvt.u32.u64 	%r161, %rd483;
	div.u32 	%r162, %r161, %r160;
	mul.lo.s32 	%r163, %r162, %r160;
	sub.s32 	%r164, %r161, %r163;
	cvt.u64.u32 	%rd487, %r162;
	cvt.u64.u32 	%rd488, %r164;
	bra.uni 	$L__BB170_16;
$L__BB170_15:
	div.s64 	%rd487, %rd483, %rd26;
	mul.lo.s64 	%rd420, %rd487, %rd26;
	sub.s64 	%rd488, %rd483, %rd420;
$L__BB170_16:
	mad.lo.s64 	%rd41, %rd488, %rd33, %rd25;
	add.s32 	%r14, %r225, -1;
	mul.wide.u32 	%rd421, %r14, 8;
	add.s64 	%rd422, %rd2, %rd421;
	ld.global.u64 	%rd42, [%rd422];
	or.b64  	%rd423, %rd485, %rd42;
	and.b64  	%rd424, %rd423, -4294967296;
	setp.ne.s64 	%p39, %rd424, 0;
	@%p39 bra 	$L__BB170_18;
	cvt.u32.u64 	%r165, %rd42;
	cvt.u32.u64 	%r166, %rd485;
	div.u32 	%r167, %r166, %r165;
	mul.lo.s32 	%r168, %r167, %r165;
	sub.s32 	%r169, %r166, %r168;
	cvt.u64.u32 	%rd489, %r167;
	cvt.u64.u32 	%rd490, %r169;
	bra.uni 	$L__BB170_19;
$L__BB170_18:
	div.s64 	%rd489, %rd485, %rd42;
	mul.lo.s64 	%rd425, %rd489, %rd42;
	sub.s64 	%rd490, %rd485, %rd425;
$L__BB170_19:
	mul.wide.u32 	%rd426, %r14, 8;
	add.s64 	%rd427, %rd1, %rd426;
	ld.global.u64 	%rd49, [%rd427];
	mad.lo.s64 	%rd50, %rd49, %rd490, %rd34;
	or.b64  	%rd428, %rd487, %rd42;
	and.b64  	%rd429, %rd428, -4294967296;
	setp.ne.s64 	%p40, %rd429, 0;
	@%p40 bra 	$L__BB170_21;
	cvt.u32.u64 	%r170, %rd42;
	cvt.u32.u64 	%r171, %rd487;
	div.u32 	%r172, %r171, %r170;
	mul.lo.s32 	%r173, %r172, %r170;
	sub.s32 	%r174, %r171, %r173;
	cvt.u64.u32 	%rd491, %r172;
	cvt.u64.u32 	%rd492, %r174;
	bra.uni 	$L__BB170_22;
$L__BB170_21:
	div.s64 	%rd491, %rd487, %rd42;
	mul.lo.s64 	%rd430, %rd491, %rd42;
	sub.s64 	%rd492, %rd487, %rd430;
$L__BB170_22:
	mad.lo.s64 	%rd57, %rd492, %rd49, %rd41;
	mul.wide.u32 	%rd431, %r13, 8;
	add.s64 	%rd432, %rd2, %rd431;
	ld.global.u64 	%rd58, [%rd432];
	or.b64  	%rd433, %rd489, %rd58;
	and.b64  	%rd434, %rd433, -4294967296;
	setp.ne.s64 	%p41, %rd434, 0;
	@%p41 bra 	$L__BB170_24;
	cvt.u32.u64 	%r175, %rd58;
	cvt.u32.u64 	%r176, %rd489;
	div.u32 	%r177, %r176, %r175;
	mul.lo.s32 	%r178, %r177, %r175;
	sub.s32 	%r179, %r176, %r178;
	cvt.u64.u32 	%rd516, %r177;
	cvt.u64.u32 	%rd494, %r179;
	bra.uni 	$L__BB170_25;
$L__BB170_24:
	div.s64 	%rd516, %rd489, %rd58;
	mul.lo.s64 	%rd435, %rd516, %rd58;
	sub.s64 	%rd494, %rd489, %rd435;
$L__BB170_25:
	mul.wide.u32 	%rd436, %r13, 8;
	add.s64 	%rd437, %rd1, %rd436;
	ld.global.u64 	%rd65, [%rd437];
	mad.lo.s64 	%rd519, %rd65, %rd494, %rd50;
	or.b64  	%rd438, %rd491, %rd58;
	and.b64  	%rd439, %rd438, -4294967296;
	setp.ne.s64 	%p42, %rd439, 0;
	@%p42 bra 	$L__BB170_27;
	cvt.u32.u64 	%r180, %rd58;
	cvt.u32.u64 	%r181, %rd491;
	div.u32 	%r182, %r181, %r180;
	mul.lo.s32 	%r183, %r182, %r180;
	sub.s32 	%r184, %r181, %r183;
	cvt.u64.u32 	%rd515, %r182;
	cvt.u64.u32 	%rd496, %r184;
	bra.uni 	$L__BB170_28;
$L__BB170_27:
	div.s64 	%rd515, %rd491, %rd58;
	mul.lo.s64 	%rd440, %rd515, %rd58;
	sub.s64 	%rd496, %rd491, %rd440;
$L__BB170_28:
	mad.lo.s64 	%rd520, %rd496, %rd65, %rd57;
	add.s32 	%r225, %r225, -4;
	add.s32 	%r224, %r224, 4;
	setp.ne.s32 	%p43, %r224, 0;
	@%p43 bra 	$L__BB170_4;
	add.s32 	%r227, %r225, 1;
$L__BB170_30:
	and.b32  	%r19, %r6, 3;
	setp.eq.s32 	%p44, %r19, 0;
	@%p44 bra 	$L__BB170_53;
	setp.eq.s32 	%p45, %r19, 1;
	@%p45 bra 	$L__BB170_45;
	mul.wide.u32 	%rd442, %r227, 8;
	add.s64 	%rd443, %rd2, %rd442;
	ld.global.u64 	%rd80, [%rd443];
	or.b64  	%rd444, %rd516, %rd80;
	and.b64  	%rd445, %rd444, -4294967296;
	setp.ne.s64 	%p46, %rd445, 0;
	@%p46 bra 	$L__BB170_34;
	cvt.u32.u64 	%r185, %rd80;
	cvt.u32.u64 	%r186, %rd516;
	div.u32 	%r187, %r186, %r185;
	mul.lo.s32 	%r188, %r187, %r185;
	sub.s32 	%r189, %r186, %r188;
	cvt.u64.u32 	%rd503, %r187;
	cvt.u64.u32 	%rd504, %r189;
	bra.uni 	$L__BB170_35;
$L__BB170_34:
	div.s64 	%rd503, %rd516, %rd80;
	mul.lo.s64 	%rd446, %rd503, %rd80;
	sub.s64 	%rd504, %rd516, %rd446;
$L__BB170_35:
	add.s64 	%rd448, %rd1, %rd442;
	ld.global.u64 	%rd87, [%rd448];
	mad.lo.s64 	%rd88, %rd87, %rd504, %rd519;
	or.b64  	%rd449, %rd515, %rd80;
	and.b64  	%rd450, %rd449, -4294967296;
	setp.ne.s64 	%p47, %rd450, 0;
	@%p47 bra 	$L__BB170_37;
	cvt.u32.u64 	%r190, %rd80;
	cvt.u32.u64 	%r191, %rd515;
	div.u32 	%r192, %r191, %r190;
	mul.lo.s32 	%r193, %r192, %r190;
	sub.s32 	%r194, %r191, %r193;
	cvt.u64.u32 	%rd505, %r192;
	cvt.u64.u32 	%rd506, %r194;
	bra.uni 	$L__BB170_38;
$L__BB170_37:
	div.s64 	%rd505, %rd515, %rd80;
	mul.lo.s64 	%rd451, %rd505, %rd80;
	sub.s64 	%rd506, %rd515, %rd451;
$L__BB170_38:
	mad.lo.s64 	%rd95, %rd506, %rd87, %rd520;
	add.s32 	%r20, %r227, -1;
	mul.wide.u32 	%rd452, %r20, 8;
	add.s64 	%rd453, %rd2, %rd452;
	ld.global.u64 	%rd96, [%rd453];
	or.b64  	%rd454, %rd503, %rd96;
	and.b64  	%rd455, %rd454, -4294967296;
	setp.ne.s64 	%p48, %rd455, 0;
	@%p48 bra 	$L__BB170_40;
	cvt.u32.u64 	%r195, %rd96;
	cvt.u32.u64 	%r196, %rd503;
	div.u32 	%r197, %r196, %r195;
	mul.lo.s32 	%r198, %r197, %r195;
	sub.s32 	%r199, %r196, %r198;
	cvt.u64.u32 	%rd516, %r197;
	cvt.u64.u32 	%rd508, %r199;
	bra.uni 	$L__BB170_41;
$L__BB170_40:
	div.s64 	%rd516, %rd503, %rd96;
	mul.lo.s64 	%rd456, %rd516, %rd96;
	sub.s64 	%rd508, %rd503, %rd456;
$L__BB170_41:
	add.s64 	%rd458, %rd1, %rd452;
	ld.global.u64 	%rd103, [%rd458];
	mad.lo.s64 	%rd519, %rd103, %rd508, %rd88;
	or.b64  	%rd459, %rd505, %rd96;
	and.b64  	%rd460, %rd459, -4294967296;
	setp.ne.s64 	%p49, %rd460, 0;
	@%p49 bra 	$L__BB170_43;
	cvt.u32.u64 	%r200, %rd96;
	cvt.u32.u64 	%r201, %rd505;
	div.u32 	%r202, %r201, %r200;
	mul.lo.s32 	%r203, %r202, %r200;
	sub.s32 	%r204, %r201, %r203;
	cvt.u64.u32 	%rd515, %r202;
	cvt.u64.u32 	%rd510, %r204;
	bra.uni 	$L__BB170_44;
$L__BB170_43:
	div.s64 	%rd515, %rd505, %rd96;
	mul.lo.s64 	%rd461, %rd515, %rd96;
	sub.s64 	%rd510, %rd505, %rd461;
$L__BB170_44:
	mad.lo.s64 	%rd520, %rd510, %rd103, %rd95;
	add.s32 	%r227, %r227, -2;
$L__BB170_45:
	and.b32  	%r205, %r6, 1;
	setp.eq.b32 	%p50, %r205, 1;
	not.pred 	%p51, %p50;
	@%p51 bra 	$L__BB170_53;
	mul.wide.u32 	%rd462, %r227, 8;
	add.s64 	%rd463, %rd2, %rd462;
	ld.global.u64 	%rd118, [%rd463];
	or.b64  	%rd464, %rd516, %rd118;
	and.b64  	%rd465, %rd464, -4294967296;
	setp.ne.s64 	%p52, %rd465, 0;
	@%p52 bra 	$L__BB170_48;
	cvt.u32.u64 	%r206, %rd118;
	cvt.u32.u64 	%r207, %rd516;
	rem.u32 	%r208, %r207, %r206;
	cvt.u64.u32 	%rd517, %r208;
	bra.uni 	$L__BB170_49;
$L__BB170_48:
	rem.s64 	%rd517, %rd516, %rd118;
$L__BB170_49:
	add.s64 	%rd467, %rd1, %rd462;
	ld.global.u64 	%rd122, [%rd467];
	mad.lo.s64 	%rd519, %rd122, %rd517, %rd519;
	or.b64  	%rd468, %rd515, %rd118;
	and.b64  	%rd469, %rd468, -4294967296;
	setp.ne.s64 	%p53, %rd469, 0;
	@%p53 bra 	$L__BB170_51;
	cvt.u32.u64 	%r209, %rd118;
	cvt.u32.u64 	%r210, %rd515;
	rem.u32 	%r211, %r210, %r209;
	cvt.u64.u32 	%rd518, %r211;
	bra.uni 	$L__BB170_52;
$L__BB170_51:
	rem.s64 	%rd518, %rd515, %rd118;
$L__BB170_52:
	mad.lo.s64 	%rd520, %rd518, %rd122, %rd520;
$L__BB170_53:
	shl.b64 	%rd470, %rd519, 3;
	add.s64 	%rd471, %rd3, %rd470;
	ld.global.u64 	%rd130, [%rd471];
	cvt.rn.f64.u64 	%fd18, %rd130;
	{
	.reg .b32 %temp; 
	mov.b64 	{%temp, %r23}, %fd18;
	}
	mov.f64 	%fd19, 0d4008000000000000;
	{
	.reg .b32 %temp; 
	mov.b64 	{%temp, %r212}, %fd19;
	}
	and.b32  	%r25, %r212, 2146435072;
	setp.eq.s32 	%p54, %r25, 1073741824;
	{ // callseq 14, 0
	.param .b64 param0;
	st.param.f64 	[param0], %fd18;
	.param .b64 retval0;
	call.uni (retval0), 
	__internal_accurate_pow, 
	(
	param0
	);
	ld.param.f64 	%fd20, [retval0];
	} // callseq 14
	setp.lt.s32 	%p55, %r23, 0;
	neg.f64 	%fd22, %fd20;
	selp.f64 	%fd23, %fd22, %fd20, %p54;
	selp.f64 	%fd53, %fd23, %fd20, %p55;
	setp.ne.s64 	%p56, %rd130, 0;
	@%p56 bra 	$L__BB170_55;
	setp.eq.s32 	%p57, %r25, 1073741824;
	selp.b32 	%r213, %r23, 0, %p57;
	setp.lt.s32 	%p58, %r212, 0;
	or.b32  	%r214, %r213, 2146435072;
	selp.b32 	%r215, %r214, %r213, %p58;
	mov.b32 	%r216, 0;
	mov.b64 	%fd53, {%r216, %r215};
$L__BB170_55:
	setp.eq.s32 	%p59, %r25, 1073741824;
	setp.eq.s64 	%p60, %rd130, 1;
	selp.f64 	%fd4, 0d3FF0000000000000, %fd53, %p60;
	shl.b64 	%rd472, %rd520, 3;
	add.s64 	%rd473, %rd3, %rd472;
	ld.global.u64 	%rd131, [%rd473];
	cvt.rn.f64.u64 	%fd24, %rd131;
	{
	.reg .b32 %temp; 
	mov.b64 	{%temp, %r26}, %fd24;
	}
	{ // callseq 15, 0
	.param .b64 param0;
	st.param.f64 	[param0], %fd24;
	.param .b64 retval0;
	call.uni (retval0), 
	__internal_accurate_pow, 
	(
	param0
	);
	ld.param.f64 	%fd25, [retval0];
	} // callseq 15
	setp.lt.s32 	%p61, %r26, 0;
	neg.f64 	%fd27, %fd25;
	selp.f64 	%fd28, %fd27, %fd25, %p59;
	selp.f64 	%fd54, %fd28, %fd25, %p61;
	setp.ne.s64 	%p62, %rd131, 0;
	@%p62 bra 	$L__BB170_57;
	setp.eq.s32 	%p63, %r25, 1073741824;
	selp.b32 	%r218, %r26, 0, %p63;
	setp.lt.s32 	%p64, %r212, 0;
	or.b32  	%r219, %r218, 2146435072;
	selp.b32 	%r220, %r219, %r218, %p64;
	mov.b32 	%r221, 0;
	mov.b64 	%fd54, {%r221, %r220};
$L__BB170_57:
	setp.eq.s64 	%p65, %rd131, 1;
	selp.f64 	%fd29, 0d3FF0000000000000, %fd54, %p65;
	add.f64 	%fd30, %fd4, %fd29;
	st.shared.f64 	[%r5], %fd30;
	bra.uni 	$L__BB170_120;
$L__BB170_58:
	cvt.u64.u32 	%rd552, %r4;
	setp.le.u64 	%p2, %rd265, %rd552;
	@%p2 bra 	$L__BB170_120;
	cvt.u32.u64 	%r27, %rd264;
	add.s32 	%r231, %r27, -1;
	setp.lt.s32 	%p3, %r231, 0;
	mov.b64 	%rd561, 0;
	@%p3 bra 	$L__BB170_117;
	and.b32  	%r29, %r27, 7;
	setp.lt.u32 	%p4, %r231, 7;
	mov.b64 	%rd561, 0;
	@%p4 bra 	$L__BB170_88;
	add.s32 	%r229, %r27, -4;
	and.b32  	%r64, %r27, -8;
	neg.s32 	%r228, %r64;
	mov.b64 	%rd561, 0;
$L__BB170_62:
	.pragma "nounroll";
	add.s32 	%r34, %r229, 3;
	mul.wide.u32 	%rd274, %r34, 8;
	add.s64 	%rd275, %rd2, %rd274;
	ld.global.u64 	%rd135, [%rd275];
	or.b64  	%rd276, %rd552, %rd135;
	and.b64  	%rd277, %rd276, -4294967296;
	setp.ne.s64 	%p5, %rd277, 0;
	@%p5 bra 	$L__BB170_64;
	cvt.u32.u64 	%r65, %rd135;
	cvt.u32.u64 	%r66, %rd552;
	div.u32 	%r67, %r66, %r65;
	mul.lo.s32 	%r68, %r67, %r65;
	sub.s32 	%r69, %r66, %r68;
	cvt.u64.u32 	%rd523, %r67;
	cvt.u64.u32 	%rd524, %r69;
	bra.uni 	$L__BB170_65;
$L__BB170_64:
	div.s64 	%rd523, %rd552, %rd135;
	mul.lo.s64 	%rd278, %rd523, %rd135;
	sub.s64 	%rd524, %rd552, %rd278;
$L__BB170_65:
	add.s64 	%rd280, %rd1, %rd274;
	ld.global.u64 	%rd281, [%rd280];
	mad.lo.s64 	%rd142, %rd281, %rd524, %rd561;
	add.s32 	%r35, %r229, 2;
	mul.wide.u32 	%rd282, %r35, 8;
	add.s64 	%rd283, %rd2, %rd282;
	ld.global.u64 	%rd143, [%rd283];
	or.b64  	%rd284, %rd523, %rd143;
	and.b64  	%rd285, %rd284, -4294967296;
	setp.ne.s64 	%p6, %rd285, 0;
	@%p6 bra 	$L__BB170_67;
	cvt.u32.u64 	%r70, %rd143;
	cvt.u32.u64 	%r71, %rd523;
	div.u32 	%r72, %r71, %r70;
	mul.lo.s32 	%r73, %r72, %r70;
	sub.s32 	%r74, %r71, %r73;
	cvt.u64.u32 	%rd525, %r72;
	cvt.u64.u32 	%rd526, %r74;
	bra.uni 	$L__BB170_68;
$L__BB170_67:
	div.s64 	%rd525, %rd523, %rd143;
	mul.lo.s64 	%rd286, %rd525, %rd143;
	sub.s64 	%rd526, %rd523, %rd286;
$L__BB170_68:
	add.s64 	%rd288, %rd1, %rd282;
	ld.global.u64 	%rd289, [%rd288];
	mad.lo.s64 	%rd150, %rd289, %rd526, %rd142;
	add.s32 	%r36, %r229, 1;
	mul.wide.u32 	%rd290, %r36, 8;
	add.s64 	%rd291, %rd2, %rd290;
	ld.global.u64 	%rd151, [%rd291];
	or.b64  	%rd292, %rd525, %rd151;
	and.b64  	%rd293, %rd292, -4294967296;
	setp.ne.s64 	%p7, %rd293, 0;
	@%p7 bra 	$L__BB170_70;
	cvt.u32.u64 	%r75, %rd151;
	cvt.u32.u64 	%r76, %rd525;
	div.u32 	%r77, %r76, %r75;
	mul.lo.s32 	%r78, %r77, %r75;
	sub.s32 	%r79, %r76, %r78;
	cvt.u64.u32 	%rd527, %r77;
	cvt.u64.u32 	%rd528, %r79;
	bra.uni 	$L__BB170_71;
$L__BB170_70:
	div.s64 	%rd527, %rd525, %rd151;
	mul.lo.s64 	%rd294, %rd527, %rd151;
	sub.s64 	%rd528, %rd525, %rd294;
$L__BB170_71:
	add.s64 	%rd296, %rd1, %rd290;
	ld.global.u64 	%rd297, [%rd296];
	mad.lo.s64 	%rd158, %rd297, %rd528, %rd150;
	add.s32 	%r37, %r229, -4;
	mul.wide.u32 	%rd298, %r229, 8;
	add.s64 	%rd299, %rd2, %rd298;
	ld.global.u64 	%rd159, [%rd299];
	or.b64  	%rd300, %rd527, %rd159;
	and.b64  	%rd301, %rd300, -4294967296;
	setp.ne.s64 	%p8, %rd301, 0;
	@%p8 bra 	$L__BB170_73;
	cvt.u32.u64 	%r80, %rd159;
	cvt.u32.u64 	%r81, %rd527;
	div.u32 	%r82, %r81, %r80;
	mul.lo.s32 	%r83, %r82, %r80;
	sub.s32 	%r84, %r81, %r83;
	cvt.u64.u32 	%rd529, %r82;
	cvt.u64.u32 	%rd530, %r84;
	bra.uni 	$L__BB170_74;
$L__BB170_73:
	div.s64 	%rd529, %rd527, %rd159;
	mul.lo.s64 	%rd302, %rd529, %rd159;
	sub.s64 	%rd530, %rd527, %rd302;
$L__BB170_74:
	add.s64 	%rd304, %rd1, %rd298;
	ld.global.u64 	%rd305, [%rd304];
	mad.lo.s64 	%rd166, %rd305, %rd530, %rd158;
	add.s32 	%r38, %r229, -1;
	mul.wide.u32 	%rd306, %r38, 8;
	add.s64 	%rd307, %rd2, %rd306;
	ld.global.u64 	%rd167, [%rd307];
	or.b64  	%rd308, %rd529, %rd167;
	and.b64  	%rd309, %rd308, -4294967296;
	setp.ne.s64 	%p9, %rd309, 0;
	@%p9 bra 	$L__BB170_76;
	cvt.u32.u64 	%r85, %rd167;
	cvt.u32.u64 	%r86, %rd529;
	div.u32 	%r87, %r86, %r85;
	mul.lo.s32 	%r88, %r87, %r85;
	sub.s32 	%r89, %r86, %r88;
	cvt.u64.u32 	%rd531, %r87;
	cvt.u64.u32 	%rd532, %r89;
	bra.uni 	$L__BB170_77;
$L__BB170_76:
	div.s64 	%rd531, %rd529, %rd167;
	mul.lo.s64 	%rd310, %rd531, %rd167;
	sub.s64 	%rd532, %rd529, %rd310;
$L__BB170_77:
	add.s64 	%rd312, %rd1, %rd306;
	ld.global.u64 	%rd313, [%rd312];
	mad.lo.s64 	%rd174, %rd313, %rd532, %rd166;
	add.s32 	%r39, %r229, -2;
	mul.wide.u32 	%rd314, %r39, 8;
	add.s64 	%rd315, %rd2, %rd314;
	ld.global.u64 	%rd175, [%rd315];
	or.b64  	%rd316, %rd531, %rd175;
	and.b64  	%rd317, %rd316, -4294967296;
	setp.ne.s64 	%p10, %rd317, 0;
	@%p10 bra 	$L__BB170_79;
	cvt.u32.u64 	%r90, %rd175;
	cvt.u32.u64 	%r91, %rd531;
	div.u32 	%r92, %r91, %r90;
	mul.lo.s32 	%r93, %r92, %r90;
	sub.s32 	%r94, %r91, %r93;
	cvt.u64.u32 	%rd533, %r92;
	cvt.u64.u32 	%rd534, %r94;
	bra.uni 	$L__BB170_80;
$L__BB170_79:
	div.s64 	%rd533, %rd531, %rd175;
	mul.lo.s64 	%rd318, %rd533, %rd175;
	sub.s64 	%rd534, %rd531, %rd318;
$L__BB170_80:
	add.s64 	%rd320, %rd1, %rd314;
	ld.global.u64 	%rd321, [%rd320];
	mad.lo.s64 	%rd182, %rd321, %rd534, %rd174;
	add.s32 	%r40, %r229, -3;
	mul.wide.u32 	%rd322, %r40, 8;
	add.s64 	%rd323, %rd2, %rd322;
	ld.global.u64 	%rd183, [%rd323];
	or.b64  	%rd324, %rd533, %rd183;
	and.b64  	%rd325, %rd324, -4294967296;
	setp.ne.s64 	%p11, %rd325, 0;
	@%p11 bra 	$L__BB170_82;
	cvt.u32.u64 	%r95, %rd183;
	cvt.u32.u64 	%r96, %rd533;
	div.u32 	%r97, %r96, %r95;
	mul.lo.s32 	%r98, %r97, %r95;
	sub.s32 	%r99, %r96, %r98;
	cvt.u64.u32 	%rd535, %r97;
	cvt.u64.u32 	%rd536, %r99;
	bra.uni 	$L__BB170_83;
$L__BB170_82:
	div.s64 	%rd535, %rd533, %rd183;
	mul.lo.s64 	%rd326, %rd535, %rd183;
	sub.s64 	%rd536, %rd533, %rd326;
$L__BB170_83:
	add.s64 	%rd328, %rd1, %rd322;
	ld.global.u64 	%rd329, [%rd328];
	mad.lo.s64 	%rd190, %rd329, %rd536, %rd182;
	mul.wide.u32 	%rd330, %r37, 8;
	add.s64 	%rd331, %rd2, %rd330;
	ld.global.u64 	%rd191, [%rd331];
	or.b64  	%rd332, %rd535, %rd191;
	and.b64  	%rd333, %rd332, -4294967296;
	setp.ne.s64 	%p12, %rd333, 0;
	@%p12 bra 	$L__BB170_85;
	cvt.u32.u64 	%r100, %rd191;
	cvt.u32.u64 	%r101, %rd535;
	div.u32 	%r102, %r101, %r100;
	mul.lo.s32 	%r103, %r102, %r100;
	sub.s32 	%r104, %r101, %r103;
	cvt.u64.u32 	%rd552, %r102;
	cvt.u64.u32 	%rd538, %r104;
	bra.uni 	$L__BB170_86;
$L__BB170_85:
	div.s64 	%rd552, %rd535, %rd191;
	mul.lo.s64 	%rd334, %rd552, %rd191;
	sub.s64 	%rd538, %rd535, %rd334;
$L__BB170_86:
	add.s64 	%rd336, %rd1, %rd330;
	ld.global.u64 	%rd337, [%rd336];
	mad.lo.s64 	%rd561, %rd337, %rd538, %rd190;
	add.s32 	%r229, %r229, -8;
	add.s32 	%r228, %r228, 8;
	setp.ne.s32 	%p13, %r228, 0;
	@%p13 bra 	$L__BB170_62;
	add.s32 	%r231, %r229, 3;
$L__BB170_88:
	setp.eq.s32 	%p14, %r29, 0;
	@%p14 bra 	$L__BB170_117;
	and.b32  	%r45, %r27, 3;
	setp.lt.u32 	%p15, %r29, 4;
	@%p15 bra 	$L__BB170_103;
	mul.wide.u32 	%rd339, %r231, 8;
	add.s64 	%rd340, %rd2, %rd339;
	ld.global.u64 	%rd202, [%rd340];
	or.b64  	%rd341, %rd552, %rd202;
	and.b64  	%rd342, %rd341, -4294967296;
	setp.ne.s64 	%p16, %rd342, 0;
	@%p16 bra 	$L__BB170_92;
	cvt.u32.u64 	%r105, %rd202;
	cvt.u32.u64 	%r106, %rd552;
	div.u32 	%r107, %r106, %r105;
	mul.lo.s32 	%r108, %r107, %r105;
	sub.s32 	%r109, %r106, %r108;
	cvt.u64.u32 	%rd542, %r107;
	cvt.u64.u32 	%rd543, %r109;
	bra.uni 	$L__BB170_93;
$L__BB170_92:
	div.s64 	%rd542, %rd552, %rd202;
	mul.lo.s64 	%rd343, %rd542, %rd202;
	sub.s64 	%rd543, %rd552, %rd343;
$L__BB170_93:
	add.s64 	%rd345, %rd1, %rd339;
	ld.global.u64 	%rd346, [%rd345];
	mad.lo.s64 	%rd209, %rd346, %rd543, %rd561;
	add.s32 	%r46, %r231, -1;
	mul.wide.u32 	%rd347, %r46, 8;
	add.s64 	%rd348, %rd2, %rd347;
	ld.global.u64 	%rd210, [%rd348];
	or.b64  	%rd349, %rd542, %rd210;
	and.b64  	%rd350, %rd349, -4294967296;
	setp.ne.s64 	%p17, %rd350, 0;
	@%p17 bra 	$L__BB170_95;
	cvt.u32.u64 	%r110, %rd210;
	cvt.u32.u64 	%r111, %rd542;
	div.u32 	%r112, %r111, %r110;
	mul.lo.s32 	%r113, %r112, %r110;
	sub.s32 	%r114, %r111, %r113;
	cvt.u64.u32 	%rd544, %r112;
	cvt.u64.u32 	%rd545, %r114;
	bra.uni 	$L__BB170_96;
$L__BB170_95:
	div.s64 	%rd544, %rd542, %rd210;
	mul.lo.s64 	%rd351, %rd544, %rd210;
	sub.s64 	%rd545, %rd542, %rd351;
$L__BB170_96:
	add.s64 	%rd353, %rd1, %rd347;
	ld.global.u64 	%rd354, [%rd353];
	mad.lo.s64 	%rd217, %rd354, %rd545, %rd209;
	add.s32 	%r47, %r231, -2;
	mul.wide.u32 	%rd355, %r47, 8;
	add.s64 	%rd356, %rd2, %rd355;
	ld.global.u64 	%rd218, [%rd356];
	or.b64  	%rd357, %rd544, %rd218;
	and.b64  	%rd358, %rd357, -4294967296;
	setp.ne.s64 	%p18, %rd358, 0;
	@%p18 bra 	$L__BB170_98;
	cvt.u32.u64 	%r115, %rd218;
	cvt.u32.u64 	%r116, %rd544;
	div.u32 	%r117, %r116, %r115;
	mul.lo.s32 	%r118, %r117, %r115;
	sub.s32 	%r119, %r116, %r118;
	cvt.u64.u32 	%rd546, %r117;
	cvt.u64.u32 	%rd547, %r119;
	bra.uni 	$L__BB170_99;
$L__BB170_98:
	div.s64 	%rd546, %rd544, %rd218;
	mul.lo.s64 	%rd359, %rd546, %rd218;
	sub.s64 	%rd547, %rd544, %rd359;
$L__BB170_99:
	add.s64 	%rd361, %rd1, %rd355;
	ld.global.u64 	%rd362, [%rd361];
	mad.lo.s64 	%rd225, %rd362, %rd547, %rd217;
	add.s32 	%r48, %r231, -3;
	mul.wide.u32 	%rd363, %r48, 8;
	add.s64 	%rd364, %rd2, %rd363;
	ld.global.u64 	%rd226, [%rd364];
	or.b64  	%rd365, %rd546, %rd226;
	and.b64  	%rd366, %rd365, -4294967296;
	setp.ne.s64 	%p19, %rd366, 0;
	@%p19 bra 	$L__BB170_101;
	cvt.u32.u64 	%r120, %rd226;
	cvt.u32.u64 	%r121, %rd546;
	div.u32 	%r122, %r121, %r120;
	mul.lo.s32 	%r123, %r122, %r120;
	sub.s32 	%r124, %r121, %r123;
	cvt.u64.u32 	%rd552, %r122;
	cvt.u64.u32 	%rd549, %r124;
	bra.uni 	$L__BB170_102;
$L__BB170_101:
	div.s64 	%rd552, %rd546, %rd226;
	mul.lo.s64 	%rd367, %rd552, %rd226;
	sub.s64 	%rd549, %rd546, %rd367;
$L__BB170_102:
	add.s64 	%rd369, %rd1, %rd363;
	ld.global.u64 	%rd370, [%rd369];
	mad.lo.s64 	%rd561, %rd370, %rd549, %rd225;
	add.s32 	%r231, %r231, -4;
$L__BB170_103:
	setp.eq.s32 	%p20, %r45, 0;
	@%p20 bra 	$L__BB170_117;
	setp.eq.s32 	%p21, %r45, 1;
	@%p21 bra 	$L__BB170_112;
	mul.wide.u32 	%rd372, %r231, 8;
	add.s64 	%rd373, %rd2, %rd372;
	ld.global.u64 	%rd237, [%rd373];
	or.b64  	%rd374, %rd552, %rd237;
	and.b64  	%rd375, %rd374, -4294967296;
	setp.ne.s64 	%p22, %rd375, 0;
	@%p22 bra 	$L__BB170_107;
	cvt.u32.u64 	%r125, %rd237;
	cvt.u32.u64 	%r126, %rd552;
	div.u32 	%r127, %r126, %r125;
	mul.lo.s32 	%r128, %r127, %r125;
	sub.s32 	%r129, %r126, %r128;
	cvt.u64.u32 	%rd553, %r127;
	cvt.u64.u32 	%rd554, %r129;
	bra.uni 	$L__BB170_108;
$L__BB170_107:
	div.s64 	%rd553, %rd552, %rd237;
	mul.lo.s64 	%rd376, %rd553, %rd237;
	sub.s64 	%rd554, %rd552, %rd376;
$L__BB170_108:
	add.s64 	%rd378, %rd1, %rd372;
	ld.global.u64 	%rd379, [%rd378];
	mad.lo.s64 	%rd244, %rd379, %rd554, %rd561;
	add.s32 	%r51, %r231, -1;
	mul.wide.u32 	%rd380, %r51, 8;
	add.s64 	%rd381, %rd2, %rd380;
	ld.global.u64 	%rd245, [%rd381];
	or.b64  	%rd382, %rd553, %rd245;
	and.b64  	%rd383, %rd382, -4294967296;
	setp.ne.s64 	%p23, %rd383, 0;
	@%p23 bra 	$L__BB170_110;
	cvt.u32.u64 	%r130, %rd245;
	cvt.u32.u64 	%r131, %rd553;
	div.u32 	%r132, %r131, %r130;
	mul.lo.s32 	%r133, %r132, %r130;
	sub.s32 	%r134, %r131, %r133;
	cvt.u64.u32 	%rd552, %r132;
	cvt.u64.u32 	%rd556, %r134;
	bra.uni 	$L__BB170_111;
$L__BB170_110:
	div.s64 	%rd552, %rd553, %rd245;
	mul.lo.s64 	%rd384, %rd552, %rd245;
	sub.s64 	%rd556, %rd553, %rd384;
$L__BB170_111:
	add.s64 	%rd386, %rd1, %rd380;
	ld.global.u64 	%rd387, [%rd386];
	mad.lo.s64 	%rd561, %rd387, %rd556, %rd244;
	add.s32 	%r231, %r231, -2;
$L__BB170_112:
	and.b32  	%r135, %r27, 1;
	setp.eq.b32 	%p24, %r135, 1;
	not.pred 	%p25, %p24;
	@%p25 bra 	$L__BB170_117;
	mul.wide.u32 	%rd388, %r231, 8;
	add.s64 	%rd389, %rd2, %rd388;
	ld.global.u64 	%rd256, [%rd389];
	or.b64  	%rd390, %rd552, %rd256;
	and.b64  	%rd391, %rd390, -4294967296;
	setp.ne.s64 	%p26, %rd391, 0;
	@%p26 bra 	$L__BB170_115;
	cvt.u32.u64 	%r136, %rd256;
	cvt.u32.u64 	%r137, %rd552;
	rem.u32 	%r138, %r137, %r136;
	cvt.u64.u32 	%rd560, %r138;
	bra.uni 	$L__BB170_116;
$L__BB170_115:
	rem.s64 	%rd560, %rd552, %rd256;
$L__BB170_116:
	add.s64 	%rd393, %rd1, %rd388;
	ld.global.u64 	%rd394, [%rd393];
	mad.lo.s64 	%rd561, %rd394, %rd560, %rd561;
$L__BB170_117:
	shl.b64 	%rd395, %rd561, 3;
	add.s64 	%rd396, %rd3, %rd395;
	ld.global.u64 	%rd262, [%rd396];
	cvt.rn.f64.u64 	%fd11, %rd262;
	{
	.reg .b32 %temp; 
	mov.b64 	{%temp, %r54}, %fd11;
	}
	mov.f64 	%fd12, 0d4008000000000000;
	{
	.reg .b32 %temp; 
	mov.b64 	{%temp, %r139}, %fd12;
	}
	and.b32  	%r56, %r139, 2146435072;
	setp.eq.s32 	%p27, %r56, 1073741824;
	{ // callseq 13, 0
	.param .b64 param0;
	st.param.f64 	[param0], %fd11;
	.param .b64 retval0;
	call.uni (retval0), 
	__internal_accurate_pow, 
	(
	param0
	);
	ld.param.f64 	%fd13, [retval0];
	} // callseq 13
	setp.lt.s32 	%p28, %r54, 0;
	neg.f64 	%fd15, %fd13;
	selp.f64 	%fd16, %fd15, %fd13, %p27;
	selp.f64 	%fd55, %fd16, %fd13, %p28;
	setp.ne.s64 	%p29, %rd262, 0;
	@%p29 bra 	$L__BB170_119;
	setp.eq.s32 	%p30, %r56, 1073741824;
	selp.b32 	%r140, %r54, 0, %p30;
	setp.lt.s32 	%p31, %r139, 0;
	or.b32  	%r141, %r140, 2146435072;
	selp.b32 	%r142, %r141, %r140, %p31;
	mov.b32 	%r143, 0;
	mov.b64 	%fd55, {%r143, %r142};
$L__BB170_119:
	setp.eq.s64 	%p32, %rd262, 1;
	selp.f64 	%fd17, 0d3FF0000000000000, %fd55, %p32;
	st.shared.f64 	[%r5], %fd17;
$L__BB170_120:
	bar.sync 	0;
	setp.lt.u32 	%p66, %r233, 66;
	@%p66 bra 	$L__BB170_124;
$L__BB170_121:
	shr.u32 	%r58, %r233, 1;
	setp.ge.u32 	%p67, %r1, %r58;
	@%p67 bra 	$L__BB170_123;
	ld.shared.f64 	%fd31, [%r5];
	shl.b32 	%r222, %r58, 3;
	add.s32 	%r223, %r5, %r222;
	ld.shared.f64 	%fd32, [%r223];
	add.f64 	%fd33, %fd31, %fd32;
	st.shared.f64 	[%r5], %fd33;
$L__BB170_123:
	bar.sync 	0;
	setp.gt.u32 	%p68, %r233, 131;
	mov.u32 	%r233, %r58;
	@%p68 bra 	$L__BB170_121;
$L__BB170_124:
	setp.gt.u32 	%p69, %r1, 31;
	@%p69 bra 	$L__BB170_127;
	ld.volatile.shared.f64 	%fd34, [%r5];
	ld.volatile.shared.f64 	%fd35, [%r5+256];
	add.f64 	%fd36, %fd34, %fd35;
	st.volatile.shared.f64 	[%r5], %fd36;
	ld.volatile.shared.f64 	%fd37, [%r5];
	ld.volatile.shared.f64 	%fd38, [%r5+128];
	add.f64 	%fd39, %fd37, %fd38;
	st.volatile.shared.f64 	[%r5], %fd39;
	ld.volatile.shared.f64 	%fd40, [%r5];
	ld.volatile.shared.f64 	%fd41, [%r5+64];
	add.f64 	%fd42, %fd40, %fd41;
	st.volatile.shared.f64 	[%r5], %fd42;
	ld.volatile.shared.f64 	%fd43, [%r5];
	ld.volatile.shared.f64 	%fd44, [%r5+32];
	add.f64 	%fd45, %fd43, %fd44;
	st.volatile.shared.f64 	[%r5], %fd45;
	ld.volatile.shared.f64 	%fd46, [%r5];
	ld.volatile.shared.f64 	%fd47, [%r5+16];
	add.f64 	%fd48, %fd46, %fd47;
	st.volatile.shared.f64 	[%r5], %fd48;
	ld.volatile.shared.f64 	%fd49, [%r5];
	ld.volatile.shared.f64 	%fd50, [%r5+8];
	add.f64 	%fd51, %fd49, %fd50;
	st.volatile.shared.f64 	[%r5], %fd51;
	setp.ne.s32 	%p70, %r1, 0;
	@%p70 bra 	$L__BB170_127;
	ld.shared.f64 	%fd52, [reducel3sdata_u64];
	cvta.to.global.u64 	%rd474, %rd263;
	mul.wide.u32 	%rd475, %r2, 8;
	add.s64 	%rd476, %rd474, %rd475;
	st.global.f64 	[%rd476], %fd52;
$L__BB170_127:
	ret;

}
	// .globl	uncontiguous_cumulate_reducel3_u64
.visible .entry uncontiguous_cumulate_reducel3_u64(
	.param .u64 .ptr .align 1 uncontiguous_cumulate_reducel3_u64_param_0,
	.param .u64 .ptr .align 1 uncontiguous_cumulate_reducel3_u64_param_1,
	.param .u64 .ptr .align 1 uncontiguous_cumulate_reducel3_u64_param_2,
	.param .u64 .ptr .align 1 uncontiguous_cumulate_reducel3_u64_param_3,
	.param .u64 uncontiguous_cumulate_reducel3_u64_param_4,
	.param .u64 uncontiguous_cumulate_reducel3_u64_param_5
)
{
	.reg .pred 	%p<53>;
	.reg .b32 	%r<212>;
	.reg .b64 	%rd<563>;
	.reg .b64 	%fd<25>;

	ld.param.u64 	%rd260, [uncontiguous_cumulate_reducel3_u64_param_0];
	ld.param.u64 	%rd263, [uncontiguous_cumulate_reducel3_u64_param_1];
	ld.param.u64 	%rd264, [uncontiguous_cumulate_reducel3_u64_param_2];
	ld.param.u64 	%rd265, [uncontiguous_cumulate_reducel3_u64_param_3];
	ld.param.u64 	%rd261, [uncontiguous_cumulate_reducel3_u64_param_4];
	ld.param.u64 	%rd262, [uncontiguous_cumulate_reducel3_u64_param_5];
	cvta.to.global.u64 	%rd1, %rd265;
	cvta.to.global.u64 	%rd2, %rd264;
	cvta.to.global.u64 	%rd3, %rd263;
	mov.u32 	%r1, %tid.x;
	mov.u32 	%r2, %ctaid.x;
	mov.u32 	%r211, %ntid.x;
	mul.lo.s32 	%r52, %r2, %r211;
	shl.b32 	%r53, %r52, 1;
	add.s32 	%r4, %r53, %r1;
	shl.b32 	%r54, %r1, 3;
	mov.u32 	%r55, reducel3sdata_u64;
	add.s32 	%r5, %r55, %r54;
	mov.b64 	%rd266, 0;
	st.shared.u64 	[%r5], %rd266;
	add.s32 	%r56, %r4, %r211;
	cvt.u64.u32 	%rd516, %r56;
	setp.le.u64 	%p1, %rd262, %rd516;
	@%p1 bra 	$L__BB171_54;
	cvt.u32.u64 	%r6, %rd261;
	add.s32 	%r205, %r6, -1;
	setp.lt.s32 	%p27, %r205, 0;
	mov.b64 	%rd520, 0;
	mov.u64 	%rd521, %rd520;
	@%p27 bra 	$L__BB171_53;
	cvt.u64.u32 	%rd517, %r4;
	setp.lt.u32 	%p28, %r205, 3;
	mov.b64 	%rd521, 0;
	mov.u64 	%rd520, %rd521;
	@%p28 bra 	$L__BB171_30;
	add.s32 	%r203, %r6, -2;
	and.b32  	%r132, %r6, -4;
	neg.s32 	%r202, %r132;
	mov.b64 	%rd521, 0;
$L__BB171_4:
	.pragma "nounroll";
	add.s32 	%r12, %r203, 1;
	mul.wide.u32 	%rd399, %r12, 8;
	add.s64 	%rd400, %rd2, %rd399;
	ld.global.u64 	%rd10, [%rd400];
	or.b64  	%rd401, %rd517, %rd10;
	and.b64  	%rd402, %rd401, -4294967296;
	setp.ne.s64 	%p29, %rd402, 0;
	@%p29 bra 	$L__BB171_6;
	cvt.u32.u64 	%r133, %rd10;
	cvt.u32.u64 	%r134, %rd517;
	div.u32 	%r135, %r134, %r133;
	mul.lo.s32 	%r136, %r135, %r133;
	sub.s32 	%r137, %r134, %r136;
	cvt.u64.u32 	%rd482, %r135;
	cvt.u64.u32 	%rd483, %r137;
	bra.uni 	$L__BB171_7;
$L__BB171_6:
	div.s64 	%rd482, %rd517, %rd10;
	mul.lo.s64 	%rd403, %rd482, %rd10;
	sub.s64 	%rd483, %rd517, %rd403;
$L__BB171_7:
	mul.wide.u32 	%rd404, %r12, 8;
	add.s64 	%rd405, %rd1, %rd404;
	ld.global.u64 	%rd17, [%rd405];
	mad.lo.s64 	%rd18, %rd17, %rd483, %rd520;
	or.b64  	%rd406, %rd516, %rd10;
	and.b64  	%rd407, %rd406, -4294967296;
	setp.ne.s64 	%p30, %rd407, 0;
	@%p30 bra 	$L__BB171_9;
	cvt.u32.u64 	%r138, %rd10;
	cvt.u32.u64 	%r139, %rd516;
	div.u32 	%r140, %r139, %r138;
	mul.lo.s32 	%r141, %r140, %r138;
	sub.s32 	%r142, %r139, %r141;
	cvt.u64.u32 	%rd484, %r140;
	cvt.u64.u32 	%rd485, %r142;
	bra.uni 	$L__BB171_10;
$L__BB171_9:
	div.s64 	%rd484, %rd516, %rd10;
	mul.lo.s64 	%rd408, %rd484, %rd10;
	sub.s64 	%rd485, %rd516, %rd408;
$L__BB171_10:
	mad.lo.s64 	%rd25, %rd485, %rd17, %rd521;
	add.s32 	%r13, %r203, -2;
	mul.wide.u32 	%rd409, %r203, 8;
	add.s64 	%rd410, %rd2, %rd409;
	ld.global.u64 	%rd26, [%rd410];
	or.b64  	%rd411, %rd482, %rd26;
	and.b64  	%rd412, %rd411, -4294967296;
	setp.ne.s64 	%p31, %rd412, 0;
	@%p31 bra 	$L__BB171_12;
	cvt.u32.u64 	%r143, %rd26;
	cvt.u32.u64 	%r144, %rd482;
	div.u32 	%r145, %r144, %r143;
	mul.lo.s32 	%r146, %r145, %r143;
	sub.s32 	%r147, %r144, %r146;
	cvt.u64.u32 	%rd486, %r145;
	cvt.u64.u32 	%rd487, %r147;
	bra.uni 	$L__BB171_13;
$L__BB171_12:
	div.s64 	%rd486, %rd482, %rd26;
	mul.lo.s64 	%rd413, %rd486, %rd26;
	sub.s64 	%rd487, %rd482, %rd413;
$L__BB171_13:
	mul.wide.u32 	%rd414, %r203, 8;
	add.s64 	%rd415, %rd1, %rd414;
	ld.global.u64 	%rd33, [%rd415];
	mad.lo.s64 	%rd34, %rd33, %rd487, %rd18;
	or.b64  	%rd416, %rd484, %rd26;
	and.b64  	%rd417, %rd416, -4294967296;
	setp.ne.s64 	%p32, %rd417, 0;
	@%p32 bra 	$L__BB171_15;
	cvt.u32.u64 	%r148, %rd26;
	cvt.u32.u64 	%r149, %rd484;
	div.u32 	%r150, %r149, %r148;
	mul.lo.s32 	%r151, %r150, %r148;
	sub.s32 	%r152, %r149, %r151;
	cvt.u64.u32 	%rd488, %r150;
	cvt.u64.u32 	%rd489, %r152;
	bra.uni 	$L__BB171_16;
$L__BB171_15:
	div.s64 	%rd488, %rd484, %rd26;
	mul.lo.s64 	%rd418, %rd488, %rd26;
	sub.s64 	%rd489, %rd484, %rd418;
$L__BB171_16:
	mad.lo.s64 	%rd41, %rd489, %rd33, %rd25;
	add.s32 	%r14, %r203, -1;
	mul.wide.u32 	%rd419, %r14, 8;
	add.s64 	%rd420, %rd2, %rd419;
	ld.global.u64 	%rd42, [%rd420];
	or.b64  	%rd421, %rd486, %rd42;
	and.b64  	%rd422, %rd421, -4294967296;
	setp.ne.s64 	%p33, %rd422, 0;
	@%p33 bra 	$L__BB171_18;
	cvt.u32.u64 	%r153, %rd42;
	cvt.u32.u64 	%r154, %rd486;
	div.u32 	%r155, %r154, %r153;
	mul.lo.s32 	%r156, %r155, %r153;
	sub.s32 	%r157, %r154, %r156;
	cvt.u64.u32 	%rd490, %r155;
	cvt.u64.u32 	%rd491, %r157;
	bra.uni 	$L__BB171_19;
$L__BB171_18:
	div.s64 	%rd490, %rd486, %rd42;
	mul.lo.s64 	%rd423, %rd490, %rd42;
	sub.s64 	%rd491, %rd486, %rd423;
$L__BB171_19:
	mul.wide.u32 	%rd424, %r14, 8;
	add.s64 	%rd425, %rd1, %rd424;
	ld.global.u64 	%rd49, [%rd425];
	mad.lo.s64 	%rd50, %rd49, %rd491, %rd34;
	or.b64  	%rd426, %rd488, %rd42;
	and.b64  	%rd427, %rd426, -4294967296;
	setp.ne.s64 	%p34, %rd427, 0;
	@%p34 bra 	$L__BB171_21;
	cvt.u32.u64 	%r158, %rd42;
	cvt.u32.u64 	%r159, %rd488;
	div.u32 	%r160, %r159, %r158;
	mul.lo.s32 	%r161, %r160, %r158;
	sub.s32 	%r162, %r159, %r161;
	cvt.u64.u32 	%rd492, %r160;
	cvt.u64.u32 	%rd493, %r162;
	bra.uni 	$L__BB171_22;
$L__BB171_21:
	div.s64 	%rd492, %rd488, %rd42;
	mul.lo.s64 	%rd428, %rd492, %rd42;
	sub.s64 	%rd493, %rd488, %rd428;
$L__BB171_22:
	mad.lo.s64 	%rd57, %rd493, %rd49, %rd41;
	mul.wide.u32 	%rd429, %r13, 8;
	add.s64 	%rd430, %rd2, %rd429;
	ld.global.u64 	%rd58, [%rd430];
	or.b64  	%rd431, %rd490, %rd58;
	and.b64  	%rd432, %rd431, -4294967296;
	setp.ne.s64 	%p35, %rd432, 0;
	@%p35 bra 	$L__BB171_24;
	cvt.u32.u64 	%r163, %rd58;
	cvt.u32.u64 	%r164, %rd490;
	div.u32 	%r165, %r164, %r163;
	mul.lo.s32 	%r166, %r165, %r163;
	sub.s32 	%r167, %r164, %r166;
	cvt.u64.u32 	%rd517, %r165;
	cvt.u64.u32 	%rd495, %r167;
	bra.uni 	$L__BB171_25;
$L__BB171_24:
	div.s64 	%rd517, %rd490, %rd58;
	mul.lo.s64 	%rd433, %rd517, %rd58;
	sub.s64 	%rd495, %rd490, %rd433;
$L__BB171_25:
	mul.wide.u32 	%rd434, %r13, 8;
	add.s64 	%rd435, %rd1, %rd434;
	ld.global.u64 	%rd65, [%rd435];
	mad.lo.s64 	%rd520, %rd65, %rd495, %rd50;
	or.b64  	%rd436, %rd492, %rd58;
	and.b64  	%rd437, %rd436, -4294967296;
	setp.ne.s64 	%p36, %rd437, 0;
	@%p36 bra 	$L__BB171_27;
	cvt.u32.u64 	%r168, %rd58;
	cvt.u32.u64 	%r169, %rd492;
	div.u32 	%r170, %r169, %r168;
	mul.lo.s32 	%r171, %r170, %r168;
	sub.s32 	%r172, %r169, %r171;
	cvt.u64.u32 	%rd516, %r170;
	cvt.u64.u32 	%rd497, %r172;
	bra.uni 	$L__BB171_28;
$L__BB171_27:
	div.s64 	%rd516, %rd492, %rd58;
	mul.lo.s64 	%rd438, %rd516, %rd58;
	sub.s64 	%rd497, %rd492, %rd438;
$L__BB171_28:
	mad.lo.s64 	%rd521, %rd497, %rd65, %rd57;
	add.s32 	%r203, %r203, -4;
	add.s32 	%r202, %r202, 4;
	setp.ne.s32 	%p37, %r202, 0;
	@%p37 bra 	$L__BB171_4;
	add.s32 	%r205, %r203, 1;
$L__BB171_30:
	and.b32  	%r19, %r6, 3;
	setp.eq.s32 	%p38, %r19, 0;
	@%p38 bra 	$L__BB171_53;
	setp.eq.s32 	%p39, %r19, 1;
	@%p39 bra 	$L__BB171_45;
	mul.wide.u32 	%rd440, %r205, 8;
	add.s64 	%rd441, %rd2, %rd440;
	ld.global.u64 	%rd80, [%rd441];
	or.b64  	%rd442, %rd517, %rd80;
	and.b64  	%rd443, %rd442, -4294967296;
	setp.ne.s64 	%p40, %rd443, 0;
	@%p40 bra 	$L__BB171_34;
	cvt.u32.u64 	%r173, %rd80;
	cvt.u32.u64 	%r174, %rd517;
	div.u32 	%r175, %r174, %r173;
	mul.lo.s32 	%r176, %r175, %r173;
	sub.s32 	%r177, %r174, %r176;
	cvt.u64.u32 	%rd504, %r175;
	cvt.u64.u32 	%rd505, %r177;
	bra.uni 	$L__BB171_35;
$L__BB171_34:
	div.s64 	%rd504, %rd517, %rd80;
	mul.lo.s64 	%rd444, %rd504, %rd80;
	sub.s64 	%rd505, %rd517, %rd444;
$L__BB171_35:
	add.s64 	%rd446, %rd1, %rd440;
	ld.global.u64 	%rd87, [%rd446];
	mad.lo.s64 	%rd88, %rd87, %rd505, %rd520;
	or.b64  	%rd447, %rd516, %rd80;
	and.b64  	%rd448, %rd447, -4294967296;
	setp.ne.s64 	%p41, %rd448, 0;
	@%p41 bra 	$L__BB171_37;
	cvt.u32.u64 	%r178, %rd80;
	cvt.u32.u64 	%r179, %rd516;
	div.u32 	%r180, %r179, %r178;
	mul.lo.s32 	%r181, %r180, %r178;
	sub.s32 	%r182, %r179, %r181;
	cvt.u64.u32 	%rd506, %r180;
	cvt.u64.u32 	%rd507, %r182;
	bra.uni 	$L__BB171_38;
$L__BB171_37:
	div.s64 	%rd506, %rd516, %rd80;
	mul.lo.s64 	%rd449, %rd506, %rd80;
	sub.s64 	%rd507, %rd516, %rd449;
$L__BB171_38:
	mad.lo.s64 	%rd95, %rd507, %rd87, %rd521;
	add.s32 	%r20, %r205, -1;
	mul.wide.u32 	%rd450, %r20, 8;
	add.s64 	%rd451, %rd2, %rd450;
	ld.global.u64 	%rd96, [%rd451];
	or.b64  	%rd452, %rd504, %rd96;
	and.b64  	%rd453, %rd452, -4294967296;
	setp.ne.s64 	%p42, %rd453, 0;
	@%p42 bra 	$L__BB171_40;
	cvt.u32.u64 	%r183, %rd96;
	cvt.u32.u64 	%r184, %rd504;
	div.u32 	%r185, %r184, %r183;
	mul.lo.s32 	%r186, %r185, %r183;
	sub.s32 	%r187, %r184, %r186;
	cvt.u64.u32 	%rd517, %r185;
	cvt.u64.u32 	%rd509, %r187;
	bra.uni 	$L__BB171_41;
$L__BB171_40:
	div.s64 	%rd517, %rd504, %rd96;
	mul.lo.s64 	%rd454, %rd517, %rd96;
	sub.s64 	%rd509, %rd504, %rd454;
$L__BB171_41:
	add.s64 	%rd456, %rd1, %rd450;
	ld.global.u64 	%rd103, [%rd456];
	mad.lo.s64 	%rd520, %rd103, %rd509, %rd88;
	or.b64  	%rd457, %rd506, %rd96;
	and.b64  	%rd458, %rd457, -4294967296;
	setp.ne.s64 	%p43, %rd458, 0;
	@%p43 bra 	$L__BB171_43;
	cvt.u32.u64 	%r188, %rd96;
	cvt.u32.u64 	%r189, %rd506;
	div.u32 	%r190, %r189, %r188;
	mul.lo.s32 	%r191, %r190, %r188;
	sub.s32 	%r192, %r189, %r191;
	cvt.u64.u32 	%rd516, %r190;
	cvt.u64.u32 	%rd511, %r192;
	bra.uni 	$L__BB171_44;
$L__BB171_43:
	div.s64 	%rd516, %rd506, %rd96;
	mul.lo.s64 	%rd459, %rd516, %rd96;
	sub.s64 	%rd511, %rd506, %rd459;
$L__BB171_44:
	mad.lo.s64 	%rd521, %rd511, %rd103, %rd95;
	add.s32 	%r205, %r205, -2;
$L__BB171_45:
	and.b32  	%r193, %r6, 1;
	setp.eq.b32 	%p44, %r193, 1;
	not.pred 	%p45, %p44;
	@%p45 bra 	$L__BB171_53;
	mul.wide.u32 	%rd460, %r205, 8;
	add.s64 	%rd461, %rd2, %rd460;
	ld.global.u64 	%rd118, [%rd461];
	or.b64  	%rd462, %rd517, %rd118;
	and.b64  	%rd463, %rd462, -4294967296;
	setp.ne.s64 	%p46, %rd463, 0;
	@%p46 bra 	$L__BB171_48;
	cvt.u32.u64 	%r194, %rd118;
	cvt.u32.u64 	%r195, %rd517;
	rem.u32 	%r196, %r195, %r194;
	cvt.u64.u32 	%rd518, %r196;
	bra.uni 	$L__BB171_49;
$L__BB171_48:
	rem.s64 	%rd518, %rd517, %rd118;
$L__BB171_49:
	add.s64 	%rd465, %rd1, %rd460;
	ld.global.u64 	%rd122, [%rd465];
	mad.lo.s64 	%rd520, %rd122, %rd518, %rd520;
	or.b64  	%rd466, %rd516, %rd118;
	and.b64  	%rd467, %rd466, -4294967296;
	setp.ne.s64 	%p47, %rd467, 0;
	@%p47 bra 	$L__BB171_51;
	cvt.u32.u64 	%r197, %rd118;
	cvt.u32.u64 	%r198, %rd516;
	rem.u32 	%r199, %r198, %r197;
	cvt.u64.u32 	%rd519, %r199;
	bra.uni 	$L__BB171_52;
$L__BB171_51:
	rem.s64 	%rd519, %rd516, %rd118;
$L__BB171_52:
	mad.lo.s64 	%rd521, %rd519, %rd122, %rd521;
$L__BB171_53:
	shl.b64 	%rd468, %rd520, 3;
	add.s64 	%rd469, %rd3, %rd468;
	ld.global.u64 	%rd470, [%rd469];
	shl.b64 	%rd471, %rd521, 3;
	add.s64 	%rd472, %rd3, %rd471;
	ld.global.u64 	%rd473, [%rd472];
	add.s64 	%rd474, %rd473, %rd470;
	cvt.rn.f64.u64 	%fd2, %rd474;
	st.shared.f64 	[%r5], %fd2;
	bra.uni 	$L__BB171_114;
$L__BB171_54:
	cvt.u64.u32 	%rd553, %r4;
	setp.le.u64 	%p2, %rd262, %rd553;
	@%p2 bra 	$L__BB171_114;
	cvt.u32.u64 	%r23, %rd261;
	add.s32 	%r209, %r23, -1;
	setp.lt.s32 	%p3, %r209, 0;
	mov.b64 	%rd562, 0;
	@%p3 bra 	$L__BB171_113;
	and.b32  	%r25, %r23, 7;
	setp.lt.u32 	%p4, %r209, 7;
	mov.b64 	%rd562, 0;
	@%p4 bra 	$L__BB171_84;
	add.s32 	%r207, %r23, -4;
	and.b32  	%r57, %r23, -8;
	neg.s32 	%r206, %r57;
	mov.b64 	%rd562, 0;
$L__BB171_58:
	.pragma "nounroll";
	add.s32 	%r30, %r207, 3;
	mul.wide.u32 	%rd271, %r30, 8;
	add.s64 	%rd272, %rd2, %rd271;
	ld.global.u64 	%rd133, [%rd272];
	or.b64  	%rd273, %rd553, %rd133;
	and.b64  	%rd274, %rd273, -4294967296;
	setp.ne.s64 	%p5, %rd274, 0;
	@%p5 bra 	$L__BB171_60;
	cvt.u32.u64 	%r58, %rd133;
	cvt.u32.u64 	%r59, %rd553;
	div.u32 	%r60, %r59, %r58;
	mul.lo.s32 	%r61, %r60, %r58;
	sub.s32 	%r62, %r59, %r61;
	cvt.u64.u32 	%rd524, %r60;
	cvt.u64.u32 	%rd525, %r62;
	bra.uni 	$L__BB171_61;
$L__BB171_60:
	div.s64 	%rd524, %rd553, %rd133;
	mul.lo.s64 	%rd275, %rd524, %rd133;
	sub.s64 	%rd525, %rd553, %rd275;
$L__BB171_61:
	add.s64 	%rd277, %rd1, %rd271;
	ld.global.u64 	%rd278, [%rd277];
	mad.lo.s64 	%rd140, %rd278, %rd525, %rd562;
	add.s32 	%r31, %r207, 2;
	mul.wide.u32 	%rd279, %r31, 8;
	add.s64 	%rd280, %rd2, %rd279;
	ld.global.u64 	%rd141, [%rd280];
	or.b64  	%rd281, %rd524, %rd141;
	and.b64  	%rd282, %rd281, -4294967296;
	setp.ne.s64 	%p6, %rd282, 0;
	@%p6 bra 	$L__BB171_63;
	cvt.u32.u64 	%r63, %rd141;
	cvt.u32.u64 	%r64, %rd524;
	div.u32 	%r65, %r64, %r63;
	mul.lo.s32 	%r66, %r65, %r63;
	sub.s32 	%r67, %r64, %r66;
	cvt.u64.u32 	%rd526, %r65;
	cvt.u64.u32 	%rd527, %r67;
	bra.uni 	$L__BB171_64;
$L__BB171_63:
	div.s64 	%rd526, %rd524, %rd141;
	mul.lo.s64 	%rd283, %rd526, %rd141;
	sub.s64 	%rd527, %rd524, %rd283;
$L__BB171_64:
	add.s64 	%rd285, %rd1, %rd279;
	ld.global.u64 	%rd286, [%rd285];
	mad.lo.s64 	%rd148, %rd286, %rd527, %rd140;
	add.s32 	%r32, %r207, 1;
	mul.wide.u32 	%rd287, %r32, 8;
	add.s64 	%rd288, %rd2, %rd287;
	ld.global.u64 	%rd149, [%rd288];
	or.b64  	%rd289, %rd526, %rd149;
	and.b64  	%rd290, %rd289, -4294967296;
	setp.ne.s64 	%p7, %rd290, 0;
	@%p7 bra 	$L__BB171_66;
	cvt.u32.u64 	%r68, %rd149;
	cvt.u32.u64 	%r69, %rd526;
	div.u32 	%r70, %r69, %r68;
	mul.lo.s32 	%r71, %r70, %r68;
	sub.s32 	%r72, %r69, %r71;
	cvt.u64.u32 	%rd528, %r70;
	cvt.u64.u32 	%rd529, %r72;
	bra.uni 	$L__BB171_67;
$L__BB171_66:
	div.s64 	%rd528, %rd526, %rd149;
	mul.lo.s64 	%rd291, %rd528, %rd149;
	sub.s64 	%rd529, %rd526, %rd291;
$L__BB171_67:
	add.s64 	%rd293, %rd1, %rd287;
	ld.global.u64 	%rd294, [%rd293];
	mad.lo.s64 	%rd156, %rd294, %rd529, %rd148;
	add.s32 	%r33, %r207, -4;
	mul.wide.u32 	%rd295, %r207, 8;
	add.s64 	%rd296, %rd2, %rd295;
	ld.global.u64 	%rd157, [%rd296];
	or.b64  	%rd297, %rd528, %rd157;
	and.b64  	%rd298, %rd297, -4294967296;
	setp.ne.s64 	%p8, %rd298, 0;
	@%p8 bra 	$L__BB171_69;
	cvt.u32.u64 	%r73, %rd157;
	cvt.u32.u64 	%r74, %rd528;
	div.u32 	%r75, %r74, %r73;
	mul.lo.s32 	%r76, %r75, %r73;
	sub.s32 	%r77, %r74, %r76;
	cvt.u64.u32 	%rd530, %r75;
	cvt.u64.u32 	%rd531, %r77;
	bra.uni 	$L__BB171_70;
$L__BB171_69:
	div.s64 	%rd530, %rd528, %rd157;
	mul.lo.s64 	%rd299, %rd530, %rd157;
	sub.s64 	%rd531, %rd528, %rd299;
$L__BB171_70:
	add.s64 	%rd301, %rd1, %rd295;
	ld.global.u64 	%rd302, [%rd301];
	mad.lo.s64 	%rd164, %rd302, %rd531, %rd156;
	add.s32 	%r34, %r207, -1;
	mul.wide.u32 	%rd303, %r34, 8;
	add.s64 	%rd304, %rd2, %rd303;
	ld.global.u64 	%rd165, [%rd304];
	or.b64  	%rd305, %rd530, %rd165;
	and.b64  	%rd306, %rd305, -4294967296;
	setp.ne.s64 	%p9, %rd306, 0;
	@%p9 bra 	$L__BB171_72;
	cvt.u32.u64 	%r78, %rd165;
	cvt.u32.u64 	%r79, %rd530;
	div.u32 	%r80, %r79, %r78;
	mul.lo.s32 	%r81, %r80, %r78;
	sub.s32 	%r82, %r79, %r81;
	cvt.u64.u32 	%rd532, %r80;
	cvt.u64.u32 	%rd533, %r82;
	bra.uni 	$L__BB171_73;
$L__BB171_72:
	div.s64 	%rd532, %rd530, %rd165;
	mul.lo.s64 	%rd307, %rd532, %rd165;
	sub.s64 	%rd533, %rd530, %rd307;
$L__BB171_73:
	add.s64 	%rd309, %rd1, %rd303;
	ld.global.u64 	%rd310, [%rd309];
	mad.lo.s64 	%rd172, %rd310, %rd533, %rd164;
	add.s32 	%r35, %r207, -2;
	mul.wide.u32 	%rd311, %r35, 8;
	add.s64 	%rd312, %rd2, %rd311;
	ld.global.u64 	%rd173, [%rd312];
	or.b64  	%rd313, %rd532, %rd173;
	and.b64  	%rd314, %rd313, -4294967296;
	setp.ne.s64 	%p10, %rd314, 0;
	@%p10 bra 	$L__BB171_75;
	cvt.u32.u64 	%r83, %rd173;
	cvt.u32.u64 	%r84, %rd532;
	div.u32 	%r85, %r84, %r83;
	mul.lo.s32 	%r86, %r85, %r83;
	sub.s32 	%r87, %r84, %r86;
	cvt.u64.u32 	%rd534, %r85;
	cvt.u64.u32 	%rd535, %r87;
	bra.uni 	$L__BB171_76;
$L__BB171_75:
	div.s64 	%rd534, %rd532, %rd173;
	mul.lo.s64 	%rd315, %rd534, %rd173;
	sub.s64 	%rd535, %rd532, %rd315;
$L__BB171_76:
	add.s64 	%rd317, %rd1, %rd311;
	ld.global.u64 	%rd318, [%rd317];
	mad.lo.s64 	%rd180, %rd318, %rd535, %rd172;
	add.s32 	%r36, %r207, -3;
	mul.wide.u32 	%rd319, %r36, 8;
	add.s64 	%rd320, %rd2, %rd319;
	ld.global.u64 	%rd181, [%rd320];
	or.b64  	%rd321, %rd534, %rd181;
	and.b64  	%rd322, %rd321, -4294967296;
	setp.ne.s64 	%p11, %rd322, 0;
	@%p11 bra 	$L__BB171_78;
	cvt.u32.u64 	%r88, %rd181;
	cvt.u32.u64 	%r89, %rd534;
	div.u32 	%r90, %r89, %r88;
	mul.lo.s32 	%r91, %r90, %r88;
	sub.s32 	%r92, %r89, %r91;
	cvt.u64.u32 	%rd536, %r90;
	cvt.u64.u32 	%rd537, %r92;
	bra.uni 	$L__BB171_79;
$L__BB171_78:
	div.s64 	%rd536, %rd534, %rd181;
	mul.lo.s64 	%rd323, %rd536, %rd181;
	sub.s64 	%rd537, %rd534, %rd323;
$L__BB171_79:
	add.s64 	%rd325, %rd1, %rd319;
	ld.global.u64 	%rd326, [%rd325];
	mad.lo.s64 	%rd188, %rd326, %rd537, %rd180;
	mul.wide.u32 	%rd327, %r33, 8;
	add.s64 	%rd328, %rd2, %rd327;
	ld.global.u64 	%rd189, [%rd328];
	or.b64  	%rd329, %rd536, %rd189;
	and.b64  	%rd330, %rd329, -4294967296;
	setp.ne.s64 	%p12, %rd330, 0;
	@%p12 bra 	$L__BB171_81;
	cvt.u32.u64 	%r93, %rd189;
	cvt.u32.u64 	%r94, %rd536;
	div.u32 	%r95, %r94, %r93;
	mul.lo.s32 	%r96, %r95, %r93;
	sub.s32 	%r97, %r94, %r96;
	cvt.u64.u32 	%rd553, %r95;
	cvt.u64.u32 	%rd539, %r97;
	bra.uni 	$L__BB171_82;
$L__BB171_81:
	div.s64 	%rd553, %rd536, %rd189;
	mul.lo.s64 	%rd331, %rd553, %rd189;
	sub.s64 	%rd539, %rd536, %rd331;
$L__BB171_82:
	add.s64 	%rd333, %rd1, %rd327;
	ld.global.u64 	%rd334, [%rd333];
	mad.lo.s64 	%rd562, %rd334, %rd539, %rd188;
	add.s32 	%r207, %r207, -8;
	add.s32 	%r206, %r206, 8;
	setp.ne.s32 	%p13, %r206, 0;
	@%p13 bra 	$L__BB171_58;
	add.s32 	%r209, %r207, 3;
$L__BB171_84:
	setp.eq.s32 	%p14, %r25, 0;
	@%p14 bra 	$L__BB171_113;
	and.b32  	%r41, %r23, 3;
	setp.lt.u32 	%p15, %r25, 4;
	@%p15 bra 	$L__BB171_99;
	mul.wide.u32 	%rd336, %r209, 8;
	add.s64 	%rd337, %rd2, %rd336;
	ld.global.u64 	%rd200, [%rd337];
	or.b64  	%rd338, %rd553, %rd200;
	and.b64  	%rd339, %rd338, -4294967296;
	setp.ne.s64 	%p16, %rd339, 0;
	@%p16 bra 	$L__BB171_88;
	cvt.u32.u64 	%r98, %rd200;
	cvt.u32.u64 	%r99, %rd553;
	div.u32 	%r100, %r99, %r98;
	mul.lo.s32 	%r101, %r100, %r98;
	sub.s32 	%r102, %r99, %r101;
	cvt.u64.u32 	%rd543, %r100;
	cvt.u64.u32 	%rd544, %r102;
	bra.uni 	$L__BB171_89;
$L__BB171_88:
	div.s64 	%rd543, %rd553, %rd200;
	mul.lo.s64 	%rd340, %rd543, %rd200;
	sub.s64 	%rd544, %rd553, %rd340;
$L__BB171_89:
	add.s64 	%rd342, %rd1, %rd336;
	ld.global.u64 	%rd343, [%rd342];
	mad.lo.s64 	%rd207, %rd343, %rd544, %rd562;
	add.s32 	%r42, %r209, -1;
	mul.wide.u32 	%rd344, %r42, 8;
	add.s64 	%rd345, %rd2, %rd344;
	ld.global.u64 	%rd208, [%rd345];
	or.b64  	%rd346, %rd543, %rd208;
	and.b64  	%rd347, %rd346, -4294967296;
	setp.ne.s64 	%p17, %rd347, 0;
	@%p17 bra 	$L__BB171_91;
	cvt.u32.u64 	%r103, %rd208;
	cvt.u32.u64 	%r104, %rd543;
	div.u32 	%r105, %r104, %r103;
	mul.lo.s32 	%r106, %r105, %r103;
	sub.s32 	%r107, %r104, %r106;
	cvt.u64.u32 	%rd545, %r105;
	cvt.u64.u32 	%rd546, %r107;
	bra.uni 	$L__BB171_92;
$L__BB171_91:
	div.s64 	%rd545, %rd543, %rd208;
	mul.lo.s64 	%rd348, %rd545, %rd208;
	sub.s64 	%rd546, %rd543, %rd348;
$L__BB171_92:
	add.s64 	%rd350, %rd1, %rd344;
	ld.global.u64 	%rd351, [%rd350];
	mad.lo.s64 	%rd215, %rd351, %rd546, %rd207;
	add.s32 	%r43, %r209, -2;
	mul.wide.u32 	%rd352, %r43, 8;
	add.s64 	%rd353, %rd2, %rd352;
	ld.global.u64 	%rd216, [%rd353];
	or.b64  	%rd354, %rd545, %rd216;
	and.b64  	%rd355, %rd354, -4294967296;
	setp.ne.s64 	%p18, %rd355, 0;
	@%p18 bra 	$L__BB171_94;
	cvt.u32.u64 	%r108, %rd216;
	cvt.u32.u64 	%r109, %rd545;
	div.u32 	%r110, %r109, %r108;
	mul.lo.s32 	%r111, %r110, %r108;
	sub.s32 	%r112, %r109, %r111;
	cvt.u64.u32 	%rd547, %r110;
	cvt.u64.u32 	%rd548, %r112;
	bra.uni 	$L__BB171_95;
$L__BB171_94:
	div.s64 	%rd547, %rd545, %rd216;
	mul.lo.s64 	%rd356, %rd547, %rd216;
	sub.s64 	%rd548, %rd545, %rd356;
$L__BB171_95:
	add.s64 	%rd358, %rd1, %rd352;
	ld.global.u64 	%rd359, [%rd358];
	mad.lo.s64 	%rd223, %rd359, %rd548, %rd215;
	add.s32 	%r44, %r209, -3;
	mul.wide.u32 	%rd360, %r44, 8;
	add.s64 	%rd361, %rd2, %rd360;
	ld.global.u64 	%rd224, [%rd361];
	or.b64  	%rd362, %rd547, %rd224;
	and.b64  	%rd363, %rd362, -4294967296;
	setp.ne.s64 	%p19, %rd363, 0;
	@%p19 bra 	$L__BB171_97;
	cvt.u32.u64 	%r113, %rd224;
	cvt.u32.u64 	%r114, %rd547;
	div.u32 	%r115, %r114, %r113;
	mul.lo.s32 	%r116, %r115, %r113;
	sub.s32 	%r117, %r114, %r116;
	cvt.u64.u32 	%rd553, %r115;
	cvt.u64.u32 	%rd550, %r117;
	bra.uni 	$L__BB171_98;
$L__BB171_97:
	div.s64 	%rd553, %rd547, %rd224;
	mul.lo.s64 	%rd364, %rd553, %rd224;
	sub.s64 	%rd550, %rd547, %rd364;
$L__BB171_98:
	add.s64 	%rd366, %rd1, %rd360;
	ld.global.u64 	%rd367, [%rd366];
	mad.lo.s64 	%rd562, %rd367, %rd550, %rd223;
	add.s32 	%r209, %r209, -4;
$L__BB171_99:
	setp.eq.s32 	%p20, %r41, 0;
	@%p20 bra 	$L__BB171_113;
	setp.eq.s32 	%p21, %r41, 1;
	@%p21 bra 	$L__BB171_108;
	mul.wide.u32 	%rd369, %r209, 8;
	add.s64 	%rd370, %rd2, %rd369;
	ld.global.u64 	%rd235, [%rd370];
	or.b64  	%rd371, %rd553, %rd235;
	and.b64  	%rd372, %rd371, -4294967296;
	setp.ne.s64 	%p22, %rd372, 0;
	@%p22 bra 	$L__BB171_103;
	cvt.u32.u64 	%r118, %rd235;
	cvt.u32.u64 	%r119, %rd553;
	div.u32 	%r120, %r119, %r118;
	mul.lo.s32 	%r121, %r120, %r118;
	sub.s32 	%r122, %r119, %r121;
	cvt.u64.u32 	%rd554, %r120;
	cvt.u64.u32 	%rd555, %r122;
	bra.uni 	$L__BB171_104;
$L__BB171_103:
	div.s64 	%rd554, %rd553, %rd235;
	mul.lo.s64 	%rd373, %rd554, %rd235;
	sub.s64 	%rd555, %rd553, %rd373;
$L__BB171_104:
	add.s64 	%rd375, %rd1, %rd369;
	ld.global.u64 	%rd376, [%rd375];
	mad.lo.s64 	%rd242, %rd376, %rd555, %rd562;
	add.s32 	%r47, %r209, -1;
	mul.wide.u32 	%rd377, %r47, 8;
	add.s64 	%rd378, %rd2, %rd377;
	ld.global.u64 	%rd243, [%rd378];
	or.b64  	%rd379, %rd554, %rd243;
	and.b64  	%rd380, %rd379, -4294967296;
	setp.ne.s64 	%p23, %rd380, 0;
	@%p23 bra 	$L__BB171_106;
	cvt.u32.u64 	%r123, %rd243;
	cvt.u32.u64 	%r124, %rd554;
	div.u32 	%r125, %r124, %r123;
	mul.lo.s32 	%r126, %r125, %r123;
	sub.s32 	%r127, %r124, %r126;
	cvt.u64.u32 	%rd553, %r125;
	cvt.u64.u32 	%rd557, %r127;
	bra.uni 	$L__BB171_107;
$L__BB171_106:
	div.s64 	%rd553, %rd554, %rd243;
	mul.lo.s64 	%rd381, %rd553, %rd243;
	sub.s64 	%rd557, %rd554, %rd381;
$L__BB171_107:
	add.s64 	%rd383, %rd1, %rd377;
	ld.global.u64 	%rd384, [%rd383];
	mad.lo.s64 	%rd562, %rd384, %rd557, %rd242;
	add.s32 	%r209, %r209, -2;
$L__BB171_108:
	and.b32  	%r128, %r23, 1;
	setp.eq.b32 	%p24, %r128, 1;
	not.pred 	%p25, %p24;
	@%p25 bra 	$L__BB171_113;
	mul.wide.u32 	%rd385, %r209, 8;
	add.s64 	%rd386, %rd2, %rd385;
	ld.global.u64 	%rd254, [%rd386];
	or.b64  	%rd387, %rd553, %rd254;
	and.b64  	%rd388, %rd387, -4294967296;
	setp.ne.s64 	%p26, %rd388, 0;
	@%p26 bra 	$L__BB171_111;
	cvt.u32.u64 	%r129, %rd254;
	cvt.u32.u64 	%r130, %rd553;
	rem.u32 	%r131, %r130, %r129;
	cvt.u64.u32 	%rd561, %r131;
	bra.uni 	$L__BB171_112;
$L__BB171_111:
	rem.s64 	%rd561, %rd553, %rd254;
$L__BB171_112:
	add.s64 	%rd390, %rd1, %rd385;
	ld.global.u64 	%rd391, [%rd390];
	mad.lo.s64 	%rd562, %rd391, %rd561, %rd562;
$L__BB171_113:
	shl.b64 	%rd392, %rd562, 3;
	add.s64 	%rd393, %rd3, %rd392;
	ld.global.u64 	%rd394, [%rd393];
	cvt.rn.f64.u64 	%fd1, %rd394;
	st.shared.f64 	[%r5], %fd1;
$L__BB171_114:
	bar.sync 	0;
	setp.lt.u32 	%p48, %r211, 66;
	@%p48 bra 	$L__BB171_118;
$L__BB171_115:
	shr.u32 	%r51, %r211, 1;
	setp.ge.u32 	%p49, %r1, %r51;
	@%p49 bra 	$L__BB171_117;
	ld.shared.f64 	%fd3, [%r5];
	shl.b32 	%r200, %r51, 3;
	add.s32 	%r201, %r5, %r200;
	ld.shared.f64 	%fd4, [%r201];
	add.f64 	%fd5, %fd3, %fd4;
	st.shared.f64 	[%r5], %fd5;
$L__BB171_117:
	bar.sync 	0;
	setp.gt.u32 	%p50, %r211, 131;
	mov.u32 	%r211, %r51;
	@%p50 bra 	$L__BB171_115;
$L__BB171_118:
	setp.gt.u32 	%p51, %r1, 31;
	@%p51 bra 	$L__BB171_121;
	ld.volatile.shared.f64 	%fd6, [%r5];
	ld.volatile.shared.f64 	%fd7, [%r5+256];
	add.f64 	%fd8, %fd6, %fd7;
	st.volatile.shared.f64 	[%r5], %fd8;
	ld.volatile.shared.f64 	%fd9, [%r5];
	ld.volatile.shared.f64 	%fd10, [%r5+128];
	add.f64 	%fd11, %fd9, %fd10;
	st.volatile.shared.f64 	[%r5], %fd11;
	ld.volatile.shared.f64 	%fd12, [%r5];
	ld.volatile.shared.f64 	%fd13, [%r5+64];
	add.f64 	%fd14, %fd12, %fd13;
	st.volatile.shared.f64 	[%r5], %fd14;
	ld.volatile.shared.f64 	%fd15, [%r5];
	ld.volatile.shared.f64 	%fd16, [%r5+32];
	add.f64 	%fd17, %fd15, %fd16;
	st.volatile.shared.f64 	[%r5], %fd17;
	ld.volatile.shared.f64 	%fd18, [%r5];
	ld.volatile.shared.f64 	%fd19, [%r5+16];
	add.f64 	%fd20, %fd18, %fd19;
	st.volatile.shared.f64 	[%r5], %fd20;
	ld.volatile.shared.f64 	%fd21, [%r5];
	ld.volatile.shared.f64 	%fd22, [%r5+8];
	add.f64 	%fd23, %fd21, %fd22;
	st.volatile.shared.f64 	[%r5], %fd23;
	setp.ne.s32 	%p52, %r1, 0;
	@%p52 bra 	$L__BB171_121;
	ld.shared.f64 	%fd24, [reducel3sdata_u64];
	cvta.to.global.u64 	%rd475, %rd260;
	mul.wide.u32 	%rd476, %r2, 8;
	add.s64 	%rd477, %rd475, %rd476;
	st.global.f64 	[%rd477], %fd24;
$L__BB171_121:
	ret;

}
	// .globl	contiguous_reducel32_u64
.visible .entry contiguous_reducel32_u64(
	.param .u64 .ptr .align 1 contiguous_reducel32_u64_param_0,
	.param .u64 .ptr .align 1 contiguous_reducel32_u64_param_1,
	.param .u64 .ptr .align 1 contiguous_reducel32_u64_param_2,
	.param .u64 .ptr .align 1 contiguous_reducel32_u64_param_3,
	.param .u64 contiguous_reducel32_u64_param_4,
	.param .u64 contiguous_reducel32_u64_param_5,
	.param .u64 contiguous_reducel32_u64_param_6
)
{
	.reg .pred 	%p<71>;
	.reg .b32 	%r<238>;
	.reg .b64 	%rd<576>;
	.reg .b64 	%fd<56>;

	ld.param.u64 	%rd269, [contiguous_reducel32_u64_param_1];
	ld.param.u64 	%rd270, [contiguous_reducel32_u64_param_2];
	ld.param.u64 	%rd271, [contiguous_reducel32_u64_param_3];
	ld.param.u64 	%rd266, [contiguous_reducel32_u64_param_4];
	ld.param.u64 	%rd267, [contiguous_reducel32_u64_param_5];
	ld.param.u64 	%rd268, [contiguous_reducel32_u64_param_6];
	cvta.to.global.u64 	%rd1, %rd271;
	cvta.to.global.u64 	%rd2, %rd270;
	cvta.to.global.u64 	%rd575, %rd269;
	mov.u32 	%r1, %tid.x;
	mov.u32 	%r2, %ctaid.x;
	mov.u32 	%r237, %ntid.x;
	mul.lo.s32 	%r58, %r2, %r237;
	shl.b32 	%r59, %r58, 1;
	add.s32 	%r4, %r59, %r1;
	shl.b32 	%r60, %r1, 3;
	mov.u32 	%r61, reducel3sdata_u64;
	add.s32 	%r5, %r61, %r60;
	mov.b64 	%rd272, 0;
	st.shared.u64 	[%r5], %rd272;
	add.s32 	%r62, %r4, %r237;
	cvt.u64.u32 	%rd4, %r62;
	setp.le.u64 	%p1, %rd267, %rd4;
	@%p1 bra 	$L__BB172_58;
	cvt.u64.u32 	%rd405, %r4;
	mov.u32 	%r144, %ctaid.y;
	cvt.u64.u32 	%rd406, %r144;
	mul.lo.s64 	%rd407, %rd267, %rd406;
	add.s64 	%rd529, %rd407, %rd405;
	add.s64 	%rd527, %rd407, %rd4;
	cvt.u32.u64 	%r6, %rd266;
	add.s32 	%r231, %r6, -1;
	setp.lt.s32 	%p33, %r231, 0;
	mov.b64 	%rd533, 0;
	mov.u64 	%rd534, %rd533;
	@%p33 bra 	$L__BB172_53;
	setp.lt.u32 	%p34, %r231, 3;
	mov.b64 	%rd534, 0;
	mov.u64 	%rd533, %rd534;
	@%p34 bra 	$L__BB172_30;
	add.s32 	%r229, %r6, -2;
	and.b32  	%r145, %r6, -4;
	neg.s32 	%r228, %r145;
	mov.b64 	%rd534, 0;
$L__BB172_4:
	.pragma "nounroll";
	add.s32 	%r12, %r229, 1;
	mul.wide.u32 	%rd411, %r12, 8;
	add.s64 	%rd412, %rd2, %rd411;
	ld.global.u64 	%rd11, [%rd412];
	or.b64  	%rd413, %rd529, %rd11;
	and.b64  	%rd414, %rd413, -4294967296;
	setp.ne.s64 	%p35, %rd414, 0;
	@%p35 bra 	$L__BB172_6;
	cvt.u32.u64 	%r146, %rd11;
	cvt.u32.u64 	%r147, %rd529;
	div.u32 	%r148, %r147, %r146;
	mul.lo.s32 	%r149, %r148, %r146;
	sub.s32 	%r150, %r147, %r149;
	cvt.u64.u32 	%rd495, %r148;
	cvt.u64.u32 	%rd496, %r150;
	bra.uni 	$L__BB172_7;
$L__BB172_6:
	div.s64 	%rd495, %rd529, %rd11;
	mul.lo.s64 	%rd415, %rd495, %rd11;
	sub.s64 	%rd496, %rd529, %rd415;
$L__BB172_7:
	mul.wide.u32 	%rd416, %r12, 8;
	add.s64 	%rd417, %rd1, %rd416;
	ld.global.u64 	%rd18, [%rd417];
	mad.lo.s64 	%rd19, %rd18, %rd496, %rd533;
	or.b64  	%rd418, %rd527, %rd11;
	and.b64  	%rd419, %rd418, -4294967296;
	setp.ne.s64 	%p36, %rd419, 0;
	@%p36 bra 	$L__BB172_9;
	cvt.u32.u64 	%r151, %rd11;
	cvt.u32.u64 	%r152, %rd527;
	div.u32 	%r153, %r152, %r151;
	mul.lo.s32 	%r154, %r153, %r151;
	sub.s32 	%r155, %r152, %r154;
	cvt.u64.u32 	%rd497, %r153;
	cvt.u64.u32 	%rd498, %r155;
	bra.uni 	$L__BB172_10;
$L__BB172_9:
	div.s64 	%rd497, %rd527, %rd11;
	mul.lo.s64 	%rd420, %rd497, %rd11;
	sub.s64 	%rd498, %rd527, %rd420;
$L__BB172_10:
	mad.lo.s64 	%rd26, %rd498, %rd18, %rd534;
	mul.wide.u32 	%rd421, %r229, 8;
	add.s64 	%rd422, %rd2, %rd421;
	ld.global.u64 	%rd27, [%rd422];
	or.b64  	%rd423, %rd495, %rd27;
	and.b64  	%rd424, %rd423, -4294967296;
	setp.ne.s64 	%p37, %rd424, 0;
	@%p37 bra 	$L__BB172_12;
	cvt.u32.u64 	%r156, %rd27;
	cvt.u32.u64 	%r157, %rd495;
	div.u32 	%r158, %r157, %r156;
	mul.lo.s32 	%r159, %r158, %r156;
	sub.s32 	%r160, %r157, %r159;
	cvt.u64.u32 	%rd499, %r158;
	cvt.u64.u32 	%rd500, %r160;
	bra.uni 	$L__BB172_13;
$L__BB172_12:
	div.s64 	%rd499, %rd495, %rd27;
	mul.lo.s64 	%rd425, %rd499, %rd27;
	sub.s64 	%rd500, %rd495, %rd425;
$L__BB172_13:
	mul.wide.u32 	%rd426, %r229, 8;
	add.s64 	%rd427, %rd1, %rd426;
	ld.global.u64 	%rd34, [%rd427];
	mad.lo.s64 	%rd35, %rd34, %rd500, %rd19;
	or.b64  	%rd428, %rd497, %rd27;
	and.b64  	%rd429, %rd428, -4294967296;
	setp.ne.s64 	%p38, %rd429, 0;
	@%p38 bra 	$L__BB172_15;
	cvt.u32.u64 	%r161, %rd27;
	cvt.u32.u64 	%r162, %rd497;
	div.u32 	%r163, %r162, %r161;
	mul.lo.s32 	%r164, %r163, %r161;
	sub.s32 	%r165, %r162, %r164;
	cvt.u64.u32 	%rd501, %r163;
	cvt.u64.u32 	%rd502, %r165;
	bra.uni 	$L__BB172_16;
$L__BB172_15:
	div.s64 	%rd501, %rd497, %rd27;
	mul.lo.s64 	%rd430, %rd501, %rd27;
	sub.s64 	%rd502, %rd497, %rd430;
$L__BB172_16:
	mad.lo.s64 	%rd42, %rd502, %rd34, %rd26;
	add.s32 	%r13, %r229, -1;
	mul.wide.u32 	%rd431, %r13, 8;
	add.s64 	%rd432, %rd2, %rd431;
	ld.global.u64 	%rd43, [%rd432];
	or.b64  	%rd433, %rd499, %rd43;
	and.b64  	%rd434, %rd433, -4294967296;
	setp.ne.s64 	%p39, %rd434, 0;
	@%p39 bra 	$L__BB172_18;
	cvt.u32.u64 	%r166, %rd43;
	cvt.u32.u64 	%r167, %rd499;
	div.u32 	%r168, %r167, %r166;
	mul.lo.s32 	%r169, %r168, %r166;
	sub.s32 	%r170, %r167, %r169;
	cvt.u64.u32 	%rd503, %r168;
	cvt.u64.u32 	%rd504, %r170;
	bra.uni 	$L__BB172_19;
$L__BB172_18:
	div.s64 	%rd503, %rd499, %rd43;
	mul.lo.s64 	%rd435, %rd503, %rd43;
	sub.s64 	%rd504, %rd499, %rd435;
$L__BB172_19:
	mul.wide.u32 	%rd436, %r13, 8;
	add.s64 	%rd437, %rd1, %rd436;
	ld.global.u64 	%rd50, [%rd437];
	mad.lo.s64 	%rd51, %rd50, %rd504, %rd35;
	or.b64  	%rd438, %rd501, %rd43;
	and.b64  	%rd439, %rd438, -4294967296;
	setp.ne.s64 	%p40, %rd439, 0;
	@%p40 bra 	$L__BB172_21;
	cvt.u32.u64 	%r171, %rd43;
	cvt.u32.u64 	%r172, %rd501;
	div.u32 	%r173, %r172, %r171;
	mul.lo.s32 	%r174, %r173, %r171;
	sub.s32 	%r175, %r172, %r174;
	cvt.u64.u32 	%rd505, %r173;
	cvt.u64.u32 	%rd506, %r175;
	bra.uni 	$L__BB172_22;
$L__BB172_21:
	div.s64 	%rd505, %rd501, %rd43;
	mul.lo.s64 	%rd440, %rd505, %rd43;
	sub.s64 	%rd506, %rd501, %rd440;
$L__BB172_22:
	mad.lo.s64 	%rd58, %rd506, %rd50, %rd42;
	add.s32 	%r176, %r229, -2;
	mul.wide.u32 	%rd441, %r176, 8;
	add.s64 	%rd442, %rd2, %rd441;
	ld.global.u64 	%rd59, [%rd442];
	or.b64  	%rd443, %rd503, %rd59;
	and.b64  	%rd444, %rd443, -4294967296;
	setp.ne.s64 	%p41, %rd444, 0;
	@%p41 bra 	$L__BB172_24;
	cvt.u32.u64 	%r177, %rd59;
	cvt.u32.u64 	%r178, %rd503;
	div.u32 	%r179, %r178, %r177;
	mul.lo.s32 	%r180, %r179, %r177;
	sub.s32 	%r181, %r178, %r180;
	cvt.u64.u32 	%rd529, %r179;
	cvt.u64.u32 	%rd508, %r181;
	bra.uni 	$L__BB172_25;
$L__BB172_24:
	div.s64 	%rd529, %rd503, %rd59;
	mul.lo.s64 	%rd445, %rd529, %rd59;
	sub.s64 	%rd508, %rd503, %rd445;
$L__BB172_25:
	mul.wide.u32 	%rd446, %r176, 8;
	add.s64 	%rd447, %rd1, %rd446;
	ld.global.u64 	%rd66, [%rd447];
	mad.lo.s64 	%rd533, %rd66, %rd508, %rd51;
	or.b64  	%rd448, %rd505, %rd59;
	and.b64  	%rd449, %rd448, -4294967296;
	setp.ne.s64 	%p42, %rd449, 0;
	@%p42 bra 	$L__BB172_27;
	cvt.u32.u64 	%r183, %rd59;
	cvt.u32.u64 	%r184, %rd505;
	div.u32 	%r185, %r184, %r183;
	mul.lo.s32 	%r186, %r185, %r183;
	sub.s32 	%r187, %r184, %r186;
	cvt.u64.u32 	%rd527, %r185;
	cvt.u64.u32 	%rd510, %r187;
	bra.uni 	$L__BB172_28;
$L__BB172_27:
	div.s64 	%rd527, %rd505, %rd59;
	mul.lo.s64 	%rd450, %rd527, %rd59;
	sub.s64 	%rd510, %rd505, %rd450;
$L__BB172_28:
	mad.lo.s64 	%rd534, %rd510, %rd66, %rd58;
	add.s32 	%r229, %r229, -4;
	add.s32 	%r228, %r228, 4;
	setp.ne.s32 	%p43, %r228, 0;
	@%p43 bra 	$L__BB172_4;
	add.s32 	%r231, %r229, 1;
$L__BB172_30:
	and.b32  	%r18, %r6, 3;
	setp.eq.s32 	%p44, %r18, 0;
	@%p44 bra 	$L__BB172_53;
	setp.eq.s32 	%p45, %r18, 1;
	@%p45 bra 	$L__BB172_45;
	mul.wide.u32 	%rd452, %r231, 8;
	add.s64 	%rd453, %rd2, %rd452;
	ld.global.u64 	%rd81, [%rd453];
	or.b64  	%rd454, %rd529, %rd81;
	and.b64  	%rd455, %rd454, -4294967296;
	setp.ne.s64 	%p46, %rd455, 0;
	@%p46 bra 	$L__BB172_34;
	cvt.u32.u64 	%r188, %rd81;
	cvt.u32.u64 	%r189, %rd529;
	div.u32 	%r190, %r189, %r188;
	mul.lo.s32 	%r191, %r190, %r188;
	sub.s32 	%r192, %r189, %r191;
	cvt.u64.u32 	%rd517, %r190;
	cvt.u64.u32 	%rd518, %r192;
	bra.uni 	$L__BB172_35;
$L__BB172_34:
	div.s64 	%rd517, %rd529, %rd81;
	mul.lo.s64 	%rd456, %rd517, %rd81;
	sub.s64 	%rd518, %rd529, %rd456;
$L__BB172_35:
	add.s64 	%rd458, %rd1, %rd452;
	ld.global.u64 	%rd88, [%rd458];
	mad.lo.s64 	%rd89, %rd88, %rd518, %rd533;
	or.b64  	%rd459, %rd527, %rd81;
	and.b64  	%rd460, %rd459, -4294967296;
	setp.ne.s64 	%p47, %rd460, 0;
	@%p47 bra 	$L__BB172_37;
	cvt.u32.u64 	%r193, %rd81;
	cvt.u32.u64 	%r194, %rd527;
	div.u32 	%r195, %r194, %r193;
	mul.lo.s32 	%r196, %r195, %r193;
	sub.s32 	%r197, %r194, %r196;
	cvt.u64.u32 	%rd519, %r195;
	cvt.u64.u32 	%rd520, %r197;
	bra.uni 	$L__BB172_38;
$L__BB172_37:
	div.s64 	%rd519, %rd527, %rd81;
	mul.lo.s64 	%rd461, %rd519, %rd81;
	sub.s64 	%rd520, %rd527, %rd461;
$L__BB172_38:
	mad.lo.s64 	%rd96, %rd520, %rd88, %rd534;
	add.s32 	%r19, %r231, -1;
	mul.wide.u32 	%rd462, %r19, 8;
	add.s64 	%rd463, %rd2, %rd462;
	ld.global.u64 	%rd97, [%rd463];
	or.b64  	%rd464, %rd517, %rd97;
	and.b64  	%rd465, %rd464, -4294967296;
	setp.ne.s64 	%p48, %rd465, 0;
	@%p48 bra 	$L__BB172_40;
	cvt.u32.u64 	%r198, %rd97;
	cvt.u32.u64 	%r199, %rd517;
	div.u32 	%r200, %r199, %r198;
	mul.lo.s32 	%r201, %r200, %r198;
	sub.s32 	%r202, %r199, %r201;
	cvt.u64.u32 	%rd529, %r200;
	cvt.u64.u32 	%rd522, %r202;
	bra.uni 	$L__BB172_41;
$L__BB172_40:
	div.s64 	%rd529, %rd517, %rd97;
	mul.lo.s64 	%rd466, %rd529, %rd97;
	sub.s64 	%rd522, %rd517, %rd466;
$L__BB172_41:
	add.s64 	%rd468, %rd1, %rd462;
	ld.global.u64 	%rd104, [%rd468];
	mad.lo.s64 	%rd533, %rd104, %rd522, %rd89;
	or.b64  	%rd469, %rd519, %rd97;
	and.b64  	%rd470, %rd469, -4294967296;
	setp.ne.s64 	%p49, %rd470, 0;
	@%p49 bra 	$L__BB172_43;
	cvt.u32.u64 	%r203, %rd97;
	cvt.u32.u64 	%r204, %rd519;
	div.u32 	%r205, %r204, %r203;
	mul.lo.s32 	%r206, %r205, %r203;
	sub.s32 	%r207, %r204, %r206;
	cvt.u64.u32 	%rd527, %r205;
	cvt.u64.u32 	%rd524, %r207;
	bra.uni 	$L__BB172_44;
$L__BB172_43:
	div.s64 	%rd527, %rd519, %rd97;
	mul.lo.s64 	%rd471, %rd527, %rd97;
	sub.s64 	%rd524, %rd519, %rd471;
$L__BB172_44:
	mad.lo.s64 	%rd534, %rd524, %rd104, %rd96;
	add.s32 	%r231, %r231, -2;
$L__BB172_45:
	and.b32  	%r208, %r6, 1;
	setp.eq.b32 	%p50, %r208, 1;
	not.pred 	%p51, %p50;
	@%p51 bra 	$L__BB172_53;
	mul.wide.u32 	%rd472, %r231, 8;
	add.s64 	%rd473, %rd2, %rd472;
	ld.global.u64 	%rd119, [%rd473];
	or.b64  	%rd474, %rd529, %rd119;
	and.b64  	%rd475, %rd474, -4294967296;
	setp.ne.s64 	%p52, %rd475, 0;
	@%p52 bra 	$L__BB172_48;
	cvt.u32.u64 	%r209, %rd119;
	cvt.u32.u64 	%r210, %rd529;
	rem.u32 	%r211, %r210, %r209;
	cvt.u64.u32 	%rd531, %r211;
	bra.uni 	$L__BB172_49;
$L__BB172_48:
	rem.s64 	%rd531, %rd529, %rd119;
$L__BB172_49:
	add.s64 	%rd477, %rd1, %rd472;
	ld.global.u64 	%rd123, [%rd477];
	mad.lo.s64 	%rd533, %rd123, %rd531, %rd533;
	or.b64  	%rd478, %rd527, %rd119;
	and.b64  	%rd479, %rd478, -4294967296;
	setp.ne.s64 	%p53, %rd479, 0;
	@%p53 bra 	$L__BB172_51;
	cvt.u32.u64 	%r212, %rd119;
	cvt.u32.u64 	%r213, %rd527;
	rem.u32 	%r214, %r213, %r212;
	cvt.u64.u32 	%rd532, %r214;
	bra.uni 	$L__BB172_52;
$L__BB172_51:
	rem.s64 	%rd532, %rd527, %rd119;
$L__BB172_52:
	mad.lo.s64 	%rd534, %rd532, %rd123, %rd534;
$L__BB172_53:
	shl.b64 	%rd480, %rd533, 3;
	add.s64 	%rd481, %rd575, %rd480;
	ld.global.u64 	%rd131, [%rd481];
	cvt.rn.f64.u64 	%fd18, %rd131;
	{
	.reg .b32 %temp; 
	mov.b64 	{%temp, %r22}, %fd18;
	}
	mov.f64 	%fd19, 0d4008000000000000;
	{
	.reg .b32 %temp; 
	mov.b64 	{%temp, %r215}, %fd19;
	}
	and.b32  	%r24, %r215, 2146435072;
	setp.eq.s32 	%p54, %r24, 1073741824;
	{ // callseq 17, 0
	.param .b64 param0;
	st.param.f64 	[param0], %fd18;
	.param .b64 retval0;
	call.uni (retval0), 
	__internal_accurate_pow, 
	(
	param0
	);
	ld.param.f64 	%fd20, [retval0];
	} // callseq 17
	setp.lt.s32 	%p55, %r22, 0;
	neg.f64 	%fd22, %fd20;
	selp.f64 	%fd23, %fd22, %fd20, %p54;
	selp.f64 	%fd53, %fd23, %fd20, %p55;
	setp.ne.s64 	%p56, %rd131, 0;
	@%p56 bra 	$L__BB172_55;
	setp.eq.s32 	%p57, %r24, 1073741824;
	selp.b32 	%r216, %r22, 0, %p57;
	setp.lt.s32 	%p58, %r215, 0;
	or.b32  	%r217, %r216, 2146435072;
	selp.b32 	%r218, %r217, %r216, %p58;
	mov.b32 	%r219, 0;
	mov.b64 	%fd53, {%r219, %r218};
$L__BB172_55:
	setp.eq.s32 	%p59, %r24, 1073741824;
	setp.eq.s64 	%p60, %rd131, 1;
	selp.f64 	%fd4, 0d3FF0000000000000, %fd53, %p60;
	shl.b64 	%rd482, %rd534, 3;
	add.s64 	%rd483, %rd575, %rd482;
	ld.global.u64 	%rd132, [%rd483];
	cvt.rn.f64.u64 	%fd24, %rd132;
	{
	.reg .b32 %temp; 
	mov.b64 	{%temp, %r25}, %fd24;
	}
	{ // callseq 18, 0
	.param .b64 param0;
	st.param.f64 	[param0], %fd24;
	.param .b64 retval0;
	call.uni (retval0), 
	__internal_accurate_pow, 
	(
	param0
	);
	ld.param.f64 	%fd25, [retval0];
	} // callseq 18
	setp.lt.s32 	%p61, %r25, 0;
	neg.f64 	%fd27, %fd25;
	selp.f64 	%fd28, %fd27, %fd25, %p59;
	selp.f64 	%fd54, %fd28, %fd25, %p61;
	setp.ne.s64 	%p62, %rd132, 0;
	@%p62 bra 	$L__BB172_57;
	setp.eq.s32 	%p63, %r24, 1073741824;
	selp.b32 	%r221, %r25, 0, %p63;
	setp.lt.s32 	%p64, %r215, 0;
	or.b32  	%r222, %r221, 2146435072;
	selp.b32 	%r223, %r222, %r221, %p64;
	mov.b32 	%r224, 0;
	mov.b64 	%fd54, {%r224, %r223};
$L__BB172_57:
	setp.eq.s64 	%p65, %rd132, 1;
	selp.f64 	%fd29, 0d3FF0000000000000, %fd54, %p65;
	add.f64 	%fd30, %fd4, %fd29;
	st.shared.f64 	[%r5], %fd30;
	bra.uni 	$L__BB172_120;
$L__BB172_58:
	cvt.u64.u32 	%rd133, %r4;
	setp.le.u64 	%p2, %rd267, %rd133;
	@%p2 bra 	$L__BB172_120;
	mov.u32 	%r63, %ctaid.y;
	cvt.u64.u32 	%rd273, %r63;
	mad.lo.s64 	%rd566, %rd267, %rd273, %rd133;
	cvt.u32.u64 	%r26, %rd266;
	add.s32 	%r235, %r26, -1;
	setp.lt.s32 	%p3, %r235, 0;
	@%p3 bra 	$L__BB172_117;
	and.b32  	%r28, %r26, 7;
	setp.lt.u32 	%p4, %r235, 7;
	@%p4 bra 	$L__BB172_88;
	add.s32 	%r233, %r26, -4;
	and.b32  	%r64, %r26, -8;
	neg.s32 	%r232, %r64;
$L__BB172_62:
	.pragma "nounroll";
	add.s32 	%r33, %r233, 3;
	mul.wide.u32 	%rd275, %r33, 8;
	add.s64 	%rd276, %rd2, %rd275;
	ld.global.u64 	%rd137, [%rd276];
	or.b64  	%rd277, %rd566, %rd137;
	and.b64  	%rd278, %rd277, -4294967296;
	setp.ne.s64 	%p5, %rd278, 0;
	@%p5 bra 	$L__BB172_64;
	cvt.u32.u64 	%r65, %rd137;
	cvt.u32.u64 	%r66, %rd566;
	div.u32 	%r67, %r66, %r65;
	mul.lo.s32 	%r68, %r67, %r65;
	sub.s32 	%r69, %r66, %r68;
	cvt.u64.u32 	%rd537, %r67;
	cvt.u64.u32 	%rd538, %r69;
	bra.uni 	$L__BB172_65;
$L__BB172_64:
	div.s64 	%rd537, %rd566, %rd137;
	mul.lo.s64 	%rd279, %rd537, %rd137;
	sub.s64 	%rd538, %rd566, %rd279;
$L__BB172_65:
	add.s64 	%rd281, %rd1, %rd275;
	ld.global.u64 	%rd282, [%rd281];
	mul.lo.s64 	%rd144, %rd282, %rd538;
	add.s32 	%r34, %r233, 2;
	mul.wide.u32 	%rd283, %r34, 8;
	add.s64 	%rd284, %rd2, %rd283;
	ld.global.u64 	%rd145, [%rd284];
	or.b64  	%rd285, %rd537, %rd145;
	and.b64  	%rd286, %rd285, -4294967296;
	setp.ne.s64 	%p6, %rd286, 0;
	@%p6 bra 	$L__BB172_67;
	cvt.u32.u64 	%r70, %rd145;
	cvt.u32.u64 	%r71, %rd537;
	div.u32 	%r72, %r71, %r70;
	mul.lo.s32 	%r73, %r72, %r70;
	sub.s32 	%r74, %r71, %r73;
	cvt.u64.u32 	%rd539, %r72;
	cvt.u64.u32 	%rd540, %r74;
	bra.uni 	$L__BB172_68;
$L__BB172_67:
	div.s64 	%rd539, %rd537, %rd145;
	mul.lo.s64 	%rd287, %rd539, %rd145;
	sub.s64 	%rd540, %rd537, %rd287;
$L__BB172_68:
	add.s64 	%rd289, %rd1, %rd283;
	ld.global.u64 	%rd290, [%rd289];
	mad.lo.s64 	%rd152, %rd290, %rd540, %rd144;
	add.s32 	%r35, %r233, 1;
	mul.wide.u32 	%rd291, %r35, 8;
	add.s64 	%rd292, %rd2, %rd291;
	ld.global.u64 	%rd153, [%rd292];
	or.b64  	%rd293, %rd539, %rd153;
	and.b64  	%rd294, %rd293, -4294967296;
	setp.ne.s64 	%p7, %rd294, 0;
	@%p7 bra 	$L__BB172_70;
	cvt.u32.u64 	%r75, %rd153;
	cvt.u32.u64 	%r76, %rd539;
	div.u32 	%r77, %r76, %r75;
	mul.lo.s32 	%r78, %r77, %r75;
	sub.s32 	%r79, %r76, %r78;
	cvt.u64.u32 	%rd541, %r77;
	cvt.u64.u32 	%rd542, %r79;
	bra.uni 	$L__BB172_71;
$L__BB172_70:
	div.s64 	%rd541, %rd539, %rd153;
	mul.lo.s64 	%rd295, %rd541, %rd153;
	sub.s64 	%rd542, %rd539, %rd295;
$L__BB172_71:
	add.s64 	%rd297, %rd1, %rd291;
	ld.global.u64 	%rd298, [%rd297];
	mad.lo.s64 	%rd160, %rd298, %rd542, %rd152;
	add.s32 	%r36, %r233, -4;
	mul.wide.u32 	%rd299, %r233, 8;
	add.s64 	%rd300, %rd2, %rd299;
	ld.global.u64 	%rd161, [%rd300];
	or.b64  	%rd301, %rd541, %rd161;
	and.b64  	%rd302, %rd301, -4294967296;
	setp.ne.s64 	%p8, %rd302, 0;
	@%p8 bra 	$L__BB172_73;
	cvt.u32.u64 	%r80, %rd161;
	cvt.u32.u64 	%r81, %rd541;
	div.u32 	%r82, %r81, %r80;
	mul.lo.s32 	%r83, %r82, %r80;
	sub.s32 	%r84, %r81, %r83;
	cvt.u64.u32 	%rd543, %r82;
	cvt.u64.u32 	%rd544, %r84;
	bra.uni 	$L__BB172_74;
$L__BB172_73:
	div.s64 	%rd543, %rd541, %rd161;
	mul.lo.s64 	%rd303, %rd543, %rd161;
	sub.s64 	%rd544, %rd541, %rd303;
$L__BB172_74:
	add.s64 	%rd305, %rd1, %rd299;
	ld.global.u64 	%rd306, [%rd305];
	mad.lo.s64 	%rd168, %rd306, %rd544, %rd160;
	add.s32 	%r37, %r233, -1;
	mul.wide.u32 	%rd307, %r37, 8;
	add.s64 	%rd308, %rd2, %rd307;
	ld.global.u64 	%rd169, [%rd308];
	or.b64  	%rd309, %rd543, %rd169;
	and.b64  	%rd310, %rd309, -4294967296;
	setp.ne.s64 	%p9, %rd310, 0;
	@%p9 bra 	$L__BB172_76;
	cvt.u32.u64 	%r85, %rd169;
	cvt.u32.u64 	%r86, %rd543;
	div.u32 	%r87, %r86, %r85;
	mul.lo.s32 	%r88, %r87, %r85;
	sub.s32 	%r89, %r86, %r88;
	cvt.u64.u32 	%rd545, %r87;
	cvt.u64.u32 	%rd546, %r89;
	bra.uni 	$L__BB172_77;
$L__BB172_76:
	div.s64 	%rd545, %rd543, %rd169;
	mul.lo.s64 	%rd311, %rd545, %rd169;
	sub.s64 	%rd546, %rd543, %rd311;
$L__BB172_77:
	add.s64 	%rd313, %rd1, %rd307;
	ld.global.u64 	%rd314, [%rd313];
	mad.lo.s64 	%rd176, %rd314, %rd546, %rd168;
	add.s32 	%r38, %r233, -2;
	mul.wide.u32 	%rd315, %r38, 8;
	add.s64 	%rd316, %rd2, %rd315;
	ld.global.u64 	%rd177, [%rd316];
	or.b64  	%rd317, %rd545, %rd177;
	and.b64  	%rd318, %rd317, -4294967296;
	setp.ne.s64 	%p10, %rd318, 0;
	@%p10 bra 	$L__BB172_79;
	cvt.u32.u64 	%r90, %rd177;
	cvt.u32.u64 	%r91, %rd545;
	div.u32 	%r92, %r91, %r90;
	mul.lo.s32 	%r93, %r92, %r90;
	sub.s32 	%r94, %r91, %r93;
	cvt.u64.u32 	%rd547, %r92;
	cvt.u64.u32 	%rd548, %r94;
	bra.uni 	$L__BB172_80;
$L__BB172_79:
	div.s64 	%rd547, %rd545, %rd177;
	mul.lo.s64 	%rd319, %rd547, %rd177;
	sub.s64 	%rd548, %rd545, %rd319;
$L__BB172_80:
	add.s64 	%rd321, %rd1, %rd315;
	ld.global.u64 	%rd322, [%rd321];
	mad.lo.s64 	%rd184, %rd322, %rd548, %rd176;
	add.s32 	%r39, %r233, -3;
	mul.wide.u32 	%rd323, %r39, 8;
	add.s64 	%rd324, %rd2, %rd323;
	ld.global.u64 	%rd185, [%rd324];
	or.b64  	%rd325, %rd547, %rd185;
	and.b64  	%rd326, %rd325, -4294967296;
	setp.ne.s64 	%p11, %rd326, 0;
	@%p11 bra 	$L__BB172_82;
	cvt.u32.u64 	%r95, %rd185;
	cvt.u32.u64 	%r96, %rd547;
	div.u32 	%r97, %r96, %r95;
	mul.lo.s32 	%r98, %r97, %r95;
	sub.s32 	%r99, %r96, %r98;
	cvt.u64.u32 	%rd549, %r97;
	cvt.u64.u32 	%rd550, %r99;
	bra.uni 	$L__BB172_83;
$L__BB172_82:
	div.s64 	%rd549, %rd547, %rd185;
	mul.lo.s64 	%rd327, %rd549, %rd185;
	sub.s64 	%rd550, %rd547, %rd327;
$L__BB172_83:
	add.s64 	%rd329, %rd1, %rd323;
	ld.global.u64 	%rd330, [%rd329];
	mad.lo.s64 	%rd192, %rd330, %rd550, %rd184;
	mul.wide.u32 	%rd331, %r36, 8;
	add.s64 	%rd332, %rd2, %rd331;
	ld.global.u64 	%rd193, [%rd332];
	or.b64  	%rd333, %rd549, %rd193;
	and.b64  	%rd334, %rd333, -4294967296;
	setp.ne.s64 	%p12, %rd334, 0;
	@%p12 bra 	$L__BB172_85;
	cvt.u32.u64 	%r100, %rd193;
	cvt.u32.u64 	%r101, %rd549;
	div.u32 	%r102, %r101, %r100;
	mul.lo.s32 	%r103, %r102, %r100;
	sub.s32 	%r104, %r101, %r103;
	cvt.u64.u32 	%rd566, %r102;
	cvt.u64.u32 	%rd552, %r104;
	bra.uni 	$L__BB172_86;
$L__BB172_85:
	div.s64 	%rd566, %rd549, %rd193;
	mul.lo.s64 	%rd335, %rd566, %rd193;
	sub.s64 	%rd552, %rd549, %rd335;
$L__BB172_86:
	add.s64 	%rd337, %rd1, %rd331;
	ld.global.u64 	%rd338, [%rd337];
	mad.lo.s64 	%rd339, %rd338, %rd552, %rd192;
	shl.b64 	%rd340, %rd339, 3;
	add.s64 	%rd575, %rd575, %rd340;
	add.s32 	%r233, %r233, -8;
	add.s32 	%r232, %r232, 8;
	setp.ne.s32 	%p13, %r232, 0;
	@%p13 bra 	$L__BB172_62;
	add.s32 	%r235, %r233, 3;
$L__BB172_88:
	setp.eq.s32 	%p14, %r28, 0;
	@%p14 bra 	$L__BB172_117;
	and.b32  	%r44, %r26, 3;
	setp.lt.u32 	%p15, %r28, 4;
	@%p15 bra 	$L__BB172_103;
	mul.wide.u32 	%rd342, %r235, 8;
	add.s64 	%rd343, %rd2, %rd342;
	ld.global.u64 	%rd204, [%rd343];
	or.b64  	%rd344, %rd566, %rd204;
	and.b64  	%rd345, %rd344, -4294967296;
	setp.ne.s64 	%p16, %rd345, 0;
	@%p16 bra 	$L__BB172_92;
	cvt.u32.u64 	%r105, %rd204;
	cvt.u32.u64 	%r106, %rd566;
	div.u32 	%r107, %r106, %r105;
	mul.lo.s32 	%r108, %r107, %r105;
	sub.s32 	%r109, %r106, %r108;
	cvt.u64.u32 	%rd556, %r107;
	cvt.u64.u32 	%rd557, %r109;
	bra.uni 	$L__BB172_93;
$L__BB172_92:
	div.s64 	%rd556, %rd566, %rd204;
	mul.lo.s64 	%rd346, %rd556, %rd204;
	sub.s64 	%rd557, %rd566, %rd346;
$L__BB172_93:
	add.s64 	%rd348, %rd1, %rd342;
	ld.global.u64 	%rd349, [%rd348];
	mul.lo.s64 	%rd211, %rd349, %rd557;
	add.s32 	%r45, %r235, -1;
	mul.wide.u32 	%rd350, %r45, 8;
	add.s64 	%rd351, %rd2, %rd350;
	ld.global.u64 	%rd212, [%rd351];
	or.b64  	%rd352, %rd556, %rd212;
	and.b64  	%rd353, %rd352, -4294967296;
	setp.ne.s64 	%p17, %rd353, 0;
	@%p17 bra 	$L__BB172_95;
	cvt.u32.u64 	%r110, %rd212;
	cvt.u32.u64 	%r111, %rd556;
	div.u32 	%r112, %r111, %r110;
	mul.lo.s32 	%r113, %r112, %r110;
	sub.s32 	%r114, %r111, %r113;
	cvt.u64.u32 	%rd558, %r112;
	cvt.u64.u32 	%rd559, %r114;
	bra.uni 	$L__BB172_96;
$L__BB172_95:
	div.s64 	%rd558, %rd556, %rd212;
	mul.lo.s64 	%rd354, %rd558, %rd212;
	sub.s64 	%rd559, %rd556, %rd354;
$L__BB172_96:
	add.s64 	%rd356, %rd1, %rd350;
	ld.global.u64 	%rd357, [%rd356];
	mad.lo.s64 	%rd219, %rd357, %rd559, %rd211;
	add.s32 	%r46, %r235, -2;
	mul.wide.u32 	%rd358, %r46, 8;
	add.s64 	%rd359, %rd2, %rd358;
	ld.global.u64 	%rd220, [%rd359];
	or.b64  	%rd360, %rd558, %rd220;
	and.b64  	%rd361, %rd360, -4294967296;
	setp.ne.s64 	%p18, %rd361, 0;
	@%p18 bra 	$L__BB172_98;
	cvt.u32.u64 	%r115, %rd220;
	cvt.u32.u64 	%r116, %rd558;
	div.u32 	%r117, %r116, %r115;
	mul.lo.s32 	%r118, %r117, %r115;
	sub.s32 	%r119, %r116, %r118;
	cvt.u64.u32 	%rd560, %r117;
	cvt.u64.u32 	%rd561, %r119;
	bra.uni 	$L__BB172_99;
$L__BB172_98:
	div.s64 	%rd560, %rd558, %rd220;
	mul.lo.s64 	%rd362, %rd560, %rd220;
	sub.s64 	%rd561, %rd558, %rd362;
$L__BB172_99:
	add.s64 	%rd364, %rd1, %rd358;
	ld.global.u64 	%rd365, [%rd364];
	mad.lo.s64 	%rd227, %rd365, %rd561, %rd219;
	add.s32 	%r47, %r235, -3;
	mul.wide.u32 	%rd366, %r47, 8;
	add.s64 	%rd367, %rd2, %rd366;
	ld.global.u64 	%rd228, [%rd367];
	or.b64  	%rd368, %rd560, %rd228;
	and.b64  	%rd369, %rd368, -4294967296;
	setp.ne.s64 	%p19, %rd369, 0;
	@%p19 bra 	$L__BB172_101;
	cvt.u32.u64 	%r120, %rd228;
	cvt.u32.u64 	%r121, %rd560;
	div.u32 	%r122, %r121, %r120;
	mul.lo.s32 	%r123, %r122, %r120;
	sub.s32 	%r124, %r121, %r123;
	cvt.u64.u32 	%rd566, %r122;
	cvt.u64.u32 	%rd563, %r124;
	bra.uni 	$L__BB172_102;
$L__BB172_101:
	div.s64 	%rd566, %rd560, %rd228;
	mul.lo.s64 	%rd370, %rd566, %rd228;
	sub.s64 	%rd563, %rd560, %rd370;
$L__BB172_102:
	add.s64 	%rd372, %rd1, %rd366;
	ld.global.u64 	%rd373, [%rd372];
	mad.lo.s64 	%rd374, %rd373, %rd563, %rd227;
	shl.b64 	%rd375, %rd374, 3;
	add.s64 	%rd575, %rd575, %rd375;
	add.s32 	%r235, %r235, -4;
$L__BB172_103:
	setp.eq.s32 	%p20, %r44, 0;
	@%p20 bra 	$L__BB172_117;
	setp.eq.s32 	%p21, %r44, 1;
	@%p21 bra 	$L__BB172_112;
	mul.wide.u32 	%rd377, %r235, 8;
	add.s64 	%rd378, %rd2, %rd377;
	ld.global.u64 	%rd239, [%rd378];
	or.b64  	%rd379, %rd566, %rd239;
	and.b64  	%rd380, %rd379, -4294967296;
	setp.ne.s64 	%p22, %rd380, 0;
	@%p22 bra 	$L__BB172_107;
	cvt.u32.u64 	%r125, %rd239;
	cvt.u32.u64 	%r126, %rd566;
	div.u32 	%r127, %r126, %r125;
	mul.lo.s32 	%r128, %r127, %r125;
	sub.s32 	%r129, %r126, %r128;
	cvt.u64.u32 	%rd567, %r127;
	cvt.u64.u32 	%rd568, %r129;
	bra.uni 	$L__BB172_108;
$L__BB172_107:
	div.s64 	%rd567, %rd566, %rd239;
	mul.lo.s64 	%rd381, %rd567, %rd239;
	sub.s64 	%rd568, %rd566, %rd381;
$L__BB172_108:
	add.s64 	%rd383, %rd1, %rd377;
	ld.global.u64 	%rd384, [%rd383];
	mul.lo.s64 	%rd246, %rd384, %rd568;
	add.s32 	%r50, %r235, -1;
	mul.wide.u32 	%rd385, %r50, 8;
	add.s64 	%rd386, %rd2, %rd385;
	ld.global.u64 	%rd247, [%rd386];
	or.b64  	%rd387, %rd567, %rd247;
	and.b64  	%rd388, %rd387, -4294967296;
	setp.ne.s64 	%p23, %rd388, 0;
	@%p23 bra 	$L__BB172_110;
	cvt.u32.u64 	%r130, %rd247;
	cvt.u32.u64 	%r131, %rd567;
	div.u32 	%r132, %r131, %r130;
	mul.lo.s32 	%r133, %r132, %r130;
	sub.s32 	%r134, %r131, %r133;
	cvt.u64.u32 	%rd566, %r132;
	cvt.u64.u32 	%rd570, %r134;
	bra.uni 	$L__BB172_111;
$L__BB172_110:
	div.s64 	%rd566, %rd567, %rd247;
	mul.lo.s64 	%rd389, %rd566, %rd247;
	sub.s64 	%rd570, %rd567, %rd389;
$L__BB172_111:
	add.s64 	%rd391, %rd1, %rd385;
	ld.global.u64 	%rd392, [%rd391];
	mad.lo.s64 	%rd393, %rd392, %rd570, %rd246;
	shl.b64 	%rd394, %rd393, 3;
	add.s64 	%rd575, %rd575, %rd394;
	add.s32 	%r235, %r235, -2;
$L__BB172_112:
	and.b32  	%r135, %r26, 1;
	setp.eq.b32 	%p24, %r135, 1;
	not.pred 	%p25, %p24;
	@%p25 bra 	$L__BB172_117;
	mul.wide.u32 	%rd395, %r235, 8;
	add.s64 	%rd396, %rd2, %rd395;
	ld.global.u64 	%rd258, [%rd396];
	or.b64  	%rd397, %rd566, %rd258;
	and.b64  	%rd398, %rd397, -4294967296;
	setp.ne.s64 	%p26, %rd398, 0;
	@%p26 bra 	$L__BB172_115;
	cvt.u32.u64 	%r136, %rd258;
	cvt.u32.u64 	%r137, %rd566;
	rem.u32 	%r138, %r137, %r136;
	cvt.u64.u32 	%rd574, %r138;
	bra.uni 	$L__BB172_116;
$L__BB172_115:
	rem.s64 	%rd574, %rd566, %rd258;
$L__BB172_116:
	add.s64 	%rd400, %rd1, %rd395;
	ld.global.u64 	%rd401, [%rd400];
	mul.lo.s64 	%rd402, %rd401, %rd574;
	shl.b64 	%rd403, %rd402, 3;
	add.s64 	%rd575, %rd575, %rd403;
$L__BB172_117:
	ld.global.u64 	%rd264, [%rd575];
	cvt.rn.f64.u64 	%fd11, %rd264;
	{
	.reg .b32 %temp; 
	mov.b64 	{%temp, %r53}, %fd11;
	}
	mov.f64 	%fd12, 0d4008000000000000;
	{
	.reg .b32 %temp; 
	mov.b64 	{%temp, %r139}, %fd12;
	}
	and.b32  	%r55, %r139, 2146435072;
	setp.eq.s32 	%p27, %r55, 1073741824;
	{ // callseq 16, 0
	.param .b64 param0;
	st.param.f64 	[param0], %fd11;
	.param .b64 retval0;
	call.uni (retval0), 
	__internal_accurate_pow, 
	(
	param0
	);
	ld.param.f64 	%fd13, [retval0];
	} // callseq 16
	setp.lt.s32 	%p28, %r53, 0;
	neg.f64 	%fd15, %fd13;
	selp.f64 	%fd16, %fd15, %fd13, %p27;
	selp.f64 	%fd55, %fd16, %fd13, %p28;
	setp.ne.s64 	%p29, %rd264, 0;
	@%p29 bra 	$L__BB172_119;
	setp.eq.s32 	%p30, %r55, 1073741824;
	selp.b32 	%r140, %r53, 0, %p30;
	setp.lt.s32 	%p31, %r139, 0;
	or.b32  	%r141, %r140, 2146435072;
	selp.b32 	%r142, %r141, %r140, %p31;
	mov.b32 	%r143, 0;
	mov.b64 	%fd55, {%r143, %r142};
$L__BB172_119:
	setp.eq.s64 	%p32, %rd264, 1;
	selp.f64 	%fd17, 0d3FF0000000000000, %fd55, %p32;
	st.shared.f64 	[%r5], %fd17;
$L__BB172_120:
	bar.sync 	0;
	setp.lt.u32 	%p66, %r237, 66;
	@%p66 bra 	$L__BB172_124;
$L__BB172_121:
	shr.u32 	%r57, %r237, 1;
	setp.ge.u32 	%p67, %r1, %r57;
	@%p67 bra 	$L__BB172_123;
	ld.shared.f64 	%fd31, [%r5];
	shl.b32 	%r225, %r57, 3;
	add.s32 	%r226, %r5, %r225;
	ld.shared.f64 	%fd32, [%r226];
	add.f64 	%fd33, %fd31, %fd32;
	st.shared.f64 	[%r5], %fd33;
$L__BB172_123:
	bar.sync 	0;
	setp.gt.u32 	%p68, %r237, 131;
	mov.u32 	%r237, %r57;
	@%p68 bra 	$L__BB172_121;
$L__BB172_124:
	setp.gt.u32 	%p69, %r1, 31;
	@%p69 bra 	$L__BB172_127;
	ld.volatile.shared.f64 	%fd34, [%r5];
	ld.volatile.shared.f64 	%fd35, [%r5+256];
	add.f64 	%fd36, %fd34, %fd35;
	st.volatile.shared.f64 	[%r5], %fd36;
	ld.volatile.shared.f64 	%fd37, [%r5];
	ld.volatile.shared.f64 	%fd38, [%r5+128];
	add.f64 	%fd39, %fd37, %fd38;
	st.volatile.shared.f64 	[%r5], %fd39;
	ld.volatile.shared.f64 	%fd40, [%r5];
	ld.volatile.shared.f64 	%fd41, [%r5+64];
	add.f64 	%fd42, %fd40, %fd41;
	st.volatile.shared.f64 	[%r5], %fd42;
	ld.volatile.shared.f64 	%fd43, [%r5];
	ld.volatile.shared.f64 	%fd44, [%r5+32];
	add.f64 	%fd45, %fd43, %fd44;
	st.volatile.shared.f64 	[%r5], %fd45;
	ld.volatile.shared.f64 	%fd46, [%r5];
	ld.volatile.shared.f64 	%fd47, [%r5+16];
	add.f64 	%fd48, %fd46, %fd47;
	st.volatile.shared.f64 	[%r5], %fd48;
	ld.volatile.shared.f64 	%fd49, [%r5];
	ld.volatile.shared.f64 	%fd50, [%r5+8];
	add.f64 	%fd51, %fd49, %fd50;
	st.volatile.shared.f64 	[%r5], %fd51;
	setp.ne.s32 	%p70, %r1, 0;
	@%p70 bra 	$L__BB172_127;
	ld.param.u64 	%rd490, [contiguous_reducel32_u64_param_0];
	ld.shared.f64 	%fd52, [reducel3sdata_u64];
	cvt.u64.u32 	%rd484, %r2;
	mov.u32 	%r227, %ctaid.y;
	cvt.u64.u32 	%rd485, %r227;
	mad.lo.s64 	%rd486, %rd268, %rd485, %rd484;
	cvta.to.global.u64 	%rd487, %rd490;
	shl.b64 	%rd488, %rd486, 3;
	add.s64 	%rd489, %rd487, %rd488;
	st.global.f64 	[%rd489], %fd52;
$L__BB172_127:
	ret;

}
	// .globl	contiguous_reducel322_u64
.visible .entry contiguous_reducel322_u64(
	.param .u64 .ptr .align 1 contiguous_reducel322_u64_param_0,
	.param .u64 .ptr .align 1 contiguous_reducel322_u64_param_1,
	.param .u64 contiguous_reducel322_u64_param_2,
	.param .u64 contiguous_reducel322_u64_param_3
)
{
	.reg .pred 	%p<8>;
	.reg .b32 	%r<19>;
	.reg .b64 	%rd<32>;
	.reg .b64 	%fd<25>;

	ld.param.u64 	%rd4, [contiguous_reducel322_u64_param_0];
	ld.param.u64 	%rd7, [contiguous_reducel322_u64_param_1];
	ld.param.u64 	%rd5, [contiguous_reducel322_u64_param_2];
	ld.param.u64 	%rd6, [contiguous_reducel322_u64_param_3];
	cvta.to.global.u64 	%rd1, %rd7;
	mov.u32 	%r1, %tid.x;
	mov.u32 	%r2, %ctaid.x;
	mov.u32 	%r18, %ntid.x;
	mul.lo.s32 	%r8, %r2, %r18;
	shl.b32 	%r9, %r8, 1;
	add.s32 	%r4, %r9, %r1;
	shl.b32 	%r10, %r1, 3;
	mov.u32 	%r11, reducel3sdata_u64;
	add.s32 	%r5, %r11, %r10;
	mov.b64 	%rd8, 0;
	st.shared.u64 	[%r5], %rd8;
	add.s32 	%r12, %r4, %r18;
	cvt.u64.u32 	%rd2, %r12;
	setp.le.u64 	%p1, %rd5, %rd2;
	@%p1 bra 	$L__BB173_2;
	cvt.u64.u32 	%rd14, %r4;
	mov.u32 	%r14, %ctaid.y;
	cvt.u64.u32 	%rd15, %r14;
	mul.lo.s64 	%rd16, %rd5, %rd15;
	add.s64 	%rd17, %rd16, %rd14;
	shl.b64 	%rd18, %rd17, 3;
	add.s64 	%rd19, %rd1, %rd18;
	ld.global.u64 	%rd20, [%rd19];
	add.s64 	%rd21, %rd16, %rd2;
	shl.b64 	%rd22, %rd21, 3;
	add.s64 	%rd23, %rd1, %rd22;
	ld.global.u64 	%rd24, [%rd23];
	add.s64 	%rd25, %rd24, %rd20;
	cvt.rn.f64.u64 	%fd2, %rd25;
	st.shared.f64 	[%r5], %fd2;
	bra.uni 	$L__BB173_4;
$L__BB173_2:
	cvt.u64.u32 	%rd3, %r4;
	setp.le.u64 	%p2, %rd5, %rd3;
	@%p2 bra 	$L__BB173_4;
	mov.u32 	%r13, %ctaid.y;
	cvt.u64.u32 	%rd9, %r13;
	mad.lo.s64 	%rd10, %rd5, %rd9, %rd3;
	shl.b64 	%rd11, %rd10, 3;
	add.s64 	%rd12, %rd1, %rd11;
	ld.global.u64 	%rd13, [%rd12];
	cvt.rn.f64.u64 	%fd1, %rd13;
	st.shared.f64 	[%r5], %fd1;
$L__BB173_4:
	bar.sync 	0;
	setp.lt.u32 	%p3, %r18, 66;
	@%p3 bra 	$L__BB173_8;
$L__BB173_5:
	shr.u32 	%r7, %r18, 1;
	setp.ge.u32 	%p4, %r1, %r7;
	@%p4 bra 	$L__BB173_7;
	ld.shared.f64 	%fd3, [%r5];
	shl.b32 	%r15, %r7, 3;
	add.s32 	%r16, %r5, %r15;
	ld.shared.f64 	%fd4, [%r16];
	add.f64 	%fd5, %fd3, %fd4;
	st.shared.f64 	[%r5], %fd5;
$L__BB173_7:
	bar.sync 	0;
	setp.gt.u32 	%p5, %r18, 131;
	mov.u32 	%r18, %r7;
	@%p5 bra 	$L__BB173_5;
$L__BB173_8:
	setp.gt.u32 	%p6, %r1, 31;
	@%p6 bra 	$L__BB173_11;
	ld.volatile.shared.f64 	%fd6, [%r5];
	ld.volatile.shared.f64 	%fd7, [%r5+256];
	add.f64 	%fd8, %fd6, %fd7;
	st.volatile.shared.f64 	[%r5], %fd8;
	ld.volatile.shared.f64 	%fd9, [%r5];
	ld.volatile.shared.f64 	%fd10, [%r5+128];
	add.f64 	%fd11, %fd9, %fd10;
	st.volatile.shared.f64 	[%r5], %fd11;
	ld.volatile.shared.f64 	%fd12, [%r5];
	ld.volatile.shared.f64 	%fd13, [%r5+64];
	add.f64 	%fd14, %fd12, %fd13;
	st.volatile.shared.f64 	[%r5], %fd14;
	ld.volatile.shared.f64 	%fd15, [%r5];
	ld.volatile.shared.f64 	%fd16, [%r5+32];
	add.f64 	%fd17, %fd15, %fd16;
	st.volatile.shared.f64 	[%r5], %fd17;
	ld.volatile.shared.f64 	%fd18, [%r5];
	ld.volatile.shared.f64 	%fd19, [%r5+16];
	add.f64 	%fd20, %fd18, %fd19;
	st.volatile.shared.f64 	[%r5], %fd20;
	ld.volatile.shared.f64 	%fd21, [%r5];
	ld.volatile.shared.f64 	%fd22, [%r5+8];
	add.f64 	%fd23, %fd21, %fd22;
	st.volatile.shared.f64 	[%r5], %fd23;
	setp.ne.s32 	%p7, %r1, 0;
	@%p7 bra 	$L__BB173_11;
	ld.shared.f64 	%fd24, [reducel3sdata_u64];
	cvt.u64.u32 	%rd26, %r2;
	mov.u32 	%r17, %ctaid.y;
	cvt.u64.u32 	%rd27, %r17;
	mad.lo.s64 	%rd28, %rd6, %rd27, %rd26;
	cvta.to.global.u64 	%rd29, %rd4;
	shl.b64 	%rd30, %rd28, 3;
	add.s64 	%rd31, %rd29, %rd30;
	st.global.f64 	[%rd31], %fd24;
$L__BB173_11:
	ret;

}
	// .globl	contiguous_reducel33_u64
.visible .entry contiguous_reducel33_u64(
	.param .u64 .ptr .align 1 contiguous_reducel33_u64_param_0,
	.param .u64 .ptr .align 1 contiguous_reducel33_u64_param_1,
	.param .u64 .ptr .align 1 contiguous_reducel33_u64_param_2,
	.param .u64 .ptr .align 1 contiguous_reducel33_u64_param_3,
	.param .u64 contiguous_reducel33_u64_param_4,
	.param .u64 contiguous_reducel33_u64_param_5,
	.param .u64 contiguous_reducel33_u64_param_6
)
{
	.reg .pred 	%p<44>;
	.reg .b32 	%r<212>;
	.reg .b64 	%rd<310>;
	.reg .b64 	%fd<65>;

	ld.param.u64 	%rd145, [contiguous_reducel33_u64_param_0];
	ld.param.u64 	%rd146, [contiguous_reducel33_u64_param_1];
	ld.param.u64 	%rd149, [contiguous_reducel33_u64_param_2];
	ld.param.u64 	%rd150, [contiguous_reducel33_u64_param_3];
	ld.param.u64 	%rd147, [contiguous_reducel33_u64_param_4];
	ld.param.u64 	%rd148, [contiguous_reducel33_u64_param_5];
	ld.param.u64 	%rd151, [contiguous_reducel33_u64_param_6];
	cvta.to.global.u64 	%rd1, %rd150;
	cvta.to.global.u64 	%rd2, %rd149;
	mov.u32 	%r1, %tid.y;
	mov.u32 	%r2, %ntid.x;
	mov.u32 	%r3, %tid.x;
	mad.lo.s32 	%r67, %r1, %r2, %r3;
	mov.u32 	%r68, %ctaid.x;
	mad.lo.s32 	%r69, %r68, %r2, %r3;
	mov.u32 	%r4, %ctaid.y;
	mov.u32 	%r5, %ntid.y;
	mad.lo.s32 	%r70, %r4, %r5, %r1;
	shl.b32 	%r71, %r67, 3;
	mov.u32 	%r72, reducel3sdata_u64;
	add.s32 	%r7, %r72, %r71;
	mov.b64 	%rd153, 0;
	st.shared.u64 	[%r7], %rd153;
	cvt.u64.u32 	%rd3, %r69;
	setp.le.u64 	%p1, %rd148, %rd3;
	cvt.u64.u32 	%rd154, %r70;
	setp.le.u64 	%p2, %rd151, %rd154;
	or.pred  	%p3, %p1, %p2;
	@%p3 bra 	$L__BB174_78;
	cvt.u32.u64 	%r73, %rd3;
	cvt.u32.u64 	%r74, %rd148;
	mad.lo.s32 	%r202, %r70, %r74, %r73;
	cvt.u32.u64 	%r9, %rd147;
	add.s32 	%r201, %r9, -1;
	setp.lt.s32 	%p4, %r201, 0;
	mov.b64 	%rd309, 0;
	@%p4 bra 	$L__BB174_59;
	setp.lt.u32 	%p5, %r201, 7;
	mov.b64 	%rd309, 0;
	@%p5 bra 	$L__BB174_30;
	add.s32 	%r197, %r9, -4;
	and.b32  	%r75, %r9, -8;
	neg.s32 	%r196, %r75;
	mov.b64 	%rd309, 0;
$L__BB174_4:
	.pragma "nounroll";
	add.s32 	%r16, %r197, 3;
	cvt.u64.u32 	%rd5, %r202;
	mul.wide.u32 	%rd159, %r16, 8;
	add.s64 	%rd160, %rd2, %rd159;
	ld.global.u64 	%rd6, [%rd160];
	and.b64  	%rd161, %rd6, -4294967296;
	setp.ne.s64 	%p6, %rd161, 0;
	@%p6 bra 	$L__BB174_6;
	cvt.u32.u64 	%r76, %rd6;
	cvt.u32.u64 	%r77, %rd5;
	div.u32 	%r78, %r77, %r76;
	mul.lo.s32 	%r79, %r78, %r76;
	sub.s32 	%r80, %r77, %r79;
	cvt.u64.u32 	%rd274, %r78;
	cvt.u64.u32 	%rd275, %r80;
	bra.uni 	$L__BB174_7;
$L__BB174_6:
	div.s64 	%rd274, %rd5, %rd6;
	mul.lo.s64 	%rd162, %rd274, %rd6;
	sub.s64 	%rd275, %rd5, %rd162;
$L__BB174_7:
	mul.wide.u32 	%rd163, %r16, 8;
	add.s64 	%rd164, %rd1, %rd163;
	ld.global.u64 	%rd165, [%rd164];
	mad.lo.s64 	%rd13, %rd165, %rd275, %rd309;
	add.s32 	%r17, %r197, 2;
	and.b64  	%rd14, %rd274, 4294967295;
	mul.wide.u32 	%rd166, %r17, 8;
	add.s64 	%rd167, %rd2, %rd166;
	ld.global.u64 	%rd15, [%rd167];
	and.b64  	%rd168, %rd15, -4294967296;
	setp.ne.s64 	%p7, %rd168, 0;
	@%p7 bra 	$L__BB174_9;
	cvt.u32.u64 	%r81, %rd15;
	cvt.u32.u64 	%r82, %rd14;
	div.u32 	%r83, %r82, %r81;
	mul.lo.s32 	%r84, %r83, %r81;
	sub.s32 	%r85, %r82, %r84;
	cvt.u64.u32 	%rd276, %r83;
	cvt.u64.u32 	%rd277, %r85;
	bra.uni 	$L__BB174_10;
$L__BB174_9:
	div.s64 	%rd276, %rd14, %rd15;
	mul.lo.s64 	%rd169, %rd276, %rd15;
	sub.s64 	%rd277, %rd14, %rd169;
$L__BB174_10:
	mul.wide.u32 	%rd170, %r17, 8;
	add.s64 	%rd171, %rd1, %rd170;
	ld.global.u64 	%rd172, [%rd171];
	mad.lo.s64 	%rd22, %rd172, %rd277, %rd13;
	add.s32 	%r18, %r197, 1;
	and.b64  	%rd23, %rd276, 4294967295;
	mul.wide.u32 	%rd173, %r18, 8;
	add.s64 	%rd174, %rd2, %rd173;
	ld.global.u64 	%rd24, [%rd174];
	and.b64  	%rd175, %rd24, -4294967296;
	setp.ne.s64 	%p8, %rd175, 0;
	@%p8 bra 	$L__BB174_12;
	cvt.u32.u64 	%r86, %rd24;
	cvt.u32.u64 	%r87, %rd23;
	div.u32 	%r88, %r87, %r86;
	mul.lo.s32 	%r89, %r88, %r86;
	sub.s32 	%r90, %r87, %r89;
	cvt.u64.u32 	%rd278, %r88;
	cvt.u64.u32 	%rd279, %r90;
	bra.uni 	$L__BB174_13;
$L__BB174_12:
	div.s64 	%rd278, %rd23, %rd24;
	mul.lo.s64 	%rd176, %rd278, %rd24;
	sub.s64 	%rd279, %rd23, %rd176;
$L__BB174_13:
	mul.wide.u32 	%rd177, %r18, 8;
	add.s64 	%rd178, %rd1, %rd177;
	ld.global.u64 	%rd179, [%rd178];
	mad.lo.s64 	%rd31, %rd179, %rd279, %rd22;
	and.b64  	%rd32, %rd278, 4294967295;
	mul.wide.u32 	%rd180, %r197, 8;
	add.s64 	%rd181, %rd2, %rd180;
	ld.global.u64 	%rd33, [%rd181];
	and.b64  	%rd182, %rd33, -4294967296;
	setp.ne.s64 	%p9, %rd182, 0;
	@%p9 bra 	$L__BB174_15;
	cvt.u32.u64 	%r91, %rd33;
	cvt.u32.u64 	%r92, %rd32;
	div.u32 	%r93, %r92, %r91;
	mul.lo.s32 	%r94, %r93, %r91;
	sub.s32 	%r95, %r92, %r94;
	cvt.u64.u32 	%rd280, %r93;
	cvt.u64.u32 	%rd281, %r95;
	bra.uni 	$L__BB174_16;
$L__BB174_15:
	div.s64 	%rd280, %rd32, %rd33;
	mul.lo.s64 	%rd183, %rd280, %rd33;
	sub.s64 	%rd281, %rd32, %rd183;
$L__BB174_16:
	mul.wide.u32 	%rd184, %r197, 8;
	add.s64 	%rd185, %rd1, %rd184;
	ld.global.u64 	%rd186, [%rd185];
	mad.lo.s64 	%rd40, %rd186, %rd281, %rd31;
	add.s32 	%r19, %r197, -1;
	and.b64  	%rd41, %rd280, 4294967295;
	mul.wide.u32 	%rd187, %r19, 8;
	add.s64 	%rd188, %rd2, %rd187;
	ld.global.u64 	%rd42, [%rd188];
	and.b64  	%rd189, %rd42, -4294967296;
	setp.ne.s64 	%p10, %rd189, 0;
	@%p10 bra 	$L__BB174_18;
	cvt.u32.u64 	%r96, %rd42;
	cvt.u32.u64 	%r97, %rd41;
	div.u32 	%r98, %r97, %r96;
	mul.lo.s32 	%r99, %r98, %r96;
	sub.s32 	%r100, %r97, %r99;
	cvt.u64.u32 	%rd282, %r98;
	cvt.u64.u32 	%rd283, %r100;
	bra.uni 	$L__BB174_19;
$L__BB174_18:
	div.s64 	%rd282, %rd41, %rd42;
	mul.lo.s64 	%rd190, %rd282, %rd42;
	sub.s64 	%rd283, %rd41, %rd190;
$L__BB174_19:
	mul.wide.u32 	%rd191, %r19, 8;
	add.s64 	%rd192, %rd1, %rd191;
	ld.global.u64 	%rd193, [%rd192];
	mad.lo.s64 	%rd49, %rd193, %rd283, %rd40;
	add.s32 	%r20, %r197, -2;
	and.b64  	%rd50, %rd282, 4294967295;
	mul.wide.u32 	%rd194, %r20, 8;
	add.s64 	%rd195, %rd2, %rd194;
	ld.global.u64 	%rd51, [%rd195];
	and.b64  	%rd196, %rd51, -4294967296;
	setp.ne.s64 	%p11, %rd196, 0;
	@%p11 bra 	$L__BB174_21;
	cvt.u32.u64 	%r101, %rd51;
	cvt.u32.u64 	%r102, %rd50;
	div.u32 	%r103, %r102, %r101;
	mul.lo.s32 	%r104, %r103, %r101;
	sub.s32 	%r105, %r102, %r104;
	cvt.u64.u32 	%rd284, %r103;
	cvt.u64.u32 	%rd285, %r105;
	bra.uni 	$L__BB174_22;
$L__BB174_21:
	div.s64 	%rd284, %rd50, %rd51;
	mul.lo.s64 	%rd197, %rd284, %rd51;
	sub.s64 	%rd285, %rd50, %rd197;
$L__BB174_22:
	mul.wide.u32 	%rd198, %r20, 8;
	add.s64 	%rd199, %rd1, %rd198;
	ld.global.u64 	%rd200, [%rd199];
	mad.lo.s64 	%rd58, %rd200, %rd285, %rd49;
	add.s32 	%r21, %r197, -3;
	and.b64  	%rd59, %rd284, 4294967295;
	mul.wide.u32 	%rd201, %r21, 8;
	add.s64 	%rd202, %rd2, %rd201;
	ld.global.u64 	%rd60, [%rd202];
	and.b64  	%rd203, %rd60, -4294967296;
	setp.ne.s64 	%p12, %rd203, 0;
	@%p12 bra 	$L__BB174_24;
	cvt.u32.u64 	%r106, %rd60;
	cvt.u32.u64 	%r107, %rd59;
	div.u32 	%r108, %r107, %r106;
	mul.lo.s32 	%r109, %r108, %r106;
	sub.s32 	%r110, %r107, %r109;
	cvt.u64.u32 	%rd286, %r108;
	cvt.u64.u32 	%rd287, %r110;
	bra.uni 	$L__BB174_25;
$L__BB174_24:
	div.s64 	%rd286, %rd59, %rd60;
	mul.lo.s64 	%rd204, %rd286, %rd60;
	sub.s64 	%rd287, %rd59, %rd204;
$L__BB174_25:
	mul.wide.u32 	%rd205, %r21, 8;
	add.s64 	%rd206, %rd1, %rd205;
	ld.global.u64 	%rd207, [%rd206];
	mad.lo.s64 	%rd67, %rd207, %rd287, %rd58;
	and.b64  	%rd68, %rd286, 4294967295;
	add.s32 	%r111, %r197, -4;
	mul.wide.u32 	%rd208, %r111, 8;
	add.s64 	%rd209, %rd2, %rd208;
	ld.global.u64 	%rd69, [%rd209];
	and.b64  	%rd210, %rd69, -4294967296;
	setp.ne.s64 	%p13, %rd210, 0;
	@%p13 bra 	$L__BB174_27;
	cvt.u32.u64 	%r112, %rd69;
	cvt.u32.u64 	%r113, %rd68;
	div.u32 	%r114, %r113, %r112;
	mul.lo.s32 	%r115, %r114, %r112;
	sub.s32 	%r116, %r113, %r115;
	cvt.u64.u32 	%rd288, %r114;
	cvt.u64.u32 	%rd289, %r116;
	bra.uni 	$L__BB174_28;
$L__BB174_27:
	div.s64 	%rd288, %rd68, %rd69;
	mul.lo.s64 	%rd211, %rd288, %rd69;
	sub.s64 	%rd289, %rd68, %rd211;
$L__BB174_28:
	mul.wide.u32 	%rd212, %r111, 8;
	add.s64 	%rd213, %rd1, %rd212;
	ld.global.u64 	%rd214, [%rd213];
	mad.lo.s64 	%rd309, %rd214, %rd289, %rd67;
	cvt.u32.u64 	%r202, %rd288;
	add.s32 	%r197, %r197, -8;
	add.s32 	%r196, %r196, 8;
	setp.ne.s32 	%p14, %r196, 0;
	@%p14 bra 	$L__BB174_4;
	add.s32 	%r201, %r197, 3;
$L__BB174_30:
	and.b32  	%r28, %r9, 7;
	setp.eq.s32 	%p15, %r28, 0;
	@%p15 bra 	$L__BB174_59;
	and.b32  	%r29, %r9, 3;
	setp.lt.u32 	%p16, %r28, 4;
	@%p16 bra 	$L__BB174_45;
	cvt.u64.u32 	%rd79, %r202;
	mul.wide.u32 	%rd216, %r201, 8;
	add.s64 	%rd217, %rd2, %rd216;
	ld.global.u64 	%rd80, [%rd217];
	and.b64  	%rd218, %rd80, -4294967296;
	setp.ne.s64 	%p17, %rd218, 0;
	@%p17 bra 	$L__BB174_34;
	cvt.u32.u64 	%r118, %rd80;
	cvt.u32.u64 	%r119, %rd79;
	div.u32 	%r120, %r119, %r118;
	mul.lo.s32 	%r121, %r120, %r118;
	sub.s32 	%r122, %r119, %r121;
	cvt.u64.u32 	%rd292, %r120;
	cvt.u64.u32 	%rd293, %r122;
	bra.uni 	$L__BB174_35;
$L__BB174_34:
	div.s64 	%rd292, %rd79, %rd80;
	mul.lo.s64 	%rd219, %rd292, %rd80;
	sub.s64 	%rd293, %rd79, %rd219;
$L__BB174_35:
	mul.wide.u32 	%rd220, %r201, 8;
	add.s64 	%rd221, %rd1, %rd220;
	ld.global.u64 	%rd222, [%rd221];
	mad.lo.s64 	%rd87, %rd222, %rd293, %rd309;
	add.s32 	%r30, %r201, -1;
	and.b64  	%rd88, %rd292, 4294967295;
	mul.wide.u32 	%rd223, %r30, 8;
	add.s64 	%rd224, %rd2, %rd223;
	ld.global.u64 	%rd89, [%rd224];
	and.b64  	%rd225, %rd89, -4294967296;
	setp.ne.s64 	%p18, %rd225, 0;
	@%p18 bra 	$L__BB174_37;
	cvt.u32.u64 	%r123, %rd89;
	cvt.u32.u64 	%r124, %rd88;
	div.u32 	%r125, %r124, %r123;
	mul.lo.s32 	%r126, %r125, %r123;
	sub.s32 	%r127, %r124, %r126;
	cvt.u64.u32 	%rd294, %r125;
	cvt.u64.u32 	%rd295, %r127;
	bra.uni 	$L__BB174_38;
$L__BB174_37:
	div.s64 	%rd294, %rd88, %rd89;
	mul.lo.s64 	%rd226, %rd294, %rd89;
	sub.s64 	%rd295, %rd88, %rd226;
$L__BB174_38:
	mul.wide.u32 	%rd227, %r30, 8;
	add.s64 	%rd228, %rd1, %rd227;
	ld.global.u64 	%rd229, [%rd228];
	mad.lo.s64 	%rd96, %rd229, %rd295, %rd87;
	add.s32 	%r31, %r201, -2;
	and.b64  	%rd97, %rd294, 4294967295;
	mul.wide.u32 	%rd230, %r31, 8;
	add.s64 	%rd231, %rd2, %rd230;
	ld.global.u64 	%rd98, [%rd231];
	and.b64  	%rd232, %rd98, -4294967296;
	setp.ne.s64 	%p19, %rd232, 0;
	@%p19 bra 	$L__BB174_40;
	cvt.u32.u64 	%r128, %rd98;
	cvt.u32.u64 	%r129, %rd97;
	div.u32 	%r130, %r129, %r128;
	mul.lo.s32 	%r131, %r130, %r128;
	sub.s32 	%r132, %r129, %r131;
	cvt.u64.u32 	%rd296, %r130;
	cvt.u64.u32 	%rd297, %r132;
	bra.uni 	$L__BB174_41;
$L__BB174_40:
	div.s64 	%rd296, %rd97, %rd98;
	mul.lo.s64 	%rd233, %rd296, %rd98;
	sub.s64 	%rd297, %rd97, %rd233;
$L__BB174_41:
	mul.wide.u32 	%rd234, %r31, 8;
	add.s64 	%rd235, %rd1, %rd234;
	ld.global.u64 	%rd236, [%rd235];
	mad.lo.s64 	%rd105, %rd236, %rd297, %rd96;
	add.s32 	%r32, %r201, -3;
	and.b64  	%rd106, %rd296, 4294967295;
	mul.wide.u32 	%rd237, %r32, 8;
	add.s64 	%rd238, %rd2, %rd237;
	ld.global.u64 	%rd107, [%rd238];
	and.b64  	%rd239, %rd107, -4294967296;
	setp.ne.s64 	%p20, %rd239, 0;
	@%p20 bra 	$L__BB174_43;
	cvt.u32.u64 	%r133, %rd107;
	cvt.u32.u64 	%r134, %rd106;
	div.u32 	%r135, %r134, %r133;
	mul.lo.s32 	%r136, %r135, %r133;
	sub.s32 	%r137, %r134, %r136;
	cvt.u64.u32 	%rd298, %r135;
	cvt.u64.u32 	%rd299, %r137;
	bra.uni 	$L__BB174_44;
$L__BB174_43:
	div.s64 	%rd298, %rd106, %rd107;
	mul.lo.s64 	%rd240, %rd298, %rd107;
	sub.s64 	%rd299, %rd106, %rd240;
$L__BB174_44:
	mul.wide.u32 	%rd241, %r32, 8;
	add.s64 	%rd242, %rd1, %rd241;
	ld.global.u64 	%rd243, [%rd242];
	mad.lo.s64 	%rd309, %rd243, %rd299, %rd105;
	cvt.u32.u64 	%r202, %rd298;
	add.s32 	%r201, %r201, -4;
$L__BB174_45:
	setp.eq.s32 	%p21, %r29, 0;
	@%p21 bra 	$L__BB174_59;
	setp.eq.s32 	%p22, %r29, 1;
	@%p22 bra 	$L__BB174_54;
	cvt.u64.u32 	%rd117, %r202;
	mul.wide.u32 	%rd245, %r201, 8;
	add.s64 	%rd246, %rd2, %rd245;
	ld.global.u64 	%rd118, [%rd246];
	and.b64  	%rd247, %rd118, -4294967296;
	setp.ne.s64 	%p23, %rd247, 0;
	@%p23 bra 	$L__BB174_49;
	cvt.u32.u64 	%r138, %rd118;
	cvt.u32.u64 	%r139, %rd117;
	div.u32 	%r140, %r139, %r138;
	mul.lo.s32 	%r141, %r140, %r138;
	sub.s32 	%r142, %r139, %r141;
	cvt.u64.u32 	%rd302, %r140;
	cvt.u64.u32 	%rd303, %r142;
	bra.uni 	$L__BB174_50;
$L__BB174_49:
	div.s64 	%rd302, %rd117, %rd118;
	mul.lo.s64 	%rd248, %rd302, %rd118;
	sub.s64 	%rd303, %rd117, %rd248;
$L__BB174_50:
	add.s64 	%rd250, %rd1, %rd245;
	ld.global.u64 	%rd251, [%rd250];
	mad.lo.s64 	%rd125, %rd251, %rd303, %rd309;
	add.s32 	%r37, %r201, -1;
	and.b64  	%rd126, %rd302, 4294967295;
	mul.wide.u32 	%rd252, %r37, 8;
	add.s64 	%rd253, %rd2, %rd252;
	ld.global.u64 	%rd127, [%rd253];
	and.b64  	%rd254, %rd127, -4294967296;
	setp.ne.s64 	%p24, %rd254, 0;
	@%p24 bra 	$L__BB174_52;
	cvt.u32.u64 	%r143, %rd127;
	cvt.u32.u64 	%r144, %rd126;
	div.u32 	%r145, %r144, %r143;
	mul.lo.s32 	%r146, %r145, %r143;
	sub.s32 	%r147, %r144, %r146;
	cvt.u64.u32 	%rd304, %r145;
	cvt.u64.u32 	%rd305, %r147;
	bra.uni 	$L__BB174_53;
$L__BB174_52:
	div.s64 	%rd304, %rd126, %rd127;
	mul.lo.s64 	%rd255, %rd304, %rd127;
	sub.s64 	%rd305, %rd126, %rd255;
$L__BB174_53:
	add.s64 	%rd257, %rd1, %rd252;
	ld.global.u64 	%rd258, [%rd257];
	mad.lo.s64 	%rd309, %rd258, %rd305, %rd125;
	cvt.u32.u64 	%r202, %rd304;
	add.s32 	%r201, %r201, -2;
$L__BB174_54:
	and.b32  	%r148, %r9, 1;
	setp.eq.b32 	%p25, %r148, 1;
	not.pred 	%p26, %p25;
	@%p26 bra 	$L__BB174_59;
	cvt.u64.u32 	%rd137, %r202;
	mul.wide.u32 	%rd259, %r201, 8;
	add.s64 	%rd260, %rd2, %rd259;
	ld.global.u64 	%rd138, [%rd260];
	and.b64  	%rd261, %rd138, -4294967296;
	setp.ne.s64 	%p27, %rd261, 0;
	@%p27 bra 	$L__BB174_57;
	cvt.u32.u64 	%r149, %rd138;
	cvt.u32.u64 	%r150, %rd137;
	rem.u32 	%r151, %r150, %r149;
	cvt.u64.u32 	%rd308, %r151;
	bra.uni 	$L__BB174_58;
$L__BB174_57:
	rem.s64 	%rd308, %rd137, %rd138;
$L__BB174_58:
	add.s64 	%rd263, %rd1, %rd259;
	ld.global.u64 	%rd264, [%rd263];
	mad.lo.s64 	%rd309, %rd264, %rd308, %rd309;
$L__BB174_59:
	cvta.to.global.u64 	%rd265, %rd146;
	shl.b64 	%rd266, %rd309, 3;
	add.s64 	%rd267, %rd265, %rd266;
	ld.global.u64 	%rd144, [%rd267];
	cvt.rn.f64.u64 	%fd19, %rd144;
	{
	.reg .b32 %temp; 
	mov.b64 	{%temp, %r42}, %fd19;
	}
	mov.f64 	%fd20, 0d4008000000000000;
	{
	.reg .b32 %temp; 
	mov.b64 	{%temp, %r152}, %fd20;
	}
	and.b32  	%r44, %r152, 2146435072;
	setp.eq.s32 	%p28, %r44, 1073741824;
	{ // callseq 19, 0
	.param .b64 param0;
	st.param.f64 	[param0], %fd19;
	.param .b64 retval0;
	call.uni (retval0), 
	__internal_accurate_pow, 
	(
	param0
	);
	ld.param.f64 	%fd21, [retval0];
	} // callseq 19
	setp.lt.s32 	%p29, %r42, 0;
	neg.f64 	%fd23, %fd21;
	selp.f64 	%fd24, %fd23, %fd21, %p28;
	selp.f64 	%fd55, %fd24, %fd21, %p29;
	setp.ne.s64 	%p30, %rd144, 0;
	@%p30 bra 	$L__BB174_61;
	setp.eq.s32 	%p31, %r44, 1073741824;
	selp.b32 	%r153, %r42, 0, %p31;
	setp.lt.s32 	%p32, %r152, 0;
	or.b32  	%r154, %r153, 2146435072;
	selp.b32 	%r155, %r154, %r153, %p32;
	mov.b32 	%r156, 0;
	mov.b64 	%fd55, {%r156, %r155};
$L__BB174_61:
	setp.eq.s64 	%p33, %rd144, 1;
	selp.f64 	%fd25, 0d3FF0000000000000, %fd55, %p33;
	st.shared.f64 	[%r7], %fd25;
	bar.sync 	0;
	setp.ne.s32 	%p34, %r1, 0;
	@%p34 bra 	$L__BB174_78;
	setp.gt.u32 	%p35, %r5, 1;
	@%p35 bra 	$L__BB174_64;
	shl.b32 	%r157, %r3, 3;
	mov.u32 	%r158, reducel3sdata_u64;
	add.s32 	%r159, %r158, %r157;
	ld.shared.f64 	%fd63, [%r159];
	bra.uni 	$L__BB174_77;
$L__BB174_64:
	shl.b32 	%r161, %r3, 3;
	mov.u32 	%r162, reducel3sdata_u64;
	add.s32 	%r45, %r162, %r161;
	ld.shared.f64 	%fd63, [%r45];
	add.s32 	%r46, %r5, -1;
	add.s32 	%r163, %r5, -2;
	and.b32  	%r47, %r46, 7;
	setp.lt.u32 	%p36, %r163, 7;
	mov.b32 	%r210, 1;
	@%p36 bra 	$L__BB174_68;
	and.b32  	%r166, %r46, -8;
	neg.s32 	%r207, %r166;
	shl.b32 	%r49, %r2, 3;
	add.s32 	%r168, %r161, %r49;
	add.s32 	%r205, %r162, %r168;
	shl.b32 	%r51, %r2, 6;
	mov.b32 	%r208, 1;
	mov.b32 	%r206, 0;
$L__BB174_66:
	.pragma "nounroll";
	mul.lo.s32 	%r170, %r208, %r2;
	shl.b32 	%r171, %r170, 3;
	add.s32 	%r172, %r45, %r171;
	ld.shared.f64 	%fd27, [%r205];
	add.f64 	%fd28, %fd63, %fd27;
	add.s32 	%r173, %r172, %r49;
	ld.shared.f64 	%fd29, [%r173];
	add.f64 	%fd30, %fd28, %fd29;
	add.s32 	%r174, %r173, %r49;
	ld.shared.f64 	%fd31, [%r174];
	add.f64 	%fd32, %fd30, %fd31;
	add.s32 	%r175, %r174, %r49;
	ld.shared.f64 	%fd33, [%r175];
	add.f64 	%fd34, %fd32, %fd33;
	add.s32 	%r176, %r175, %r49;
	ld.shared.f64 	%fd35, [%r176];
	add.f64 	%fd36, %fd34, %fd35;
	add.s32 	%r177, %r176, %r49;
	ld.shared.f64 	%fd37, [%r177];
	add.f64 	%fd38, %fd36, %fd37;
	add.s32 	%r178, %r177, %r49;
	ld.shared.f64 	%fd39, [%r178];
	add.f64 	%fd40, %fd38, %fd39;
	add.s32 	%r179, %r178, %r49;
	ld.shared.f64 	%fd41, [%r179];
	add.f64 	%fd63, %fd40, %fd41;
	add.s32 	%r208, %r208, 8;
	add.s32 	%r207, %r207, 8;
	add.s32 	%r206, %r206, 8;
	add.s32 	%r205, %r205, %r51;
	setp.ne.s32 	%p37, %r207, 0;
	@%p37 bra 	$L__BB174_66;
	add.s32 	%r210, %r206, 1;
$L__BB174_68:
	setp.eq.s32 	%p38, %r47, 0;
	@%p38 bra 	$L__BB174_76;
	and.b32  	%r62, %r46, 3;
	setp.lt.u32 	%p39, %r47, 4;
	@%p39 bra 	$L__BB174_71;
	mul.lo.s32 	%r180, %r210, %r2;
	shl.b32 	%r181, %r180, 3;
	add.s32 	%r182, %r45, %r181;
	ld.shared.f64 	%fd43, [%r182];
	add.f64 	%fd44, %fd63, %fd43;
	shl.b32 	%r183, %r2, 3;
	add.s32 	%r184, %r182, %r183;
	ld.shared.f64 	%fd45, [%r184];
	add.f64 	%fd46, %fd44, %fd45;
	add.s32 	%r185, %r184, %r183;
	ld.shared.f64 	%fd47, [%r185];
	add.f64 	%fd48, %fd46, %fd47;
	add.s32 	%r186, %r185, %r183;
	ld.shared.f64 	%fd49, [%r186];
	add.f64 	%fd63, %fd48, %fd49;
	add.s32 	%r210, %r210, 4;
$L__BB174_71:
	setp.eq.s32 	%p40, %r62, 0;
	@%p40 bra 	$L__BB174_76;
	setp.eq.s32 	%p41, %r62, 1;
	@%p41 bra 	$L__BB174_74;
	mul.lo.s32 	%r187, %r210, %r2;
	shl.b32 	%r188, %r187, 3;
	add.s32 	%r189, %r45, %r188;
	ld.shared.f64 	%fd51, [%r189];
	add.f64 	%fd52, %fd63, %fd51;
	shl.b32 	%r190, %r2, 3;
	add.s32 	%r191, %r189, %r190;
	ld.shared.f64 	%fd53, [%r191];
	add.f64 	%fd63, %fd52, %fd53;
	add.s32 	%r210, %r210, 2;
$L__BB174_74:
	and.b32  	%r192, %r46, 1;
	setp.eq.b32 	%p42, %r192, 1;
	not.pred 	%p43, %p42;
	@%p43 bra 	$L__BB174_76;
	mul.lo.s32 	%r193, %r210, %r2;
	shl.b32 	%r194, %r193, 3;
	add.s32 	%r195, %r45, %r194;
	ld.shared.f64 	%fd54, [%r195];
	add.f64 	%fd63, %fd63, %fd54;
$L__BB174_76:
	st.shared.f64 	[%r45], %fd63;
$L__BB174_77:
	cvt.u64.u32 	%rd268, %r4;
	mad.lo.s64 	%rd269, %rd148, %rd268, %rd3;
	cvta.to.global.u64 	%rd270, %rd145;
	shl.b64 	%rd271, %rd269, 3;
	add.s64 	%rd272, %rd270, %rd271;
	st.global.f64 	[%rd272], %fd63;
$L__BB174_78:
	ret;

}
	// .globl	contiguous_reducel333_u64
.visible .entry contiguous_reducel333_u64(
	.param .u64 .ptr .align 1 contiguous_reducel333_u64_param_0,
	.param .u64 .ptr .align 1 contiguous_reducel333_u64_param_1,
	.param .u64 contiguous_reducel333_u64_param_2,
	.param .u64 contiguous_reducel333_u64_param_3,
	.param .u64 contiguous_reducel333_u64_param_4
)
{
	.reg .pred 	%p<14>;
	.reg .b32 	%r<85>;
	.reg .b64 	%rd<18>;
	.reg .b64 	%fd<55>;

	ld.param.u64 	%rd2, [contiguous_reducel333_u64_param_0];
	ld.param.u64 	%rd3, [contiguous_reducel333_u64_param_1];
	ld.param.u64 	%rd4, [contiguous_reducel333_u64_param_3];
	ld.param.u64 	%rd5, [contiguous_reducel333_u64_param_4];
	mov.u32 	%r1, %tid.y;
	mov.u32 	%r2, %ntid.x;
	mov.u32 	%r3, %tid.x;
	mad.lo.s32 	%r30, %r1, %r2, %r3;
	mov.u32 	%r31, %ctaid.x;
	mad.lo.s32 	%r32, %r31, %r2, %r3;
	mov.u32 	%r4, %ctaid.y;
	mov.u32 	%r5, %ntid.y;
	mad.lo.s32 	%r33, %r4, %r5, %r1;
	shl.b32 	%r34, %r30, 3;
	mov.u32 	%r35, reducel3sdata_u64;
	add.s32 	%r7, %r35, %r34;
	mov.b64 	%rd7, 0;
	st.shared.u64 	[%r7], %rd7;
	cvt.u64.u32 	%rd1, %r32;
	setp.le.u64 	%p1, %rd4, %rd1;
	cvt.u64.u32 	%rd8, %r33;
	setp.le.u64 	%p2, %rd5, %rd8;
	or.pred  	%p3, %p1, %p2;
	@%p3 bra 	$L__BB175_18;
	cvt.u32.u64 	%r36, %rd1;
	cvta.to.global.u64 	%rd9, %rd3;
	cvt.u32.u64 	%r37, %rd4;
	mad.lo.s32 	%r38, %r33, %r37, %r36;
	mul.wide.u32 	%rd10, %r38, 8;
	add.s64 	%rd11, %rd9, %rd10;
	ld.global.u64 	%rd12, [%rd11];
	cvt.rn.f64.u64 	%fd16, %rd12;
	st.shared.f64 	[%r7], %fd16;
	bar.sync 	0;
	setp.ne.s32 	%p4, %r1, 0;
	@%p4 bra 	$L__BB175_18;
	setp.gt.u32 	%p5, %r5, 1;
	@%p5 bra 	$L__BB175_4;
	shl.b32 	%r39, %r3, 3;
	add.s32 	%r41, %r35, %r39;
	ld.shared.f64 	%fd53, [%r41];
	bra.uni 	$L__BB175_17;
$L__BB175_4:
	shl.b32 	%r43, %r3, 3;
	add.s32 	%r8, %r35, %r43;
	ld.shared.f64 	%fd53, [%r8];
	add.s32 	%r9, %r5, -1;
	add.s32 	%r45, %r5, -2;
	and.b32  	%r10, %r9, 7;
	setp.lt.u32 	%p6, %r45, 7;
	mov.b32 	%r83, 1;
	@%p6 bra 	$L__BB175_8;
	and.b32  	%r48, %r9, -8;
	neg.s32 	%r80, %r48;
	shl.b32 	%r12, %r2, 3;
	add.s32 	%r50, %r43, %r12;
	add.s32 	%r78, %r35, %r50;
	shl.b32 	%r14, %r2, 6;
	mov.b32 	%r81, 1;
	mov.b32 	%r79, 0;
$L__BB175_6:
	.pragma "nounroll";
	mul.lo.s32 	%r52, %r81, %r2;
	shl.b32 	%r53, %r52, 3;
	add.s32 	%r54, %r8, %r53;
	ld.shared.f64 	%fd18, [%r78];
	add.f64 	%fd19, %fd53, %fd18;
	add.s32 	%r55, %r54, %r12;
	ld.shared.f64 	%fd20, [%r55];
	add.f64 	%fd21, %fd19, %fd20;
	add.s32 	%r56, %r55, %r12;
	ld.shared.f64 	%fd22, [%r56];
	add.f64 	%fd23, %fd21, %fd22;
	add.s32 	%r57, %r56, %r12;
	ld.shared.f64 	%fd24, [%r57];
	add.f64 	%fd25, %fd23, %fd24;
	add.s32 	%r58, %r57, %r12;
	ld.shared.f64 	%fd26, [%r58];
	add.f64 	%fd27, %fd25, %fd26;
	add.s32 	%r59, %r58, %r12;
	ld.shared.f64 	%fd28, [%r59];
	add.f64 	%fd29, %fd27, %fd28;
	add.s32 	%r60, %r59, %r12;
	ld.shared.f64 	%fd30, [%r60];
	add.f64 	%fd31, %fd29, %fd30;
	add.s32 	%r61, %r60, %r12;
	ld.shared.f64 	%fd32, [%r61];
	add.f64 	%fd53, %fd31, %fd32;
	add.s32 	%r81, %r81, 8;
	add.s32 	%r80, %r80, 8;
	add.s32 	%r79, %r79, 8;
	add.s32 	%r78, %r78, %r14;
	setp.ne.s32 	%p7, %r80, 0;
	@%p7 bra 	$L__BB175_6;
	add.s32 	%r83, %r79, 1;
$L__BB175_8:
	setp.eq.s32 	%p8, %r10, 0;
	@%p8 bra 	$L__BB175_16;
	and.b32  	%r25, %r9, 3;
	setp.lt.u32 	%p9, %r10, 4;
	@%p9 bra 	$L__BB175_11;
	mul.lo.s32 	%r62, %r83, %r2;
	shl.b32 	%r63, %r62, 3;
	add.s32 	%r64, %r8, %r63;
	ld.shared.f64 	%fd34, [%r64];
	add.f64 	%fd35, %fd53, %fd34;
	shl.b32 	%r65, %r2, 3;
	add.s32 	%r66, %r64, %r65;
	ld.shared.f64 	%fd36, [%r66];
	add.f64 	%fd37, %fd35, %fd36;
	add.s32 	%r67, %r66, %r65;
	ld.shared.f64 	%fd38, [%r67];
	add.f64 	%fd39, %fd37, %fd38;
	add.s32 	%r68, %r67, %r65;
	ld.shared.f64 	%fd40, [%r68];
	add.f64 	%fd53, %fd39, %fd40;
	add.s32 	%r83, %r83, 4;
$L__BB175_11:
	setp.eq.s32 	%p10, %r25, 0;
	@%p10 bra 	$L__BB175_16;
	setp.eq.s32 	%p11, %r25, 1;
	@%p11 bra 	$L__BB175_14;
	mul.lo.s32 	%r69, %r83, %r2;
	shl.b32 	%r70, %r69, 3;
	add.s32 	%r71, %r8, %r70;
	ld.shared.f64 	%fd42, [%r71];
	add.f64 	%fd43, %fd53, %fd42;
	shl.b32 	%r72, %r2, 3;
	add.s32 	%r73, %r71, %r72;
	ld.shared.f64 	%fd44, [%r73];
	add.f64 	%fd53, %fd43, %fd44;
	add.s32 	%r83, %r83, 2;
$L__BB175_14:
	and.b32  	%r74, %r9, 1;
	setp.eq.b32 	%p12, %r74, 1;
	not.pred 	%p13, %p12;
	@%p13 bra 	$L__BB175_16;
	mul.lo.s32 	%r75, %r83, %r2;
	shl.b32 	%r76, %r75, 3;
	add.s32 	%r77, %r8, %r76;
	ld.shared.f64 	%fd45, [%r77];
	add.f64 	%fd53, %fd53, %fd45;
$L__BB175_16:
	st.shared.f64 	[%r8], %fd53;
$L__BB175_17:
	cvt.u64.u32 	%rd13, %r4;
	mad.lo.s64 	%rd14, %rd4, %rd13, %rd1;
	cvta.to.global.u64 	%rd15, %rd2;
	shl.b64 	%rd16, %rd14, 3;
	add.s64 	%rd17, %rd15, %rd16;
	st.global.f64 	[%rd17], %fd53;
$L__BB175_18:
	ret;

}
	// .globl	contiguous_reducel3_f32
.visible .entry contiguous_reducel3_f32(
	.param .u64 .ptr .align 1 contiguous_reducel3_f32_param_0,
	.param .u64 .ptr .align 1 contiguous_reducel3_f32_param_1,
	.param .u64 contiguous_reducel3_f32_param_2
)
{
	.reg .pred 	%p<38>;
	.reg .b32 	%r<44>;
	.reg .b32 	%f<219>;
	.reg .b64 	%rd<16>;

	ld.param.u64 	%rd4, [contiguous_reducel3_f32_param_0];
	ld.param.u64 	%rd6, [contiguous_reducel3_f32_param_1];
	ld.param.u64 	%rd5, [contiguous_reducel3_f32_param_2];
	cvta.to.global.u64 	%rd1, %rd6;
	mov.u32 	%r1, %tid.x;
	mov.u32 	%r2, %ctaid.x;
	mov.u32 	%r43, %ntid.x;
	mul.lo.s32 	%r8, %r2, %r43;
	shl.b32 	%r9, %r8, 1;
	add.s32 	%r4, %r9, %r1;
	shl.b32 	%r10, %r1, 2;
	mov.u32 	%r11, reducel3sdata_f32;
	add.s32 	%r5, %r11, %r10;
	mov.b32 	%r12, 0;
	st.shared.u32 	[%r5], %r12;
	add.s32 	%r13, %r4, %r43;
	cvt.u64.u32 	%rd2, %r13;
	setp.le.u64 	%p1, %rd5, %rd2;
	@%p1 bra 	$L__BB176_16;
	mul.wide.u32 	%rd9, %r4, 4;
	add.s64 	%rd10, %rd1, %rd9;
	ld.global.f32 	%f80, [%rd10];
	abs.f32 	%f1, %f80;
	abs.f32 	%f2, %f1;
	setp.lt.f32 	%p13, %f2, 0f00800000;
	mul.f32 	%f81, %f2, 0f4B800000;
	selp.f32 	%f82, %f81, %f2, %p13;
	selp.f32 	%f83, 0fC1C00000, 0f00000000, %p13;
	mov.b32 	%r23, %f82;
	add.s32 	%r24, %r23, -1060439283;
	and.b32  	%r25, %r24, -8388608;
	sub.s32 	%r26, %r23, %r25;
	mov.b32 	%f84, %r26;
	cvt.rn.f32.s32 	%f85, %r25;
	fma.rn.f32 	%f86, %f85, 0f34000000, %f83;
	add.f32 	%f87, %f84, 0fBF800000;
	add.f32 	%f88, %f84, 0f3F800000;
	rcp.approx.ftz.f32 	%f89, %f88;
	add.f32 	%f90, %f87, %f87;
	mul.f32 	%f91, %f90, %f89;
	mul.f32 	%f92, %f91, %f91;
	sub.f32 	%f93, %f87, %f91;
	add.f32 	%f94, %f93, %f93;
	neg.f32 	%f95, %f91;
	fma.rn.f32 	%f96, %f95, %f87, %f94;
	mul.rn.f32 	%f97, %f89, %f96;
	fma.rn.f32 	%f98, %f92, 0f3A2C32E4, 0f3B52E7DB;
	fma.rn.f32 	%f99, %f98, %f92, 0f3C93BB73;
	fma.rn.f32 	%f100, %f99, %f92, 0f3DF6384F;
	mul.rn.f32 	%f101, %f100, %f92;
	fma.rn.f32 	%f102, %f91, 0f3FB8AA3B, %f86;
	sub.f32 	%f103, %f86, %f102;
	fma.rn.f32 	%f104, %f91, 0f3FB8AA3B, %f103;
	fma.rn.f32 	%f105, %f97, 0f3FB8AA3B, %f104;
	fma.rn.f32 	%f106, %f91, 0f32A55E34, %f105;
	mul.f32 	%f107, %f101, 0f40400000;
	fma.rn.f32 	%f108, %f107, %f97, %f106;
	fma.rn.f32 	%f109, %f101, %f91, %f108;
	add.rn.f32 	%f110, %f102, %f109;
	neg.f32 	%f111, %f102;
	add.rn.f32 	%f112, %f110, %f111;
	neg.f32 	%f113, %f112;
	add.rn.f32 	%f114, %f109, %f113;
	mov.f32 	%f115, 0f40400000;
	mul.rn.f32 	%f116, %f110, %f115;
	neg.f32 	%f117, %f116;
	fma.rn.f32 	%f118, %f110, 0f40400000, %f117;
	fma.rn.f32 	%f119, %f114, 0f40400000, %f118;
	cvt.rni.f32.f32 	%f120, %f116;
	sub.f32 	%f121, %f116, %f120;
	add.f32 	%f122, %f121, %f119;
	fma.rn.f32 	%f123, %f122, 0f391FCB8E, 0f3AAF85ED;
	fma.rn.f32 	%f124, %f123, %f122, 0f3C1D9856;
	fma.rn.f32 	%f125, %f124, %f122, 0f3D6357BB;
	fma.rn.f32 	%f126, %f125, %f122, 0f3E75FDEC;
	fma.rn.f32 	%f127, %f126, %f122, 0f3F317218;
	fma.rn.f32 	%f128, %f127, %f122, 0f3F800000;
	cvt.rzi.s32.f32 	%r27, %f120;
	setp.gt.f32 	%p14, %f120, 0f00000000;
	selp.b32 	%r28, 0, -2097152000, %p14;
	add.s32 	%r29, %r28, 2130706432;
	mov.b32 	%f129, %r29;
	mul.f32 	%f130, %f128, %f129;
	shl.b32 	%r30, %r27, 23;
	sub.s32 	%r31, %r30, %r28;
	mov.b32 	%f131, %r31;
	mul.f32 	%f132, %f130, %f131;
	abs.f32 	%f133, %f116;
	setp.gt.f32 	%p15, %f133, 0f43180000;
	setp.lt.f32 	%p16, %f116, 0f00000000;
	selp.f32 	%f134, 0f00000000, 0f7F800000, %p16;
	selp.f32 	%f3, %f134, %f132, %p15;
	setp.eq.f32 	%p17, %f1, 0f3F800000;
	mov.f32 	%f216, 0f3F800000;
	@%p17 bra 	$L__BB176_8;
	setp.num.f32 	%p18, %f2, %f2;
	@%p18 bra 	$L__BB176_4;
	mov.f32 	%f135, 0f40400000;
	add.rn.f32 	%f216, %f1, %f135;
	bra.uni 	$L__BB176_8;
$L__BB176_4:
	setp.neu.f32 	%p19, %f1, 0f00000000;
	setp.neu.f32 	%p20, %f2, 0f7F800000;
	and.pred  	%p21, %p19, %p20;
	@%p21 bra 	$L__BB176_6;
	add.f32 	%f216, %f1, %f1;
	bra.uni 	$L__BB176_8;
$L__BB176_6:
	setp.geu.f32 	%p22, %f1, 0f00000000;
	mov.f32 	%f216, %f3;
	@%p22 bra 	$L__BB176_8;
	neg.f32 	%f216, %f3;
$L__BB176_8:
	shl.b64 	%rd11, %rd2, 2;
	add.s64 	%rd12, %rd1, %rd11;
	ld.global.f32 	%f137, [%rd12];
	abs.f32 	%f8, %f137;
	abs.f32 	%f9, %f8;
	setp.lt.f32 	%p23, %f9, 0f00800000;
	mul.f32 	%f138, %f9, 0f4B800000;
	selp.f32 	%f139, %f138, %f9, %p23;
	selp.f32 	%f140, 0fC1C00000, 0f00000000, %p23;
	mov.b32 	%r32, %f139;
	add.s32 	%r33, %r32, -1060439283;
	and.b32  	%r34, %r33, -8388608;
	sub.s32 	%r35, %r32, %r34;
	mov.b32 	%f141, %r35;
	cvt.rn.f32.s32 	%f142, %r34;
	fma.rn.f32 	%f143, %f142, 0f34000000, %f140;
	add.f32 	%f144, %f141, 0fBF800000;
	add.f32 	%f145, %f141, 0f3F800000;
	rcp.approx.ftz.f32 	%f146, %f145;
	add.f32 	%f147, %f144, %f144;
	mul.f32 	%f148, %f147, %f146;
	mul.f32 	%f149, %f148, %f148;
	sub.f32 	%f150, %f144, %f148;
	add.f32 	%f151, %f150, %f150;
	neg.f32 	%f152, %f148;
	fma.rn.f32 	%f153, %f152, %f144, %f151;
	mul.rn.f32 	%f154, %f146, %f153;
	fma.rn.f32 	%f155, %f149, 0f3A2C32E4, 0f3B52E7DB;
	fma.rn.f32 	%f156, %f155, %f149, 0f3C93BB73;
	fma.rn.f32 	%f157, %f156, %f149, 0f3DF6384F;
	mul.rn.f32 	%f158, %f157, %f149;
	fma.rn.f32 	%f159, %f148, 0f3FB8AA3B, %f143;
	sub.f32 	%f160, %f143, %f159;
	fma.rn.f32 	%f161, %f148, 0f3FB8AA3B, %f160;
	fma.rn.f32 	%f162, %f154, 0f3FB8AA3B, %f161;
	fma.rn.f32 	%f163, %f148, 0f32A55E34, %f162;
	mul.f32 	%f164, %f158, 0f40400000;
	fma.rn.f32 	%f165, %f164, %f154, %f163;
	fma.rn.f32 	%f166, %f158, %f148, %f165;
	add.rn.f32 	%f167, %f159, %f166;
	neg.f32 	%f168, %f159;
	add.rn.f32 	%f169, %f167, %f168;
	neg.f32 	%f170, %f169;
	add.rn.f32 	%f171, %f166, %f170;
	mov.f32 	%f172, 0f40400000;
	mul.rn.f32 	%f173, %f167, %f172;
	neg.f32 	%f174, %f173;
	fma.rn.f32 	%f175, %f167, 0f40400000, %f174;
	fma.rn.f32 	%f176, %f171, 0f40400000, %f175;
	cvt.rni.f32.f32 	%f177, %f173;
	sub.f32 	%f178, %f173, %f177;
	add.f32 	%f179, %f178, %f176;
	fma.rn.f32 	%f180, %f179, 0f391FCB8E, 0f3AAF85ED;
	fma.rn.f32 	%f181, %f180, %f179, 0f3C1D9856;
	fma.rn.f32 	%f182, %f181, %f179, 0f3D6357BB;
	fma.rn.f32 	%f183, %f182, %f179, 0f3E75FDEC;
	fma.rn.f32 	%f184, %f183, %f179, 0f3F317218;
	fma.rn.f32 	%f185, %f184, %f179, 0f3F800000;
	cvt.rzi.s32.f32 	%r36, %f177;
	setp.gt.f32 	%p24, %f177, 0f00000000;
	selp.b32 	%r37, 0, -2097152000, %p24;
	add.s32 	%r38, %r37, 2130706432;
	mov.b32 	%f186, %r38;
	mul.f32 	%f187, %f185, %f186;
	shl.b32 	%r39, %r36, 23;
	sub.s32 	%r40, %r39, %r37;
	mov.b32 	%f188, %r40;
	mul.f32 	%f189, %f187, %f188;
	abs.f32 	%f190, %f173;
	setp.gt.f32 	%p25, %f190, 0f43180000;
	setp.lt.f32 	%p26, %f173, 0f00000000;
	selp.f32 	%f191, 0f00000000, 0f7F800000, %p26;
	selp.f32 	%f10, %f191, %f189, %p25;
	setp.eq.f32 	%p27, %f8, 0f3F800000;
	mov.f32 	%f217, 0f3F800000;
	@%p27 bra 	$L__BB176_15;
	setp.num.f32 	%p28, %f9, %f9;
	@%p28 bra 	$L__BB176_11;
	mov.f32 	%f192, 0f40400000;
	add.rn.f32 	%f217, %f8, %f192;
	bra.uni 	$L__BB176_15;
$L__BB176_11:
	setp.neu.f32 	%p29, %f8, 0f00000000;
	setp.neu.f32 	%p30, %f9, 0f7F800000;
	and.pred  	%p31, %p29, %p30;
	@%p31 bra 	$L__BB176_13;
	add.f32 	%f217, %f8, %f8;
	bra.uni 	$L__BB176_15;
$L__BB176_13:
	setp.geu.f32 	%p32, %f8, 0f00000000;
	mov.f32 	%f217, %f10;
	@%p32 bra 	$L__BB176_15;
	neg.f32 	%f217, %f10;
$L__BB176_15:
	add.f32 	%f193, %f216, %f217;
	st.shared.f32 	[%r5], %f193;
	bra.uni 	$L__BB176_25;
$L__BB176_16:
	cvt.u64.u32 	%rd3, %r4;
	setp.le.u64 	%p2, %rd5, %rd3;
	@%p2 bra 	$L__BB176_25;
	shl.b64 	%rd7, %rd3, 2;
	add.s64 	%rd8, %rd1, %rd7;
	ld.global.f32 	%f23, [%rd8];
	abs.f32 	%f15, %f23;
	abs.f32 	%f16, %f15;
	setp.lt.f32 	%p3, %f16, 0f00800000;
	mul.f32 	%f24, %f16, 0f4B800000;
	selp.f32 	%f25, %f24, %f16, %p3;
	selp.f32 	%f26, 0fC1C00000, 0f00000000, %p3;
	mov.b32 	%r14, %f25;
	add.s32 	%r15, %r14, -1060439283;
	and.b32  	%r16, %r15, -8388608;
	sub.s32 	%r17, %r14, %r16;
	mov.b32 	%f27, %r17;
	cvt.rn.f32.s32 	%f28, %r16;
	fma.rn.f32 	%f29, %f28, 0f34000000, %f26;
	add.f32 	%f30, %f27, 0fBF800000;
	add.f32 	%f31, %f27, 0f3F800000;
	rcp.approx.ftz.f32 	%f32, %f31;
	add.f32 	%f33, %f30, %f30;
	mul.f32 	%f34, %f33, %f32;
	mul.f32 	%f35, %f34, %f34;
	sub.f32 	%f36, %f30, %f34;
	add.f32 	%f37, %f36, %f36;
	neg.f32 	%f38, %f34;
	fma.rn.f32 	%f39, %f38, %f30, %f37;
	mul.rn.f32 	%f40, %f32, %f39;
	fma.rn.f32 	%f41, %f35, 0f3A2C32E4, 0f3B52E7DB;
	fma.rn.f32 	%f42, %f41, %f35, 0f3C93BB73;
	fma.rn.f32 	%f43, %f42, %f35, 0f3DF6384F;
	mul.rn.f32 	%f44, %f43, %f35;
	fma.rn.f32 	%f45, %f34, 0f3FB8AA3B, %f29;
	sub.f32 	%f46, %f29, %f45;
	fma.rn.f32 	%f47, %f34, 0f3FB8AA3B, %f46;
	fma.rn.f32 	%f48, %f40, 0f3FB8AA3B, %f47;
	fma.rn.f32 	%f49, %f34, 0f32A55E34, %f48;
	mul.f32 	%f50, %f44, 0f40400000;
	fma.rn.f32 	%f51, %f50, %f40, %f49;
	fma.rn.f32 	%f52, %f44, %f34, %f51;
	add.rn.f32 	%f53, %f45, %f52;
	neg.f32 	%f54, %f45;
	add.rn.f32 	%f55, %f53, %f54;
	neg.f32 	%f56, %f55;
	add.rn.f32 	%f57, %f52, %f56;
	mov.f32 	%f58, 0f40400000;
	mul.rn.f32 	%f59, %f53, %f58;
	neg.f32 	%f60, %f59;
	fma.rn.f32 	%f61, %f53, 0f40400000, %f60;
	fma.rn.f32 	%f62, %f57, 0f40400000, %f61;
	cvt.rni.f32.f32 	%f63, %f59;
	sub.f32 	%f64, %f59, %f63;
	add.f32 	%f65, %f64, %f62;
	fma.rn.f32 	%f66, %f65, 0f391FCB8E, 0f3AAF85ED;
	fma.rn.f32 	%f67, %f66, %f65, 0f3C1D9856;
	fma.rn.f32 	%f68, %f67, %f65, 0f3D6357BB;
	fma.rn.f32 	%f69, %f68, %f65, 0f3E75FDEC;
	fma.rn.f32 	%f70, %f69, %f65, 0f3F317218;
	fma.rn.f32 	%f71, %f70, %f65, 0f3F800000;
	cvt.rzi.s32.f32 	%r18, %f63;
	setp.gt.f32 	%p4, %f63, 0f00000000;
	selp.b32 	%r19, 0, -2097152000, %p4;
	add.s32 	%r20, %r19, 2130706432;
	mov.b32 	%f72, %r20;
	mul.f32 	%f73, %f71, %f72;
	shl.b32 	%r21, %r18, 23;
	sub.s32 	%r22, %r21, %r19;
	mov.b32 	%f74, %r22;
	mul.f32 	%f75, %f73, %f74;
	abs.f32 	%f76, %f59;
	setp.gt.f32 	%p5, %f76, 0f43180000;
	setp.lt.f32 	%p6, %f59, 0f00000000;
	selp.f32 	%f77, 0f00000000, 0f7F800000, %p6;
	selp.f32 	%f17, %f77, %f75, %p5;
	setp.eq.f32 	%p7, %f15, 0f3F800000;
	mov.f32 	%f218, 0f3F800000;
	@%p7 bra 	$L__BB176_24;
	setp.num.f32 	%p8, %f16, %f16;
	@%p8 bra 	$L__BB176_20;
	mov.f32 	%f78, 0f40400000;
	add.rn.f32 	%f218, %f15, %f78;
	bra.uni 	$L__BB176_24;
$L__BB176_20:
	setp.neu.f32 	%p9, %f15, 0f00000000;
	setp.neu.f32 	%p10, %f16, 0f7F800000;
	and.pred  	%p11, %p9, %p10;
	@%p11 bra 	$L__BB176_22;
	add.f32 	%f218, %f15, %f15;
	bra.uni 	$L__BB176_24;
$L__BB176_22:
	setp.geu.f32 	%p12, %f15, 0f00000000;
	mov.f32 	%f218, %f17;
	@%p12 bra 	$L__BB176_24;
	neg.f32 	%f218, %f17;
$L__BB176_24:
	st.shared.f32 	[%r5], %f218;
$L__BB176_25:
	bar.sync 	0;
	setp.lt.u32 	%p33, %r43, 66;
	@%p33 bra 	$L__BB176_29;
$L__BB176_26:
	shr.u32 	%r7, %r43, 1;
	setp.ge.u32 	%p34, %r1, %r7;
	@%p34 bra 	$L__BB176_28;
	ld.shared.f32 	%f194, [%r5];
	shl.b32 	%r41, %r7, 2;
	add.s32 	%r42, %r5, %r41;
	ld.shared.f32 	%f195, [%r42];
	add.f32 	%f196, %f194, %f195;
	st.shared.f32 	[%r5], %f196;
$L__BB176_28:
	bar.sync 	0;
	setp.gt.u32 	%p35, %r43, 131;
	mov.u32 	%r43, %r7;
	@%p35 bra 	$L__BB176_26;
$L__BB176_29:
	setp.gt.u32 	%p36, %r1, 31;
	@%p36 bra 	$L__BB176_32;
	ld.volatile.shared.f32 	%f197, [%r5];
	ld.volatile.shared.f32 	%f198, [%r5+128];
	add.f32 	%f199, %f197, %f198;
	st.volatile.shared.f32 	[%r5], %f199;
	ld.volatile.shared.f32 	%f200, [%r5];
	ld.volatile.shared.f32 	%f201, [%r5+64];
	add.f32 	%f202, %f200, %f201;
	st.volatile.shared.f32 	[%r5], %f202;
	ld.volatile.shared.f32 	%f203, [%r5];
	ld.volatile.shared.f32 	%f204, [%r5+32];
	add.f32 	%f205, %f203, %f204;
	st.volatile.shared.f32 	[%r5], %f205;
	ld.volatile.shared.f32 	%f206, [%r5];
	ld.volatile.shared.f32 	%f207, [%r5+16];
	add.f32 	%f208, %f206, %f207;
	st.volatile.shared.f32 	[%r5], %f208;
	ld.volatile.shared.f32 	%f209, [%r5];
	ld.volatile.shared.f32 	%f210, [%r5+8];
	add.f32 	%f211, %f209, %f210;
	st.volatile.shared.f32 	[%r5], %f211;
	ld.volatile.shared.f32 	%f212, [%r5];
	ld.volatile.shared.f32 	%f213, [%r5+4];
	add.f32 	%f214, %f212, %f213;
	st.volatile.shared.f32 	[%r5], %f214;
	setp.ne.s32 	%p37, %r1, 0;
	@%p37 bra 	$L__BB176_32;
	ld.shared.f32 	%f215, [reducel3sdata_f32];
	cvta.to.global.u64 	%rd13, %rd4;
	mul.wide.u32 	%rd14, %r2, 4;
	add.s64 	%rd15, %rd13, %rd14;
	st.global.f32 	[%rd15], %f215;
$L__BB176_32:
	ret;

}
	// .globl	contiguous_cumulate_reducel3_f32
.visible .entry contiguous_cumulate_reducel3_f32(
	.param .u64 .ptr .align 1 contiguous_cumulate_reducel3_f32_param_0,
	.param .u64 .ptr .align 1 contiguous_cumulate_reducel3_f32_param_1,
	.param .u64 contiguous_cumulate_reducel3_f32_param_2
)
{
	.reg .pred 	%p<8>;
	.reg .b32 	%r<17>;
	.reg .b32 	%f<27>;
	.reg .b64 	%rd<16>;

	ld.param.u64 	%rd4, [contiguous_cumulate_reducel3_f32_param_0];
	ld.param.u64 	%rd6, [contiguous_cumulate_reducel3_f32_param_1];
	ld.param.u64 	%rd5, [contiguous_cumulate_reducel3_f32_param_2];
	cvta.to.global.u64 	%rd1, %rd6;
	mov.u32 	%r1, %tid.x;
	mov.u32 	%r2, %ctaid.x;
	mov.u32 	%r16, %ntid.x;
	mul.lo.s32 	%r8, %r2, %r16;
	shl.b32 	%r9, %r8, 1;
	add.s32 	%r4, %r9, %r1;
	shl.b32 	%r10, %r1, 2;
	mov.u32 	%r11, reducel3sdata_f32;
	add.s32 	%r5, %r11, %r10;
	mov.b32 	%r12, 0;
	st.shared.u32 	[%r5], %r12;
	add.s32 	%r13, %r4, %r16;
	cvt.u64.u32 	%rd2, %r13;
	setp.le.u64 	%p1, %rd5, %rd2;
	@%p1 bra 	$L__BB177_2;
	mul.wide.u32 	%rd9, %r4, 4;
	add.s64 	%rd10, %rd1, %rd9;
	ld.global.f32 	%f2, [%rd10];
	shl.b64 	%rd11, %rd2, 2;
	add.s64 	%rd12, %rd1, %rd11;
	ld.global.f32 	%f3, [%rd12];
	add.f32 	%f4, %f2, %f3;
	st.shared.f32 	[%r5], %f4;
	bra.uni 	$L__BB177_4;
$L__BB177_2:
	cvt.u64.u32 	%rd3, %r4;
	setp.le.u64 	%p2, %rd5, %rd3;
	@%p2 bra 	$L__BB177_4;
	shl.b64 	%rd7, %rd3, 2;
	add.s64 	%rd8, %rd1, %rd7;
	ld.global.f32 	%f1, [%rd8];
	st.shared.f32 	[%r5], %f1;
$L__BB177_4:
	bar.sync 	0;
	setp.lt.u32 	%p3, %r16, 66;
	@%p3 bra 	$L__BB177_8;
$L__BB177_5:
	shr.u32 	%r7, %r16, 1;
	setp.ge.u32 	%p4, %r1, %r7;
	@%p4 bra 	$L__BB177_7;
	ld.shared.f32 	%f5, [%r5];
	shl.b32 	%r14, %r7, 2;
	add.s32 	%r15, %r5, %r14;
	ld.shared.f32 	%f6, [%r15];
	add.f32 	%f7, %f5, %f6;
	st.shared.f32 	[%r5], %f7;
$L__BB177_7:
	bar.sync 	0;
	setp.gt.u32 	%p5, %r16, 131;
	mov.u32 	%r16, %r7;
	@%p5 bra 	$L__BB177_5;
$L__BB177_8:
	setp.gt.u32 	%p6, %r1, 31;
	@%p6 bra 	$L__BB177_11;
	ld.volatile.shared.f32 	%f8, [%r5];
	ld.volatile.shared.f32 	%f9, [%r5+128];
	add.f32 	%f10, %f8, %f9;
	st.volatile.shared.f32 	[%r5], %f10;
	ld.volatile.shared.f32 	%f11, [%r5];
	ld.volatile.shared.f32 	%f12, [%r5+64];
	add.f32 	%f13, %f11, %f12;
	st.volatile.shared.f32 	[%r5], %f13;
	ld.volatile.shared.f32 	%f14, [%r5];
	ld.volatile.shared.f32 	%f15, [%r5+32];
	add.f32 	%f16, %f14, %f15;
	st.volatile.shared.f32 	[%r5], %f16;
	ld.volatile.shared.f32 	%f17, [%r5];
	ld.volatile.shared.f32 	%f18, [%r5+16];
	add.f32 	%f19, %f17, %f18;
	st.volatile.shared.f32 	[%r5], %f19;
	ld.volatile.shared.f32 	%f20, [%r5];
	ld.volatile.shared.f32 	%f21, [%r5+8];
	add.f32 	%f22, %f20, %f21;
	st.volatile.shared.f32 	[%r5], %f22;
	ld.volatile.shared.f32 	%f23, [%r5];
	ld.volatile.shared.f32 	%f24, [%r5+4];
	add.f32 	%f25, %f23, %f24;
	st.volatile.shared.f32 	[%r5], %f25;
	setp.ne.s32 	%p7, %r1, 0;
	@%p7 bra 	$L__BB177_11;
	ld.shared.f32 	%f26, [reducel3sdata_f32];
	cvta.to.global.u64 	%rd13, %rd4;
	mul.wide.u32 	%rd14, %r2, 4;
	add.s64 	%rd15, %rd13, %rd14;
	st.global.f32 	[%rd15], %f26;
$L__BB177_11:
	ret;

}
	// .globl	uncontiguous_reducel3_f32
.visible .entry uncontiguous_reducel3_f32(
	.param .u64 .ptr .align 1 uncontiguous_reducel3_f32_param_0,
	.param .u64 .ptr .align 1 uncontiguous_reducel3_f32_param_1,
	.param .u64 .ptr .align 1 uncontiguous_reducel3_f32_param_2,
	.param .u64 .ptr .align 1 uncontiguous_reducel3_f32_param_3,
	.param .u64 uncontiguous_reducel3_f32_param_4,
	.param .u64 uncontiguous_reducel3_f32_param_5
)
{
	.reg .pred 	%p<83>;
	.reg .b32 	%r<240>;
	.reg .b32 	%f<219>;
	.reg .b64 	%rd<558>;

	ld.param.u64 	%rd260, [uncontiguous_reducel3_f32_param_0];
	ld.param.u64 	%rd263, [uncontiguous_reducel3_f32_param_1];
	ld.param.u64 	%rd264, [uncontiguous_reducel3_f32_param_2];
	ld.param.u64 	%rd265, [uncontiguous_reducel3_f32_param_3];
	ld.param.u64 	%rd261, [uncontiguous_reducel3_f32_param_4];
	ld.param.u64 	%rd262, [uncontiguous_reducel3_f32_param_5];
	cvta.to.global.u64 	%rd1, %rd265;
	cvta.to.global.u64 	%rd2, %rd264;
	cvta.to.global.u64 	%rd3, %rd263;
	mov.u32 	%r1, %tid.x;
	mov.u32 	%r2, %ctaid.x;
	mov.u32 	%r239, %ntid.x;
	mul.lo.s32 	%r52, %r2, %r239;
	shl.b32 	%r53, %r52, 1;
	add.s32 	%r4, %r53, %r1;
	shl.b32 	%r54, %r1, 2;
	mov.u32 	%r55, reducel3sdata_f32;
	add.s32 	%r5, %r55, %r54;
	mov.b32 	%r56, 0;
	st.shared.u32 	[%r5], %r56;
	add.s32 	%r57, %r4, %r239;
	cvt.u64.u32 	%rd511, %r57;
	setp.le.u64 	%p1, %rd262, %rd511;
	@%p1 bra 	$L__BB178_68;
	cvt.u32.u64 	%r6, %rd261;
	add.s32 	%r233, %r6, -1;
	setp.lt.s32 	%p37, %r233, 0;
	mov.b64 	%rd515, 0;
	mov.u64 	%rd516, %rd515;
	@%p37 bra 	$L__BB178_53;
	cvt.u64.u32 	%rd512, %r4;
	setp.lt.u32 	%p38, %r233, 3;
	mov.b64 	%rd516, 0;
	mov.u64 	%rd515, %rd516;
	@%p38 bra 	$L__BB178_30;
	add.s32 	%r231, %r6, -2;
	and.b32  	%r142, %r6, -4;
	neg.s32 	%r230, %r142;
	mov.b64 	%rd516, 0;
$L__BB178_4:
	.pragma "nounroll";
	add.s32 	%r12, %r231, 1;
	mul.wide.u32 	%rd397, %r12, 8;
	add.s64 	%rd398, %rd2, %rd397;
	ld.global.u64 	%rd10, [%rd398];
	or.b64  	%rd399, %rd512, %rd10;
	and.b64  	%rd400, %rd399, -4294967296;
	setp.ne.s64 	%p39, %rd400, 0;
	@%p39 bra 	$L__BB178_6;
	cvt.u32.u64 	%r143, %rd10;
	cvt.u32.u64 	%r144, %rd512;
	div.u32 	%r145, %r144, %r143;
	mul.lo.s32 	%r146, %r145, %r143;
	sub.s32 	%r147, %r144, %r146;
	cvt.u64.u32 	%rd477, %r145;
	cvt.u64.u32 	%rd478, %r147;
	bra.uni 	$L__BB178_7;
$L__BB178_6:
	div.s64 	%rd477, %rd512, %rd10;
	mul.lo.s64 	%rd401, %rd477, %rd10;
	sub.s64 	%rd478, %rd512, %rd401;
$L__BB178_7:
	mul.wide.u32 	%rd402, %r12, 8;
	add.s64 	%rd403, %rd1, %rd402;
	ld.global.u64 	%rd17, [%rd403];
	mad.lo.s64 	%rd18, %rd17, %rd478, %rd515;
	or.b64  	%rd404, %rd511, %rd10;
	and.b64  	%rd405, %rd404, -4294967296;
	setp.ne.s64 	%p40, %rd405, 0;
	@%p40 bra 	$L__BB178_9;
	cvt.u32.u64 	%r148, %rd10;
	cvt.u32.u64 	%r149, %rd511;
	div.u32 	%r150, %r149, %r148;
	mul.lo.s32 	%r151, %r150, %r148;
	sub.s32 	%r152, %r149, %r151;
	cvt.u64.u32 	%rd479, %r150;
	cvt.u64.u32 	%rd480, %r152;
	bra.uni 	$L__BB178_10;
$L__BB178_9:
	div.s64 	%rd479, %rd511, %rd10;
	mul.lo.s64 	%rd406, %rd479, %rd10;
	sub.s64 	%rd480, %rd511, %rd406;
$L__BB178_10:
	mad.lo.s64 	%rd25, %rd480, %rd17, %rd516;
	add.s32 	%r13, %r231, -2;
	mul.wide.u32 	%rd407, %r231, 8;
	add.s64 	%rd408, %rd2, %rd407;
	ld.global.u64 	%rd26, [%rd408];
	or.b64  	%rd409, %rd477, %rd26;
	and.b64  	%rd410, %rd409, -4294967296;
	setp.ne.s64 	%p41, %rd410, 0;
	@%p41 bra 	$L__BB178_12;
	cvt.u32.u64 	%r153, %rd26;
	cvt.u32.u64 	%r154, %rd477;
	div.u32 	%r155, %r154, %r153;
	mul.lo.s32 	%r156, %r155, %r153;
	sub.s32 	%r157, %r154, %r156;
	cvt.u64.u32 	%rd481, %r155;
	cvt.u64.u32 	%rd482, %r157;
	bra.uni 	$L__BB178_13;
$L__BB178_12:
	div.s64 	%rd481, %rd477, %rd26;
	mul.lo.s64 	%rd411, %rd481, %rd26;
	sub.s64 	%rd482, %rd477, %rd411;
$L__BB178_13:
	mul.wide.u32 	%rd412, %r231, 8;
	add.s64 	%rd413, %rd1, %rd412;
	ld.global.u64 	%rd33, [%rd413];
	mad.lo.s64 	%rd34, %rd33, %rd482, %rd18;
	or.b64  	%rd414, %rd479, %rd26;
	and.b64  	%rd415, %rd414, -4294967296;
	setp.ne.s64 	%p42, %rd415, 0;
	@%p42 bra 	$L__BB178_15;
	cvt.u32.u64 	%r158, %rd26;
	cvt.u32.u64 	%r159, %rd479;
	div.u32 	%r160, %r159, %r158;
	mul.lo.s32 	%r161, %r160, %r158;
	sub.s32 	%r162, %r159, %r161;
	cvt.u64.u32 	%rd483, %r160;
	cvt.u64.u32 	%rd484, %r162;
	bra.uni 	$L__BB178_16;
$L__BB178_15:
	div.s64 	%rd483, %rd479, %rd26;
	mul.lo.s64 	%rd416, %rd483, %rd26;
	sub.s64 	%rd484, %rd479, %rd416;
$L__BB178_16:
	mad.lo.s64 	%rd41, %rd484, %rd33, %rd25;
	add.s32 	%r14, %r231, -1;
	mul.wide.u32 	%rd417, %r14, 8;
	add.s64 	%rd418, %rd2, %rd417;
	ld.global.u64 	%rd42, [%rd418];
	or.b64  	%rd419, %rd481, %rd42;
	and.b64  	%rd420, %rd419, -4294967296;
	setp.ne.s64 	%p43, %rd420, 0;
	@%p43 bra 	$L__BB178_18;
	cvt.u32.u64 	%r163, %rd42;
	cvt.u32.u64 	%r164, %rd481;
	div.u32 	%r165, %r164, %r163;
	mul.lo.s32 	%r166, %r165, %r163;
	sub.s32 	%r167, %r164, %r166;
	cvt.u64.u32 	%rd485, %r165;
	cvt.u64.u32 	%rd486, %r167;
	bra.uni 	$L__BB178_19;
$L__BB178_18:
	div.s64 	%rd485, %rd481, %rd42;
	mul.lo.s64 	%rd421, %rd485, %rd42;
	sub.s64 	%rd486, %rd481, %rd421;
$L__BB178_19:
	mul.wide.u32 	%rd422, %r14, 8;
	add.s64 	%rd423, %rd1, %rd422;
	ld.global.u64 	%rd49, [%rd423];
	mad.lo.s64 	%rd50, %rd49, %rd486, %rd34;
	or.b64  	%rd424, %rd483, %rd42;
	and.b64  	%rd425, %rd424, -4294967296;
	setp.ne.s64 	%p44, %rd425, 0;
	@%p44 bra 	$L__BB178_21;
	cvt.u32.u64 	%r168, %rd42;
	cvt.u32.u64 	%r169, %rd483;
	div.u32 	%r170, %r169, %r168;
	mul.lo.s32 	%r171, %r170, %r168;
	sub.s32 	%r172, %r169, %r171;
	cvt.u64.u32 	%rd487, %r170;
	cvt.u64.u32 	%rd488, %r172;
	bra.uni 	$L__BB178_22;
$L__BB178_21:
	div.s64 	%rd487, %rd483, %rd42;
	mul.lo.s64 	%rd426, %rd487, %rd42;
	sub.s64 	%rd488, %rd483, %rd426;
$L__BB178_22:
	mad.lo.s64 	%rd57, %rd488, %rd49, %rd41;
	mul.wide.u32 	%rd427, %r13, 8;
	add.s64 	%rd428, %rd2, %rd427;
	ld.global.u64 	%rd58, [%rd428];
	or.b64  	%rd429, %rd485, %rd58;
	and.b64  	%rd430, %rd429, -4294967296;
	setp.ne.s64 	%p45, %rd430, 0;
	@%p45 bra 	$L__BB178_24;
	cvt.u32.u64 	%r173, %rd58;
	cvt.u32.u64 	%r174, %rd485;
	div.u32 	%r175, %r174, %r173;
	mul.lo.s32 	%r176, %r175, %r173;
	sub.s32 	%r177, %r174, %r176;
	cvt.u64.u32 	%rd512, %r175;
	cvt.u64.u32 	%rd490, %r177;
	bra.uni 	$L__BB178_25;
$L__BB178_24:
	div.s64 	%rd512, %rd485, %rd58;
	mul.lo.s64 	%rd431, %rd512, %rd58;
	sub.s64 	%rd490, %rd485, %rd431;
$L__BB178_25:
	mul.wide.u32 	%rd432, %r13, 8;
	add.s64 	%rd433, %rd1, %rd432;
	ld.global.u64 	%rd65, [%rd433];
	mad.lo.s64 	%rd515, %rd65, %rd490, %rd50;
	or.b64  	%rd434, %rd487, %rd58;
	and.b64  	%rd435, %rd434, -4294967296;
	setp.ne.s64 	%p46, %rd435, 0;
	@%p46 bra 	$L__BB178_27;
	cvt.u32.u64 	%r178, %rd58;
	cvt.u32.u64 	%r179, %rd487;
	div.u32 	%r180, %r179, %r178;
	mul.lo.s32 	%r181, %r180, %r178;
	sub.s32 	%r182, %r179, %r181;
	cvt.u64.u32 	%rd511, %r180;
	cvt.u64.u32 	%rd492, %r182;
	bra.uni 	$L__BB178_28;
$L__BB178_27:
	div.s64 	%rd511, %rd487, %rd58;
	mul.lo.s64 	%rd436, %rd511, %rd58;
	sub.s64 	%rd492, %rd487, %rd436;
$L__BB178_28:
	mad.lo.s64 	%rd516, %rd492, %rd65, %rd57;
	add.s32 	%r231, %r231, -4;
	add.s32 	%r230, %r230, 4;
	setp.ne.s32 	%p47, %r230, 0;
	@%p47 bra 	$L__BB178_4;
	add.s32 	%r233, %r231, 1;
$L__BB178_30:
	and.b32  	%r19, %r6, 3;
	setp.eq.s32 	%p48, %r19, 0;
	@%p48 bra 	$L__BB178_53;
	setp.eq.s32 	%p49, %r19, 1;
	@%p49 bra 	$L__BB178_45;
	mul.wide.u32 	%rd438, %r233, 8;
	add.s64 	%rd439, %rd2, %rd438;
	ld.global.u64 	%rd80, [%rd439];
	or.b64  	%rd440, %rd512, %rd80;
	and.b64  	%rd441, %rd440, -4294967296;
	setp.ne.s64 	%p50, %rd441, 0;
	@%p50 bra 	$L__BB178_34;
	cvt.u32.u64 	%r183, %rd80;
	cvt.u32.u64 	%r184, %rd512;
	div.u32 	%r185, %r184, %r183;
	mul.lo.s32 	%r186, %r185, %r183;
	sub.s32 	%r187, %r184, %r186;
	cvt.u64.u32 	%rd499, %r185;
	cvt.u64.u32 	%rd500, %r187;
	bra.uni 	$L__BB178_35;
$L__BB178_34:
	div.s64 	%rd499, %rd512, %rd80;
	mul.lo.s64 	%rd442, %rd499, %rd80;
	sub.s64 	%rd500, %rd512, %rd442;
$L__BB178_35:
	add.s64 	%rd444, %rd1, %rd438;
	ld.global.u64 	%rd87, [%rd444];
	mad.lo.s64 	%rd88, %rd87, %rd500, %rd515;
	or.b64  	%rd445, %rd511, %rd80;
	and.b64  	%rd446, %rd445, -4294967296;
	setp.ne.s64 	%p51, %rd446, 0;
	@%p51 bra 	$L__BB178_37;
	cvt.u32.u64 	%r188, %rd80;
	cvt.u32.u64 	%r189, %rd511;
	div.u32 	%r190, %r189, %r188;
	mul.lo.s32 	%r191, %r190, %r188;
	sub.s32 	%r192, %r189, %r191;
	cvt.u64.u32 	%rd501, %r190;
	cvt.u64.u32 	%rd502, %r192;
	bra.uni 	$L__BB178_38;
$L__BB178_37:
	div.s64 	%rd501, %rd511, %rd80;
	mul.lo.s64 	%rd447, %rd501, %rd80;
	sub.s64 	%rd502, %rd511, %rd447;
$L__BB178_38:
	mad.lo.s64 	%rd95, %rd502, %rd87, %rd516;
	add.s32 	%r20, %r233, -1;
	mul.wide.u32 	%rd448, %r20, 8;
	add.s64 	%rd449, %rd2, %rd448;
	ld.global.u64 	%rd96, [%rd449];
	or.b64  	%rd450, %rd499, %rd96;
	and.b64  	%rd451, %rd450, -4294967296;
	setp.ne.s64 	%p52, %rd451, 0;
	@%p52 bra 	$L__BB178_40;
	cvt.u32.u64 	%r193, %rd96;
	cvt.u32.u64 	%r194, %rd499;
	div.u32 	%r195, %r194, %r193;
	mul.lo.s32 	%r196, %r195, %r193;
	sub.s32 	%r197, %r194, %r196;
	cvt.u64.u32 	%rd512, %r195;
	cvt.u64.u32 	%rd504, %r197;
	bra.uni 	$L__BB178_41;
$L__BB178_40:
	div.s64 	%rd512, %rd499, %rd96;
	mul.lo.s64 	%rd452, %rd512, %rd96;
	sub.s64 	%rd504, %rd499, %rd452;
$L__BB178_41:
	add.s64 	%rd454, %rd1, %rd448;
	ld.global.u64 	%rd103, [%rd454];
	mad.lo.s64 	%rd515, %rd103, %rd504, %rd88;
	or.b64  	%rd455, %rd501, %rd96;
	and.b64  	%rd456, %rd455, -4294967296;
	setp.ne.s64 	%p53, %rd456, 0;
	@%p53 bra 	$L__BB178_43;
	cvt.u32.u64 	%r198, %rd96;
	cvt.u32.u64 	%r199, %rd501;
	div.u32 	%r200, %r199, %r198;
	mul.lo.s32 	%r201, %r200, %r198;
	sub.s32 	%r202, %r199, %r201;
	cvt.u64.u32 	%rd511, %r200;
	cvt.u64.u32 	%rd506, %r202;
	bra.uni 	$L__BB178_44;
$L__BB178_43:
	div.s64 	%rd511, %rd501, %rd96;
	mul.lo.s64 	%rd457, %rd511, %rd96;
	sub.s64 	%rd506, %rd501, %rd457;
$L__BB178_44:
	mad.lo.s64 	%rd516, %rd506, %rd103, %rd95;
	add.s32 	%r233, %r233, -2;
$L__BB178_45:
	and.b32  	%r203, %r6, 1;
	setp.eq.b32 	%p54, %r203, 1;
	not.pred 	%p55, %p54;
	@%p55 bra 	$L__BB178_53;
	mul.wide.u32 	%rd458, %r233, 8;
	add.s64 	%rd459, %rd2, %rd458;
	ld.global.u64 	%rd118, [%rd459];
	or.b64  	%rd460, %rd512, %rd118;
	and.b64  	%rd461, %rd460, -4294967296;
	setp.ne.s64 	%p56, %rd461, 0;
	@%p56 bra 	$L__BB178_48;
	cvt.u32.u64 	%r204, %rd118;
	cvt.u32.u64 	%r205, %rd512;
	rem.u32 	%r206, %r205, %r204;
	cvt.u64.u32 	%rd513, %r206;
	bra.uni 	$L__BB178_49;
$L__BB178_48:
	rem.s64 	%rd513, %rd512, %rd118;
$L__BB178_49:
	add.s64 	%rd463, %rd1, %rd458;
	ld.global.u64 	%rd122, [%rd463];
	mad.lo.s64 	%rd515, %rd122, %rd513, %rd515;
	or.b64  	%rd464, %rd511, %rd118;
	and.b64  	%rd465, %rd464, -4294967296;
	setp.ne.s64 	%p57, %rd465, 0;
	@%p57 bra 	$L__BB178_51;
	cvt.u32.u64 	%r207, %rd118;
	cvt.u32.u64 	%r208, %rd511;
	rem.u32 	%r209, %r208, %r207;
	cvt.u64.u32 	%rd514, %r209;
	bra.uni 	$L__BB178_52;
$L__BB178_51:
	rem.s64 	%rd514, %rd511, %rd118;
$L__BB178_52:
	mad.lo.s64 	%rd516, %rd514, %rd122, %rd516;
$L__BB178_53:
	shl.b64 	%rd466, %rd515, 2;
	add.s64 	%rd467, %rd3, %rd466;
	ld.global.f32 	%f80, [%rd467];
	abs.f32 	%f1, %f80;
	abs.f32 	%f2, %f1;
	setp.lt.f32 	%p58, %f2, 0f00800000;
	mul.f32 	%f81, %f2, 0f4B800000;
	selp.f32 	%f82, %f81, %f2, %p58;
	selp.f32 	%f83, 0fC1C00000, 0f00000000, %p58;
	mov.b32 	%r210, %f82;
	add.s32 	%r211, %r210, -1060439283;
	and.b32  	%r212, %r211, -8388608;
	sub.s32 	%r213, %r210, %r212;
	mov.b32 	%f84, %r213;
	cvt.rn.f32.s32 	%f85, %r212;
	fma.rn.f32 	%f86, %f85, 0f34000000, %f83;
	add.f32 	%f87, %f84, 0fBF800000;
	add.f32 	%f88, %f84, 0f3F800000;
	rcp.approx.ftz.f32 	%f89, %f88;
	add.f32 	%f90, %f87, %f87;
	mul.f32 	%f91, %f90, %f89;
	mul.f32 	%f92, %f91, %f91;
	sub.f32 	%f93, %f87, %f91;
	add.f32 	%f94, %f93, %f93;
	neg.f32 	%f95, %f91;
	fma.rn.f32 	%f96, %f95, %f87, %f94;
	mul.rn.f32 	%f97, %f89, %f96;
	fma.rn.f32 	%f98, %f92, 0f3A2C32E4, 0f3B52E7DB;
	fma.rn.f32 	%f99, %f98, %f92, 0f3C93BB73;
	fma.rn.f32 	%f100, %f99, %f92, 0f3DF6384F;
	mul.rn.f32 	%f101, %f100, %f92;
	fma.rn.f32 	%f102, %f91, 0f3FB8AA3B, %f86;
	sub.f32 	%f103, %f86, %f102;
	fma.rn.f32 	%f104, %f91, 0f3FB8AA3B, %f103;
	fma.rn.f32 	%f105, %f97, 0f3FB8AA3B, %f104;
	fma.rn.f32 	%f106, %f91, 0f32A55E34, %f105;
	mul.f32 	%f107, %f101, 0f40400000;
	fma.rn.f32 	%f108, %f107, %f97, %f106;
	fma.rn.f32 	%f109, %f101, %f91, %f108;
	add.rn.f32 	%f110, %f102, %f109;
	neg.f32 	%f111, %f102;
	add.rn.f32 	%f112, %f110, %f111;
	neg.f32 	%f113, %f112;
	add.rn.f32 	%f114, %f109, %f113;
	mov.f32 	%f115, 0f40400000;
	mul.rn.f32 	%f116, %f110, %f115;
	neg.f32 	%f117, %f116;
	fma.rn.f32 	%f118, %f110, 0f40400000, %f117;
	fma.rn.f32 	%f119, %f114, 0f40400000, %f118;
	cvt.rni.f32.f32 	%f120, %f116;
	sub.f32 	%f121, %f116, %f120;
	add.f32 	%f122, %f121, %f119;
	fma.rn.f32 	%f123, %f122, 0f391FCB8E, 0f3AAF85ED;
	fma.rn.f32 	%f124, %f123, %f122, 0f3C1D9856;
	fma.rn.f32 	%f125, %f124, %f122, 0f3D6357BB;
	fma.rn.f32 	%f126, %f125, %f122, 0f3E75FDEC;
	fma.rn.f32 	%f127, %f126, %f122, 0f3F317218;
	fma.rn.f32 	%f128, %f127, %f122, 0f3F800000;
	cvt.rzi.s32.f32 	%r214, %f120;
	setp.gt.f32 	%p59, %f120, 0f00000000;
	selp.b32 	%r215, 0, -2097152000, %p59;
	add.s32 	%r216, %r215, 2130706432;
	mov.b32 	%f129, %r216;
	mul.f32 	%f130, %f128, %f129;
	shl.b32 	%r217, %r214, 23;
	sub.s32 	%r218, %r217, %r215;
	mov.b32 	%f131, %r218;
	mul.f32 	%f132, %f130, %f131;
	abs.f32 	%f133, %f116;
	setp.gt.f32 	%p60, %f133, 0f43180000;
	setp.lt.f32 	%p61, %f116, 0f00000000;
	selp.f32 	%f134, 0f00000000, 0f7F800000, %p61;
	selp.f32 	%f3, %f134, %f132, %p60;
	setp.eq.f32 	%p62, %f1, 0f3F800000;
	mov.f32 	%f216, 0f3F800000;
	@%p62 bra 	$L__BB178_60;
	setp.num.f32 	%p63, %f2, %f2;
	@%p63 bra 	$L__BB178_56;
	mov.f32 	%f135, 0f40400000;
	add.rn.f32 	%f216, %f1, %f135;
	bra.uni 	$L__BB178_60;
$L__BB178_56:
	setp.neu.f32 	%p64, %f1, 0f00000000;
	setp.neu.f32 	%p65, %f2, 0f7F800000;
	and.pred  	%p66, %p64, %p65;
	@%p66 bra 	$L__BB178_58;
	add.f32 	%f216, %f1, %f1;
	bra.uni 	$L__BB178_60;
$L__BB178_58:
	setp.geu.f32 	%p67, %f1, 0f00000000;
	mov.f32 	%f216, %f3;
	@%p67 bra 	$L__BB178_60;
	neg.f32 	%f216, %f3;
$L__BB178_60:
	shl.b64 	%rd468, %rd516, 2;
	add.s64 	%rd469, %rd3, %rd468;
	ld.global.f32 	%f137, [%rd469];
	abs.f32 	%f8, %f137;
	abs.f32 	%f9, %f8;
	setp.lt.f32 	%p68, %f9, 0f00800000;
	mul.f32 	%f138, %f9, 0f4B800000;
	selp.f32 	%f139, %f138, %f9, %p68;
	selp.f32 	%f140, 0fC1C00000, 0f00000000, %p68;
	mov.b32 	%r219, %f139;
	add.s32 	%r220, %r219, -1060439283;
	and.b32  	%r221, %r220, -8388608;
	sub.s32 	%r222, %r219, %r221;
	mov.b32 	%f141, %r222;
	cvt.rn.f32.s32 	%f142, %r221;
	fma.rn.f32 	%f143, %f142, 0f34000000, %f140;
	add.f32 	%f144, %f141, 0fBF800000;
	add.f32 	%f145, %f141, 0f3F800000;
	rcp.approx.ftz.f32 	%f146, %f145;
	add.f32 	%f147, %f144, %f144;
	mul.f32 	%f148, %f147, %f146;
	mul.f32 	%f149, %f148, %f148;
	sub.f32 	%f150, %f144, %f148;
	add.f32 	%f151, %f150, %f150;
	neg.f32 	%f152, %f148;
	fma.rn.f32 	%f153, %f152, %f144, %f151;
	mul.rn.f32 	%f154, %f146, %f153;
	fma.rn.f32 	%f155, %f149, 0f3A2C32E4, 0f3B52E7DB;
	fma.rn.f32 	%f156, %f155, %f149, 0f3C93BB73;
	fma.rn.f32 	%f157, %f156, %f149, 0f3DF6384F;
	mul.rn.f32 	%f158, %f157, %f149;
	fma.rn.f32 	%f159, %f148, 0f3FB8AA3B, %f143;
	sub.f32 	%f160, %f143, %f159;
	fma.rn.f32 	%f161, %f148, 0f3FB8AA3B, %f160;
	fma.rn.f32 	%f162, %f154, 0f3FB8AA3B, %f161;
	fma.rn.f32 	%f163, %f148, 0f32A55E34, %f162;
	mul.f32 	%f164, %f158, 0f40400000;
	fma.rn.f32 	%f165, %f164, %f154, %f163;
	fma.rn.f32 	%f166, %f158, %f148, %f165;
	add.rn.f32 	%f167, %f159, %f166;
	neg.f32 	%f168, %f159;
	add.rn.f32 	%f169, %f167, %f168;
	neg.f32 	%f170, %f169;
	add.rn.f32 	%f171, %f166, %f170;
	mov.f32 	%f172, 0f40400000;
	mul.rn.f32 	%f173, %f167, %f172;
	neg.f32 	%f174, %f173;
	fma.rn.f32 	%f175, %f167, 0f40400000, %f174;
	fma.rn.f32 	%f176, %f171, 0f40400000, %f175;
	cvt.rni.f32.f32 	%f177, %f173;
	sub.f32 	%f178, %f173, %f177;
	add.f32 	%f179, %f178, %f176;
	fma.rn.f32 	%f180, %f179, 0f391FCB8E, 0f3AAF85ED;
	fma.rn.f32 	%f181, %f180, %f179, 0f3C1D9856;
	fma.rn.f32 	%f182, %f181, %f179, 0f3D6357BB;
	fma.rn.f32 	%f183, %f182, %f179, 0f3E75FDEC;
	fma.rn.f32 	%f184, %f183, %f179, 0f3F317218;
	fma.rn.f32 	%f185, %f184, %f179, 0f3F800000;
	cvt.rzi.s32.f32 	%r223, %f177;
	setp.gt.f32 	%p69, %f177, 0f00000000;
	selp.b32 	%r224, 0, -2097152000, %p69;
	add.s32 	%r225, %r224, 2130706432;
	mov.b32 	%f186, %r225;
	mul.f32 	%f187, %f185, %f186;
	shl.b32 	%r226, %r223, 23;
	sub.s32 	%r227, %r226, %r224;
	mov.b32 	%f188, %r227;
	mul.f32 	%f189, %f187, %f188;
	abs.f32 	%f190, %f173;
	setp.gt.f32 	%p70, %f190, 0f43180000;
	setp.lt.f32 	%p71, %f173, 0f00000000;
	selp.f32 	%f191, 0f00000000, 0f7F800000, %p71;
	selp.f32 	%f10, %f191, %f189, %p70;
	setp.eq.f32 	%p72, %f8, 0f3F800000;
	mov.f32 	%f217, 0f3F800000;
	@%p72 bra 	$L__BB178_67;
	setp.num.f32 	%p73, %f9, %f9;
	@%p73 bra 	$L__BB178_63;
	mov.f32 	%f192, 0f40400000;
	add.rn.f32 	%f217, %f8, %f192;
	bra.uni 	$L__BB178_67;
$L__BB178_63:
	setp.neu.f32 	%p74, %f8, 0f00000000;
	setp.neu.f32 	%p75, %f9, 0f7F800000;
	and.pred  	%p76, %p74, %p75;
	@%p76 bra 	$L__BB178_65;
	add.f32 	%f217, %f8, %f8;
	bra.uni 	$L__BB178_67;
$L__BB178_65:
	setp.geu.f32 	%p77, %f8, 0f00000000;
	mov.f32 	%f217, %f10;
	@%p77 bra 	$L__BB178_67;
	neg.f32 	%f217, %f10;
$L__BB178_67:
	add.f32 	%f193, %f216, %f217;
	st.shared.f32 	[%r5], %f193;
	bra.uni 	$L__BB178_135;
$L__BB178_68:
	cvt.u64.u32 	%rd548, %r4;
	setp.le.u64 	%p2, %rd262, %rd548;
	@%p2 bra 	$L__BB178_135;
	cvt.u32.u64 	%r23, %rd261;
	add.s32 	%r237, %r23, -1;
	setp.lt.s32 	%p3, %r237, 0;
	mov.b64 	%rd557, 0;
	@%p3 bra 	$L__BB178_127;
	and.b32  	%r25, %r23, 7;
	setp.lt.u32 	%p4, %r237, 7;
	mov.b64 	%rd557, 0;
	@%p4 bra 	$L__BB178_98;
	add.s32 	%r235, %r23, -4;
	and.b32  	%r58, %r23, -8;
	neg.s32 	%r234, %r58;
	mov.b64 	%rd557, 0;
$L__BB178_72:
	.pragma "nounroll";
	add.s32 	%r30, %r235, 3;
	mul.wide.u32 	%rd270, %r30, 8;
	add.s64 	%rd271, %rd2, %rd270;
	ld.global.u64 	%rd133, [%rd271];
	or.b64  	%rd272, %rd548, %rd133;
	and.b64  	%rd273, %rd272, -4294967296;
	setp.ne.s64 	%p5, %rd273, 0;
	@%p5 bra 	$L__BB178_74;
	cvt.u32.u64 	%r59, %rd133;
	cvt.u32.u64 	%r60, %rd548;
	div.u32 	%r61, %r60, %r59;
	mul.lo.s32 	%r62, %r61, %r59;
	sub.s32 	%r63, %r60, %r62;
	cvt.u64.u32 	%rd519, %r61;
	cvt.u64.u32 	%rd520, %r63;
	bra.uni 	$L__BB178_75;
$L__BB178_74:
	div.s64 	%rd519, %rd548, %rd133;
	mul.lo.s64 	%rd274, %rd519, %rd133;
	sub.s64 	%rd520, %rd548, %rd274;
$L__BB178_75:
	add.s64 	%rd276, %rd1, %rd270;
	ld.global.u64 	%rd277, [%rd276];
	mad.lo.s64 	%rd140, %rd277, %rd520, %rd557;
	add.s32 	%r31, %r235, 2;
	mul.wide.u32 	%rd278, %r31, 8;
	add.s64 	%rd279, %rd2, %rd278;
	ld.global.u64 	%rd141, [%rd279];
	or.b64  	%rd280, %rd519, %rd141;
	and.b64  	%rd281, %rd280, -4294967296;
	setp.ne.s64 	%p6, %rd281, 0;
	@%p6 bra 	$L__BB178_77;
	cvt.u32.u64 	%r64, %rd141;
	cvt.u32.u64 	%r65, %rd519;
	div.u32 	%r66, %r65, %r64;
	mul.lo.s32 	%r67, %r66, %r64;
	sub.s32 	%r68, %r65, %r67;
	cvt.u64.u32 	%rd521, %r66;
	cvt.u64.u32 	%rd522, %r68;
	bra.uni 	$L__BB178_78;
$L__BB178_77:
	div.s64 	%rd521, %rd519, %rd141;
	mul.lo.s64 	%rd282, %rd521, %rd141;
	sub.s64 	%rd522, %rd519, %rd282;
$L__BB178_78:
	add.s64 	%rd284, %rd1, %rd278;
	ld.global.u64 	%rd285, [%rd284];
	mad.lo.s64 	%rd148, %rd285, %rd522, %rd140;
	add.s32 	%r32, %r235, 1;
	mul.wide.u32 	%rd286, %r32, 8;
	add.s64 	%rd287, %rd2, %rd286;
	ld.global.u64 	%rd149, [%rd287];
	or.b64  	%rd288, %rd521, %rd149;
	and.b64  	%rd289, %rd288, -4294967296;
	setp.ne.s64 	%p7, %rd289, 0;
	@%p7 bra 	$L__BB178_80;
	cvt.u32.u64 	%r69, %rd149;
	cvt.u32.u64 	%r70, %rd521;
	div.u32 	%r71, %r70, %r69;
	mul.lo.s32 	%r72, %r71, %r69;
	sub.s32 	%r73, %r70, %r72;
	cvt.u64.u32 	%rd523, %r71;
	cvt.u64.u32 	%rd524, %r73;
	bra.uni 	$L__BB178_81;
$L__BB178_80:
	div.s64 	%rd523, %rd521, %rd149;
	mul.lo.s64 	%rd290, %rd523, %rd149;
	sub.s64 	%rd524, %rd521, %rd290;
$L__BB178_81:
	add.s64 	%rd292, %rd1, %rd286;
	ld.global.u64 	%rd293, [%rd292];
	mad.lo.s64 	%rd156, %rd293, %rd524, %rd148;
	add.s32 	%r33, %r235, -4;
	mul.wide.u32 	%rd294, %r235, 8;
	add.s64 	%rd295, %rd2, %rd294;
	ld.global.u64 	%rd157, [%rd295];
	or.b64  	%rd296, %rd523, %rd157;
	and.b64  	%rd297, %rd296, -4294967296;
	setp.ne.s64 	%p8, %rd297, 0;
	@%p8 bra 	$L__BB178_83;
	cvt.u32.u64 	%r74, %rd157;
	cvt.u32.u64 	%r75, %rd523;
	div.u32 	%r76, %r75, %r74;
	mul.lo.s32 	%r77, %r76, %r74;
	sub.s32 	%r78, %r75, %r77;
	cvt.u64.u32 	%rd525, %r76;
	cvt.u64.u32 	%rd526, %r78;
	bra.uni 	$L__BB178_84;
$L__BB178_83:
	div.s64 	%rd525, %rd523, %rd157;
	mul.lo.s64 	%rd298, %rd525, %rd157;
	sub.s64 	%rd526, %rd523, %rd298;
$L__BB178_84:
	add.s64 	%rd300, %rd1, %rd294;
	ld.global.u64 	%rd301, [%rd300];
	mad.lo.s64 	%rd164, %rd301, %rd526, %rd156;
	add.s32 	%r34, %r235, -1;
	mul.wide.u32 	%rd302, %r34, 8;
	add.s64 	%rd303, %rd2, %rd302;
	ld.global.u64 	%rd165, [%rd303];
	or.b64  	%rd304, %rd525, %rd165;
	and.b64  	%rd305, %rd304, -4294967296;
	setp.ne.s64 	%p9, %rd305, 0;
	@%p9 bra 	$L__BB178_86;
	cvt.u32.u64 	%r79, %rd165;
	cvt.u32.u64 	%r80, %rd525;
	div.u32 	%r81, %r80, %r79;
	mul.lo.s32 	%r82, %r81, %r79;
	sub.s32 	%r83, %r80, %r82;
	cvt.u64.u32 	%rd527, %r81;
	cvt.u64.u32 	%rd528, %r83;
	bra.uni 	$L__BB178_87;
$L__BB178_86:
	div.s64 	%rd527, %rd525, %rd165;
	mul.lo.s64 	%rd306, %rd527, %rd165;
	sub.s64 	%rd528, %rd525, %rd306;
$L__BB178_87:
	add.s64 	%rd308, %rd1, %rd302;
	ld.global.u64 	%rd309, [%rd308];
	mad.lo.s64 	%rd172, %rd309, %rd528, %rd164;
	add.s32 	%r35, %r235, -2;
	mul.wide.u32 	%rd310, %r35, 8;
	add.s64 	%rd311, %rd2, %rd310;
	ld.global.u64 	%rd173, [%rd311];
	or.b64  	%rd312, %rd527, %rd173;
	and.b64  	%rd313, %rd312, -4294967296;
	setp.ne.s64 	%p10, %rd313, 0;
	@%p10 bra 	$L__BB178_89;
	cvt.u32.u64 	%r84, %rd173;
	cvt.u32.u64 	%r85, %rd527;
	div.u32 	%r86, %r85, %r84;
	mul.lo.s32 	%r87, %r86, %r84;
	sub.s32 	%r88, %r85, %r87;
	cvt.u64.u32 	%rd529, %r86;
	cvt.u64.u32 	%rd530, %r88;
	bra.uni 	$L__BB178_90;
$L__BB178_89:
	div.s64 	%rd529, %rd527, %rd173;
	mul.lo.s64 	%rd314, %rd529, %rd173;
	sub.s64 	%rd530, %rd527, %rd314;
$L__BB178_90:
	add.s64 	%rd316, %rd1, %rd310;
	ld.global.u64 	%rd317, [%rd316];
	mad.lo.s64 	%rd180, %rd317, %rd530, %rd172;
	add.s32 	%r36, %r235, -3;
	mul.wide.u32 	%rd318, %r36, 8;
	add.s64 	%rd319, %rd2, %rd318;
	ld.global.u64 	%rd181, [%rd319];
	or.b64  	%rd320, %rd529, %rd181;
	and.b64  	%rd321, %rd320, -4294967296;
	setp.ne.s64 	%p11, %rd321, 0;
	@%p11 bra 	$L__BB178_92;
	cvt.u32.u64 	%r89, %rd181;
	cvt.u32.u64 	%r90, %rd529;
	div.u32 	%r91, %r90, %r89;
	mul.lo.s32 	%r92, %r91, %r89;
	sub.s32 	%r93, %r90, %r92;
	cvt.u64.u32 	%rd531, %r91;
	cvt.u64.u32 	%rd532, %r93;
	bra.uni 	$L__BB178_93;
$L__BB178_92:
	div.s64 	%rd531, %rd529, %rd181;
	mul.lo.s64 	%rd322, %rd531, %rd181;
	sub.s64 	%rd532, %rd529, %rd322;
$L__BB178_93:
	add.s64 	%rd324, %rd1, %rd318;
	ld.global.u64 	%rd325, [%rd324];
	mad.lo.s64 	%rd188, %rd325, %rd532, %rd180;
	mul.wide.u32 	%rd326, %r33, 8;
	add.s64 	%rd327, %rd2, %rd326;
	ld.global.u64 	%rd189, [%rd327];
	or.b64  	%rd328, %rd531, %rd189;
	and.b64  	%rd329, %rd328, -4294967296;
	setp.ne.s64 	%p12, %rd329, 0;
	@%p12 bra 	$L__BB178_95;
	cvt.u32.u64 	%r94, %rd189;
	cvt.u32.u64 	%r95, %rd531;
	div.u32 	%r96, %r95, %r94;
	mul.lo.s32 	%r97, %r96, %r94;
	sub.s32 	%r98, %r95, %r97;
	cvt.u64.u32 	%rd548, %r96;
	cvt.u64.u32 	%rd534, %r98;
	bra.uni 	$L__BB178_96;
$L__BB178_95:
	div.s64 	%rd548, %rd531, %rd189;
	mul.lo.s64 	%rd330, %rd548, %rd189;
	sub.s64 	%rd534, %rd531, %rd330;
$L__BB178_96:
	add.s64 	%rd332, %rd1, %rd326;
	ld.global.u64 	%rd333, [%rd332];
	mad.lo.s64 	%rd557, %rd333, %rd534, %rd188;
	add.s32 	%r235, %r235, -8;
	add.s32 	%r234, %r234, 8;
	setp.ne.s32 	%p13, %r234, 0;
	@%p13 bra 	$L__BB178_72;
	add.s32 	%r237, %r235, 3;
$L__BB178_98:
	setp.eq.s32 	%p14, %r25, 0;
	@%p14 bra 	$L__BB178_127;
	and.b32  	%r41, %r23, 3;
	setp.lt.u32 	%p15, %r25, 4;
	@%p15 bra 	$L__BB178_113;
	mul.wide.u32 	%rd335, %r237, 8;
	add.s64 	%rd336, %rd2, %rd335;
	ld.global.u64 	%rd200, [%rd336];
	or.b64  	%rd337, %rd548, %rd200;
	and.b64  	%rd338, %rd337, -4294967296;
	setp.ne.s64 	%p16, %rd338, 0;
	@%p16 bra 	$L__BB178_102;
	cvt.u32.u64 	%r99, %rd200;
	cvt.u32.u64 	%r100, %rd548;
	div.u32 	%r101, %r100, %r99;
	mul.lo.s32 	%r102, %r101, %r99;
	sub.s32 	%r103, %r100, %r102;
	cvt.u64.u32 	%rd538, %r101;
	cvt.u64.u32 	%rd539, %r103;
	bra.uni 	$L__BB178_103;
$L__BB178_102:
	div.s64 	%rd538, %rd548, %rd200;
	mul.lo.s64 	%rd339, %rd538, %rd200;
	sub.s64 	%rd539, %rd548, %rd339;
$L__BB178_103:
	add.s64 	%rd341, %rd1, %rd335;
	ld.global.u64 	%rd342, [%rd341];
	mad.lo.s64 	%rd207, %rd342, %rd539, %rd557;
	add.s32 	%r42, %r237, -1;
	mul.wide.u32 	%rd343, %r42, 8;
	add.s64 	%rd344, %rd2, %rd343;
	ld.global.u64 	%rd208, [%rd344];
	or.b64  	%rd345, %rd538, %rd208;
	and.b64  	%rd346, %rd345, -4294967296;
	setp.ne.s64 	%p17, %rd346, 0;
	@%p17 bra 	$L__BB178_105;
	cvt.u32.u64 	%r104, %rd208;
	cvt.u32.u64 	%r105, %rd538;
	div.u32 	%r106, %r105, %r104;
	mul.lo.s32 	%r107, %r106, %r104;
	sub.s32 	%r108, %r105, %r107;
	cvt.u64.u32 	%rd540, %r106;
	cvt.u64.u32 	%rd541, %r108;
	bra.uni 	$L__BB178_106;
$L__BB178_105:
	div.s64 	%rd540, %rd538, %rd208;
	mul.lo.s64 	%rd347, %rd540, %rd208;
	sub.s64 	%rd541, %rd538, %rd347;
$L__BB178_106:
	add.s64 	%rd349, %rd1, %rd343;
	ld.global.u64 	%rd350, [%rd349];
	mad.lo.s64 	%rd215, %rd350, %rd541, %rd207;
	add.s32 	%r43, %r237, -2;
	mul.wide.u32 	%rd351, %r43, 8;
	add.s64 	%rd352, %rd2, %rd351;
	ld.global.u64 	%rd216, [%rd352];
	or.b64  	%rd353, %rd540, %rd216;
	and.b64  	%rd354, %rd353, -4294967296;
	setp.ne.s64 	%p18, %rd354, 0;
	@%p18 bra 	$L__BB178_108;
	cvt.u32.u64 	%r109, %rd216;
	cvt.u32.u64 	%r110, %rd540;
	div.u32 	%r111, %r110, %r109;
	mul.lo.s32 	%r112, %r111, %r109;
	sub.s32 	%r113, %r110, %r112;
	cvt.u64.u32 	%rd542, %r111;
	cvt.u64.u32 	%rd543, %r113;
	bra.uni 	$L__BB178_109;
$L__BB178_108:
	div.s64 	%rd542, %rd540, %rd216;
	mul.lo.s64 	%rd355, %rd542, %rd216;
	sub.s64 	%rd543, %rd540, %rd355;
$L__BB178_109:
	add.s64 	%rd357, %rd1, %rd351;
	ld.global.u64 	%rd358, [%rd357];
	mad.lo.s64 	%rd223, %rd358, %rd543, %rd215;
	add.s32 	%r44, %r237, -3;
	mul.wide.u32 	%rd359, %r44, 8;
	add.s64 	%rd360, %rd2, %rd359;
	ld.global.u64 	%rd224, [%rd360];
	or.b64  	%rd361, %rd542, %rd224;
	and.b64  	%rd362, %rd361, -4294967296;
	setp.ne.s64 	%p19, %rd362, 0;
	@%p19 bra 	$L__BB178_111;
	cvt.u32.u64 	%r114, %rd224;
	cvt.u32.u64 	%r115, %rd542;
	div.u32 	%r116, %r115, %r114;
	mul.lo.s32 	%r117, %r116, %r114;
	sub.s32 	%r118, %r115, %r117;
	cvt.u64.u32 	%rd548, %r116;
	cvt.u64.u32 	%rd545, %r118;
	bra.uni 	$L__BB178_112;
$L__BB178_111:
	div.s64 	%rd548, %rd542, %rd224;
	mul.lo.s64 	%rd363, %rd548, %rd224;
	sub.s64 	%rd545, %rd542, %rd363;
$L__BB178_112:
	add.s64 	%rd365, %rd1, %rd359;
	ld.global.u64 	%rd366, [%rd365];
	mad.lo.s64 	%rd557, %rd366, %rd545, %rd223;
	add.s32 	%r237, %r237, -4;
$L__BB178_113:
	setp.eq.s32 	%p20, %r41, 0;
	@%p20 bra 	$L__BB178_127;
	setp.eq.s32 	%p21, %r41, 1;
	@%p21 bra 	$L__BB178_122;
	mul.wide.u32 	%rd368, %r237, 8;
	add.s64 	%rd369, %rd2, %rd368;
	ld.global.u64 	%rd235, [%rd369];
	or.b64  	%rd370, %rd548, %rd235;
	and.b64  	%rd371, %rd370, -4294967296;
	setp.ne.s64 	%p22, %rd371, 0;
	@%p22 bra 	$L__BB178_117;
	cvt.u32.u64 	%r119, %rd235;
	cvt.u32.u64 	%r120, %rd548;
	div.u32 	%r121, %r120, %r119;
	mul.lo.s32 	%r122, %r121, %r119;
	sub.s32 	%r123, %r120, %r122;
	cvt.u64.u32 	%rd549, %r121;
	cvt.u64.u32 	%rd550, %r123;
	bra.uni 	$L__BB178_118;
$L__BB178_117:
	div.s64 	%rd549, %rd548, %rd235;
	mul.lo.s64 	%rd372, %rd549, %rd235;
	sub.s64 	%rd550, %rd548, %rd372;
$L__BB178_118:
	add.s64 	%rd374, %rd1, %rd368;
	ld.global.u64 	%rd375, [%rd374];
	mad.lo.s64 	%rd242, %rd375, %rd550, %rd557;
	add.s32 	%r47, %r237, -1;
	mul.wide.u32 	%rd376, %r47, 8;
	add.s64 	%rd377, %rd2, %rd376;
	ld.global.u64 	%rd243, [%rd377];
	or.b64  	%rd378, %rd549, %rd243;
	and.b64  	%rd379, %rd378, -4294967296;
	setp.ne.s64 	%p23, %rd379, 0;
	@%p23 bra 	$L__BB178_120;
	cvt.u32.u64 	%r124, %rd243;
	cvt.u32.u64 	%r125, %rd549;
	div.u32 	%r126, %r125, %r124;
	mul.lo.s32 	%r127, %r126, %r124;
	sub.s32 	%r128, %r125, %r127;
	cvt.u64.u32 	%rd548, %r126;
	cvt.u64.u32 	%rd552, %r128;
	bra.uni 	$L__BB178_121;
$L__BB178_120:
	div.s64 	%rd548, %rd549, %rd243;
	mul.lo.s64 	%rd380, %rd548, %rd243;
	sub.s64 	%rd552, %rd549, %rd380;
$L__BB178_121:
	add.s64 	%rd382, %rd1, %rd376;
	ld.global.u64 	%rd383, [%rd382];
	mad.lo.s64 	%rd557, %rd383, %rd552, %rd242;
	add.s32 	%r237, %r237, -2;
$L__BB178_122:
	and.b32  	%r129, %r23, 1;
	setp.eq.b32 	%p24, %r129, 1;
	not.pred 	%p25, %p24;
	@%p25 bra 	$L__BB178_127;
	mul.wide.u32 	%rd384, %r237, 8;
	add.s64 	%rd385, %rd2, %rd384;
	ld.global.u64 	%rd254, [%rd385];
	or.b64  	%rd386, %rd548, %rd254;
	and.b64  	%rd387, %rd386, -4294967296;
	setp.ne.s64 	%p26, %rd387, 0;
	@%p26 bra 	$L__BB178_125;
	cvt.u32.u64 	%r130, %rd254;
	cvt.u32.u64 	%r131, %rd548;
	rem.u32 	%r132, %r131, %r130;
	cvt.u64.u32 	%rd556, %r132;
	bra.uni 	$L__BB178_126;
$L__BB178_125:
	rem.s64 	%rd556, %rd548, %rd254;
$L__BB178_126:
	add.s64 	%rd389, %rd1, %rd384;
	ld.global.u64 	%rd390, [%rd389];
	mad.lo.s64 	%rd557, %rd390, %rd556, %rd557;
$L__BB178_127:
	shl.b64 	%rd391, %rd557, 2;
	add.s64 	%rd392, %rd3, %rd391;
	ld.global.f32 	%f23, [%rd392];
	abs.f32 	%f15, %f23;
	abs.f32 	%f16, %f15;
	setp.lt.f32 	%p27, %f16, 0f00800000;
	mul.f32 	%f24, %f16, 0f4B800000;
	selp.f32 	%f25, %f24, %f16, %p27;
	selp.f32 	%f26, 0fC1C00000, 0f00000000, %p27;
	mov.b32 	%r133, %f25;
	add.s32 	%r134, %r133, -1060439283;
	and.b32  	%r135, %r134, -8388608;
	sub.s32 	%r136, %r133, %r135;
	mov.b32 	%f27, %r136;
	cvt.rn.f32.s32 	%f28, %r135;
	fma.rn.f32 	%f29, %f28, 0f34000000, %f26;
	add.f32 	%f30, %f27, 0fBF800000;
	add.f32 	%f31, %f27, 0f3F800000;
	rcp.approx.ftz.f32 	%f32, %f31;
	add.f32 	%f33, %f30, %f30;
	mul.f32 	%f34, %f33, %f32;
	mul.f32 	%f35, %f34, %f34;
	sub.f32 	%f36, %f30, %f34;
	add.f32 	%f37, %f36, %f36;
	neg.f32 	%f38, %f34;
	fma.rn.f32 	%f39, %f38, %f30, %f37;
	mul.rn.f32 	%f40, %f32, %f39;
	fma.rn.f32 	%f41, %f35, 0f3A2C32E4, 0f3B52E7DB;
	fma.rn.f32 	%f42, %f41, %f35, 0f3C93BB73;
	fma.rn.f32 	%f43, %f42, %f35, 0f3DF6384F;
	mul.rn.f32 	%f44, %f43, %f35;
	fma.rn.f32 	%f45, %f34, 0f3FB8AA3B, %f29;
	sub.f32 	%f46, %f29, %f45;
	fma.rn.f32 	%f47, %f34, 0f3FB8AA3B, %f46;
	fma.rn.f32 	%f48, %f40, 0f3FB8AA3B, %f47;
	fma.rn.f32 	%f49, %f34, 0f32A55E34, %f48;
	mul.f32 	%f50, %f44, 0f40400000;
	fma.rn.f32 	%f51, %f50, %f40, %f49;
	fma.rn.f32 	%f52, %f44, %f34, %f51;
	add.rn.f32 	%f53, %f45, %f52;
	neg.f32 	%f54, %f45;
	add.rn.f32 	%f55, %f53, %f54;
	neg.f32 	%f56, %f55;
	add.rn.f32 	%f57, %f52, %f56;
	mov.f32 	%f58, 0f40400000;
	mul.rn.f32 	%f59, %f53, %f58;
	neg.f32 	%f60, %f59;
	fma.rn.f32 	%f61, %f53, 0f40400000, %f60;
	fma.rn.f32 	%f62, %f57, 0f40400000, %f61;
	cvt.rni.f32.f32 	%f63, %f59;
	sub.f32 	%f64, %f59, %f63;
	add.f32 	%f65, %f64, %f62;
	fma.rn.f32 	%f66, %f65, 0f391FCB8E, 0f3AAF85ED;
	fma.rn.f32 	%f67, %f66, %f65, 0f3C1D9856;
	fma.rn.f32 	%f68, %f67, %f65, 0f3D6357BB;
	fma.rn.f32 	%f69, %f68, %f65, 0f3E75FDEC;
	fma.rn.f32 	%f70, %f69, %f65, 0f3F317218;
	fma.rn.f32 	%f71, %f70, %f65, 0f3F800000;
	cvt.rzi.s32.f32 	%r137, %f63;
	setp.gt.f32 	%p28, %f63, 0f00000000;
	selp.b32 	%r138, 0, -2097152000, %p28;
	add.s32 	%r139, %r138, 2130706432;
	mov.b32 	%f72, %r139;
	mul.f32 	%f73, %f71, %f72;
	shl.b32 	%r140, %r137, 23;
	sub.s32 	%r141, %r140, %r138;
	mov.b32 	%f74, %r141;
	mul.f32 	%f75, %f73, %f74;
	abs.f32 	%f76, %f59;
	setp.gt.f32 	%p29, %f76, 0f43180000;
	setp.lt.f32 	%p30, %f59, 0f00000000;
	selp.f32 	%f77, 0f00000000, 0f7F800000, %p30;
	selp.f32 	%f17, %f77, %f75, %p29;
	setp.eq.f32 	%p31, %f15, 0f3F800000;
	mov.f32 	%f218, 0f3F800000;
	@%p31 bra 	$L__BB178_134;
	setp.num.f32 	%p32, %f16, %f16;
	@%p32 bra 	$L__BB178_130;
	mov.f32 	%f78, 0f40400000;
	add.rn.f32 	%f218, %f15, %f78;
	bra.uni 	$L__BB178_134;
$L__BB178_130:
	setp.neu.f32 	%p33, %f15, 0f00000000;
	setp.neu.f32 	%p34, %f16, 0f7F800000;
	and.pred  	%p35, %p33, %p34;
	@%p35 bra 	$L__BB178_132;
	add.f32 	%f218, %f15, %f15;
	bra.uni 	$L__BB178_134;
$L__BB178_132:
	setp.geu.f32 	%p36, %f15, 0f00000000;
	mov.f32 	%f218, %f17;
	@%p36 bra 	$L__BB178_134;
	neg.f32 	%f218, %f17;
$L__BB178_134:
	st.shared.f32 	[%r5], %f218;
$L__BB178_135:
	bar.sync 	0;
	setp.lt.u32 	%p78, %r239, 66;
	@%p78 bra 	$L__BB178_139;
$L__BB178_136:
	shr.u32 	%r51, %r239, 1;
	setp.ge.u32 	%p79, %r1, %r51;
	@%p79 bra 	$L__BB178_138;
	ld.shared.f32 	%f194, [%r5];
	shl.b32 	%r228, %r51, 2;
	add.s32 	%r229, %r5, %r228;
	ld.shared.f32 	%f195, [%r229];
	add.f32 	%f196, %f194, %f195;
	st.shared.f32 	[%r5], %f196;
$L__BB178_138:
	bar.sync 	0;
	setp.gt.u32 	%p80, %r239, 131;
	mov.u32 	%r239, %r51;
	@%p80 bra 	$L__BB178_136;
$L__BB178_139:
	setp.gt.u32 	%p81, %r1, 31;
	@%p81 bra 	$L__BB178_142;
	ld.volatile.shared.f32 	%f197, [%r5];
	ld.volatile.shared.f32 	%f198, [%r5+128];
	add.f32 	%f199, %f197, %f198;
	st.volatile.shared.f32 	[%r5], %f199;
	ld.volatile.shared.f32 	%f200, [%r5];
	ld.volatile.shared.f32 	%f201, [%r5+64];
	add.f32 	%f202, %f200, %f201;
	st.volatile.shared.f32 	[%r5], %f202;
	ld.volatile.shared.f32 	%f203, [%r5];
	ld.volatile.shared.f32 	%f204, [%r5+32];
	add.f32 	%f205, %f203, %f204;
	st.volatile.shared.f32 	[%r5], %f205;
	ld.volatile.shared.f32 	%f206, [%r5];
	ld.volatile.shared.f32 	%f207, [%r5+16];
	add.f32 	%f208, %f206, %f207;
	st.volatile.shared.f32 	[%r5], %f208;
	ld.volatile.shared.f32 	%f209, [%r5];
	ld.volatile.shared.f32 	%f210, [%r5+8];
	add.f32 	%f211, %f209, %f210;
	st.volatile.shared.f32 	[%r5], %f211;
	ld.volatile.shared.f32 	%f212, [%r5];
	ld.volatile.shared.f32 	%f213, [%r5+4];
	add.f32 	%f214, %f212, %f213;
	st.volatile.shared.f32 	[%r5], %f214;
	setp.ne.s32 	%p82, %r1, 0;
	@%p82 bra 	$L__BB178_142;
	ld.shared.f32 	%f215, [reducel3sdata_f32];
	cvta.to.global.u64 	%rd470, %rd260;
	mul.wide.u32 	%rd471, %r2, 4;
	add.s64 	%rd472, %rd470, %rd471;
	st.global.f32 	[%rd472], %f215;
$L__BB178_142:
	ret;

}
	// .globl	uncontiguous_cumulate_reducel3_f32
.visible .entry uncontiguous_cumulate_reducel3_f32(
	.param .u64 .ptr .align 1 uncontiguous_cumulate_reducel3_f32_param_0,
	.param .u64 .ptr .align 1 uncontiguous_cumulate_reducel3_f32_param_1,
	.param .u64 .ptr .align 1 uncontiguous_cumulate_reducel3_f32_param_2,
	.param .u64 .ptr .align 1 uncontiguous_cumulate_reducel3_f32_param_3,
	.param .u64 uncontiguous_cumulate_reducel3_f32_param_4,
	.param .u64 uncontiguous_cumulate_reducel3_f32_param_5
)
{
	.reg .pred 	%p<53>;
	.reg .b32 	%r<213>;
	.reg .b32 	%f<27>;
	.reg .b64 	%rd<558>;

	ld.param.u64 	%rd260, [uncontiguous_cumulate_reducel3_f32_param_0];
	ld.param.u64 	%rd263, [uncontiguous_cumulate_reducel3_f32_param_1];
	ld.param.u64 	%rd264, [uncontiguous_cumulate_reducel3_f32_param_2];
	ld.param.u64 	%rd265, [uncontiguous_cumulate_reducel3_f32_param_3];
	ld.param.u64 	%rd261, [uncontiguous_cumulate_reducel3_f32_param_4];
	ld.param.u64 	%rd262, [uncontiguous_cumulate_reducel3_f32_param_5];
	cvta.to.global.u64 	%rd1, %rd265;
	cvta.to.global.u64 	%rd2, %rd264;
	cvta.to.global.u64 	%rd3, %rd263;
	mov.u32 	%r1, %tid.x;
	mov.u32 	%r2, %ctaid.x;
	mov.u32 	%r212, %ntid.x;
	mul.lo.s32 	%r52, %r2, %r212;
	shl.b32 	%r53, %r52, 1;
	add.s32 	%r4, %r53, %r1;
	shl.b32 	%r54, %r1, 2;
	mov.u32 	%r55, reducel3sdata_f32;
	add.s32 	%r5, %r55, %r54;
	mov.b32 	%r56, 0;
	st.shared.u32 	[%r5], %r56;
	add.s32 	%r57, %r4, %r212;
	cvt.u64.u32 	%rd511, %r57;
	setp.le.u64 	%p1, %rd262, %rd511;
	@%p1 bra 	$L__BB179_54;
	cvt.u32.u64 	%r6, %rd261;
	add.s32 	%r206, %r6, -1;
	setp.lt.s32 	%p27, %r206, 0;
	mov.b64 	%rd515, 0;
	mov.u64 	%rd516, %rd515;
	@%p27 bra 	$L__BB179_53;
	cvt.u64.u32 	%rd512, %r4;
	setp.lt.u32 	%p28, %r206, 3;
	mov.b64 	%rd516, 0;
	mov.u64 	%rd515, %rd516;
	@%p28 bra 	$L__BB179_30;
	add.s32 	%r204, %r6, -2;
	and.b32  	%r133, %r6, -4;
	neg.s32 	%r203, %r133;
	mov.b64 	%rd516, 0;
$L__BB179_4:
	.pragma "nounroll";
	add.s32 	%r12, %r204, 1;
	mul.wide.u32 	%rd397, %r12, 8;
	add.s64 	%rd398, %rd2, %rd397;
	ld.global.u64 	%rd10, [%rd398];
	or.b64  	%rd399, %rd512, %rd10;
	and.b64  	%rd400, %rd399, -4294967296;
	setp.ne.s64 	%p29, %rd400, 0;
	@%p29 bra 	$L__BB179_6;
	cvt.u32.u64 	%r134, %rd10;
	cvt.u32.u64 	%r135, %rd512;
	div.u32 	%r136, %r135, %r134;
	mul.lo.s32 	%r137, %r136, %r134;
	sub.s32 	%r138, %r135, %r137;
	cvt.u64.u32 	%rd477, %r136;
	cvt.u64.u32 	%rd478, %r138;
	bra.uni 	$L__BB179_7;
$L__BB179_6:
	div.s64 	%rd477, %rd512, %rd10;
	mul.lo.s64 	%rd401, %rd477, %rd10;
	sub.s64 	%rd478, %rd512, %rd401;
$L__BB179_7:
	mul.wide.u32 	%rd402, %r12, 8;
	add.s64 	%rd403, %rd1, %rd402;
	ld.global.u64 	%rd17, [%rd403];
	mad.lo.s64 	%rd18, %rd17, %rd478, %rd515;
	or.b64  	%rd404, %rd511, %rd10;
	and.b64  	%rd405, %rd404, -4294967296;
	setp.ne.s64 	%p30, %rd405, 0;
	@%p30 bra 	$L__BB179_9;
	cvt.u32.u64 	%r139, %rd10;
	cvt.u32.u64 	%r140, %rd511;
	div.u32 	%r141, %r140, %r139;
	mul.lo.s32 	%r142, %r141, %r139;
	sub.s32 	%r143, %r140, %r142;
	cvt.u64.u32 	%rd479, %r141;
	cvt.u64.u32 	%rd480, %r143;
	bra.uni 	$L__BB179_10;
$L__BB179_9:
	div.s64 	%rd479, %rd511, %rd10;
	mul.lo.s64 	%rd406, %rd479, %rd10;
	sub.s64 	%rd480, %rd511, %rd406;
$L__BB179_10:
	mad.lo.s64 	%rd25, %rd480, %rd17, %rd516;
	add.s32 	%r13, %r204, -2;
	mul.wide.u32 	%rd407, %r204, 8;
	add.s64 	%rd408, %rd2, %rd407;
	ld.global.u64 	%rd26, [%rd408];
	or.b64  	%rd409, %rd477, %rd26;
	and.b64  	%rd410, %rd409, -4294967296;
	setp.ne.s64 	%p31, %rd410, 0;
	@%p31 bra 	$L__BB179_12;
	cvt.u32.u64 	%r144, %rd26;
	cvt.u32.u64 	%r145, %rd477;
	div.u32 	%r146, %r145, %r144;
	mul.lo.s32 	%r147, %r146, %r144;
	sub.s32 	%r148, %r145, %r147;
	cvt.u64.u32 	%rd481, %r146;
	cvt.u64.u32 	%rd482, %r148;
	bra.uni 	$L__BB179_13;
$L__BB179_12:
	div.s64 	%rd481, %rd477, %rd26;
	mul.lo.s64 	%rd411, %rd481, %rd26;
	sub.s64 	%rd482, %rd477, %rd411;
$L__BB179_13:
	mul.wide.u32 	%rd412, %r204, 8;
	add.s64 	%rd413, %rd1, %rd412;
	ld.global.u64 	%rd33, [%rd413];
	mad.lo.s64 	%rd34, %rd33, %rd482, %rd18;
	or.b64  	%rd414, %rd479, %rd26;
	and.b64  	%rd415, %rd414, -4294967296;
	setp.ne.s64 	%p32, %rd415, 0;
	@%p32 bra 	$L__BB179_15;
	cvt.u32.u64 	%r149, %rd26;
	cvt.u32.u64 	%r150, %rd479;
	div.u32 	%r151, %r150, %r149;
	mul.lo.s32 	%r152, %r151, %r149;
	sub.s32 	%r153, %r150, %r152;
	cvt.u64.u32 	%rd483, %r151;
	cvt.u64.u32 	%rd484, %r153;
	bra.uni 	$L__BB179_16;
$L__BB179_15:
	div.s64 	%rd483, %rd479, %rd26;
	mul.lo.s64 	%rd416, %rd483, %rd26;
	sub.s64 	%rd484, %rd479, %rd416;
$L__BB179_16:
	mad.lo.s64 	%rd41, %rd484, %rd33, %rd25;
	add.s32 	%r14, %r204, -1;
	mul.wide.u32 	%rd417, %r14, 8;
	add.s64 	%rd418, %rd2, %rd417;
	ld.global.u64 	%rd42, [%rd418];
	or.b64  	%rd419, %rd481, %rd42;
	and.b64  	%rd420, %rd419, -4294967296;
	setp.ne.s64 	%p33, %rd420, 0;
	@%p33 bra 	$L__BB179_18;
	cvt.u32.u64 	%r154, %rd42;
	cvt.u32.u64 	%r155, %rd481;
	div.u32 	%r156, %r155, %r154;
	mul.lo.s32 	%r157, %r156, %r154;
	sub.s32 	%r158, %r155, %r157;
	cvt.u64.u32 	%rd485, %r156;
	cvt.u64.u32 	%rd486, %r158;
	bra.uni 	$L__BB179_19;
$L__BB179_18:
	div.s64 	%rd485, %rd481, %rd42;
	mul.lo.s64 	%rd421, %rd485, %rd42;
	sub.s64 	%rd486, %rd481, %rd421;
$L__BB179_19:
	mul.wide.u32 	%rd422, %r14, 8;
	add.s64 	%rd423, %rd1, %rd422;
	ld.global.u64 	%rd49, [%rd423];
	mad.lo.s64 	%rd50, %rd49, %rd486, %rd34;
	or.b64  	%rd424, %rd483, %rd42;
	and.b64  	%rd425, %rd424, -4294967296;
	setp.ne.s64 	%p34, %rd425, 0;
	@%p34 bra 	$L__BB179_21;
	cvt.u32.u64 	%r159, %rd42;
	cvt.u32.u64 	%r160, %rd483;
	div.u32 	%r161, %r160, %r159;
	mul.lo.s32 	%r162, %r161, %r159;
	sub.s32 	%r163, %r160, %r162;
	cvt.u64.u32 	%rd487, %r161;
	cvt.u64.u32 	%rd488, %r163;
	bra.uni 	$L__BB179_22;
$L__BB179_21:
	div.s64 	%rd487, %rd483, %rd42;
	mul.lo.s64 	%rd426, %rd487, %rd42;
	sub.s64 	%rd488, %rd483, %rd426;
$L__BB179_22:
	mad.lo.s64 	%rd57, %rd488, %rd49, %rd41;
	mul.wide.u32 	%rd427, %r13, 8;
	add.s64 	%rd428, %rd2, %rd427;
	ld.global.u64 	%rd58, [%rd428];
	or.b64  	%rd429, %rd485, %rd58;
	and.b64  	%rd430, %rd429, -4294967296;
	setp.ne.s64 	%p35, %rd430, 0;
	@%p35 bra 	$L__BB179_24;
	cvt.u32.u64 	%r164, %rd58;
	cvt.u32.u64 	%r165, %rd485;
	div.u32 	%r166, %r165, %r164;
	mul.lo.s32 	%r167, %r166, %r164;
	sub.s32 	%r168, %r165, %r167;
	cvt.u64.u32 	%rd512, %r166;
	cvt.u64.u32 	%rd490, %r168;
	bra.uni 	$L__BB179_25;
$L__BB179_24:
	div.s64 	%rd512, %rd485, %rd58;
	mul.lo.s64 	%rd431, %rd512, %rd58;
	sub.s64 	%rd490, %rd485, %rd431;
$L__BB179_25:
	mul.wide.u32 	%rd432, %r13, 8;
	add.s64 	%rd433, %rd1, %rd432;
	ld.global.u64 	%rd65, [%rd433];
	mad.lo.s64 	%rd515, %rd65, %rd490, %rd50;
	or.b64  	%rd434, %rd487, %rd58;
	and.b64  	%rd435, %rd434, -4294967296;
	setp.ne.s64 	%p36, %rd435, 0;
	@%p36 bra 	$L__BB179_27;
	cvt.u32.u64 	%r169, %rd58;
	cvt.u32.u64 	%r170, %rd487;
	div.u32 	%r171, %r170, %r169;
	mul.lo.s32 	%r172, %r171, %r169;
	sub.s32 	%r173, %r170, %r172;
	cvt.u64.u32 	%rd511, %r171;
	cvt.u64.u32 	%rd492, %r173;
	bra.uni 	$L__BB179_28;
$L__BB179_27:
	div.s64 	%rd511, %rd487, %rd58;
	mul.lo.s64 	%rd436, %rd511, %rd58;
	sub.s64 	%rd492, %rd487, %rd436;
$L__BB179_28:
	mad.lo.s64 	%rd516, %rd492, %rd65, %rd57;
	add.s32 	%r204, %r204, -4;
	add.s32 	%r203, %r203, 4;
	setp.ne.s32 	%p37, %r203, 0;
	@%p37 bra 	$L__BB179_4;
	add.s32 	%r206, %r204, 1;
$L__BB179_30:
	and.b32  	%r19, %r6, 3;
	setp.eq.s32 	%p38, %r19, 0;
	@%p38 bra 	$L__BB179_53;
	setp.eq.s32 	%p39, %r19, 1;
	@%p39 bra 	$L__BB179_45;
	mul.wide.u32 	%rd438, %r206, 8;
	add.s64 	%rd439, %rd2, %rd438;
	ld.global.u64 	%rd80, [%rd439];
	or.b64  	%rd440, %rd512, %rd80;
	and.b64  	%rd441, %rd440, -4294967296;
	setp.ne.s64 	%p40, %rd441, 0;
	@%p40 bra 	$L__BB179_34;
	cvt.u32.u64 	%r174, %rd80;
	cvt.u32.u64 	%r175, %rd512;
	div.u32 	%r176, %r175, %r174;
	mul.lo.s32 	%r177, %r176, %r174;
	sub.s32 	%r178, %r175, %r177;
	cvt.u64.u32 	%rd499, %r176;
	cvt.u64.u32 	%rd500, %r178;
	bra.uni 	$L__BB179_35;
$L__BB179_34:
	div.s64 	%rd499, %rd512, %rd80;
	mul.lo.s64 	%rd442, %rd499, %rd80;
	sub.s64 	%rd500, %rd512, %rd442;
$L__BB179_35:
	add.s64 	%rd444, %rd1, %rd438;
	ld.global.u64 	%rd87, [%rd444];
	mad.lo.s64 	%rd88, %rd87, %rd500, %rd515;
	or.b64  	%rd445, %rd511, %rd80;
	and.b64  	%rd446, %rd445, -4294967296;
	setp.ne.s64 	%p41, %rd446, 0;
	@%p41 bra 	$L__BB179_37;
	cvt.u32.u64 	%r179, %rd80;
	cvt.u32.u64 	%r180, %rd511;
	div.u32 	%r181, %r180, %r179;
	mul.lo.s32 	%r182, %r181, %r179;
	sub.s32 	%r183, %r180, %r182;
	cvt.u64.u32 	%rd501, %r181;
	cvt.u64.u32 	%rd502, %r183;
	bra.uni 	$L__BB179_38;
$L__BB179_37:
	div.s64 	%rd501, %rd511, %rd80;
	mul.lo.s64 	%rd447, %rd501, %rd80;
	sub.s64 	%rd502, %rd511, %rd447;
$L__BB179_38:
	mad.lo.s64 	%rd95, %rd502, %rd87, %rd516;
	add.s32 	%r20, %r206, -1;
	mul.wide.u32 	%rd448, %r20, 8;
	add.s64 	%rd449, %rd2, %rd448;
	ld.global.u64 	%rd96, [%rd449];
	or.b64  	%rd450, %rd499, %rd96;
	and.b64  	%rd451, %rd450, -4294967296;
	setp.ne.s64 	%p42, %rd451, 0;
	@%p42 bra 	$L__BB179_40;
	cvt.u32.u64 	%r184, %rd96;
	cvt.u32.u64 	%r185, %rd499;
	div.u32 	%r186, %r185, %r184;
	mul.lo.s32 	%r187, %r186, %r184;
	sub.s32 	%r188, %r185, %r187;
	cvt.u64.u32 	%rd512, %r186;
	cvt.u64.u32 	%rd504, %r188;
	bra.uni 	$L__BB179_41;
$L__BB179_40:
	div.s64 	%rd512, %rd499, %rd96;
	mul.lo.s64 	%rd452, %rd512, %rd96;
	sub.s64 	%rd504, %rd499, %rd452;
$L__BB179_41:
	add.s64 	%rd454, %rd1, %rd448;
	ld.global.u64 	%rd103, [%rd454];
	mad.lo.s64 	%rd515, %rd103, %rd504, %rd88;
	or.b64  	%rd455, %rd501, %rd96;
	and.b64  	%rd456, %rd455, -4294967296;
	setp.ne.s64 	%p43, %rd456, 0;
	@%p43 bra 	$L__BB179_43;
	cvt.u32.u64 	%r189, %rd96;
	cvt.u32.u64 	%r190, %rd501;
	div.u32 	%r191, %r190, %r189;
	mul.lo.s32 	%r192, %r191, %r189;
	sub.s32 	%r193, %r190, %r192;
	cvt.u64.u32 	%rd511, %r191;
	cvt.u64.u32 	%rd506, %r193;
	bra.uni 	$L__BB179_44;
$L__BB179_43:
	div.s64 	%rd511, %rd501, %rd96;
	mul.lo.s64 	%rd457, %rd511, %rd96;
	sub.s64 	%rd506, %rd501, %rd457;
$L__BB179_44:
	mad.lo.s64 	%rd516, %rd506, %rd103, %rd95;
	add.s32 	%r206, %r206, -2;
$L__BB179_45:
	and.b32  	%r194, %r6, 1;
	setp.eq.b32 	%p44, %r194, 1;
	not.pred 	%p45, %p44;
	@%p45 bra 	$L__BB179_53;
	mul.wide.u32 	%rd458, %r206, 8;
	add.s64 	%rd459, %rd2, %rd458;
	ld.global.u64 	%rd118, [%rd459];
	or.b64  	%rd460, %rd512, %rd118;
	and.b64  	%rd461, %rd460, -4294967296;
	setp.ne.s64 	%p46, %rd461, 0;
	@%p46 bra 	$L__BB179_48;
	cvt.u32.u64 	%r195, %rd118;
	cvt.u32.u64 	%r196, %rd512;
	rem.u32 	%r197, %r196, %r195;
	cvt.u64.u32 	%rd513, %r197;
	bra.uni 	$L__BB179_49;
$L__BB179_48:
	rem.s64 	%rd513, %rd512, %rd118;
$L__BB179_49:
	add.s64 	%rd463, %rd1, %rd458;
	ld.global.u64 	%rd122, [%rd463];
	mad.lo.s64 	%rd515, %rd122, %rd513, %rd515;
	or.b64  	%rd464, %rd511, %rd118;
	and.b64  	%rd465, %rd464, -4294967296;
	setp.ne.s64 	%p47, %rd465, 0;
	@%p47 bra 	$L__BB179_51;
	cvt.u32.u64 	%r198, %rd118;
	cvt.u32.u64 	%r199, %rd511;
	rem.u32 	%r200, %r199, %r198;
	cvt.u64.u32 	%rd514, %r200;
	bra.uni 	$L__BB179_52;
$L__BB179_51:
	rem.s64 	%rd514, %rd511, %rd118;
$L__BB179_52:
	mad.lo.s64 	%rd516, %rd514, %rd122, %rd516;
$L__BB179_53:
	shl.b64 	%rd466, %rd515, 2;
	add.s64 	%rd467, %rd3, %rd466;
	ld.global.f32 	%f2, [%rd467];
	shl.b64 	%rd468, %rd516, 2;
	add.s64 	%rd469, %rd3, %rd468;
	ld.global.f32 	%f3, [%rd469];
	add.f32 	%f4, %f2, %f3;
	st.shared.f32 	[%r5], %f4;
	bra.uni 	$L__BB179_114;
$L__BB179_54:
	cvt.u64.u32 	%rd548, %r4;
	setp.le.u64 	%p2, %rd262, %rd548;
	@%p2 bra 	$L__BB179_114;
	cvt.u32.u64 	%r23, %rd261;
	add.s32 	%r210, %r23, -1;
	setp.lt.s32 	%p3, %r210, 0;
	mov.b64 	%rd557, 0;
	@%p3 bra 	$L__BB179_113;
	and.b32  	%r25, %r23, 7;
	setp.lt.u32 	%p4, %r210, 7;
	mov.b64 	%rd557, 0;
	@%p4 bra 	$L__BB179_84;
	add.s32 	%r208, %r23, -4;
	and.b32  	%r58, %r23, -8;
	neg.s32 	%r207, %r58;
	mov.b64 	%rd557, 0;
$L__BB179_58:
	.pragma "nounroll";
	add.s32 	%r30, %r208, 3;
	mul.wide.u32 	%rd270, %r30, 8;
	add.s64 	%rd271, %rd2, %rd270;
	ld.global.u64 	%rd133, [%rd271];
	or.b64  	%rd272, %rd548, %rd133;
	and.b64  	%rd273, %rd272, -4294967296;
	setp.ne.s64 	%p5, %rd273, 0;
	@%p5 bra 	$L__BB179_60;
	cvt.u32.u64 	%r59, %rd133;
	cvt.u32.u64 	%r60, %rd548;
	div.u32 	%r61, %r60, %r59;
	mul.lo.s32 	%r62, %r61, %r59;
	sub.s32 	%r63, %r60, %r62;
	cvt.u64.u32 	%rd519, %r61;
	cvt.u64.u32 	%rd520, %r63;
	bra.uni 	$L__BB179_61;
$L__BB179_60:
	div.s64 	%rd519, %rd548, %rd133;
	mul.lo.s64 	%rd274, %rd519, %rd133;
	sub.s64 	%rd520, %rd548, %rd274;
$L__BB179_61:
	add.s64 	%rd276, %rd1, %rd270;
	ld.global.u64 	%rd277, [%rd276];
	mad.lo.s64 	%rd140, %rd277, %rd520, %rd557;
	add.s32 	%r31, %r208, 2;
	mul.wide.u32 	%rd278, %r31, 8;
	add.s64 	%rd279, %rd2, %rd278;
	ld.global.u64 	%rd141, [%rd279];
	or.b64  	%rd280, %rd519, %rd141;
	and.b64  	%rd281, %rd280, -4294967296;
	setp.ne.s64 	%p6, %rd281, 0;
	@%p6 bra 	$L__BB179_63;
	cvt.u32.u64 	%r64, %rd141;
	cvt.u32.u64 	%r65, %rd519;
	div.u32 	%r66, %r65, %r64;
	mul.lo.s32 	%r67, %r66, %r64;
	sub.s32 	%r68, %r65, %r67;
	cvt.u64.u32 	%rd521, %r66;
	cvt.u64.u32 	%rd522, %r68;
	bra.uni 	$L__BB179_64;
$L__BB179_63:
	div.s64 	%rd521, %rd519, %rd141;
	mul.lo.s64 	%rd282, %rd521, %rd141;
	sub.s64 	%rd522, %rd519, %rd282;
$L__BB179_64:
	add.s64 	%rd284, %rd1, %rd278;
	ld.global.u64 	%rd285, [%rd284];
	mad.lo.s64 	%rd148, %rd285, %rd522, %rd140;
	add.s32 	%r32, %r208, 1;
	mul.wide.u32 	%rd286, %r32, 8;
	add.s64 	%rd287, %rd2, %rd286;
	ld.global.u64 	%rd149, [%rd287];
	or.b64  	%rd288, %rd521, %rd149;
	and.b64  	%rd289, %rd288, -4294967296;
	setp.ne.s64 	%p7, %rd289, 0;
	@%p7 bra 	$L__BB179_66;
	cvt.u32.u64 	%r69, %rd149;
	cvt.u32.u64 	%r70, %rd521;
	div.u32 	%r71, %r70, %r69;
	mul.lo.s32 	%r72, %r71, %r69;
	sub.s32 	%r73, %r70, %r72;
	cvt.u64.u32 	%rd523, %r71;
	cvt.u64.u32 	%rd524, %r73;
	bra.uni 	$L__BB179_67;
$L__BB179_66:
	div.s64 	%rd523, %rd521, %rd149;
	mul.lo.s64 	%rd290, %rd523, %rd149;
	sub.s64 	%rd524, %rd521, %rd290;
$L__BB179_67:
	add.s64 	%rd292, %rd1, %rd286;
	ld.global.u64 	%rd293, [%rd292];
	mad.lo.s64 	%rd156, %rd293, %rd524, %rd148;
	add.s32 	%r33, %r208, -4;
	mul.wide.u32 	%rd294, %r208, 8;
	add.s64 	%rd295, %rd2, %rd294;
	ld.global.u64 	%rd157, [%rd295];
	or.b64  	%rd296, %rd523, %rd157;
	and.b64  	%rd297, %rd296, -4294967296;
	setp.ne.s64 	%p8, %rd297, 0;
	@%p8 bra 	$L__BB179_69;
	cvt.u32.u64 	%r74, %rd157;
	cvt.u32.u64 	%r75, %rd523;
	div.u32 	%r76, %r75, %r74;
	mul.lo.s32 	%r77, %r76, %r74;
	sub.s32 	%r78, %r75, %r77;
	cvt.u64.u32 	%rd525, %r76;
	cvt.u64.u32 	%rd526, %r78;
	bra.uni 	$L__BB179_70;
$L__BB179_69:
	div.s64 	%rd525, %rd523, %rd157;
	mul.lo.s64 	%rd298, %rd525, %rd157;
	sub.s64 	%rd526, %rd523, %rd298;
$L__BB179_70:
	add.s64 	%rd300, %rd1, %rd294;
	ld.global.u64 	%rd301, [%rd300];
	mad.lo.s64 	%rd164, %rd301, %rd526, %rd156;
	add.s32 	%r34, %r208, -1;
	mul.wide.u32 	%rd302, %r34, 8;
	add.s64 	%rd303, %rd2, %rd302;
	ld.global.u64 	%rd165, [%rd303];
	or.b64  	%rd304, %rd525, %rd165;
	and.b64  	%rd305, %rd304, -4294967296;
	setp.ne.s64 	%p9, %rd305, 0;
	@%p9 bra 	$L__BB179_72;
	cvt.u32.u64 	%r79, %rd165;
	cvt.u32.u64 	%r80, %rd525;
	div.u32 	%r81, %r80, %r79;
	mul.lo.s32 	%r82, %r81, %r79;
	sub.s32 	%r83, %r80, %r82;
	cvt.u64.u32 	%rd527, %r81;
	cvt.u64.u32 	%rd528, %r83;
	bra.uni 	$L__BB179_73;
$L__BB179_72:
	div.s64 	%rd527, %rd525, %rd165;
	mul.lo.s64 	%rd306, %rd527, %rd165;
	sub.s64 	%rd528, %rd525, %rd306;
$L__BB179_73:
	add.s64 	%rd308, %rd1, %rd302;
	ld.global.u64 	%rd309, [%rd308];
	mad.lo.s64 	%rd172, %rd309, %rd528, %rd164;
	add.s32 	%r35, %r208, -2;
	mul.wide.u32 	%rd310, %r35, 8;
	add.s64 	%rd311, %rd2, %rd310;
	ld.global.u64 	%rd173, [%rd311];
	or.b64  	%rd312, %rd527, %rd173;
	and.b64  	%rd313, %rd312, -4294967296;
	setp.ne.s64 	%p10, %rd313, 0;
	@%p10 bra 	$L__BB179_75;
	cvt.u32.u64 	%r84, %rd173;
	cvt.u32.u64 	%r85, %rd527;
	div.u32 	%r86, %r85, %r84;
	mul.lo.s32 	%r87, %r86, %r84;
	sub.s32 	%r88, %r85, %r87;
	cvt.u64.u32 	%rd529, %r86;
	cvt.u64.u32 	%rd530, %r88;
	bra.uni 	$L__BB179_76;
$L__BB179_75:
	div.s64 	%rd529, %rd527, %rd173;
	mul.lo.s64 	%rd314, %rd529, %rd173;
	sub.s64 	%rd530, %rd527, %rd314;
$L__BB179_76:
	add.s64 	%rd316, %rd1, %rd310;
	ld.global.u64 	%rd317, [%rd316];
	mad.lo.s64 	%rd180, %rd317, %rd530, %rd172;
	add.s32 	%r36, %r208, -3;
	mul.wide.u32 	%rd318, %r36, 8;
	add.s64 	%rd319, %rd2, %rd318;
	ld.global.u64 	%rd181, [%rd319];
	or.b64  	%rd320, %rd529, %rd181;
	and.b64  	%rd321, %rd320, -4294967296;
	setp.ne.s64 	%p11, %rd321, 0;
	@%p11 bra 	$L__BB179_78;
	cvt.u32.u64 	%r89, %rd181;
	cvt.u32.u64 	%r90, %rd529;
	div.u32 	%r91, %r90, %r89;
	mul.lo.s32 	%r92, %r91, %r89;
	sub.s32 	%r93, %r90, %r92;
	cvt.u64.u32 	%rd531, %r91;
	cvt.u64.u32 	%rd532, %r93;
	bra.uni 	$L__BB179_79;
$L__BB179_78:
	div.s64 	%rd531, %rd529, %rd181;
	mul.lo.s64 	%rd322, %rd531, %rd181;
	sub.s64 	%rd532, %rd529, %rd322;
$L__BB179_79:
	add.s64 	%rd324, %rd1, %rd318;
	ld.global.u64 	%rd325, [%rd324];
	mad.lo.s64 	%rd188, %rd325, %rd532, %rd180;
	mul.wide.u32 	%rd326, %r33, 8;
	add.s64 	%rd327, %rd2, %rd326;
	ld.global.u64 	%rd189, [%rd327];
	or.b64  	%rd328, %rd531, %rd189;
	and.b64  	%rd329, %rd328, -4294967296;
	setp.ne.s64 	%p12, %rd329, 0;
	@%p12 bra 	$L__BB179_81;
	cvt.u32.u64 	%r94, %rd189;
	cvt.u32.u64 	%r95, %rd531;
	div.u32 	%r96, %r95, %r94;
	mul.lo.s32 	%r97, %r96, %r94;
	sub.s32 	%r98, %r95, %r97;
	cvt.u64.u32 	%rd548, %r96;
	cvt.u64.u32 	%rd534, %r98;
	bra.uni 	$L__BB179_82;
$L__BB179_81:
	div.s64 	%rd548, %rd531, %rd189;
	mul.lo.s64 	%rd330, %rd548, %rd189;
	sub.s64 	%rd534, %rd531, %rd330;
$L__BB179_82:
	add.s64 	%rd332, %rd1, %rd326;
	ld.global.u64 	%rd333, [%rd332];
	mad.lo.s64 	%rd557, %rd333, %rd534, %rd188;
	add.s32 	%r208, %r208, -8;
	add.s32 	%r207, %r207, 8;
	setp.ne.s32 	%p13, %r207, 0;
	@%p13 bra 	$L__BB179_58;
	add.s32 	%r210, %r208, 3;
$L__BB179_84:
	setp.eq.s32 	%p14, %r25, 0;
	@%p14 bra 	$L__BB179_113;
	and.b32  	%r41, %r23, 3;
	setp.lt.u32 	%p15, %r25, 4;
	@%p15 bra 	$L__BB179_99;
	mul.wide.u32 	%rd335, %r210, 8;
	add.s64 	%rd336, %rd2, %rd335;
	ld.global.u64 	%rd200, [%rd336];
	or.b64  	%rd337, %rd548, %rd200;
	and.b64  	%rd338, %rd337, -4294967296;
	setp.ne.s64 	%p16, %rd338, 0;
	@%p16 bra 	$L__BB179_88;
	cvt.u32.u64 	%r99, %rd200;
	cvt.u32.u64 	%r100, %rd548;
	div.u32 	%r101, %r100, %r99;
	mul.lo.s32 	%r102, %r101, %r99;
	sub.s32 	%r103, %r100, %r102;
	cvt.u64.u32 	%rd538, %r101;
	cvt.u64.u32 	%rd539, %r103;
	bra.uni 	$L__BB179_89;
$L__BB179_88:
	div.s64 	%rd538, %rd548, %rd200;
	mul.lo.s64 	%rd339, %rd538, %rd200;
	sub.s64 	%rd539, %rd548, %rd339;
$L__BB179_89:
	add.s64 	%rd341, %rd1, %rd335;
	ld.global.u64 	%rd342, [%rd341];
	mad.lo.s64 	%rd207, %rd342, %rd539, %rd557;
	add.s32 	%r42, %r210, -1;
	mul.wide.u32 	%rd343, %r42, 8;
	add.s64 	%rd344, %rd2, %rd343;
	ld.global.u64 	%rd208, [%rd344];
	or.b64  	%rd345, %rd538, %rd208;
	and.b64  	%rd346, %rd345, -4294967296;
	setp.ne.s64 	%p17, %rd346, 0;
	@%p17 bra 	$L__BB179_91;
	cvt.u32.u64 	%r104, %rd208;
	cvt.u32.u64 	%r105, %rd538;
	div.u32 	%r106, %r105, %r104;
	mul.lo.s32 	%r107, %r106, %r104;
	sub.s32 	%r108, %r105, %r107;
	cvt.u64.u32 	%rd540, %r106;
	cvt.u64.u32 	%rd541, %r108;
	bra.uni 	$L__BB179_92;
$L__BB179_91:
	div.s64 	%rd540, %rd538, %rd208;
	mul.lo.s64 	%rd347, %rd540, %rd208;
	sub.s64 	%rd541, %rd538, %rd347;
$L__BB179_92:
	add.s64 	%rd349, %rd1, %rd343;
	ld.global.u64 	%rd350, [%rd349];
	mad.lo.s64 	%rd215, %rd350, %rd541, %rd207;
	add.s32 	%r43, %r210, -2;
	mul.wide.u32 	%rd351, %r43, 8;
	add.s64 	%rd352, %rd2, %rd351;
	ld.global.u64 	%rd216, [%rd352];
	or.b64  	%rd353, %rd540, %rd216;
	and.b64  	%rd354, %rd353, -4294967296;
	setp.ne.s64 	%p18, %rd354, 0;
	@%p18 bra 	$L__BB179_94;
	cvt.u32.u64 	%r109, %rd216;
	cvt.u32.u64 	%r110, %rd540;
	div.u32 	%r111, %r110, %r109;
	mul.lo.s32 	%r112, %r111, %r109;
	sub.s32 	%r113, %r110, %r112;
	cvt.u64.u32 	%rd542, %r111;
	cvt.u64.u32 	%rd543, %r113;
	bra.uni 	$L__BB179_95;
$L__BB179_94:
	div.s64 	%rd542, %rd540, %rd216;
	mul.lo.s64 	%rd355, %rd542, %rd216;
	sub.s64 	%rd543, %rd540, %rd355;
$L__BB179_95:
	add.s64 	%rd357, %rd1, %rd351;
	ld.global.u64 	%rd358, [%rd357];
	mad.lo.s64 	%rd223, %rd358, %rd543, %rd215;
	add.s32 	%r44, %r210, -3;
	mul.wide.u32 	%rd359, %r44, 8;
	add.s64 	%rd360, %rd2, %rd359;
	ld.global.u64 	%rd224, [%rd360];
	or.b64  	%rd361, %rd542, %rd224;
	and.b64  	%rd362, %rd361, -4294967296;
	setp.ne.s64 	%p19, %rd362, 0;
	@%p19 bra 	$L__BB179_97;
	cvt.u32.u64 	%r114, %rd224;
	cvt.u32.u64 	%r115, %rd542;
	div.u32 	%r116, %r115, %r114;
	mul.lo.s32 	%r117, %r116, %r114;
	sub.s32 	%r118, %r115, %r117;
	cvt.u64.u32 	%rd548, %r116;
	cvt.u64.u32 	%rd545, %r118;
	bra.uni 	$L__BB179_98;
$L__BB179_97:
	div.s64 	%rd548, %rd542, %rd224;
	mul.lo.s64 	%rd363, %rd548, %rd224;
	sub.s64 	%rd545, %rd542, %rd363;
$L__BB179_98:
	add.s64 	%rd365, %rd1, %rd359;
	ld.global.u64 	%rd366, [%rd365];
	mad.lo.s64 	%rd557, %rd366, %rd545, %rd223;
	add.s32 	%r210, %r210, -4;
$L__BB179_99:
	setp.eq.s32 	%p20, %r41, 0;
	@%p20 bra 	$L__BB179_113;
	setp.eq.s32 	%p21, %r41, 1;
	@%p21 bra 	$L__BB179_108;
	mul.wide.u32 	%rd368, %r210, 8;
	add.s64 	%rd369, %rd2, %rd368;
	ld.global.u64 	%rd235, [%rd369];
	or.b64  	%rd370, %rd548, %rd235;
	and.b64  	%rd371, %rd370, -4294967296;
	setp.ne.s64 	%p22, %rd371, 0;
	@%p22 bra 	$L__BB179_103;
	cvt.u32.u64 	%r119, %rd235;
	cvt.u32.u64 	%r120, %rd548;
	div.u32 	%r121, %r120, %r119;
	mul.lo.s32 	%r122, %r121, %r119;
	sub.s32 	%r123, %r120, %r122;
	cvt.u64.u32 	%rd549, %r121;
	cvt.u64.u32 	%rd550, %r123;
	bra.uni 	$L__BB179_104;
$L__BB179_103:
	div.s64 	%rd549, %rd548, %rd235;
	mul.lo.s64 	%rd372, %rd549, %rd235;
	sub.s64 	%rd550, %rd548, %rd372;
$L__BB179_104:
	add.s64 	%rd374, %rd1, %rd368;
	ld.global.u64 	%rd375, [%rd374];
	mad.lo.s64 	%rd242, %rd375, %rd550, %rd557;
	add.s32 	%r47, %r210, -1;
	mul.wide.u32 	%rd376, %r47, 8;
	add.s64 	%rd377, %rd2, %rd376;
	ld.global.u64 	%rd243, [%rd377];
	or.b64  	%rd378, %rd549, %rd243;
	and.b64  	%rd379, %rd378, -4294967296;
	setp.ne.s64 	%p23, %rd379, 0;
	@%p23 bra 	$L__BB179_106;
	cvt.u32.u64 	%r124, %rd243;
	cvt.u32.u64 	%r125, %rd549;
	div.u32 	%r126, %r125, %r124;
	mul.lo.s32 	%r127, %r126, %r124;
	sub.s32 	%r128, %r125, %r127;
	cvt.u64.u32 	%rd548, %r126;
	cvt.u64.u32 	%rd552, %r128;
	bra.uni 	$L__BB179_107;
$L__BB179_106:
	div.s64 	%rd548, %rd549, %rd243;
	mul.lo.s64 	%rd380, %rd548, %rd243;
	sub.s64 	%rd552, %rd549, %rd380;
$L__BB179_107:
	add.s64 	%rd382, %rd1, %rd376;
	ld.global.u64 	%rd383, [%rd382];
	mad.lo.s64 	%rd557, %rd383, %rd552, %rd242;
	add.s32 	%r210, %r210, -2;
$L__BB179_108:
	and.b32  	%r129, %r23, 1;
	setp.eq.b32 	%p24, %r129, 1;
	not.pred 	%p25, %p24;
	@%p25 bra 	$L__BB179_113;
	mul.wide.u32 	%rd384, %r210, 8;
	add.s64 	%rd385, %rd2, %rd384;
	ld.global.u64 	%rd254, [%rd385];
	or.b64  	%rd386, %rd548, %rd254;
	and.b64  	%rd387, %rd386, -4294967296;
	setp.ne.s64 	%p26, %rd387, 0;
	@%p26 bra 	$L__BB179_111;
	cvt.u32.u64 	%r130, %rd254;
	cvt.u32.u64 	%r131, %rd548;
	rem.u32 	%r132, %r131, %r130;
	cvt.u64.u32 	%rd556, %r132;
	bra.uni 	$L__BB179_112;
$L__BB179_111:
	rem.s64 	%rd556, %rd548, %rd254;
$L__BB179_112:
	add.s64 	%rd389, %rd1, %rd384;
	ld.global.u64 	%rd390, [%rd389];
	mad.lo.s64 	%rd557, %rd390, %rd556, %rd557;
$L__BB179_113:
	shl.b64 	%rd391, %rd557, 2;
	add.s64 	%rd392, %rd3, %rd391;
	ld.global.f32 	%f1, [%rd392];
	st.shared.f32 	[%r5], %f1;
$L__BB179_114:
	bar.sync 	0;
	setp.lt.u32 	%p48, %r212, 66;
	@%p48 bra 	$L__BB179_118;
$L__BB179_115:
	shr.u32 	%r51, %r212, 1;
	setp.ge.u32 	%p49, %r1, %r51;
	@%p49 bra 	$L__BB179_117;
	ld.shared.f32 	%f5, [%r5];
	shl.b32 	%r201, %r51, 2;
	add.s32 	%r202, %r5, %r201;
	ld.shared.f32 	%f6, [%r202];
	add.f32 	%f7, %f5, %f6;
	st.shared.f32 	[%r5], %f7;
$L__BB179_117:
	bar.sync 	0;
	setp.gt.u32 	%p50, %r212, 131;
	mov.u32 	%r212, %r51;
	@%p50 bra 	$L__BB179_115;
$L__BB179_118:
	setp.gt.u32 	%p51, %r1, 31;
	@%p51 bra 	$L__BB179_121;
	ld.volatile.shared.f32 	%f8, [%r5];
	ld.volatile.shared.f32 	%f9, [%r5+128];
	add.f32 	%f10, %f8, %f9;
	st.volatile.shared.f32 	[%r5], %f10;
	ld.volatile.shared.f32 	%f11, [%r5];
	ld.volatile.shared.f32 	%f12, [%r5+64];
	add.f32 	%f13, %f11, %f12;
	st.volatile.shared.f32 	[%r5], %f13;
	ld.volatile.shared.f32 	%f14, [%r5];
	ld.volatile.shared.f32 	%f15, [%r5+32];
	add.f32 	%f16, %f14, %f15;
	st.volatile.shared.f32 	[%r5], %f16;
	ld.volatile.shared.f32 	%f17, [%r5];
	ld.volatile.shared.f32 	%f18, [%r5+16];
	add.f32 	%f19, %f17, %f18;
	st.volatile.shared.f32 	[%r5], %f19;
	ld.volatile.shared.f32 	%f20, [%r5];
	ld.volatile.shared.f32 	%f21, [%r5+8];
	add.f32 	%f22, %f20, %f21;
	st.volatile.shared.f32 	[%r5], %f22;
	ld.volatile.shared.f32 	%f23, [%r5];
	ld.volatile.shared.f32 	%f24, [%r5+4];
	add.f32 	%f25, %f23, %f24;
	st.volatile.shared.f32 	[%r5], %f25;
	setp.ne.s32 	%p52, %r1, 0;
	@%p52 bra 	$L__BB179_121;
	ld.shared.f32 	%f26, [reducel3sdata_f32];
	cvta.to.global.u64 	%rd470, %rd260;
	mul.wide.u32 	%rd471, %r2, 4;
	add.s64 	%rd472, %rd470, %rd471;
	st.global.f32 	[%rd472], %f26;
$L__BB179_121:
	ret;

}
	// .globl	contiguous_reducel32_f32
.visible .entry contiguous_reducel32_f32(
	.param .u64 .ptr .align 1 contiguous_reducel32_f32_param_0,
	.param .u64 .ptr .align 1 contiguous_reducel32_f32_param_1,
	.param .u64 .ptr .align 1 contiguous_reducel32_f32_param_2,
	.param .u64 .ptr .align 1 contiguous_reducel32_f32_param_3,
	.param .u64 contiguous_reducel32_f32_param_4,
	.param .u64 contiguous_reducel32_f32_param_5,
	.param .u64 contiguous_reducel32_f32_param_6
)
{
	.reg .pred 	%p<83>;
	.reg .b32 	%r<244>;
	.reg .b32 	%f<219>;
	.reg .b64 	%rd<572>;

	ld.param.u64 	%rd266, [contiguous_reducel32_f32_param_1];
	ld.param.u64 	%rd267, [contiguous_reducel32_f32_param_2];
	ld.param.u64 	%rd268, [contiguous_reducel32_f32_param_3];
	ld.param.u64 	%rd263, [contiguous_reducel32_f32_param_4];
	ld.param.u64 	%rd264, [contiguous_reducel32_f32_param_5];
	ld.param.u64 	%rd265, [contiguous_reducel32_f32_param_6];
	cvta.to.global.u64 	%rd1, %rd268;
	cvta.to.global.u64 	%rd2, %rd267;
	cvta.to.global.u64 	%rd571, %rd266;
	mov.u32 	%r1, %tid.x;
	mov.u32 	%r2, %ctaid.x;
	mov.u32 	%r243, %ntid.x;
	mul.lo.s32 	%r51, %r2, %r243;
	shl.b32 	%r52, %r51, 1;
	add.s32 	%r4, %r52, %r1;
	shl.b32 	%r53, %r1, 2;
	mov.u32 	%r54, reducel3sdata_f32;
	add.s32 	%r5, %r54, %r53;
	mov.b32 	%r55, 0;
	st.shared.u32 	[%r5], %r55;
	add.s32 	%r56, %r4, %r243;
	cvt.u64.u32 	%rd4, %r56;
	setp.le.u64 	%p1, %rd264, %rd4;
	@%p1 bra 	$L__BB180_68;
	cvt.u64.u32 	%rd401, %r4;
	mov.u32 	%r142, %ctaid.y;
	cvt.u64.u32 	%rd402, %r142;
	mul.lo.s64 	%rd403, %rd264, %rd402;
	add.s64 	%rd525, %rd403, %rd401;
	add.s64 	%rd523, %rd403, %rd4;
	cvt.u32.u64 	%r6, %rd263;
	add.s32 	%r237, %r6, -1;
	setp.lt.s32 	%p37, %r237, 0;
	mov.b64 	%rd529, 0;
	mov.u64 	%rd530, %rd529;
	@%p37 bra 	$L__BB180_53;
	setp.lt.u32 	%p38, %r237, 3;
	mov.b64 	%rd530, 0;
	mov.u64 	%rd529, %rd530;
	@%p38 bra 	$L__BB180_30;
	add.s32 	%r235, %r6, -2;
	and.b32  	%r143, %r6, -4;
	neg.s32 	%r234, %r143;
	mov.b64 	%rd530, 0;
$L__BB180_4:
	.pragma "nounroll";
	add.s32 	%r12, %r235, 1;
	mul.wide.u32 	%rd407, %r12, 8;
	add.s64 	%rd408, %rd2, %rd407;
	ld.global.u64 	%rd11, [%rd408];
	or.b64  	%rd409, %rd525, %rd11;
	and.b64  	%rd410, %rd409, -4294967296;
	setp.ne.s64 	%p39, %rd410, 0;
	@%p39 bra 	$L__BB180_6;
	cvt.u32.u64 	%r144, %rd11;
	cvt.u32.u64 	%r145, %rd525;
	div.u32 	%r146, %r145, %r144;
	mul.lo.s32 	%r147, %r146, %r144;
	sub.s32 	%r148, %r145, %r147;
	cvt.u64.u32 	%rd491, %r146;
	cvt.u64.u32 	%rd492, %r148;
	bra.uni 	$L__BB180_7;
$L__BB180_6:
	div.s64 	%rd491, %rd525, %rd11;
	mul.lo.s64 	%rd411, %rd491, %rd11;
	sub.s64 	%rd492, %rd525, %rd411;
$L__BB180_7:
	mul.wide.u32 	%rd412, %r12, 8;
	add.s64 	%rd413, %rd1, %rd412;
	ld.global.u64 	%rd18, [%rd413];
	mad.lo.s64 	%rd19, %rd18, %rd492, %rd529;
	or.b64  	%rd414, %rd523, %rd11;
	and.b64  	%rd415, %rd414, -4294967296;
	setp.ne.s64 	%p40, %rd415, 0;
	@%p40 bra 	$L__BB180_9;
	cvt.u32.u64 	%r149, %rd11;
	cvt.u32.u64 	%r150, %rd523;
	div.u32 	%r151, %r150, %r149;
	mul.lo.s32 	%r152, %r151, %r149;
	sub.s32 	%r153, %r150, %r152;
	cvt.u64.u32 	%rd493, %r151;
	cvt.u64.u32 	%rd494, %r153;
	bra.uni 	$L__BB180_10;
$L__BB180_9:
	div.s64 	%rd493, %rd523, %rd11;
	mul.lo.s64 	%rd416, %rd493, %rd11;
	sub.s64 	%rd494, %rd523, %rd416;
$L__BB180_10:
	mad.lo.s64 	%rd26, %rd494, %rd18, %rd530;
	mul.wide.u32 	%rd417, %r235, 8;
	add.s64 	%rd418, %rd2, %rd417;
	ld.global.u64 	%rd27, [%rd418];
	or.b64  	%rd419, %rd491, %rd27;
	and.b64  	%rd420, %rd419, -4294967296;
	setp.ne.s64 	%p41, %rd420, 0;
	@%p41 bra 	$L__BB180_12;
	cvt.u32.u64 	%r154, %rd27;
	cvt.u32.u64 	%r155, %rd491;
	div.u32 	%r156, %r155, %r154;
	mul.lo.s32 	%r157, %r156, %r154;
	sub.s32 	%r158, %r155, %r157;
	cvt.u64.u32 	%rd495, %r156;
	cvt.u64.u32 	%rd496, %r158;
	bra.uni 	$L__BB180_13;
$L__BB180_12:
	div.s64 	%rd495, %rd491, %rd27;
	mul.lo.s64 	%rd421, %rd495, %rd27;
	sub.s64 	%rd496, %rd491, %rd421;
$L__BB180_13:
	mul.wide.u32 	%rd422, %r235, 8;
	add.s64 	%rd423, %rd1, %rd422;
	ld.global.u64 	%rd34, [%rd423];
	mad.lo.s64 	%rd35, %rd34, %rd496, %rd19;
	or.b64  	%rd424, %rd493, %rd27;
	and.b64  	%rd425, %rd424, -4294967296;
	setp.ne.s64 	%p42, %rd425, 0;
	@%p42 bra 	$L__BB180_15;
	cvt.u32.u64 	%r159, %rd27;
	cvt.u32.u64 	%r160, %rd493;
	div.u32 	%r161, %r160, %r159;
	mul.lo.s32 	%r162, %r161, %r159;
	sub.s32 	%r163, %r160, %r162;
	cvt.u64.u32 	%rd497, %r161;
	cvt.u64.u32 	%rd498, %r163;
	bra.uni 	$L__BB180_16;
$L__BB180_15:
	div.s64 	%rd497, %rd493, %rd27;
	mul.lo.s64 	%rd426, %rd497, %rd27;
	sub.s64 	%rd498, %rd493, %rd426;
$L__BB180_16:
	mad.lo.s64 	%rd42, %rd498, %rd34, %rd26;
	add.s32 	%r13, %r235, -1;
	mul.wide.u32 	%rd427, %r13, 8;
	add.s64 	%rd428, %rd2, %rd427;
	ld.global.u64 	%rd43, [%rd428];
	or.b64  	%rd429, %rd495, %rd43;
	and.b64  	%rd430, %rd429, -4294967296;
	setp.ne.s64 	%p43, %rd430, 0;
	@%p43 bra 	$L__BB180_18;
	cvt.u32.u64 	%r164, %rd43;
	cvt.u32.u64 	%r165, %rd495;
	div.u32 	%r166, %r165, %r164;
	mul.lo.s32 	%r167, %r166, %r164;
	sub.s32 	%r168, %r165, %r167;
	cvt.u64.u32 	%rd499, %r166;
	cvt.u64.u32 	%rd500, %r168;
	bra.uni 	$L__BB180_19;
$L__BB180_18:
	div.s64 	%rd499, %rd495, %rd43;
	mul.lo.s64 	%rd431, %rd499, %rd43;
	sub.s64 	%rd500, %rd495, %rd431;
$L__BB180_19:
	mul.wide.u32 	%rd432, %r13, 8;
	add.s64 	%rd433, %rd1, %rd432;
	ld.global.u64 	%rd50, [%rd433];
	mad.lo.s64 	%rd51, %rd50, %rd500, %rd35;
	or.b64  	%rd434, %rd497, %rd43;
	and.b64  	%rd435, %rd434, -4294967296;
	setp.ne.s64 	%p44, %rd435, 0;
	@%p44 bra 	$L__BB180_21;
	cvt.u32.u64 	%r169, %rd43;
	cvt.u32.u64 	%r170, %rd497;
	div.u32 	%r171, %r170, %r169;
	mul.lo.s32 	%r172, %r171, %r169;
	sub.s32 	%r173, %r170, %r172;
	cvt.u64.u32 	%rd501, %r171;
	cvt.u64.u32 	%rd502, %r173;
	bra.uni 	$L__BB180_22;
$L__BB180_21:
	div.s64 	%rd501, %rd497, %rd43;
	mul.lo.s64 	%rd436, %rd501, %rd43;
	sub.s64 	%rd502, %rd497, %rd436;
$L__BB180_22:
	mad.lo.s64 	%rd58, %rd502, %rd50, %rd42;
	add.s32 	%r174, %r235, -2;
	mul.wide.u32 	%rd437, %r174, 8;
	add.s64 	%rd438, %rd2, %rd437;
	ld.global.u64 	%rd59, [%rd438];
	or.b64  	%rd439, %rd499, %rd59;
	and.b64  	%rd440, %rd439, -4294967296;
	setp.ne.s64 	%p45, %rd440, 0;
	@%p45 bra 	$L__BB180_24;
	cvt.u32.u64 	%r175, %rd59;
	cvt.u32.u64 	%r176, %rd499;
	div.u32 	%r177, %r176, %r175;
	mul.lo.s32 	%r178, %r177, %r175;
	sub.s32 	%r179, %r176, %r178;
	cvt.u64.u32 	%rd525, %r177;
	cvt.u64.u32 	%rd504, %r179;
	bra.uni 	$L__BB180_25;
$L__BB180_24:
	div.s64 	%rd525, %rd499, %rd59;
	mul.lo.s64 	%rd441, %rd525, %rd59;
	sub.s64 	%rd504, %rd499, %rd441;
$L__BB180_25:
	mul.wide.u32 	%rd442, %r174, 8;
	add.s64 	%rd443, %rd1, %rd442;
	ld.global.u64 	%rd66, [%rd443];
	mad.lo.s64 	%rd529, %rd66, %rd504, %rd51;
	or.b64  	%rd444, %rd501, %rd59;
	and.b64  	%rd445, %rd444, -4294967296;
	setp.ne.s64 	%p46, %rd445, 0;
	@%p46 bra 	$L__BB180_27;
	cvt.u32.u64 	%r181, %rd59;
	cvt.u32.u64 	%r182, %rd501;
	div.u32 	%r183, %r182, %r181;
	mul.lo.s32 	%r184, %r183, %r181;
	sub.s32 	%r185, %r182, %r184;
	cvt.u64.u32 	%rd523, %r183;
	cvt.u64.u32 	%rd506, %r185;
	bra.uni 	$L__BB180_28;
$L__BB180_27:
	div.s64 	%rd523, %rd501, %rd59;
	mul.lo.s64 	%rd446, %rd523, %rd59;
	sub.s64 	%rd506, %rd501, %rd446;
$L__BB180_28:
	mad.lo.s64 	%rd530, %rd506, %rd66, %rd58;
	add.s32 	%r235, %r235, -4;
	add.s32 	%r234, %r234, 4;
	setp.ne.s32 	%p47, %r234, 0;
	@%p47 bra 	$L__BB180_4;
	add.s32 	%r237, %r235, 1;
$L__BB180_30:
	and.b32  	%r18, %r6, 3;
	setp.eq.s32 	%p48, %r18, 0;
	@%p48 bra 	$L__BB180_53;
	setp.eq.s32 	%p49, %r18, 1;
	@%p49 bra 	$L__BB180_45;
	mul.wide.u32 	%rd448, %r237, 8;
	add.s64 	%rd449, %rd2, %rd448;
	ld.global.u64 	%rd81, [%rd449];
	or.b64  	%rd450, %rd525, %rd81;
	and.b64  	%rd451, %rd450, -4294967296;
	setp.ne.s64 	%p50, %rd451, 0;
	@%p50 bra 	$L__BB180_34;
	cvt.u32.u64 	%r186, %rd81;
	cvt.u32.u64 	%r187, %rd525;
	div.u32 	%r188, %r187, %r186;
	mul.lo.s32 	%r189, %r188, %r186;
	sub.s32 	%r190, %r187, %r189;
	cvt.u64.u32 	%rd513, %r188;
	cvt.u64.u32 	%rd514, %r190;
	bra.uni 	$L__BB180_35;
$L__BB180_34:
	div.s64 	%rd513, %rd525, %rd81;
	mul.lo.s64 	%rd452, %rd513, %rd81;
	sub.s64 	%rd514, %rd525, %rd452;
$L__BB180_35:
	add.s64 	%rd454, %rd1, %rd448;
	ld.global.u64 	%rd88, [%rd454];
	mad.lo.s64 	%rd89, %rd88, %rd514, %rd529;
	or.b64  	%rd455, %rd523, %rd81;
	and.b64  	%rd456, %rd455, -4294967296;
	setp.ne.s64 	%p51, %rd456, 0;
	@%p51 bra 	$L__BB180_37;
	cvt.u32.u64 	%r191, %rd81;
	cvt.u32.u64 	%r192, %rd523;
	div.u32 	%r193, %r192, %r191;
	mul.lo.s32 	%r194, %r193, %r191;
	sub.s32 	%r195, %r192, %r194;
	cvt.u64.u32 	%rd515, %r193;
	cvt.u64.u32 	%rd516, %r195;
	bra.uni 	$L__BB180_38;
$L__BB180_37:
	div.s64 	%rd515, %rd523, %rd81;
	mul.lo.s64 	%rd457, %rd515, %rd81;
	sub.s64 	%rd516, %rd523, %rd457;
$L__BB180_38:
	mad.lo.s64 	%rd96, %rd516, %rd88, %rd530;
	add.s32 	%r19, %r237, -1;
	mul.wide.u32 	%rd458, %r19, 8;
	add.s64 	%rd459, %rd2, %rd458;
	ld.global.u64 	%rd97, [%rd459];
	or.b64  	%rd460, %rd513, %rd97;
	and.b64  	%rd461, %rd460, -4294967296;
	setp.ne.s64 	%p52, %rd461, 0;
	@%p52 bra 	$L__BB180_40;
	cvt.u32.u64 	%r196, %rd97;
	cvt.u32.u64 	%r197, %rd513;
	div.u32 	%r198, %r197, %r196;
	mul.lo.s32 	%r199, %r198, %r196;
	sub.s32 	%r200, %r197, %r199;
	cvt.u64.u32 	%rd525, %r198;
	cvt.u64.u32 	%rd518, %r200;
	bra.uni 	$L__BB180_41;
$L__BB180_40:
	div.s64 	%rd525, %rd513, %rd97;
	mul.lo.s64 	%rd462, %rd525, %rd97;
	sub.s64 	%rd518, %rd513, %rd462;
$L__BB180_41:
	add.s64 	%rd464, %rd1, %rd458;
	ld.global.u64 	%rd104, [%rd464];
	mad.lo.s64 	%rd529, %rd104, %rd518, %rd89;
	or.b64  	%rd465, %rd515, %rd97;
	and.b64  	%rd466, %rd465, -4294967296;
	setp.ne.s64 	%p53, %rd466, 0;
	@%p53 bra 	$L__BB180_43;
	cvt.u32.u64 	%r201, %rd97;
	cvt.u32.u64 	%r202, %rd515;
	div.u32 	%r203, %r202, %r201;
	mul.lo.s32 	%r204, %r203, %r201;
	sub.s32 	%r205, %r202, %r204;
	cvt.u64.u32 	%rd523, %r203;
	cvt.u64.u32 	%rd520, %r205;
	bra.uni 	$L__BB180_44;
$L__BB180_43:
	div.s64 	%rd523, %rd515, %rd97;
	mul.lo.s64 	%rd467, %rd523, %rd97;
	sub.s64 	%rd520, %rd515, %rd467;
$L__BB180_44:
	mad.lo.s64 	%rd530, %rd520, %rd104, %rd96;
	add.s32 	%r237, %r237, -2;
$L__BB180_45:
	and.b32  	%r206, %r6, 1;
	setp.eq.b32 	%p54, %r206, 1;
	not.pred 	%p55, %p54;
	@%p55 bra 	$L__BB180_53;
	mul.wide.u32 	%rd468, %r237, 8;
	add.s64 	%rd469, %rd2, %rd468;
	ld.global.u64 	%rd119, [%rd469];
	or.b64  	%rd470, %rd525, %rd119;
	and.b64  	%rd471, %rd470, -4294967296;
	setp.ne.s64 	%p56, %rd471, 0;
	@%p56 bra 	$L__BB180_48;
	cvt.u32.u64 	%r207, %rd119;
	cvt.u32.u64 	%r208, %rd525;
	rem.u32 	%r209, %r208, %r207;
	cvt.u64.u32 	%rd527, %r209;
	bra.uni 	$L__BB180_49;
$L__BB180_48:
	rem.s64 	%rd527, %rd525, %rd119;
$L__BB180_49:
	add.s64 	%rd473, %rd1, %rd468;
	ld.global.u64 	%rd123, [%rd473];
	mad.lo.s64 	%rd529, %rd123, %rd527, %rd529;
	or.b64  	%rd474, %rd523, %rd119;
	and.b64  	%rd475, %rd474, -4294967296;
	setp.ne.s64 	%p57, %rd475, 0;
	@%p57 bra 	$L__BB180_51;
	cvt.u32.u64 	%r210, %rd119;
	cvt.u32.u64 	%r211, %rd523;
	rem.u32 	%r212, %r211, %r210;
	cvt.u64.u32 	%rd528, %r212;
	bra.uni 	$L__BB180_52;
$L__BB180_51:
	rem.s64 	%rd528, %rd523, %rd119;
$L__BB180_52:
	mad.lo.s64 	%rd530, %rd528, %rd123, %rd530;
$L__BB180_53:
	shl.b64 	%rd476, %rd529, 2;
	add.s64 	%rd477, %rd571, %rd476;
	ld.global.f32 	%f80, [%rd477];
	abs.f32 	%f1, %f80;
	abs.f32 	%f2, %f1;
	setp.lt.f32 	%p58, %f2, 0f00800000;
	mul.f32 	%f81, %f2, 0f4B800000;
	selp.f32 	%f82, %f81, %f2, %p58;
	selp.f32 	%f83, 0fC1C00000, 0f00000000, %p58;
	mov.b32 	%r213, %f82;
	add.s32 	%r214, %r213, -1060439283;
	and.b32  	%r215, %r214, -8388608;
	sub.s32 	%r216, %r213, %r215;
	mov.b32 	%f84, %r216;
	cvt.rn.f32.s32 	%f85, %r215;
	fma.rn.f32 	%f86, %f85, 0f34000000, %f83;
	add.f32 	%f87, %f84, 0fBF800000;
	add.f32 	%f88, %f84, 0f3F800000;
	rcp.approx.ftz.f32 	%f89, %f88;
	add.f32 	%f90, %f87, %f87;
	mul.f32 	%f91, %f90, %f89;
	mul.f32 	%f92, %f91, %f91;
	sub.f32 	%f93, %f87, %f91;
	add.f32 	%f94, %f93, %f93;
	neg.f32 	%f95, %f91;
	fma.rn.f32 	%f96, %f95, %f87, %f94;
	mul.rn.f32 	%f97, %f89, %f96;
	fma.rn.f32 	%f98, %f92, 0f3A2C32E4, 0f3B52E7DB;
	fma.rn.f32 	%f99, %f98, %f92, 0f3C93BB73;
	fma.rn.f32 	%f100, %f99, %f92, 0f3DF6384F;
	mul.rn.f32 	%f101, %f100, %f92;
	fma.rn.f32 	%f102, %f91, 0f3FB8AA3B, %f86;
	sub.f32 	%f103, %f86, %f102;
	fma.rn.f32 	%f104, %f91, 0f3FB8AA3B, %f103;
	fma.rn.f32 	%f105, %f97, 0f3FB8AA3B, %f104;
	fma.rn.f32 	%f106, %f91, 0f32A55E34, %f105;
	mul.f32 	%f107, %f101, 0f40400000;
	fma.rn.f32 	%f108, %f107, %f97, %f106;
	fma.rn.f32 	%f109, %f101, %f91, %f108;
	add.rn.f32 	%f110, %f102, %f109;
	neg.f32 	%f111, %f102;
	add.rn.f32 	%f112, %f110, %f111;
	neg.f32 	%f113, %f112;
	add.rn.f32 	%f114, %f109, %f113;
	mov.f32 	%f115, 0f40400000;
	mul.rn.f32 	%f116, %f110, %f115;
	neg.f32 	%f117, %f116;
	fma.rn.f32 	%f118, %f110, 0f40400000, %f117;
	fma.rn.f32 	%f119, %f114, 0f40400000, %f118;
	cvt.rni.f32.f32 	%f120, %f116;
	sub.f32 	%f121, %f116, %f120;
	add.f32 	%f122, %f121, %f119;
	fma.rn.f32 	%f123, %f122, 0f391FCB8E, 0f3AAF85ED;
	fma.rn.f32 	%f124, %f123, %f122, 0f3C1D9856;
	fma.rn.f32 	%f125, %f124, %f122, 0f3D6357BB;
	fma.rn.f32 	%f126, %f125, %f122, 0f3E75FDEC;
	fma.rn.f32 	%f127, %f126, %f122, 0f3F317218;
	fma.rn.f32 	%f128, %f127, %f122, 0f3F800000;
	cvt.rzi.s32.f32 	%r217, %f120;
	setp.gt.f32 	%p59, %f120, 0f00000000;
	selp.b32 	%r218, 0, -2097152000, %p59;
	add.s32 	%r219, %r218, 2130706432;
	mov.b32 	%f129, %r219;
	mul.f32 	%f130, %f128, %f129;
	shl.b32 	%r220, %r217, 23;
	sub.s32 	%r221, %r220, %r218;
	mov.b32 	%f131, %r221;
	mul.f32 	%f132, %f130, %f131;
	abs.f32 	%f133, %f116;
	setp.gt.f32 	%p60, %f133, 0f43180000;
	setp.lt.f32 	%p61, %f116, 0f00000000;
	selp.f32 	%f134, 0f00000000, 0f7F800000, %p61;
	selp.f32 	%f3, %f134, %f132, %p60;
	setp.eq.f32 	%p62, %f1, 0f3F800000;
	mov.f32 	%f216, 0f3F800000;
	@%p62 bra 	$L__BB180_60;
	setp.num.f32 	%p63, %f2, %f2;
	@%p63 bra 	$L__BB180_56;
	mov.f32 	%f135, 0f40400000;
	add.rn.f32 	%f216, %f1, %f135;
	bra.uni 	$L__BB180_60;
$L__BB180_56:
	setp.neu.f32 	%p64, %f1, 0f00000000;
	setp.neu.f32 	%p65, %f2, 0f7F800000;
	and.pred  	%p66, %p64, %p65;
	@%p66 bra 	$L__BB180_58;
	add.f32 	%f216, %f1, %f1;
	bra.uni 	$L__BB180_60;
$L__BB180_58:
	setp.geu.f32 	%p67, %f1, 0f00000000;
	mov.f32 	%f216, %f3;
	@%p67 bra 	$L__BB180_60;
	neg.f32 	%f216, %f3;
$L__BB180_60:
	shl.b64 	%rd478, %rd530, 2;
	add.s64 	%rd479, %rd571, %rd478;
	ld.global.f32 	%f137, [%rd479];
	abs.f32 	%f8, %f137;
	abs.f32 	%f9, %f8;
	setp.lt.f32 	%p68, %f9, 0f00800000;
	mul.f32 	%f138, %f9, 0f4B800000;
	selp.f32 	%f139, %f138, %f9, %p68;
	selp.f32 	%f140, 0fC1C00000, 0f00000000, %p68;
	mov.b32 	%r222, %f139;
	add.s32 	%r223, %r222, -1060439283;
	and.b32  	%r224, %r223, -8388608;
	sub.s32 	%r225, %r222, %r224;
	mov.b32 	%f141, %r225;
	cvt.rn.f32.s32 	%f142, %r224;
	fma.rn.f32 	%f143, %f142, 0f34000000, %f140;
	add.f32 	%f144, %f141, 0fBF800000;
	add.f32 	%f145, %f141, 0f3F800000;
	rcp.approx.ftz.f32 	%f146, %f145;
	add.f32 	%f147, %f144, %f144;
	mul.f32 	%f148, %f147, %f146;
	mul.f32 	%f149, %f148, %f148;
	sub.f32 	%f150, %f144, %f148;
	add.f32 	%f151, %f150, %f150;
	neg.f32 	%f152, %f148;
	fma.rn.f32 	%f153, %f152, %f144, %f151;
	mul.rn.f32 	%f154, %f146, %f153;
	fma.rn.f32 	%f155, %f149, 0f3A2C32E4, 0f3B52E7DB;
	fma.rn.f32 	%f156, %f155, %f149, 0f3C93BB73;
	fma.rn.f32 	%f157, %f156, %f149, 0f3DF6384F;
	mul.rn.f32 	%f158, %f157, %f149;
	fma.rn.f32 	%f159, %f148, 0f3FB8AA3B, %f143;
	sub.f32 	%f160, %f143, %f159;
	fma.rn.f32 	%f161, %f148, 0f3FB8AA3B, %f160;
	fma.rn.f32 	%f162, %f154, 0f3FB8AA3B, %f161;
	fma.rn.f32 	%f163, %f148, 0f32A55E34, %f162;
	mul.f32 	%f164, %f158, 0f40400000;
	fma.rn.f32 	%f165, %f164, %f154, %f163;
	fma.rn.f32 	%f166, %f158, %f148, %f165;
	add.rn.f32 	%f167, %f159, %f166;
	neg.f32 	%f168, %f159;
	add.rn.f32 	%f169, %f167, %f168;
	neg.f32 	%f170, %f169;
	add.rn.f32 	%f171, %f166, %f170;
	mov.f32 	%f172, 0f40400000;
	mul.rn.f32 	%f173, %f167, %f172;
	neg.f32 	%f174, %f173;
	fma.rn.f32 	%f175, %f167, 0f40400000, %f174;
	fma.rn.f32 	%f176, %f171, 0f40400000, %f175;
	cvt.rni.f32.f32 	%f177, %f173;
	sub.f32 	%f178, %f173, %f177;
	add.f32 	%f179, %f178, %f176;
	fma.rn.f32 	%f180, %f179, 0f391FCB8E, 0f3AAF85ED;
	fma.rn.f32 	%f181, %f180, %f179, 0f3C1D9856;
	fma.rn.f32 	%f182, %f181, %f179, 0f3D6357BB;
	fma.rn.f32 	%f183, %f182, %f179, 0f3E75FDEC;
	fma.rn.f32 	%f184, %f183, %f179, 0f3F317218;
	fma.rn.f32 	%f185, %f184, %f179, 0f3F800000;
	cvt.rzi.s32.f32 	%r226, %f177;
	setp.gt.f32 	%p69, %f177, 0f00000000;
	selp.b32 	%r227, 0, -2097152000, %p69;
	add.s32 	%r228, %r227, 2130706432;
	mov.b32 	%f186, %r228;
	mul.f32 	%f187, %f185, %f186;
	shl.b32 	%r229, %r226, 23;
	sub.s32 	%r230, %r229, %r227;
	mov.b32 	%f188, %r230;
	mul.f32 	%f189, %f187, %f188;
	abs.f32 	%f190, %f173;
	setp.gt.f32 	%p70, %f190, 0f43180000;
	setp.lt.f32 	%p71, %f173, 0f00000000;
	selp.f32 	%f191, 0f00000000, 0f7F800000, %p71;
	selp.f32 	%f10, %f191, %f189, %p70;
	setp.eq.f32 	%p72, %f8, 0f3F800000;
	mov.f32 	%f217, 0f3F800000;
	@%p72 bra 	$L__BB180_67;
	setp.num.f32 	%p73, %f9, %f9;
	@%p73 bra 	$L__BB180_63;
	mov.f32 	%f192, 0f40400000;
	add.rn.f32 	%f217, %f8, %f192;
	bra.uni 	$L__BB180_67;
$L__BB180_63:
	setp.neu.f32 	%p74, %f8, 0f00000000;
	setp.neu.f32 	%p75, %f9, 0f7F800000;
	and.pred  	%p76, %p74, %p75;
	@%p76 bra 	$L__BB180_65;
	add.f32 	%f217, %f8, %f8;
	bra.uni 	$L__BB180_67;
$L__BB180_65:
	setp.geu.f32 	%p77, %f8, 0f00000000;
	mov.f32 	%f217, %f10;
	@%p77 bra 	$L__BB180_67;
	neg.f32 	%f217, %f10;
$L__BB180_67:
	add.f32 	%f193, %f216, %f217;
	st.shared.f32 	[%r5], %f193;
	bra.uni 	$L__BB180_135;
$L__BB180_68:
	cvt.u64.u32 	%rd131, %r4;
	setp.le.u64 	%p2, %rd264, %rd131;
	@%p2 bra 	$L__BB180_135;
	mov.u32 	%r57, %ctaid.y;
	cvt.u64.u32 	%rd269, %r57;
	mad.lo.s64 	%rd562, %rd264, %rd269, %rd131;
	cvt.u32.u64 	%r22, %rd263;
	add.s32 	%r241, %r22, -1;
	setp.lt.s32 	%p3, %r241, 0;
	@%p3 bra 	$L__BB180_127;
	and.b32  	%r24, %r22, 7;
	setp.lt.u32 	%p4, %r241, 7;
	@%p4 bra 	$L__BB180_98;
	add.s32 	%r239, %r22, -4;
	and.b32  	%r58, %r22, -8;
	neg.s32 	%r238, %r58;
$L__BB180_72:
	.pragma "nounroll";
	add.s32 	%r29, %r239, 3;
	mul.wide.u32 	%rd271, %r29, 8;
	add.s64 	%rd272, %rd2, %rd271;
	ld.global.u64 	%rd135, [%rd272];
	or.b64  	%rd273, %rd562, %rd135;
	and.b64  	%rd274, %rd273, -4294967296;
	setp.ne.s64 	%p5, %rd274, 0;
	@%p5 bra 	$L__BB180_74;
	cvt.u32.u64 	%r59, %rd135;
	cvt.u32.u64 	%r60, %rd562;
	div.u32 	%r61, %r60, %r59;
	mul.lo.s32 	%r62, %r61, %r59;
	sub.s32 	%r63, %r60, %r62;
	cvt.u64.u32 	%rd533, %r61;
	cvt.u64.u32 	%rd534, %r63;
	bra.uni 	$L__BB180_75;
$L__BB180_74:
	div.s64 	%rd533, %rd562, %rd135;
	mul.lo.s64 	%rd275, %rd533, %rd135;
	sub.s64 	%rd534, %rd562, %rd275;
$L__BB180_75:
	add.s64 	%rd277, %rd1, %rd271;
	ld.global.u64 	%rd278, [%rd277];
	mul.lo.s64 	%rd142, %rd278, %rd534;
	add.s32 	%r30, %r239, 2;
	mul.wide.u32 	%rd279, %r30, 8;
	add.s64 	%rd280, %rd2, %rd279;
	ld.global.u64 	%rd143, [%rd280];
	or.b64  	%rd281, %rd533, %rd143;
	and.b64  	%rd282, %rd281, -4294967296;
	setp.ne.s64 	%p6, %rd282, 0;
	@%p6 bra 	$L__BB180_77;
	cvt.u32.u64 	%r64, %rd143;
	cvt.u32.u64 	%r65, %rd533;
	div.u32 	%r66, %r65, %r64;
	mul.lo.s32 	%r67, %r66, %r64;
	sub.s32 	%r68, %r65, %r67;
	cvt.u64.u32 	%rd535, %r66;
	cvt.u64.u32 	%rd536, %r68;
	bra.uni 	$L__BB180_78;
$L__BB180_77:
	div.s64 	%rd535, %rd533, %rd143;
	mul.lo.s64 	%rd283, %rd535, %rd143;
	sub.s64 	%rd536, %rd533, %rd283;
$L__BB180_78:
	add.s64 	%rd285, %rd1, %rd279;
	ld.global.u64 	%rd286, [%rd285];
	mad.lo.s64 	%rd150, %rd286, %rd536, %rd142;
	add.s32 	%r31, %r239, 1;
	mul.wide.u32 	%rd287, %r31, 8;
	add.s64 	%rd288, %rd2, %rd287;
	ld.global.u64 	%rd151, [%rd288];
	or.b64  	%rd289, %rd535, %rd151;
	and.b64  	%rd290, %rd289, -4294967296;
	setp.ne.s64 	%p7, %rd290, 0;
	@%p7 bra 	$L__BB180_80;
	cvt.u32.u64 	%r69, %rd151;
	cvt.u32.u64 	%r70, %rd535;
	div.u32 	%r71, %r70, %r69;
	mul.lo.s32 	%r72, %r71, %r69;
	sub.s32 	%r73, %r70, %r72;
	cvt.u64.u32 	%rd537, %r71;
	cvt.u64.u32 	%rd538, %r73;
	bra.uni 	$L__BB180_81;
$L__BB180_80:
	div.s64 	%rd537, %rd535, %rd151;
	mul.lo.s64 	%rd291, %rd537, %rd151;
	sub.s64 	%rd538, %rd535, %rd291;
$L__BB180_81:
	add.s64 	%rd293, %rd1, %rd287;
	ld.global.u64 	%rd294, [%rd293];
	mad.lo.s64 	%rd158, %rd294, %rd538, %rd150;
	add.s32 	%r32, %r239, -4;
	mul.wide.u32 	%rd295, %r239, 8;
	add.s64 	%rd296, %rd2, %rd295;
	ld.global.u64 	%rd159, [%rd296];
	or.b64  	%rd297, %rd537, %rd159;
	and.b64  	%rd298, %rd297, -4294967296;
	setp.ne.s64 	%p8, %rd298, 0;
	@%p8 bra 	$L__BB180_83;
	cvt.u32.u64 	%r74, %rd159;
	cvt.u32.u64 	%r75, %rd537;
	div.u32 	%r76, %r75, %r74;
	mul.lo.s32 	%r77, %r76, %r74;
	sub.s32 	%r78, %r75, %r77;
	cvt.u64.u32 	%rd539, %r76;
	cvt.u64.u32 	%rd540, %r78;
	bra.uni 	$L__BB180_84;
$L__BB180_83:
	div.s64 	%rd539, %rd537, %rd159;
	mul.lo.s64 	%rd299, %rd539, %rd159;
	sub.s64 	%rd540, %rd537, %rd299;
$L__BB180_84:
	add.s64 	%rd301, %rd1, %rd295;
	ld.global.u64 	%rd302, [%rd301];
	mad.lo.s64 	%rd166, %rd302, %rd540, %rd158;
	add.s32 	%r33, %r239, -1;
	mul.wide.u32 	%rd303, %r33, 8;
	add.s64 	%rd304, %rd2, %rd303;
	ld.global.u64 	%rd167, [%rd304];
	or.b64  	%rd305, %rd539, %rd167;
	and.b64  	%rd306, %rd305, -4294967296;
	setp.ne.s64 	%p9, %rd306, 0;
	@%p9 bra 	$L__BB180_86;
	cvt.u32.u64 	%r79, %rd167;
	cvt.u32.u64 	%r80, %rd539;
	div.u32 	%r81, %r80, %r79;
	mul.lo.s32 	%r82, %r81, %r79;
	sub.s32 	%r83, %r80, %r82;
	cvt.u64.u32 	%rd541, %r81;
	cvt.u64.u32 	%rd542, %r83;
	bra.uni 	$L__BB180_87;
$L__BB180_86:
	div.s64 	%rd541, %rd539, %rd167;
	mul.lo.s64 	%rd307, %rd541, %rd167;
	sub.s64 	%rd542, %rd539, %rd307;
$L__BB180_87:
	add.s64 	%rd309, %rd1, %rd303;
	ld.global.u64 	%rd310, [%rd309];
	mad.lo.s64 	%rd174, %rd310, %rd542, %rd166;
	add.s32 	%r34, %r239, -2;
	mul.wide.u32 	%rd311, %r34, 8;
	add.s64 	%rd312, %rd2, %rd311;
	ld.global.u64 	%rd175, [%rd312];
	or.b64  	%rd313, %rd541, %rd175;
	and.b64  	%rd314, %rd313, -4294967296;
	setp.ne.s64 	%p10, %rd314, 0;
	@%p10 bra 	$L__BB180_89;
	cvt.u32.u64 	%r84, %rd175;
	cvt.u32.u64 	%r85, %rd541;
	div.u32 	%r86, %r85, %r84;
	mul.lo.s32 	%r87, %r86, %r84;
	sub.s32 	%r88, %r85, %r87;
	cvt.u64.u32 	%rd543, %r86;
	cvt.u64.u32 	%rd544, %r88;
	bra.uni 	$L__BB180_90;
$L__BB180_89:
	div.s64 	%rd543, %rd541, %rd175;
	mul.lo.s64 	%rd315, %rd543, %rd175;
	sub.s64 	%rd544, %rd541, %rd315;
$L__BB180_90:
	add.s64 	%rd317, %rd1, %rd311;
	ld.global.u64 	%rd318, [%rd317];
	mad.lo.s64 	%rd182, %rd318, %rd544, %rd174;
	add.s32 	%r35, %r239, -3;
	mul.wide.u32 	%rd319, %r35, 8;
	add.s64 	%rd320, %rd2, %rd319;
	ld.global.u64 	%rd183, [%rd320];
	or.b64  	%rd321, %rd543, %rd183;
	and.b64  	%rd322, %rd321, -4294967296;
	setp.ne.s64 	%p11, %rd322, 0;
	@%p11 bra 	$L__BB180_92;
	cvt.u32.u64 	%r89, %rd183;
	cvt.u32.u64 	%r90, %rd543;
	div.u32 	%r91, %r90, %r89;
	mul.lo.s32 	%r92, %r91, %r89;
	sub.s32 	%r93, %r90, %r92;
	cvt.u64.u32 	%rd545, %r91;
	cvt.u64.u32 	%rd546, %r93;
	bra.uni 	$L__BB180_93;
$L__BB180_92:
	div.s64 	%rd545, %rd543, %rd183;
	mul.lo.s64 	%rd323, %rd545, %rd183;
	sub.s64 	%rd546, %rd543, %rd323;
$L__BB180_93:
	add.s64 	%rd325, %rd1, %rd319;
	ld.global.u64 	%rd326, [%rd325];
	mad.lo.s64 	%rd190, %rd326, %rd546, %rd182;
	mul.wide.u32 	%rd327, %r32, 8;
	add.s64 	%rd328, %rd2, %rd327;
	ld.global.u64 	%rd191, [%rd328];
	or.b64  	%rd329, %rd545, %rd191;
	and.b64  	%rd330, %rd329, -4294967296;
	setp.ne.s64 	%p12, %rd330, 0;
	@%p12 bra 	$L__BB180_95;
	cvt.u32.u64 	%r94, %rd191;
	cvt.u32.u64 	%r95, %rd545;
	div.u32 	%r96, %r95, %r94;
	mul.lo.s32 	%r97, %r96, %r94;
	sub.s32 	%r98, %r95, %r97;
	cvt.u64.u32 	%rd562, %r96;
	cvt.u64.u32 	%rd548, %r98;
	bra.uni 	$L__BB180_96;
$L__BB180_95:
	div.s64 	%rd562, %rd545, %rd191;
	mul.lo.s64 	%rd331, %rd562, %rd191;
	sub.s64 	%rd548, %rd545, %rd331;
$L__BB180_96:
	add.s64 	%rd333, %rd1, %rd327;
	ld.global.u64 	%rd334, [%rd333];
	mad.lo.s64 	%rd335, %rd334, %rd548, %rd190;
	shl.b64 	%rd336, %rd335, 2;
	add.s64 	%rd571, %rd571, %rd336;
	add.s32 	%r239, %r239, -8;
	add.s32 	%r238, %r238, 8;
	setp.ne.s32 	%p13, %r238, 0;
	@%p13 bra 	$L__BB180_72;
	add.s32 	%r241, %r239, 3;
$L__BB180_98:
	setp.eq.s32 	%p14, %r24, 0;
	@%p14 bra 	$L__BB180_127;
	and.b32  	%r40, %r22, 3;
	setp.lt.u32 	%p15, %r24, 4;
	@%p15 bra 	$L__BB180_113;
	mul.wide.u32 	%rd338, %r241, 8;
	add.s64 	%rd339, %rd2, %rd338;
	ld.global.u64 	%rd202, [%rd339];
	or.b64  	%rd340, %rd562, %rd202;
	and.b64  	%rd341, %rd340, -4294967296;
	setp.ne.s64 	%p16, %rd341, 0;
	@%p16 bra 	$L__BB180_102;
	cvt.u32.u64 	%r99, %rd202;
	cvt.u32.u64 	%r100, %rd562;
	div.u32 	%r101, %r100, %r99;
	mul.lo.s32 	%r102, %r101, %r99;
	sub.s32 	%r103, %r100, %r102;
	cvt.u64.u32 	%rd552, %r101;
	cvt.u64.u32 	%rd553, %r103;
	bra.uni 	$L__BB180_103;
$L__BB180_102:
	div.s64 	%rd552, %rd562, %rd202;
	mul.lo.s64 	%rd342, %rd552, %rd202;
	sub.s64 	%rd553, %rd562, %rd342;
$L__BB180_103:
	add.s64 	%rd344, %rd1, %rd338;
	ld.global.u64 	%rd345, [%rd344];
	mul.lo.s64 	%rd209, %rd345, %rd553;
	add.s32 	%r41, %r241, -1;
	mul.wide.u32 	%rd346, %r41, 8;
	add.s64 	%rd347, %rd2, %rd346;
	ld.global.u64 	%rd210, [%rd347];
	or.b64  	%rd348, %rd552, %rd210;
	and.b64  	%rd349, %rd348, -4294967296;
	setp.ne.s64 	%p17, %rd349, 0;
	@%p17 bra 	$L__BB180_105;
	cvt.u32.u64 	%r104, %rd210;
	cvt.u32.u64 	%r105, %rd552;
	div.u32 	%r106, %r105, %r104;
	mul.lo.s32 	%r107, %r106, %r104;
	sub.s32 	%r108, %r105, %r107;
	cvt.u64.u32 	%rd554, %r106;
	cvt.u64.u32 	%rd555, %r108;
	bra.uni 	$L__BB180_106;
$L__BB180_105:
	div.s64 	%rd554, %rd552, %rd210;
	mul.lo.s64 	%rd350, %rd554, %rd210;
	sub.s64 	%rd555, %rd552, %rd350;
$L__BB180_106:
	add.s64 	%rd352, %rd1, %rd346;
	ld.global.u64 	%rd353, [%rd352];
	mad.lo.s64 	%rd217, %rd353, %rd555, %rd209;
	add.s32 	%r42, %r241, -2;
	mul.wide.u32 	%rd354, %r42, 8;
	add.s64 	%rd355, %rd2, %rd354;
	ld.global.u64 	%rd218, [%rd355];
	or.b64  	%rd356, %rd554, %rd218;
	and.b64  	%rd357, %rd356, -4294967296;
	setp.ne.s64 	%p18, %rd357, 0;
	@%p18 bra 	$L__BB180_108;
	cvt.u32.u64 	%r109, %rd218;
	cvt.u32.u64 	%r110, %rd554;
	div.u32 	%r111, %r110, %r109;
	mul.lo.s32 	%r112, %r111, %r109;
	sub.s32 	%r113, %r110, %r112;
	cvt.u64.u32 	%rd556, %r111;
	cvt.u64.u32 	%rd557, %r113;
	bra.uni 	$L__BB180_109;
$L__BB180_108:
	div.s64 	%rd556, %rd554, %rd218;
	mul.lo.s64 	%rd358, %rd556, %rd218;
	sub.s64 	%rd557, %rd554, %rd358;
$L__BB180_109:
	add.s64 	%rd360, %rd1, %rd354;
	ld.global.u64 	%rd361, [%rd360];
	mad.lo.s64 	%rd225, %rd361, %rd557, %rd217;
	add.s32 	%r43, %r241, -3;
	mul.wide.u32 	%rd362, %r43, 8;
	add.s64 	%rd363, %rd2, %rd362;
	ld.global.u64 	%rd226, [%rd363];
	or.b64  	%rd364, %rd556, %rd226;
	and.b64  	%rd365, %rd364, -4294967296;
	setp.ne.s64 	%p19, %rd365, 0;
	@%p19 bra 	$L__BB180_111;
	cvt.u32.u64 	%r114, %rd226;
	cvt.u32.u64 	%r115, %rd556;
	div.u32 	%r116, %r115, %r114;
	mul.lo.s32 	%r117, %r116, %r114;
	sub.s32 	%r118, %r115, %r117;
	cvt.u64.u32 	%rd562, %r116;
	cvt.u64.u32 	%rd559, %r118;
	bra.uni 	$L__BB180_112;
$L__BB180_111:
	div.s64 	%rd562, %rd556, %rd226;
	mul.lo.s64 	%rd366, %rd562, %rd226;
	sub.s64 	%rd559, %rd556, %rd366;
$L__BB180_112:
	add.s64 	%rd368, %rd1, %rd362;
	ld.global.u64 	%rd369, [%rd368];
	mad.lo.s64 	%rd370, %rd369, %rd559, %rd225;
	shl.b64 	%rd371, %rd370, 2;
	add.s64 	%rd571, %rd571, %rd371;
	add.s32 	%r241, %r241, -4;
$L__BB180_113:
	setp.eq.s32 	%p20, %r40, 0;
	@%p20 bra 	$L__BB180_127;
	setp.eq.s32 	%p21, %r40, 1;
	@%p21 bra 	$L__BB180_122;
	mul.wide.u32 	%rd373, %r241, 8;
	add.s64 	%rd374, %rd2, %rd373;
	ld.global.u64 	%rd237, [%rd374];
	or.b64  	%rd375, %rd562, %rd237;
	and.b64  	%rd376, %rd375, -4294967296;
	setp.ne.s64 	%p22, %rd376, 0;
	@%p22 bra 	$L__BB180_117;
	cvt.u32.u64 	%r119, %rd237;
	cvt.u32.u64 	%r120, %rd562;
	div.u32 	%r121, %r120, %r119;
	mul.lo.s32 	%r122, %r121, %r119;
	sub.s32 	%r123, %r120, %r122;
	cvt.u64.u32 	%rd563, %r121;
	cvt.u64.u32 	%rd564, %r123;
	bra.uni 	$L__BB180_118;
$L__BB180_117:
	div.s64 	%rd563, %rd562, %rd237;
	mul.lo.s64 	%rd377, %rd563, %rd237;
	sub.s64 	%rd564, %rd562, %rd377;
$L__BB180_118:
	add.s64 	%rd379, %rd1, %rd373;
	ld.global.u64 	%rd380, [%rd379];
	mul.lo.s64 	%rd244, %rd380, %rd564;
	add.s32 	%r46, %r241, -1;
	mul.wide.u32 	%rd381, %r46, 8;
	add.s64 	%rd382, %rd2, %rd381;
	ld.global.u64 	%rd245, [%rd382];
	or.b64  	%rd383, %rd563, %rd245;
	and.b64  	%rd384, %rd383, -4294967296;
	setp.ne.s64 	%p23, %rd384, 0;
	@%p23 bra 	$L__BB180_120;
	cvt.u32.u64 	%r124, %rd245;
	cvt.u32.u64 	%r125, %rd563;
	div.u32 	%r126, %r125, %r124;
	mul.lo.s32 	%r127, %r126, %r124;
	sub.s32 	%r128, %r125, %r127;
	cvt.u64.u32 	%rd562, %r126;
	cvt.u64.u32 	%rd566, %r128;
	bra.uni 	$L__BB180_121;
$L__BB180_120:
	div.s64 	%rd562, %rd563, %rd245;
	mul.lo.s64 	%rd385, %rd562, %rd245;
	sub.s64 	%rd566, %rd563, %rd385;
$L__BB180_121:
	add.s64 	%rd387, %rd1, %rd381;
	ld.global.u64 	%rd388, [%rd387];
	mad.lo.s64 	%rd389, %rd388, %rd566, %rd244;
	shl.b64 	%rd390, %rd389, 2;
	add.s64 	%rd571, %rd571, %rd390;
	add.s32 	%r241, %r241, -2;
$L__BB180_122:
	and.b32  	%r129, %r22, 1;
	setp.eq.b32 	%p24, %r129, 1;
	not.pred 	%p25, %p24;
	@%p25 bra 	$L__BB180_127;
	mul.wide.u32 	%rd391, %r241, 8;
	add.s64 	%rd392, %rd2, %rd391;
	ld.global.u64 	%rd256, [%rd392];
	or.b64  	%rd393, %rd562, %rd256;
	and.b64  	%rd394, %rd393, -4294967296;
	setp.ne.s64 	%p26, %rd394, 0;
	@%p26 bra 	$L__BB180_125;
	cvt.u32.u64 	%r130, %rd256;
	cvt.u32.u64 	%r131, %rd562;
	rem.u32 	%r132, %r131, %r130;
	cvt.u64.u32 	%rd570, %r132;
	bra.uni 	$L__BB180_126;
$L__BB180_125:
	rem.s64 	%rd570, %rd562, %rd256;
$L__BB180_126:
	add.s64 	%rd396, %rd1, %rd391;
	ld.global.u64 	%rd397, [%rd396];
	mul.lo.s64 	%rd398, %rd397, %rd570;
	shl.b64 	%rd399, %rd398, 2;
	add.s64 	%rd571, %rd571, %rd399;
$L__BB180_127:
	ld.global.f32 	%f23, [%rd571];
	abs.f32 	%f15, %f23;
	abs.f32 	%f16, %f15;
	setp.lt.f32 	%p27, %f16, 0f00800000;
	mul.f32 	%f24, %f16, 0f4B800000;
	selp.f32 	%f25, %f24, %f16, %p27;
	selp.f32 	%f26, 0fC1C00000, 0f00000000, %p27;
	mov.b32 	%r133, %f25;
	add.s32 	%r134, %r133, -1060439283;
	and.b32  	%r135, %r134, -8388608;
	sub.s32 	%r136, %r133, %r135;
	mov.b32 	%f27, %r136;
	cvt.rn.f32.s32 	%f28, %r135;
	fma.rn.f32 	%f29, %f28, 0f34000000, %f26;
	add.f32 	%f30, %f27, 0fBF800000;
	add.f32 	%f31, %f27, 0f3F800000;
	rcp.approx.ftz.f32 	%f32, %f31;
	add.f32 	%f33, %f30, %f30;
	mul.f32 	%f34, %f33, %f32;
	mul.f32 	%f35, %f34, %f34;
	sub.f32 	%f36, %f30, %f34;
	add.f32 	%f37, %f36, %f36;
	neg.f32 	%f38, %f34;
	fma.rn.f32 	%f39, %f38, %f30, %f37;
	mul.rn.f32 	%f40, %f32, %f39;
	fma.rn.f32 	%f41, %f35, 0f3A2C32E4, 0f3B52E7DB;
	fma.rn.f32 	%f42, %f41, %f35, 0f3C93BB73;
	fma.rn.f32 	%f43, %f42, %f35, 0f3DF6384F;
	mul.rn.f32 	%f44, %f43, %f35;
	fma.rn.f32 	%f45, %f34, 0f3FB8AA3B, %f29;
	sub.f32 	%f46, %f29, %f45;
	fma.rn.f32 	%f47, %f34, 0f3FB8AA3B, %f46;
	fma.rn.f32 	%f48, %f40, 0f3FB8AA3B, %f47;
	fma.rn.f32 	%f49, %f34, 0f32A55E34, %f48;
	mul.f32 	%f50, %f44, 0f40400000;
	fma.rn.f32 	%f51, %f50, %f40, %f49;
	fma.rn.f32 	%f52, %f44, %f34, %f51;
	add.rn.f32 	%f53, %f45, %f52;
	neg.f32 	%f54, %f45;
	add.rn.f32 	%f55, %f53, %f54;
	neg.f32 	%f56, %f55;
	add.rn.f32 	%f57, %f52, %f56;
	mov.f32 	%f58, 0f40400000;
	mul.rn.f32 	%f59, %f53, %f58;
	neg.f32 	%f60, %f59;
	fma.rn.f32 	%f61, %f53, 0f40400000, %f60;
	fma.rn.f32 	%f62, %f57, 0f40400000, %f61;
	cvt.rni.f32.f32 	%f63, %f59;
	sub.f32 	%f64, %f59, %f63;
	add.f32 	%f65, %f64, %f62;
	fma.rn.f32 	%f66, %f65, 0f391FCB8E, 0f3AAF85ED;
	fma.rn.f32 	%f67, %f66, %f65, 0f3C1D9856;
	fma.rn.f32 	%f68, %f67, %f65, 0f3D6357BB;
	fma.rn.f32 	%f69, %f68, %f65, 0f3E75FDEC;
	fma.rn.f32 	%f70, %f69, %f65, 0f3F317218;
	fma.rn.f32 	%f71, %f70, %f65, 0f3F800000;
	cvt.rzi.s32.f32 	%r137, %f63;
	setp.gt.f32 	%p28, %f63, 0f00000000;
	selp.b32 	%r138, 0, -2097152000, %p28;
	add.s32 	%r139, %r138, 2130706432;
	mov.b32 	%f72, %r139;
	mul.f32 	%f73, %f71, %f72;
	shl.b32 	%r140, %r137, 23;
	sub.s32 	%r141, %r140, %r138;
	mov.b32 	%f74, %r141;
	mul.f32 	%f75, %f73, %f74;
	abs.f32 	%f76, %f59;
	setp.gt.f32 	%p29, %f76, 0f43180000;
	setp.lt.f32 	%p30, %f59, 0f00000000;
	selp.f32 	%f77, 0f00000000, 0f7F800000, %p30;
	selp.f32 	%f17, %f77, %f75, %p29;
	setp.eq.f32 	%p31, %f15, 0f3F800000;
	mov.f32 	%f218, 0f3F800000;
	@%p31 bra 	$L__BB180_134;
	setp.num.f32 	%p32, %f16, %f16;
	@%p32 bra 	$L__BB180_130;
	mov.f32 	%f78, 0f40400000;
	add.rn.f32 	%f218, %f15, %f78;
	bra.uni 	$L__BB180_134;
$L__BB180_130:
	setp.neu.f32 	%p33, %f15, 0f00000000;
	setp.neu.f32 	%p34, %f16, 0f7F800000;
	and.pred  	%p35, %p33, %p34;
	@%p35 bra 	$L__BB180_132;
	add.f32 	%f218, %f15, %f15;
	bra.uni 	$L__BB180_134;
$L__BB180_132:
	setp.geu.f32 	%p36, %f15, 0f00000000;
	mov.f32 	%f218, %f17;
	@%p36 bra 	$L__BB180_134;
	neg.f32 	%f218, %f17;
$L__BB180_134:
	st.shared.f32 	[%r5], %f218;
$L__BB180_135:
	bar.sync 	0;
	setp.lt.u32 	%p78, %r243, 66;
	@%p78 bra 	$L__BB180_139;
$L__BB180_136:
	shr.u32 	%r50, %r243, 1;
	setp.ge.u32 	%p79, %r1, %r50;
	@%p79 bra 	$L__BB180_138;
	ld.shared.f32 	%f194, [%r5];
	shl.b32 	%r231, %r50, 2;
	add.s32 	%r232, %r5, %r231;
	ld.shared.f32 	%f195, [%r232];
	add.f32 	%f196, %f194, %f195;
	st.shared.f32 	[%r5], %f196;
$L__BB180_138:
	bar.sync 	0;
	setp.gt.u32 	%p80, %r243, 131;
	mov.u32 	%r243, %r50;
	@%p80 bra 	$L__BB180_136;
$L__BB180_139:
	setp.gt.u32 	%p81, %r1, 31;
	@%p81 bra 	$L__BB180_142;
	ld.volatile.shared.f32 	%f197, [%r5];
	ld.volatile.shared.f32 	%f198, [%r5+128];
	add.f32 	%f199, %f197, %f198;
	st.volatile.shared.f32 	[%r5], %f199;
	ld.volatile.shared.f32 	%f200, [%r5];
	ld.volatile.shared.f32 	%f201, [%r5+64];
	add.f32 	%f202, %f200, %f201;
	st.volatile.shared.f32 	[%r5], %f202;
	ld.volatile.shared.f32 	%f203, [%r5];
	ld.volatile.shared.f32 	%f204, [%r5+32];
	add.f32 	%f205, %f203, %f204;
	st.volatile.shared.f32 	[%r5], %f205;
	ld.volatile.shared.f32 	%f206, [%r5];
	ld.volatile.shared.f32 	%f207, [%r5+16];
	add.f32 	%f208, %f206, %f207;
	st.volatile.shared.f32 	[%r5], %f208;
	ld.volatile.shared.f32 	%f209, [%r5];
	ld.volatile.shared.f32 	%f210, [%r5+8];
	add.f32 	%f211, %f209, %f210;
	st.volatile.shared.f32 	[%r5], %f211;
	ld.volatile.shared.f32 	%f212, [%r5];
	ld.volatile.shared.f32 	%f213, [%r5+4];
	add.f32 	%f214, %f212, %f213;
	st.volatile.shared.f32 	[%r5], %f214;
	setp.ne.s32 	%p82, %r1, 0;
	@%p82 bra 	$L__BB180_142;
	ld.param.u64 	%rd486, [contiguous_reducel32_f32_param_0];
	ld.shared.f32 	%f215, [reducel3sdata_f32];
	cvt.u64.u32 	%rd480, %r2;
	mov.u32 	%r233, %ctaid.y;
	cvt.u64.u32 	%rd481, %r233;
	mad.lo.s64 	%rd482, %rd265, %rd481, %rd480;
	cvta.to.global.u64 	%rd483, %rd486;
	shl.b64 	%rd484, %rd482, 2;
	add.s64 	%rd485, %rd483, %rd484;
	st.global.f32 	[%rd485], %f215;
$L__BB180_142:
	ret;

}
	// .globl	contiguous_reducel322_f32
.visible .entry contiguous_reducel322_f32(
	.param .u64 .ptr .align 1 contiguous_reducel322_f32_param_0,
	.param .u64 .ptr .align 1 contiguous_reducel322_f32_param_1,
	.param .u64 contiguous_reducel322_f32_param_2,
	.param .u64 contiguous_reducel322_f32_param_3
)
{
	.reg .pred 	%p<8>;
	.reg .b32 	%r<20>;
	.reg .b32 	%f<27>;
	.reg .b64 	%rd<27>;

	ld.param.u64 	%rd4, [contiguous_reducel322_f32_param_0];
	ld.param.u64 	%rd7, [contiguous_reducel322_f32_param_1];
	ld.param.u64 	%rd5, [contiguous_reducel322_f32_param_2];
	ld.param.u64 	%rd6, [contiguous_reducel322_f32_param_3];
	cvta.to.global.u64 	%rd1, %rd7;
	mov.u32 	%r1, %tid.x;
	mov.u32 	%r2, %ctaid.x;
	mov.u32 	%r19, %ntid.x;
	mul.lo.s32 	%r8, %r2, %r19;
	shl.b32 	%r9, %r8, 1;
	add.s32 	%r4, %r9, %r1;
	shl.b32 	%r10, %r1, 2;
	mov.u32 	%r11, reducel3sdata_f32;
	add.s32 	%r5, %r11, %r10;
	mov.b32 	%r12, 0;
	st.shared.u32 	[%r5], %r12;
	add.s32 	%r13, %r4, %r19;
	cvt.u64.u32 	%rd2, %r13;
	setp.le.u64 	%p1, %rd5, %rd2;
	@%p1 bra 	$L__BB181_2;
	cvt.u64.u32 	%rd12, %r4;
	mov.u32 	%r15, %ctaid.y;
	cvt.u64.u32 	%rd13, %r15;
	mul.lo.s64 	%rd14, %rd5, %rd13;
	add.s64 	%rd15, %rd14, %rd12;
	shl.b64 	%rd16, %rd15, 2;
	add.s64 	%rd17, %rd1, %rd16;
	ld.global.f32 	%f2, [%rd17];
	add.s64 	%rd18, %rd14, %rd2;
	shl.b64 	%rd19, %rd18, 2;
	add.s64 	%rd20, %rd1, %rd19;
	ld.global.f32 	%f3, [%rd20];
	add.f32 	%f4, %f2, %f3;
	st.shared.f32 	[%r5], %f4;
	bra.uni 	$L__BB181_4;
$L__BB181_2:
	cvt.u64.u32 	%rd3, %r4;
	setp.le.u64 	%p2, %rd5, %rd3;
	@%p2 bra 	$L__BB181_4;
	mov.u32 	%r14, %ctaid.y;
	cvt.u64.u32 	%rd8, %r14;
	mad.lo.s64 	%rd9, %rd5, %rd8, %rd3;
	shl.b64 	%rd10, %rd9, 2;
	add.s64 	%rd11, %rd1, %rd10;
	ld.global.f32 	%f1, [%rd11];
	st.shared.f32 	[%r5], %f1;
$L__BB181_4:
	bar.sync 	0;
	setp.lt.u32 	%p3, %r19, 66;
	@%p3 bra 	$L__BB181_8;
$L__BB181_5:
	shr.u32 	%r7, %r19, 1;
	setp.ge.u32 	%p4, %r1, %r7;
	@%p4 bra 	$L__BB181_7;
	ld.shared.f32 	%f5, [%r5];
	shl.b32 	%r16, %r7, 2;
	add.s32 	%r17, %r5, %r16;
	ld.shared.f32 	%f6, [%r17];
	add.f32 	%f7, %f5, %f6;
	st.shared.f32 	[%r5], %f7;
$L__BB181_7:
	bar.sync 	0;
	setp.gt.u32 	%p5, %r19, 131;
	mov.u32 	%r19, %r7;
	@%p5 bra 	$L__BB181_5;
$L__BB181_8:
	setp.gt.u32 	%p6, %r1, 31;
	@%p6 bra 	$L__BB181_11;
	ld.volatile.shared.f32 	%f8, [%r5];
	ld.volatile.shared.f32 	%f9, [%r5+128];
	add.f32 	%f10, %f8, %f9;
	st.volatile.shared.f32 	[%r5], %f10;
	ld.volatile.shared.f32 	%f11, [%r5];
	ld.volatile.shared.f32 	%f12, [%r5+64];
	add.f32 	%f13, %f11, %f12;
	st.volatile.shared.f32 	[%r5], %f13;
	ld.volatile.shared.f32 	%f14, [%r5];
	ld.volatile.shared.f32 	%f15, [%r5+32];
	add.f32 	%f16, %f14, %f15;
	st.volatile.shared.f32 	[%r5], %f16;
	ld.volatile.shared.f32 	%f17, [%r5];
	ld.volatile.shared.f32 	%f18, [%r5+16];
	add.f32 	%f19, %f17, %f18;
	st.volatile.shared.f32 	[%r5], %f19;
	ld.volatile.shared.f32 	%f20, [%r5];
	ld.volatile.shared.f32 	%f21, [%r5+8];
	add.f32 	%f22, %f20, %f21;
	st.volatile.shared.f32 	[%r5], %f22;
	ld.volatile.shared.f32 	%f23, [%r5];
	ld.volatile.shared.f32 	%f24, [%r5+4];
	add.f32 	%f25, %f23, %f24;
	st.volatile.shared.f32 	[%r5], %f25;
	setp.ne.s32 	%p7, %r1, 0;
	@%p7 bra 	$L__BB181_11;
	ld.shared.f32 	%f26, [reducel3sdata_f32];
	cvt.u64.u32 	%rd21, %r2;
	mov.u32 	%r18, %ctaid.y;
	cvt.u64.u32 	%rd22, %r18;
	mad.lo.s64 	%rd23, %rd6, %rd22, %rd21;
	cvta.to.global.u64 	%rd24, %rd4;
	shl.b64 	%rd25, %rd23, 2;
	add.s64 	%rd26, %rd24, %rd25;
	st.global.f32 	[%rd26], %f26;
$L__BB181_11:
	ret;

}
	// .globl	contiguous_reducel33_f32
.visible .entry contiguous_reducel33_f32(
	.param .u64 .ptr .align 1 contiguous_reducel33_f32_param_0,
	.param .u64 .ptr .align 1 contiguous_reducel33_f32_param_1,
	.param .u64 .ptr .align 1 contiguous_reducel33_f32_param_2,
	.param .u64 .ptr .align 1 contiguous_reducel33_f32_param_3,
	.param .u64 contiguous_reducel33_f32_param_4,
	.param .u64 contiguous_reducel33_f32_param_5,
	.param .u64 contiguous_reducel33_f32_param_6
)
{
	.reg .pred 	%p<48>;
	.reg .b32 	%r<214>;
	.reg .b32 	%f<119>;
	.reg .b64 	%rd<308>;

	ld.param.u64 	%rd144, [contiguous_reducel33_f32_param_0];
	ld.param.u64 	%rd145, [contiguous_reducel33_f32_param_1];
	ld.param.u64 	%rd148, [contiguous_reducel33_f32_param_2];
	ld.param.u64 	%rd149, [contiguous_reducel33_f32_param_3];
	ld.param.u64 	%rd146, [contiguous_reducel33_f32_param_4];
	ld.param.u64 	%rd147, [contiguous_reducel33_f32_param_5];
	ld.param.u64 	%rd150, [contiguous_reducel33_f32_param_6];
	cvta.to.global.u64 	%rd1, %rd149;
	cvta.to.global.u64 	%rd2, %rd148;
	mov.u32 	%r1, %tid.y;
	mov.u32 	%r2, %ntid.x;
	mov.u32 	%r3, %tid.x;
	mad.lo.s32 	%r64, %r1, %r2, %r3;
	mov.u32 	%r65, %ctaid.x;
	mad.lo.s32 	%r66, %r65, %r2, %r3;
	mov.u32 	%r4, %ctaid.y;
	mov.u32 	%r5, %ntid.y;
	mad.lo.s32 	%r67, %r4, %r5, %r1;
	shl.b32 	%r68, %r64, 2;
	mov.u32 	%r69, reducel3sdata_f32;
	add.s32 	%r7, %r69, %r68;
	mov.b32 	%r70, 0;
	st.shared.u32 	[%r7], %r70;
	cvt.u64.u32 	%rd3, %r66;
	setp.le.u64 	%p1, %rd147, %rd3;
	cvt.u64.u32 	%rd152, %r67;
	setp.le.u64 	%p2, %rd150, %rd152;
	or.pred  	%p3, %p1, %p2;
	@%p3 bra 	$L__BB182_83;
	cvt.u32.u64 	%r71, %rd3;
	cvt.u32.u64 	%r72, %rd147;
	mad.lo.s32 	%r204, %r67, %r72, %r71;
	cvt.u32.u64 	%r9, %rd146;
	add.s32 	%r203, %r9, -1;
	setp.lt.s32 	%p4, %r203, 0;
	mov.b64 	%rd307, 0;
	@%p4 bra 	$L__BB182_59;
	setp.lt.u32 	%p5, %r203, 7;
	mov.b64 	%rd307, 0;
	@%p5 bra 	$L__BB182_30;
	add.s32 	%r199, %r9, -4;
	and.b32  	%r73, %r9, -8;
	neg.s32 	%r198, %r73;
	mov.b64 	%rd307, 0;
$L__BB182_4:
	.pragma "nounroll";
	add.s32 	%r16, %r199, 3;
	cvt.u64.u32 	%rd5, %r204;
	mul.wide.u32 	%rd157, %r16, 8;
	add.s64 	%rd158, %rd2, %rd157;
	ld.global.u64 	%rd6, [%rd158];
	and.b64  	%rd159, %rd6, -4294967296;
	setp.ne.s64 	%p6, %rd159, 0;
	@%p6 bra 	$L__BB182_6;
	cvt.u32.u64 	%r74, %rd6;
	cvt.u32.u64 	%r75, %rd5;
	div.u32 	%r76, %r75, %r74;
	mul.lo.s32 	%r77, %r76, %r74;
	sub.s32 	%r78, %r75, %r77;
	cvt.u64.u32 	%rd272, %r76;
	cvt.u64.u32 	%rd273, %r78;
	bra.uni 	$L__BB182_7;
$L__BB182_6:
	div.s64 	%rd272, %rd5, %rd6;
	mul.lo.s64 	%rd160, %rd272, %rd6;
	sub.s64 	%rd273, %rd5, %rd160;
$L__BB182_7:
	mul.wide.u32 	%rd161, %r16, 8;
	add.s64 	%rd162, %rd1, %rd161;
	ld.global.u64 	%rd163, [%rd162];
	mad.lo.s64 	%rd13, %rd163, %rd273, %rd307;
	add.s32 	%r17, %r199, 2;
	and.b64  	%rd14, %rd272, 4294967295;
	mul.wide.u32 	%rd164, %r17, 8;
	add.s64 	%rd165, %rd2, %rd164;
	ld.global.u64 	%rd15, [%rd165];
	and.b64  	%rd166, %rd15, -4294967296;
	setp.ne.s64 	%p7, %rd166, 0;
	@%p7 bra 	$L__BB182_9;
	cvt.u32.u64 	%r79, %rd15;
	cvt.u32.u64 	%r80, %rd14;
	div.u32 	%r81, %r80, %r79;
	mul.lo.s32 	%r82, %r81, %r79;
	sub.s32 	%r83, %r80, %r82;
	cvt.u64.u32 	%rd274, %r81;
	cvt.u64.u32 	%rd275, %r83;
	bra.uni 	$L__BB182_10;
$L__BB182_9:
	div.s64 	%rd274, %rd14, %rd15;
	mul.lo.s64 	%rd167, %rd274, %rd15;
	sub.s64 	%rd275, %rd14, %rd167;
$L__BB182_10:
	mul.wide.u32 	%rd168, %r17, 8;
	add.s64 	%rd169, %rd1, %rd168;
	ld.global.u64 	%rd170, [%rd169];
	mad.lo.s64 	%rd22, %rd170, %rd275, %rd13;
	add.s32 	%r18, %r199, 1;
	and.b64  	%rd23, %rd274, 4294967295;
	mul.wide.u32 	%rd171, %r18, 8;
	add.s64 	%rd172, %rd2, %rd171;
	ld.global.u64 	%rd24, [%rd172];
	and.b64  	%rd173, %rd24, -4294967296;
	setp.ne.s64 	%p8, %rd173, 0;
	@%p8 bra 	$L__BB182_12;
	cvt.u32.u64 	%r84, %rd24;
	cvt.u32.u64 	%r85, %rd23;
	div.u32 	%r86, %r85, %r84;
	mul.lo.s32 	%r87, %r86, %r84;
	sub.s32 	%r88, %r85, %r87;
	cvt.u64.u32 	%rd276, %r86;
	cvt.u64.u32 	%rd277, %r88;
	bra.uni 	$L__BB182_13;
$L__BB182_12:
	div.s64 	%rd276, %rd23, %rd24;
	mul.lo.s64 	%rd174, %rd276, %rd24;
	sub.s64 	%rd277, %rd23, %rd174;
$L__BB182_13:
	mul.wide.u32 	%rd175, %r18, 8;
	add.s64 	%rd176, %rd1, %rd175;
	ld.global.u64 	%rd177, [%rd176];
	mad.lo.s64 	%rd31, %rd177, %rd277, %rd22;
	and.b64  	%rd32, %rd276, 4294967295;
	mul.wide.u32 	%rd178, %r199, 8;
	add.s64 	%rd179, %rd2, %rd178;
	ld.global.u64 	%rd33, [%rd179];
	and.b64  	%rd180, %rd33, -4294967296;
	setp.ne.s64 	%p9, %rd180, 0;
	@%p9 bra 	$L__BB182_15;
	cvt.u32.u64 	%r89, %rd33;
	cvt.u32.u64 	%r90, %rd32;
	div.u32 	%r91, %r90, %r89;
	mul.lo.s32 	%r92, %r91, %r89;
	sub.s32 	%r93, %r90, %r92;
	cvt.u64.u32 	%rd278, %r91;
	cvt.u64.u32 	%rd279, %r93;
	bra.uni 	$L__BB182_16;
$L__BB182_15:
	div.s64 	%rd278, %rd32, %rd33;
	mul.lo.s64 	%rd181, %rd278, %rd33;
	sub.s64 	%rd279, %rd32, %rd181;
$L__BB182_16:
	mul.wide.u32 	%rd182, %r199, 8;
	add.s64 	%rd183, %rd1, %rd182;
	ld.global.u64 	%rd184, [%rd183];
	mad.lo.s64 	%rd40, %rd184, %rd279, %rd31;
	add.s32 	%r19, %r199, -1;
	and.b64  	%rd41, %rd278, 4294967295;
	mul.wide.u32 	%rd185, %r19, 8;
	add.s64 	%rd186, %rd2, %rd185;
	ld.global.u64 	%rd42, [%rd186];
	and.b64  	%rd187, %rd42, -4294967296;
	setp.ne.s64 	%p10, %rd187, 0;
	@%p10 bra 	$L__BB182_18;
	cvt.u32.u64 	%r94, %rd42;
	cvt.u32.u64 	%r95, %rd41;
	div.u32 	%r96, %r95, %r94;
	mul.lo.s32 	%r97, %r96, %r94;
	sub.s32 	%r98, %r95, %r97;
	cvt.u64.u32 	%rd280, %r96;
	cvt.u64.u32 	%rd281, %r98;
	bra.uni 	$L__BB182_19;
$L__BB182_18:
	div.s64 	%rd280, %rd41, %rd42;
	mul.lo.s64 	%rd188, %rd280, %rd42;
	sub.s64 	%rd281, %rd41, %rd188;
$L__BB182_19:
	mul.wide.u32 	%rd189, %r19, 8;
	add.s64 	%rd190, %rd1, %rd189;
	ld.global.u64 	%rd191, [%rd190];
	mad.lo.s64 	%rd49, %rd191, %rd281, %rd40;
	add.s32 	%r20, %r199, -2;
	and.b64  	%rd50, %rd280, 4294967295;
	mul.wide.u32 	%rd192, %r20, 8;
	add.s64 	%rd193, %rd2, %rd192;
	ld.global.u64 	%rd51, [%rd193];
	and.b64  	%rd194, %rd51, -4294967296;
	setp.ne.s64 	%p11, %rd194, 0;
	@%p11 bra 	$L__BB182_21;
	cvt.u32.u64 	%r99, %rd51;
	cvt.u32.u64 	%r100, %rd50;
	div.u32 	%r101, %r100, %r99;
	mul.lo.s32 	%r102, %r101, %r99;
	sub.s32 	%r103, %r100, %r102;
	cvt.u64.u32 	%rd282, %r101;
	cvt.u64.u32 	%rd283, %r103;
	bra.uni 	$L__BB182_22;
$L__BB182_21:
	div.s64 	%rd282, %rd50, %rd51;
	mul.lo.s64 	%rd195, %rd282, %rd51;
	sub.s64 	%rd283, %rd50, %rd195;
$L__BB182_22:
	mul.wide.u32 	%rd196, %r20, 8;
	add.s64 	%rd197, %rd1, %rd196;
	ld.global.u64 	%rd198, [%rd197];
	mad.lo.s64 	%rd58, %rd198, %rd283, %rd49;
	add.s32 	%r21, %r199, -3;
	and.b64  	%rd59, %rd282, 4294967295;
	mul.wide.u32 	%rd199, %r21, 8;
	add.s64 	%rd200, %rd2, %rd199;
	ld.global.u64 	%rd60, [%rd200];
	and.b64  	%rd201, %rd60, -4294967296;
	setp.ne.s64 	%p12, %rd201, 0;
	@%p12 bra 	$L__BB182_24;
	cvt.u32.u64 	%r104, %rd60;
	cvt.u32.u64 	%r105, %rd59;
	div.u32 	%r106, %r105, %r104;
	mul.lo.s32 	%r107, %r106, %r104;
	sub.s32 	%r108, %r105, %r107;
	cvt.u64.u32 	%rd284, %r106;
	cvt.u64.u32 	%rd285, %r108;
	bra.uni 	$L__BB182_25;
$L__BB182_24:
	div.s64 	%rd284, %rd59, %rd60;
	mul.lo.s64 	%rd202, %rd284, %rd60;
	sub.s64 	%rd285, %rd59, %rd202;
$L__BB182_25:
	mul.wide.u32 	%rd203, %r21, 8;
	add.s64 	%rd204, %rd1, %rd203;
	ld.global.u64 	%rd205, [%rd204];
	mad.lo.s64 	%rd67, %rd205, %rd285, %rd58;
	and.b64  	%rd68, %rd284, 4294967295;
	add.s32 	%r109, %r199, -4;
	mul.wide.u32 	%rd206, %r109, 8;
	add.s64 	%rd207, %rd2, %rd206;
	ld.global.u64 	%rd69, [%rd207];
	and.b64  	%rd208, %rd69, -4294967296;
	setp.ne.s64 	%p13, %rd208, 0;
	@%p13 bra 	$L__BB182_27;
	cvt.u32.u64 	%r110, %rd69;
	cvt.u32.u64 	%r111, %rd68;
	div.u32 	%r112, %r111, %r110;
	mul.lo.s32 	%r113, %r112, %r110;
	sub.s32 	%r114, %r111, %r113;
	cvt.u64.u32 	%rd286, %r112;
	cvt.u64.u32 	%rd287, %r114;
	bra.uni 	$L__BB182_28;
$L__BB182_27:
	div.s64 	%rd286, %rd68, %rd69;
	mul.lo.s64 	%rd209, %rd286, %rd69;
	sub.s64 	%rd287, %rd68, %rd209;
$L__BB182_28:
	mul.wide.u32 	%rd210, %r109, 8;
	add.s64 	%rd211, %rd1, %rd210;
	ld.global.u64 	%rd212, [%rd211];
	mad.lo.s64 	%rd307, %rd212, %rd287, %rd67;
	cvt.u32.u64 	%r204, %rd286;
	add.s32 	%r199, %r199, -8;
	add.s32 	%r198, %r198, 8;
	setp.ne.s32 	%p14, %r198, 0;
	@%p14 bra 	$L__BB182_4;
	add.s32 	%r203, %r199, 3;
$L__BB182_30:
	and.b32  	%r28, %r9, 7;
	setp.eq.s32 	%p15, %r28, 0;
	@%p15 bra 	$L__BB182_59;
	and.b32  	%r29, %r9, 3;
	setp.lt.u32 	%p16, %r28, 4;
	@%p16 bra 	$L__BB182_45;
	cvt.u64.u32 	%rd79, %r204;
	mul.wide.u32 	%rd214, %r203, 8;
	add.s64 	%rd215, %rd2, %rd214;
	ld.global.u64 	%rd80, [%rd215];
	and.b64  	%rd216, %rd80, -4294967296;
	setp.ne.s64 	%p17, %rd216, 0;
	@%p17 bra 	$L__BB182_34;
	cvt.u32.u64 	%r116, %rd80;
	cvt.u32.u64 	%r117, %rd79;
	div.u32 	%r118, %r117, %r116;
	mul.lo.s32 	%r119, %r118, %r116;
	sub.s32 	%r120, %r117, %r119;
	cvt.u64.u32 	%rd290, %r118;
	cvt.u64.u32 	%rd291, %r120;
	bra.uni 	$L__BB182_35;
$L__BB182_34:
	div.s64 	%rd290, %rd79, %rd80;
	mul.lo.s64 	%rd217, %rd290, %rd80;
	sub.s64 	%rd291, %rd79, %rd217;
$L__BB182_35:
	mul.wide.u32 	%rd218, %r203, 8;
	add.s64 	%rd219, %rd1, %rd218;
	ld.global.u64 	%rd220, [%rd219];
	mad.lo.s64 	%rd87, %rd220, %rd291, %rd307;
	add.s32 	%r30, %r203, -1;
	and.b64  	%rd88, %rd290, 4294967295;
	mul.wide.u32 	%rd221, %r30, 8;
	add.s64 	%rd222, %rd2, %rd221;
	ld.global.u64 	%rd89, [%rd222];
	and.b64  	%rd223, %rd89, -4294967296;
	setp.ne.s64 	%p18, %rd223, 0;
	@%p18 bra 	$L__BB182_37;
	cvt.u32.u64 	%r121, %rd89;
	cvt.u32.u64 	%r122, %rd88;
	div.u32 	%r123, %r122, %r121;
	mul.lo.s32 	%r124, %r123, %r121;
	sub.s32 	%r125, %r122, %r124;
	cvt.u64.u32 	%rd292, %r123;
	cvt.u64.u32 	%rd293, %r125;
	bra.uni 	$L__BB182_38;
$L__BB182_37:
	div.s64 	%rd292, %rd88, %rd89;
	mul.lo.s64 	%rd224, %rd292, %rd89;
	sub.s64 	%rd293, %rd88, %rd224;
$L__BB182_38:
	mul.wide.u32 	%rd225, %r30, 8;
	add.s64 	%rd226, %rd1, %rd225;
	ld.global.u64 	%rd227, [%rd226];
	mad.lo.s64 	%rd96, %rd227, %rd293, %rd87;
	add.s32 	%r31, %r203, -2;
	and.b64  	%rd97, %rd292, 4294967295;
	mul.wide.u32 	%rd228, %r31, 8;
	add.s64 	%rd229, %rd2, %rd228;
	ld.global.u64 	%rd98, [%rd229];
	and.b64  	%rd230, %rd98, -4294967296;
	setp.ne.s64 	%p19, %rd230, 0;
	@%p19 bra 	$L__BB182_40;
	cvt.u32.u64 	%r126, %rd98;
	cvt.u32.u64 	%r127, %rd97;
	div.u32 	%r128, %r127, %r126;
	mul.lo.s32 	%r129, %r128, %r126;
	sub.s32 	%r130, %r127, %r129;
	cvt.u64.u32 	%rd294, %r128;
	cvt.u64.u32 	%rd295, %r130;
	bra.uni 	$L__BB182_41;
$L__BB182_40:
	div.s64 	%rd294, %rd97, %rd98;
	mul.lo.s64 	%rd231, %rd294, %rd98;
	sub.s64 	%rd295, %rd97, %rd231;
$L__BB182_41:
	mul.wide.u32 	%rd232, %r31, 8;
	add.s64 	%rd233, %rd1, %rd232;
	ld.global.u64 	%rd234, [%rd233];
	mad.lo.s64 	%rd105, %rd234, %rd295, %rd96;
	add.s32 	%r32, %r203, -3;
	and.b64  	%rd106, %rd294, 4294967295;
	mul.wide.u32 	%rd235, %r32, 8;
	add.s64 	%rd236, %rd2, %rd235;
	ld.global.u64 	%rd107, [%rd236];
	and.b64  	%rd237, %rd107, -4294967296;
	setp.ne.s64 	%p20, %rd237, 0;
	@%p20 bra 	$L__BB182_43;
	cvt.u32.u64 	%r131, %rd107;
	cvt.u32.u64 	%r132, %rd106;
	div.u32 	%r133, %r132, %r131;
	mul.lo.s32 	%r134, %r133, %r131;
	sub.s32 	%r135, %r132, %r134;
	cvt.u64.u32 	%rd296, %r133;
	cvt.u64.u32 	%rd297, %r135;
	bra.uni 	$L__BB182_44;
$L__BB182_43:
	div.s64 	%rd296, %rd106, %rd107;
	mul.lo.s64 	%rd238, %rd296, %rd107;
	sub.s64 	%rd297, %rd106, %rd238;
$L__BB182_44:
	mul.wide.u32 	%rd239, %r32, 8;
	add.s64 	%rd240, %rd1, %rd239;
	ld.global.u64 	%rd241, [%rd240];
	mad.lo.s64 	%rd307, %rd241, %rd297, %rd105;
	cvt.u32.u64 	%r204, %rd296;
	add.s32 	%r203, %r203, -4;
$L__BB182_45:
	setp.eq.s32 	%p21, %r29, 0;
	@%p21 bra 	$L__BB182_59;
	setp.eq.s32 	%p22, %r29, 1;
	@%p22 bra 	$L__BB182_54;
	cvt.u64.u32 	%rd117, %r204;
	mul.wide.u32 	%rd243, %r203, 8;
	add.s64 	%rd244, %rd2, %rd243;
	ld.global.u64 	%rd118, [%rd244];
	and.b64  	%rd245, %rd118, -4294967296;
	setp.ne.s64 	%p23, %rd245, 0;
	@%p23 bra 	$L__BB182_49;
	cvt.u32.u64 	%r136, %rd118;
	cvt.u32.u64 	%r137, %rd117;
	div.u32 	%r138, %r137, %r136;
	mul.lo.s32 	%r139, %r138, %r136;
	sub.s32 	%r140, %r137, %r139;
	cvt.u64.u32 	%rd300, %r138;
	cvt.u64.u32 	%rd301, %r140;
	bra.uni 	$L__BB182_50;
$L__BB182_49:
	div.s64 	%rd300, %rd117, %rd118;
	mul.lo.s64 	%rd246, %rd300, %rd118;
	sub.s64 	%rd301, %rd117, %rd246;
$L__BB182_50:
	add.s64 	%rd248, %rd1, %rd243;
	ld.global.u64 	%rd249, [%rd248];
	mad.lo.s64 	%rd125, %rd249, %rd301, %rd307;
	add.s32 	%r37, %r203, -1;
	and.b64  	%rd126, %rd300, 4294967295;
	mul.wide.u32 	%rd250, %r37, 8;
	add.s64 	%rd251, %rd2, %rd250;
	ld.global.u64 	%rd127, [%rd251];
	and.b64  	%rd252, %rd127, -4294967296;
	setp.ne.s64 	%p24, %rd252, 0;
	@%p24 bra 	$L__BB182_52;
	cvt.u32.u64 	%r141, %rd127;
	cvt.u32.u64 	%r142, %rd126;
	div.u32 	%r143, %r142, %r141;
	mul.lo.s32 	%r144, %r143, %r141;
	sub.s32 	%r145, %r142, %r144;
	cvt.u64.u32 	%rd302, %r143;
	cvt.u64.u32 	%rd303, %r145;
	bra.uni 	$L__BB182_53;
$L__BB182_52:
	div.s64 	%rd302, %rd126, %rd127;
	mul.lo.s64 	%rd253, %rd302, %rd127;
	sub.s64 	%rd303, %rd126, %rd253;
$L__BB182_53:
	add.s64 	%rd255, %rd1, %rd250;
	ld.global.u64 	%rd256, [%rd255];
	mad.lo.s64 	%rd307, %rd256, %rd303, %rd125;
	cvt.u32.u64 	%r204, %rd302;
	add.s32 	%r203, %r203, -2;
$L__BB182_54:
	and.b32  	%r146, %r9, 1;
	setp.eq.b32 	%p25, %r146, 1;
	not.pred 	%p26, %p25;
	@%p26 bra 	$L__BB182_59;
	cvt.u64.u32 	%rd137, %r204;
	mul.wide.u32 	%rd257, %r203, 8;
	add.s64 	%rd258, %rd2, %rd257;
	ld.global.u64 	%rd138, [%rd258];
	and.b64  	%rd259, %rd138, -4294967296;
	setp.ne.s64 	%p27, %rd259, 0;
	@%p27 bra 	$L__BB182_57;
	cvt.u32.u64 	%r147, %rd138;
	cvt.u32.u64 	%r148, %rd137;
	rem.u32 	%r149, %r148, %r147;
	cvt.u64.u32 	%rd306, %r149;
	bra.uni 	$L__BB182_58;
$L__BB182_57:
	rem.s64 	%rd306, %rd137, %rd138;
$L__BB182_58:
	add.s64 	%rd261, %rd1, %rd257;
	ld.global.u64 	%rd262, [%rd261];
	mad.lo.s64 	%rd307, %rd262, %rd306, %rd307;
$L__BB182_59:
	cvta.to.global.u64 	%rd263, %rd145;
	shl.b64 	%rd264, %rd307, 2;
	add.s64 	%rd265, %rd263, %rd264;
	ld.global.f32 	%f24, [%rd265];
	abs.f32 	%f1, %f24;
	abs.f32 	%f2, %f1;
	setp.lt.f32 	%p28, %f2, 0f00800000;
	mul.f32 	%f25, %f2, 0f4B800000;
	selp.f32 	%f26, %f25, %f2, %p28;
	selp.f32 	%f27, 0fC1C00000, 0f00000000, %p28;
	mov.b32 	%r150, %f26;
	add.s32 	%r151, %r150, -1060439283;
	and.b32  	%r152, %r151, -8388608;
	sub.s32 	%r153, %r150, %r152;
	mov.b32 	%f28, %r153;
	cvt.rn.f32.s32 	%f29, %r152;
	fma.rn.f32 	%f30, %f29, 0f34000000, %f27;
	add.f32 	%f31, %f28, 0fBF800000;
	add.f32 	%f32, %f28, 0f3F800000;
	rcp.approx.ftz.f32 	%f33, %f32;
	add.f32 	%f34, %f31, %f31;
	mul.f32 	%f35, %f34, %f33;
	mul.f32 	%f36, %f35, %f35;
	sub.f32 	%f37, %f31, %f35;
	add.f32 	%f38, %f37, %f37;
	neg.f32 	%f39, %f35;
	fma.rn.f32 	%f40, %f39, %f31, %f38;
	mul.rn.f32 	%f41, %f33, %f40;
	fma.rn.f32 	%f42, %f36, 0f3A2C32E4, 0f3B52E7DB;
	fma.rn.f32 	%f43, %f42, %f36, 0f3C93BB73;
	fma.rn.f32 	%f44, %f43, %f36, 0f3DF6384F;
	mul.rn.f32 	%f45, %f44, %f36;
	fma.rn.f32 	%f46, %f35, 0f3FB8AA3B, %f30;
	sub.f32 	%f47, %f30, %f46;
	fma.rn.f32 	%f48, %f35, 0f3FB8AA3B, %f47;
	fma.rn.f32 	%f49, %f41, 0f3FB8AA3B, %f48;
	fma.rn.f32 	%f50, %f35, 0f32A55E34, %f49;
	mul.f32 	%f51, %f45, 0f40400000;
	fma.rn.f32 	%f52, %f51, %f41, %f50;
	fma.rn.f32 	%f53, %f45, %f35, %f52;
	add.rn.f32 	%f54, %f46, %f53;
	neg.f32 	%f55, %f46;
	add.rn.f32 	%f56, %f54, %f55;
	neg.f32 	%f57, %f56;
	add.rn.f32 	%f58, %f53, %f57;
	mov.f32 	%f59, 0f40400000;
	mul.rn.f32 	%f60, %f54, %f59;
	neg.f32 	%f61, %f60;
	fma.rn.f32 	%f62, %f54, 0f40400000, %f61;
	fma.rn.f32 	%f63, %f58, 0f40400000, %f62;
	cvt.rni.f32.f32 	%f64, %f60;
	sub.f32 	%f65, %f60, %f64;
	add.f32 	%f66, %f65, %f63;
	fma.rn.f32 	%f67, %f66, 0f391FCB8E, 0f3AAF85ED;
	fma.rn.f32 	%f68, %f67, %f66, 0f3C1D9856;
	fma.rn.f32 	%f69, %f68, %f66, 0f3D6357BB;
	fma.rn.f32 	%f70, %f69, %f66, 0f3E75FDEC;
	fma.rn.f32 	%f71, %f70, %f66, 0f3F317218;
	fma.rn.f32 	%f72, %f71, %f66, 0f3F800000;
	cvt.rzi.s32.f32 	%r154, %f64;
	setp.gt.f32 	%p29, %f64, 0f00000000;
	selp.b32 	%r155, 0, -2097152000, %p29;
	add.s32 	%r156, %r155, 2130706432;
	mov.b32 	%f73, %r156;
	mul.f32 	%f74, %f72, %f73;
	shl.b32 	%r157, %r154, 23;
	sub.s32 	%r158, %r157, %r155;
	mov.b32 	%f75, %r158;
	mul.f32 	%f76, %f74, %f75;
	abs.f32 	%f77, %f60;
	setp.gt.f32 	%p30, %f77, 0f43180000;
	setp.lt.f32 	%p31, %f60, 0f00000000;
	selp.f32 	%f78, 0f00000000, 0f7F800000, %p31;
	selp.f32 	%f3, %f78, %f76, %p30;
	setp.eq.f32 	%p32, %f1, 0f3F800000;
	mov.f32 	%f109, 0f3F800000;
	@%p32 bra 	$L__BB182_66;
	setp.num.f32 	%p33, %f2, %f2;
	@%p33 bra 	$L__BB182_62;
	mov.f32 	%f79, 0f40400000;
	add.rn.f32 	%f109, %f1, %f79;
	bra.uni 	$L__BB182_66;
$L__BB182_62:
	setp.neu.f32 	%p34, %f1, 0f00000000;
	setp.neu.f32 	%p35, %f2, 0f7F800000;
	and.pred  	%p36, %p34, %p35;
	@%p36 bra 	$L__BB182_64;
	add.f32 	%f109, %f1, %f1;
	bra.uni 	$L__BB182_66;
$L__BB182_64:
	setp.geu.f32 	%p37, %f1, 0f00000000;
	mov.f32 	%f109, %f3;
	@%p37 bra 	$L__BB182_66;
	neg.f32 	%f109, %f3;
$L__BB182_66:
	st.shared.f32 	[%r7], %f109;
	bar.sync 	0;
	setp.ne.s32 	%p38, %r1, 0;
	@%p38 bra 	$L__BB182_83;
	setp.gt.u32 	%p39, %r5, 1;
	@%p39 bra 	$L__BB182_69;
	shl.b32 	%r159, %r3, 2;
	mov.u32 	%r160, reducel3sdata_f32;
	add.s32 	%r161, %r160, %r159;
	ld.shared.f32 	%f117, [%r161];
	bra.uni 	$L__BB182_82;
$L__BB182_69:
	shl.b32 	%r163, %r3, 2;
	mov.u32 	%r164, reducel3sdata_f32;
	add.s32 	%r42, %r164, %r163;
	ld.shared.f32 	%f117, [%r42];
	add.s32 	%r43, %r5, -1;
	add.s32 	%r165, %r5, -2;
	and.b32  	%r44, %r43, 7;
	setp.lt.u32 	%p40, %r165, 7;
	mov.b32 	%r212, 1;
	@%p40 bra 	$L__BB182_73;
	and.b32  	%r168, %r43, -8;
	neg.s32 	%r209, %r168;
	shl.b32 	%r46, %r2, 2;
	add.s32 	%r170, %r163, %r46;
	add.s32 	%r207, %r164, %r170;
	shl.b32 	%r48, %r2, 5;
	mov.b32 	%r210, 1;
	mov.b32 	%r208, 0;
$L__BB182_71:
	.pragma "nounroll";
	mul.lo.s32 	%r172, %r210, %r2;
	shl.b32 	%r173, %r172, 2;
	add.s32 	%r174, %r42, %r173;
	ld.shared.f32 	%f81, [%r207];
	add.f32 	%f82, %f117, %f81;
	add.s32 	%r175, %r174, %r46;
	ld.shared.f32 	%f83, [%r175];
	add.f32 	%f84, %f82, %f83;
	add.s32 	%r176, %r175, %r46;
	ld.shared.f32 	%f85, [%r176];
	add.f32 	%f86, %f84, %f85;
	add.s32 	%r177, %r176, %r46;
	ld.shared.f32 	%f87, [%r177];
	add.f32 	%f88, %f86, %f87;
	add.s32 	%r178, %r177, %r46;
	ld.shared.f32 	%f89, [%r178];
	add.f32 	%f90, %f88, %f89;
	add.s32 	%r179, %r178, %r46;
	ld.shared.f32 	%f91, [%r179];
	add.f32 	%f92, %f90, %f91;
	add.s32 	%r180, %r179, %r46;
	ld.shared.f32 	%f93, [%r180];
	add.f32 	%f94, %f92, %f93;
	add.s32 	%r181, %r180, %r46;
	ld.shared.f32 	%f95, [%r181];
	add.f32 	%f117, %f94, %f95;
	add.s32 	%r210, %r210, 8;
	add.s32 	%r209, %r209, 8;
	add.s32 	%r208, %r208, 8;
	add.s32 	%r207, %r207, %r48;
	setp.ne.s32 	%p41, %r209, 0;
	@%p41 bra 	$L__BB182_71;
	add.s32 	%r212, %r208, 1;
$L__BB182_73:
	setp.eq.s32 	%p42, %r44, 0;
	@%p42 bra 	$L__BB182_81;
	and.b32  	%r59, %r43, 3;
	setp.lt.u32 	%p43, %r44, 4;
	@%p43 bra 	$L__BB182_76;
	mul.lo.s32 	%r182, %r212, %r2;
	shl.b32 	%r183, %r182, 2;
	add.s32 	%r184, %r42, %r183;
	ld.shared.f32 	%f97, [%r184];
	add.f32 	%f98, %f117, %f97;
	shl.b32 	%r185, %r2, 2;
	add.s32 	%r186, %r184, %r185;
	ld.shared.f32 	%f99, [%r186];
	add.f32 	%f100, %f98, %f99;
	add.s32 	%r187, %r186, %r185;
	ld.shared.f32 	%f101, [%r187];
	add.f32 	%f102, %f100, %f101;
	add.s32 	%r188, %r187, %r185;
	ld.shared.f32 	%f103, [%r188];
	add.f32 	%f117, %f102, %f103;
	add.s32 	%r212, %r212, 4;
$L__BB182_76:
	setp.eq.s32 	%p44, %r59, 0;
	@%p44 bra 	$L__BB182_81;
	setp.eq.s32 	%p45, %r59, 1;
	@%p45 bra 	$L__BB182_79;
	mul.lo.s32 	%r189, %r212, %r2;
	shl.b32 	%r190, %r189, 2;
	add.s32 	%r191, %r42, %r190;
	ld.shared.f32 	%f105, [%r191];
	add.f32 	%f106, %f117, %f105;
	shl.b32 	%r192, %r2, 2;
	add.s32 	%r193, %r191, %r192;
	ld.shared.f32 	%f107, [%r193];
	add.f32 	%f117, %f106, %f107;
	add.s32 	%r212, %r212, 2;
$L__BB182_79:
	and.b32  	%r194, %r43, 1;
	setp.eq.b32 	%p46, %r194, 1;
	not.pred 	%p47, %p46;
	@%p47 bra 	$L__BB182_81;
	mul.lo.s32 	%r195, %r212, %r2;
	shl.b32 	%r196, %r195, 2;
	add.s32 	%r197, %r42, %r196;
	ld.shared.f32 	%f108, [%r197];
	add.f32 	%f117, %f117, %f108;
$L__BB182_81:
	st.shared.f32 	[%r42], %f117;
$L__BB182_82:
	cvt.u64.u32 	%rd266, %r4;
	mad.lo.s64 	%rd267, %rd147, %rd266, %rd3;
	cvta.to.global.u64 	%rd268, %rd144;
	shl.b64 	%rd269, %rd267, 2;
	add.s64 	%rd270, %rd268, %rd269;
	st.global.f32 	[%rd270], %f117;
$L__BB182_83:
	ret;

}
	// .globl	contiguous_reducel333_f32
.visible .entry contiguous_reducel333_f32(
	.param .u64 .ptr .align 1 contiguous_reducel333_f32_param_0,
	.param .u64 .ptr .align 1 contiguous_reducel333_f32_param_1,
	.param .u64 contiguous_reducel333_f32_param_2,
	.param .u64 contiguous_reducel333_f32_param_3,
	.param .u64 contiguous_reducel333_f32_param_4
)
{
	.reg .pred 	%p<14>;
	.reg .b32 	%r<86>;
	.reg .b32 	%f<55>;
	.reg .b64 	%rd<16>;

	ld.param.u64 	%rd2, [contiguous_reducel333_f32_param_0];
	ld.param.u64 	%rd3, [contiguous_reducel333_f32_param_1];
	ld.param.u64 	%rd4, [contiguous_reducel333_f32_param_3];
	ld.param.u64 	%rd5, [contiguous_reducel333_f32_param_4];
	mov.u32 	%r1, %tid.y;
	mov.u32 	%r2, %ntid.x;
	mov.u32 	%r3, %tid.x;
	mad.lo.s32 	%r30, %r1, %r2, %r3;
	mov.u32 	%r31, %ctaid.x;
	mad.lo.s32 	%r32, %r31, %r2, %r3;
	mov.u32 	%r4, %ctaid.y;
	mov.u32 	%r5, %ntid.y;
	mad.lo.s32 	%r33, %r4, %r5, %r1;
	shl.b32 	%r34, %r30, 2;
	mov.u32 	%r35, reducel3sdata_f32;
	add.s32 	%r7, %r35, %r34;
	mov.b32 	%r36, 0;
	st.shared.u32 	[%r7], %r36;
	cvt.u64.u32 	%rd1, %r32;
	setp.le.u64 	%p1, %rd4, %rd1;
	cvt.u64.u32 	%rd7, %r33;
	setp.le.u64 	%p2, %rd5, %rd7;
	or.pred  	%p3, %p1, %p2;
	@%p3 bra 	$L__BB183_18;
	cvt.u32.u64 	%r37, %rd1;
	cvta.to.global.u64 	%rd8, %rd3;
	cvt.u32.u64 	%r38, %rd4;
	mad.lo.s32 	%r39, %r33, %r38, %r37;
	mul.wide.u32 	%rd9, %r39, 4;
	add.s64 	%rd10, %rd8, %rd9;
	ld.global.f32 	%f16, [%rd10];
	st.shared.f32 	[%r7], %f16;
	bar.sync 	0;
	setp.ne.s32 	%p4, %r1, 0;
	@%p4 bra 	$L__BB183_18;
	setp.gt.u32 	%p5, %r5, 1;
	@%p5 bra 	$L__BB183_4;
	shl.b32 	%r40, %r3, 2;
	add.s32 	%r42, %r35, %r40;
	ld.shared.f32 	%f53, [%r42];
	bra.uni 	$L__BB183_17;
$L__BB183_4:
	shl.b32 	%r44, %r3, 2;
	add.s32 	%r8, %r35, %r44;
	ld.shared.f32 	%f53, [%r8];
	add.s32 	%r9, %r5, -1;
	add.s32 	%r46, %r5, -2;
	and.b32  	%r10, %r9, 7;
	setp.lt.u32 	%p6, %r46, 7;
	mov.b32 	%r84, 1;
	@%p6 bra 	$L__BB183_8;
	and.b32  	%r49, %r9, -8;
	neg.s32 	%r81, %r49;
	shl.b32 	%r12, %r2, 2;
	add.s32 	%r51, %r44, %r12;
	add.s32 	%r79, %r35, %r51;
	shl.b32 	%r14, %r2, 5;
	mov.b32 	%r82, 1;
	mov.b32 	%r80, 0;
$L__BB183_6:
	.pragma "nounroll";
	mul.lo.s32 	%r53, %r82, %r2;
	shl.b32 	%r54, %r53, 2;
	add.s32 	%r55, %r8, %r54;
	ld.shared.f32 	%f18, [%r79];
	add.f32 	%f19, %f53, %f18;
	add.s32 	%r56, %r55, %r12;
	ld.shared.f32 	%f20, [%r56];
	add.f32 	%f21, %f19, %f20;
	add.s32 	%r57, %r56, %r12;
	ld.shared.f32 	%f22, [%r57];
	add.f32 	%f23, %f21, %f22;
	add.s32 	%r58, %r57, %r12;
	ld.shared.f32 	%f24, [%r58];
	add.f32 	%f25, %f23, %f24;
	add.s32 	%r59, %r58, %r12;
	ld.shared.f32 	%f26, [%r59];
	add.f32 	%f27, %f25, %f26;
	add.s32 	%r60, %r59, %r12;
	ld.shared.f32 	%f28, [%r60];
	add.f32 	%f29, %f27, %f28;
	add.s32 	%r61, %r60, %r12;
	ld.shared.f32 	%f30, [%r61];
	add.f32 	%f31, %f29, %f30;
	add.s32 	%r62, %r61, %r12;
	ld.shared.f32 	%f32, [%r62];
	add.f32 	%f53, %f31, %f32;
	add.s32 	%r82, %r82, 8;
	add.s32 	%r81, %r81, 8;
	add.s32 	%r80, %r80, 8;
	add.s32 	%r79, %r79, %r14;
	setp.ne.s32 	%p7, %r81, 0;
	@%p7 bra 	$L__BB183_6;
	add.s32 	%r84, %r80, 1;
$L__BB183_8:
	setp.eq.s32 	%p8, %r10, 0;
	@%p8 bra 	$L__BB183_16;
	and.b32  	%r25, %r9, 3;
	setp.lt.u32 	%p9, %r10, 4;
	@%p9 bra 	$L__BB183_11;
	mul.lo.s32 	%r63, %r84, %r2;
	shl.b32 	%r64, %r63, 2;
	add.s32 	%r65, %r8, %r64;
	ld.shared.f32 	%f34, [%r65];
	add.f32 	%f35, %f53, %f34;
	shl.b32 	%r66, %r2, 2;
	add.s32 	%r67, %r65, %r66;
	ld.shared.f32 	%f36, [%r67];
	add.f32 	%f37, %f35, %f36;
	add.s32 	%r68, %r67, %r66;
	ld.shared.f32 	%f38, [%r68];
	add.f32 	%f39, %f37, %f38;
	add.s32 	%r69, %r68, %r66;
	ld.shared.f32 	%f40, [%r69];
	add.f32 	%f53, %f39, %f40;
	add.s32 	%r84, %r84, 4;
$L__BB183_11:
	setp.eq.s32 	%p10, %r25, 0;
	@%p10 bra 	$L__BB183_16;
	setp.eq.s32 	%p11, %r25, 1;
	@%p11 bra 	$L__BB183_14;
	mul.lo.s32 	%r70, %r84, %r2;
	shl.b32 	%r71, %r70, 2;
	add.s32 	%r72, %r8, %r71;
	ld.shared.f32 	%f42, [%r72];
	add.f32 	%f43, %f53, %f42;
	shl.b32 	%r73, %r2, 2;
	add.s32 	%r74, %r72, %r73;
	ld.shared.f32 	%f44, [%r74];
	add.f32 	%f53, %f43, %f44;
	add.s32 	%r84, %r84, 2;
$L__BB183_14:
	and.b32  	%r75, %r9, 1;
	setp.eq.b32 	%p12, %r75, 1;
	not.pred 	%p13, %p12;
	@%p13 bra 	$L__BB183_16;
	mul.lo.s32 	%r76, %r84, %r2;
	shl.b32 	%r77, %r76, 2;
	add.s32 	%r78, %r8, %r77;
	ld.shared.f32 	%f45, [%r78];
	add.f32 	%f53, %f53, %f45;
$L__BB183_16:
	st.shared.f32 	[%r8], %f53;
$L__BB183_17:
	cvt.u64.u32 	%rd11, %r4;
	mad.lo.s64 	%rd12, %rd4, %rd11, %rd1;
	cvta.to.global.u64 	%rd13, %rd2;
	shl.b64 	%rd14, %rd12, 2;
	add.s64 	%rd15, %rd13, %rd14;
	st.global.f32 	[%rd15], %f53;
$L__BB183_18:
	ret;

}
	// .globl	contiguous_reducel3_f64
.visible .entry contiguous_reducel3_f64(
	.param .u64 .ptr .align 1 contiguous_reducel3_f64_param_0,
	.param .u64 .ptr .align 1 contiguous_reducel3_f64_param_1,
	.param .u64 contiguous_reducel3_f64_param_2
)
{
	.reg .pred 	%p<47>;
	.reg .b32 	%r<68>;
	.reg .b64 	%rd<17>;
	.reg .b64 	%fd<77>;

	ld.param.u64 	%rd4, [contiguous_reducel3_f64_param_0];
	ld.param.u64 	%rd6, [contiguous_reducel3_f64_param_1];
	ld.param.u64 	%rd5, [contiguous_reducel3_f64_param_2];
	cvta.to.global.u64 	%rd1, %rd6;
	mov.u32 	%r1, %tid.x;
	mov.u32 	%r2, %ctaid.x;
	mov.u32 	%r67, %ntid.x;
	mul.lo.s32 	%r15, %r2, %r67;
	shl.b32 	%r16, %r15, 1;
	add.s32 	%r4, %r16, %r1;
	shl.b32 	%r17, %r1, 3;
	mov.u32 	%r18, reducel3sdata_f64;
	add.s32 	%r5, %r18, %r17;
	mov.b64 	%rd7, 0;
	st.shared.u64 	[%r5], %rd7;
	add.s32 	%r19, %r4, %r67;
	cvt.u64.u32 	%rd2, %r19;
	setp.le.u64 	%p1, %rd5, %rd2;
	@%p1 bra 	$L__BB184_16;
	mul.wide.u32 	%rd10, %r4, 8;
	add.s64 	%rd11, %rd1, %rd10;
	ld.global.f64 	%fd1, [%rd11];
	abs.f64 	%fd2, %fd1;
	{
	.reg .b32 %temp; 
	mov.b64 	{%temp, %r6}, %fd2;
	}
	mov.f64 	%fd34, 0d4008000000000000;
	{
	.reg .b32 %temp; 
	mov.b64 	{%temp, %r35}, %fd34;
	}
	and.b32  	%r8, %r35, 2146435072;
	setp.eq.s32 	%p16, %r8, 1073741824;
	{ // callseq 21, 0
	.param .b64 param0;
	st.param.f64 	[param0], %fd2;
	.param .b64 retval0;
	call.uni (retval0), 
	__internal_accurate_pow, 
	(
	param0
	);
	ld.param.f64 	%fd35, [retval0];
	} // callseq 21
	setp.lt.s32 	%p17, %r6, 0;
	neg.f64 	%fd37, %fd35;
	selp.f64 	%fd38, %fd37, %fd35, %p16;
	selp.f64 	%fd72, %fd38, %fd35, %p17;
	setp.neu.f64 	%p18, %fd1, 0d0000000000000000;
	@%p18 bra 	$L__BB184_3;
	setp.eq.s32 	%p19, %r8, 1073741824;
	selp.b32 	%r36, %r6, 0, %p19;
	setp.lt.s32 	%p20, %r35, 0;
	or.b32  	%r37, %r36, 2146435072;
	selp.b32 	%r38, %r37, %r36, %p20;
	mov.b32 	%r39, 0;
	mov.b64 	%fd72, {%r39, %r38};
$L__BB184_3:
	add.f64 	%fd39, %fd2, 0d4008000000000000;
	{
	.reg .b32 %temp; 
	mov.b64 	{%temp, %r40}, %fd39;
	}
	and.b32  	%r41, %r40, 2146435072;
	setp.ne.s32 	%p21, %r41, 2146435072;
	@%p21 bra 	$L__BB184_8;
	setp.num.f64 	%p22, %fd1, %fd1;
	@%p22 bra 	$L__BB184_6;
	mov.f64 	%fd40, 0d4008000000000000;
	add.rn.f64 	%fd72, %fd2, %fd40;
	bra.uni 	$L__BB184_8;
$L__BB184_6:
	setp.neu.f64 	%p23, %fd2, 0d7FF0000000000000;
	@%p23 bra 	$L__BB184_8;
	setp.lt.s32 	%p24, %r6, 0;
	setp.eq.s32 	%p25, %r8, 1073741824;
	setp.lt.s32 	%p26, %r35, 0;
	selp.b32 	%r43, 0, 2146435072, %p26;
	and.b32  	%r44, %r35, 2147483647;
	setp.ne.s32 	%p27, %r44, 1071644672;
	or.b32  	%r45, %r43, -2147483648;
	selp.b32 	%r46, %r45, %r43, %p27;
	selp.b32 	%r47, %r46, %r43, %p25;
	selp.b32 	%r48, %r47, %r43, %p24;
	mov.b32 	%r49, 0;
	mov.b64 	%fd72, {%r49, %r48};
$L__BB184_8:
	setp.eq.s32 	%p28, %r8, 1073741824;
	setp.eq.f64 	%p29, %fd2, 0d3FF0000000000000;
	selp.f64 	%fd9, 0d3FF0000000000000, %fd72, %p29;
	shl.b64 	%rd12, %rd2, 3;
	add.s64 	%rd13, %rd1, %rd12;
	ld.global.f64 	%fd10, [%rd13];
	abs.f64 	%fd11, %fd10;
	{
	.reg .b32 %temp; 
	mov.b64 	{%temp, %r9}, %fd11;
	}
	{ // callseq 22, 0
	.param .b64 param0;
	st.param.f64 	[param0], %fd11;
	.param .b64 retval0;
	call.uni (retval0), 
	__internal_accurate_pow, 
	(
	param0
	);
	ld.param.f64 	%fd41, [retval0];
	} // callseq 22
	setp.lt.s32 	%p30, %r9, 0;
	neg.f64 	%fd43, %fd41;
	selp.f64 	%fd44, %fd43, %fd41, %p28;
	selp.f64 	%fd74, %fd44, %fd41, %p30;
	setp.neu.f64 	%p31, %fd10, 0d0000000000000000;
	@%p31 bra 	$L__BB184_10;
	setp.eq.s32 	%p32, %r8, 1073741824;
	selp.b32 	%r51, %r9, 0, %p32;
	setp.lt.s32 	%p33, %r35, 0;
	or.b32  	%r52, %r51, 2146435072;
	selp.b32 	%r53, %r52, %r51, %p33;
	mov.b32 	%r54, 0;
	mov.b64 	%fd74, {%r54, %r53};
$L__BB184_10:
	add.f64 	%fd45, %fd11, 0d4008000000000000;
	{
	.reg .b32 %temp; 
	mov.b64 	{%temp, %r55}, %fd45;
	}
	and.b32  	%r56, %r55, 2146435072;
	setp.ne.s32 	%p34, %r56, 2146435072;
	@%p34 bra 	$L__BB184_15;
	setp.num.f64 	%p35, %fd10, %fd10;
	@%p35 bra 	$L__BB184_13;
	mov.f64 	%fd46, 0d4008000000000000;
	add.rn.f64 	%fd74, %fd11, %fd46;
	bra.uni 	$L__BB184_15;
$L__BB184_13:
	setp.neu.f64 	%p36, %fd11, 0d7FF0000000000000;
	@%p36 bra 	$L__BB184_15;
	setp.lt.s32 	%p37, %r9, 0;
	setp.eq.s32 	%p38, %r8, 1073741824;
	setp.lt.s32 	%p39, %r35, 0;
	selp.b32 	%r58, 0, 2146435072, %p39;
	and.b32  	%r59, %r35, 2147483647;
	setp.ne.s32 	%p40, %r59, 1071644672;
	or.b32  	%r60, %r58, -2147483648;
	selp.b32 	%r61, %r60, %r58, %p40;
	selp.b32 	%r62, %r61, %r58, %p38;
	selp.b32 	%r63, %r62, %r58, %p37;
	mov.b32 	%r64, 0;
	mov.b64 	%fd74, {%r64, %r63};
$L__BB184_15:
	setp.eq.f64 	%p41, %fd11, 0d3FF0000000000000;
	selp.f64 	%fd47, 0d3FF0000000000000, %fd74, %p41;
	add.f64 	%fd48, %fd9, %fd47;
	st.shared.f64 	[%r5], %fd48;
	bra.uni 	$L__BB184_25;
$L__BB184_16:
	cvt.u64.u32 	%rd3, %r4;
	setp.le.u64 	%p2, %rd5, %rd3;
	@%p2 bra 	$L__BB184_25;
	shl.b64 	%rd8, %rd3, 3;
	add.s64 	%rd9, %rd1, %rd8;
	ld.global.f64 	%fd18, [%rd9];
	abs.f64 	%fd19, %fd18;
	{
	.reg .b32 %temp; 
	mov.b64 	{%temp, %r10}, %fd19;
	}
	mov.f64 	%fd26, 0d4008000000000000;
	{
	.reg .b32 %temp; 
	mov.b64 	{%temp, %r20}, %fd26;
	}
	and.b32  	%r12, %r20, 2146435072;
	setp.eq.s32 	%p3, %r12, 1073741824;
	{ // callseq 20, 0
	.param .b64 param0;
	st.param.f64 	[param0], %fd19;
	.param .b64 retval0;
	call.uni (retval0), 
	__internal_accurate_pow, 
	(
	param0
	);
	ld.param.f64 	%fd27, [retval0];
	} // callseq 20
	setp.lt.s32 	%p4, %r10, 0;
	neg.f64 	%fd29, %fd27;
	selp.f64 	%fd30, %fd29, %fd27, %p3;
	selp.f64 	%fd76, %fd30, %fd27, %p4;
	setp.neu.f64 	%p5, %fd18, 0d0000000000000000;
	@%p5 bra 	$L__BB184_19;
	setp.eq.s32 	%p6, %r12, 1073741824;
	selp.b32 	%r21, %r10, 0, %p6;
	setp.lt.s32 	%p7, %r20, 0;
	or.b32  	%r22, %r21, 2146435072;
	selp.b32 	%r23, %r22, %r21, %p7;
	mov.b32 	%r24, 0;
	mov.b64 	%fd76, {%r24, %r23};
$L__BB184_19:
	add.f64 	%fd31, %fd19, 0d4008000000000000;
	{
	.reg .b32 %temp; 
	mov.b64 	{%temp, %r25}, %fd31;
	}
	and.b32  	%r26, %r25, 2146435072;
	setp.ne.s32 	%p8, %r26, 2146435072;
	@%p8 bra 	$L__BB184_24;
	setp.num.f64 	%p9, %fd18, %fd18;
	@%p9 bra 	$L__BB184_22;
	mov.f64 	%fd32, 0d4008000000000000;
	add.rn.f64 	%fd76, %fd19, %fd32;
	bra.uni 	$L__BB184_24;
$L__BB184_22:
	setp.neu.f64 	%p10, %fd19, 0d7FF0000000000000;
	@%p10 bra 	$L__BB184_24;
	setp.lt.s32 	%p11, %r10, 0;
	setp.eq.s32 	%p12, %r12, 1073741824;
	setp.lt.s32 	%p13, %r20, 0;
	selp.b32 	%r28, 0, 2146435072, %p13;
	and.b32  	%r29, %r20, 2147483647;
	setp.ne.s32 	%p14, %r29, 1071644672;
	or.b32  	%r30, %r28, -2147483648;
	selp.b32 	%r31, %r30, %r28, %p14;
	selp.b32 	%r32, %r31, %r28, %p12;
	selp.b32 	%r33, %r32, %r28, %p11;
	mov.b32 	%r34, 0;
	mov.b64 	%fd76, {%r34, %r33};
$L__BB184_24:
	setp.eq.f64 	%p15, %fd19, 0d3FF0000000000000;
	selp.f64 	%fd33, 0d3FF0000000000000, %fd76, %p15;
	st.shared.f64 	[%r5], %fd33;
$L__BB184_25:
	bar.sync 	0;
	setp.lt.u32 	%p42, %r67, 66;
	@%p42 bra 	$L__BB184_29;
$L__BB184_26:
	shr.u32 	%r14, %r67, 1;
	setp.ge.u32 	%p43, %r1, %r14;
	@%p43 bra 	$L__BB184_28;
	ld.shared.f64 	%fd49, [%r5];
	shl.b32 	%r65, %r14, 3;
	add.s32 	%r66, %r5, %r65;
	ld.shared.f64 	%fd50, [%r66];
	add.f64 	%fd51, %fd49, %fd50;
	st.shared.f64 	[%r5], %fd51;
$L__BB184_28:
	bar.sync 	0;
	setp.gt.u32 	%p44, %r67, 131;
	mov.u32 	%r67, %r14;
	@%p44 bra 	$L__BB184_26;
$L__BB184_29:
	setp.gt.u32 	%p45, %r1, 31;
	@%p45 bra 	$L__BB184_32;
	ld.volatile.shared.f64 	%fd52, [%r5];
	ld.volatile.shared.f64 	%fd53, [%r5+256];
	add.f64 	%fd54, %fd52, %fd53;
	st.volatile.shared.f64 	[%r5], %fd54;
	ld.volatile.shared.f64 	%fd55, [%r5];
	ld.volatile.shared.f64 	%fd56, [%r5+128];
	add.f64 	%fd57, %fd55, %fd56;
	st.volatile.shared.f64 	[%r5], %fd57;
	ld.volatile.shared.f64 	%fd58, [%r5];
	ld.volatile.shared.f64 	%fd59, [%r5+64];
	add.f64 	%fd60, %fd58, %fd59;
	st.volatile.shared.f64 	[%r5], %fd60;
	ld.volatile.shared.f64 	%fd61, [%r5];
	ld.volatile.shared.f64 	%fd62, [%r5+32];
	add.f64 	%fd63, %fd61, %fd62;
	st.volatile.shared.f64 	[%r5], %fd63;
	ld.volatile.shared.f64 	%fd64, [%r5];
	ld.volatile.shared.f64 	%fd65, [%r5+16];
	add.f64 	%fd66, %fd64, %fd65;
	st.volatile.shared.f64 	[%r5], %fd66;
	ld.volatile.shared.f64 	%fd67, [%r5];
	ld.volatile.shared.f64 	%fd68, [%r5+8];
	add.f64 	%fd69, %fd67, %fd68;
	st.volatile.shared.f64 	[%r5], %fd69;
	setp.ne.s32 	%p46, %r1, 0;
	@%p46 bra 	$L__BB184_32;
	ld.shared.f64 	%fd70, [reducel3sdata_f64];
	cvta.to.global.u64 	%rd14, %rd4;
	mul.wide.u32 	%rd15, %r2, 8;
	add.s64 	%rd16, %rd14, %rd15;
	st.global.f64 	[%rd16], %fd70;
$L__BB184_32:
	ret;

}
	// .globl	contiguous_cumulate_reducel3_f64
.visible .entry contiguous_cumulate_reducel3_f64(
	.param .u64 .ptr .align 1 contiguous_cumulate_reducel3_f64_param_0,
	.param .u64 .ptr .align 1 contiguous_cumulate_reducel3_f64_param_1,
	.param .u64 contiguous_cumulate_reducel3_f64_param_2
)
{
	.reg .pred 	%p<8>;
	.reg .b32 	%r<16>;
	.reg .b64 	%rd<17>;
	.reg .b64 	%fd<27>;

	ld.param.u64 	%rd4, [contiguous_cumulate_reducel3_f64_param_0];
	ld.param.u64 	%rd6, [contiguous_cumulate_reducel3_f64_param_1];
	ld.param.u64 	%rd5, [contiguous_cumulate_reducel3_f64_param_2];
	cvta.to.global.u64 	%rd1, %rd6;
	mov.u32 	%r1, %tid.x;
	mov.u32 	%r2, %ctaid.x;
	mov.u32 	%r15, %ntid.x;
	mul.lo.s32 	%r8, %r2, %r15;
	shl.b32 	%r9, %r8, 1;
	add.s32 	%r4, %r9, %r1;
	shl.b32 	%r10, %r1, 3;
	mov.u32 	%r11, reducel3sdata_f64;
	add.s32 	%r5, %r11, %r10;
	mov.b64 	%rd7, 0;
	st.shared.u64 	[%r5], %rd7;
	add.s32 	%r12, %r4, %r15;
	cvt.u64.u32 	%rd2, %r12;
	setp.le.u64 	%p1, %rd5, %rd2;
	@%p1 bra 	$L__BB185_2;
	mul.wide.u32 	%rd10, %r4, 8;
	add.s64 	%rd11, %rd1, %rd10;
	ld.global.f64 	%fd2, [%rd11];
	shl.b64 	%rd12, %rd2, 3;
	add.s64 	%rd13, %rd1, %rd12;
	ld.global.f64 	%fd3, [%rd13];
	add.f64 	%fd4, %fd2, %fd3;
	st.shared.f64 	[%r5], %fd4;
	bra.uni 	$L__BB185_4;
$L__BB185_2:
	cvt.u64.u32 	%rd3, %r4;
	setp.le.u64 	%p2, %rd5, %rd3;
	@%p2 bra 	$L__BB185_4;
	shl.b64 	%rd8, %rd3, 3;
	add.s64 	%rd9, %rd1, %rd8;
	ld.global.f64 	%fd1, [%rd9];
	st.shared.f64 	[%r5], %fd1;
$L__BB185_4:
	bar.sync 	0;
	setp.lt.u32 	%p3, %r15, 66;
	@%p3 bra 	$L__BB185_8;
$L__BB185_5:
	shr.u32 	%r7, %r15, 1;
	setp.ge.u32 	%p4, %r1, %r7;
	@%p4 bra 	$L__BB185_7;
	ld.shared.f64 	%fd5, [%r5];
	shl.b32 	%r13, %r7, 3;
	add.s32 	%r14, %r5, %r13;
	ld.shared.f64 	%fd6, [%r14];
	add.f64 	%fd7, %fd5, %fd6;
	st.shared.f64 	[%r5], %fd7;
$L__BB185_7:
	bar.sync 	0;
	setp.gt.u32 	%p5, %r15, 131;
	mov.u32 	%r15, %r7;
	@%p5 bra 	$L__BB185_5;
$L__BB185_8:
	setp.gt.u32 	%p6, %r1, 31;
	@%p6 bra 	$L__BB185_11;
	ld.volatile.shared.f64 	%fd8, [%r5];
	ld.volatile.shared.f64 	%fd9, [%r5+256];
	add.f64 	%fd10, %fd8, %fd9;
	st.volatile.shared.f64 	[%r5], %fd10;
	ld.volatile.shared.f64 	%fd11, [%r5];
	ld.volatile.shared.f64 	%fd12, [%r5+128];
	add.f64 	%fd13, %fd11, %fd12;
	st.volatile.shared.f64 	[%r5], %fd13;
	ld.volatile.shared.f64 	%fd14, [%r5];
	ld.volatile.shared.f64 	%fd15, [%r5+64];
	add.f64 	%fd16, %fd14, %fd15;
	st.volatile.shared.f64 	[%r5], %fd16;
	ld.volatile.shared.f64 	%fd17, [%r5];
	ld.volatile.shared.f64 	%fd18, [%r5+32];
	add.f64 	%fd19, %fd17, %fd18;
	st.volatile.shared.f64 	[%r5], %fd19;
	ld.volatile.shared.f64 	%fd20, [%r5];
	ld.volatile.shared.f64 	%fd21, [%r5+16];
	add.f64 	%fd22, %fd20, %fd21;
	st.volatile.shared.f64 	[%r5], %fd22;
	ld.volatile.shared.f64 	%fd23, [%r5];
	ld.volatile.shared.f64 	%fd24, [%r5+8];
	add.f64 	%fd25, %fd23, %fd24;
	st.volatile.shared.f64 	[%r5], %fd25;
	setp.ne.s32 	%p7, %r1, 0;
	@%p7 bra 	$L__BB185_11;
	ld.shared.f64 	%fd26, [reducel3sdata_f64];
	cvta.to.global.u64 	%rd14, %rd4;
	mul.wide.u32 	%rd15, %r2, 8;
	add.s64 	%rd16, %rd14, %rd15;
	st.global.f64 	[%rd16], %fd26;
$L__BB185_11:
	ret;

}
	// .globl	uncontiguous_reducel3_f64
.visible .entry uncontiguous_reducel3_f64(
	.param .u64 .ptr .align 1 uncontiguous_reducel3_f64_param_0,
	.param .u64 .ptr .align 1 uncontiguous_reducel3_f64_param_1,
	.param .u64 .ptr .align 1 uncontiguous_reducel3_f64_param_2,
	.param .u64 .ptr .align 1 uncontiguous_reducel3_f64_param_3,
	.param .u64 uncontiguous_reducel3_f64_param_4,
	.param .u64 uncontiguous_reducel3_f64_param_5
)
{
	.reg .pred 	%p<92>;
	.reg .b32 	%r<264>;
	.reg .b64 	%rd<559>;
	.reg .b64 	%fd<77>;

	ld.param.u64 	%rd260, [uncontiguous_reducel3_f64_param_0];
	ld.param.u64 	%rd263, [uncontiguous_reducel3_f64_param_1];
	ld.param.u64 	%rd264, [uncontiguous_reducel3_f64_param_2];
	ld.param.u64 	%rd265, [uncontiguous_reducel3_f64_param_3];
	ld.param.u64 	%rd261, [uncontiguous_reducel3_f64_param_4];
	ld.param.u64 	%rd262, [uncontiguous_reducel3_f64_param_5];
	cvta.to.global.u64 	%rd1, %rd265;
	cvta.to.global.u64 	%rd2, %rd264;
	cvta.to.global.u64 	%rd3, %rd263;
	mov.u32 	%r1, %tid.x;
	mov.u32 	%r2, %ctaid.x;
	mov.u32 	%r263, %ntid.x;
	mul.lo.s32 	%r59, %r2, %r263;
	shl.b32 	%r60, %r59, 1;
	add.s32 	%r4, %r60, %r1;
	shl.b32 	%r61, %r1, 3;
	mov.u32 	%r62, reducel3sdata_f64;
	add.s32 	%r5, %r62, %r61;
	mov.b64 	%rd266, 0;
	st.shared.u64 	[%r5], %rd266;
	add.s32 	%r63, %r4, %r263;
	cvt.u64.u32 	%rd512, %r63;
	setp.le.u64 	%p1, %rd262, %rd512;
	@%p1 bra 	$L__BB186_68;
	cvt.u32.u64 	%r6, %rd261;
	add.s32 	%r257, %r6, -1;
	setp.lt.s32 	%p40, %r257, 0;
	mov.b64 	%rd516, 0;
	mov.u64 	%rd517, %rd516;
	@%p40 bra 	$L__BB186_53;
	cvt.u64.u32 	%rd513, %r4;
	setp.lt.u32 	%p41, %r257, 3;
	mov.b64 	%rd517, 0;
	mov.u64 	%rd516, %rd517;
	@%p41 bra 	$L__BB186_30;
	add.s32 	%r255, %r6, -2;
	and.b32  	%r154, %r6, -4;
	neg.s32 	%r254, %r154;
	mov.b64 	%rd517, 0;
$L__BB186_4:
	.pragma "nounroll";
	add.s32 	%r12, %r255, 1;
	mul.wide.u32 	%rd398, %r12, 8;
	add.s64 	%rd399, %rd2, %rd398;
	ld.global.u64 	%rd10, [%rd399];
	or.b64  	%rd400, %rd513, %rd10;
	and.b64  	%rd401, %rd400, -4294967296;
	setp.ne.s64 	%p42, %rd401, 0;
	@%p42 bra 	$L__BB186_6;
	cvt.u32.u64 	%r155, %rd10;
	cvt.u32.u64 	%r156, %rd513;
	div.u32 	%r157, %r156, %r155;
	mul.lo.s32 	%r158, %r157, %r155;
	sub.s32 	%r159, %r156, %r158;
	cvt.u64.u32 	%rd478, %r157;
	cvt.u64.u32 	%rd479, %r159;
	bra.uni 	$L__BB186_7;
$L__BB186_6:
	div.s64 	%rd478, %rd513, %rd10;
	mul.lo.s64 	%rd402, %rd478, %rd10;
	sub.s64 	%rd479, %rd513, %rd402;
$L__BB186_7:
	mul.wide.u32 	%rd403, %r12, 8;
	add.s64 	%rd404, %rd1, %rd403;
	ld.global.u64 	%rd17, [%rd404];
	mad.lo.s64 	%rd18, %rd17, %rd479, %rd516;
	or.b64  	%rd405, %rd512, %rd10;
	and.b64  	%rd406, %rd405, -4294967296;
	setp.ne.s64 	%p43, %rd406, 0;
	@%p43 bra 	$L__BB186_9;
	cvt.u32.u64 	%r160, %rd10;
	cvt.u32.u64 	%r161, %rd512;
	div.u32 	%r162, %r161, %r160;
	mul.lo.s32 	%r163, %r162, %r160;
	sub.s32 	%r164, %r161, %r163;
	cvt.u64.u32 	%rd480, %r162;
	cvt.u64.u32 	%rd481, %r164;
	bra.uni 	$L__BB186_10;
$L__BB186_9:
	div.s64 	%rd480, %rd512, %rd10;
	mul.lo.s64 	%rd407, %rd480, %rd10;
	sub.s64 	%rd481, %rd512, %rd407;
$L__BB186_10:
	mad.lo.s64 	%rd25, %rd481, %rd17, %rd517;
	add.s32 	%r13, %r255, -2;
	mul.wide.u32 	%rd408, %r255, 8;
	add.s64 	%rd409, %rd2, %rd408;
	ld.global.u64 	%rd26, [%rd409];
	or.b64  	%rd410, %rd478, %rd26;
	and.b64  	%rd411, %rd410, -4294967296;
	setp.ne.s64 	%p44, %rd411, 0;
	@%p44 bra 	$L__BB186_12;
	cvt.u32.u64 	%r165, %rd26;
	cvt.u32.u64 	%r166, %rd478;
	div.u32 	%r167, %r166, %r165;
	mul.lo.s32 	%r168, %r167, %r165;
	sub.s32 	%r169, %r166, %r168;
	cvt.u64.u32 	%rd482, %r167;
	cvt.u64.u32 	%rd483, %r169;
	bra.uni 	$L__BB186_13;
$L__BB186_12:
	div.s64 	%rd482, %rd478, %rd26;
	mul.lo.s64 	%rd412, %rd482, %rd26;
	sub.s64 	%rd483, %rd478, %rd412;
$L__BB186_13:
	mul.wide.u32 	%rd413, %r255, 8;
	add.s64 	%rd414, %rd1, %rd413;
	ld.global.u64 	%rd33, [%rd414];
	mad.lo.s64 	%rd34, %rd33, %rd483, %rd18;
	or.b64  	%rd415, %rd480, %rd26;
	and.b64  	%rd416, %rd415, -4294967296;
	setp.ne.s64 	%p45, %rd416, 0;
	@%p45 bra 	$L__BB186_15;
	cvt.u32.u64 	%r170, %rd26;
	cvt.u32.u64 	%r171, %rd480;
	div.u32 	%r172, %r171, %r170;
	mul.lo.s32 	%r173, %r172, %r170;
	sub.s32 	%r174, %r171, %r173;
	cvt.u64.u32 	%rd484, %r172;
	cvt.u64.u32 	%rd485, %r174;
	bra.uni 	$L__BB186_16;
$L__BB186_15:
	div.s64 	%rd484, %rd480, %rd26;
	mul.lo.s64 	%rd417, %rd484, %rd26;
	sub.s64 	%rd485, %rd480, %rd417;
$L__BB186_16:
	mad.lo.s64 	%rd41, %rd485, %rd33, %rd25;
	add.s32 	%r14, %r255, -1;
	mul.wide.u32 	%rd418, %r14, 8;
	add.s64 	%rd419, %rd2, %rd418;
	ld.global.u64 	%rd42, [%rd419];
	or.b64  	%rd420, %rd482, %rd42;
	and.b64  	%rd421, %rd420, -4294967296;
	setp.ne.s64 	%p46, %rd421, 0;
	@%p46 bra 	$L__BB186_18;
	cvt.u32.u64 	%r175, %rd42;
	cvt.u32.u64 	%r176, %rd482;
	div.u32 	%r177, %r176, %r175;
	mul.lo.s32 	%r178, %r177, %r175;
	sub.s32 	%r179, %r176, %r178;
	cvt.u64.u32 	%rd486, %r177;
	cvt.u64.u32 	%rd487, %r179;
	bra.uni 	$L__BB186_19;
$L__BB186_18:
	div.s64 	%rd486, %rd482, %rd42;
	mul.lo.s64 	%rd422, %rd486, %rd42;
	sub.s64 	%rd487, %rd482, %rd422;
$L__BB186_19:
	mul.wide.u32 	%rd423, %r14, 8;
	add.s64 	%rd424, %rd1, %rd423;
	ld.global.u64 	%rd49, [%rd424];
	mad.lo.s64 	%rd50, %rd49, %rd487, %rd34;
	or.b64  	%rd425, %rd484, %rd42;
	and.b64  	%rd426, %rd425, -4294967296;
	setp.ne.s64 	%p47, %rd426, 0;
	@%p47 bra 	$L__BB186_21;
	cvt.u32.u64 	%r180, %rd42;
	cvt.u32.u64 	%r181, %rd484;
	div.u32 	%r182, %r181, %r180;
	mul.lo.s32 	%r183, %r182, %r180;
	sub.s32 	%r184, %r181, %r183;
	cvt.u64.u32 	%rd488, %r182;
	cvt.u64.u32 	%rd489, %r184;
	bra.uni 	$L__BB186_22;
$L__BB186_21:
	div.s64 	%rd488, %rd484, %rd42;
	mul.lo.s64 	%rd427, %rd488, %rd42;
	sub.s64 	%rd489, %rd484, %rd427;
$L__BB186_22:
	mad.lo.s64 	%rd57, %rd489, %rd49, %rd41;
	mul.wide.u32 	%rd428, %r13, 8;
	add.s64 	%rd429, %rd2, %rd428;
	ld.global.u64 	%rd58, [%rd429];
	or.b64  	%rd430, %rd486, %rd58;
	and.b64  	%rd431, %rd430, -4294967296;
	setp.ne.s64 	%p48, %rd431, 0;
	@%p48 bra 	$L__BB186_24;
	cvt.u32.u64 	%r185, %rd58;
	cvt.u32.u64 	%r186, %rd486;
	div.u32 	%r187, %r186, %r185;
	mul.lo.s32 	%r188, %r187, %r185;
	sub.s32 	%r189, %r186, %r188;
	cvt.u64.u32 	%rd513, %r187;
	cvt.u64.u32 	%rd491, %r189;
	bra.uni 	$L__BB186_25;
$L__BB186_24:
	div.s64 	%rd513, %rd486, %rd58;
	mul.lo.s64 	%rd432, %rd513, %rd58;
	sub.s64 	%rd491, %rd486, %rd432;
$L__BB186_25:
	mul.wide.u32 	%rd433, %r13, 8;
	add.s64 	%rd434, %rd1, %rd433;
	ld.global.u64 	%rd65, [%rd434];
	mad.lo.s64 	%rd516, %rd65, %rd491, %rd50;
	or.b64  	%rd435, %rd488, %rd58;
	and.b64  	%rd436, %rd435, -4294967296;
	setp.ne.s64 	%p49, %rd436, 0;
	@%p49 bra 	$L__BB186_27;
	cvt.u32.u64 	%r190, %rd58;
	cvt.u32.u64 	%r191, %rd488;
	div.u32 	%r192, %r191, %r190;
	mul.lo.s32 	%r193, %r192, %r190;
	sub.s32 	%r194, %r191, %r193;
	cvt.u64.u32 	%rd512, %r192;
	cvt.u64.u32 	%rd493, %r194;
	bra.uni 	$L__BB186_28;
$L__BB186_27:
	div.s64 	%rd512, %rd488, %rd58;
	mul.lo.s64 	%rd437, %rd512, %rd58;
	sub.s64 	%rd493, %rd488, %rd437;
$L__BB186_28:
	mad.lo.s64 	%rd517, %rd493, %rd65, %rd57;
	add.s32 	%r255, %r255, -4;
	add.s32 	%r254, %r254, 4;
	setp.ne.s32 	%p50, %r254, 0;
	@%p50 bra 	$L__BB186_4;
	add.s32 	%r257, %r255, 1;
$L__BB186_30:
	and.b32  	%r19, %r6, 3;
	setp.eq.s32 	%p51, %r19, 0;
	@%p51 bra 	$L__BB186_53;
	setp.eq.s32 	%p52, %r19, 1;
	@%p52 bra 	$L__BB186_45;
	mul.wide.u32 	%rd439, %r257, 8;
	add.s64 	%rd440, %rd2, %rd439;
	ld.global.u64 	%rd80, [%rd440];
	or.b64  	%rd441, %rd513, %rd80;
	and.b64  	%rd442, %rd441, -4294967296;
	setp.ne.s64 	%p53, %rd442, 0;
	@%p53 bra 	$L__BB186_34;
	cvt.u32.u64 	%r195, %rd80;
	cvt.u32.u64 	%r196, %rd513;
	div.u32 	%r197, %r196, %r195;
	mul.lo.s32 	%r198, %r197, %r195;
	sub.s32 	%r199, %r196, %r198;
	cvt.u64.u32 	%rd500, %r197;
	cvt.u64.u32 	%rd501, %r199;
	bra.uni 	$L__BB186_35;
$L__BB186_34:
	div.s64 	%rd500, %rd513, %rd80;
	mul.lo.s64 	%rd443, %rd500, %rd80;
	sub.s64 	%rd501, %rd513, %rd443;
$L__BB186_35:
	add.s64 	%rd445, %rd1, %rd439;
	ld.global.u64 	%rd87, [%rd445];
	mad.lo.s64 	%rd88, %rd87, %rd501, %rd516;
	or.b64  	%rd446, %rd512, %rd80;
	and.b64  	%rd447, %rd446, -4294967296;
	setp.ne.s64 	%p54, %rd447, 0;
	@%p54 bra 	$L__BB186_37;
	cvt.u32.u64 	%r200, %rd80;
	cvt.u32.u64 	%r201, %rd512;
	div.u32 	%r202, %r201, %r200;
	mul.lo.s32 	%r203, %r202, %r200;
	sub.s32 	%r204, %r201, %r203;
	cvt.u64.u32 	%rd502, %r202;
	cvt.u64.u32 	%rd503, %r204;
	bra.uni 	$L__BB186_38;
$L__BB186_37:
	div.s64 	%rd502, %rd512, %rd80;
	mul.lo.s64 	%rd448, %rd502, %rd80;
	sub.s64 	%rd503, %rd512, %rd448;
$L__BB186_38:
	mad.lo.s64 	%rd95, %rd503, %rd87, %rd517;
	add.s32 	%r20, %r257, -1;
	mul.wide.u32 	%rd449, %r20, 8;
	add.s64 	%rd450, %rd2, %rd449;
	ld.global.u64 	%rd96, [%rd450];
	or.b64  	%rd451, %rd500, %rd96;
	and.b64  	%rd452, %rd451, -4294967296;
	setp.ne.s64 	%p55, %rd452, 0;
	@%p55 bra 	$L__BB186_40;
	cvt.u32.u64 	%r205, %rd96;
	cvt.u32.u64 	%r206, %rd500;
	div.u32 	%r207, %r206, %r205;
	mul.lo.s32 	%r208, %r207, %r205;
	sub.s32 	%r209, %r206, %r208;
	cvt.u64.u32 	%rd513, %r207;
	cvt.u64.u32 	%rd505, %r209;
	bra.uni 	$L__BB186_41;
$L__BB186_40:
	div.s64 	%rd513, %rd500, %rd96;
	mul.lo.s64 	%rd453, %rd513, %rd96;
	sub.s64 	%rd505, %rd500, %rd453;
$L__BB186_41:
	add.s64 	%rd455, %rd1, %rd449;
	ld.global.u64 	%rd103, [%rd455];
	mad.lo.s64 	%rd516, %rd103, %rd505, %rd88;
	or.b64  	%rd456, %rd502, %rd96;
	and.b64  	%rd457, %rd456, -4294967296;
	setp.ne.s64 	%p56, %rd457, 0;
	@%p56 bra 	$L__BB186_43;
	cvt.u32.u64 	%r210, %rd96;
	cvt.u32.u64 	%r211, %rd502;
	div.u32 	%r212, %r211, %r210;
	mul.lo.s32 	%r213, %r212, %r210;
	sub.s32 	%r214, %r211, %r213;
	cvt.u64.u32 	%rd512, %r212;
	cvt.u64.u32 	%rd507, %r214;
	bra.uni 	$L__BB186_44;
$L__BB186_43:
	div.s64 	%rd512, %rd502, %rd96;
	mul.lo.s64 	%rd458, %rd512, %rd96;
	sub.s64 	%rd507, %rd502, %rd458;
$L__BB186_44:
	mad.lo.s64 	%rd517, %rd507, %rd103, %rd95;
	add.s32 	%r257, %r257, -2;
$L__BB186_45:
	and.b32  	%r215, %r6, 1;
	setp.eq.b32 	%p57, %r215, 1;
	not.pred 	%p58, %p57;
	@%p58 bra 	$L__BB186_53;
	mul.wide.u32 	%rd459, %r257, 8;
	add.s64 	%rd460, %rd2, %rd459;
	ld.global.u64 	%rd118, [%rd460];
	or.b64  	%rd461, %rd513, %rd118;
	and.b64  	%rd462, %rd461, -4294967296;
	setp.ne.s64 	%p59, %rd462, 0;
	@%p59 bra 	$L__BB186_48;
	cvt.u32.u64 	%r216, %rd118;
	cvt.u32.u64 	%r217, %rd513;
	rem.u32 	%r218, %r217, %r216;
	cvt.u64.u32 	%rd514, %r218;
	bra.uni 	$L__BB186_49;
$L__BB186_48:
	rem.s64 	%rd514, %rd513, %rd118;
$L__BB186_49:
	add.s64 	%rd464, %rd1, %rd459;
	ld.global.u64 	%rd122, [%rd464];
	mad.lo.s64 	%rd516, %rd122, %rd514, %rd516;
	or.b64  	%rd465, %rd512, %rd118;
	and.b64  	%rd466, %rd465, -4294967296;
	setp.ne.s64 	%p60, %rd466, 0;
	@%p60 bra 	$L__BB186_51;
	cvt.u32.u64 	%r219, %rd118;
	cvt.u32.u64 	%r220, %rd512;
	rem.u32 	%r221, %r220, %r219;
	cvt.u64.u32 	%rd515, %r221;
	bra.uni 	$L__BB186_52;
$L__BB186_51:
	rem.s64 	%rd515, %rd512, %rd118;
$L__BB186_52:
	mad.lo.s64 	%rd517, %rd515, %rd122, %rd517;
$L__BB186_53:
	shl.b64 	%rd467, %rd516, 3;
	add.s64 	%rd468, %rd3, %rd467;
	ld.global.f64 	%fd1, [%rd468];
	abs.f64 	%fd2, %fd1;
	{
	.reg .b32 %temp; 
	mov.b64 	{%temp, %r23}, %fd2;
	}
	mov.f64 	%fd34, 0d4008000000000000;
	{
	.reg .b32 %temp; 
	mov.b64 	{%temp, %r222}, %fd34;
	}
	and.b32  	%r25, %r222, 2146435072;
	setp.eq.s32 	%p61, %r25, 1073741824;
	{ // callseq 24, 0
	.param .b64 param0;
	st.param.f64 	[param0], %fd2;
	.param .b64 retval0;
	call.uni (retval0), 
	__internal_accurate_pow, 
	(
	param0
	);
	ld.param.f64 	%fd35, [retval0];
	} // callseq 24
	setp.lt.s32 	%p62, %r23, 0;
	neg.f64 	%fd37, %fd35;
	selp.f64 	%fd38, %fd37, %fd35, %p61;
	selp.f64 	%fd72, %fd38, %fd35, %p62;
	setp.neu.f64 	%p63, %fd1, 0d0000000000000000;
	@%p63 bra 	$L__BB186_55;
	setp.eq.s32 	%p64, %r25, 1073741824;
	selp.b32 	%r223, %r23, 0, %p64;
	setp.lt.s32 	%p65, %r222, 0;
	or.b32  	%r224, %r223, 2146435072;
	selp.b32 	%r225, %r224, %r223, %p65;
	mov.b32 	%r226, 0;
	mov.b64 	%fd72, {%r226, %r225};
$L__BB186_55:
	add.f64 	%fd39, %fd2, 0d4008000000000000;
	{
	.reg .b32 %temp; 
	mov.b64 	{%temp, %r227}, %fd39;
	}
	and.b32  	%r228, %r227, 2146435072;
	setp.ne.s32 	%p66, %r228, 2146435072;
	@%p66 bra 	$L__BB186_60;
	setp.num.f64 	%p67, %fd1, %fd1;
	@%p67 bra 	$L__BB186_58;
	mov.f64 	%fd40, 0d4008000000000000;
	add.rn.f64 	%fd72, %fd2, %fd40;
	bra.uni 	$L__BB186_60;
$L__BB186_58:
	setp.neu.f64 	%p68, %fd2, 0d7FF0000000000000;
	@%p68 bra 	$L__BB186_60;
	setp.lt.s32 	%p69, %r23, 0;
	setp.eq.s32 	%p70, %r25, 1073741824;
	setp.lt.s32 	%p71, %r222, 0;
	selp.b32 	%r230, 0, 2146435072, %p71;
	and.b32  	%r231, %r222, 2147483647;
	setp.ne.s32 	%p72, %r231, 1071644672;
	or.b32  	%r232, %r230, -2147483648;
	selp.b32 	%r233, %r232, %r230, %p72;
	selp.b32 	%r234, %r233, %r230, %p70;
	selp.b32 	%r235, %r234, %r230, %p69;
	mov.b32 	%r236, 0;
	mov.b64 	%fd72, {%r236, %r235};
$L__BB186_60:
	setp.eq.s32 	%p73, %r25, 1073741824;
	setp.eq.f64 	%p74, %fd2, 0d3FF0000000000000;
	selp.f64 	%fd9, 0d3FF0000000000000, %fd72, %p74;
	shl.b64 	%rd469, %rd517, 3;
	add.s64 	%rd470, %rd3, %rd469;
	ld.global.f64 	%fd10, [%rd470];
	abs.f64 	%fd11, %fd10;
	{
	.reg .b32 %temp; 
	mov.b64 	{%temp, %r26}, %fd11;
	}
	{ // callseq 25, 0
	.param .b64 param0;
	st.param.f64 	[param0], %fd11;
	.param .b64 retval0;
	call.uni (retval0), 
	__internal_accurate_pow, 
	(
	param0
	);
	ld.param.f64 	%fd41, [retval0];
	} // callseq 25
	setp.lt.s32 	%p75, %r26, 0;
	neg.f64 	%fd43, %fd41;
	selp.f64 	%fd44, %fd43, %fd41, %p73;
	selp.f64 	%fd74, %fd44, %fd41, %p75;
	setp.neu.f64 	%p76, %fd10, 0d0000000000000000;
	@%p76 bra 	$L__BB186_62;
	setp.eq.s32 	%p77, %r25, 1073741824;
	selp.b32 	%r238, %r26, 0, %p77;
	setp.lt.s32 	%p78, %r222, 0;
	or.b32  	%r239, %r238, 2146435072;
	selp.b32 	%r240, %r239, %r238, %p78;
	mov.b32 	%r241, 0;
	mov.b64 	%fd74, {%r241, %r240};
$L__BB186_62:
	add.f64 	%fd45, %fd11, 0d4008000000000000;
	{
	.reg .b32 %temp; 
	mov.b64 	{%temp, %r242}, %fd45;
	}
	and.b32  	%r243, %r242, 2146435072;
	setp.ne.s32 	%p79, %r243, 2146435072;
	@%p79 bra 	$L__BB186_67;
	setp.num.f64 	%p80, %fd10, %fd10;
	@%p80 bra 	$L__BB186_65;
	mov.f64 	%fd46, 0d4008000000000000;
	add.rn.f64 	%fd74, %fd11, %fd46;
	bra.uni 	$L__BB186_67;
$L__BB186_65:
	setp.neu.f64 	%p81, %fd11, 0d7FF0000000000000;
	@%p81 bra 	$L__BB186_67;
	setp.lt.s32 	%p82, %r26, 0;
	setp.eq.s32 	%p83, %r25, 1073741824;
	setp.lt.s32 	%p84, %r222, 0;
	selp.b32 	%r245, 0, 2146435072, %p84;
	and.b32  	%r246, %r222, 2147483647;
	setp.ne.s32 	%p85, %r246, 1071644672;
	or.b32  	%r247, %r245, -2147483648;
	selp.b32 	%r248, %r247, %r245, %p85;
	selp.b32 	%r249, %r248, %r245, %p83;
	selp.b32 	%r250, %r249, %r245, %p82;
	mov.b32 	%r251, 0;
	mov.b64 	%fd74, {%r251, %r250};
$L__BB186_67:
	setp.eq.f64 	%p86, %fd11, 0d3FF0000000000000;
	selp.f64 	%fd47, 0d3FF0000000000000, %fd74, %p86;
	add.f64 	%fd48, %fd9, %fd47;
	st.shared.f64 	[%r5], %fd48;
	bra.uni 	$L__BB186_135;
$L__BB186_68:
	cvt.u64.u32 	%rd549, %r4;
	setp.le.u64 	%p2, %rd262, %rd549;
	@%p2 bra 	$L__BB186_135;
	cvt.u32.u64 	%r27, %rd261;
	add.s32 	%r261, %r27, -1;
	setp.lt.s32 	%p3, %r261, 0;
	mov.b64 	%rd558, 0;
	@%p3 bra 	$L__BB186_127;
	and.b32  	%r29, %r27, 7;
	setp.lt.u32 	%p4, %r261, 7;
	mov.b64 	%rd558, 0;
	@%p4 bra 	$L__BB186_98;
	add.s32 	%r259, %r27, -4;
	and.b32  	%r64, %r27, -8;
	neg.s32 	%r258, %r64;
	mov.b64 	%rd558, 0;
$L__BB186_72:
	.pragma "nounroll";
	add.s32 	%r34, %r259, 3;
	mul.wide.u32 	%rd271, %r34, 8;
	add.s64 	%rd272, %rd2, %rd271;
	ld.global.u64 	%rd133, [%rd272];
	or.b64  	%rd273, %rd549, %rd133;
	and.b64  	%rd274, %rd273, -4294967296;
	setp.ne.s64 	%p5, %rd274, 0;
	@%p5 bra 	$L__BB186_74;
	cvt.u32.u64 	%r65, %rd133;
	cvt.u32.u64 	%r66, %rd549;
	div.u32 	%r67, %r66, %r65;
	mul.lo.s32 	%r68, %r67, %r65;
	sub.s32 	%r69, %r66, %r68;
	cvt.u64.u32 	%rd520, %r67;
	cvt.u64.u32 	%rd521, %r69;
	bra.uni 	$L__BB186_75;
$L__BB186_74:
	div.s64 	%rd520, %rd549, %rd133;
	mul.lo.s64 	%rd275, %rd520, %rd133;
	sub.s64 	%rd521, %rd549, %rd275;
$L__BB186_75:
	add.s64 	%rd277, %rd1, %rd271;
	ld.global.u64 	%rd278, [%rd277];
	mad.lo.s64 	%rd140, %rd278, %rd521, %rd558;
	add.s32 	%r35, %r259, 2;
	mul.wide.u32 	%rd279, %r35, 8;
	add.s64 	%rd280, %rd2, %rd279;
	ld.global.u64 	%rd141, [%rd280];
	or.b64  	%rd281, %rd520, %rd141;
	and.b64  	%rd282, %rd281, -4294967296;
	setp.ne.s64 	%p6, %rd282, 0;
	@%p6 bra 	$L__BB186_77;
	cvt.u32.u64 	%r70, %rd141;
	cvt.u32.u64 	%r71, %rd520;
	div.u32 	%r72, %r71, %r70;
	mul.lo.s32 	%r73, %r72, %r70;
	sub.s32 	%r74, %r71, %r73;
	cvt.u64.u32 	%rd522, %r72;
	cvt.u64.u32 	%rd523, %r74;
	bra.uni 	$L__BB186_78;
$L__BB186_77:
	div.s64 	%rd522, %rd520, %rd141;
	mul.lo.s64 	%rd283, %rd522, %rd141;
	sub.s64 	%rd523, %rd520, %rd283;
$L__BB186_78:
	add.s64 	%rd285, %rd1, %rd279;
	ld.global.u64 	%rd286, [%rd285];
	mad.lo.s64 	%rd148, %rd286, %rd523, %rd140;
	add.s32 	%r36, %r259, 1;
	mul.wide.u32 	%rd287, %r36, 8;
	add.s64 	%rd288, %rd2, %rd287;
	ld.global.u64 	%rd149, [%rd288];
	or.b64  	%rd289, %rd522, %rd149;
	and.b64  	%rd290, %rd289, -4294967296;
	setp.ne.s64 	%p7, %rd290, 0;
	@%p7 bra 	$L__BB186_80;
	cvt.u32.u64 	%r75, %rd149;
	cvt.u32.u64 	%r76, %rd522;
	div.u32 	%r77, %r76, %r75;
	mul.lo.s32 	%r78, %r77, %r75;
	sub.s32 	%r79, %r76, %r78;
	cvt.u64.u32 	%rd524, %r77;
	cvt.u64.u32 	%rd525, %r79;
	bra.uni 	$L__BB186_81;
$L__BB186_80:
	div.s64 	%rd524, %rd522, %rd149;
	mul.lo.s64 	%rd291, %rd524, %rd149;
	sub.s64 	%rd525, %rd522, %rd291;
$L__BB186_81:
	add.s64 	%rd293, %rd1, %rd287;
	ld.global.u64 	%rd294, [%rd293];
	mad.lo.s64 	%rd156, %rd294, %rd525, %rd148;
	add.s32 	%r37, %r259, -4;
	mul.wide.u32 	%rd295, %r259, 8;
	add.s64 	%rd296, %rd2, %rd295;
	ld.global.u64 	%rd157, [%rd296];
	or.b64  	%rd297, %rd524, %rd157;
	and.b64  	%rd298, %rd297, -4294967296;
	setp.ne.s64 	%p8, %rd298, 0;
	@%p8 bra 	$L__BB186_83;
	cvt.u32.u64 	%r80, %rd157;
	cvt.u32.u64 	%r81, %rd524;
	div.u32 	%r82, %r81, %r80;
	mul.lo.s32 	%r83, %r82, %r80;
	sub.s32 	%r84, %r81, %r83;
	cvt.u64.u32 	%rd526, %r82;
	cvt.u64.u32 	%rd527, %r84;
	bra.uni 	$L__BB186_84;
$L__BB186_83:
	div.s64 	%rd526, %rd524, %rd157;
	mul.lo.s64 	%rd299, %rd526, %rd157;
	sub.s64 	%rd527, %rd524, %rd299;
$L__BB186_84:
	add.s64 	%rd301, %rd1, %rd295;
	ld.global.u64 	%rd302, [%rd301];
	mad.lo.s64 	%rd164, %rd302, %rd527, %rd156;
	add.s32 	%r38, %r259, -1;
	mul.wide.u32 	%rd303, %r38, 8;
	add.s64 	%rd304, %rd2, %rd303;
	ld.global.u64 	%rd165, [%rd304];
	or.b64  	%rd305, %rd526, %rd165;
	and.b64  	%rd306, %rd305, -4294967296;
	setp.ne.s64 	%p9, %rd306, 0;
	@%p9 bra 	$L__BB186_86;
	cvt.u32.u64 	%r85, %rd165;
	cvt.u32.u64 	%r86, %rd526;
	div.u32 	%r87, %r86, %r85;
	mul.lo.s32 	%r88, %r87, %r85;
	sub.s32 	%r89, %r86, %r88;
	cvt.u64.u32 	%rd528, %r87;
	cvt.u64.u32 	%rd529, %r89;
	bra.uni 	$L__BB186_87;
$L__BB186_86:
	div.s64 	%rd528, %rd526, %rd165;
	mul.lo.s64 	%rd307, %rd528, %rd165;
	sub.s64 	%rd529, %rd526, %rd307;
$L__BB186_87:
	add.s64 	%rd309, %rd1, %rd303;
	ld.global.u64 	%rd310, [%rd309];
	mad.lo.s64 	%rd172, %rd310, %rd529, %rd164;
	add.s32 	%r39, %r259, -2;
	mul.wide.u32 	%rd311, %r39, 8;
	add.s64 	%rd312, %rd2, %rd311;
	ld.global.u64 	%rd173, [%rd312];
	or.b64  	%rd313, %rd528, %rd173;
	and.b64  	%rd314, %rd313, -4294967296;
	setp.ne.s64 	%p10, %rd314, 0;
	@%p10 bra 	$L__BB186_89;
	cvt.u32.u64 	%r90, %rd173;
	cvt.u32.u64 	%r91, %rd528;
	div.u32 	%r92, %r91, %r90;
	mul.lo.s32 	%r93, %r92, %r90;
	sub.s32 	%r94, %r91, %r93;
	cvt.u64.u32 	%rd530, %r92;
	cvt.u64.u32 	%rd531, %r94;
	bra.uni 	$L__BB186_90;
$L__BB186_89:
	div.s64 	%rd530, %rd528, %rd173;
	mul.lo.s64 	%rd315, %rd530, %rd173;
	sub.s64 	%rd531, %rd528, %rd315;
$L__BB186_90:
	add.s64 	%rd317, %rd1, %rd311;
	ld.global.u64 	%rd318, [%rd317];
	mad.lo.s64 	%rd180, %rd318, %rd531, %rd172;
	add.s32 	%r40, %r259, -3;
	mul.wide.u32 	%rd319, %r40, 8;
	add.s64 	%rd320, %rd2, %rd319;
	ld.global.u64 	%rd181, [%rd320];
	or.b64  	%rd321, %rd530, %rd181;
	and.b64  	%rd322, %rd321, -4294967296;
	setp.ne.s64 	%p11, %rd322, 0;
	@%p11 bra 	$L__BB186_92;
	cvt.u32.u64 	%r95, %rd181;
	cvt.u32.u64 	%r96, %rd530;
	div.u32 	%r97, %r96, %r95;
	mul.lo.s32 	%r98, %r97, %r95;
	sub.s32 	%r99, %r96, %r98;
	cvt.u64.u32 	%rd532, %r97;
	cvt.u64.u32 	%rd533, %r99;
	bra.uni 	$L__BB186_93;
$L__BB186_92:
	div.s64 	%rd532, %rd530, %rd181;
	mul.lo.s64 	%rd323, %rd532, %rd181;
	sub.s64 	%rd533, %rd530, %rd323;
$L__BB186_93:
	add.s64 	%rd325, %rd1, %rd319;
	ld.global.u64 	%rd326, [%rd325];
	mad.lo.s64 	%rd188, %rd326, %rd533, %rd180;
	mul.wide.u32 	%rd327, %r37, 8;
	add.s64 	%rd328, %rd2, %rd327;
	ld.global.u64 	%rd189, [%rd328];
	or.b64  	%rd329, %rd532, %rd189;
	and.b64  	%rd330, %rd329, -4294967296;
	setp.ne.s64 	%p12, %rd330, 0;
	@%p12 bra 	$L__BB186_95;
	cvt.u32.u64 	%r100, %rd189;
	cvt.u32.u64 	%r101, %rd532;
	div.u32 	%r102, %r101, %r100;
	mul.lo.s32 	%r103, %r102, %r100;
	sub.s32 	%r104, %r101, %r103;
	cvt.u64.u32 	%rd549, %r102;
	cvt.u64.u32 	%rd535, %r104;
	bra.uni 	$L__BB186_96;
$L__BB186_95:
	div.s64 	%rd549, %rd532, %rd189;
	mul.lo.s64 	%rd331, %rd549, %rd189;
	sub.s64 	%rd535, %rd532, %rd331;
$L__BB186_96:
	add.s64 	%rd333, %rd1, %rd327;
	ld.global.u64 	%rd334, [%rd333];
	mad.lo.s64 	%rd558, %rd334, %rd535, %rd188;
	add.s32 	%r259, %r259, -8;
	add.s32 	%r258, %r258, 8;
	setp.ne.s32 	%p13, %r258, 0;
	@%p13 bra 	$L__BB186_72;
	add.s32 	%r261, %r259, 3;
$L__BB186_98:
	setp.eq.s32 	%p14, %r29, 0;
	@%p14 bra 	$L__BB186_127;
	and.b32  	%r45, %r27, 3;
	setp.lt.u32 	%p15, %r29, 4;
	@%p15 bra 	$L__BB186_113;
	mul.wide.u32 	%rd336, %r261, 8;
	add.s64 	%rd337, %rd2, %rd336;
	ld.global.u64 	%rd200, [%rd337];
	or.b64  	%rd338, %rd549, %rd200;
	and.b64  	%rd339, %rd338, -4294967296;
	setp.ne.s64 	%p16, %rd339, 0;
	@%p16 bra 	$L__BB186_102;
	cvt.u32.u64 	%r105, %rd200;
	cvt.u32.u64 	%r106, %rd549;
	div.u32 	%r107, %r106, %r105;
	mul.lo.s32 	%r108, %r107, %r105;
	sub.s32 	%r109, %r106, %r108;
	cvt.u64.u32 	%rd539, %r107;
	cvt.u64.u32 	%rd540, %r109;
	bra.uni 	$L__BB186_103;
$L__BB186_102:
	div.s64 	%rd539, %rd549, %rd200;
	mul.lo.s64 	%rd340, %rd539, %rd200;
	sub.s64 	%rd540, %rd549, %rd340;
$L__BB186_103:
	add.s64 	%rd342, %rd1, %rd336;
	ld.global.u64 	%rd343, [%rd342];
	mad.lo.s64 	%rd207, %rd343, %rd540, %rd558;
	add.s32 	%r46, %r261, -1;
	mul.wide.u32 	%rd344, %r46, 8;
	add.s64 	%rd345, %rd2, %rd344;
	ld.global.u64 	%rd208, [%rd345];
	or.b64  	%rd346, %rd539, %rd208;
	and.b64  	%rd347, %rd346, -4294967296;
	setp.ne.s64 	%p17, %rd347, 0;
	@%p17 bra 	$L__BB186_105;
	cvt.u32.u64 	%r110, %rd208;
	cvt.u32.u64 	%r111, %rd539;
	div.u32 	%r112, %r111, %r110;
	mul.lo.s32 	%r113, %r112, %r110;
	sub.s32 	%r114, %r111, %r113;
	cvt.u64.u32 	%rd541, %r112;
	cvt.u64.u32 	%rd542, %r114;
	bra.uni 	$L__BB186_106;
$L__BB186_105:
	div.s64 	%rd541, %rd539, %rd208;
	mul.lo.s64 	%rd348, %rd541, %rd208;
	sub.s64 	%rd542, %rd539, %rd348;
$L__BB186_106:
	add.s64 	%rd350, %rd1, %rd344;
	ld.global.u64 	%rd351, [%rd350];
	mad.lo.s64 	%rd215, %rd351, %rd542, %rd207;
	add.s32 	%r47, %r261, -2;
	mul.wide.u32 	%rd352, %r47, 8;
	add.s64 	%rd353, %rd2, %rd352;
	ld.global.u64 	%rd216, [%rd353];
	or.b64  	%rd354, %rd541, %rd216;
	and.b64  	%rd355, %rd354, -4294967296;
	setp.ne.s64 	%p18, %rd355, 0;
	@%p18 bra 	$L__BB186_108;
	cvt.u32.u64 	%r115, %rd216;
	cvt.u32.u64 	%r116, %rd541;
	div.u32 	%r117, %r116, %r115;
	mul.lo.s32 	%r118, %r117, %r115;
	sub.s32 	%r119, %r116, %r118;
	cvt.u64.u32 	%rd543, %r117;
	cvt.u64.u32 	%rd544, %r119;
	bra.uni 	$L__BB186_109;
$L__BB186_108:
	div.s64 	%rd543, %rd541, %rd216;
	mul.lo.s64 	%rd356, %rd543, %rd216;
	sub.s64 	%rd544, %rd541, %rd356;
$L__BB186_109:
	add.s64 	%rd358, %rd1, %rd352;
	ld.global.u64 	%rd359, [%rd358];
	mad.lo.s64 	%rd223, %rd359, %rd544, %rd215;
	add.s32 	%r48, %r261, -3;
	mul.wide.u32 	%rd360, %r48, 8;
	add.s64 	%rd361, %rd2, %rd360;
	ld.global.u64 	%rd224, [%rd361];
	or.b64  	%rd362, %rd543, %rd224;
	and.b64  	%rd363, %rd362, -4294967296;
	setp.ne.s64 	%p19, %rd363, 0;
	@%p19 bra 	$L__BB186_111;
	cvt.u32.u64 	%r120, %rd224;
	cvt.u32.u64 	%r121, %rd543;
	div.u32 	%r122, %r121, %r120;
	mul.lo.s32 	%r123, %r122, %r120;
	sub.s32 	%r124, %r121, %r123;
	cvt.u64.u32 	%rd549, %r122;
	cvt.u64.u32 	%rd546, %r124;
	bra.uni 	$L__BB186_112;
$L__BB186_111:
	div.s64 	%rd549, %rd543, %rd224;
	mul.lo.s64 	%rd364, %rd549, %rd224;
	sub.s64 	%rd546, %rd543, %rd364;
$L__BB186_112:
	add.s64 	%rd366, %rd1, %rd360;
	ld.global.u64 	%rd367, [%rd366];
	mad.lo.s64 	%rd558, %rd367, %rd546, %rd223;
	add.s32 	%r261, %r261, -4;
$L__BB186_113:
	setp.eq.s32 	%p20, %r45, 0;
	@%p20 bra 	$L__BB186_127;
	setp.eq.s32 	%p21, %r45, 1;
	@%p21 bra 	$L__BB186_122;
	mul.wide.u32 	%rd369, %r261, 8;
	add.s64 	%rd370, %rd2, %rd369;
	ld.global.u64 	%rd235, [%rd370];
	or.b64  	%rd371, %rd549, %rd235;
	and.b64  	%rd372, %rd371, -4294967296;
	setp.ne.s64 	%p22, %rd372, 0;
	@%p22 bra 	$L__BB186_117;
	cvt.u32.u64 	%r125, %rd235;
	cvt.u32.u64 	%r126, %rd549;
	div.u32 	%r127, %r126, %r125;
	mul.lo.s32 	%r128, %r127, %r125;
	sub.s32 	%r129, %r126, %r128;
	cvt.u64.u32 	%rd550, %r127;
	cvt.u64.u32 	%rd551, %r129;
	bra.uni 	$L__BB186_118;
$L__BB186_117:
	div.s64 	%rd550, %rd549, %rd235;
	mul.lo.s64 	%rd373, %rd550, %rd235;
	sub.s64 	%rd551, %rd549, %rd373;
$L__BB186_118:
	add.s64 	%rd375, %rd1, %rd369;
	ld.global.u64 	%rd376, [%rd375];
	mad.lo.s64 	%rd242, %rd376, %rd551, %rd558;
	add.s32 	%r51, %r261, -1;
	mul.wide.u32 	%rd377, %r51, 8;
	add.s64 	%rd378, %rd2, %rd377;
	ld.global.u64 	%rd243, [%rd378];
	or.b64  	%rd379, %rd550, %rd243;
	and.b64  	%rd380, %rd379, -4294967296;
	setp.ne.s64 	%p23, %rd380, 0;
	@%p23 bra 	$L__BB186_120;
	cvt.u32.u64 	%r130, %rd243;
	cvt.u32.u64 	%r131, %rd550;
	div.u32 	%r132, %r131, %r130;
	mul.lo.s32 	%r133, %r132, %r130;
	sub.s32 	%r134, %r131, %r133;
	cvt.u64.u32 	%rd549, %r132;
	cvt.u64.u32 	%rd553, %r134;
	bra.uni 	$L__BB186_121;
$L__BB186_120:
	div.s64 	%rd549, %rd550, %rd243;
	mul.lo.s64 	%rd381, %rd549, %rd243;
	sub.s64 	%rd553, %rd550, %rd381;
$L__BB186_121:
	add.s64 	%rd383, %rd1, %rd377;
	ld.global.u64 	%rd384, [%rd383];
	mad.lo.s64 	%rd558, %rd384, %rd553, %rd242;
	add.s32 	%r261, %r261, -2;
$L__BB186_122:
	and.b32  	%r135, %r27, 1;
	setp.eq.b32 	%p24, %r135, 1;
	not.pred 	%p25, %p24;
	@%p25 bra 	$L__BB186_127;
	mul.wide.u32 	%rd385, %r261, 8;
	add.s64 	%rd386, %rd2, %rd385;
	ld.global.u64 	%rd254, [%rd386];
	or.b64  	%rd387, %rd549, %rd254;
	and.b64  	%rd388, %rd387, -4294967296;
	setp.ne.s64 	%p26, %rd388, 0;
	@%p26 bra 	$L__BB186_125;
	cvt.u32.u64 	%r136, %rd254;
	cvt.u32.u64 	%r137, %rd549;
	rem.u32 	%r138, %r137, %r136;
	cvt.u64.u32 	%rd557, %r138;
	bra.uni 	$L__BB186_126;
$L__BB186_125:
	rem.s64 	%rd557, %rd549, %rd254;
$L__BB186_126:
	add.s64 	%rd390, %rd1, %rd385;
	ld.global.u64 	%rd391, [%rd390];
	mad.lo.s64 	%rd558, %rd391, %rd557, %rd558;
$L__BB186_127:
	shl.b64 	%rd392, %rd558, 3;
	add.s64 	%rd393, %rd3, %rd392;
	ld.global.f64 	%fd18, [%rd393];
	abs.f64 	%fd19, %fd18;
	{
	.reg .b32 %temp; 
	mov.b64 	{%temp, %r54}, %fd19;
	}
	mov.f64 	%fd26, 0d4008000000000000;
	{
	.reg .b32 %temp; 
	mov.b64 	{%temp, %r139}, %fd26;
	}
	and.b32  	%r56, %r139, 2146435072;
	setp.eq.s32 	%p27, %r56, 1073741824;
	{ // callseq 23, 0
	.param .b64 param0;
	st.param.f64 	[param0], %fd19;
	.param .b64 retval0;
	call.uni (retval0), 
	__internal_accurate_pow, 
	(
	param0
	);
	ld.param.f64 	%fd27, [retval0];
	} // callseq 23
	setp.lt.s32 	%p28, %r54, 0;
	neg.f64 	%fd29, %fd27;
	selp.f64 	%fd30, %fd29, %fd27, %p27;
	selp.f64 	%fd76, %fd30, %fd27, %p28;
	setp.neu.f64 	%p29, %fd18, 0d0000000000000000;
	@%p29 bra 	$L__BB186_129;
	setp.eq.s32 	%p30, %r56, 1073741824;
	selp.b32 	%r140, %r54, 0, %p30;
	setp.lt.s32 	%p31, %r139, 0;
	or.b32  	%r141, %r140, 2146435072;
	selp.b32 	%r142, %r141, %r140, %p31;
	mov.b32 	%r143, 0;
	mov.b64 	%fd76, {%r143, %r142};
$L__BB186_129:
	add.f64 	%fd31, %fd19, 0d4008000000000000;
	{
	.reg .b32 %temp; 
	mov.b64 	{%temp, %r144}, %fd31;
	}
	and.b32  	%r145, %r144, 2146435072;
	setp.ne.s32 	%p32, %r145, 2146435072;
	@%p32 bra 	$L__BB186_134;
	setp.num.f64 	%p33, %fd18, %fd18;
	@%p33 bra 	$L__BB186_132;
	mov.f64 	%fd32, 0d4008000000000000;
	add.rn.f64 	%fd76, %fd19, %fd32;
	bra.uni 	$L__BB186_134;
$L__BB186_132:
	setp.neu.f64 	%p34, %fd19, 0d7FF0000000000000;
	@%p34 bra 	$L__BB186_134;
	setp.lt.s32 	%p35, %r54, 0;
	setp.eq.s32 	%p36, %r56, 1073741824;
	setp.lt.s32 	%p37, %r139, 0;
	selp.b32 	%r147, 0, 2146435072, %p37;
	and.b32  	%r148, %r139, 2147483647;
	setp.ne.s32 	%p38, %r148, 1071644672;
	or.b32  	%r149, %r147, -2147483648;
	selp.b32 	%r150, %r149, %r147, %p38;
	selp.b32 	%r151, %r150, %r147, %p36;
	selp.b32 	%r152, %r151, %r147, %p35;
	mov.b32 	%r153, 0;
	mov.b64 	%fd76, {%r153, %r152};
$L__BB186_134:
	setp.eq.f64 	%p39, %fd19, 0d3FF0000000000000;
	selp.f64 	%fd33, 0d3FF0000000000000, %fd76, %p39;
	st.shared.f64 	[%r5], %fd33;
$L__BB186_135:
	bar.sync 	0;
	setp.lt.u32 	%p87, %r263, 66;
	@%p87 bra 	$L__BB186_139;
$L__BB186_136:
	shr.u32 	%r58, %r263, 1;
	setp.ge.u32 	%p88, %r1, %r58;
	@%p88 bra 	$L__BB186_138;
	ld.shared.f64 	%fd49, [%r5];
	shl.b32 	%r252, %r58, 3;
	add.s32 	%r253, %r5, %r252;
	ld.shared.f64 	%fd50, [%r253];
	add.f64 	%fd51, %fd49, %fd50;
	st.shared.f64 	[%r5], %fd51;
$L__BB186_138:
	bar.sync 	0;
	setp.gt.u32 	%p89, %r263, 131;
	mov.u32 	%r263, %r58;
	@%p89 bra 	$L__BB186_136;
$L__BB186_139:
	setp.gt.u32 	%p90, %r1, 31;
	@%p90 bra 	$L__BB186_142;
	ld.volatile.shared.f64 	%fd52, [%r5];
	ld.volatile.shared.f64 	%fd53, [%r5+256];
	add.f64 	%fd54, %fd52, %fd53;
	st.volatile.shared.f64 	[%r5], %fd54;
	ld.volatile.shared.f64 	%fd55, [%r5];
	ld.volatile.shared.f64 	%fd56, [%r5+128];
	add.f64 	%fd57, %fd55, %fd56;
	st.volatile.shared.f64 	[%r5], %fd57;
	ld.volatile.shared.f64 	%fd58, [%r5];
	ld.volatile.shared.f64 	%fd59, [%r5+64];
	add.f64 	%fd60, %fd58, %fd59;
	st.volatile.shared.f64 	[%r5], %fd60;
	ld.volatile.shared.f64 	%fd61, [%r5];
	ld.volatile.shared.f64 	%fd62, [%r5+32];
	add.f64 	%fd63, %fd61, %fd62;
	st.volatile.shared.f64 	[%r5], %fd63;
	ld.volatile.shared.f64 	%fd64, [%r5];
	ld.volatile.shared.f64 	%fd65, [%r5+16];
	add.f64 	%fd66, %fd64, %fd65;
	st.volatile.shared.f64 	[%r5], %fd66;
	ld.volatile.shared.f64 	%fd67, [%r5];
	ld.volatile.shared.f64 	%fd68, [%r5+8];
	add.f64 	%fd69, %fd67, %fd68;
	st.volatile.shared.f64 	[%r5], %fd69;
	setp.ne.s32 	%p91, %r1, 0;
	@%p91 bra 	$L__BB186_142;
	ld.shared.f64 	%fd70, [reducel3sdata_f64];
	cvta.to.global.u64 	%rd471, %rd260;
	mul.wide.u32 	%rd472, %r2, 8;
	add.s64 	%rd473, %rd471, %rd472;
	st.global.f64 	[%rd473], %fd70;
$L__BB186_142:
	ret;

}
	// .globl	uncontiguous_cumulate_reducel3_f64
.visible .entry uncontiguous_cumulate_reducel3_f64(
	.param .u64 .ptr .align 1 uncontiguous_cumulate_reducel3_f64_param_0,
	.param .u64 .ptr .align 1 uncontiguous_cumulate_reducel3_f64_param_1,
	.param .u64 .ptr .align 1 uncontiguous_cumulate_reducel3_f64_param_2,
	.param .u64 .ptr .align 1 uncontiguous_cumulate_reducel3_f64_param_3,
	.param .u64 uncontiguous_cumulate_reducel3_f64_param_4,
	.param .u64 uncontiguous_cumulate_reducel3_f64_param_5
)
{
	.reg .pred 	%p<53>;
	.reg .b32 	%r<212>;
	.reg .b64 	%rd<559>;
	.reg .b64 	%fd<27>;

	ld.param.u64 	%rd260, [uncontiguous_cumulate_reducel3_f64_param_0];
	ld.param.u64 	%rd263, [uncontiguous_cumulate_reducel3_f64_param_1];
	ld.param.u64 	%rd264, [uncontiguous_cumulate_reducel3_f64_param_2];
	ld.param.u64 	%rd265, [uncontiguous_cumulate_reducel3_f64_param_3];
	ld.param.u64 	%rd261, [uncontiguous_cumulate_reducel3_f64_param_4];
	ld.param.u64 	%rd262, [uncontiguous_cumulate_reducel3_f64_param_5];
	cvta.to.global.u64 	%rd1, %rd265;
	cvta.to.global.u64 	%rd2, %rd264;
	cvta.to.global.u64 	%rd3, %rd263;
	mov.u32 	%r1, %tid.x;
	mov.u32 	%r2, %ctaid.x;
	mov.u32 	%r211, %ntid.x;
	mul.lo.s32 	%r52, %r2, %r211;
	shl.b32 	%r53, %r52, 1;
	add.s32 	%r4, %r53, %r1;
	shl.b32 	%r54, %r1, 3;
	mov.u32 	%r55, reducel3sdata_f64;
	add.s32 	%r5, %r55, %r54;
	mov.b64 	%rd266, 0;
	st.shared.u64 	[%r5], %rd266;
	add.s32 	%r56, %r4, %r211;
	cvt.u64.u32 	%rd512, %r56;
	setp.le.u64 	%p1, %rd262, %rd512;
	@%p1 bra 	$L__BB187_54;
	cvt.u32.u64 	%r6, %rd261;
	add.s32 	%r205, %r6, -1;
	setp.lt.s32 	%p27, %r205, 0;
	mov.b64 	%rd516, 0;
	mov.u64 	%rd517, %rd516;
	@%p27 bra 	$L__BB187_53;
	cvt.u64.u32 	%rd513, %r4;
	setp.lt.u32 	%p28, %r205, 3;
	mov.b64 	%rd517, 0;
	mov.u64 	%rd516, %rd517;
	@%p28 bra 	$L__BB187_30;
	add.s32 	%r203, %r6, -2;
	and.b32  	%r132, %r6, -4;
	neg.s32 	%r202, %r132;
	mov.b64 	%rd517, 0;
$L__BB187_4:
	.pragma "nounroll";
	add.s32 	%r12, %r203, 1;
	mul.wide.u32 	%rd398, %r12, 8;
	add.s64 	%rd399, %rd2, %rd398;
	ld.global.u64 	%rd10, [%rd399];
	or.b64  	%rd400, %rd513, %rd10;
	and.b64  	%rd401, %rd400, -4294967296;
	setp.ne.s64 	%p29, %rd401, 0;
	@%p29 bra 	$L__BB187_6;
	cvt.u32.u64 	%r133, %rd10;
	cvt.u32.u64 	%r134, %rd513;
	div.u32 	%r135, %r134, %r133;
	mul.lo.s32 	%r136, %r135, %r133;
	sub.s32 	%r137, %r134, %r136;
	cvt.u64.u32 	%rd478, %r135;
	cvt.u64.u32 	%rd479, %r137;
	bra.uni 	$L__BB187_7;
$L__BB187_6:
	div.s64 	%rd478, %rd513, %rd10;
	mul.lo.s64 	%rd402, %rd478, %rd10;
	sub.s64 	%rd479, %rd513, %rd402;
$L__BB187_7:
	mul.wide.u32 	%rd403, %r12, 8;
	add.s64 	%rd404, %rd1, %rd403;
	ld.global.u64 	%rd17, [%rd404];
	mad.lo.s64 	%rd18, %rd17, %rd479, %rd516;
	or.b64  	%rd405, %rd512, %rd10;
	and.b64  	%rd406, %rd405, -4294967296;
	setp.ne.s64 	%p30, %rd406, 0;
	@%p30 bra 	$L__BB187_9;
	cvt.u32.u64 	%r138, %rd10;
	cvt.u32.u64 	%r139, %rd512;
	div.u32 	%r140, %r139, %r138;
	mul.lo.s32 	%r141, %r140, %r138;
	sub.s32 	%r142, %r139, %r141;
	cvt.u64.u32 	%rd480, %r140;
	cvt.u64.u32 	%rd481, %r142;
	bra.uni 	$L__BB187_10;
$L__BB187_9:
	div.s64 	%rd480, %rd512, %rd10;
	mul.lo.s64 	%rd407, %rd480, %rd10;
	sub.s64 	%rd481, %rd512, %rd407;
$L__BB187_10:
	mad.lo.s64 	%rd25, %rd481, %rd17, %rd517;
	add.s32 	%r13, %r203, -2;
	mul.wide.u32 	%rd408, %r203, 8;
	add.s64 	%rd409, %rd2, %rd408;
	ld.global.u64 	%rd26, [%rd409];
	or.b64  	%rd410, %rd478, %rd26;
	and.b64  	%rd411, %rd410, -4294967296;
	setp.ne.s64 	%p31, %rd411, 0;
	@%p31 bra 	$L__BB187_12;
	cvt.u32.u64 	%r143, %rd26;
	cvt.u32.u64 	%r144, %rd478;
	div.u32 	%r145, %r144, %r143;
	mul.lo.s32 	%r146, %r145, %r143;
	sub.s32 	%r147, %r144, %r146;
	cvt.u64.u32 	%rd482, %r145;
	cvt.u64.u32 	%rd483, %r147;
	bra.uni 	$L__BB187_13;
$L__BB187_12:
	div.s64 	%rd482, %rd478, %rd26;
	mul.lo.s64 	%rd412, %rd482, %rd26;
	sub.s64 	%rd483, %rd478, %rd412;
$L__BB187_13:
	mul.wide.u32 	%rd413, %r203, 8;
	add.s64 	%rd414, %rd1, %rd413;
	ld.global.u64 	%rd33, [%rd414];
	mad.lo.s64 	%rd34, %rd33, %rd483, %rd18;
	or.b64  	%rd415, %rd480, %rd26;
	and.b64  	%rd416, %rd415, -4294967296;
	setp.ne.s64 	%p32, %rd416, 0;
	@%p32 bra 	$L__BB187_15;
	cvt.u32.u64 	%r148, %rd26;
	cvt.u32.u64 	%r149, %rd480;
	div.u32 	%r150, %r149, %r148;
	mul.lo.s32 	%r151, %r150, %r148;
	sub.s32 	%r152, %r149, %r151;
	cvt.u64.u32 	%rd484, %r150;
	cvt.u64.u32 	%rd485, %r152;
	bra.uni 	$L__BB187_16;
$L__BB187_15:
	div.s64 	%rd484, %rd480, %rd26;
	mul.lo.s64 	%rd417, %rd484, %rd26;
	sub.s64 	%rd485, %rd480, %rd417;
$L__BB187_16:
	mad.lo.s64 	%rd41, %rd485, %rd33, %rd25;
	add.s32 	%r14, %r203, -1;
	mul.wide.u32 	%rd418, %r14, 8;
	add.s64 	%rd419, %rd2, %rd418;
	ld.global.u64 	%rd42, [%rd419];
	or.b64  	%rd420, %rd482, %rd42;
	and.b64  	%rd421, %rd420, -4294967296;
	setp.ne.s64 	%p33, %rd421, 0;
	@%p33 bra 	$L__BB187_18;
	cvt.u32.u64 	%r153, %rd42;
	cvt.u32.u64 	%r154, %rd482;
	div.u32 	%r155, %r154, %r153;
	mul.lo.s32 	%r156, %r155, %r153;
	sub.s32 	%r157, %r154, %r156;
	cvt.u64.u32 	%rd486, %r155;
	cvt.u64.u32 	%rd487, %r157;
	bra.uni 	$L__BB187_19;
$L__BB187_18:
	div.s64 	%rd486, %rd482, %rd42;
	mul.lo.s64 	%rd422, %rd486, %rd42;
	sub.s64 	%rd487, %rd482, %rd422;
$L__BB187_19:
	mul.wide.u32 	%rd423, %r14, 8;
	add.s64 	%rd424, %rd1, %rd423;
	ld.global.u64 	%rd49, [%rd424];
	mad.lo.s64 	%rd50, %rd49, %rd487, %rd34;
	or.b64  	%rd425, %rd484, %rd42;
	and.b64  	%rd426, %rd425, -4294967296;
	setp.ne.s64 	%p34, %rd426, 0;
	@%p34 bra 	$L__BB187_21;
	cvt.u32.u64 	%r158, %rd42;
	cvt.u32.u64 	%r159, %rd484;
	div.u32 	%r160, %r159, %r158;
	mul.lo.s32 	%r161, %r160, %r158;
	sub.s32 	%r162, %r159, %r161;
	cvt.u64.u32 	%rd488, %r160;
	cvt.u64.u32 	%rd489, %r162;
	bra.uni 	$L__BB187_22;
$L__BB187_21:
	div.s64 	%rd488, %rd484, %rd42;
	mul.lo.s64 	%rd427, %rd488, %rd42;
	sub.s64 	%rd489, %rd484, %rd427;
$L__BB187_22:
	mad.lo.s64 	%rd57, %rd489, %rd49, %rd41;
	mul.wide.u32 	%rd428, %r13, 8;
	add.s64 	%rd429, %rd2, %rd428;
	ld.global.u64 	%rd58, [%rd429];
	or.b64  	%rd430, %rd486, %rd58;
	and.b64  	%rd431, %rd430, -4294967296;
	setp.ne.s64 	%p35, %rd431, 0;
	@%p35 bra 	$L__BB187_24;
	cvt.u32.u64 	%r163, %rd58;
	cvt.u32.u64 	%r164, %rd486;
	div.u32 	%r165, %r164, %r163;
	mul.lo.s32 	%r166, %r165, %r163;
	sub.s32 	%r167, %r164, %r166;
	cvt.u64.u32 	%rd513, %r165;
	cvt.u64.u32 	%rd491, %r167;
	bra.uni 	$L__BB187_25;
$L__BB187_24:
	div.s64 	%rd513, %rd486, %rd58;
	mul.lo.s64 	%rd432, %rd513, %rd58;
	sub.s64 	%rd491, %rd486, %rd432;
$L__BB187_25:
	mul.wide.u32 	%rd433, %r13, 8;
	add.s64 	%rd434, %rd1, %rd433;
	ld.global.u64 	%rd65, [%rd434];
	mad.lo.s64 	%rd516, %rd65, %rd491, %rd50;
	or.b64  	%rd435, %rd488, %rd58;
	and.b64  	%rd436, %rd435, -4294967296;
	setp.ne.s64 	%p36, %rd436, 0;
	@%p36 bra 	$L__BB187_27;
	cvt.u32.u64 	%r168, %rd58;
	cvt.u32.u64 	%r169, %rd488;
	div.u32 	%r170, %r169, %r168;
	mul.lo.s32 	%r171, %r170, %r168;
	sub.s32 	%r172, %r169, %r171;
	cvt.u64.u32 	%rd512, %r170;
	cvt.u64.u32 	%rd493, %r172;
	bra.uni 	$L__BB187_28;
$L__BB187_27:
	div.s64 	%rd512, %rd488, %rd58;
	mul.lo.s64 	%rd437, %rd512, %rd58;
	sub.s64 	%rd493, %rd488, %rd437;
$L__BB187_28:
	mad.lo.s64 	%rd517, %rd493, %rd65, %rd57;
	add.s32 	%r203, %r203, -4;
	add.s32 	%r202, %r202, 4;
	setp.ne.s32 	%p37, %r202, 0;
	@%p37 bra 	$L__BB187_4;
	add.s32 	%r205, %r203, 1;
$L__BB187_30:
	and.b32  	%r19, %r6, 3;
	setp.eq.s32 	%p38, %r19, 0;
	@%p38 bra 	$L__BB187_53;
	setp.eq.s32 	%p39, %r19, 1;
	@%p39 bra 	$L__BB187_45;
	mul.wide.u32 	%rd439, %r205, 8;
	add.s64 	%rd440, %rd2, %rd439;
	ld.global.u64 	%rd80, [%rd440];
	or.b64  	%rd441, %rd513, %rd80;
	and.b64  	%rd442, %rd441, -4294967296;
	setp.ne.s64 	%p40, %rd442, 0;
	@%p40 bra 	$L__BB187_34;
	cvt.u32.u64 	%r173, %rd80;
	cvt.u32.u64 	%r174, %rd513;
	div.u32 	%r175, %r174, %r173;
	mul.lo.s32 	%r176, %r175, %r173;
	sub.s32 	%r177, %r174, %r176;
	cvt.u64.u32 	%rd500, %r175;
	cvt.u64.u32 	%rd501, %r177;
	bra.uni 	$L__BB187_35;
$L__BB187_34:
	div.s64 	%rd500, %rd513, %rd80;
	mul.lo.s64 	%rd443, %rd500, %rd80;
	sub.s64 	%rd501, %rd513, %rd443;
$L__BB187_35:
	add.s64 	%rd445, %rd1, %rd439;
	ld.global.u64 	%rd87, [%rd445];
	mad.lo.s64 	%rd88, %rd87, %rd501, %rd516;
	or.b64  	%rd446, %rd512, %rd80;
	and.b64  	%rd447, %rd446, -4294967296;
	setp.ne.s64 	%p41, %rd447, 0;
	@%p41 bra 	$L__BB187_37;
	cvt.u32.u64 	%r178, %rd80;
	cvt.u32.u64 	%r179, %rd512;
	div.u32 	%r180, %r179, %r178;
	mul.lo.s32 	%r181, %r180, %r178;
	sub.s32 	%r182, %r179, %r181;
	cvt.u64.u32 	%rd502, %r180;
	cvt.u64.u32 	%rd503, %r182;
	bra.uni 	$L__BB187_38;
$L__BB187_37:
	div.s64 	%rd502, %rd512, %rd80;
	mul.lo.s64 	%rd448, %rd502, %rd80;
	sub.s64 	%rd503, %rd512, %rd448;
$L__BB187_38:
	mad.lo.s64 	%rd95, %rd503, %rd87, %rd517;
	add.s32 	%r20, %r205, -1;
	mul.wide.u32 	%rd449, %r20, 8;
	add.s64 	%rd450, %rd2, %rd449;
	ld.global.u64 	%rd96, [%rd450];
	or.b64  	%rd451, %rd500, %rd96;
	and.b64  	%rd452, %rd451, -4294967296;
	setp.ne.s64 	%p42, %rd452, 0;
	@%p42 bra 	$L__BB187_40;
	cvt.u32.u64 	%r183, %rd96;
	cvt.u32.u64 	%r184, %rd500;
	div.u32 	%r185, %r184, %r183;
	mul.lo.s32 	%r186, %r185, %r183;
	sub.s32 	%r187, %r184, %r186;
	cvt.u64.u32 	%rd513, %r185;
	cvt.u64.u32 	%rd505, %r187;
	bra.uni 	$L__BB187_41;
$L__BB187_40:
	div.s64 	%rd513, %rd500, %rd96;
	mul.lo.s64 	%rd453, %rd513, %rd96;
	sub.s64 	%rd505, %rd500, %rd453;
$L__BB187_41:
	add.s64 	%rd455, %rd1, %rd449;
	ld.global.u64 	%rd103, [%rd455];
	mad.lo.s64 	%rd516, %rd103, %rd505, %rd88;
	or.b64  	%rd456, %rd502, %rd96;
	and.b64  	%rd457, %rd456, -4294967296;
	setp.ne.s64 	%p43, %rd457, 0;
	@%p43 bra 	$L__BB187_43;
	cvt.u32.u64 	%r188, %rd96;
	cvt.u32.u64 	%r189, %rd502;
	div.u32 	%r190, %r189, %r188;
	mul.lo.s32 	%r191, %r190, %r188;
	sub.s32 	%r192, %r189, %r191;
	cvt.u64.u32 	%rd512, %r190;
	cvt.u64.u32 	%rd507, %r192;
	bra.uni 	$L__BB187_44;
$L__BB187_43:
	div.s64 	%rd512, %rd502, %rd96;
	mul.lo.s64 	%rd458, %rd512, %rd96;
	sub.s64 	%rd507, %rd502, %rd458;
$L__BB187_44:
	mad.lo.s64 	%rd517, %rd507, %rd103, %rd95;
	add.s32 	%r205, %r205, -2;
$L__BB187_45:
	and.b32  	%r193, %r6, 1;
	setp.eq.b32 	%p44, %r193, 1;
	not.pred 	%p45, %p44;
	@%p45 bra 	$L__BB187_53;
	mul.wide.u32 	%rd459, %r205, 8;
	add.s64 	%rd460, %rd2, %rd459;
	ld.global.u64 	%rd118, [%rd460];
	or.b64  	%rd461, %rd513, %rd118;
	and.b64  	%rd462, %rd461, -4294967296;
	setp.ne.s64 	%p46, %rd462, 0;
	@%p46 bra 	$L__BB187_48;
	cvt.u32.u64 	%r194, %rd118;
	cvt.u32.u64 	%r195, %rd513;
	rem.u32 	%r196, %r195, %r194;
	cvt.u64.u32 	%rd514, %r196;
	bra.uni 	$L__BB187_49;
$L__BB187_48:
	rem.s64 	%rd514, %rd513, %rd118;
$L__BB187_49:
	add.s64 	%rd464, %rd1, %rd459;
	ld.global.u64 	%rd122, [%rd464];
	mad.lo.s64 	%rd516, %rd122, %rd514, %rd516;
	or.b64  	%rd465, %rd512, %rd118;
	and.b64  	%rd466, %rd465, -4294967296;
	setp.ne.s64 	%p47, %rd466, 0;
	@%p47 bra 	$L__BB187_51;
	cvt.u32.u64 	%r197, %rd118;
	cvt.u32.u64 	%r198, %rd512;
	rem.u32 	%r199, %r198, %r197;
	cvt.u64.u32 	%rd515, %r199;
	bra.uni 	$L__BB187_52;
$L__BB187_51:
	rem.s64 	%rd515, %rd512, %rd118;
$L__BB187_52:
	mad.lo.s64 	%rd517, %rd515, %rd122, %rd517;
$L__BB187_53:
	shl.b64 	%rd467, %rd516, 3;
	add.s64 	%rd468, %rd3, %rd467;
	ld.global.f64 	%fd2, [%rd468];
	shl.b64 	%rd469, %rd517, 3;
	add.s64 	%rd470, %rd3, %rd469;
	ld.global.f64 	%fd3, [%rd470];
	add.f64 	%fd4, %fd2, %fd3;
	st.shared.f64 	[%r5], %fd4;
	bra.uni 	$L__BB187_114;
$L__BB187_54:
	cvt.u64.u32 	%rd549, %r4;
	setp.le.u64 	%p2, %rd262, %rd549;
	@%p2 bra 	$L__BB187_114;
	cvt.u32.u64 	%r23, %rd261;
	add.s32 	%r209, %r23, -1;
	setp.lt.s32 	%p3, %r209, 0;
	mov.b64 	%rd558, 0;
	@%p3 bra 	$L__BB187_113;
	and.b32  	%r25, %r23, 7;
	setp.lt.u32 	%p4, %r209, 7;
	mov.b64 	%rd558, 0;
	@%p4 bra 	$L__BB187_84;
	add.s32 	%r207, %r23, -4;
	and.b32  	%r57, %r23, -8;
	neg.s32 	%r206, %r57;
	mov.b64 	%rd558, 0;
$L__BB187_58:
	.pragma "nounroll";
	add.s32 	%r30, %r207, 3;
	mul.wide.u32 	%rd271, %r30, 8;
	add.s64 	%rd272, %rd2, %rd271;
	ld.global.u64 	%rd133, [%rd272];
	or.b64  	%rd273, %rd549, %rd133;
	and.b64  	%rd274, %rd273, -4294967296;
	setp.ne.s64 	%p5, %rd274, 0;
	@%p5 bra 	$L__BB187_60;
	cvt.u32.u64 	%r58, %rd133;
	cvt.u32.u64 	%r59, %rd549;
	div.u32 	%r60, %r59, %r58;
	mul.lo.s32 	%r61, %r60, %r58;
	sub.s32 	%r62, %r59, %r61;
	cvt.u64.u32 	%rd520, %r60;
	cvt.u64.u32 	%rd521, %r62;
	bra.uni 	$L__BB187_61;
$L__BB187_60:
	div.s64 	%rd520, %rd549, %rd133;
	mul.lo.s64 	%rd275, %rd520, %rd133;
	sub.s64 	%rd521, %rd549, %rd275;
$L__BB187_61:
	add.s64 	%rd277, %rd1, %rd271;
	ld.global.u64 	%rd278, [%rd277];
	mad.lo.s64 	%rd140, %rd278, %rd521, %rd558;
	add.s32 	%r31, %r207, 2;
	mul.wide.u32 	%rd279, %r31, 8;
	add.s64 	%rd280, %rd2, %rd279;
	ld.global.u64 	%rd141, [%rd280];
	or.b64  	%rd281, %rd520, %rd141;
	and.b64  	%rd282, %rd281, -4294967296;
	setp.ne.s64 	%p6, %rd282, 0;
	@%p6 bra 	$L__BB187_63;
	cvt.u32.u64 	%r63, %rd141;
	cvt.u32.u64 	%r64, %rd520;
	div.u32 	%r65, %r64, %r63;
	mul.lo.s32 	%r66, %r65, %r63;
	sub.s32 	%r67, %r64, %r66;
	cvt.u64.u32 	%rd522, %r65;
	cvt.u64.u32 	%rd523, %r67;
	bra.uni 	$L__BB187_64;
$L__BB187_63:
	div.s64 	%rd522, %rd520, %rd141;
	mul.lo.s64 	%rd283, %rd522, %rd141;
	sub.s64 	%rd523, %rd520, %rd283;
$L__BB187_64:
	add.s64 	%rd285, %rd1, %rd279;
	ld.global.u64 	%rd286, [%rd285];
	mad.lo.s64 	%rd148, %rd286, %rd523, %rd140;
	add.s32 	%r32, %r207, 1;
	mul.wide.u32 	%rd287, %r32, 8;
	add.s64 	%rd288, %rd2, %rd287;
	ld.global.u64 	%rd149, [%rd288];
	or.b64  	%rd289, %rd522, %rd149;
	and.b64  	%rd290, %rd289, -4294967296;
	setp.ne.s64 	%p7, %rd290, 0;
	@%p7 bra 	$L__BB187_66;
	cvt.u32.u64 	%r68, %rd149;
	cvt.u32.u64 	%r69, %rd522;
	div.u32 	%r70, %r69, %r68;
	mul.lo.s32 	%r71, %r70, %r68;
	sub.s32 	%r72, %r69, %r71;
	cvt.u64.u32 	%rd524, %r70;
	cvt.u64.u32 	%rd525, %r72;
	bra.uni 	$L__BB187_67;
$L__BB187_66:
	div.s64 	%rd524, %rd522, %rd149;
	mul.lo.s64 	%rd291, %rd524, %rd149;
	sub.s64 	%rd525, %rd522, %rd291;
$L__BB187_67:
	add.s64 	%rd293, %rd1, %rd287;
	ld.global.u64 	%rd294, [%rd293];
	mad.lo.s64 	%rd156, %rd294, %rd525, %rd148;
	add.s32 	%r33, %r207, -4;
	mul.wide.u32 	%rd295, %r207, 8;
	add.s64 	%rd296, %rd2, %rd295;
	ld.global.u64 	%rd157, [%rd296];
	or.b64  	%rd297, %rd524, %rd157;
	and.b64  	%rd298, %rd297, -4294967296;
	setp.ne.s64 	%p8, %rd298, 0;
	@%p8 bra 	$L__BB187_69;
	cvt.u32.u64 	%r73, %rd157;
	cvt.u32.u64 	%r74, %rd524;
	div.u32 	%r75, %r74, %r73;
	mul.lo.s32 	%r76, %r75, %r73;
	sub.s32 	%r77, %r74, %r76;
	cvt.u64.u32 	%rd526, %r75;
	cvt.u64.u32 	%rd527, %r77;
	bra.uni 	$L__BB187_70;
$L__BB187_69:
	div.s64 	%rd526, %rd524, %rd157;
	mul.lo.s64 	%rd299, %rd526, %rd157;
	sub.s64 	%rd527, %rd524, %rd299;
$L__BB187_70:
	add.s64 	%rd301, %rd1, %rd295;
	ld.global.u64 	%rd302, [%rd301];
	mad.lo.s64 	%rd164, %rd302, %rd527, %rd156;
	add.s32 	%r34, %r207, -1;
	mul.wide.u32 	%rd303, %r34, 8;
	add.s64 	%rd304, %rd2, %rd303;
	ld.global.u64 	%rd165, [%rd304];
	or.b64  	%rd305, %rd526, %rd165;
	and.b64  	%rd306, %rd305, -4294967296;
	setp.ne.s64 	%p9, %rd306, 0;
	@%p9 bra 	$L__BB187_72;
	cvt.u32.u64 	%r78, %rd165;
	cvt.u32.u64 	%r79, %rd526;
	div.u32 	%r80, %r79, %r78;
	mul.lo.s32 	%r81, %r80, %r78;
	sub.s32 	%r82, %r79, %r81;
	cvt.u64.u32 	%rd528, %r80;
	cvt.u64.u32 	%rd529, %r82;
	bra.uni 	$L__BB187_73;
$L__BB187_72:
	div.s64 	%rd528, %rd526, %rd165;
	mul.lo.s64 	%rd307, %rd528, %rd165;
	sub.s64 	%rd529, %rd526, %rd307;
$L__BB187_73:
	add.s64 	%rd309, %rd1, %rd303;
	ld.global.u64 	%rd310, [%rd309];
	mad.lo.s64 	%rd172, %rd310, %rd529, %rd164;
	add.s32 	%r35, %r207, -2;
	mul.wide.u32 	%rd311, %r35, 8;
	add.s64 	%rd312, %rd2, %rd311;
	ld.global.u64 	%rd173, [%rd312];
	or.b64  	%rd313, %rd528, %rd173;
	and.b64  	%rd314, %rd313, -4294967296;
	setp.ne.s64 	%p10, %rd314, 0;
	@%p10 bra 	$L__BB187_75;
	cvt.u32.u64 	%r83, %rd173;
	cvt.u32.u64 	%r84, %rd528;
	div.u32 	%r85, %r84, %r83;
	mul.lo.s32 	%r86, %r85, %r83;
	sub.s32 	%r87, %r84, %r86;
	cvt.u64.u32 	%rd530, %r85;
	cvt.u64.u32 	%rd531, %r87;
	bra.uni 	$L__BB187_76;
$L__BB187_75:
	div.s64 	%rd530, %rd528, %rd173;
	mul.lo.s64 	%rd315, %rd530, %rd173;
	sub.s64 	%rd531, %rd528, %rd315;
$L__BB187_76:
	add.s64 	%rd317, %rd1, %rd311;
	ld.global.u64 	%rd318, [%rd317];
	mad.lo.s64 	%rd180, %rd318, %rd531, %rd172;
	add.s32 	%r36, %r207, -3;
	mul.wide.u32 	%rd319, %r36, 8;
	add.s64 	%rd320, %rd2, %rd319;
	ld.global.u64 	%rd181, [%rd320];
	or.b64  	%rd321, %rd530, %rd181;
	and.b64  	%rd322, %rd321, -4294967296;
	setp.ne.s64 	%p11, %rd322, 0;
	@%p11 bra 	$L__BB187_78;
	cvt.u32.u64 	%r88, %rd181;
	cvt.u32.u64 	%r89, %rd530;
	div.u32 	%r90, %r89, %r88;
	mul.lo.s32 	%r91, %r90, %r88;
	sub.s32 	%r92, %r89, %r91;
	cvt.u64.u32 	%rd532, %r90;
	cvt.u64.u32 	%rd533, %r92;
	bra.uni 	$L__BB187_79;
$L__BB187_78:
	div.s64 	%rd532, %rd530, %rd181;
	mul.lo.s64 	%rd323, %rd532, %rd181;
	sub.s64 	%rd533, %rd530, %rd323;
$L__BB187_79:
	add.s64 	%rd325, %rd1, %rd319;
	ld.global.u64 	%rd326, [%rd325];
	mad.lo.s64 	%rd188, %rd326, %rd533, %rd180;
	mul.wide.u32 	%rd327, %r33, 8;
	add.s64 	%rd328, %rd2, %rd327;
	ld.global.u64 	%rd189, [%rd328];
	or.b64  	%rd329, %rd532, %rd189;
	and.b64  	%rd330, %rd329, -4294967296;
	setp.ne.s64 	%p12, %rd330, 0;
	@%p12 bra 	$L__BB187_81;
	cvt.u32.u64 	%r93, %rd189;
	cvt.u32.u64 	%r94, %rd532;
	div.u32 	%r95, %r94, %r93;
	mul.lo.s32 	%r96, %r95, %r93;
	sub.s32 	%r97, %r94, %r96;
	cvt.u64.u32 	%rd549, %r95;
	cvt.u64.u32 	%rd535, %r97;
	bra.uni 	$L__BB187_82;
$L__BB187_81:
	div.s64 	%rd549, %rd532, %rd189;
	mul.lo.s64 	%rd331, %rd549, %rd189;
	sub.s64 	%rd535, %rd532, %rd331;
$L__BB187_82:
	add.s64 	%rd333, %rd1, %rd327;
	ld.global.u64 	%rd334, [%rd333];
	mad.lo.s64 	%rd558, %rd334, %rd535, %rd188;
	add.s32 	%r207, %r207, -8;
	add.s32 	%r206, %r206, 8;
	setp.ne.s32 	%p13, %r206, 0;
	@%p13 bra 	$L__BB187_58;
	add.s32 	%r209, %r207, 3;
$L__BB187_84:
	setp.eq.s32 	%p14, %r25, 0;
	@%p14 bra 	$L__BB187_113;
	and.b32  	%r41, %r23, 3;
	setp.lt.u32 	%p15, %r25, 4;
	@%p15 bra 	$L__BB187_99;
	mul.wide.u32 	%rd336, %r209, 8;
	add.s64 	%rd337, %rd2, %rd336;
	ld.global.u64 	%rd200, [%rd337];
	or.b64  	%rd338, %rd549, %rd200;
	and.b64  	%rd339, %rd338, -4294967296;
	setp.ne.s64 	%p16, %rd339, 0;
	@%p16 bra 	$L__BB187_88;
	cvt.u32.u64 	%r98, %rd200;
	cvt.u32.u64 	%r99, %rd549;
	div.u32 	%r100, %r99, %r98;
	mul.lo.s32 	%r101, %r100, %r98;
	sub.s32 	%r102, %r99, %r101;
	cvt.u64.u32 	%rd539, %r100;
	cvt.u64.u32 	%rd540, %r102;
	bra.uni 	$L__BB187_89;
$L__BB187_88:
	div.s64 	%rd539, %rd549, %rd200;
	mul.lo.s64 	%rd340, %rd539, %rd200;
	sub.s64 	%rd540, %rd549, %rd340;
$L__BB187_89:
	add.s64 	%rd342, %rd1, %rd336;
	ld.global.u64 	%rd343, [%rd342];
	mad.lo.s64 	%rd207, %rd343, %rd540, %rd558;
	add.s32 	%r42, %r209, -1;
	mul.wide.u32 	%rd344, %r42, 8;
	add.s64 	%rd345, %rd2, %rd344;
	ld.global.u64 	%rd208, [%rd345];
	or.b64  	%rd346, %rd539, %rd208;
	and.b64  	%rd347, %rd346, -4294967296;
	setp.ne.s64 	%p17, %rd347, 0;
	@%p17 bra 	$L__BB187_91;
	cvt.u32.u64 	%r103, %rd208;
	cvt.u32.u64 	%r104, %rd539;
	div.u32 	%r105, %r104, %r103;
	mul.lo.s32 	%r106, %r105, %r103;
	sub.s32 	%r107, %r104, %r106;
	cvt.u64.u32 	%rd541, %r105;
	cvt.u64.u32 	%rd542, %r107;
	bra.uni 	$L__BB187_92;
$L__BB187_91:
	div.s64 	%rd541, %rd539, %rd208;
	mul.lo.s64 	%rd348, %rd541, %rd208;
	sub.s64 	%rd542, %rd539, %rd348;
$L__BB187_92:
	add.s64 	%rd350, %rd1, %rd344;
	ld.global.u64 	%rd351, [%rd350];
	mad.lo.s64 	%rd215, %rd351, %rd542, %rd207;
	add.s32 	%r43, %r209, -2;
	mul.wide.u32 	%rd352, %r43, 8;
	add.s64 	%rd353, %rd2, %rd352;
	ld.global.u64 	%rd216, [%rd353];
	or.b64  	%rd354, %rd541, %rd216;
	and.b64  	%rd355, %rd354, -4294967296;
	setp.ne.s64 	%p18, %rd355, 0;
	@%p18 bra 	$L__BB187_94;
	cvt.u32.u64 	%r108, %rd216;
	cvt.u32.u64 	%r109, %rd541;
	div.u32 	%r110, %r109, %r108;
	mul.lo.s32 	%r111, %r110, %r108;
	sub.s32 	%r112, %r109, %r111;
	cvt.u64.u32 	%rd543, %r110;
	cvt.u64.u32 	%rd544, %r112;
	bra.uni 	$L__BB187_95;
$L__BB187_94:
	div.s64 	%rd543, %rd541, %rd216;
	mul.lo.s64 	%rd356, %rd543, %rd216;
	sub.s64 	%rd544, %rd541, %rd356;
$L__BB187_95:
	add.s64 	%rd358, %rd1, %rd352;
	ld.global.u64 	%rd359, [%rd358];
	mad.lo.s64 	%rd223, %rd359, %rd544, %rd215;
	add.s32 	%r44, %r209, -3;
	mul.wide.u32 	%rd360, %r44, 8;
	add.s64 	%rd361, %rd2, %rd360;
	ld.global.u64 	%rd224, [%rd361];
	or.b64  	%rd362, %rd543, %rd224;
	and.b64  	%rd363, %rd362, -4294967296;
	setp.ne.s64 	%p19, %rd363, 0;
	@%p19 bra 	$L__BB187_97;
	cvt.u32.u64 	%r113, %rd224;
	cvt.u32.u64 	%r114, %rd543;
	div.u32 	%r115, %r114, %r113;
	mul.lo.s32 	%r116, %r115, %r113;
	sub.s32 	%r117, %r114, %r116;
	cvt.u64.u32 	%rd549, %r115;
	cvt.u64.u32 	%rd546, %r117;
	bra.uni 	$L__BB187_98;
$L__BB187_97:
	div.s64 	%rd549, %rd543, %rd224;
	mul.lo.s64 	%rd364, %rd549, %rd224;
	sub.s64 	%rd546, %rd543, %rd364;
$L__BB187_98:
	add.s64 	%rd366, %rd1, %rd360;
	ld.global.u64 	%rd367, [%rd366];
	mad.lo.s64 	%rd558, %rd367, %rd546, %rd223;
	add.s32 	%r209, %r209, -4;
$L__BB187_99:
	setp.eq.s32 	%p20, %r41, 0;
	@%p20 bra 	$L__BB187_113;
	setp.eq.s32 	%p21, %r41, 1;
	@%p21 bra 	$L__BB187_108;
	mul.wide.u32 	%rd369, %r209, 8;
	add.s64 	%rd370, %rd2, %rd369;
	ld.global.u64 	%rd235, [%rd370];
	or.b64  	%rd371, %rd549, %rd235;
	and.b64  	%rd372, %rd371, -4294967296;
	setp.ne.s64 	%p22, %rd372, 0;
	@%p22 bra 	$L__BB187_103;
	cvt.u32.u64 	%r118, %rd235;
	cvt.u32.u64 	%r119, %rd549;
	div.u32 	%r120, %r119, %r118;
	mul.lo.s32 	%r121, %r120, %r118;
	sub.s32 	%r122, %r119, %r121;
	cvt.u64.u32 	%rd550, %r120;
	cvt.u64.u32 	%rd551, %r122;
	bra.uni 	$L__BB187_104;
$L__BB187_103:
	div.s64 	%rd550, %rd549, %rd235;
	mul.lo.s64 	%rd373, %rd550, %rd235;
	sub.s64 	%rd551, %rd549, %rd373;
$L__BB187_104:
	add.s64 	%rd375, %rd1, %rd369;
	ld.global.u64 	%rd376, [%rd375];
	mad.lo.s64 	%rd242, %rd376, %rd551, %rd558;
	add.s32 	%r47, %r209, -1;
	mul.wide.u32 	%rd377, %r47, 8;
	add.s64 	%rd378, %rd2, %rd377;
	ld.global.u64 	%rd243, [%rd378];
	or.b64  	%rd379, %rd550, %rd243;
	and.b64  	%rd380, %rd379, -4294967296;
	setp.ne.s64 	%p23, %rd380, 0;
	@%p23 bra 	$L__BB187_106;
	cvt.u32.u64 	%r123, %rd243;
	cvt.u32.u64 	%r124, %rd550;
	div.u32 	%r125, %r124, %r123;
	mul.lo.s32 	%r126, %r125, %r123;
	sub.s32 	%r127, %r124, %r126;
	cvt.u64.u32 	%rd549, %r125;
	cvt.u64.u32 	%rd553, %r127;
	bra.uni 	$L__BB187_107;
$L__BB187_106:
	div.s64 	%rd549, %rd550, %rd243;
	mul.lo.s64 	%rd381, %rd549, %rd243;
	sub.s64 	%rd553, %rd550, %rd381;
$L__BB187_107:
	add.s64 	%rd383, %rd1, %rd377;
	ld.global.u64 	%rd384, [%rd383];
	mad.lo.s64 	%rd558, %rd384, %rd553, %rd242;
	add.s32 	%r209, %r209, -2;
$L__BB187_108:
	and.b32  	%r128, %r23, 1;
	setp.eq.b32 	%p24, %r128, 1;
	not.pred 	%p25, %p24;
	@%p25 bra 	$L__BB187_113;
	mul.wide.u32 	%rd385, %r209, 8;
	add.s64 	%rd386, %rd2, %rd385;
	ld.global.u64 	%rd254, [%rd386];
	or.b64  	%rd387, %rd549, %rd254;
	and.b64  	%rd388, %rd387, -4294967296;
	setp.ne.s64 	%p26, %rd388, 0;
	@%p26 bra 	$L__BB187_111;
	cvt.u32.u64 	%r129, %rd254;
	cvt.u32.u64 	%r130, %rd549;
	rem.u32 	%r131, %r130, %r129;
	cvt.u64.u32 	%rd557, %r131;
	bra.uni 	$L__BB187_112;
$L__BB187_111:
	rem.s64 	%rd557, %rd549, %rd254;
$L__BB187_112:
	add.s64 	%rd390, %rd1, %rd385;
	ld.global.u64 	%rd391, [%rd390];
	mad.lo.s64 	%rd558, %rd391, %rd557, %rd558;
$L__BB187_113:
	shl.b64 	%rd392, %rd558, 3;
	add.s64 	%rd393, %rd3, %rd392;
	ld.global.f64 	%fd1, [%rd393];
	st.shared.f64 	[%r5], %fd1;
$L__BB187_114:
	bar.sync 	0;
	setp.lt.u32 	%p48, %r211, 66;
	@%p48 bra 	$L__BB187_118;
$L__BB187_115:
	shr.u32 	%r51, %r211, 1;
	setp.ge.u32 	%p49, %r1, %r51;
	@%p49 bra 	$L__BB187_117;
	ld.shared.f64 	%fd5, [%r5];
	shl.b32 	%r200, %r51, 3;
	add.s32 	%r201, %r5, %r200;
	ld.shared.f64 	%fd6, [%r201];
	add.f64 	%fd7, %fd5, %fd6;
	st.shared.f64 	[%r5], %fd7;
$L__BB187_117:
	bar.sync 	0;
	setp.gt.u32 	%p50, %r211, 131;
	mov.u32 	%r211, %r51;
	@%p50 bra 	$L__BB187_115;
$L__BB187_118:
	setp.gt.u32 	%p51, %r1, 31;
	@%p51 bra 	$L__BB187_121;
	ld.volatile.shared.f64 	%fd8, [%r5];
	ld.volatile.shared.f64 	%fd9, [%r5+256];
	add.f64 	%fd10, %fd8, %fd9;
	st.volatile.shared.f64 	[%r5], %fd10;
	ld.volatile.shared.f64 	%fd11, [%r5];
	ld.volatile.shared.f64 	%fd12, [%r5+128];
	add.f64 	%fd13, %fd11, %fd12;
	st.volatile.shared.f64 	[%r5], %fd13;
	ld.volatile.shared.f64 	%fd14, [%r5];
	ld.volatile.shared.f64 	%fd15, [%r5+64];
	add.f64 	%fd16, %fd14, %fd15;
	st.volatile.shared.f64 	[%r5], %fd16;
	ld.volatile.shared.f64 	%fd17, [%r5];
	ld.volatile.shared.f64 	%fd18, [%r5+32];
	add.f64 	%fd19, %fd17, %fd18;
	st.volatile.shared.f64 	[%r5], %fd19;
	ld.volatile.shared.f64 	%fd20, [%r5];
	ld.volatile.shared.f64 	%fd21, [%r5+16];
	add.f64 	%fd22, %fd20, %fd21;
	st.volatile.shared.f64 	[%r5], %fd22;
	ld.volatile.shared.f64 	%fd23, [%r5];
	ld.volatile.shared.f64 	%fd24, [%r5+8];
	add.f64 	%fd25, %fd23, %fd24;
	st.volatile.shared.f64 	[%r5], %fd25;
	setp.ne.s32 	%p52, %r1, 0;
	@%p52 bra 	$L__BB187_121;
	ld.shared.f64 	%fd26, [reducel3sdata_f64];
	cvta.to.global.u64 	%rd471, %rd260;
	mul.wide.u32 	%rd472, %r2, 8;
	add.s64 	%rd473, %rd471, %rd472;
	st.global.f64 	[%rd473], %fd26;
$L__BB187_121:
	ret;

}
	// .globl	contiguous_reducel32_f64
.visible .entry contiguous_reducel32_f64(
	.param .u64 .ptr .align 1 contiguous_reducel32_f64_param_0,
	.param .u64 .ptr .align 1 contiguous_reducel32_f64_param_1,
	.param .u64 .ptr .align 1 contiguous_reducel32_f64_param_2,
	.param .u64 .ptr .align 1 contiguous_reducel32_f64_param_3,
	.param .u64 contiguous_reducel32_f64_param_4,
	.param .u64 contiguous_reducel32_f64_param_5,
	.param .u64 contiguous_reducel32_f64_param_6
)
{
	.reg .pred 	%p<92>;
	.reg .b32 	%r<268>;
	.reg .b64 	%rd<573>;
	.reg .b64 	%fd<77>;

	ld.param.u64 	%rd266, [contiguous_reducel32_f64_param_1];
	ld.param.u64 	%rd267, [contiguous_reducel32_f64_param_2];
	ld.param.u64 	%rd268, [contiguous_reducel32_f64_param_3];
	ld.param.u64 	%rd263, [contiguous_reducel32_f64_param_4];
	ld.param.u64 	%rd264, [contiguous_reducel32_f64_param_5];
	ld.param.u64 	%rd265, [contiguous_reducel32_f64_param_6];
	cvta.to.global.u64 	%rd1, %rd268;
	cvta.to.global.u64 	%rd2, %rd267;
	cvta.to.global.u64 	%rd572, %rd266;
	mov.u32 	%r1, %tid.x;
	mov.u32 	%r2, %ctaid.x;
	mov.u32 	%r267, %ntid.x;
	mul.lo.s32 	%r58, %r2, %r267;
	shl.b32 	%r59, %r58, 1;
	add.s32 	%r4, %r59, %r1;
	shl.b32 	%r60, %r1, 3;
	mov.u32 	%r61, reducel3sdata_f64;
	add.s32 	%r5, %r61, %r60;
	mov.b64 	%rd269, 0;
	st.shared.u64 	[%r5], %rd269;
	add.s32 	%r62, %r4, %r267;
	cvt.u64.u32 	%rd4, %r62;
	setp.le.u64 	%p1, %rd264, %rd4;
	@%p1 bra 	$L__BB188_68;
	cvt.u64.u32 	%rd402, %r4;
	mov.u32 	%r154, %ctaid.y;
	cvt.u64.u32 	%rd403, %r154;
	mul.lo.s64 	%rd404, %rd264, %rd403;
	add.s64 	%rd526, %rd404, %rd402;
	add.s64 	%rd524, %rd404, %rd4;
	cvt.u32.u64 	%r6, %rd263;
	add.s32 	%r261, %r6, -1;
	setp.lt.s32 	%p40, %r261, 0;
	mov.b64 	%rd530, 0;
	mov.u64 	%rd531, %rd530;
	@%p40 bra 	$L__BB188_53;
	setp.lt.u32 	%p41, %r261, 3;
	mov.b64 	%rd531, 0;
	mov.u64 	%rd530, %rd531;
	@%p41 bra 	$L__BB188_30;
	add.s32 	%r259, %r6, -2;
	and.b32  	%r155, %r6, -4;
	neg.s32 	%r258, %r155;
	mov.b64 	%rd531, 0;
$L__BB188_4:
	.pragma "nounroll";
	add.s32 	%r12, %r259, 1;
	mul.wide.u32 	%rd408, %r12, 8;
	add.s64 	%rd409, %rd2, %rd408;
	ld.global.u64 	%rd11, [%rd409];
	or.b64  	%rd410, %rd526, %rd11;
	and.b64  	%rd411, %rd410, -4294967296;
	setp.ne.s64 	%p42, %rd411, 0;
	@%p42 bra 	$L__BB188_6;
	cvt.u32.u64 	%r156, %rd11;
	cvt.u32.u64 	%r157, %rd526;
	div.u32 	%r158, %r157, %r156;
	mul.lo.s32 	%r159, %r158, %r156;
	sub.s32 	%r160, %r157, %r159;
	cvt.u64.u32 	%rd492, %r158;
	cvt.u64.u32 	%rd493, %r160;
	bra.uni 	$L__BB188_7;
$L__BB188_6:
	div.s64 	%rd492, %rd526, %rd11;
	mul.lo.s64 	%rd412, %rd492, %rd11;
	sub.s64 	%rd493, %rd526, %rd412;
$L__BB188_7:
	mul.wide.u32 	%rd413, %r12, 8;
	add.s64 	%rd414, %rd1, %rd413;
	ld.global.u64 	%rd18, [%rd414];
	mad.lo.s64 	%rd19, %rd18, %rd493, %rd530;
	or.b64  	%rd415, %rd524, %rd11;
	and.b64  	%rd416, %rd415, -4294967296;
	setp.ne.s64 	%p43, %rd416, 0;
	@%p43 bra 	$L__BB188_9;
	cvt.u32.u64 	%r161, %rd11;
	cvt.u32.u64 	%r162, %rd524;
	div.u32 	%r163, %r162, %r161;
	mul.lo.s32 	%r164, %r163, %r161;
	sub.s32 	%r165, %r162, %r164;
	cvt.u64.u32 	%rd494, %r163;
	cvt.u64.u32 	%rd495, %r165;
	bra.uni 	$L__BB188_10;
$L__BB188_9:
	div.s64 	%rd494, %rd524, %rd11;
	mul.lo.s64 	%rd417, %rd494, %rd11;
	sub.s64 	%rd495, %rd524, %rd417;
$L__BB188_10:
	mad.lo.s64 	%rd26, %rd495, %rd18, %rd531;
	mul.wide.u32 	%rd418, %r259, 8;
	add.s64 	%rd419, %rd2, %rd418;
	ld.global.u64 	%rd27, [%rd419];
	or.b64  	%rd420, %rd492, %rd27;
	and.b64  	%rd421, %rd420, -4294967296;
	setp.ne.s64 	%p44, %rd421, 0;
	@%p44 bra 	$L__BB188_12;
	cvt.u32.u64 	%r166, %rd27;
	cvt.u32.u64 	%r167, %rd492;
	div.u32 	%r168, %r167, %r166;
	mul.lo.s32 	%r169, %r168, %r166;
	sub.s32 	%r170, %r167, %r169;
	cvt.u64.u32 	%rd496, %r168;
	cvt.u64.u32 	%rd497, %r170;
	bra.uni 	$L__BB188_13;
$L__BB188_12:
	div.s64 	%rd496, %rd492, %rd27;
	mul.lo.s64 	%rd422, %rd496, %rd27;
	sub.s64 	%rd497, %rd492, %rd422;
$L__BB188_13:
	mul.wide.u32 	%rd423, %r259, 8;
	add.s64 	%rd424, %rd1, %rd423;
	ld.global.u64 	%rd34, [%rd424];
	mad.lo.s64 	%rd35, %rd34, %rd497, %rd19;
	or.b64  	%rd425, %rd494, %rd27;
	and.b64  	%rd426, %rd425, -4294967296;
	setp.ne.s64 	%p45, %rd426, 0;
	@%p45 bra 	$L__BB188_15;
	cvt.u32.u64 	%r171, %rd27;
	cvt.u32.u64 	%r172, %rd494;
	div.u32 	%r173, %r172, %r171;
	mul.lo.s32 	%r174, %r173, %r171;
	sub.s32 	%r175, %r172, %r174;
	cvt.u64.u32 	%rd498, %r173;
	cvt.u64.u32 	%rd499, %r175;
	bra.uni 	$L__BB188_16;
$L__BB188_15:
	div.s64 	%rd498, %rd494, %rd27;
	mul.lo.s64 	%rd427, %rd498, %rd27;
	sub.s64 	%rd499, %rd494, %rd427;
$L__BB188_16:
	mad.lo.s64 	%rd42, %rd499, %rd34, %rd26;
	add.s32 	%r13, %r259, -1;
	mul.wide.u32 	%rd428, %r13, 8;
	add.s64 	%rd429, %rd2, %rd428;
	ld.global.u64 	%rd43, [%rd429];
	or.b64  	%rd430, %rd496, %rd43;
	and.b64  	%rd431, %rd430, -4294967296;
	setp.ne.s64 	%p46, %rd431, 0;
	@%p46 bra 	$L__BB188_18;
	cvt.u32.u64 	%r176, %rd43;
	cvt.u32.u64 	%r177, %rd496;
	div.u32 	%r178, %r177, %r176;
	mul.lo.s32 	%r179, %r178, %r176;
	sub.s32 	%r180, %r177, %r179;
	cvt.u64.u32 	%rd500, %r178;
	cvt.u64.u32 	%rd501, %r180;
	bra.uni 	$L__BB188_19;
$L__BB188_18:
	div.s64 	%rd500, %rd496, %rd43;
	mul.lo.s64 	%rd432, %rd500, %rd43;
	sub.s64 	%rd501, %rd496, %rd432;
$L__BB188_19:
	mul.wide.u32 	%rd433, %r13, 8;
	add.s64 	%rd434, %rd1, %rd433;
	ld.global.u64 	%rd50, [%rd434];
	mad.lo.s64 	%rd51, %rd50, %rd501, %rd35;
	or.b64  	%rd435, %rd498, %rd43;
	and.b64  	%rd436, %rd435, -4294967296;
	setp.ne.s64 	%p47, %rd436, 0;
	@%p47 bra 	$L__BB188_21;
	cvt.u32.u64 	%r181, %rd43;
	cvt.u32.u64 	%r182, %rd498;
	div.u32 	%r183, %r182, %r181;
	mul.lo.s32 	%r184, %r183, %r181;
	sub.s32 	%r185, %r182, %r184;
	cvt.u64.u32 	%rd502, %r183;
	cvt.u64.u32 	%rd503, %r185;
	bra.uni 	$L__BB188_22;
$L__BB188_21:
	div.s64 	%rd502, %rd498, %rd43;
	mul.lo.s64 	%rd437, %rd502, %rd43;
	sub.s64 	%rd503, %rd498, %rd437;
$L__BB188_22:
	mad.lo.s64 	%rd58, %rd503, %rd50, %rd42;
	add.s32 	%r186, %r259, -2;
	mul.wide.u32 	%rd438, %r186, 8;
	add.s64 	%rd439, %rd2, %rd438;
	ld.global.u64 	%rd59, [%rd439];
	or.b64  	%rd440, %rd500, %rd59;
	and.b64  	%rd441, %rd440, -4294967296;
	setp.ne.s64 	%p48, %rd441, 0;
	@%p48 bra 	$L__BB188_24;
	cvt.u32.u64 	%r187, %rd59;
	cvt.u32.u64 	%r188, %rd500;
	div.u32 	%r189, %r188, %r187;
	mul.lo.s32 	%r190, %r189, %r187;
	sub.s32 	%r191, %r188, %r190;
	cvt.u64.u32 	%rd526, %r189;
	cvt.u64.u32 	%rd505, %r191;
	bra.uni 	$L__BB188_25;
$L__BB188_24:
	div.s64 	%rd526, %rd500, %rd59;
	mul.lo.s64 	%rd442, %rd526, %rd59;
	sub.s64 	%rd505, %rd500, %rd442;
$L__BB188_25:
	mul.wide.u32 	%rd443, %r186, 8;
	add.s64 	%rd444, %rd1, %rd443;
	ld.global.u64 	%rd66, [%rd444];
	mad.lo.s64 	%rd530, %rd66, %rd505, %rd51;
	or.b64  	%rd445, %rd502, %rd59;
	and.b64  	%rd446, %rd445, -4294967296;
	setp.ne.s64 	%p49, %rd446, 0;
	@%p49 bra 	$L__BB188_27;
	cvt.u32.u64 	%r193, %rd59;
	cvt.u32.u64 	%r194, %rd502;
	div.u32 	%r195, %r194, %r193;
	mul.lo.s32 	%r196, %r195, %r193;
	sub.s32 	%r197, %r194, %r196;
	cvt.u64.u32 	%rd524, %r195;
	cvt.u64.u32 	%rd507, %r197;
	bra.uni 	$L__BB188_28;
$L__BB188_27:
	div.s64 	%rd524, %rd502, %rd59;
	mul.lo.s64 	%rd447, %rd524, %rd59;
	sub.s64 	%rd507, %rd502, %rd447;
$L__BB188_28:
	mad.lo.s64 	%rd531, %rd507, %rd66, %rd58;
	add.s32 	%r259, %r259, -4;
	add.s32 	%r258, %r258, 4;
	setp.ne.s32 	%p50, %r258, 0;
	@%p50 bra 	$L__BB188_4;
	add.s32 	%r261, %r259, 1;
$L__BB188_30:
	and.b32  	%r18, %r6, 3;
	setp.eq.s32 	%p51, %r18, 0;
	@%p51 bra 	$L__BB188_53;
	setp.eq.s32 	%p52, %r18, 1;
	@%p52 bra 	$L__BB188_45;
	mul.wide.u32 	%rd449, %r261, 8;
	add.s64 	%rd450, %rd2, %rd449;
	ld.global.u64 	%rd81, [%rd450];
	or.b64  	%rd451, %rd526, %rd81;
	and.b64  	%rd452, %rd451, -4294967296;
	setp.ne.s64 	%p53, %rd452, 0;
	@%p53 bra 	$L__BB188_34;
	cvt.u32.u64 	%r198, %rd81;
	cvt.u32.u64 	%r199, %rd526;
	div.u32 	%r200, %r199, %r198;
	mul.lo.s32 	%r201, %r200, %r198;
	sub.s32 	%r202, %r199, %r201;
	cvt.u64.u32 	%rd514, %r200;
	cvt.u64.u32 	%rd515, %r202;
	bra.uni 	$L__BB188_35;
$L__BB188_34:
	div.s64 	%rd514, %rd526, %rd81;
	mul.lo.s64 	%rd453, %rd514, %rd81;
	sub.s64 	%rd515, %rd526, %rd453;
$L__BB188_35:
	add.s64 	%rd455, %rd1, %rd449;
	ld.global.u64 	%rd88, [%rd455];
	mad.lo.s64 	%rd89, %rd88, %rd515, %rd530;
	or.b64  	%rd456, %rd524, %rd81;
	and.b64  	%rd457, %rd456, -4294967296;
	setp.ne.s64 	%p54, %rd457, 0;
	@%p54 bra 	$L__BB188_37;
	cvt.u32.u64 	%r203, %rd81;
	cvt.u32.u64 	%r204, %rd524;
	div.u32 	%r205, %r204, %r203;
	mul.lo.s32 	%r206, %r205, %r203;
	sub.s32 	%r207, %r204, %r206;
	cvt.u64.u32 	%rd516, %r205;
	cvt.u64.u32 	%rd517, %r207;
	bra.uni 	$L__BB188_38;
$L__BB188_37:
	div.s64 	%rd516, %rd524, %rd81;
	mul.lo.s64 	%rd458, %rd516, %rd81;
	sub.s64 	%rd517, %rd524, %rd458;
$L__BB188_38:
	mad.lo.s64 	%rd96, %rd517, %rd88, %rd531;
	add.s32 	%r19, %r261, -1;
	mul.wide.u32 	%rd459, %r19, 8;
	add.s64 	%rd460, %rd2, %rd459;
	ld.global.u64 	%rd97, [%rd460];
	or.b64  	%rd461, %rd514, %rd97;
	and.b64  	%rd462, %rd461, -4294967296;
	setp.ne.s64 	%p55, %rd462, 0;
	@%p55 bra 	$L__BB188_40;
	cvt.u32.u64 	%r208, %rd97;
	cvt.u32.u64 	%r209, %rd514;
	div.u32 	%r210, %r209, %r208;
	mul.lo.s32 	%r211, %r210, %r208;
	sub.s32 	%r212, %r209, %r211;
	cvt.u64.u32 	%rd526, %r210;
	cvt.u64.u32 	%rd519, %r212;
	bra.uni 	$L__BB188_41;
$L__BB188_40:
	div.s64 	%rd526, %rd514, %rd97;
	mul.lo.s64 	%rd463, %rd526, %rd97;
	sub.s64 	%rd519, %rd514, %rd463;
$L__BB188_41:
	add.s64 	%rd465, %rd1, %rd459;
	ld.global.u64 	%rd104, [%rd465];
	mad.lo.s64 	%rd530, %rd104, %rd519, %rd89;
	or.b64  	%rd466, %rd516, %rd97;
	and.b64  	%rd467, %rd466, -4294967296;
	setp.ne.s64 	%p56, %rd467, 0;
	@%p56 bra 	$L__BB188_43;
	cvt.u32.u64 	%r213, %rd97;
	cvt.u32.u64 	%r214, %rd516;
	div.u32 	%r215, %r214, %r213;
	mul.lo.s32 	%r216, %r215, %r213;
	sub.s32 	%r217, %r214, %r216;
	cvt.u64.u32 	%rd524, %r215;
	cvt.u64.u32 	%rd521, %r217;
	bra.uni 	$L__BB188_44;
$L__BB188_43:
	div.s64 	%rd524, %rd516, %rd97;
	mul.lo.s64 	%rd468, %rd524, %rd97;
	sub.s64 	%rd521, %rd516, %rd468;
$L__BB188_44:
	mad.lo.s64 	%rd531, %rd521, %rd104, %rd96;
	add.s32 	%r261, %r261, -2;
$L__BB188_45:
	and.b32  	%r218, %r6, 1;
	setp.eq.b32 	%p57, %r218, 1;
	not.pred 	%p58, %p57;
	@%p58 bra 	$L__BB188_53;
	mul.wide.u32 	%rd469, %r261, 8;
	add.s64 	%rd470, %rd2, %rd469;
	ld.global.u64 	%rd119, [%rd470];
	or.b64  	%rd471, %rd526, %rd119;
	and.b64  	%rd472, %rd471, -4294967296;
	setp.ne.s64 	%p59, %rd472, 0;
	@%p59 bra 	$L__BB188_48;
	cvt.u32.u64 	%r219, %rd119;
	cvt.u32.u64 	%r220, %rd526;
	rem.u32 	%r221, %r220, %r219;
	cvt.u64.u32 	%rd528, %r221;
	bra.uni 	$L__BB188_49;
$L__BB188_48:
	rem.s64 	%rd528, %rd526, %rd119;
$L__BB188_49:
	add.s64 	%rd474, %rd1, %rd469;
	ld.global.u64 	%rd123, [%rd474];
	mad.lo.s64 	%rd530, %rd123, %rd528, %rd530;
	or.b64  	%rd475, %rd524, %rd119;
	and.b64  	%rd476, %rd475, -4294967296;
	setp.ne.s64 	%p60, %rd476, 0;
	@%p60 bra 	$L__BB188_51;
	cvt.u32.u64 	%r222, %rd119;
	cvt.u32.u64 	%r223, %rd524;
	rem.u32 	%r224, %r223, %r222;
	cvt.u64.u32 	%rd529, %r224;
	bra.uni 	$L__BB188_52;
$L__BB188_51:
	rem.s64 	%rd529, %rd524, %rd119;
$L__BB188_52:
	mad.lo.s64 	%rd531, %rd529, %rd123, %rd531;
$L__BB188_53:
	shl.b64 	%rd477, %rd530, 3;
	add.s64 	%rd478, %rd572, %rd477;
	ld.global.f64 	%fd1, [%rd478];
	abs.f64 	%fd2, %fd1;
	{
	.reg .b32 %temp; 
	mov.b64 	{%temp, %r22}, %fd2;
	}
	mov.f64 	%fd34, 0d4008000000000000;
	{
	.reg .b32 %temp; 
	mov.b64 	{%temp, %r225}, %fd34;
	}
	and.b32  	%r24, %r225, 2146435072;
	setp.eq.s32 	%p61, %r24, 1073741824;
	{ // callseq 27, 0
	.param .b64 param0;
	st.param.f64 	[param0], %fd2;
	.param .b64 retval0;
	call.uni (retval0), 
	__internal_accurate_pow, 
	(
	param0
	);
	ld.param.f64 	%fd35, [retval0];
	} // callseq 27
	setp.lt.s32 	%p62, %r22, 0;
	neg.f64 	%fd37, %fd35;
	selp.f64 	%fd38, %fd37, %fd35, %p61;
	selp.f64 	%fd72, %fd38, %fd35, %p62;
	setp.neu.f64 	%p63, %fd1, 0d0000000000000000;
	@%p63 bra 	$L__BB188_55;
	setp.eq.s32 	%p64, %r24, 1073741824;
	selp.b32 	%r226, %r22, 0, %p64;
	setp.lt.s32 	%p65, %r225, 0;
	or.b32  	%r227, %r226, 2146435072;
	selp.b32 	%r228, %r227, %r226, %p65;
	mov.b32 	%r229, 0;
	mov.b64 	%fd72, {%r229, %r228};
$L__BB188_55:
	add.f64 	%fd39, %fd2, 0d4008000000000000;
	{
	.reg .b32 %temp; 
	mov.b64 	{%temp, %r230}, %fd39;
	}
	and.b32  	%r231, %r230, 2146435072;
	setp.ne.s32 	%p66, %r231, 2146435072;
	@%p66 bra 	$L__BB188_60;
	setp.num.f64 	%p67, %fd1, %fd1;
	@%p67 bra 	$L__BB188_58;
	mov.f64 	%fd40, 0d4008000000000000;
	add.rn.f64 	%fd72, %fd2, %fd40;
	bra.uni 	$L__BB188_60;
$L__BB188_58:
	setp.neu.f64 	%p68, %fd2, 0d7FF0000000000000;
	@%p68 bra 	$L__BB188_60;
	setp.lt.s32 	%p69, %r22, 0;
	setp.eq.s32 	%p70, %r24, 1073741824;
	setp.lt.s32 	%p71, %r225, 0;
	selp.b32 	%r233, 0, 2146435072, %p71;
	and.b32  	%r234, %r225, 2147483647;
	setp.ne.s32 	%p72, %r234, 1071644672;
	or.b32  	%r235, %r233, -2147483648;
	selp.b32 	%r236, %r235, %r233, %p72;
	selp.b32 	%r237, %r236, %r233, %p70;
	selp.b32 	%r238, %r237, %r233, %p69;
	mov.b32 	%r239, 0;
	mov.b64 	%fd72, {%r239, %r238};
$L__BB188_60:
	setp.eq.s32 	%p73, %r24, 1073741824;
	setp.eq.f64 	%p74, %fd2, 0d3FF0000000000000;
	selp.f64 	%fd9, 0d3FF0000000000000, %fd72, %p74;
	shl.b64 	%rd479, %rd531, 3;
	add.s64 	%rd480, %rd572, %rd479;
	ld.global.f64 	%fd10, [%rd480];
	abs.f64 	%fd11, %fd10;
	{
	.reg .b32 %temp; 
	mov.b64 	{%temp, %r25}, %fd11;
	}
	{ // callseq 28, 0
	.param .b64 param0;
	st.param.f64 	[param0], %fd11;
	.param .b64 retval0;
	call.uni (retval0), 
	__internal_accurate_pow, 
	(
	param0
	);
	ld.param.f64 	%fd41, [retval0];
	} // callseq 28
	setp.lt.s32 	%p75, %r25, 0;
	neg.f64 	%fd43, %fd41;
	selp.f64 	%fd44, %fd43, %fd41, %p73;
	selp.f64 	%fd74, %fd44, %fd41, %p75;
	setp.neu.f64 	%p76, %fd10, 0d0000000000000000;
	@%p76 bra 	$L__BB188_62;
	setp.eq.s32 	%p77, %r24, 1073741824;
	selp.b32 	%r241, %r25, 0, %p77;
	setp.lt.s32 	%p78, %r225, 0;
	or.b32  	%r242, %r241, 2146435072;
	selp.b32 	%r243, %r242, %r241, %p78;
	mov.b32 	%r244, 0;
	mov.b64 	%fd74, {%r244, %r243};
$L__BB188_62:
	add.f64 	%fd45, %fd11, 0d4008000000000000;
	{
	.reg .b32 %temp; 
	mov.b64 	{%temp, %r245}, %fd45;
	}
	and.b32  	%r246, %r245, 2146435072;
	setp.ne.s32 	%p79, %r246, 2146435072;
	@%p79 bra 	$L__BB188_67;
	setp.num.f64 	%p80, %fd10, %fd10;
	@%p80 bra 	$L__BB188_65;
	mov.f64 	%fd46, 0d4008000000000000;
	add.rn.f64 	%fd74, %fd11, %fd46;
	bra.uni 	$L__BB188_67;
$L__BB188_65:
	setp.neu.f64 	%p81, %fd11, 0d7FF0000000000000;
	@%p81 bra 	$L__BB188_67;
	setp.lt.s32 	%p82, %r25, 0;
	setp.eq.s32 	%p83, %r24, 1073741824;
	setp.lt.s32 	%p84, %r225, 0;
	selp.b32 	%r248, 0, 2146435072, %p84;
	and.b32  	%r249, %r225, 2147483647;
	setp.ne.s32 	%p85, %r249, 1071644672;
	or.b32  	%r250, %r248, -2147483648;
	selp.b32 	%r251, %r250, %r248, %p85;
	selp.b32 	%r252, %r251, %r248, %p83;
	selp.b32 	%r253, %r252, %r248, %p82;
	mov.b32 	%r254, 0;
	mov.b64 	%fd74, {%r254, %r253};
$L__BB188_67:
	setp.eq.f64 	%p86, %fd11, 0d3FF0000000000000;
	selp.f64 	%fd47, 0d3FF0000000000000, %fd74, %p86;
	add.f64 	%fd48, %fd9, %fd47;
	st.shared.f64 	[%r5], %fd48;
	bra.uni 	$L__BB188_135;
$L__BB188_68:
	cvt.u64.u32 	%rd131, %r4;
	setp.le.u64 	%p2, %rd264, %rd131;
	@%p2 bra 	$L__BB188_135;
	mov.u32 	%r63, %ctaid.y;
	cvt.u64.u32 	%rd270, %r63;
	mad.lo.s64 	%rd563, %rd264, %rd270, %rd131;
	cvt.u32.u64 	%r26, %rd263;
	add.s32 	%r265, %r26, -1;
	setp.lt.s32 	%p3, %r265, 0;
	@%p3 bra 	$L__BB188_127;
	and.b32  	%r28, %r26, 7;
	setp.lt.u32 	%p4, %r265, 7;
	@%p4 bra 	$L__BB188_98;
	add.s32 	%r263, %r26, -4;
	and.b32  	%r64, %r26, -8;
	neg.s32 	%r262, %r64;
$L__BB188_72:
	.pragma "nounroll";
	add.s32 	%r33, %r263, 3;
	mul.wide.u32 	%rd272, %r33, 8;
	add.s64 	%rd273, %rd2, %rd272;
	ld.global.u64 	%rd135, [%rd273];
	or.b64  	%rd274, %rd563, %rd135;
	and.b64  	%rd275, %rd274, -4294967296;
	setp.ne.s64 	%p5, %rd275, 0;
	@%p5 bra 	$L__BB188_74;
	cvt.u32.u64 	%r65, %rd135;
	cvt.u32.u64 	%r66, %rd563;
	div.u32 	%r67, %r66, %r65;
	mul.lo.s32 	%r68, %r67, %r65;
	sub.s32 	%r69, %r66, %r68;
	cvt.u64.u32 	%rd534, %r67;
	cvt.u64.u32 	%rd535, %r69;
	bra.uni 	$L__BB188_75;
$L__BB188_74:
	div.s64 	%rd534, %rd563, %rd135;
	mul.lo.s64 	%rd276, %rd534, %rd135;
	sub.s64 	%rd535, %rd563, %rd276;
$L__BB188_75:
	add.s64 	%rd278, %rd1, %rd272;
	ld.global.u64 	%rd279, [%rd278];
	mul.lo.s64 	%rd142, %rd279, %rd535;
	add.s32 	%r34, %r263, 2;
	mul.wide.u32 	%rd280, %r34, 8;
	add.s64 	%rd281, %rd2, %rd280;
	ld.global.u64 	%rd143, [%rd281];
	or.b64  	%rd282, %rd534, %rd143;
	and.b64  	%rd283, %rd282, -4294967296;
	setp.ne.s64 	%p6, %rd283, 0;
	@%p6 bra 	$L__BB188_77;
	cvt.u32.u64 	%r70, %rd143;
	cvt.u32.u64 	%r71, %rd534;
	div.u32 	%r72, %r71, %r70;
	mul.lo.s32 	%r73, %r72, %r70;
	sub.s32 	%r74, %r71, %r73;
	cvt.u64.u32 	%rd536, %r72;
	cvt.u64.u32 	%rd537, %r74;
	bra.uni 	$L__BB188_78;
$L__BB188_77:
	div.s64 	%rd536, %rd534, %rd143;
	mul.lo.s64 	%rd284, %rd536, %rd143;
	sub.s64 	%rd537, %rd534, %rd284;
$L__BB188_78:
	add.s64 	%rd286, %rd1, %rd280;
	ld.global.u64 	%rd287, [%rd286];
	mad.lo.s64 	%rd150, %rd287, %rd537, %rd142;
	add.s32 	%r35, %r263, 1;
	mul.wide.u32 	%rd288, %r35, 8;
	add.s64 	%rd289, %rd2, %rd288;
	ld.global.u64 	%rd151, [%rd289];
	or.b64  	%rd290, %rd536, %rd151;
	and.b64  	%rd291, %rd290, -4294967296;
	setp.ne.s64 	%p7, %rd291, 0;
	@%p7 bra 	$L__BB188_80;
	cvt.u32.u64 	%r75, %rd151;
	cvt.u32.u64 	%r76, %rd536;
	div.u32 	%r77, %r76, %r75;
	mul.lo.s32 	%r78, %r77, %r75;
	sub.s32 	%r79, %r76, %r78;
	cvt.u64.u32 	%rd538, %r77;
	cvt.u64.u32 	%rd539, %r79;
	bra.uni 	$L__BB188_81;
$L__BB188_80:
	div.s64 	%rd538, %rd536, %rd151;
	mul.lo.s64 	%rd292, %rd538, %rd151;
	sub.s64 	%rd539, %rd536, %rd292;
$L__BB188_81:
	add.s64 	%rd294, %rd1, %rd288;
	ld.global.u64 	%rd295, [%rd294];
	mad.lo.s64 	%rd158, %rd295, %rd539, %rd150;
	add.s32 	%r36, %r263, -4;
	mul.wide.u32 	%rd296, %r263, 8;
	add.s64 	%rd297, %rd2, %rd296;
	ld.global.u64 	%rd159, [%rd297];
	or.b64  	%rd298, %rd538, %rd159;
	and.b64  	%rd299, %rd298, -4294967296;
	setp.ne.s64 	%p8, %rd299, 0;
	@%p8 bra 	$L__BB188_83;
	cvt.u32.u64 	%r80, %rd159;
	cvt.u32.u64 	%r81, %rd538;
	div.u32 	%r82, %r81, %r80;
	mul.lo.s32 	%r83, %r82, %r80;
	sub.s32 	%r84, %r81, %r83;
	cvt.u64.u32 	%rd540, %r82;
	cvt.u64.u32 	%rd541, %r84;
	bra.uni 	$L__BB188_84;
$L__BB188_83:
	div.s64 	%rd540, %rd538, %rd159;
	mul.lo.s64 	%rd300, %rd540, %rd159;
	sub.s64 	%rd541, %rd538, %rd300;
$L__BB188_84:
	add.s64 	%rd302, %rd1, %rd296;
	ld.global.u64 	%rd303, [%rd302];
	mad.lo.s64 	%rd166, %rd303, %rd541, %rd158;
	add.s32 	%r37, %r263, -1;
	mul.wide.u32 	%rd304, %r37, 8;
	add.s64 	%rd305, %rd2, %rd304;
	ld.global.u64 	%rd167, [%rd305];
	or.b64  	%rd306, %rd540, %rd167;
	and.b64  	%rd307, %rd306, -4294967296;
	setp.ne.s64 	%p9, %rd307, 0;
	@%p9 bra 	$L__BB188_86;
	cvt.u32.u64 	%r85, %rd167;
	cvt.u32.u64 	%r86, %rd540;
	div.u32 	%r87, %r86, %r85;
	mul.lo.s32 	%r88, %r87, %r85;
	sub.s32 	%r89, %r86, %r88;
	cvt.u64.u32 	%rd542, %r87;
	cvt.u64.u32 	%rd543, %r89;
	bra.uni 	$L__BB188_87;
$L__BB188_86:
	div.s64 	%rd542, %rd540, %rd167;
	mul.lo.s64 	%rd308, %rd542, %rd167;
	sub.s64 	%rd543, %rd540, %rd308;
$L__BB188_87:
	add.s64 	%rd310, %rd1, %rd304;
	ld.global.u64 	%rd311, [%rd310];
	mad.lo.s64 	%rd174, %rd311, %rd543, %rd166;
	add.s32 	%r38, %r263, -2;
	mul.wide.u32 	%rd312, %r38, 8;
	add.s64 	%rd313, %rd2, %rd312;
	ld.global.u64 	%rd175, [%rd313];
	or.b64  	%rd314, %rd542, %rd175;
	and.b64  	%rd315, %rd314, -4294967296;
	setp.ne.s64 	%p10, %rd315, 0;
	@%p10 bra 	$L__BB188_89;
	cvt.u32.u64 	%r90, %rd175;
	cvt.u32.u64 	%r91, %rd542;
	div.u32 	%r92, %r91, %r90;
	mul.lo.s32 	%r93, %r92, %r90;
	sub.s32 	%r94, %r91, %r93;
	cvt.u64.u32 	%rd544, %r92;
	cvt.u64.u32 	%rd545, %r94;
	bra.uni 	$L__BB188_90;
$L__BB188_89:
	div.s64 	%rd544, %rd542, %rd175;
	mul.lo.s64 	%rd316, %rd544, %rd175;
	sub.s64 	%rd545, %rd542, %rd316;
$L__BB188_90:
	add.s64 	%rd318, %rd1, %rd312;
	ld.global.u64 	%rd319, [%rd318];
	mad.lo.s64 	%rd182, %rd319, %rd545, %rd174;
	add.s32 	%r39, %r263, -3;
	mul.wide.u32 	%rd320, %r39, 8;
	add.s64 	%rd321, %rd2, %rd320;
	ld.global.u64 	%rd183, [%rd321];
	or.b64  	%rd322, %rd544, %rd183;
	and.b64  	%rd323, %rd322, -4294967296;
	setp.ne.s64 	%p11, %rd323, 0;
	@%p11 bra 	$L__BB188_92;
	cvt.u32.u64 	%r95, %rd183;
	cvt.u32.u64 	%r96, %rd544;
	div.u32 	%r97, %r96, %r95;
	mul.lo.s32 	%r98, %r97, %r95;
	sub.s32 	%r99, %r96, %r98;
	cvt.u64.u32 	%rd546, %r97;
	cvt.u64.u32 	%rd547, %r99;
	bra.uni 	$L__BB188_93;
$L__BB188_92:
	div.s64 	%rd546, %rd544, %rd183;
	mul.lo.s64 	%rd324, %rd546, %rd183;
	sub.s64 	%rd547, %rd544, %rd324;
$L__BB188_93:
	add.s64 	%rd326, %rd1, %rd320;
	ld.global.u64 	%rd327, [%rd326];
	mad.lo.s64 	%rd190, %rd327, %rd547, %rd182;
	mul.wide.u32 	%rd328, %r36, 8;
	add.s64 	%rd329, %rd2, %rd328;
	ld.global.u64 	%rd191, [%rd329];
	or.b64  	%rd330, %rd546, %rd191;
	and.b64  	%rd331, %rd330, -4294967296;
	setp.ne.s64 	%p12, %rd331, 0;
	@%p12 bra 	$L__BB188_95;
	cvt.u32.u64 	%r100, %rd191;
	cvt.u32.u64 	%r101, %rd546;
	div.u32 	%r102, %r101, %r100;
	mul.lo.s32 	%r103, %r102, %r100;
	sub.s32 	%r104, %r101, %r103;
	cvt.u64.u32 	%rd563, %r102;
	cvt.u64.u32 	%rd549, %r104;
	bra.uni 	$L__BB188_96;
$L__BB188_95:
	div.s64 	%rd563, %rd546, %rd191;
	mul.lo.s64 	%rd332, %rd563, %rd191;
	sub.s64 	%rd549, %rd546, %rd332;
$L__BB188_96:
	add.s64 	%rd334, %rd1, %rd328;
	ld.global.u64 	%rd335, [%rd334];
	mad.lo.s64 	%rd336, %rd335, %rd549, %rd190;
	shl.b64 	%rd337, %rd336, 3;
	add.s64 	%rd572, %rd572, %rd337;
	add.s32 	%r263, %r263, -8;
	add.s32 	%r262, %r262, 8;
	setp.ne.s32 	%p13, %r262, 0;
	@%p13 bra 	$L__BB188_72;
	add.s32 	%r265, %r263, 3;
$L__BB188_98:
	setp.eq.s32 	%p14, %r28, 0;
	@%p14 bra 	$L__BB188_127;
	and.b32  	%r44, %r26, 3;
	setp.lt.u32 	%p15, %r28, 4;
	@%p15 bra 	$L__BB188_113;
	mul.wide.u32 	%rd339, %r265, 8;
	add.s64 	%rd340, %rd2, %rd339;
	ld.global.u64 	%rd202, [%rd340];
	or.b64  	%rd341, %rd563, %rd202;
	and.b64  	%rd342, %rd341, -4294967296;
	setp.ne.s64 	%p16, %rd342, 0;
	@%p16 bra 	$L__BB188_102;
	cvt.u32.u64 	%r105, %rd202;
	cvt.u32.u64 	%r106, %rd563;
	div.u32 	%r107, %r106, %r105;
	mul.lo.s32 	%r108, %r107, %r105;
	sub.s32 	%r109, %r106, %r108;
	cvt.u64.u32 	%rd553, %r107;
	cvt.u64.u32 	%rd554, %r109;
	bra.uni 	$L__BB188_103;
$L__BB188_102:
	div.s64 	%rd553, %rd563, %rd202;
	mul.lo.s64 	%rd343, %rd553, %rd202;
	sub.s64 	%rd554, %rd563, %rd343;
$L__BB188_103:
	add.s64 	%rd345, %rd1, %rd339;
	ld.global.u64 	%rd346, [%rd345];
	mul.lo.s64 	%rd209, %rd346, %rd554;
	add.s32 	%r45, %r265, -1;
	mul.wide.u32 	%rd347, %r45, 8;
	add.s64 	%rd348, %rd2, %rd347;
	ld.global.u64 	%rd210, [%rd348];
	or.b64  	%rd349, %rd553, %rd210;
	and.b64  	%rd350, %rd349, -4294967296;
	setp.ne.s64 	%p17, %rd350, 0;
	@%p17 bra 	$L__BB188_105;
	cvt.u32.u64 	%r110, %rd210;
	cvt.u32.u64 	%r111, %rd553;
	div.u32 	%r112, %r111, %r110;
	mul.lo.s32 	%r113, %r112, %r110;
	sub.s32 	%r114, %r111, %r113;
	cvt.u64.u32 	%rd555, %r112;
	cvt.u64.u32 	%rd556, %r114;
	bra.uni 	$L__BB188_106;
$L__BB188_105:
	div.s64 	%rd555, %rd553, %rd210;
	mul.lo.s64 	%rd351, %rd555, %rd210;
	sub.s64 	%rd556, %rd553, %rd351;
$L__BB188_106:
	add.s64 	%rd353, %rd1, %rd347;
	ld.global.u64 	%rd354, [%rd353];
	mad.lo.s64 	%rd217, %rd354, %rd556, %rd209;
	add.s32 	%r46, %r265, -2;
	mul.wide.u32 	%rd355, %r46, 8;
	add.s64 	%rd356, %rd2, %rd355;
	ld.global.u64 	%rd218, [%rd356];
	or.b64  	%rd357, %rd555, %rd218;
	and.b64  	%rd358, %rd357, -4294967296;
	setp.ne.s64 	%p18, %rd358, 0;
	@%p18 bra 	$L__BB188_108;
	cvt.u32.u64 	%r115, %rd218;
	cvt.u32.u64 	%r116, %rd555;
	div.u32 	%r117, %r116, %r115;
	mul.lo.s32 	%r118, %r117, %r115;
	sub.s32 	%r119, %r116, %r118;
	cvt.u64.u32 	%rd557, %r117;
	cvt.u64.u32 	%rd558, %r119;
	bra.uni 	$L__BB188_109;
$L__BB188_108:
	div.s64 	%rd557, %rd555, %rd218;
	mul.lo.s64 	%rd359, %rd557, %rd218;
	sub.s64 	%rd558, %rd555, %rd359;
$L__BB188_109:
	add.s64 	%rd361, %rd1, %rd355;
	ld.global.u64 	%rd362, [%rd361];
	mad.lo.s64 	%rd225, %rd362, %rd558, %rd217;
	add.s32 	%r47, %r265, -3;
	mul.wide.u32 	%rd363, %r47, 8;
	add.s64 	%rd364, %rd2, %rd363;
	ld.global.u64 	%rd226, [%rd364];
	or.b64  	%rd365, %rd557, %rd226;
	and.b64  	%rd366, %rd365, -4294967296;
	setp.ne.s64 	%p19, %rd366, 0;
	@%p19 bra 	$L__BB188_111;
	cvt.u32.u64 	%r120, %rd226;
	cvt.u32.u64 	%r121, %rd557;
	div.u32 	%r122, %r121, %r120;
	mul.lo.s32 	%r123, %r122, %r120;
	sub.s32 	%r124, %r121, %r123;
	cvt.u64.u32 	%rd563, %r122;
	cvt.u64.u32 	%rd560, %r124;
	bra.uni 	$L__BB188_112;
$L__BB188_111:
	div.s64 	%rd563, %rd557, %rd226;
	mul.lo.s64 	%rd367, %rd563, %rd226;
	sub.s64 	%rd560, %rd557, %rd367;
$L__BB188_112:
	add.s64 	%rd369, %rd1, %rd363;
	ld.global.u64 	%rd370, [%rd369];
	mad.lo.s64 	%rd371, %rd370, %rd560, %rd225;
	shl.b64 	%rd372, %rd371, 3;
	add.s64 	%rd572, %rd572, %rd372;
	add.s32 	%r265, %r265, -4;
$L__BB188_113:
	setp.eq.s32 	%p20, %r44, 0;
	@%p20 bra 	$L__BB188_127;
	setp.eq.s32 	%p21, %r44, 1;
	@%p21 bra 	$L__BB188_122;
	mul.wide.u32 	%rd374, %r265, 8;
	add.s64 	%rd375, %rd2, %rd374;
	ld.global.u64 	%rd237, [%rd375];
	or.b64  	%rd376, %rd563, %rd237;
	and.b64  	%rd377, %rd376, -4294967296;
	setp.ne.s64 	%p22, %rd377, 0;
	@%p22 bra 	$L__BB188_117;
	cvt.u32.u64 	%r125, %rd237;
	cvt.u32.u64 	%r126, %rd563;
	div.u32 	%r127, %r126, %r125;
	mul.lo.s32 	%r128, %r127, %r125;
	sub.s32 	%r129, %r126, %r128;
	cvt.u64.u32 	%rd564, %r127;
	cvt.u64.u32 	%rd565, %r129;
	bra.uni 	$L__BB188_118;
$L__BB188_117:
	div.s64 	%rd564, %rd563, %rd237;
	mul.lo.s64 	%rd378, %rd564, %rd237;
	sub.s64 	%rd565, %rd563, %rd378;
$L__BB188_118:
	add.s64 	%rd380, %rd1, %rd374;
	ld.global.u64 	%rd381, [%rd380];
	mul.lo.s64 	%rd244, %rd381, %rd565;
	add.s32 	%r50, %r265, -1;
	mul.wide.u32 	%rd382, %r50, 8;
	add.s64 	%rd383, %rd2, %rd382;
	ld.global.u64 	%rd245, [%rd383];
	or.b64  	%rd384, %rd564, %rd245;
	and.b64  	%rd385, %rd384, -4294967296;
	setp.ne.s64 	%p23, %rd385, 0;
	@%p23 bra 	$L__BB188_120;
	cvt.u32.u64 	%r130, %rd245;
	cvt.u32.u64 	%r131, %rd564;
	div.u32 	%r132, %r131, %r130;
	mul.lo.s32 	%r133, %r132, %r130;
	sub.s32 	%r134, %r131, %r133;
	cvt.u64.u32 	%rd563, %r132;
	cvt.u64.u32 	%rd567, %r134;
	bra.uni 	$L__BB188_121;
$L__BB188_120:
	div.s64 	%rd563, %rd564, %rd245;
	mul.lo.s64 	%rd386, %rd563, %rd245;
	sub.s64 	%rd567, %rd564, %rd386;
$L__BB188_121:
	add.s64 	%rd388, %rd1, %rd382;
	ld.global.u64 	%rd389, [%rd388];
	mad.lo.s64 	%rd390, %rd389, %rd567, %rd244;
	shl.b64 	%rd391, %rd390, 3;
	add.s64 	%rd572, %rd572, %rd391;
	add.s32 	%r265, %r265, -2;
$L__BB188_122:
	and.b32  	%r135, %r26, 1;
	setp.eq.b32 	%p24, %r135, 1;
	not.pred 	%p25, %p24;
	@%p25 bra 	$L__BB188_127;
	mul.wide.u32 	%rd392, %r265, 8;
	add.s64 	%rd393, %rd2, %rd392;
	ld.global.u64 	%rd256, [%rd393];
	or.b64  	%rd394, %rd563, %rd256;
	and.b64  	%rd395, %rd394, -4294967296;
	setp.ne.s64 	%p26, %rd395, 0;
	@%p26 bra 	$L__BB188_125;
	cvt.u32.u64 	%r136, %rd256;
	cvt.u32.u64 	%r137, %rd563;
	rem.u32 	%r138, %r137, %r136;
	cvt.u64.u32 	%rd571, %r138;
	bra.uni 	$L__BB188_126;
$L__BB188_125:
	rem.s64 	%rd571, %rd563, %rd256;
$L__BB188_126:
	add.s64 	%rd397, %rd1, %rd392;
	ld.global.u64 	%rd398, [%rd397];
	mul.lo.s64 	%rd399, %rd398, %rd571;
	shl.b64 	%rd400, %rd399, 3;
	add.s64 	%rd572, %rd572, %rd400;
$L__BB188_127:
	ld.global.f64 	%fd18, [%rd572];
	abs.f64 	%fd19, %fd18;
	{
	.reg .b32 %temp; 
	mov.b64 	{%temp, %r53}, %fd19;
	}
	mov.f64 	%fd26, 0d4008000000000000;
	{
	.reg .b32 %temp; 
	mov.b64 	{%temp, %r139}, %fd26;
	}
	and.b32  	%r55, %r139, 2146435072;
	setp.eq.s32 	%p27, %r55, 1073741824;
	{ // callseq 26, 0
	.param .b64 param0;
	st.param.f64 	[param0], %fd19;
	.param .b64 retval0;
	call.uni (retval0), 
	__internal_accurate_pow, 
	(
	param0
	);
	ld.param.f64 	%fd27, [retval0];
	} // callseq 26
	setp.lt.s32 	%p28, %r53, 0;
	neg.f64 	%fd29, %fd27;
	selp.f64 	%fd30, %fd29, %fd27, %p27;
	selp.f64 	%fd76, %fd30, %fd27, %p28;
	setp.neu.f64 	%p29, %fd18, 0d0000000000000000;
	@%p29 bra 	$L__BB188_129;
	setp.eq.s32 	%p30, %r55, 1073741824;
	selp.b32 	%r140, %r53, 0, %p30;
	setp.lt.s32 	%p31, %r139, 0;
	or.b32  	%r141, %r140, 2146435072;
	selp.b32 	%r142, %r141, %r140, %p31;
	mov.b32 	%r143, 0;
	mov.b64 	%fd76, {%r143, %r142};
$L__BB188_129:
	add.f64 	%fd31, %fd19, 0d4008000000000000;
	{
	.reg .b32 %temp; 
	mov.b64 	{%temp, %r144}, %fd31;
	}
	and.b32  	%r145, %r144, 2146435072;
	setp.ne.s32 	%p32, %r145, 2146435072;
	@%p32 bra 	$L__BB188_134;
	setp.num.f64 	%p33, %fd18, %fd18;
	@%p33 bra 	$L__BB188_132;
	mov.f64 	%fd32, 0d4008000000000000;
	add.rn.f64 	%fd76, %fd19, %fd32;
	bra.uni 	$L__BB188_134;
$L__BB188_132:
	setp.neu.f64 	%p34, %fd19, 0d7FF0000000000000;
	@%p34 bra 	$L__BB188_134;
	setp.lt.s32 	%p35, %r53, 0;
	setp.eq.s32 	%p36, %r55, 1073741824;
	setp.lt.s32 	%p37, %r139, 0;
	selp.b32 	%r147, 0, 2146435072, %p37;
	and.b32  	%r148, %r139, 2147483647;
	setp.ne.s32 	%p38, %r148, 1071644672;
	or.b32  	%r149, %r147, -2147483648;
	selp.b32 	%r150, %r149, %r147, %p38;
	selp.b32 	%r151, %r150, %r147, %p36;
	selp.b32 	%r152, %r151, %r147, %p35;
	mov.b32 	%r153, 0;
	mov.b64 	%fd76, {%r153, %r152};
$L__BB188_134:
	setp.eq.f64 	%p39, %fd19, 0d3FF0000000000000;
	selp.f64 	%fd33, 0d3FF0000000000000, %fd76, %p39;
	st.shared.f64 	[%r5], %fd33;
$L__BB188_135:
	bar.sync 	0;
	setp.lt.u32 	%p87, %r267, 66;
	@%p87 bra 	$L__BB188_139;
$L__BB188_136:
	shr.u32 	%r57, %r267, 1;
	setp.ge.u32 	%p88, %r1, %r57;
	@%p88 bra 	$L__BB188_138;
	ld.shared.f64 	%fd49, [%r5];
	shl.b32 	%r255, %r57, 3;
	add.s32 	%r256, %r5, %r255;
	ld.shared.f64 	%fd50, [%r256];
	add.f64 	%fd51, %fd49, %fd50;
	st.shared.f64 	[%r5], %fd51;
$L__BB188_138:
	bar.sync 	0;
	setp.gt.u32 	%p89, %r267, 131;
	mov.u32 	%r267, %r57;
	@%p89 bra 	$L__BB188_136;
$L__BB188_139:
	setp.gt.u32 	%p90, %r1, 31;
	@%p90 bra 	$L__BB188_142;
	ld.volatile.shared.f64 	%fd52, [%r5];
	ld.volatile.shared.f64 	%fd53, [%r5+256];
	add.f64 	%fd54, %fd52, %fd53;
	st.volatile.shared.f64 	[%r5], %fd54;
	ld.volatile.shared.f64 	%fd55, [%r5];
	ld.volatile.shared.f64 	%fd56, [%r5+128];
	add.f64 	%fd57, %fd55, %fd56;
	st.volatile.shared.f64 	[%r5], %fd57;
	ld.volatile.shared.f64 	%fd58, [%r5];
	ld.volatile.shared.f64 	%fd59, [%r5+64];
	add.f64 	%fd60, %fd58, %fd59;
	st.volatile.shared.f64 	[%r5], %fd60;
	ld.volatile.shared.f64 	%fd61, [%r5];
	ld.volatile.shared.f64 	%fd62, [%r5+32];
	add.f64 	%fd63, %fd61, %fd62;
	st.volatile.shared.f64 	[%r5], %fd63;
	ld.volatile.shared.f64 	%fd64, [%r5];
	ld.volatile.shared.f64 	%fd65, [%r5+16];
	add.f64 	%fd66, %fd64, %fd65;
	st.volatile.shared.f64 	[%r5], %fd66;
	ld.volatile.shared.f64 	%fd67, [%r5];
	ld.volatile.shared.f64 	%fd68, [%r5+8];
	add.f64 	%fd69, %fd67, %fd68;
	st.volatile.shared.f64 	[%r5], %fd69;
	setp.ne.s32 	%p91, %r1, 0;
	@%p91 bra 	$L__BB188_142;
	ld.param.u64 	%rd487, [contiguous_reducel32_f64_param_0];
	ld.shared.f64 	%fd70, [reducel3sdata_f64];
	cvt.u64.u32 	%rd481, %r2;
	mov.u32 	%r257, %ctaid.y;
	cvt.u64.u32 	%rd482, %r257;
	mad.lo.s64 	%rd483, %rd265, %rd482, %rd481;
	cvta.to.global.u64 	%rd484, %rd487;
	shl.b64 	%rd485, %rd483, 3;
	add.s64 	%rd486, %rd484, %rd485;
	st.global.f64 	[%rd486], %fd70;
$L__BB188_142:
	ret;

}
	// .globl	contiguous_reducel322_f64
.visible .entry contiguous_reducel322_f64(
	.param .u64 .ptr .align 1 contiguous_reducel322_f64_param_0,
	.param .u64 .ptr .align 1 contiguous_reducel322_f64_param_1,
	.param .u64 contiguous_reducel322_f64_param_2,
	.param .u64 contiguous_reducel322_f64_param_3
)
{
	.reg .pred 	%p<8>;
	.reg .b32 	%r<19>;
	.reg .b64 	%rd<28>;
	.reg .b64 	%fd<27>;

	ld.param.u64 	%rd4, [contiguous_reducel322_f64_param_0];
	ld.param.u64 	%rd7, [contiguous_reducel322_f64_param_1];
	ld.param.u64 	%rd5, [contiguous_reducel322_f64_param_2];
	ld.param.u64 	%rd6, [contiguous_reducel322_f64_param_3];
	cvta.to.global.u64 	%rd1, %rd7;
	mov.u32 	%r1, %tid.x;
	mov.u32 	%r2, %ctaid.x;
	mov.u32 	%r18, %ntid.x;
	mul.lo.s32 	%r8, %r2, %r18;
	shl.b32 	%r9, %r8, 1;
	add.s32 	%r4, %r9, %r1;
	shl.b32 	%r10, %r1, 3;
	mov.u32 	%r11, reducel3sdata_f64;
	add.s32 	%r5, %r11, %r10;
	mov.b64 	%rd8, 0;
	st.shared.u64 	[%r5], %rd8;
	add.s32 	%r12, %r4, %r18;
	cvt.u64.u32 	%rd2, %r12;
	setp.le.u64 	%p1, %rd5, %rd2;
	@%p1 bra 	$L__BB189_2;
	cvt.u64.u32 	%rd13, %r4;
	mov.u32 	%r14, %ctaid.y;
	cvt.u64.u32 	%rd14, %r14;
	mul.lo.s64 	%rd15, %rd5, %rd14;
	add.s64 	%rd16, %rd15, %rd13;
	shl.b64 	%rd17, %rd16, 3;
	add.s64 	%rd18, %rd1, %rd17;
	ld.global.f64 	%fd2, [%rd18];
	add.s64 	%rd19, %rd15, %rd2;
	shl.b64 	%rd20, %rd19, 3;
	add.s64 	%rd21, %rd1, %rd20;
	ld.global.f64 	%fd3, [%rd21];
	add.f64 	%fd4, %fd2, %fd3;
	st.shared.f64 	[%r5], %fd4;
	bra.uni 	$L__BB189_4;
$L__BB189_2:
	cvt.u64.u32 	%rd3, %r4;
	setp.le.u64 	%p2, %rd5, %rd3;
	@%p2 bra 	$L__BB189_4;
	mov.u32 	%r13, %ctaid.y;
	cvt.u64.u32 	%rd9, %r13;
	mad.lo.s64 	%rd10, %rd5, %rd9, %rd3;
	shl.b64 	%rd11, %rd10, 3;
	add.s64 	%rd12, %rd1, %rd11;
	ld.global.f64 	%fd1, [%rd12];
	st.shared.f64 	[%r5], %fd1;
$L__BB189_4:
	bar.sync 	0;
	setp.lt.u32 	%p3, %r18, 66;
	@%p3 bra 	$L__BB189_8;
$L__BB189_5:
	shr.u32 	%r7, %r18, 1;
	setp.ge.u32 	%p4, %r1, %r7;
	@%p4 bra 	$L__BB189_7;
	ld.shared.f64 	%fd5, [%r5];
	shl.b32 	%r15, %r7, 3;
	add.s32 	%r16, %r5, %r15;
	ld.shared.f64 	%fd6, [%r16];
	add.f64 	%fd7, %fd5, %fd6;
	st.shared.f64 	[%r5], %fd7;
$L__BB189_7:
	bar.sync 	0;
	setp.gt.u32 	%p5, %r18, 131;
	mov.u32 	%r18, %r7;
	@%p5 bra 	$L__BB189_5;
$L__BB189_8:
	setp.gt.u32 	%p6, %r1, 31;
	@%p6 bra 	$L__BB189_11;
	ld.volatile.shared.f64 	%fd8, [%r5];
	ld.volatile.shared.f64 	%fd9, [%r5+256];
	add.f64 	%fd10, %fd8, %fd9;
	st.volatile.shared.f64 	[%r5], %fd10;
	ld.volatile.shared.f64 	%fd11, [%r5];
	ld.volatile.shared.f64 	%fd12, [%r5+128];
	add.f64 	%fd13, %fd11, %fd12;
	st.volatile.shared.f64 	[%r5], %fd13;
	ld.volatile.shared.f64 	%fd14, [%r5];
	ld.volatile.shared.f64 	%fd15, [%r5+64];
	add.f64 	%fd16, %fd14, %fd15;
	st.volatile.shared.f64 	[%r5], %fd16;
	ld.volatile.shared.f64 	%fd17, [%r5];
	ld.volatile.shared.f64 	%fd18, [%r5+32];
	add.f64 	%fd19, %fd17, %fd18;
	st.volatile.shared.f64 	[%r5], %fd19;
	ld.volatile.shared.f64 	%fd20, [%r5];
	ld.volatile.shared.f64 	%fd21, [%r5+16];
	add.f64 	%fd22, %fd20, %fd21;
	st.volatile.shared.f64 	[%r5], %fd22;
	ld.volatile.shared.f64 	%fd23, [%r5];
	ld.volatile.shared.f64 	%fd24, [%r5+8];
	add.f64 	%fd25, %fd23, %fd24;
	st.volatile.shared.f64 	[%r5], %fd25;
	setp.ne.s32 	%p7, %r1, 0;
	@%p7 bra 	$L__BB189_11;
	ld.shared.f64 	%fd26, [reducel3sdata_f64];
	cvt.u64.u32 	%rd22, %r2;
	mov.u32 	%r17, %ctaid.y;
	cvt.u64.u32 	%rd23, %r17;
	mad.lo.s64 	%rd24, %rd6, %rd23, %rd22;
	cvta.to.global.u64 	%rd25, %rd4;
	shl.b64 	%rd26, %rd24, 3;
	add.s64 	%rd27, %rd25, %rd26;
	st.global.f64 	[%rd27], %fd26;
$L__BB189_11:
	ret;

}
	// .globl	contiguous_reducel33_f64
.visible .entry contiguous_reducel33_f64(
	.param .u64 .ptr .align 1 contiguous_reducel33_f64_param_0,
	.param .u64 .ptr .align 1 contiguous_reducel33_f64_param_1,
	.param .u64 .ptr .align 1 contiguous_reducel33_f64_param_2,
	.param .u64 .ptr .align 1 contiguous_reducel33_f64_param_3,
	.param .u64 contiguous_reducel33_f64_param_4,
	.param .u64 contiguous_reducel33_f64_param_5,
	.param .u64 contiguous_reducel33_f64_param_6
)
{
	.reg .pred 	%p<51>;
	.reg .b32 	%r<222>;
	.reg .b64 	%rd<309>;
	.reg .b64 	%fd<72>;

	ld.param.u64 	%rd144, [contiguous_reducel33_f64_param_0];
	ld.param.u64 	%rd145, [contiguous_reducel33_f64_param_1];
	ld.param.u64 	%rd148, [contiguous_reducel33_f64_param_2];
	ld.param.u64 	%rd149, [contiguous_reducel33_f64_param_3];
	ld.param.u64 	%rd146, [contiguous_reducel33_f64_param_4];
	ld.param.u64 	%rd147, [contiguous_reducel33_f64_param_5];
	ld.param.u64 	%rd150, [contiguous_reducel33_f64_param_6];
	cvta.to.global.u64 	%rd1, %rd149;
	cvta.to.global.u64 	%rd2, %rd148;
	mov.u32 	%r1, %tid.y;
	mov.u32 	%r2, %ntid.x;
	mov.u32 	%r3, %tid.x;
	mad.lo.s32 	%r67, %r1, %r2, %r3;
	mov.u32 	%r68, %ctaid.x;
	mad.lo.s32 	%r69, %r68, %r2, %r3;
	mov.u32 	%r4, %ctaid.y;
	mov.u32 	%r5, %ntid.y;
	mad.lo.s32 	%r70, %r4, %r5, %r1;
	shl.b32 	%r71, %r67, 3;
	mov.u32 	%r72, reducel3sdata_f64;
	add.s32 	%r7, %r72, %r71;
	mov.b64 	%rd152, 0;
	st.shared.u64 	[%r7], %rd152;
	cvt.u64.u32 	%rd3, %r69;
	setp.le.u64 	%p1, %rd147, %rd3;
	cvt.u64.u32 	%rd153, %r70;
	setp.le.u64 	%p2, %rd150, %rd153;
	or.pred  	%p3, %p1, %p2;
	@%p3 bra 	$L__BB190_83;
	cvt.u32.u64 	%r73, %rd3;
	cvt.u32.u64 	%r74, %rd147;
	mad.lo.s32 	%r212, %r70, %r74, %r73;
	cvt.u32.u64 	%r9, %rd146;
	add.s32 	%r211, %r9, -1;
	setp.lt.s32 	%p4, %r211, 0;
	mov.b64 	%rd308, 0;
	@%p4 bra 	$L__BB190_59;
	setp.lt.u32 	%p5, %r211, 7;
	mov.b64 	%rd308, 0;
	@%p5 bra 	$L__BB190_30;
	add.s32 	%r207, %r9, -4;
	and.b32  	%r75, %r9, -8;
	neg.s32 	%r206, %r75;
	mov.b64 	%rd308, 0;
$L__BB190_4:
	.pragma "nounroll";
	add.s32 	%r16, %r207, 3;
	cvt.u64.u32 	%rd5, %r212;
	mul.wide.u32 	%rd158, %r16, 8;
	add.s64 	%rd159, %rd2, %rd158;
	ld.global.u64 	%rd6, [%rd159];
	and.b64  	%rd160, %rd6, -4294967296;
	setp.ne.s64 	%p6, %rd160, 0;
	@%p6 bra 	$L__BB190_6;
	cvt.u32.u64 	%r76, %rd6;
	cvt.u32.u64 	%r77, %rd5;
	div.u32 	%r78, %r77, %r76;
	mul.lo.s32 	%r79, %r78, %r76;
	sub.s32 	%r80, %r77, %r79;
	cvt.u64.u32 	%rd273, %r78;
	cvt.u64.u32 	%rd274, %r80;
	bra.uni 	$L__BB190_7;
$L__BB190_6:
	div.s64 	%rd273, %rd5, %rd6;
	mul.lo.s64 	%rd161, %rd273, %rd6;
	sub.s64 	%rd274, %rd5, %rd161;
$L__BB190_7:
	mul.wide.u32 	%rd162, %r16, 8;
	add.s64 	%rd163, %rd1, %rd162;
	ld.global.u64 	%rd164, [%rd163];
	mad.lo.s64 	%rd13, %rd164, %rd274, %rd308;
	add.s32 	%r17, %r207, 2;
	and.b64  	%rd14, %rd273, 4294967295;
	mul.wide.u32 	%rd165, %r17, 8;
	add.s64 	%rd166, %rd2, %rd165;
	ld.global.u64 	%rd15, [%rd166];
	and.b64  	%rd167, %rd15, -4294967296;
	setp.ne.s64 	%p7, %rd167, 0;
	@%p7 bra 	$L__BB190_9;
	cvt.u32.u64 	%r81, %rd15;
	cvt.u32.u64 	%r82, %rd14;
	div.u32 	%r83, %r82, %r81;
	mul.lo.s32 	%r84, %r83, %r81;
	sub.s32 	%r85, %r82, %r84;
	cvt.u64.u32 	%rd275, %r83;
	cvt.u64.u32 	%rd276, %r85;
	bra.uni 	$L__BB190_10;
$L__BB190_9:
	div.s64 	%rd275, %rd14, %rd15;
	mul.lo.s64 	%rd168, %rd275, %rd15;
	sub.s64 	%rd276, %rd14, %rd168;
$L__BB190_10:
	mul.wide.u32 	%rd169, %r17, 8;
	add.s64 	%rd170, %rd1, %rd169;
	ld.global.u64 	%rd171, [%rd170];
	mad.lo.s64 	%rd22, %rd171, %rd276, %rd13;
	add.s32 	%r18, %r207, 1;
	and.b64  	%rd23, %rd275, 4294967295;
	mul.wide.u32 	%rd172, %r18, 8;
	add.s64 	%rd173, %rd2, %rd172;
	ld.global.u64 	%rd24, [%rd173];
	and.b64  	%rd174, %rd24, -4294967296;
	setp.ne.s64 	%p8, %rd174, 0;
	@%p8 bra 	$L__BB190_12;
	cvt.u32.u64 	%r86, %rd24;
	cvt.u32.u64 	%r87, %rd23;
	div.u32 	%r88, %r87, %r86;
	mul.lo.s32 	%r89, %r88, %r86;
	sub.s32 	%r90, %r87, %r89;
	cvt.u64.u32 	%rd277, %r88;
	cvt.u64.u32 	%rd278, %r90;
	bra.uni 	$L__BB190_13;
$L__BB190_12:
	div.s64 	%rd277, %rd23, %rd24;
	mul.lo.s64 	%rd175, %rd277, %rd24;
	sub.s64 	%rd278, %rd23, %rd175;
$L__BB190_13:
	mul.wide.u32 	%rd176, %r18, 8;
	add.s64 	%rd177, %rd1, %rd176;
	ld.global.u64 	%rd178, [%rd177];
	mad.lo.s64 	%rd31, %rd178, %rd278, %rd22;
	and.b64  	%rd32, %rd277, 4294967295;
	mul.wide.u32 	%rd179, %r207, 8;
	add.s64 	%rd180, %rd2, %rd179;
	ld.global.u64 	%rd33, [%rd180];
	and.b64  	%rd181, %rd33, -4294967296;
	setp.ne.s64 	%p9, %rd181, 0;
	@%p9 bra 	$L__BB190_15;
	cvt.u32.u64 	%r91, %rd33;
	cvt.u32.u64 	%r92, %rd32;
	div.u32 	%r93, %r92, %r91;
	mul.lo.s32 	%r94, %r93, %r91;
	sub.s32 	%r95, %r92, %r94;
	cvt.u64.u32 	%rd279, %r93;
	cvt.u64.u32 	%rd280, %r95;
	bra.uni 	$L__BB190_16;
$L__BB190_15:
	div.s64 	%rd279, %rd32, %rd33;
	mul.lo.s64 	%rd182, %rd279, %rd33;
	sub.s64 	%rd280, %rd32, %rd182;
$L__BB190_16:
	mul.wide.u32 	%rd183, %r207, 8;
	add.s64 	%rd184, %rd1, %rd183;
	ld.global.u64 	%rd185, [%rd184];
	mad.lo.s64 	%rd40, %rd185, %rd280, %rd31;
	add.s32 	%r19, %r207, -1;
	and.b64  	%rd41, %rd279, 4294967295;
	mul.wide.u32 	%rd186, %r19, 8;
	add.s64 	%rd187, %rd2, %rd186;
	ld.global.u64 	%rd42, [%rd187];
	and.b64  	%rd188, %rd42, -4294967296;
	setp.ne.s64 	%p10, %rd188, 0;
	@%p10 bra 	$L__BB190_18;
	cvt.u32.u64 	%r96, %rd42;
	cvt.u32.u64 	%r97, %rd41;
	div.u32 	%r98, %r97, %r96;
	mul.lo.s32 	%r99, %r98, %r96;
	sub.s32 	%r100, %r97, %r99;
	cvt.u64.u32 	%rd281, %r98;
	cvt.u64.u32 	%rd282, %r100;
	bra.uni 	$L__BB190_19;
$L__BB190_18:
	div.s64 	%rd281, %rd41, %rd42;
	mul.lo.s64 	%rd189, %rd281, %rd42;
	sub.s64 	%rd282, %rd41, %rd189;
$L__BB190_19:
	mul.wide.u32 	%rd190, %r19, 8;
	add.s64 	%rd191, %rd1, %rd190;
	ld.global.u64 	%rd192, [%rd191];
	mad.lo.s64 	%rd49, %rd192, %rd282, %rd40;
	add.s32 	%r20, %r207, -2;
	and.b64  	%rd50, %rd281, 4294967295;
	mul.wide.u32 	%rd193, %r20, 8;
	add.s64 	%rd194, %rd2, %rd193;
	ld.global.u64 	%rd51, [%rd194];
	and.b64  	%rd195, %rd51, -4294967296;
	setp.ne.s64 	%p11, %rd195, 0;
	@%p11 bra 	$L__BB190_21;
	cvt.u32.u64 	%r101, %rd51;
	cvt.u32.u64 	%r102, %rd50;
	div.u32 	%r103, %r102, %r101;
	mul.lo.s32 	%r104, %r103, %r101;
	sub.s32 	%r105, %r102, %r104;
	cvt.u64.u32 	%rd283, %r103;
	cvt.u64.u32 	%rd284, %r105;
	bra.uni 	$L__BB190_22;
$L__BB190_21:
	div.s64 	%rd283, %rd50, %rd51;
	mul.lo.s64 	%rd196, %rd283, %rd51;
	sub.s64 	%rd284, %rd50, %rd196;
$L__BB190_22:
	mul.wide.u32 	%rd197, %r20, 8;
	add.s64 	%rd198, %rd1, %rd197;
	ld.global.u64 	%rd199, [%rd198];
	mad.lo.s64 	%rd58, %rd199, %rd284, %rd49;
	add.s32 	%r21, %r207, -3;
	and.b64  	%rd59, %rd283, 4294967295;
	mul.wide.u32 	%rd200, %r21, 8;
	add.s64 	%rd201, %rd2, %rd200;
	ld.global.u64 	%rd60, [%rd201];
	and.b64  	%rd202, %rd60, -4294967296;
	setp.ne.s64 	%p12, %rd202, 0;
	@%p12 bra 	$L__BB190_24;
	cvt.u32.u64 	%r106, %rd60;
	cvt.u32.u64 	%r107, %rd59;
	div.u32 	%r108, %r107, %r106;
	mul.lo.s32 	%r109, %r108, %r106;
	sub.s32 	%r110, %r107, %r109;
	cvt.u64.u32 	%rd285, %r108;
	cvt.u64.u32 	%rd286, %r110;
	bra.uni 	$L__BB190_25;
$L__BB190_24:
	div.s64 	%rd285, %rd59, %rd60;
	mul.lo.s64 	%rd203, %rd285, %rd60;
	sub.s64 	%rd286, %rd59, %rd203;
$L__BB190_25:
	mul.wide.u32 	%rd204, %r21, 8;
	add.s64 	%rd205, %rd1, %rd204;
	ld.global.u64 	%rd206, [%rd205];
	mad.lo.s64 	%rd67, %rd206, %rd286, %rd58;
	and.b64  	%rd68, %rd285, 4294967295;
	add.s32 	%r111, %r207, -4;
	mul.wide.u32 	%rd207, %r111, 8;
	add.s64 	%rd208, %rd2, %rd207;
	ld.global.u64 	%rd69, [%rd208];
	and.b64  	%rd209, %rd69, -4294967296;
	setp.ne.s64 	%p13, %rd209, 0;
	@%p13 bra 	$L__BB190_27;
	cvt.u32.u64 	%r112, %rd69;
	cvt.u32.u64 	%r113, %rd68;
	div.u32 	%r114, %r113, %r112;
	mul.lo.s32 	%r115, %r114, %r112;
	sub.s32 	%r116, %r113, %r115;
	cvt.u64.u32 	%rd287, %r114;
	cvt.u64.u32 	%rd288, %r116;
	bra.uni 	$L__BB190_28;
$L__BB190_27:
	div.s64 	%rd287, %rd68, %rd69;
	mul.lo.s64 	%rd210, %rd287, %rd69;
	sub.s64 	%rd288, %rd68, %rd210;
$L__BB190_28:
	mul.wide.u32 	%rd211, %r111, 8;
	add.s64 	%rd212, %rd1, %rd211;
	ld.global.u64 	%rd213, [%rd212];
	mad.lo.s64 	%rd308, %rd213, %rd288, %rd67;
	cvt.u32.u64 	%r212, %rd287;
	add.s32 	%r207, %r207, -8;
	add.s32 	%r206, %r206, 8;
	setp.ne.s32 	%p14, %r206, 0;
	@%p14 bra 	$L__BB190_4;
	add.s32 	%r211, %r207, 3;
$L__BB190_30:
	and.b32  	%r28, %r9, 7;
	setp.eq.s32 	%p15, %r28, 0;
	@%p15 bra 	$L__BB190_59;
	and.b32  	%r29, %r9, 3;
	setp.lt.u32 	%p16, %r28, 4;
	@%p16 bra 	$L__BB190_45;
	cvt.u64.u32 	%rd79, %r212;
	mul.wide.u32 	%rd215, %r211, 8;
	add.s64 	%rd216, %rd2, %rd215;
	ld.global.u64 	%rd80, [%rd216];
	and.b64  	%rd217, %rd80, -4294967296;
	setp.ne.s64 	%p17, %rd217, 0;
	@%p17 bra 	$L__BB190_34;
	cvt.u32.u64 	%r118, %rd80;
	cvt.u32.u64 	%r119, %rd79;
	div.u32 	%r120, %r119, %r118;
	mul.lo.s32 	%r121, %r120, %r118;
	sub.s32 	%r122, %r119, %r121;
	cvt.u64.u32 	%rd291, %r120;
	cvt.u64.u32 	%rd292, %r122;
	bra.uni 	$L__BB190_35;
$L__BB190_34:
	div.s64 	%rd291, %rd79, %rd80;
	mul.lo.s64 	%rd218, %rd291, %rd80;
	sub.s64 	%rd292, %rd79, %rd218;
$L__BB190_35:
	mul.wide.u32 	%rd219, %r211, 8;
	add.s64 	%rd220, %rd1, %rd219;
	ld.global.u64 	%rd221, [%rd220];
	mad.lo.s64 	%rd87, %rd221, %rd292, %rd308;
	add.s32 	%r30, %r211, -1;
	and.b64  	%rd88, %rd291, 4294967295;
	mul.wide.u32 	%rd222, %r30, 8;
	add.s64 	%rd223, %rd2, %rd222;
	ld.global.u64 	%rd89, [%rd223];
	and.b64  	%rd224, %rd89, -4294967296;
	setp.ne.s64 	%p18, %rd224, 0;
	@%p18 bra 	$L__BB190_37;
	cvt.u32.u64 	%r123, %rd89;
	cvt.u32.u64 	%r124, %rd88;
	div.u32 	%r125, %r124, %r123;
	mul.lo.s32 	%r126, %r125, %r123;
	sub.s32 	%r127, %r124, %r126;
	cvt.u64.u32 	%rd293, %r125;
	cvt.u64.u32 	%rd294, %r127;
	bra.uni 	$L__BB190_38;
$L__BB190_37:
	div.s64 	%rd293, %rd88, %rd89;
	mul.lo.s64 	%rd225, %rd293, %rd89;
	sub.s64 	%rd294, %rd88, %rd225;
$L__BB190_38:
	mul.wide.u32 	%rd226, %r30, 8;
	add.s64 	%rd227, %rd1, %rd226;
	ld.global.u64 	%rd228, [%rd227];
	mad.lo.s64 	%rd96, %rd228, %rd294, %rd87;
	add.s32 	%r31, %r211, -2;
	and.b64  	%rd97, %rd293, 4294967295;
	mul.wide.u32 	%rd229, %r31, 8;
	add.s64 	%rd230, %rd2, %rd229;
	ld.global.u64 	%rd98, [%rd230];
	and.b64  	%rd231, %rd98, -4294967296;
	setp.ne.s64 	%p19, %rd231, 0;
	@%p19 bra 	$L__BB190_40;
	cvt.u32.u64 	%r128, %rd98;
	cvt.u32.u64 	%r129, %rd97;
	div.u32 	%r130, %r129, %r128;
	mul.lo.s32 	%r131, %r130, %r128;
	sub.s32 	%r132, %r129, %r131;
	cvt.u64.u32 	%rd295, %r130;
	cvt.u64.u32 	%rd296, %r132;
	bra.uni 	$L__BB190_41;
$L__BB190_40:
	div.s64 	%rd295, %rd97, %rd98;
	mul.lo.s64 	%rd232, %rd295, %rd98;
	sub.s64 	%rd296, %rd97, %rd232;
$L__BB190_41:
	mul.wide.u32 	%rd233, %r31, 8;
	add.s64 	%rd234, %rd1, %rd233;
	ld.global.u64 	%rd235, [%rd234];
	mad.lo.s64 	%rd105, %rd235, %rd296, %rd96;
	add.s32 	%r32, %r211, -3;
	and.b64  	%rd106, %rd295, 4294967295;
	mul.wide.u32 	%rd236, %r32, 8;
	add.s64 	%rd237, %rd2, %rd236;
	ld.global.u64 	%rd107, [%rd237];
	and.b64  	%rd238, %rd107, -4294967296;
	setp.ne.s64 	%p20, %rd238, 0;
	@%p20 bra 	$L__BB190_43;
	cvt.u32.u64 	%r133, %rd107;
	cvt.u32.u64 	%r134, %rd106;
	div.u32 	%r135, %r134, %r133;
	mul.lo.s32 	%r136, %r135, %r133;
	sub.s32 	%r137, %r134, %r136;
	cvt.u64.u32 	%rd297, %r135;
	cvt.u64.u32 	%rd298, %r137;
	bra.uni 	$L__BB190_44;
$L__BB190_43:
	div.s64 	%rd297, %rd106, %rd107;
	mul.lo.s64 	%rd239, %rd297, %rd107;
	sub.s64 	%rd298, %rd106, %rd239;
$L__BB190_44:
	mul.wide.u32 	%rd240, %r32, 8;
	add.s64 	%rd241, %rd1, %rd240;
	ld.global.u64 	%rd242, [%rd241];
	mad.lo.s64 	%rd308, %rd242, %rd298, %rd105;
	cvt.u32.u64 	%r212, %rd297;
	add.s32 	%r211, %r211, -4;
$L__BB190_45:
	setp.eq.s32 	%p21, %r29, 0;
	@%p21 bra 	$L__BB190_59;
	setp.eq.s32 	%p22, %r29, 1;
	@%p22 bra 	$L__BB190_54;
	cvt.u64.u32 	%rd117, %r212;
	mul.wide.u32 	%rd244, %r211, 8;
	add.s64 	%rd245, %rd2, %rd244;
	ld.global.u64 	%rd118, [%rd245];
	and.b64  	%rd246, %rd118, -4294967296;
	setp.ne.s64 	%p23, %rd246, 0;
	@%p23 bra 	$L__BB190_49;
	cvt.u32.u64 	%r138, %rd118;
	cvt.u32.u64 	%r139, %rd117;
	div.u32 	%r140, %r139, %r138;
	mul.lo.s32 	%r141, %r140, %r138;
	sub.s32 	%r142, %r139, %r141;
	cvt.u64.u32 	%rd301, %r140;
	cvt.u64.u32 	%rd302, %r142;
	bra.uni 	$L__BB190_50;
$L__BB190_49:
	div.s64 	%rd301, %rd117, %rd118;
	mul.lo.s64 	%rd247, %rd301, %rd118;
	sub.s64 	%rd302, %rd117, %rd247;
$L__BB190_50:
	add.s64 	%rd249, %rd1, %rd244;
	ld.global.u64 	%rd250, [%rd249];
	mad.lo.s64 	%rd125, %rd250, %rd302, %rd308;
	add.s32 	%r37, %r211, -1;
	and.b64  	%rd126, %rd301, 4294967295;
	mul.wide.u32 	%rd251, %r37, 8;
	add.s64 	%rd252, %rd2, %rd251;
	ld.global.u64 	%rd127, [%rd252];
	and.b64  	%rd253, %rd127, -4294967296;
	setp.ne.s64 	%p24, %rd253, 0;
	@%p24 bra 	$L__BB190_52;
	cvt.u32.u64 	%r143, %rd127;
	cvt.u32.u64 	%r144, %rd126;
	div.u32 	%r145, %r144, %r143;
	mul.lo.s32 	%r146, %r145, %r143;
	sub.s32 	%r147, %r144, %r146;
	cvt.u64.u32 	%rd303, %r145;
	cvt.u64.u32 	%rd304, %r147;
	bra.uni 	$L__BB190_53;
$L__BB190_52:
	div.s64 	%rd303, %rd126, %rd127;
	mul.lo.s64 	%rd254, %rd303, %rd127;
	sub.s64 	%rd304, %rd126, %rd254;
$L__BB190_53:
	add.s64 	%rd256, %rd1, %rd251;
	ld.global.u64 	%rd257, [%rd256];
	mad.lo.s64 	%rd308, %rd257, %rd304, %rd125;
	cvt.u32.u64 	%r212, %rd303;
	add.s32 	%r211, %r211, -2;
$L__BB190_54:
	and.b32  	%r148, %r9, 1;
	setp.eq.b32 	%p25, %r148, 1;
	not.pred 	%p26, %p25;
	@%p26 bra 	$L__BB190_59;
	cvt.u64.u32 	%rd137, %r212;
	mul.wide.u32 	%rd258, %r211, 8;
	add.s64 	%rd259, %rd2, %rd258;
	ld.global.u64 	%rd138, [%rd259];
	and.b64  	%rd260, %rd138, -4294967296;
	setp.ne.s64 	%p27, %rd260, 0;
	@%p27 bra 	$L__BB190_57;
	cvt.u32.u64 	%r149, %rd138;
	cvt.u32.u64 	%r150, %rd137;
	rem.u32 	%r151, %r150, %r149;
	cvt.u64.u32 	%rd307, %r151;
	bra.uni 	$L__BB190_58;
$L__BB190_57:
	rem.s64 	%rd307, %rd137, %rd138;
$L__BB190_58:
	add.s64 	%rd262, %rd1, %rd258;
	ld.global.u64 	%rd263, [%rd262];
	mad.lo.s64 	%rd308, %rd263, %rd307, %rd308;
$L__BB190_59:
	cvta.to.global.u64 	%rd264, %rd145;
	shl.b64 	%rd265, %rd308, 3;
	add.s64 	%rd266, %rd264, %rd265;
	ld.global.f64 	%fd1, [%rd266];
	abs.f64 	%fd2, %fd1;
	{
	.reg .b32 %temp; 
	mov.b64 	{%temp, %r42}, %fd2;
	}
	mov.f64 	%fd24, 0d4008000000000000;
	{
	.reg .b32 %temp; 
	mov.b64 	{%temp, %r152}, %fd24;
	}
	and.b32  	%r44, %r152, 2146435072;
	setp.eq.s32 	%p28, %r44, 1073741824;
	{ // callseq 29, 0
	.param .b64 param0;
	st.param.f64 	[param0], %fd2;
	.param .b64 retval0;
	call.uni (retval0), 
	__internal_accurate_pow, 
	(
	param0
	);
	ld.param.f64 	%fd25, [retval0];
	} // callseq 29
	setp.lt.s32 	%p29, %r42, 0;
	neg.f64 	%fd27, %fd25;
	selp.f64 	%fd28, %fd27, %fd25, %p28;
	selp.f64 	%fd62, %fd28, %fd25, %p29;
	setp.neu.f64 	%p30, %fd1, 0d0000000000000000;
	@%p30 bra 	$L__BB190_61;
	setp.eq.s32 	%p31, %r44, 1073741824;
	selp.b32 	%r153, %r42, 0, %p31;
	setp.lt.s32 	%p32, %r152, 0;
	or.b32  	%r154, %r153, 2146435072;
	selp.b32 	%r155, %r154, %r153, %p32;
	mov.b32 	%r156, 0;
	mov.b64 	%fd62, {%r156, %r155};
$L__BB190_61:
	add.f64 	%fd29, %fd2, 0d4008000000000000;
	{
	.reg .b32 %temp; 
	mov.b64 	{%temp, %r157}, %fd29;
	}
	and.b32  	%r158, %r157, 2146435072;
	setp.ne.s32 	%p33, %r158, 2146435072;
	@%p33 bra 	$L__BB190_66;
	setp.num.f64 	%p34, %fd1, %fd1;
	@%p34 bra 	$L__BB190_64;
	mov.f64 	%fd30, 0d4008000000000000;
	add.rn.f64 	%fd62, %fd2, %fd30;
	bra.uni 	$L__BB190_66;
$L__BB190_64:
	setp.neu.f64 	%p35, %fd2, 0d7FF0000000000000;
	@%p35 bra 	$L__BB190_66;
	setp.lt.s32 	%p36, %r42, 0;
	setp.eq.s32 	%p37, %r44, 1073741824;
	setp.lt.s32 	%p38, %r152, 0;
	selp.b32 	%r160, 0, 2146435072, %p38;
	and.b32  	%r161, %r152, 2147483647;
	setp.ne.s32 	%p39, %r161, 1071644672;
	or.b32  	%r162, %r160, -2147483648;
	selp.b32 	%r163, %r162, %r160, %p39;
	selp.b32 	%r164, %r163, %r160, %p37;
	selp.b32 	%r165, %r164, %r160, %p36;
	mov.b32 	%r166, 0;
	mov.b64 	%fd62, {%r166, %r165};
$L__BB190_66:
	setp.eq.f64 	%p40, %fd2, 0d3FF0000000000000;
	selp.f64 	%fd31, 0d3FF0000000000000, %fd62, %p40;
	st.shared.f64 	[%r7], %fd31;
	bar.sync 	0;
	setp.ne.s32 	%p41, %r1, 0;
	@%p41 bra 	$L__BB190_83;
	setp.gt.u32 	%p42, %r5, 1;
	@%p42 bra 	$L__BB190_69;
	shl.b32 	%r167, %r3, 3;
	mov.u32 	%r168, reducel3sdata_f64;
	add.s32 	%r169, %r168, %r167;
	ld.shared.f64 	%fd70, [%r169];
	bra.uni 	$L__BB190_82;
$L__BB190_69:
	shl.b32 	%r171, %r3, 3;
	mov.u32 	%r172, reducel3sdata_f64;
	add.s32 	%r45, %r172, %r171;
	ld.shared.f64 	%fd70, [%r45];
	add.s32 	%r46, %r5, -1;
	add.s32 	%r173, %r5, -2;
	and.b32  	%r47, %r46, 7;
	setp.lt.u32 	%p43, %r173, 7;
	mov.b32 	%r220, 1;
	@%p43 bra 	$L__BB190_73;
	and.b32  	%r176, %r46, -8;
	neg.s32 	%r217, %r176;
	shl.b32 	%r49, %r2, 3;
	add.s32 	%r178, %r171, %r49;
	add.s32 	%r215, %r172, %r178;
	shl.b32 	%r51, %r2, 6;
	mov.b32 	%r218, 1;
	mov.b32 	%r216, 0;
$L__BB190_71:
	.pragma "nounroll";
	mul.lo.s32 	%r180, %r218, %r2;
	shl.b32 	%r181, %r180, 3;
	add.s32 	%r182, %r45, %r181;
	ld.shared.f64 	%fd33, [%r215];
	add.f64 	%fd34, %fd70, %fd33;
	add.s32 	%r183, %r182, %r49;
	ld.shared.f64 	%fd35, [%r183];
	add.f64 	%fd36, %fd34, %fd35;
	add.s32 	%r184, %r183, %r49;
	ld.shared.f64 	%fd37, [%r184];
	add.f64 	%fd38, %fd36, %fd37;
	add.s32 	%r185, %r184, %r49;
	ld.shared.f64 	%fd39, [%r185];
	add.f64 	%fd40, %fd38, %fd39;
	add.s32 	%r186, %r185, %r49;
	ld.shared.f64 	%fd41, [%r186];
	add.f64 	%fd42, %fd40, %fd41;
	add.s32 	%r187, %r186, %r49;
	ld.shared.f64 	%fd43, [%r187];
	add.f64 	%fd44, %fd42, %fd43;
	add.s32 	%r188, %r187, %r49;
	ld.shared.f64 	%fd45, [%r188];
	add.f64 	%fd46, %fd44, %fd45;
	add.s32 	%r189, %r188, %r49;
	ld.shared.f64 	%fd47, [%r189];
	add.f64 	%fd70, %fd46, %fd47;
	add.s32 	%r218, %r218, 8;
	add.s32 	%r217, %r217, 8;
	add.s32 	%r216, %r216, 8;
	add.s32 	%r215, %r215, %r51;
	setp.ne.s32 	%p44, %r217, 0;
	@%p44 bra 	$L__BB190_71;
	add.s32 	%r220, %r216, 1;
$L__BB190_73:
	setp.eq.s32 	%p45, %r47, 0;
	@%p45 bra 	$L__BB190_81;
	and.b32  	%r62, %r46, 3;
	setp.lt.u32 	%p46, %r47, 4;
	@%p46 bra 	$L__BB190_76;
	mul.lo.s32 	%r190, %r220, %r2;
	shl.b32 	%r191, %r190, 3;
	add.s32 	%r192, %r45, %r191;
	ld.shared.f64 	%fd49, [%r192];
	add.f64 	%fd50, %fd70, %fd49;
	shl.b32 	%r193, %r2, 3;
	add.s32 	%r194, %r192, %r193;
	ld.shared.f64 	%fd51, [%r194];
	add.f64 	%fd52, %fd50, %fd51;
	add.s32 	%r195, %r194, %r193;
	ld.shared.f64 	%fd53, [%r195];
	add.f64 	%fd54, %fd52, %fd53;
	add.s32 	%r196, %r195, %r193;
	ld.shared.f64 	%fd55, [%r196];
	add.f64 	%fd70, %fd54, %fd55;
	add.s32 	%r220, %r220, 4;
$L__BB190_76:
	setp.eq.s32 	%p47, %r62, 0;
	@%p47 bra 	$L__BB190_81;
	setp.eq.s32 	%p48, %r62, 1;
	@%p48 bra 	$L__BB190_79;
	mul.lo.s32 	%r197, %r220, %r2;
	shl.b32 	%r198, %r197, 3;
	add.s32 	%r199, %r45, %r198;
	ld.shared.f64 	%fd57, [%r199];
	add.f64 	%fd58, %fd70, %fd57;
	shl.b32 	%r200, %r2, 3;
	add.s32 	%r201, %r199, %r200;
	ld.shared.f64 	%fd59, [%r201];
	add.f64 	%fd70, %fd58, %fd59;
	add.s32 	%r220, %r220, 2;
$L__BB190_79:
	and.b32  	%r202, %r46, 1;
	setp.eq.b32 	%p49, %r202, 1;
	not.pred 	%p50, %p49;
	@%p50 bra 	$L__BB190_81;
	mul.lo.s32 	%r203, %r220, %r2;
	shl.b32 	%r204, %r203, 3;
	add.s32 	%r205, %r45, %r204;
	ld.shared.f64 	%fd60, [%r205];
	add.f64 	%fd70, %fd70, %fd60;
$L__BB190_81:
	st.shared.f64 	[%r45], %fd70;
$L__BB190_82:
	cvt.u64.u32 	%rd267, %r4;
	mad.lo.s64 	%rd268, %rd147, %rd267, %rd3;
	cvta.to.global.u64 	%rd269, %rd144;
	shl.b64 	%rd270, %rd268, 3;
	add.s64 	%rd271, %rd269, %rd270;
	st.global.f64 	[%rd271], %fd70;
$L__BB190_83:
	ret;

}
	// .globl	contiguous_reducel333_f64
.visible .entry contiguous_reducel333_f64(
	.param .u64 .ptr .align 1 contiguous_reducel333_f64_param_0,
	.param .u64 .ptr .align 1 contiguous_reducel333_f64_param_1,
	.param .u64 contiguous_reducel333_f64_param_2,
	.param .u64 contiguous_reducel333_f64_param_3,
	.param .u64 contiguous_reducel333_f64_param_4
)
{
	.reg .pred 	%p<14>;
	.reg .b32 	%r<85>;
	.reg .b64 	%rd<17>;
	.reg .b64 	%fd<55>;

	ld.param.u64 	%rd2, [contiguous_reducel333_f64_param_0];
	ld.param.u64 	%rd3, [contiguous_reducel333_f64_param_1];
	ld.param.u64 	%rd4, [contiguous_reducel333_f64_param_3];
	ld.param.u64 	%rd5, [contiguous_reducel333_f64_param_4];
	mov.u32 	%r1, %tid.y;
	mov.u32 	%r2, %ntid.x;
	mov.u32 	%r3, %tid.x;
	mad.lo.s32 	%r30, %r1, %r2, %r3;
	mov.u32 	%r31, %ctaid.x;
	mad.lo.s32 	%r32, %r31, %r2, %r3;
	mov.u32 	%r4, %ctaid.y;
	mov.u32 	%r5, %ntid.y;
	mad.lo.s32 	%r33, %r4, %r5, %r1;
	shl.b32 	%r34, %r30, 3;
	mov.u32 	%r35, reducel3sdata_f64;
	add.s32 	%r7, %r35, %r34;
	mov.b64 	%rd7, 0;
	st.shared.u64 	[%r7], %rd7;
	cvt.u64.u32 	%rd1, %r32;
	setp.le.u64 	%p1, %rd4, %rd1;
	cvt.u64.u32 	%rd8, %r33;
	setp.le.u64 	%p2, %rd5, %rd8;
	or.pred  	%p3, %p1, %p2;
	@%p3 bra 	$L__BB191_18;
	cvt.u32.u64 	%r36, %rd1;
	cvta.to.global.u64 	%rd9, %rd3;
	cvt.u32.u64 	%r37, %rd4;
	mad.lo.s32 	%r38, %r33, %r37, %r36;
	mul.wide.u32 	%rd10, %r38, 8;
	add.s64 	%rd11, %rd9, %rd10;
	ld.global.f64 	%fd16, [%rd11];
	st.shared.f64 	[%r7], %fd16;
	bar.sync 	0;
	setp.ne.s32 	%p4, %r1, 0;
	@%p4 bra 	$L__BB191_18;
	setp.gt.u32 	%p5, %r5, 1;
	@%p5 bra 	$L__BB191_4;
	shl.b32 	%r39, %r3, 3;
	add.s32 	%r41, %r35, %r39;
	ld.shared.f64 	%fd53, [%r41];
	bra.uni 	$L__BB191_17;
$L__BB191_4:
	shl.b32 	%r43, %r3, 3;
	add.s32 	%r8, %r35, %r43;
	ld.shared.f64 	%fd53, [%r8];
	add.s32 	%r9, %r5, -1;
	add.s32 	%r45, %r5, -2;
	and.b32  	%r10, %r9, 7;
	setp.lt.u32 	%p6, %r45, 7;
	mov.b32 	%r83, 1;
	@%p6 bra 	$L__BB191_8;
	and.b32  	%r48, %r9, -8;
	neg.s32 	%r80, %r48;
	shl.b32 	%r12, %r2, 3;
	add.s32 	%r50, %r43, %r12;
	add.s32 	%r78, %r35, %r50;
	shl.b32 	%r14, %r2, 6;
	mov.b32 	%r81, 1;
	mov.b32 	%r79, 0;
$L__BB191_6:
	.pragma "nounroll";
	mul.lo.s32 	%r52, %r81, %r2;
	shl.b32 	%r53, %r52, 3;
	add.s32 	%r54, %r8, %r53;
	ld.shared.f64 	%fd18, [%r78];
	add.f64 	%fd19, %fd53, %fd18;
	add.s32 	%r55, %r54, %r12;
	ld.shared.f64 	%fd20, [%r55];
	add.f64 	%fd21, %fd19, %fd20;
	add.s32 	%r56, %r55, %r12;
	ld.shared.f64 	%fd22, [%r56];
	add.f64 	%fd23, %fd21, %fd22;
	add.s32 	%r57, %r56, %r12;
	ld.shared.f64 	%fd24, [%r57];
	add.f64 	%fd25, %fd23, %fd24;
	add.s32 	%r58, %r57, %r12;
	ld.shared.f64 	%fd26, [%r58];
	add.f64 	%fd27, %fd25, %fd26;
	add.s32 	%r59, %r58, %r12;
	ld.shared.f64 	%fd28, [%r59];
	add.f64 	%fd29, %fd27, %fd28;
	add.s32 	%r60, %r59, %r12;
	ld.shared.f64 	%fd30, [%r60];
	add.f64 	%fd31, %fd29, %fd30;
	add.s32 	%r61, %r60, %r12;
	ld.shared.f64 	%fd32, [%r61];
	add.f64 	%fd53, %fd31, %fd32;
	add.s32 	%r81, %r81, 8;
	add.s32 	%r80, %r80, 8;
	add.s32 	%r79, %r79, 8;
	add.s32 	%r78, %r78, %r14;
	setp.ne.s32 	%p7, %r80, 0;
	@%p7 bra 	$L__BB191_6;
	add.s32 	%r83, %r79, 1;
$L__BB191_8:
	setp.eq.s32 	%p8, %r10, 0;
	@%p8 bra 	$L__BB191_16;
	and.b32  	%r25, %r9, 3;
	setp.lt.u32 	%p9, %r10, 4;
	@%p9 bra 	$L__BB191_11;
	mul.lo.s32 	%r62, %r83, %r2;
	shl.b32 	%r63, %r62, 3;
	add.s32 	%r64, %r8, %r63;
	ld.shared.f64 	%fd34, [%r64];
	add.f64 	%fd35, %fd53, %fd34;
	shl.b32 	%r65, %r2, 3;
	add.s32 	%r66, %r64, %r65;
	ld.shared.f64 	%fd36, [%r66];
	add.f64 	%fd37, %fd35, %fd36;
	add.s32 	%r67, %r66, %r65;
	ld.shared.f64 	%fd38, [%r67];
	add.f64 	%fd39, %fd37, %fd38;
	add.s32 	%r68, %r67, %r65;
	ld.shared.f64 	%fd40, [%r68];
	add.f64 	%fd53, %fd39, %fd40;
	add.s32 	%r83, %r83, 4;
$L__BB191_11:
	setp.eq.s32 	%p10, %r25, 0;
	@%p10 bra 	$L__BB191_16;
	setp.eq.s32 	%p11, %r25, 1;
	@%p11 bra 	$L__BB191_14;
	mul.lo.s32 	%r69, %r83, %r2;
	shl.b32 	%r70, %r69, 3;
	add.s32 	%r71, %r8, %r70;
	ld.shared.f64 	%fd42, [%r71];
	add.f64 	%fd43, %fd53, %fd42;
	shl.b32 	%r72, %r2, 3;
	add.s32 	%r73, %r71, %r72;
	ld.shared.f64 	%fd44, [%r73];
	add.f64 	%fd53, %fd43, %fd44;
	add.s32 	%r83, %r83, 2;
$L__BB191_14:
	and.b32  	%r74, %r9, 1;
	setp.eq.b32 	%p12, %r74, 1;
	not.pred 	%p13, %p12;
	@%p13 bra 	$L__BB191_16;
	mul.lo.s32 	%r75, %r83, %r2;
	shl.b32 	%r76, %r75, 3;
	add.s32 	%r77, %r8, %r76;
	ld.shared.f64 	%fd45, [%r77];
	add.f64 	%fd53, %fd53, %fd45;
$L__BB191_16:
	st.shared.f64 	[%r8], %fd53;
$L__BB191_17:
	cvt.u64.u32 	%rd12, %r4;
	mad.lo.s64 	%rd13, %rd4, %rd12, %rd1;
	cvta.to.global.u64 	%rd14, %rd2;
	shl.b64 	%rd15, %rd13, 3;
	add.s64 	%rd16, %rd14, %rd15;
	st.global.f64 	[%rd16], %fd53;
$L__BB191_18:
	ret;

}
	// .globl	contiguous_reducel3_f16
.visible .entry contiguous_reducel3_f16(
	.param .u64 .ptr .align 1 contiguous_reducel3_f16_param_0,
	.param .u64 .ptr .align 1 contiguous_reducel3_f16_param_1,
	.param .u64 contiguous_reducel3_f16_param_2
)
{
	.reg .pred 	%p<38>;
	.reg .b16 	%rs<29>;
	.reg .b32 	%r<44>;
	.reg .b32 	%f<198>;
	.reg .b64 	%rd<16>;

	ld.param.u64 	%rd4, [contiguous_reducel3_f16_param_0];
	ld.param.u64 	%rd6, [contiguous_reducel3_f16_param_1];
	ld.param.u64 	%rd5, [contiguous_reducel3_f16_param_2];
	cvta.to.global.u64 	%rd1, %rd6;
	mov.u32 	%r1, %tid.x;
	mov.u32 	%r2, %ctaid.x;
	mov.u32 	%r43, %ntid.x;
	mul.lo.s32 	%r9, %r2, %r43;
	shl.b32 	%r10, %r9, 1;
	add.s32 	%r4, %r10, %r1;
	shl.b32 	%r11, %r1, 1;
	mov.u32 	%r12, reducel3sdata_f16;
	add.s32 	%r5, %r12, %r11;
	mov.b32 	%r8, 0;
	// begin inline asm
	cvt.rn.f16.s32 %rs1, %r8;
	// end inline asm
	st.shared.u16 	[%r5], %rs1;
	add.s32 	%r13, %r4, %r43;
	cvt.u64.u32 	%rd2, %r13;
	setp.le.u64 	%p1, %rd5, %rd2;
	@%p1 bra 	$L__BB192_16;
	mul.wide.u32 	%rd9, %r4, 2;
	add.s64 	%rd10, %rd1, %rd9;
	ld.global.u16 	%rs4, [%rd10];
	// begin inline asm
	{  cvt.f32.f16 %f80, %rs4;}

	// end inline asm
	abs.f32 	%f1, %f80;
	abs.f32 	%f2, %f1;
	setp.lt.f32 	%p13, %f2, 0f00800000;
	mul.f32 	%f82, %f2, 0f4B800000;
	selp.f32 	%f83, %f82, %f2, %p13;
	selp.f32 	%f84, 0fC1C00000, 0f00000000, %p13;
	mov.b32 	%r23, %f83;
	add.s32 	%r24, %r23, -1060439283;
	and.b32  	%r25, %r24, -8388608;
	sub.s32 	%r26, %r23, %r25;
	mov.b32 	%f85, %r26;
	cvt.rn.f32.s32 	%f86, %r25;
	fma.rn.f32 	%f87, %f86, 0f34000000, %f84;
	add.f32 	%f88, %f85, 0fBF800000;
	add.f32 	%f89, %f85, 0f3F800000;
	rcp.approx.ftz.f32 	%f90, %f89;
	add.f32 	%f91, %f88, %f88;
	mul.f32 	%f92, %f91, %f90;
	mul.f32 	%f93, %f92, %f92;
	sub.f32 	%f94, %f88, %f92;
	add.f32 	%f95, %f94, %f94;
	neg.f32 	%f96, %f92;
	fma.rn.f32 	%f97, %f96, %f88, %f95;
	mul.rn.f32 	%f98, %f90, %f97;
	fma.rn.f32 	%f99, %f93, 0f3A2C32E4, 0f3B52E7DB;
	fma.rn.f32 	%f100, %f99, %f93, 0f3C93BB73;
	fma.rn.f32 	%f101, %f100, %f93, 0f3DF6384F;
	mul.rn.f32 	%f102, %f101, %f93;
	fma.rn.f32 	%f103, %f92, 0f3FB8AA3B, %f87;
	sub.f32 	%f104, %f87, %f103;
	fma.rn.f32 	%f105, %f92, 0f3FB8AA3B, %f104;
	fma.rn.f32 	%f106, %f98, 0f3FB8AA3B, %f105;
	fma.rn.f32 	%f107, %f92, 0f32A55E34, %f106;
	mul.f32 	%f108, %f102, 0f40400000;
	fma.rn.f32 	%f109, %f108, %f98, %f107;
	fma.rn.f32 	%f110, %f102, %f92, %f109;
	add.rn.f32 	%f111, %f103, %f110;
	neg.f32 	%f112, %f103;
	add.rn.f32 	%f113, %f111, %f112;
	neg.f32 	%f114, %f113;
	add.rn.f32 	%f115, %f110, %f114;
	mov.f32 	%f116, 0f40400000;
	mul.rn.f32 	%f117, %f111, %f116;
	neg.f32 	%f118, %f117;
	fma.rn.f32 	%f119, %f111, 0f40400000, %f118;
	fma.rn.f32 	%f120, %f115, 0f40400000, %f119;
	cvt.rni.f32.f32 	%f121, %f117;
	sub.f32 	%f122, %f117, %f121;
	add.f32 	%f123, %f122, %f120;
	fma.rn.f32 	%f124, %f123, 0f391FCB8E, 0f3AAF85ED;
	fma.rn.f32 	%f125, %f124, %f123, 0f3C1D9856;
	fma.rn.f32 	%f126, %f125, %f123, 0f3D6357BB;
	fma.rn.f32 	%f127, %f126, %f123, 0f3E75FDEC;
	fma.rn.f32 	%f128, %f127, %f123, 0f3F317218;
	fma.rn.f32 	%f129, %f128, %f123, 0f3F800000;
	cvt.rzi.s32.f32 	%r27, %f121;
	setp.gt.f32 	%p14, %f121, 0f00000000;
	selp.b32 	%r28, 0, -2097152000, %p14;
	add.s32 	%r29, %r28, 2130706432;
	mov.b32 	%f130, %r29;
	mul.f32 	%f131, %f129, %f130;
	shl.b32 	%r30, %r27, 23;
	sub.s32 	%r31, %r30, %r28;
	mov.b32 	%f132, %r31;
	mul.f32 	%f133, %f131, %f132;
	abs.f32 	%f134, %f117;
	setp.gt.f32 	%p15, %f134, 0f43180000;
	setp.lt.f32 	%p16, %f117, 0f00000000;
	selp.f32 	%f135, 0f00000000, 0f7F800000, %p16;
	selp.f32 	%f3, %f135, %f133, %p15;
	setp.eq.f32 	%p17, %f1, 0f3F800000;
	mov.f32 	%f195, 0f3F800000;
	@%p17 bra 	$L__BB192_8;
	setp.num.f32 	%p18, %f2, %f2;
	@%p18 bra 	$L__BB192_4;
	mov.f32 	%f136, 0f40400000;
	add.rn.f32 	%f195, %f1, %f136;
	bra.uni 	$L__BB192_8;
$L__BB192_4:
	setp.neu.f32 	%p19, %f1, 0f00000000;
	setp.neu.f32 	%p20, %f2, 0f7F800000;
	and.pred  	%p21, %p19, %p20;
	@%p21 bra 	$L__BB192_6;
	add.f32 	%f195, %f1, %f1;
	bra.uni 	$L__BB192_8;
$L__BB192_6:
	setp.geu.f32 	%p22, %f1, 0f00000000;
	mov.f32 	%f195, %f3;
	@%p22 bra 	$L__BB192_8;
	neg.f32 	%f195, %f3;
$L__BB192_8:
	shl.b64 	%rd11, %rd2, 1;
	add.s64 	%rd12, %rd1, %rd11;
	ld.global.u16 	%rs5, [%rd12];
	// begin inline asm
	{  cvt.f32.f16 %f137, %rs5;}

	// end inline asm
	abs.f32 	%f8, %f137;
	abs.f32 	%f9, %f8;
	setp.lt.f32 	%p23, %f9, 0f00800000;
	mul.f32 	%f139, %f9, 0f4B800000;
	selp.f32 	%f140, %f139, %f9, %p23;
	selp.f32 	%f141, 0fC1C00000, 0f00000000, %p23;
	mov.b32 	%r32, %f140;
	add.s32 	%r33, %r32, -1060439283;
	and.b32  	%r34, %r33, -8388608;
	sub.s32 	%r35, %r32, %r34;
	mov.b32 	%f142, %r35;
	cvt.rn.f32.s32 	%f143, %r34;
	fma.rn.f32 	%f144, %f143, 0f34000000, %f141;
	add.f32 	%f145, %f142, 0fBF800000;
	add.f32 	%f146, %f142, 0f3F800000;
	rcp.approx.ftz.f32 	%f147, %f146;
	add.f32 	%f148, %f145, %f145;
	mul.f32 	%f149, %f148, %f147;
	mul.f32 	%f150, %f149, %f149;
	sub.f32 	%f151, %f145, %f149;
	add.f32 	%f152, %f151, %f151;
	neg.f32 	%f153, %f149;
	fma.rn.f32 	%f154, %f153, %f145, %f152;
	mul.rn.f32 	%f155, %f147, %f154;
	fma.rn.f32 	%f156, %f150, 0f3A2C32E4, 0f3B52E7DB;
	fma.rn.f32 	%f157, %f156, %f150, 0f3C93BB73;
	fma.rn.f32 	%f158, %f157, %f150, 0f3DF6384F;
	mul.rn.f32 	%f159, %f158, %f150;
	fma.rn.f32 	%f160, %f149, 0f3FB8AA3B, %f144;
	sub.f32 	%f161, %f144, %f160;
	fma.rn.f32 	%f162, %f149, 0f3FB8AA3B, %f161;
	fma.rn.f32 	%f163, %f155, 0f3FB8AA3B, %f162;
	fma.rn.f32 	%f164, %f149, 0f32A55E34, %f163;
	mul.f32 	%f165, %f159, 0f40400000;
	fma.rn.f32 	%f166, %f165, %f155, %f164;
	fma.rn.f32 	%f167, %f159, %f149, %f166;
	add.rn.f32 	%f168, %f160, %f167;
	neg.f32 	%f169, %f160;
	add.rn.f32 	%f170, %f168, %f169;
	neg.f32 	%f171, %f170;
	add.rn.f32 	%f172, %f167, %f171;
	mov.f32 	%f173, 0f40400000;
	mul.rn.f32 	%f174, %f168, %f173;
	neg.f32 	%f175, %f174;
	fma.rn.f32 	%f176, %f168, 0f40400000, %f175;
	fma.rn.f32 	%f177, %f172, 0f40400000, %f176;
	cvt.rni.f32.f32 	%f178, %f174;
	sub.f32 	%f179, %f174, %f178;
	add.f32 	%f180, %f179, %f177;
	fma.rn.f32 	%f181, %f180, 0f391FCB8E, 0f3AAF85ED;
	fma.rn.f32 	%f182, %f181, %f180, 0f3C1D9856;
	fma.rn.f32 	%f183, %f182, %f180, 0f3D6357BB;
	fma.rn.f32 	%f184, %f183, %f180, 0f3E75FDEC;
	fma.rn.f32 	%f185, %f184, %f180, 0f3F317218;
	fma.rn.f32 	%f186, %f185, %f180, 0f3F800000;
	cvt.rzi.s32.f32 	%r36, %f178;
	setp.gt.f32 	%p24, %f178, 0f00000000;
	selp.b32 	%r37, 0, -2097152000, %p24;
	add.s32 	%r38, %r37, 2130706432;
	mov.b32 	%f187, %r38;
	mul.f32 	%f188, %f186, %f187;
	shl.b32 	%r39, %r36, 23;
	sub.s32 	%r40, %r39, %r37;
	mov.b32 	%f189, %r40;
	mul.f32 	%f190, %f188, %f189;
	abs.f32 	%f191, %f174;
	setp.gt.f32 	%p25, %f191, 0f43180000;
	setp.lt.f32 	%p26, %f174, 0f00000000;
	selp.f32 	%f192, 0f00000000, 0f7F800000, %p26;
	selp.f32 	%f10, %f192, %f190, %p25;
	setp.eq.f32 	%p27, %f8, 0f3F800000;
	mov.f32 	%f196, 0f3F800000;
	@%p27 bra 	$L__BB192_15;
	setp.num.f32 	%p28, %f9, %f9;
	@%p28 bra 	$L__BB192_11;
	mov.f32 	%f193, 0f40400000;
	add.rn.f32 	%f196, %f8, %f193;
	bra.uni 	$L__BB192_15;
$L__BB192_11:
	setp.neu.f32 	%p29, %f8, 0f00000000;
	setp.neu.f32 	%p30, %f9, 0f7F800000;
	and.pred  	%p31, %p29, %p30;
	@%p31 bra 	$L__BB192_13;
	add.f32 	%f196, %f8, %f8;
	bra.uni 	$L__BB192_15;
$L__BB192_13:
	setp.geu.f32 	%p32, %f8, 0f00000000;
	mov.f32 	%f196, %f10;
	@%p32 bra 	$L__BB192_15;
	neg.f32 	%f196, %f10;
$L__BB192_15:
	add.f32 	%f194, %f195, %f196;
	// begin inline asm
	{  cvt.rn.f16.f32 %rs6, %f194;}

	// end inline asm
	st.shared.u16 	[%r5], %rs6;
	bra.uni 	$L__BB192_25;
$L__BB192_16:
	cvt.u64.u32 	%rd3, %r4;
	setp.le.u64 	%p2, %rd5, %rd3;
	@%p2 bra 	$L__BB192_25;
	shl.b64 	%rd7, %rd3, 1;
	add.s64 	%rd8, %rd1, %rd7;
	ld.global.u16 	%rs2, [%rd8];
	// begin inline asm
	{  cvt.f32.f16 %f22, %rs2;}

	// end inline asm
	abs.f32 	%f15, %f22;
	abs.f32 	%f16, %f15;
	setp.lt.f32 	%p3, %f16, 0f00800000;
	mul.f32 	%f24, %f16, 0f4B800000;
	selp.f32 	%f25, %f24, %f16, %p3;
	selp.f32 	%f26, 0fC1C00000, 0f00000000, %p3;
	mov.b32 	%r14, %f25;
	add.s32 	%r15, %r14, -1060439283;
	and.b32  	%r16, %r15, -8388608;
	sub.s32 	%r17, %r14, %r16;
	mov.b32 	%f27, %r17;
	cvt.rn.f32.s32 	%f28, %r16;
	fma.rn.f32 	%f29, %f28, 0f34000000, %f26;
	add.f32 	%f30, %f27, 0fBF800000;
	add.f32 	%f31, %f27, 0f3F800000;
	rcp.approx.ftz.f32 	%f32, %f31;
	add.f32 	%f33, %f30, %f30;
	mul.f32 	%f34, %f33, %f32;
	mul.f32 	%f35, %f34, %f34;
	sub.f32 	%f36, %f30, %f34;
	add.f32 	%f37, %f36, %f36;
	neg.f32 	%f38, %f34;
	fma.rn.f32 	%f39, %f38, %f30, %f37;
	mul.rn.f32 	%f40, %f32, %f39;
	fma.rn.f32 	%f41, %f35, 0f3A2C32E4, 0f3B52E7DB;
	fma.rn.f32 	%f42, %f41, %f35, 0f3C93BB73;
	fma.rn.f32 	%f43, %f42, %f35, 0f3DF6384F;
	mul.rn.f32 	%f44, %f43, %f35;
	fma.rn.f32 	%f45, %f34, 0f3FB8AA3B, %f29;
	sub.f32 	%f46, %f29, %f45;
	fma.rn.f32 	%f47, %f34, 0f3FB8AA3B, %f46;
	fma.rn.f32 	%f48, %f40, 0f3FB8AA3B, %f47;
	fma.rn.f32 	%f49, %f34, 0f32A55E34, %f48;
	mul.f32 	%f50, %f44, 0f40400000;
	fma.rn.f32 	%f51, %f50, %f40, %f49;
	fma.rn.f32 	%f52, %f44, %f34, %f51;
	add.rn.f32 	%f53, %f45, %f52;
	neg.f32 	%f54, %f45;
	add.rn.f32 	%f55, %f53, %f54;
	neg.f32 	%f56, %f55;
	add.rn.f32 	%f57, %f52, %f56;
	mov.f32 	%f58, 0f40400000;
	mul.rn.f32 	%f59, %f53, %f58;
	neg.f32 	%f60, %f59;
	fma.rn.f32 	%f61, %f53, 0f40400000, %f60;
	fma.rn.f32 	%f62, %f57, 0f40400000, %f61;
	cvt.rni.f32.f32 	%f63, %f59;
	sub.f32 	%f64, %f59, %f63;
	add.f32 	%f65, %f64, %f62;
	fma.rn.f32 	%f66, %f65, 0f391FCB8E, 0f3AAF85ED;
	fma.rn.f32 	%f67, %f66, %f65, 0f3C1D9856;
	fma.rn.f32 	%f68, %f67, %f65, 0f3D6357BB;
	fma.rn.f32 	%f69, %f68, %f65, 0f3E75FDEC;
	fma.rn.f32 	%f70, %f69, %f65, 0f3F317218;
	fma.rn.f32 	%f71, %f70, %f65, 0f3F800000;
	cvt.rzi.s32.f32 	%r18, %f63;
	setp.gt.f32 	%p4, %f63, 0f00000000;
	selp.b32 	%r19, 0, -2097152000, %p4;
	add.s32 	%r20, %r19, 2130706432;
	mov.b32 	%f72, %r20;
	mul.f32 	%f73, %f71, %f72;
	shl.b32 	%r21, %r18, 23;
	sub.s32 	%r22, %r21, %r19;
	mov.b32 	%f74, %r22;
	mul.f32 	%f75, %f73, %f74;
	abs.f32 	%f76, %f59;
	setp.gt.f32 	%p5, %f76, 0f43180000;
	setp.lt.f32 	%p6, %f59, 0f00000000;
	selp.f32 	%f77, 0f00000000, 0f7F800000, %p6;
	selp.f32 	%f17, %f77, %f75, %p5;
	setp.eq.f32 	%p7, %f15, 0f3F800000;
	mov.f32 	%f197, 0f3F800000;
	@%p7 bra 	$L__BB192_24;
	setp.num.f32 	%p8, %f16, %f16;
	@%p8 bra 	$L__BB192_20;
	mov.f32 	%f78, 0f40400000;
	add.rn.f32 	%f197, %f15, %f78;
	bra.uni 	$L__BB192_24;
$L__BB192_20:
	setp.neu.f32 	%p9, %f15, 0f00000000;
	setp.neu.f32 	%p10, %f16, 0f7F800000;
	and.pred  	%p11, %p9, %p10;
	@%p11 bra 	$L__BB192_22;
	add.f32 	%f197, %f15, %f15;
	bra.uni 	$L__BB192_24;
$L__BB192_22:
	setp.geu.f32 	%p12, %f15, 0f00000000;
	mov.f32 	%f197, %f17;
	@%p12 bra 	$L__BB192_24;
	neg.f32 	%f197, %f17;
$L__BB192_24:
	// begin inline asm
	{  cvt.rn.f16.f32 %rs3, %f197;}

	// end inline asm
	st.shared.u16 	[%r5], %rs3;
$L__BB192_25:
	bar.sync 	0;
	setp.lt.u32 	%p33, %r43, 66;
	@%p33 bra 	$L__BB192_29;
$L__BB192_26:
	shr.u32 	%r7, %r43, 1;
	setp.ge.u32 	%p34, %r1, %r7;
	@%p34 bra 	$L__BB192_28;
	ld.shared.u16 	%rs8, [%r5];
	and.b32  	%r41, %r43, 2046;
	add.s32 	%r42, %r5, %r41;
	ld.shared.u16 	%rs9, [%r42];
	// begin inline asm
	{add.f16 %rs7,%rs8,%rs9;
}
	// end inline asm
	st.shared.u16 	[%r5], %rs7;
$L__BB192_28:
	bar.sync 	0;
	setp.gt.u32 	%p35, %r43, 131;
	mov.u32 	%r43, %r7;
	@%p35 bra 	$L__BB192_26;
$L__BB192_29:
	setp.gt.u32 	%p36, %r1, 31;
	@%p36 bra 	$L__BB192_32;
	ld.shared.u16 	%rs11, [%r5];
	ld.shared.u16 	%rs12, [%r5+64];
	// begin inline asm
	{add.f16 %rs10,%rs11,%rs12;
}
	// end inline asm
	st.volatile.shared.u16 	[%r5], %rs10;
	ld.shared.u16 	%rs15, [%r5+32];
	// begin inline asm
	{add.f16 %rs13,%rs10,%rs15;
}
	// end inline asm
	st.volatile.shared.u16 	[%r5], %rs13;
	ld.shared.u16 	%rs18, [%r5+16];
	// begin inline asm
	{add.f16 %rs16,%rs13,%rs18;
}
	// end inline asm
	st.volatile.shared.u16 	[%r5], %rs16;
	ld.shared.u16 	%rs21, [%r5+8];
	// begin inline asm
	{add.f16 %rs19,%rs16,%rs21;
}
	// end inline asm
	st.volatile.shared.u16 	[%r5], %rs19;
	ld.shared.u16 	%rs24, [%r5+4];
	// begin inline asm
	{add.f16 %rs22,%rs19,%rs24;
}
	// end inline asm
	st.volatile.shared.u16 	[%r5], %rs22;
	ld.shared.u16 	%rs27, [%r5+2];
	// begin inline asm
	{add.f16 %rs25,%rs22,%rs27;
}
	// end inline asm
	st.volatile.shared.u16 	[%r5], %rs25;
	setp.ne.s32 	%p37, %r1, 0;
	@%p37 bra 	$L__BB192_32;
	cvta.to.global.u64 	%rd13, %rd4;
	mul.wide.u32 	%rd14, %r2, 2;
	add.s64 	%rd15, %rd13, %rd14;
	ld.shared.u16 	%rs28, [reducel3sdata_f16];
	st.global.u16 	[%rd15], %rs28;
$L__BB192_32:
	ret;

}
	// .globl	contiguous_cumulate_reducel3_f16
.visible .entry contiguous_cumulate_reducel3_f16(
	.param .u64 .ptr .align 1 contiguous_cumulate_reducel3_f16_param_0,
	.param .u64 .ptr .align 1 contiguous_cumulate_reducel3_f16_param_1,
	.param .u64 contiguous_cumulate_reducel3_f16_param_2
)
{
	.reg .pred 	%p<8>;
	.reg .b16 	%rs<28>;
	.reg .b32 	%r<17>;
	.reg .b64 	%rd<16>;

	ld.param.u64 	%rd4, [contiguous_cumulate_reducel3_f16_param_0];
	ld.param.u64 	%rd6, [contiguous_cumulate_reducel3_f16_param_1];
	ld.param.u64 	%rd5, [contiguous_cumulate_reducel3_f16_param_2];
	cvta.to.global.u64 	%rd1, %rd6;
	mov.u32 	%r1, %tid.x;
	mov.u32 	%r2, %ctaid.x;
	mov.u32 	%r16, %ntid.x;
	mul.lo.s32 	%r9, %r2, %r16;
	shl.b32 	%r10, %r9, 1;
	add.s32 	%r4, %r10, %r1;
	shl.b32 	%r11, %r1, 1;
	mov.u32 	%r12, reducel3sdata_f16;
	add.s32 	%r5, %r12, %r11;
	mov.b32 	%r8, 0;
	// begin inline asm
	cvt.rn.f16.s32 %rs1, %r8;
	// end inline asm
	st.shared.u16 	[%r5], %rs1;
	add.s32 	%r13, %r4, %r16;
	cvt.u64.u32 	%rd2, %r13;
	setp.le.u64 	%p1, %rd5, %rd2;
	@%p1 bra 	$L__BB193_2;
	mul.wide.u32 	%rd9, %r4, 2;
	add.s64 	%rd10, %rd1, %rd9;
	ld.global.u16 	%rs4, [%rd10];
	shl.b64 	%rd11, %rd2, 1;
	add.s64 	%rd12, %rd1, %rd11;
	ld.global.u16 	%rs5, [%rd12];
	// begin inline asm
	{add.f16 %rs3,%rs4,%rs5;
}
	// end inline asm
	st.shared.u16 	[%r5], %rs3;
	bra.uni 	$L__BB193_4;
$L__BB193_2:
	cvt.u64.u32 	%rd3, %r4;
	setp.le.u64 	%p2, %rd5, %rd3;
	@%p2 bra 	$L__BB193_4;
	shl.b64 	%rd7, %rd3, 1;
	add.s64 	%rd8, %rd1, %rd7;
	ld.global.u16 	%rs2, [%rd8];
	st.shared.u16 	[%r5], %rs2;
$L__BB193_4:
	bar.sync 	0;
	setp.lt.u32 	%p3, %r16, 66;
	@%p3 bra 	$L__BB193_8;
$L__BB193_5:
	shr.u32 	%r7, %r16, 1;
	setp.ge.u32 	%p4, %r1, %r7;
	@%p4 bra 	$L__BB193_7;
	ld.shared.u16 	%rs7, [%r5];
	and.b32  	%r14, %r16, 2046;
	add.s32 	%r15, %r5, %r14;
	ld.shared.u16 	%rs8, [%r15];
	// begin inline asm
	{add.f16 %rs6,%rs7,%rs8;
}
	// end inline asm
	st.shared.u16 	[%r5], %rs6;
$L__BB193_7:
	bar.sync 	0;
	setp.gt.u32 	%p5, %r16, 131;
	mov.u32 	%r16, %r7;
	@%p5 bra 	$L__BB193_5;
$L__BB193_8:
	setp.gt.u32 	%p6, %r1, 31;
	@%p6 bra 	$L__BB193_11;
	ld.shared.u16 	%rs10, [%r5];
	ld.shared.u16 	%rs11, [%r5+64];
	// begin inline asm
	{add.f16 %rs9,%rs10,%rs11;
}
	// end inline asm
	st.volatile.shared.u16 	[%r5], %rs9;
	ld.shared.u16 	%rs14, [%r5+32];
	// begin inline asm
	{add.f16 %rs12,%rs9,%rs14;
}
	// end inline asm
	st.volatile.shared.u16 	[%r5], %rs12;
	ld.shared.u16 	%rs17, [%r5+16];
	// begin inline asm
	{add.f16 %rs15,%rs12,%rs17;
}
	// end inline asm
	st.volatile.shared.u16 	[%r5], %rs15;
	ld.shared.u16 	%rs20, [%r5+8];
	// begin inline asm
	{add.f16 %rs18,%rs15,%rs20;
}
	// end inline asm
	st.volatile.shared.u16 	[%r5], %rs18;
	ld.shared.u16 	%rs23, [%r5+4];
	// begin inline asm
	{add.f16 %rs21,%rs18,%rs23;
}
	// end inline asm
	st.volatile.shared.u16 	[%r5], %rs21;
	ld.shared.u16 	%rs26, [%r5+2];
	// begin inline asm
	{add.f16 %rs24,%rs21,%rs26;
}
	// end inline asm
	st.volatile.shared.u16 	[%r5], %rs24;
	setp.ne.s32 	%p7, %r1, 0;
	@%p7 bra 	$L__BB193_11;
	cvta.to.global.u64 	%rd13, %rd4;
	mul.wide.u32 	%rd14, %r2, 2;
	add.s64 	%rd15, %rd13, %rd14;
	ld.shared.u16 	%rs27, [reducel3sdata_f16];
	st.global.u16 	[%rd15], %rs27;
$L__BB193_11:
	ret;

}
	// .globl	uncontiguous_reducel3_f16
.visible .entry uncontiguous_reducel3_f16(
	.param .u64 .ptr .align 1 uncontiguous_reducel3_f16_param_0,
	.param .u64 .ptr .align 1 uncontiguous_reducel3_f16_param_1,
	.param .u64 .ptr .align 1 uncontiguous_reducel3_f16_param_2,
	.param .u64 .ptr .align 1 uncontiguous_reducel3_f16_param_3,
	.param .u64 uncontiguous_reducel3_f16_param_4,
	.param .u64 uncontiguous_reducel3_f16_param_5
)
{
	.reg .pred 	%p<83>;
	.reg .b16 	%rs<29>;
	.reg .b32 	%r<240>;
	.reg .b32 	%f<198>;
	.reg .b64 	%rd<558>;

	ld.param.u64 	%rd260, [uncontiguous_reducel3_f16_param_0];
	ld.param.u64 	%rd263, [uncontiguous_reducel3_f16_param_1];
	ld.param.u64 	%rd264, [uncontiguous_reducel3_f16_param_2];
	ld.param.u64 	%rd265, [uncontiguous_reducel3_f16_param_3];
	ld.param.u64 	%rd261, [uncontiguous_reducel3_f16_param_4];
	ld.param.u64 	%rd262, [uncontiguous_reducel3_f16_param_5];
	cvta.to.global.u64 	%rd1, %rd265;
	cvta.to.global.u64 	%rd2, %rd264;
	cvta.to.global.u64 	%rd3, %rd263;
	mov.u32 	%r1, %tid.x;
	mov.u32 	%r2, %ctaid.x;
	mov.u32 	%r239, %ntid.x;
	mul.lo.s32 	%r53, %r2, %r239;
	shl.b32 	%r54, %r53, 1;
	add.s32 	%r4, %r54, %r1;
	shl.b32 	%r55, %r1, 1;
	mov.u32 	%r56, reducel3sdata_f16;
	add.s32 	%r5, %r56, %r55;
	mov.b32 	%r52, 0;
	// begin inline asm
	cvt.rn.f16.s32 %rs1, %r52;
	// end inline asm
	st.shared.u16 	[%r5], %rs1;
	add.s32 	%r57, %r4, %r239;
	cvt.u64.u32 	%rd511, %r57;
	setp.le.u64 	%p1, %rd262, %rd511;
	@%p1 bra 	$L__BB194_68;
	cvt.u32.u64 	%r6, %rd261;
	add.s32 	%r233, %r6, -1;
	setp.lt.s32 	%p37, %r233, 0;
	mov.b64 	%rd515, 0;
	mov.u64 	%rd516, %rd515;
	@%p37 bra 	$L__BB194_53;
	cvt.u64.u32 	%rd512, %r4;
	setp.lt.u32 	%p38, %r233, 3;
	mov.b64 	%rd516, 0;
	mov.u64 	%rd515, %rd516;
	@%p38 bra 	$L__BB194_30;
	add.s32 	%r231, %r6, -2;
	and.b32  	%r142, %r6, -4;
	neg.s32 	%r230, %r142;
	mov.b64 	%rd516, 0;
$L__BB194_4:
	.pragma "nounroll";
	add.s32 	%r12, %r231, 1;
	mul.wide.u32 	%rd397, %r12, 8;
	add.s64 	%rd398, %rd2, %rd397;
	ld.global.u64 	%rd10, [%rd398];
	or.b64  	%rd399, %rd512, %rd10;
	and.b64  	%rd400, %rd399, -4294967296;
	setp.ne.s64 	%p39, %rd400, 0;
	@%p39 bra 	$L__BB194_6;
	cvt.u32.u64 	%r143, %rd10;
	cvt.u32.u64 	%r144, %rd512;
	div.u32 	%r145, %r144, %r143;
	mul.lo.s32 	%r146, %r145, %r143;
	sub.s32 	%r147, %r144, %r146;
	cvt.u64.u32 	%rd477, %r145;
	cvt.u64.u32 	%rd478, %r147;
	bra.uni 	$L__BB194_7;
$L__BB194_6:
	div.s64 	%rd477, %rd512, %rd10;
	mul.lo.s64 	%rd401, %rd477, %rd10;
	sub.s64 	%rd478, %rd512, %rd401;
$L__BB194_7:
	mul.wide.u32 	%rd402, %r12, 8;
	add.s64 	%rd403, %rd1, %rd402;
	ld.global.u64 	%rd17, [%rd403];
	mad.lo.s64 	%rd18, %rd17, %rd478, %rd515;
	or.b64  	%rd404, %rd511, %rd10;
	and.b64  	%rd405, %rd404, -4294967296;
	setp.ne.s64 	%p40, %rd405, 0;
	@%p40 bra 	$L__BB194_9;
	cvt.u32.u64 	%r148, %rd10;
	cvt.u32.u64 	%r149, %rd511;
	div.u32 	%r150, %r149, %r148;
	mul.lo.s32 	%r151, %r150, %r148;
	sub.s32 	%r152, %r149, %r151;
	cvt.u64.u32 	%rd479, %r150;
	cvt.u64.u32 	%rd480, %r152;
	bra.uni 	$L__BB194_10;
$L__BB194_9:
	div.s64 	%rd479, %rd511, %rd10;
	mul.lo.s64 	%rd406, %rd479, %rd10;
	sub.s64 	%rd480, %rd511, %rd406;
$L__BB194_10:
	mad.lo.s64 	%rd25, %rd480, %rd17, %rd516;
	add.s32 	%r13, %r231, -2;
	mul.wide.u32 	%rd407, %r231, 8;
	add.s64 	%rd408, %rd2, %rd407;
	ld.global.u64 	%rd26, [%rd408];
	or.b64  	%rd409, %rd477, %rd26;
	and.b64  	%rd410, %rd409, -4294967296;
	setp.ne.s64 	%p41, %rd410, 0;
	@%p41 bra 	$L__BB194_12;
	cvt.u32.u64 	%r153, %rd26;
	cvt.u32.u64 	%r154, %rd477;
	div.u32 	%r155, %r154, %r153;
	mul.lo.s32 	%r156, %r155, %r153;
	sub.s32 	%r157, %r154, %r156;
	cvt.u64.u32 	%rd481, %r155;
	cvt.u64.u32 	%rd482, %r157;
	bra.uni 	$L__BB194_13;
$L__BB194_12:
	div.s64 	%rd481, %rd477, %rd26;
	mul.lo.s64 	%rd411, %rd481, %rd26;
	sub.s64 	%rd482, %rd477, %rd411;
$L__BB194_13:
	mul.wide.u32 	%rd412, %r231, 8;
	add.s64 	%rd413, %rd1, %rd412;
	ld.global.u64 	%rd33, [%rd413];
	mad.lo.s64 	%rd34, %rd33, %rd482, %rd18;
	or.b64  	%rd414, %rd479, %rd26;
	and.b64  	%rd415, %rd414, -4294967296;
	setp.ne.s64 	%p42, %rd415, 0;
	@%p42 bra 	$L__BB194_15;
	cvt.u32.u64 	%r158, %rd26;
	cvt.u32.u64 	%r159, %rd479;
	div.u32 	%r160, %r159, %r158;
	mul.lo.s32 	%r161, %r160, %r158;
	sub.s32 	%r162, %r159, %r161;
	cvt.u64.u32 	%rd483, %r160;
	cvt.u64.u32 	%rd484, %r162;
	bra.uni 	$L__BB194_16;
$L__BB194_15:
	div.s64 	%rd483, %rd479, %rd26;
	mul.lo.s64 	%rd416, %rd483, %rd26;
	sub.s64 	%rd484, %rd479, %rd416;
$L__BB194_16:
	mad.lo.s64 	%rd41, %rd484, %rd33, %rd25;
	add.s32 	%r14, %r231, -1;
	mul.wide.u32 	%rd417, %r14, 8;
	add.s64 	%rd418, %rd2, %rd417;
	ld.global.u64 	%rd42, [%rd418];
	or.b64  	%rd419, %rd481, %rd42;
	and.b64  	%rd420, %rd419, -4294967296;
	setp.ne.s64 	%p43, %rd420, 0;
	@%p43 bra 	$L__BB194_18;
	cvt.u32.u64 	%r163, %rd42;
	cvt.u32.u64 	%r164, %rd481;
	div.u32 	%r165, %r164, %r163;
	mul.lo.s32 	%r166, %r165, %r163;
	sub.s32 	%r167, %r164, %r166;
	cvt.u64.u32 	%rd485, %r165;
	cvt.u64.u32 	%rd486, %r167;
	bra.uni 	$L__BB194_19;
$L__BB194_18:
	div.s64 	%rd485, %rd481, %rd42;
	mul.lo.s64 	%rd421, %rd485, %rd42;
	sub.s64 	%rd486, %rd481, %rd421;
$L__BB194_19:
	mul.wide.u32 	%rd422, %r14, 8;
	add.s64 	%rd423, %rd1, %rd422;
	ld.global.u64 	%rd49, [%rd423];
	mad.lo.s64 	%rd50, %rd49, %rd486, %rd34;
	or.b64  	%rd424, %rd483, %rd42;
	and.b64  	%rd425, %rd424, -4294967296;
	setp.ne.s64 	%p44, %rd425, 0;
	@%p44 bra 	$L__BB194_21;
	cvt.u32.u64 	%r168, %rd42;
	cvt.u32.u64 	%r169, %rd483;
	div.u32 	%r170, %r169, %r168;
	mul.lo.s32 	%r171, %r170, %r168;
	sub.s32 	%r172, %r169, %r171;
	cvt.u64.u32 	%rd487, %r170;
	cvt.u64.u32 	%rd488, %r172;
	bra.uni 	$L__BB194_22;
$L__BB194_21:
	div.s64 	%rd487, %rd483, %rd42;
	mul.lo.s64 	%rd426, %rd487, %rd42;
	sub.s64 	%rd488, %rd483, %rd426;
$L__BB194_22:
	mad.lo.s64 	%rd57, %rd488, %rd49, %rd41;
	mul.wide.u32 	%rd427, %r13, 8;
	add.s64 	%rd428, %rd2, %rd427;
	ld.global.u64 	%rd58, [%rd428];
	or.b64  	%rd429, %rd485, %rd58;
	and.b64  	%rd430, %rd429, -4294967296;
	setp.ne.s64 	%p45, %rd430, 0;
	@%p45 bra 	$L__BB194_24;
	cvt.u32.u64 	%r173, %rd58;
	cvt.u32.u64 	%r174, %rd485;
	div.u32 	%r175, %r174, %r173;
	mul.lo.s32 	%r176, %r175, %r173;
	sub.s32 	%r177, %r174, %r176;
	cvt.u64.u32 	%rd512, %r175;
	cvt.u64.u32 	%rd490, %r177;
	bra.uni 	$L__BB194_25;
$L__BB194_24:
	div.s64 	%rd512, %rd485, %rd58;
	mul.lo.s64 	%rd431, %rd512, %rd58;
	sub.s64 	%rd490, %rd485, %rd431;
$L__BB194_25:
	mul.wide.u32 	%rd432, %r13, 8;
	add.s64 	%rd433, %rd1, %rd432;
	ld.global.u64 	%rd65, [%rd433];
	mad.lo.s64 	%rd515, %rd65, %rd490, %rd50;
	or.b64  	%rd434, %rd487, %rd58;
	and.b64  	%rd435, %rd434, -4294967296;
	setp.ne.s64 	%p46, %rd435, 0;
	@%p46 bra 	$L__BB194_27;
	cvt.u32.u64 	%r178, %rd58;
	cvt.u32.u64 	%r179, %rd487;
	div.u32 	%r180, %r179, %r178;
	mul.lo.s32 	%r181, %r180, %r178;
	sub.s32 	%r182, %r179, %r181;
	cvt.u64.u32 	%rd511, %r180;
	cvt.u64.u32 	%rd492, %r182;
	bra.uni 	$L__BB194_28;
$L__BB194_27:
	div.s64 	%rd511, %rd487, %rd58;
	mul.lo.s64 	%rd436, %rd511, %rd58;
	sub.s64 	%rd492, %rd487, %rd436;
$L__BB194_28:
	mad.lo.s64 	%rd516, %rd492, %rd65, %rd57;
	add.s32 	%r231, %r231, -4;
	add.s32 	%r230, %r230, 4;
	setp.ne.s32 	%p47, %r230, 0;
	@%p47 bra 	$L__BB194_4;
	add.s32 	%r233, %r231, 1;
$L__BB194_30:
	and.b32  	%r19, %r6, 3;
	setp.eq.s32 	%p48, %r19, 0;
	@%p48 bra 	$L__BB194_53;
	setp.eq.s32 	%p49, %r19, 1;
	@%p49 bra 	$L__BB194_45;
	mul.wide.u32 	%rd438, %r233, 8;
	add.s64 	%rd439, %rd2, %rd438;
	ld.global.u64 	%rd80, [%rd439];
	or.b64  	%rd440, %rd512, %rd80;
	and.b64  	%rd441, %rd440, -4294967296;
	setp.ne.s64 	%p50, %rd441, 0;
	@%p50 bra 	$L__BB194_34;
	cvt.u32.u64 	%r183, %rd80;
	cvt.u32.u64 	%r184, %rd512;
	div.u32 	%r185, %r184, %r183;
	mul.lo.s32 	%r186, %r185, %r183;
	sub.s32 	%r187, %r184, %r186;
	cvt.u64.u32 	%rd499, %r185;
	cvt.u64.u32 	%rd500, %r187;
	bra.uni 	$L__BB194_35;
$L__BB194_34:
	div.s64 	%rd499, %rd512, %rd80;
	mul.lo.s64 	%rd442, %rd499, %rd80;
	sub.s64 	%rd500, %rd512, %rd442;
$L__BB194_35:
	add.s64 	%rd444, %rd1, %rd438;
	ld.global.u64 	%rd87, [%rd444];
	mad.lo.s64 	%rd88, %rd87, %rd500, %rd515;
	or.b64  	%rd445, %rd511, %rd80;
	and.b64  	%rd446, %rd445, -4294967296;
	setp.ne.s64 	%p51, %rd446, 0;
	@%p51 bra 	$L__BB194_37;
	cvt.u32.u64 	%r188, %rd80;
	cvt.u32.u64 	%r189, %rd511;
	div.u32 	%r190, %r189, %r188;
	mul.lo.s32 	%r191, %r190, %r188;
	sub.s32 	%r192, %r189, %r191;
	cvt.u64.u32 	%rd501, %r190;
	cvt.u64.u32 	%rd502, %r192;
	bra.uni 	$L__BB194_38;
$L__BB194_37:
	div.s64 	%rd501, %rd511, %rd80;
	mul.lo.s64 	%rd447, %rd501, %rd80;
	sub.s64 	%rd502, %rd511, %rd447;
$L__BB194_38:
	mad.lo.s64 	%rd95, %rd502, %rd87, %rd516;
	add.s32 	%r20, %r233, -1;
	mul.wide.u32 	%rd448, %r20, 8;
	add.s64 	%rd449, %rd2, %rd448;
	ld.global.u64 	%rd96, [%rd449];
	or.b64  	%rd450, %rd499, %rd96;
	and.b64  	%rd451, %rd450, -4294967296;
	setp.ne.s64 	%p52, %rd451, 0;
	@%p52 bra 	$L__BB194_40;
	cvt.u32.u64 	%r193, %rd96;
	cvt.u32.u64 	%r194, %rd499;
	div.u32 	%r195, %r194, %r193;
	mul.lo.s32 	%r196, %r195, %r193;
	sub.s32 	%r197, %r194, %r196;
	cvt.u64.u32 	%rd512, %r195;
	cvt.u64.u32 	%rd504, %r197;
	bra.uni 	$L__BB194_41;
$L__BB194_40:
	div.s64 	%rd512, %rd499, %rd96;
	mul.lo.s64 	%rd452, %rd512, %rd96;
	sub.s64 	%rd504, %rd499, %rd452;
$L__BB194_41:
	add.s64 	%rd454, %rd1, %rd448;
	ld.global.u64 	%rd103, [%rd454];
	mad.lo.s64 	%rd515, %rd103, %rd504, %rd88;
	or.b64  	%rd455, %rd501, %rd96;
	and.b64  	%rd456, %rd455, -4294967296;
	setp.ne.s64 	%p53, %rd456, 0;
	@%p53 bra 	$L__BB194_43;
	cvt.u32.u64 	%r198, %rd96;
	cvt.u32.u64 	%r199, %rd501;
	div.u32 	%r200, %r199, %r198;
	mul.lo.s32 	%r201, %r200, %r198;
	sub.s32 	%r202, %r199, %r201;
	cvt.u64.u32 	%rd511, %r200;
	cvt.u64.u32 	%rd506, %r202;
	bra.uni 	$L__BB194_44;
$L__BB194_43:
	div.s64 	%rd511, %rd501, %rd96;
	mul.lo.s64 	%rd457, %rd511, %rd96;
	sub.s64 	%rd506, %rd501, %rd457;
$L__BB194_44:
	mad.lo.s64 	%rd516, %rd506, %rd103, %rd95;
	add.s32 	%r233, %r233, -2;
$L__BB194_45:
	and.b32  	%r203, %r6, 1;
	setp.eq.b32 	%p54, %r203, 1;
	not.pred 	%p55, %p54;
	@%p55 bra 	$L__BB194_53;
	mul.wide.u32 	%rd458, %r233, 8;
	add.s64 	%rd459, %rd2, %rd458;
	ld.global.u64 	%rd118, [%rd459];
	or.b64  	%rd460, %rd512, %rd118;
	and.b64  	%rd461, %rd460, -4294967296;
	setp.ne.s64 	%p56, %rd461, 0;
	@%p56 bra 	$L__BB194_48;
	cvt.u32.u64 	%r204, %rd118;
	cvt.u32.u64 	%r205, %rd512;
	rem.u32 	%r206, %r205, %r204;
	cvt.u64.u32 	%rd513, %r206;
	bra.uni 	$L__BB194_49;
$L__BB194_48:
	rem.s64 	%rd513, %rd512, %rd118;
$L__BB194_49:
	add.s64 	%rd463, %rd1, %rd458;
	ld.global.u64 	%rd122, [%rd463];
	mad.lo.s64 	%rd515, %rd122, %rd513, %rd515;
	or.b64  	%rd464, %rd511, %rd118;
	and.b64  	%rd465, %rd464, -4294967296;
	setp.ne.s64 	%p57, %rd465, 0;
	@%p57 bra 	$L__BB194_51;
	cvt.u32.u64 	%r207, %rd118;
	cvt.u32.u64 	%r208, %rd511;
	rem.u32 	%r209, %r208, %r207;
	cvt.u64.u32 	%rd514, %r209;
	bra.uni 	$L__BB194_52;
$L__BB194_51:
	rem.s64 	%rd514, %rd511, %rd118;
$L__BB194_52:
	mad.lo.s64 	%rd516, %rd514, %rd122, %rd516;
$L__BB194_53:
	shl.b64 	%rd466, %rd515, 1;
	add.s64 	%rd467, %rd3, %rd466;
	ld.global.u16 	%rs4, [%rd467];
	// begin inline asm
	{  cvt.f32.f16 %f80, %rs4;}

	// end inline asm
	abs.f32 	%f1, %f80;
	abs.f32 	%f2, %f1;
	setp.lt.f32 	%p58, %f2, 0f00800000;
	mul.f32 	%f82, %f2, 0f4B800000;
	selp.f32 	%f83, %f82, %f2, %p58;
	selp.f32 	%f84, 0fC1C00000, 0f00000000, %p58;
	mov.b32 	%r210, %f83;
	add.s32 	%r211, %r210, -1060439283;
	and.b32  	%r212, %r211, -8388608;
	sub.s32 	%r213, %r210, %r212;
	mov.b32 	%f85, %r213;
	cvt.rn.f32.s32 	%f86, %r212;
	fma.rn.f32 	%f87, %f86, 0f34000000, %f84;
	add.f32 	%f88, %f85, 0fBF800000;
	add.f32 	%f89, %f85, 0f3F800000;
	rcp.approx.ftz.f32 	%f90, %f89;
	add.f32 	%f91, %f88, %f88;
	mul.f32 	%f92, %f91, %f90;
	mul.f32 	%f93, %f92, %f92;
	sub.f32 	%f94, %f88, %f92;
	add.f32 	%f95, %f94, %f94;
	neg.f32 	%f96, %f92;
	fma.rn.f32 	%f97, %f96, %f88, %f95;
	mul.rn.f32 	%f98, %f90, %f97;
	fma.rn.f32 	%f99, %f93, 0f3A2C32E4, 0f3B52E7DB;
	fma.rn.f32 	%f100, %f99, %f93, 0f3C93BB73;
	fma.rn.f32 	%f101, %f100, %f93, 0f3DF6384F;
	mul.rn.f32 	%f102, %f101, %f93;
	fma.rn.f32 	%f103, %f92, 0f3FB8AA3B, %f87;
	sub.f32 	%f104, %f87, %f103;
	fma.rn.f32 	%f105, %f92, 0f3FB8AA3B, %f104;
	fma.rn.f32 	%f106, %f98, 0f3FB8AA3B, %f105;
	fma.rn.f32 	%f107, %f92, 0f32A55E34, %f106;
	mul.f32 	%f108, %f102, 0f40400000;
	fma.rn.f32 	%f109, %f108, %f98, %f107;
	fma.rn.f32 	%f110, %f102, %f92, %f109;
	add.rn.f32 	%f111, %f103, %f110;
	neg.f32 	%f112, %f103;
	add.rn.f32 	%f113, %f111, %f112;
	neg.f32 	%f114, %f113;
	add.rn.f32 	%f115, %f110, %f114;
	mov.f32 	%f116, 0f40400000;
	mul.rn.f32 	%f117, %f111, %f116;
	neg.f32 	%f118, %f117;
	fma.rn.f32 	%f119, %f111, 0f40400000, %f118;
	fma.rn.f32 	%f120, %f115, 0f40400000, %f119;
	cvt.rni.f32.f32 	%f121, %f117;
	sub.f32 	%f122, %f117, %f121;
	add.f32 	%f123, %f122, %f120;
	fma.rn.f32 	%f124, %f123, 0f391FCB8E, 0f3AAF85ED;
	fma.rn.f32 	%f125, %f124, %f123, 0f3C1D9856;
	fma.rn.f32 	%f126, %f125, %f123, 0f3D6357BB;
	fma.rn.f32 	%f127, %f126, %f123, 0f3E75FDEC;
	fma.rn.f32 	%f128, %f127, %f123, 0f3F317218;
	fma.rn.f32 	%f129, %f128, %f123, 0f3F800000;
	cvt.rzi.s32.f32 	%r214, %f121;
	setp.gt.f32 	%p59, %f121, 0f00000000;
	selp.b32 	%r215, 0, -2097152000, %p59;
	add.s32 	%r216, %r215, 2130706432;
	mov.b32 	%f130, %r216;
	mul.f32 	%f131, %f129, %f130;
	shl.b32 	%r217, %r214, 23;
	sub.s32 	%r218, %r217, %r215;
	mov.b32 	%f132, %r218;
	mul.f32 	%f133, %f131, %f132;
	abs.f32 	%f134, %f117;
	setp.gt.f32 	%p60, %f134, 0f43180000;
	setp.lt.f32 	%p61, %f117, 0f00000000;
	selp.f32 	%f135, 0f00000000, 0f7F800000, %p61;
	selp.f32 	%f3, %f135, %f133, %p60;
	setp.eq.f32 	%p62, %f1, 0f3F800000;
	mov.f32 	%f195, 0f3F800000;
	@%p62 bra 	$L__BB194_60;
	setp.num.f32 	%p63, %f2, %f2;
	@%p63 bra 	$L__BB194_56;
	mov.f32 	%f136, 0f40400000;
	add.rn.f32 	%f195, %f1, %f136;
	bra.uni 	$L__BB194_60;
$L__BB194_56:
	setp.neu.f32 	%p64, %f1, 0f00000000;
	setp.neu.f32 	%p65, %f2, 0f7F800000;
	and.pred  	%p66, %p64, %p65;
	@%p66 bra 	$L__BB194_58;
	add.f32 	%f195, %f1, %f1;
	bra.uni 	$L__BB194_60;
$L__BB194_58:
	setp.geu.f32 	%p67, %f1, 0f00000000;
	mov.f32 	%f195, %f3;
	@%p67 bra 	$L__BB194_60;
	neg.f32 	%f195, %f3;
$L__BB194_60:
	shl.b64 	%rd468, %rd516, 1;
	add.s64 	%rd469, %rd3, %rd468;
	ld.global.u16 	%rs5, [%rd469];
	// begin inline asm
	{  cvt.f32.f16 %f137, %rs5;}

	// end inline asm
	abs.f32 	%f8, %f137;
	abs.f32 	%f9, %f8;
	setp.lt.f32 	%p68, %f9, 0f00800000;
	mul.f32 	%f139, %f9, 0f4B800000;
	selp.f32 	%f140, %f139, %f9, %p68;
	selp.f32 	%f141, 0fC1C00000, 0f00000000, %p68;
	mov.b32 	%r219, %f140;
	add.s32 	%r220, %r219, -1060439283;
	and.b32  	%r221, %r220, -8388608;
	sub.s32 	%r222, %r219, %r221;
	mov.b32 	%f142, %r222;
	cvt.rn.f32.s32 	%f143, %r221;
	fma.rn.f32 	%f144, %f143, 0f34000000, %f141;
	add.f32 	%f145, %f142, 0fBF800000;
	add.f32 	%f146, %f142, 0f3F800000;
	rcp.approx.ftz.f32 	%f147, %f146;
	add.f32 	%f148, %f145, %f145;
	mul.f32 	%f149, %f148, %f147;
	mul.f32 	%f150, %f149, %f149;
	sub.f32 	%f151, %f145, %f149;
	add.f32 	%f152, %f151, %f151;
	neg.f32 	%f153, %f149;
	fma.rn.f32 	%f154, %f153, %f145, %f152;
	mul.rn.f32 	%f155, %f147, %f154;
	fma.rn.f32 	%f156, %f150, 0f3A2C32E4, 0f3B52E7DB;
	fma.rn.f32 	%f157, %f156, %f150, 0f3C93BB73;
	fma.rn.f32 	%f158, %f157, %f150, 0f3DF6384F;
	mul.rn.f32 	%f159, %f158, %f150;
	fma.rn.f32 	%f160, %f149, 0f3FB8AA3B, %f144;
	sub.f32 	%f161, %f144, %f160;
	fma.rn.f32 	%f162, %f149, 0f3FB8AA3B, %f161;
	fma.rn.f32 	%f163, %f155, 0f3FB8AA3B, %f162;
	fma.rn.f32 	%f164, %f149, 0f32A55E34, %f163;
	mul.f32 	%f165, %f159, 0f40400000;
	fma.rn.f32 	%f166, %f165, %f155, %f164;
	fma.rn.f32 	%f167, %f159, %f149, %f166;
	add.rn.f32 	%f168, %f160, %f167;
	neg.f32 	%f169, %f160;
	add.rn.f32 	%f170, %f168, %f169;
	neg.f32 	%f171, %f170;
	add.rn.f32 	%f172, %f167, %f171;
	mov.f32 	%f173, 0f40400000;
	mul.rn.f32 	%f174, %f168, %f173;
	neg.f32 	%f175, %f174;
	fma.rn.f32 	%f176, %f168, 0f40400000, %f175;
	fma.rn.f32 	%f177, %f172, 0f40400000, %f176;
	cvt.rni.f32.f32 	%f178, %f174;
	sub.f32 	%f179, %f174, %f178;
	add.f32 	%f180, %f179, %f177;
	fma.rn.f32 	%f181, %f180, 0f391FCB8E, 0f3AAF85ED;
	fma.rn.f32 	%f182, %f181, %f180, 0f3C1D9856;
	fma.rn.f32 	%f183, %f182, %f180, 0f3D6357BB;
	fma.rn.f32 	%f184, %f183, %f180, 0f3E75FDEC;
	fma.rn.f32 	%f185, %f184, %f180, 0f3F317218;
	fma.rn.f32 	%f186, %f185, %f180, 0f3F800000;
	cvt.rzi.s32.f32 	%r223, %f178;
	setp.gt.f32 	%p69, %f178, 0f00000000;
	selp.b32 	%r224, 0, -2097152000, %p69;
	add.s32 	%r225, %r224, 2130706432;
	mov.b32 	%f187, %r225;
	mul.f32 	%f188, %f186, %f187;
	shl.b32 	%r226, %r223, 23;
	sub.s32 	%r227, %r226, %r224;
	mov.b32 	%f189, %r227;
	mul.f32 	%f190, %f188, %f189;
	abs.f32 	%f191, %f174;
	setp.gt.f32 	%p70, %f191, 0f43180000;
	setp.lt.f32 	%p71, %f174, 0f00000000;
	selp.f32 	%f192, 0f00000000, 0f7F800000, %p71;
	selp.f32 	%f10, %f192, %f190, %p70;
	setp.eq.f32 	%p72, %f8, 0f3F800000;
	mov.f32 	%f196, 0f3F800000;
	@%p72 bra 	$L__BB194_67;
	setp.num.f32 	%p73, %f9, %f9;
	@%p73 bra 	$L__BB194_63;
	mov.f32 	%f193, 0f40400000;
	add.rn.f32 	%f196, %f8, %f193;
	bra.uni 	$L__BB194_67;
$L__BB194_63:
	setp.neu.f32 	%p74, %f8, 0f00000000;
	setp.neu.f32 	%p75, %f9, 0f7F800000;
	and.pred  	%p76, %p74, %p75;
	@%p76 bra 	$L__BB194_65;
	add.f32 	%f196, %f8, %f8;
	bra.uni 	$L__BB194_67;
$L__BB194_65:
	setp.geu.f32 	%p77, %f8, 0f00000000;
	mov.f32 	%f196, %f10;
	@%p77 bra 	$L__BB194_67;
	neg.f32 	%f196, %f10;
$L__BB194_67:
	add.f32 	%f194, %f195, %f196;
	// begin inline asm
	{  cvt.rn.f16.f32 %rs6, %f194;}

	// end inline asm
	st.shared.u16 	[%r5], %rs6;
	bra.uni 	$L__BB194_135;
$L__BB194_68:
	cvt.u64.u32 	%rd548, %r4;
	setp.le.u64 	%p2, %rd262, %rd548;
	@%p2 bra 	$L__BB194_135;
	cvt.u32.u64 	%r23, %rd261;
	add.s32 	%r237, %r23, -1;
	setp.lt.s32 	%p3, %r237, 0;
	mov.b64 	%rd557, 0;
	@%p3 bra 	$L__BB194_127;
	and.b32  	%r25, %r23, 7;
	setp.lt.u32 	%p4, %r237, 7;
	mov.b64 	%rd557, 0;
	@%p4 bra 	$L__BB194_98;
	add.s32 	%r235, %r23, -4;
	and.b32  	%r58, %r23, -8;
	neg.s32 	%r234, %r58;
	mov.b64 	%rd557, 0;
$L__BB194_72:
	.pragma "nounroll";
	add.s32 	%r30, %r235, 3;
	mul.wide.u32 	%rd270, %r30, 8;
	add.s64 	%rd271, %rd2, %rd270;
	ld.global.u64 	%rd133, [%rd271];
	or.b64  	%rd272, %rd548, %rd133;
	and.b64  	%rd273, %rd272, -4294967296;
	setp.ne.s64 	%p5, %rd273, 0;
	@%p5 bra 	$L__BB194_74;
	cvt.u32.u64 	%r59, %rd133;
	cvt.u32.u64 	%r60, %rd548;
	div.u32 	%r61, %r60, %r59;
	mul.lo.s32 	%r62, %r61, %r59;
	sub.s32 	%r63, %r60, %r62;
	cvt.u64.u32 	%rd519, %r61;
	cvt.u64.u32 	%rd520, %r63;
	bra.uni 	$L__BB194_75;
$L__BB194_74:
	div.s64 	%rd519, %rd548, %rd133;
	mul.lo.s64 	%rd274, %rd519, %rd133;
	sub.s64 	%rd520, %rd548, %rd274;
$L__BB194_75:
	add.s64 	%rd276, %rd1, %rd270;
	ld.global.u64 	%rd277, [%rd276];
	mad.lo.s64 	%rd140, %rd277, %rd520, %rd557;
	add.s32 	%r31, %r235, 2;
	mul.wide.u32 	%rd278, %r31, 8;
	add.s64 	%rd279, %rd2, %rd278;
	ld.global.u64 	%rd141, [%rd279];
	or.b64  	%rd280, %rd519, %rd141;
	and.b64  	%rd281, %rd280, -4294967296;
	setp.ne.s64 	%p6, %rd281, 0;
	@%p6 bra 	$L__BB194_77;
	cvt.u32.u64 	%r64, %rd141;
	cvt.u32.u64 	%r65, %rd519;
	div.u32 	%r66, %r65, %r64;
	mul.lo.s32 	%r67, %r66, %r64;
	sub.s32 	%r68, %r65, %r67;
	cvt.u64.u32 	%rd521, %r66;
	cvt.u64.u32 	%rd522, %r68;
	bra.uni 	$L__BB194_78;
$L__BB194_77:
	div.s64 	%rd521, %rd519, %rd141;
	mul.lo.s64 	%rd282, %rd521, %rd141;
	sub.s64 	%rd522, %rd519, %rd282;
$L__BB194_78:
	add.s64 	%rd284, %rd1, %rd278;
	ld.global.u64 	%rd285, [%rd284];
	mad.lo.s64 	%rd148, %rd285, %rd522, %rd140;
	add.s32 	%r32, %r235, 1;
	mul.wide.u32 	%rd286, %r32, 8;
	add.s64 	%rd287, %rd2, %rd286;
	ld.global.u64 	%rd149, [%rd287];
	or.b64  	%rd288, %rd521, %rd149;
	and.b64  	%rd289, %rd288, -4294967296;
	setp.ne.s64 	%p7, %rd289, 0;
	@%p7 bra 	$L__BB194_80;
	cvt.u32.u64 	%r69, %rd149;
	cvt.u32.u64 	%r70, %rd521;
	div.u32 	%r71, %r70, %r69;
	mul.lo.s32 	%r72, %r71, %r69;
	sub.s32 	%r73, %r70, %r72;
	cvt.u64.u32 	%rd523, %r71;
	cvt.u64.u32 	%rd524, %r73;
	bra.uni 	$L__BB194_81;
$L__BB194_80:
	div.s64 	%rd523, %rd521, %rd149;
	mul.lo.s64 	%rd290, %rd523, %rd149;
	sub.s64 	%rd524, %rd521, %rd290;
$L__BB194_81:
	add.s64 	%rd292, %rd1, %rd286;
	ld.global.u64 	%rd293, [%rd292];
	mad.lo.s64 	%rd156, %rd293, %rd524, %rd148;
	add.s32 	%r33, %r235, -4;
	mul.wide.u32 	%rd294, %r235, 8;
	add.s64 	%rd295, %rd2, %rd294;
	ld.global.u64 	%rd157, [%rd295];
	or.b64  	%rd296, %rd523, %rd157;
	and.b64  	%rd297, %rd296, -4294967296;
	setp.ne.s64 	%p8, %rd297, 0;
	@%p8 bra 	$L__BB194_83;
	cvt.u32.u64 	%r74, %rd157;
	cvt.u32.u64 	%r75, %rd523;
	div.u32 	%r76, %r75, %r74;
	mul.lo.s32 	%r77, %r76, %r74;
	sub.s32 	%r78, %r75, %r77;
	cvt.u64.u32 	%rd525, %r76;
	cvt.u64.u32 	%rd526, %r78;
	bra.uni 	$L__BB194_84;
$L__BB194_83:
	div.s64 	%rd525, %rd523, %rd157;
	mul.lo.s64 	%rd298, %rd525, %rd157;
	sub.s64 	%rd526, %rd523, %rd298;
$L__BB194_84:
	add.s64 	%rd300, %rd1, %rd294;
	ld.global.u64 	%rd301, [%rd300];
	mad.lo.s64 	%rd164, %rd301, %rd526, %rd156;
	add.s32 	%r34, %r235, -1;
	mul.wide.u32 	%rd302, %r34, 8;
	add.s64 	%rd303, %rd2, %rd302;
	ld.global.u64 	%rd165, [%rd303];
	or.b64  	%rd304, %rd525, %rd165;
	and.b64  	%rd305, %rd304, -4294967296;
	setp.ne.s64 	%p9, %rd305, 0;
	@%p9 bra 	$L__BB194_86;
	cvt.u32.u64 	%r79, %rd165;
	cvt.u32.u64 	%r80, %rd525;
	div.u32 	%r81, %r80, %r79;
	mul.lo.s32 	%r82, %r81, %r79;
	sub.s32 	%r83, %r80, %r82;
	cvt.u64.u32 	%rd527, %r81;
	cvt.u64.u32 	%rd528, %r83;
	bra.uni 	$L__BB194_87;
$L__BB194_86:
	div.s64 	%rd527, %rd525, %rd165;
	mul.lo.s64 	%rd306, %rd527, %rd165;
	sub.s64 	%rd528, %rd525, %rd306;
$L__BB194_87:
	add.s64 	%rd308, %rd1, %rd302;
	ld.global.u64 	%rd309, [%rd308];
	mad.lo.s64 	%rd172, %rd309, %rd528, %rd164;
	add.s32 	%r35, %r235, -2;
	mul.wide.u32 	%rd310, %r35, 8;
	add.s64 	%rd311, %rd2, %rd310;
	ld.global.u64 	%rd173, [%rd311];
	or.b64  	%rd312, %rd527, %rd173;
	and.b64  	%rd313, %rd312, -4294967296;
	setp.ne.s64 	%p10, %rd313, 0;
	@%p10 bra 	$L__BB194_89;
	cvt.u32.u64 	%r84, %rd173;
	cvt.u32.u64 	%r85, %rd527;
	div.u32 	%r86, %r85, %r84;
	mul.lo.s32 	%r87, %r86, %r84;
	sub.s32 	%r88, %r85, %r87;
	cvt.u64.u32 	%rd529, %r86;
	cvt.u64.u32 	%rd530, %r88;
	bra.uni 	$L__BB194_90;
$L__BB194_89:
	div.s64 	%rd529, %rd527, %rd173;
	mul.lo.s64 	%rd314, %rd529, %rd173;
	sub.s64 	%rd530, %rd527, %rd314;
$L__BB194_90:
	add.s64 	%rd316, %rd1, %rd310;
	ld.global.u64 	%rd317, [%rd316];
	mad.lo.s64 	%rd180, %rd317, %rd530, %rd172;
	add.s32 	%r36, %r235, -3;
	mul.wide.u32 	%rd318, %r36, 8;
	add.s64 	%rd319, %rd2, %rd318;
	ld.global.u64 	%rd181, [%rd319];
	or.b64  	%rd320, %rd529, %rd181;
	and.b64  	%rd321, %rd320, -4294967296;
	setp.ne.s64 	%p11, %rd321, 0;
	@%p11 bra 	$L__BB194_92;
	cvt.u32.u64 	%r89, %rd181;
	cvt.u32.u64 	%r90, %rd529;
	div.u32 	%r91, %r90, %r89;
	mul.lo.s32 	%r92, %r91, %r89;
	sub.s32 	%r93, %r90, %r92;
	cvt.u64.u32 	%rd531, %r91;
	cvt.u64.u32 	%rd532, %r93;
	bra.uni 	$L__BB194_93;
$L__BB194_92:
	div.s64 	%rd531, %rd529, %rd181;
	mul.lo.s64 	%rd322, %rd531, %rd181;
	sub.s64 	%rd532, %rd529, %rd322;
$L__BB194_93:
	add.s64 	%rd324, %rd1, %rd318;
	ld.global.u64 	%rd325, [%rd324];
	mad.lo.s64 	%rd188, %rd325, %rd532, %rd180;
	mul.wide.u32 	%rd326, %r33, 8;
	add.s64 	%rd327, %rd2, %rd326;
	ld.global.u64 	%rd189, [%rd327];
	or.b64  	%rd328, %rd531, %rd189;
	and.b64  	%rd329, %rd328, -4294967296;
	setp.ne.s64 	%p12, %rd329, 0;
	@%p12 bra 	$L__BB194_95;
	cvt.u32.u64 	%r94, %rd189;
	cvt.u32.u64 	%r95, %rd531;
	div.u32 	%r96, %r95, %r94;
	mul.lo.s32 	%r97, %r96, %r94;
	sub.s32 	%r98, %r95, %r97;
	cvt.u64.u32 	%rd548, %r96;
	cvt.u64.u32 	%rd534, %r98;
	bra.uni 	$L__BB194_96;
$L__BB194_95:
	div.s64 	%rd548, %rd531, %rd189;
	mul.lo.s64 	%rd330, %rd548, %rd189;
	sub.s64 	%rd534, %rd531, %rd330;
$L__BB194_96:
	add.s64 	%rd332, %rd1, %rd326;
	ld.global.u64 	%rd333, [%rd332];
	mad.lo.s64 	%rd557, %rd333, %rd534, %rd188;
	add.s32 	%r235, %r235, -8;
	add.s32 	%r234, %r234, 8;
	setp.ne.s32 	%p13, %r234, 0;
	@%p13 bra 	$L__BB194_72;
	add.s32 	%r237, %r235, 3;
$L__BB194_98:
	setp.eq.s32 	%p14, %r25, 0;
	@%p14 bra 	$L__BB194_127;
	and.b32  	%r41, %r23, 3;
	setp.lt.u32 	%p15, %r25, 4;
	@%p15 bra 	$L__BB194_113;
	mul.wide.u32 	%rd335, %r237, 8;
	add.s64 	%rd336, %rd2, %rd335;
	ld.global.u64 	%rd200, [%rd336];
	or.b64  	%rd337, %rd548, %rd200;
	and.b64  	%rd338, %rd337, -4294967296;
	setp.ne.s64 	%p16, %rd338, 0;
	@%p16 bra 	$L__BB194_102;
	cvt.u32.u64 	%r99, %rd200;
	cvt.u32.u64 	%r100, %rd548;
	div.u32 	%r101, %r100, %r99;
	mul.lo.s32 	%r102, %r101, %r99;
	sub.s32 	%r103, %r100, %r102;
	cvt.u64.u32 	%rd538, %r101;
	cvt.u64.u32 	%rd539, %r103;
	bra.uni 	$L__BB194_103;
$L__BB194_102:
	div.s64 	%rd538, %rd548, %rd200;
	mul.lo.s64 	%rd339, %rd538, %rd200;
	sub.s64 	%rd539, %rd548, %rd339;
$L__BB194_103:
	add.s64 	%rd341, %rd1, %rd335;
	ld.global.u64 	%rd342, [%rd341];
	mad.lo.s64 	%rd207, %rd342, %rd539, %rd557;
	add.s32 	%r42, %r237, -1;
	mul.wide.u32 	%rd343, %r42, 8;
	add.s64 	%rd344, %rd2, %rd343;
	ld.global.u64 	%rd208, [%rd344];
	or.b64  	%rd345, %rd538, %rd208;
	and.b64  	%rd346, %rd345, -4294967296;
	setp.ne.s64 	%p17, %rd346, 0;
	@%p17 bra 	$L__BB194_105;
	cvt.u32.u64 	%r104, %rd208;
	cvt.u32.u64 	%r105, %rd538;
	div.u32 	%r106, %r105, %r104;
	mul.lo.s32 	%r107, %r106, %r104;
	sub.s32 	%r108, %r105, %r107;
	cvt.u64.u32 	%rd540, %r106;
	cvt.u64.u32 	%rd541, %r108;
	bra.uni 	$L__BB194_106;
$L__BB194_105:
	div.s64 	%rd540, %rd538, %rd208;
	mul.lo.s64 	%rd347, %rd540, %rd208;
	sub.s64 	%rd541, %rd538, %rd347;
$L__BB194_106:
	add.s64 	%rd349, %rd1, %rd343;
	ld.global.u64 	%rd350, [%rd349];
	mad.lo.s64 	%rd215, %rd350, %rd541, %rd207;
	add.s32 	%r43, %r237, -2;
	mul.wide.u32 	%rd351, %r43, 8;
	add.s64 	%rd352, %rd2, %rd351;
	ld.global.u64 	%rd216, [%rd352];
	or.b64  	%rd353, %rd540, %rd216;
	and.b64  	%rd354, %rd353, -4294967296;
	setp.ne.s64 	%p18, %rd354, 0;
	@%p18 bra 	$L__BB194_108;
	cvt.u32.u64 	%r109, %rd216;
	cvt.u32.u64 	%r110, %rd540;
	div.u32 	%r111, %r110, %r109;
	mul.lo.s32 	%r112, %r111, %r109;
	sub.s32 	%r113, %r110, %r112;
	cvt.u64.u32 	%rd542, %r111;
	cvt.u64.u32 	%rd543, %r113;
	bra.uni 	$L__BB194_109;
$L__BB194_108:
	div.s64 	%rd542, %rd540, %rd216;
	mul.lo.s64 	%rd355, %rd542, %rd216;
	sub.s64 	%rd543, %rd540, %rd355;
$L__BB194_109:
	add.s64 	%rd357, %rd1, %rd351;
	ld.global.u64 	%rd358, [%rd357];
	mad.lo.s64 	%rd223, %rd358, %rd543, %rd215;
	add.s32 	%r44, %r237, -3;
	mul.wide.u32 	%rd359, %r44, 8;
	add.s64 	%rd360, %rd2, %rd359;
	ld.global.u64 	%rd224, [%rd360];
	or.b64  	%rd361, %rd542, %rd224;
	and.b64  	%rd362, %rd361, -4294967296;
	setp.ne.s64 	%p19, %rd362, 0;
	@%p19 bra 	$L__BB194_111;
	cvt.u32.u64 	%r114, %rd224;
	cvt.u32.u64 	%r115, %rd542;
	div.u32 	%r116, %r115, %r114;
	mul.lo.s32 	%r117, %r116, %r114;
	sub.s32 	%r118, %r115, %r117;
	cvt.u64.u32 	%rd548, %r116;
	cvt.u64.u32 	%rd545, %r118;
	bra.uni 	$L__BB194_112;
$L__BB194_111:
	div.s64 	%rd548, %rd542, %rd224;
	mul.lo.s64 	%rd363, %rd548, %rd224;
	sub.s64 	%rd545, %rd542, %rd363;
$L__BB194_112:
	add.s64 	%rd365, %rd1, %rd359;
	ld.global.u64 	%rd366, [%rd365];
	mad.lo.s64 	%rd557, %rd366, %rd545, %rd223;
	add.s32 	%r237, %r237, -4;
$L__BB194_113:
	setp.eq.s32 	%p20, %r41, 0;
	@%p20 bra 	$L__BB194_127;
	setp.eq.s32 	%p21, %r41, 1;
	@%p21 bra 	$L__BB194_122;
	mul.wide.u32 	%rd368, %r237, 8;
	add.s64 	%rd369, %rd2, %rd368;
	ld.global.u64 	%rd235, [%rd369];
	or.b64  	%rd370, %rd548, %rd235;
	and.b64  	%rd371, %rd370, -4294967296;
	setp.ne.s64 	%p22, %rd371, 0;
	@%p22 bra 	$L__BB194_117;
	cvt.u32.u64 	%r119, %rd235;
	cvt.u32.u64 	%r120, %rd548;
	div.u32 	%r121, %r120, %r119;
	mul.lo.s32 	%r122, %r121, %r119;
	sub.s32 	%r123, %r120, %r122;
	cvt.u64.u32 	%rd549, %r121;
	cvt.u64.u32 	%rd550, %r123;
	bra.uni 	$L__BB194_118;
$L__BB194_117:
	div.s64 	%rd549, %rd548, %rd235;
	mul.lo.s64 	%rd372, %rd549, %rd235;
	sub.s64 	%rd550, %rd548, %rd372;
$L__BB194_118:
	add.s64 	%rd374, %rd1, %rd368;
	ld.global.u64 	%rd375, [%rd374];
	mad.lo.s64 	%rd242, %rd375, %rd550, %rd557;
	add.s32 	%r47, %r237, -1;
	mul.wide.u32 	%rd376, %r47, 8;
	add.s64 	%rd377, %rd2, %rd376;
	ld.global.u64 	%rd243, [%rd377];
	or.b64  	%rd378, %rd549, %rd243;
	and.b64  	%rd379, %rd378, -4294967296;
	setp.ne.s64 	%p23, %rd379, 0;
	@%p23 bra 	$L__BB194_120;
	cvt.u32.u64 	%r124, %rd243;
	cvt.u32.u64 	%r125, %rd549;
	div.u32 	%r126, %r125, %r124;
	mul.lo.s32 	%r127, %r126, %r124;
	sub.s32 	%r128, %r125, %r127;
	cvt.u64.u32 	%rd548, %r126;
	cvt.u64.u32 	%rd552, %r128;
	bra.uni 	$L__BB194_121;
$L__BB194_120:
	div.s64 	%rd548, %rd549, %rd243;
	mul.lo.s64 	%rd380, %rd548, %rd243;
	sub.s64 	%rd552, %rd549, %rd380;
$L__BB194_121:
	add.s64 	%rd382, %rd1, %rd376;
	ld.global.u64 	%rd383, [%rd382];
	mad.lo.s64 	%rd557, %rd383, %rd552, %rd242;
	add.s32 	%r237, %r237, -2;
$L__BB194_122:
	and.b32  	%r129, %r23, 1;
	setp.eq.b32 	%p24, %r129, 1;
	not.pred 	%p25, %p24;
	@%p25 bra 	$L__BB194_127;
	mul.wide.u32 	%rd384, %r237, 8;
	add.s64 	%rd385, %rd2, %rd384;
	ld.global.u64 	%rd254, [%rd385];
	or.b64  	%rd386, %rd548, %rd254;
	and.b64  	%rd387, %rd386, -4294967296;
	setp.ne.s64 	%p26, %rd387, 0;
	@%p26 bra 	$L__BB194_125;
	cvt.u32.u64 	%r130, %rd254;
	cvt.u32.u64 	%r131, %rd548;
	rem.u32 	%r132, %r131, %r130;
	cvt.u64.u32 	%rd556, %r132;
	bra.uni 	$L__BB194_126;
$L__BB194_125:
	rem.s64 	%rd556, %rd548, %rd254;
$L__BB194_126:
	add.s64 	%rd389, %rd1, %rd384;
	ld.global.u64 	%rd390, [%rd389];
	mad.lo.s64 	%rd557, %rd390, %rd556, %rd557;
$L__BB194_127:
	shl.b64 	%rd391, %rd557, 1;
	add.s64 	%rd392, %rd3, %rd391;
	ld.global.u16 	%rs2, [%rd392];
	// begin inline asm
	{  cvt.f32.f16 %f22, %rs2;}

	// end inline asm
	abs.f32 	%f15, %f22;
	abs.f32 	%f16, %f15;
	setp.lt.f32 	%p27, %f16, 0f00800000;
	mul.f32 	%f24, %f16, 0f4B800000;
	selp.f32 	%f25, %f24, %f16, %p27;
	selp.f32 	%f26, 0fC1C00000, 0f00000000, %p27;
	mov.b32 	%r133, %f25;
	add.s32 	%r134, %r133, -1060439283;
	and.b32  	%r135, %r134, -8388608;
	sub.s32 	%r136, %r133, %r135;
	mov.b32 	%f27, %r136;
	cvt.rn.f32.s32 	%f28, %r135;
	fma.rn.f32 	%f29, %f28, 0f34000000, %f26;
	add.f32 	%f30, %f27, 0fBF800000;
	add.f32 	%f31, %f27, 0f3F800000;
	rcp.approx.ftz.f32 	%f32, %f31;
	add.f32 	%f33, %f30, %f30;
	mul.f32 	%f34, %f33, %f32;
	mul.f32 	%f35, %f34, %f34;
	sub.f32 	%f36, %f30, %f34;
	add.f32 	%f37, %f36, %f36;
	neg.f32 	%f38, %f34;
	fma.rn.f32 	%f39, %f38, %f30, %f37;
	mul.rn.f32 	%f40, %f32, %f39;
	fma.rn.f32 	%f41, %f35, 0f3A2C32E4, 0f3B52E7DB;
	fma.rn.f32 	%f42, %f41, %f35, 0f3C93BB73;
	fma.rn.f32 	%f43, %f42, %f35, 0f3DF6384F;
	mul.rn.f32 	%f44, %f43, %f35;
	fma.rn.f32 	%f45, %f34, 0f3FB8AA3B, %f29;
	sub.f32 	%f46, %f29, %f45;
	fma.rn.f32 	%f47, %f34, 0f3FB8AA3B, %f46;
	fma.rn.f32 	%f48, %f40, 0f3FB8AA3B, %f47;
	fma.rn.f32 	%f49, %f34, 0f32A55E34, %f48;
	mul.f32 	%f50, %f44, 0f40400000;
	fma.rn.f32 	%f51, %f50, %f40, %f49;
	fma.rn.f32 	%f52, %f44, %f34, %f51;
	add.rn.f32 	%f53, %f45, %f52;
	neg.f32 	%f54, %f45;
	add.rn.f32 	%f55, %f53, %f54;
	neg.f32 	%f56, %f55;
	add.rn.f32 	%f57, %f52, %f56;
	mov.f32 	%f58, 0f40400000;
	mul.rn.f32 	%f59, %f53, %f58;
	neg.f32 	%f60, %f59;
	fma.rn.f32 	%f61, %f53, 0f40400000, %f60;
	fma.rn.f32 	%f62, %f57, 0f40400000, %f61;
	cvt.rni.f32.f32 	%f63, %f59;
	sub.f32 	%f64, %f59, %f63;
	add.f32 	%f65, %f64, %f62;
	fma.rn.f32 	%f66, %f65, 0f391FCB8E, 0f3AAF85ED;
	fma.rn.f32 	%f67, %f66, %f65, 0f3C1D9856;
	fma.rn.f32 	%f68, %f67, %f65, 0f3D6357BB;
	fma.rn.f32 	%f69, %f68, %f65, 0f3E75FDEC;
	fma.rn.f32 	%f70, %f69, %f65, 0f3F317218;
	fma.rn.f32 	%f71, %f70, %f65, 0f3F800000;
	cvt.rzi.s32.f32 	%r137, %f63;
	setp.gt.f32 	%p28, %f63, 0f00000000;
	selp.b32 	%r138, 0, -2097152000, %p28;
	add.s32 	%r139, %r138, 2130706432;
	mov.b32 	%f72, %r139;
	mul.f32 	%f73, %f71, %f72;
	shl.b32 	%r140, %r137, 23;
	sub.s32 	%r141, %r140, %r138;
	mov.b32 	%f74, %r141;
	mul.f32 	%f75, %f73, %f74;
	abs.f32 	%f76, %f59;
	setp.gt.f32 	%p29, %f76, 0f43180000;
	setp.lt.f32 	%p30, %f59, 0f00000000;
	selp.f32 	%f77, 0f00000000, 0f7F800000, %p30;
	selp.f32 	%f17, %f77, %f75, %p29;
	setp.eq.f32 	%p31, %f15, 0f3F800000;
	mov.f32 	%f197, 0f3F800000;
	@%p31 bra 	$L__BB194_134;
	setp.num.f32 	%p32, %f16, %f16;
	@%p32 bra 	$L__BB194_130;
	mov.f32 	%f78, 0f40400000;
	add.rn.f32 	%f197, %f15, %f78;
	bra.uni 	$L__BB194_134;
$L__BB194_130:
	setp.neu.f32 	%p33, %f15, 0f00000000;
	setp.neu.f32 	%p34, %f16, 0f7F800000;
	and.pred  	%p35, %p33, %p34;
	@%p35 bra 	$L__BB194_132;
	add.f32 	%f197, %f15, %f15;
	bra.uni 	$L__BB194_134;
$L__BB194_132:
	setp.geu.f32 	%p36, %f15, 0f00000000;
	mov.f32 	%f197, %f17;
	@%p36 bra 	$L__BB194_134;
	neg.f32 	%f197, %f17;
$L__BB194_134:
	// begin inline asm
	{  cvt.rn.f16.f32 %rs3, %f197;}

	// end inline asm
	st.shared.u16 	[%r5], %rs3;
$L__BB194_135:
	bar.sync 	0;
	setp.lt.u32 	%p78, %r239, 66;
	@%p78 bra 	$L__BB194_139;
$L__BB194_136:
	shr.u32 	%r51, %r239, 1;
	setp.ge.u32 	%p79, %r1, %r51;
	@%p79 bra 	$L__BB194_138;
	ld.shared.u16 	%rs8, [%r5];
	and.b32  	%r228, %r239, 2046;
	add.s32 	%r229, %r5, %r228;
	ld.shared.u16 	%rs9, [%r229];
	// begin inline asm
	{add.f16 %rs7,%rs8,%rs9;
}
	// end inline asm
	st.shared.u16 	[%r5], %rs7;
$L__BB194_138:
	bar.sync 	0;
	setp.gt.u32 	%p80, %r239, 131;
	mov.u32 	%r239, %r51;
	@%p80 bra 	$L__BB194_136;
$L__BB194_139:
	setp.gt.u32 	%p81, %r1, 31;
	@%p81 bra 	$L__BB194_142;
	ld.shared.u16 	%rs11, [%r5];
	ld.shared.u16 	%rs12, [%r5+64];
	// begin inline asm
	{add.f16 %rs10,%rs11,%rs12;
}
	// end inline asm
	st.volatile.shared.u16 	[%r5], %rs10;
	ld.shared.u16 	%rs15, [%r5+32];
	// begin inline asm
	{add.f16 %rs13,%rs10,%rs15;
}
	// end inline asm
	st.volatile.shared.u16 	[%r5], %rs13;
	ld.shared.u16 	%rs18, [%r5+16];
	// begin inline asm
	{add.f16 %rs16,%rs13,%rs18;
}
	// end inline asm
	st.volatile.shared.u16 	[%r5], %rs16;
	ld.shared.u16 	%rs21, [%r5+8];
	// begin inline asm
	{add.f16 %rs19,%rs16,%rs21;
}
	// end inline asm
	st.volatile.shared.u16 	[%r5], %rs19;
	ld.shared.u16 	%rs24, [%r5+4];
	// begin inline asm
	{add.f16 %rs22,%rs19,%rs24;
}
	// end inline asm
	st.volatile.shared.u16 	[%r5], %rs22;
	ld.shared.u16 	%rs27, [%r5+2];
	// begin inline asm
	{add.f16 %rs25,%rs22,%rs27;
}
	// end inline asm
	st.volatile.shared.u16 	[%r5], %rs25;
	setp.ne.s32 	%p82, %r1, 0;
	@%p82 bra 	$L__BB194_142;
	cvta.to.global.u64 	%rd470, %rd260;
	mul.wide.u32 	%rd471, %r2, 2;
	add.s64 	%rd472, %rd470, %rd471;
	ld.shared.u16 	%rs28, [reducel3sdata_f16];
	st.global.u16 	[%rd472], %rs28;
$L__BB194_142:
	ret;

}
	// .globl	uncontiguous_cumulate_reducel3_f16
.visible .entry uncontiguous_cumulate_reducel3_f16(
	.param .u64 .ptr .align 1 uncontiguous_cumulate_reducel3_f16_param_0,
	.param .u64 .ptr .align 1 uncontiguous_cumulate_reducel3_f16_param_1,
	.param .u64 .ptr .align 1 uncontiguous_cumulate_reducel3_f16_param_2,
	.param .u64 .ptr .align 1 uncontiguous_cumulate_reducel3_f16_param_3,
	.param .u64 uncontiguous_cumulate_reducel3_f16_param_4,
	.param .u64 uncontiguous_cumulate_reducel3_f16_param_5
)
{
	.reg .pred 	%p<53>;
	.reg .b16 	%rs<28>;
	.reg .b32 	%r<213>;
	.reg .b64 	%rd<558>;

	ld.param.u64 	%rd260, [uncontiguous_cumulate_reducel3_f16_param_0];
	ld.param.u64 	%rd263, [uncontiguous_cumulate_reducel3_f16_param_1];
	ld.param.u64 	%rd264, [uncontiguous_cumulate_reducel3_f16_param_2];
	ld.param.u64 	%rd265, [uncontiguous_cumulate_reducel3_f16_param_3];
	ld.param.u64 	%rd261, [uncontiguous_cumulate_reducel3_f16_param_4];
	ld.param.u64 	%rd262, [uncontiguous_cumulate_reducel3_f16_param_5];
	cvta.to.global.u64 	%rd1, %rd265;
	cvta.to.global.u64 	%rd2, %rd264;
	cvta.to.global.u64 	%rd3, %rd263;
	mov.u32 	%r1, %tid.x;
	mov.u32 	%r2, %ctaid.x;
	mov.u32 	%r212, %ntid.x;
	mul.lo.s32 	%r53, %r2, %r212;
	shl.b32 	%r54, %r53, 1;
	add.s32 	%r4, %r54, %r1;
	shl.b32 	%r55, %r1, 1;
	mov.u32 	%r56, reducel3sdata_f16;
	add.s32 	%r5, %r56, %r55;
	mov.b32 	%r52, 0;
	// begin inline asm
	cvt.rn.f16.s32 %rs1, %r52;
	// end inline asm
	st.shared.u16 	[%r5], %rs1;
	add.s32 	%r57, %r4, %r212;
	cvt.u64.u32 	%rd511, %r57;
	setp.le.u64 	%p1, %rd262, %rd511;
	@%p1 bra 	$L__BB195_54;
	cvt.u32.u64 	%r6, %rd261;
	add.s32 	%r206, %r6, -1;
	setp.lt.s32 	%p27, %r206, 0;
	mov.b64 	%rd515, 0;
	mov.u64 	%rd516, %rd515;
	@%p27 bra 	$L__BB195_53;
	cvt.u64.u32 	%rd512, %r4;
	setp.lt.u32 	%p28, %r206, 3;
	mov.b64 	%rd516, 0;
	mov.u64 	%rd515, %rd516;
	@%p28 bra 	$L__BB195_30;
	add.s32 	%r204, %r6, -2;
	and.b32  	%r133, %r6, -4;
	neg.s32 	%r203, %r133;
	mov.b64 	%rd516, 0;
$L__BB195_4:
	.pragma "nounroll";
	add.s32 	%r12, %r204, 1;
	mul.wide.u32 	%rd397, %r12, 8;
	add.s64 	%rd398, %rd2, %rd397;
	ld.global.u64 	%rd10, [%rd398];
	or.b64  	%rd399, %rd512, %rd10;
	and.b64  	%rd400, %rd399, -4294967296;
	setp.ne.s64 	%p29, %rd400, 0;
	@%p29 bra 	$L__BB195_6;
	cvt.u32.u64 	%r134, %rd10;
	cvt.u32.u64 	%r135, %rd512;
	div.u32 	%r136, %r135, %r134;
	mul.lo.s32 	%r137, %r136, %r134;
	sub.s32 	%r138, %r135, %r137;
	cvt.u64.u32 	%rd477, %r136;
	cvt.u64.u32 	%rd478, %r138;
	bra.uni 	$L__BB195_7;
$L__BB195_6:
	div.s64 	%rd477, %rd512, %rd10;
	mul.lo.s64 	%rd401, %rd477, %rd10;
	sub.s64 	%rd478, %rd512, %rd401;
$L__BB195_7:
	mul.wide.u32 	%rd402, %r12, 8;
	add.s64 	%rd403, %rd1, %rd402;
	ld.global.u64 	%rd17, [%rd403];
	mad.lo.s64 	%rd18, %rd17, %rd478, %rd515;
	or.b64  	%rd404, %rd511, %rd10;
	and.b64  	%rd405, %rd404, -4294967296;
	setp.ne.s64 	%p30, %rd405, 0;
	@%p30 bra 	$L__BB195_9;
	cvt.u32.u64 	%r139, %rd10;
	cvt.u32.u64 	%r140, %rd511;
	div.u32 	%r141, %r140, %r139;
	mul.lo.s32 	%r142, %r141, %r139;
	sub.s32 	%r143, %r140, %r142;
	cvt.u64.u32 	%rd479, %r141;
	cvt.u64.u32 	%rd480, %r143;
	bra.uni 	$L__BB195_10;
$L__BB195_9:
	div.s64 	%rd479, %rd511, %rd10;
	mul.lo.s64 	%rd406, %rd479, %rd10;
	sub.s64 	%rd480, %rd511, %rd406;
$L__BB195_10:
	mad.lo.s64 	%rd25, %rd480, %rd17, %rd516;
	add.s32 	%r13, %r204, -2;
	mul.wide.u32 	%rd407, %r204, 8;
	add.s64 	%rd408, %rd2, %rd407;
	ld.global.u64 	%rd26, [%rd408];
	or.b64  	%rd409, %rd477, %rd26;
	and.b64  	%rd410, %rd409, -4294967296;
	setp.ne.s64 	%p31, %rd410, 0;
	@%p31 bra 	$L__BB195_12;
	cvt.u32.u64 	%r144, %rd26;
	cvt.u32.u64 	%r145, %rd477;
	div.u32 	%r146, %r145, %r144;
	mul.lo.s32 	%r147, %r146, %r144;
	sub.s32 	%r148, %r145, %r147;
	cvt.u64.u32 	%rd481, %r146;
	cvt.u64.u32 	%rd482, %r148;
	bra.uni 	$L__BB195_13;
$L__BB195_12:
	div.s64 	%rd481, %rd477, %rd26;
	mul.lo.s64 	%rd411, %rd481, %rd26;
	sub.s64 	%rd482, %rd477, %rd411;
$L__BB195_13:
	mul.wide.u32 	%rd412, %r204, 8;
	add.s64 	%rd413, %rd1, %rd412;
	ld.global.u64 	%rd33, [%rd413];
	mad.lo.s64 	%rd34, %rd33, %rd482, %rd18;
	or.b64  	%rd414, %rd479, %rd26;
	and.b64  	%rd415, %rd414, -4294967296;
	setp.ne.s64 	%p32, %rd415, 0;
	@%p32 bra 	$L__BB195_15;
	cvt.u32.u64 	%r149, %rd26;
	cvt.u32.u64 	%r150, %rd479;
	div.u32 	%r151, %r150, %r149;
	mul.lo.s32 	%r152, %r151, %r149;
	sub.s32 	%r153, %r150, %r152;
	cvt.u64.u32 	%rd483, %r151;
	cvt.u64.u32 	%rd484, %r153;
	bra.uni 	$L__BB195_16;
$L__BB195_15:
	div.s64 	%rd483, %rd479, %rd26;
	mul.lo.s64 	%rd416, %rd483, %rd26;
	sub.s64 	%rd484, %rd479, %rd416;
$L__BB195_16:
	mad.lo.s64 	%rd41, %rd484, %rd33, %rd25;
	add.s32 	%r14, %r204, -1;
	mul.wide.u32 	%rd417, %r14, 8;
	add.s64 	%rd418, %rd2, %rd417;
	ld.global.u64 	%rd42, [%rd418];
	or.b64  	%rd419, %rd481, %rd42;
	and.b64  	%rd420, %rd419, -4294967296;
	setp.ne.s64 	%p33, %rd420, 0;
	@%p33 bra 	$L__BB195_18;
	cvt.u32.u64 	%r154, %rd42;
	cvt.u32.u64 	%r155, %rd481;
	div.u32 	%r156, %r155, %r154;
	mul.lo.s32 	%r157, %r156, %r154;
	sub.s32 	%r158, %r155, %r157;
	cvt.u64.u32 	%rd485, %r156;
	cvt.u64.u32 	%rd486, %r158;
	bra.uni 	$L__BB195_19;
$L__BB195_18:
	div.s64 	%rd485, %rd481, %rd42;
	mul.lo.s64 	%rd421, %rd485, %rd42;
	sub.s64 	%rd486, %rd481, %rd421;
$L__BB195_19:
	mul.wide.u32 	%rd422, %r14, 8;
	add.s64 	%rd423, %rd1, %rd422;
	ld.global.u64 	%rd49, [%rd423];
	mad.lo.s64 	%rd50, %rd49, %rd486, %rd34;
	or.b64  	%rd424, %rd483, %rd42;
	and.b64  	%rd425, %rd424, -4294967296;
	setp.ne.s64 	%p34, %rd425, 0;
	@%p34 bra 	$L__BB195_21;
	cvt.u32.u64 	%r159, %rd42;
	cvt.u32.u64 	%r160, %rd483;
	div.u32 	%r161, %r160, %r159;
	mul.lo.s32 	%r162, %r161, %r159;
	sub.s32 	%r163, %r160, %r162;
	cvt.u64.u32 	%rd487, %r161;
	cvt.u64.u32 	%rd488, %r163;
	bra.uni 	$L__BB195_22;
$L__BB195_21:
	div.s64 	%rd487, %rd483, %rd42;
	mul.lo.s64 	%rd426, %rd487, %rd42;
	sub.s64 	%rd488, %rd483, %rd426;
$L__BB195_22:
	mad.lo.s64 	%rd57, %rd488, %rd49, %rd41;
	mul.wide.u32 	%rd427, %r13, 8;
	add.s64 	%rd428, %rd2, %rd427;
	ld.global.u64 	%rd58, [%rd428];
	or.b64  	%rd429, %rd485, %rd58;
	and.b64  	%rd430, %rd429, -4294967296;
	setp.ne.s64 	%p35, %rd430, 0;
	@%p35 bra 	$L__BB195_24;
	cvt.u32.u64 	%r164, %rd58;
	cvt.u32.u64 	%r165, %rd485;
	div.u32 	%r166, %r165, %r164;
	mul.lo.s32 	%r167, %r166, %r164;
	sub.s32 	%r168, %r165, %r167;
	cvt.u64.u32 	%rd512, %r166;
	cvt.u64.u32 	%rd490, %r168;
	bra.uni 	$L__BB195_25;
$L__BB195_24:
	div.s64 	%rd512, %rd485, %rd58;
	mul.lo.s64 	%rd431, %rd512, %rd58;
	sub.s64 	%rd490, %rd485, %rd431;
$L__BB195_25:
	mul.wide.u32 	%rd432, %r13, 8;
	add.s64 	%rd433, %rd1, %rd432;
	ld.global.u64 	%rd65, [%rd433];
	mad.lo.s64 	%rd515, %rd65, %rd490, %rd50;
	or.b64  	%rd434, %rd487, %rd58;
	and.b64  	%rd435, %rd434, -4294967296;
	setp.ne.s64 	%p36, %rd435, 0;
	@%p36 bra 	$L__BB195_27;
	cvt.u32.u64 	%r169, %rd58;
	cvt.u32.u64 	%r170, %rd487;
	div.u32 	%r171, %r170, %r169;
	mul.lo.s32 	%r172, %r171, %r169;
	sub.s32 	%r173, %r170, %r172;
	cvt.u64.u32 	%rd511, %r171;
	cvt.u64.u32 	%rd492, %r173;
	bra.uni 	$L__BB195_28;
$L__BB195_27:
	div.s64 	%rd511, %rd487, %rd58;
	mul.lo.s64 	%rd436, %rd511, %rd58;
	sub.s64 	%rd492, %rd487, %rd436;
$L__BB195_28:
	mad.lo.s64 	%rd516, %rd492, %rd65, %rd57;
	add.s32 	%r204, %r204, -4;
	add.s32 	%r203, %r203, 4;
	setp.ne.s32 	%p37, %r203, 0;
	@%p37 bra 	$L__BB195_4;
	add.s32 	%r206, %r204, 1;
$L__BB195_30:
	and.b32  	%r19, %r6, 3;
	setp.eq.s32 	%p38, %r19, 0;
	@%p38 bra 	$L__BB195_53;
	setp.eq.s32 	%p39, %r19, 1;
	@%p39 bra 	$L__BB195_45;
	mul.wide.u32 	%rd438, %r206, 8;
	add.s64 	%rd439, %rd2, %rd438;
	ld.global.u64 	%rd80, [%rd439];
	or.b64  	%rd440, %rd512, %rd80;
	and.b64  	%rd441, %rd440, -4294967296;
	setp.ne.s64 	%p40, %rd441, 0;
	@%p40 bra 	$L__BB195_34;
	cvt.u32.u64 	%r174, %rd80;
	cvt.u32.u64 	%r175, %rd512;
	div.u32 	%r176, %r175, %r174;
	mul.lo.s32 	%r177, %r176, %r174;
	sub.s32 	%r178, %r175, %r177;
	cvt.u64.u32 	%rd499, %r176;
	cvt.u64.u32 	%rd500, %r178;
	bra.uni 	$L__BB195_35;
$L__BB195_34:
	div.s64 	%rd499, %rd512, %rd80;
	mul.lo.s64 	%rd442, %rd499, %rd80;
	sub.s64 	%rd500, %rd512, %rd442;
$L__BB195_35:
	add.s64 	%rd444, %rd1, %rd438;
	ld.global.u64 	%rd87, [%rd444];
	mad.lo.s64 	%rd88, %rd87, %rd500, %rd515;
	or.b64  	%rd445, %rd511, %rd80;
	and.b64  	%rd446, %rd445, -4294967296;
	setp.ne.s64 	%p41, %rd446, 0;
	@%p41 bra 	$L__BB195_37;
	cvt.u32.u64 	%r179, %rd80;
	cvt.u32.u64 	%r180, %rd511;
	div.u32 	%r181, %r180, %r179;
	mul.lo.s32 	%r182, %r181, %r179;
	sub.s32 	%r183, %r180, %r182;
	cvt.u64.u32 	%rd501, %r181;
	cvt.u64.u32 	%rd502, %r183;
	bra.uni 	$L__BB195_38;
$L__BB195_37:
	div.s64 	%rd501, %rd511, %rd80;
	mul.lo.s64 	%rd447, %rd501, %rd80;
	sub.s64 	%rd502, %rd511, %rd447;
$L__BB195_38:
	mad.lo.s64 	%rd95, %rd502, %rd87, %rd516;
	add.s32 	%r20, %r206, -1;
	mul.wide.u32 	%rd448, %r20, 8;
	add.s64 	%rd449, %rd2, %rd448;
	ld.global.u64 	%rd96, [%rd449];
	or.b64  	%rd450, %rd499, %rd96;
	and.b64  	%rd451, %rd450, -4294967296;
	setp.ne.s64 	%p42, %rd451, 0;
	@%p42 bra 	$L__BB195_40;
	cvt.u32.u64 	%r184, %rd96;
	cvt.u32.u64 	%r185, %rd499;
	div.u32 	%r186, %r185, %r184;
	mul.lo.s32 	%r187, %r186, %r184;
	sub.s32 	%r188, %r185, %r187;
	cvt.u64.u32 	%rd512, %r186;
	cvt.u64.u32 	%rd504, %r188;
	bra.uni 	$L__BB195_41;
$L__BB195_40:
	div.s64 	%rd512, %rd499, %rd96;
	mul.lo.s64 	%rd452, %rd512, %rd96;
	sub.s64 	%rd504, %rd499, %rd452;
$L__BB195_41:
	add.s64 	%rd454, %rd1, %rd448;
	ld.global.u64 	%rd103, [%rd454];
	mad.lo.s64 	%rd515, %rd103, %rd504, %rd88;
	or.b64  	%rd455, %rd501, %rd96;
	and.b64  	%rd456, %rd455, -4294967296;
	setp.ne.s64 	%p43, %rd456, 0;
	@%p43 bra 	$L__BB195_43;
	cvt.u32.u64 	%r189, %rd96;
	cvt.u32.u64 	%r190, %rd501;
	div.u32 	%r191, %r190, %r189;
	mul.lo.s32 	%r192, %r191, %r189;
	sub.s32 	%r193, %r190, %r192;
	cvt.u64.u32 	%rd511, %r191;
	cvt.u64.u32 	%rd506, %r193;
	bra.uni 	$L__BB195_44;
$L__BB195_43:
	div.s64 	%rd511, %rd501, %rd96;
	mul.lo.s64 	%rd457, %rd511, %rd96;
	sub.s64 	%rd506, %rd501, %rd457;
$L__BB195_44:
	mad.lo.s64 	%rd516, %rd506, %rd103, %rd95;
	add.s32 	%r206, %r206, -2;
$L__BB195_45:
	and.b32  	%r194, %r6, 1;
	setp.eq.b32 	%p44, %r194, 1;
	not.pred 	%p45, %p44;
	@%p45 bra 	$L__BB195_53;
	mul.wide.u32 	%rd458, %r206, 8;
	add.s64 	%rd459, %rd2, %rd458;
	ld.global.u64 	%rd118, [%rd459];
	or.b64  	%rd460, %rd512, %rd118;
	and.b64  	%rd461, %rd460, -4294967296;
	setp.ne.s64 	%p46, %rd461, 0;
	@%p46 bra 	$L__BB195_48;
	cvt.u32.u64 	%r195, %rd118;
	cvt.u32.u64 	%r196, %rd512;
	rem.u32 	%r197, %r196, %r195;
	cvt.u64.u32 	%rd513, %r197;
	bra.uni 	$L__BB195_49;
$L__BB195_48:
	rem.s64 	%rd513, %rd512, %rd118;
$L__BB195_49:
	add.s64 	%rd463, %rd1, %rd458;
	ld.global.u64 	%rd122, [%rd463];
	mad.lo.s64 	%rd515, %rd122, %rd513, %rd515;
	or.b64  	%rd464, %rd511, %rd118;
	and.b64  	%rd465, %rd464, -4294967296;
	setp.ne.s64 	%p47, %rd465, 0;
	@%p47 bra 	$L__BB195_51;
	cvt.u32.u64 	%r198, %rd118;
	cvt.u32.u64 	%r199, %rd511;
	rem.u32 	%r200, %r199, %r198;
	cvt.u64.u32 	%rd514, %r200;
	bra.uni 	$L__BB195_52;
$L__BB195_51:
	rem.s64 	%rd514, %rd511, %rd118;
$L__BB195_52:
	mad.lo.s64 	%rd516, %rd514, %rd122, %rd516;
$L__BB195_53:
	shl.b64 	%rd466, %rd515, 1;
	add.s64 	%rd467, %rd3, %rd466;
	ld.global.u16 	%rs4, [%rd467];
	shl.b64 	%rd468, %rd516, 1;
	add.s64 	%rd469, %rd3, %rd468;
	ld.global.u16 	%rs5, [%rd469];
	// begin inline asm
	{add.f16 %rs3,%rs4,%rs5;
}
	// end inline asm
	st.shared.u16 	[%r5], %rs3;
	bra.uni 	$L__BB195_114;
$L__BB195_54:
	cvt.u64.u32 	%rd548, %r4;
	setp.le.u64 	%p2, %rd262, %rd548;
	@%p2 bra 	$L__BB195_114;
	cvt.u32.u64 	%r23, %rd261;
	add.s32 	%r210, %r23, -1;
	setp.lt.s32 	%p3, %r210, 0;
	mov.b64 	%rd557, 0;
	@%p3 bra 	$L__BB195_113;
	and.b32  	%r25, %r23, 7;
	setp.lt.u32 	%p4, %r210, 7;
	mov.b64 	%rd557, 0;
	@%p4 bra 	$L__BB195_84;
	add.s32 	%r208, %r23, -4;
	and.b32  	%r58, %r23, -8;
	neg.s32 	%r207, %r58;
	mov.b64 	%rd557, 0;
$L__BB195_58:
	.pragma "nounroll";
	add.s32 	%r30, %r208, 3;
	mul.wide.u32 	%rd270, %r30, 8;
	add.s64 	%rd271, %rd2, %rd270;
	ld.global.u64 	%rd133, [%rd271];
	or.b64  	%rd272, %rd548, %rd133;
	and.b64  	%rd273, %rd272, -4294967296;
	setp.ne.s64 	%p5, %rd273, 0;
	@%p5 bra 	$L__BB195_60;
	cvt.u32.u64 	%r59, %rd133;
	cvt.u32.u64 	%r60, %rd548;
	div.u32 	%r61, %r60, %r59;
	mul.lo.s32 	%r62, %r61, %r59;
	sub.s32 	%r63, %r60, %r62;
	cvt.u64.u32 	%rd519, %r61;
	cvt.u64.u32 	%rd520, %r63;
	bra.uni 	$L__BB195_61;
$L__BB195_60:
	div.s64 	%rd519, %rd548, %rd133;
	mul.lo.s64 	%rd274, %rd519, %rd133;
	sub.s64 	%rd520, %rd548, %rd274;
$L__BB195_61:
	add.s64 	%rd276, %rd1, %rd270;
	ld.global.u64 	%rd277, [%rd276];
	mad.lo.s64 	%rd140, %rd277, %rd520, %rd557;
	add.s32 	%r31, %r208, 2;
	mul.wide.u32 	%rd278, %r31, 8;
	add.s64 	%rd279, %rd2, %rd278;
	ld.global.u64 	%rd141, [%rd279];
	or.b64  	%rd280, %rd519, %rd141;
	and.b64  	%rd281, %rd280, -4294967296;
	setp.ne.s64 	%p6, %rd281, 0;
	@%p6 bra 	$L__BB195_63;
	cvt.u32.u64 	%r64, %rd141;
	cvt.u32.u64 	%r65, %rd519;
	div.u32 	%r66, %r65, %r64;
	mul.lo.s32 	%r67, %r66, %r64;
	sub.s32 	%r68, %r65, %r67;
	cvt.u64.u32 	%rd521, %r66;
	cvt.u64.u32 	%rd522, %r68;
	bra.uni 	$L__BB195_64;
$L__BB195_63:
	div.s64 	%rd521, %rd519, %rd141;
	mul.lo.s64 	%rd282, %rd521, %rd141;
	sub.s64 	%rd522, %rd519, %rd282;
$L__BB195_64:
	add.s64 	%rd284, %rd1, %rd278;
	ld.global.u64 	%rd285, [%rd284];
	mad.lo.s64 	%rd148, %rd285, %rd522, %rd140;
	add.s32 	%r32, %r208, 1;
	mul.wide.u32 	%rd286, %r32, 8;
	add.s64 	%rd287, %rd2, %rd286;
	ld.global.u64 	%rd149, [%rd287];
	or.b64  	%rd288, %rd521, %rd149;
	and.b64  	%rd289, %rd288, -4294967296;
	setp.ne.s64 	%p7, %rd289, 0;
	@%p7 bra 	$L__BB195_66;
	cvt.u32.u64 	%r69, %rd149;
	cvt.u32.u64 	%r70, %rd521;
	div.u32 	%r71, %r70, %r69;
	mul.lo.s32 	%r72, %r71, %r69;
	sub.s32 	%r73, %r70, %r72;
	cvt.u64.u32 	%rd523, %r71;
	cvt.u64.u32 	%rd524, %r73;
	bra.uni 	$L__BB195_67;
$L__BB195_66:
	div.s64 	%rd523, %rd521, %rd149;
	mul.lo.s64 	%rd290, %rd523, %rd149;
	sub.s64 	%rd524, %rd521, %rd290;
$L__BB195_67:
	add.s64 	%rd292, %rd1, %rd286;
	ld.global.u64 	%rd293, [%rd292];
	mad.lo.s64 	%rd156, %rd293, %rd524, %rd148;
	add.s32 	%r33, %r208, -4;
	mul.wide.u32 	%rd294, %r208, 8;
	add.s64 	%rd295, %rd2, %rd294;
	ld.global.u64 	%rd157, [%rd295];
	or.b64  	%rd296, %rd523, %rd157;
	and.b64  	%rd297, %rd296, -4294967296;
	setp.ne.s64 	%p8, %rd297, 0;
	@%p8 bra 	$L__BB195_69;
	cvt.u32.u64 	%r74, %rd157;
	cvt.u32.u64 	%r75, %rd523;
	div.u32 	%r76, %r75, %r74;
	mul.lo.s32 	%r77, %r76, %r74;
	sub.s32 	%r78, %r75, %r77;
	cvt.u64.u32 	%rd525, %r76;
	cvt.u64.u32 	%rd526, %r78;
	bra.uni 	$L__BB195_70;
$L__BB195_69:
	div.s64 	%rd525, %rd523, %rd157;
	mul.lo.s64 	%rd298, %rd525, %rd157;
	sub.s64 	%rd526, %rd523, %rd298;
$L__BB195_70:
	add.s64 	%rd300, %rd1, %rd294;
	ld.global.u64 	%rd301, [%rd300];
	mad.lo.s64 	%rd164, %rd301, %rd526, %rd156;
	add.s32 	%r34, %r208, -1;
	mul.wide.u32 	%rd302, %r34, 8;
	add.s64 	%rd303, %rd2, %rd302;
	ld.global.u64 	%rd165, [%rd303];
	or.b64  	%rd304, %rd525, %rd165;
	and.b64  	%rd305, %rd304, -4294967296;
	setp.ne.s64 	%p9, %rd305, 0;
	@%p9 bra 	$L__BB195_72;
	cvt.u32.u64 	%r79, %rd165;
	cvt.u32.u64 	%r80, %rd525;
	div.u32 	%r81, %r80, %r79;
	mul.lo.s32 	%r82, %r81, %r79;
	sub.s32 	%r83, %r80, %r82;
	cvt.u64.u32 	%rd527, %r81;
	cvt.u64.u32 	%rd528, %r83;
	bra.uni 	$L__BB195_73;
$L__BB195_72:
	div.s64 	%rd527, %rd525, %rd165;
	mul.lo.s64 	%rd306, %rd527, %rd165;
	sub.s64 	%rd528, %rd525, %rd306;
$L__BB195_73:
	add.s64 	%rd308, %rd1, %rd302;
	ld.global.u64 	%rd309, [%rd308];
	mad.lo.s64 	%rd172, %rd309, %rd528, %rd164;
	add.s32 	%r35, %r208, -2;
	mul.wide.u32 	%rd310, %r35, 8;
	add.s64 	%rd311, %rd2, %rd310;
	ld.global.u64 	%rd173, [%rd311];
	or.b64  	%rd312, %rd527, %rd173;
	and.b64  	%rd313, %rd312, -4294967296;
	setp.ne.s64 	%p10, %rd313, 0;
	@%p10 bra 	$L__BB195_75;
	cvt.u32.u64 	%r84, %rd173;
	cvt.u32.u64 	%r85, %rd527;
	div.u32 	%r86, %r85, %r84;
	mul.lo.s32 	%r87, %r86, %r84;
	sub.s32 	%r88, %r85, %r87;
	cvt.u64.u32 	%rd529, %r86;
	cvt.u64.u32 	%rd530, %r88;
	bra.uni 	$L__BB195_76;
$L__BB195_75:
	div.s64 	%rd529, %rd527, %rd173;
	mul.lo.s64 	%rd314, %rd529, %rd173;
	sub.s64 	%rd530, %rd527, %rd314;
$L__BB195_76:
	add.s64 	%rd316, %rd1, %rd310;
	ld.global.u64 	%rd317, [%rd316];
	mad.lo.s64 	%rd180, %rd317, %rd530, %rd172;
	add.s32 	%r36, %r208, -3;
	mul.wide.u32 	%rd318, %r36, 8;
	add.s64 	%rd319, %rd2, %rd318;
	ld.global.u64 	%rd181, [%rd319];
	or.b64  	%rd320, %rd529, %rd181;
	and.b64  	%rd321, %rd320, -4294967296;
	setp.ne.s64 	%p11, %rd321, 0;
	@%p11 bra 	$L__BB195_78;
	cvt.u32.u64 	%r89, %rd181;
	cvt.u32.u64 	%r90, %rd529;
	div.u32 	%r91, %r90, %r89;
	mul.lo.s32 	%r92, %r91, %r89;
	sub.s32 	%r93, %r90, %r92;
	cvt.u64.u32 	%rd531, %r91;
	cvt.u64.u32 	%rd532, %r93;
	bra.uni 	$L__BB195_79;
$L__BB195_78:
	div.s64 	%rd531, %rd529, %rd181;
	mul.lo.s64 	%rd322, %rd531, %rd181;
	sub.s64 	%rd532, %rd529, %rd322;
$L__BB195_79:
	add.s64 	%rd324, %rd1, %rd318;
	ld.global.u64 	%rd325, [%rd324];
	mad.lo.s64 	%rd188, %rd325, %rd532, %rd180;
	mul.wide.u32 	%rd326, %r33, 8;
	add.s64 	%rd327, %rd2, %rd326;
	ld.global.u64 	%rd189, [%rd327];
	or.b64  	%rd328, %rd531, %rd189;
	and.b64  	%rd329, %rd328, -4294967296;
	setp.ne.s64 	%p12, %rd329, 0;
	@%p12 bra 	$L__BB195_81;
	cvt.u32.u64 	%r94, %rd189;
	cvt.u32.u64 	%r95, %rd531;
	div.u32 	%r96, %r95, %r94;
	mul.lo.s32 	%r97, %r96, %r94;
	sub.s32 	%r98, %r95, %r97;
	cvt.u64.u32 	%rd548, %r96;
	cvt.u64.u32 	%rd534, %r98;
	bra.uni 	$L__BB195_82;
$L__BB195_81:
	div.s64 	%rd548, %rd531, %rd189;
	mul.lo.s64 	%rd330, %rd548, %rd189;
	sub.s64 	%rd534, %rd531, %rd330;
$L__BB195_82:
	add.s64 	%rd332, %rd1, %rd326;
	ld.global.u64 	%rd333, [%rd332];
	mad.lo.s64 	%rd557, %rd333, %rd534, %rd188;
	add.s32 	%r208, %r208, -8;
	add.s32 	%r207, %r207, 8;
	setp.ne.s32 	%p13, %r207, 0;
	@%p13 bra 	$L__BB195_58;
	add.s32 	%r210, %r208, 3;
$L__BB195_84:
	setp.eq.s32 	%p14, %r25, 0;
	@%p14 bra 	$L__BB195_113;
	and.b32  	%r41, %r23, 3;
	setp.lt.u32 	%p15, %r25, 4;
	@%p15 bra 	$L__BB195_99;
	mul.wide.u32 	%rd335, %r210, 8;
	add.s64 	%rd336, %rd2, %rd335;
	ld.global.u64 	%rd200, [%rd336];
	or.b64  	%rd337, %rd548, %rd200;
	and.b64  	%rd338, %rd337, -4294967296;
	setp.ne.s64 	%p16, %rd338, 0;
	@%p16 bra 	$L__BB195_88;
	cvt.u32.u64 	%r99, %rd200;
	cvt.u32.u64 	%r100, %rd548;
	div.u32 	%r101, %r100, %r99;
	mul.lo.s32 	%r102, %r101, %r99;
	sub.s32 	%r103, %r100, %r102;
	cvt.u64.u32 	%rd538, %r101;
	cvt.u64.u32 	%rd539, %r103;
	bra.uni 	$L__BB195_89;
$L__BB195_88:
	div.s64 	%rd538, %rd548, %rd200;
	mul.lo.s64 	%rd339, %rd538, %rd200;
	sub.s64 	%rd539, %rd548, %rd339;
$L__BB195_89:
	add.s64 	%rd341, %rd1, %rd335;
	ld.global.u64 	%rd342, [%rd341];
	mad.lo.s64 	%rd207, %rd342, %rd539, %rd557;
	add.s32 	%r42, %r210, -1;
	mul.wide.u32 	%rd343, %r42, 8;
	add.s64 	%rd344, %rd2, %rd343;
	ld.global.u64 	%rd208, [%rd344];
	or.b64  	%rd345, %rd538, %rd208;
	and.b64  	%rd346, %rd345, -4294967296;
	setp.ne.s64 	%p17, %rd346, 0;
	@%p17 bra 	$L__BB195_91;
	cvt.u32.u64 	%r104, %rd208;
	cvt.u32.u64 	%r105, %rd538;
	div.u32 	%r106, %r105, %r104;
	mul.lo.s32 	%r107, %r106, %r104;
	sub.s32 	%r108, %r105, %r107;
	cvt.u64.u32 	%rd540, %r106;
	cvt.u64.u32 	%rd541, %r108;
	bra.uni 	$L__BB195_92;
$L__BB195_91:
	div.s64 	%rd540, %rd538, %rd208;
	mul.lo.s64 	%rd347, %rd540, %rd208;
	sub.s64 	%rd541, %rd538, %rd347;
$L__BB195_92:
	add.s64 	%rd349, %rd1, %rd343;
	ld.global.u64 	%rd350, [%rd349];
	mad.lo.s64 	%rd215, %rd350, %rd541, %rd207;
	add.s32 	%r43, %r210, -2;
	mul.wide.u32 	%rd351, %r43, 8;
	add.s64 	%rd352, %rd2, %rd351;
	ld.global.u64 	%rd216, [%rd352];
	or.b64  	%rd353, %rd540, %rd216;
	and.b64  	%rd354, %rd353, -4294967296;
	setp.ne.s64 	%p18, %rd354, 0;
	@%p18 bra 	$L__BB195_94;
	cvt.u32.u64 	%r109, %rd216;
	cvt.u32.u64 	%r110, %rd540;
	div.u32 	%r111, %r110, %r109;
	mul.lo.s32 	%r112, %r111, %r109;
	sub.s32 	%r113, %r110, %r112;
	cvt.u64.u32 	%rd542, %r111;
	cvt.u64.u32 	%rd543, %r113;
	bra.uni 	$L__BB195_95;
$L__BB195_94:
	div.s64 	%rd542, %rd540, %rd216;
	mul.lo.s64 	%rd355, %rd542, %rd216;
	sub.s64 	%rd543, %rd540, %rd355;
$L__BB195_95:
	add.s64 	%rd357, %rd1, %rd351;
	ld.global.u64 	%rd358, [%rd357];
	mad.lo.s64 	%rd223, %rd358, %rd543, %rd215;
	add.s32 	%r44, %r210, -3;
	mul.wide.u32 	%rd359, %r44, 8;
	add.s64 	%rd360, %rd2, %rd359;
	ld.global.u64 	%rd224, [%rd360];
	or.b64  	%rd361, %rd542, %rd224;
	and.b64  	%rd362, %rd361, -4294967296;
	setp.ne.s64 	%p19, %rd362, 0;
	@%p19 bra 	$L__BB195_97;
	cvt.u32.u64 	%r114, %rd224;
	cvt.u32.u64 	%r115, %rd542;
	div.u32 	%r116, %r115, %r114;
	mul.lo.s32 	%r117, %r116, %r114;
	sub.s32 	%r118, %r115, %r117;
	cvt.u64.u32 	%rd548, %r116;
	cvt.u64.u32 	%rd545, %r118;
	bra.uni 	$L__BB195_98;
$L__BB195_97:
	div.s64 	%rd548, %rd542, %rd224;
	mul.lo.s64 	%rd363, %rd548, %rd224;
	sub.s64 	%rd545, %rd542, %rd363;
$L__BB195_98:
	add.s64 	%rd365, %rd1, %rd359;
	ld.global.u64 	%rd366, [%rd365];
	mad.lo.s64 	%rd557, %rd366, %rd545, %rd223;
	add.s32 	%r210, %r210, -4;
$L__BB195_99:
	setp.eq.s32 	%p20, %r41, 0;
	@%p20 bra 	$L__BB195_113;
	setp.eq.s32 	%p21, %r41, 1;
	@%p21 bra 	$L__BB195_108;
	mul.wide.u32 	%rd368, %r210, 8;
	add.s64 	%rd369, %rd2, %rd368;
	ld.global.u64 	%rd235, [%rd369];
	or.b64  	%rd370, %rd548, %rd235;
	and.b64  	%rd371, %rd370, -4294967296;
	setp.ne.s64 	%p22, %rd371, 0;
	@%p22 bra 	$L__BB195_103;
	cvt.u32.u64 	%r119, %rd235;
	cvt.u32.u64 	%r120, %rd548;
	div.u32 	%r121, %r120, %r119;
	mul.lo.s32 	%r122, %r121, %r119;
	sub.s32 	%r123, %r120, %r122;
	cvt.u64.u32 	%rd549, %r121;
	cvt.u64.u32 	%rd550, %r123;
	bra.uni 	$L__BB195_104;
$L__BB195_103:
	div.s64 	%rd549, %rd548, %rd235;
	mul.lo.s64 	%rd372, %rd549, %rd235;
	sub.s64 	%rd550, %rd548, %rd372;
$L__BB195_104:
	add.s64 	%rd374, %rd1, %rd368;
	ld.global.u64 	%rd375, [%rd374];
	mad.lo.s64 	%rd242, %rd375, %rd550, %rd557;
	add.s32 	%r47, %r210, -1;
	mul.wide.u32 	%rd376, %r47, 8;
	add.s64 	%rd377, %rd2, %rd376;
	ld.global.u64 	%rd243, [%rd377];
	or.b64  	%rd378, %rd549, %rd243;
	and.b64  	%rd379, %rd378, -4294967296;
	setp.ne.s64 	%p23, %rd379, 0;
	@%p23 bra 	$L__BB195_106;
	cvt.u32.u64 	%r124, %rd243;
	cvt.u32.u64 	%r125, %rd549;
	div.u32 	%r126, %r125, %r124;
	mul.lo.s32 	%r127, %r126, %r124;
	sub.s32 	%r128, %r125, %r127;
	cvt.u64.u32 	%rd548, %r126;
	cvt.u64.u32 	%rd552, %r128;
	bra.uni 	$L__BB195_107;
$L__BB195_106:
	div.s64 	%rd548, %rd549, %rd243;
	mul.lo.s64 	%rd380, %rd548, %rd243;
	sub.s64 	%rd552, %rd549, %rd380;
$L__BB195_107:
	add.s64 	%rd382, %rd1, %rd376;
	ld.global.u64 	%rd383, [%rd382];
	mad.lo.s64 	%rd557, %rd383, %rd552, %rd242;
	add.s32 	%r210, %r210, -2;
$L__BB195_108:
	and.b32  	%r129, %r23, 1;
	setp.eq.b32 	%p24, %r129, 1;
	not.pred 	%p25, %p24;
	@%p25 bra 	$L__BB195_113;
	mul.wide.u32 	%rd384, %r210, 8;
	add.s64 	%rd385, %rd2, %rd384;
	ld.global.u64 	%rd254, [%rd385];
	or.b64  	%rd386, %rd548, %rd254;
	and.b64  	%rd387, %rd386, -4294967296;
	setp.ne.s64 	%p26, %rd387, 0;
	@%p26 bra 	$L__BB195_111;
	cvt.u32.u64 	%r130, %rd254;
	cvt.u32.u64 	%r131, %rd548;
	rem.u32 	%r132, %r131, %r130;
	cvt.u64.u32 	%rd556, %r132;
	bra.uni 	$L__BB195_112;
$L__BB195_111:
	rem.s64 	%rd556, %rd548, %rd254;
$L__BB195_112:
	add.s64 	%rd389, %rd1, %rd384;
	ld.global.u64 	%rd390, [%rd389];
	mad.lo.s64 	%rd557, %rd390, %rd556, %rd557;
$L__BB195_113:
	shl.b64 	%rd391, %rd557, 1;
	add.s64 	%rd392, %rd3, %rd391;
	ld.global.u16 	%rs2, [%rd392];
	st.shared.u16 	[%r5], %rs2;
$L__BB195_114:
	bar.sync 	0;
	setp.lt.u32 	%p48, %r212, 66;
	@%p48 bra 	$L__BB195_118;
$L__BB195_115:
	shr.u32 	%r51, %r212, 1;
	setp.ge.u32 	%p49, %r1, %r51;
	@%p49 bra 	$L__BB195_117;
	ld.shared.u16 	%rs7, [%r5];
	and.b32  	%r201, %r212, 2046;
	add.s32 	%r202, %r5, %r201;
	ld.shared.u16 	%rs8, [%r202];
	// begin inline asm
	{add.f16 %rs6,%rs7,%rs8;
}
	// end inline asm
	st.shared.u16 	[%r5], %rs6;
$L__BB195_117:
	bar.sync 	0;
	setp.gt.u32 	%p50, %r212, 131;
	mov.u32 	%r212, %r51;
	@%p50 bra 	$L__BB195_115;
$L__BB195_118:
	setp.gt.u32 	%p51, %r1, 31;
	@%p51 bra 	$L__BB195_121;
	ld.shared.u16 	%rs10, [%r5];
	ld.shared.u16 	%rs11, [%r5+64];
	// begin inline asm
	{add.f16 %rs9,%rs10,%rs11;
}
	// end inline asm
	st.volatile.shared.u16 	[%r5], %rs9;
	ld.shared.u16 	%rs14, [%r5+32];
	// begin inline asm
	{add.f16 %rs12,%rs9,%rs14;
}
	// end inline asm
	st.volatile.shared.u16 	[%r5], %rs12;
	ld.shared.u16 	%rs17, [%r5+16];
	// begin inline asm
	{add.f16 %rs15,%rs12,%rs17;
}
	// end inline asm
	st.volatile.shared.u16 	[%r5], %rs15;
	ld.shared.u16 	%rs20, [%r5+8];
	// begin inline asm
	{add.f16 %rs18,%rs15,%rs20;
}
	// end inline asm
	st.volatile.shared.u16 	[%r5], %rs18;
	ld.shared.u16 	%rs23, [%r5+4];
	// begin inline asm
	{add.f16 %rs21,%rs18,%rs23;
}
	// end inline asm
	st.volatile.shared.u16 	[%r5], %rs21;
	ld.shared.u16 	%rs26, [%r5+2];
	// begin inline asm
	{add.f16 %rs24,%rs21,%rs26;
}
	// end inline asm
	st.volatile.shared.u16 	[%r5], %rs24;
	setp.ne.s32 	%p52, %r1, 0;
	@%p52 bra 	$L__BB195_121;
	cvta.to.global.u64 	%rd470, %rd260;
	mul.wide.u32 	%rd471, %r2, 2;
	add.s64 	%rd472, %rd470, %rd471;
	ld.shared.u16 	%rs27, [reducel3sdata_f16];
	st.global.u16 	[%rd472], %rs27;
$L__BB195_121:
	ret;

}
	// .globl	contiguous_reducel32_f16
.visible .entry contiguous_reducel32_f16(
	.param .u64 .ptr .align 1 contiguous_reducel32_f16_param_0,
	.param .u64 .ptr .align 1 contiguous_reducel32_f16_param_1,
	.param .u64 .ptr .align 1 contiguous_reducel32_f16_param_2,
	.param .u64 .ptr .align 1 contiguous_reducel32_f16_param_3,
	.param .u64 contiguous_reducel32_f16_param_4,
	.param .u64 contiguous_reducel32_f16_param_5,
	.param .u64 contiguous_reducel32_f16_param_6
)
{
	.reg .pred 	%p<83>;
	.reg .b16 	%rs<29>;
	.reg .b32 	%r<244>;
	.reg .b32 	%f<198>;
	.reg .b64 	%rd<572>;

	ld.param.u64 	%rd266, [contiguous_reducel32_f16_param_1];
	ld.param.u64 	%rd267, [contiguous_reducel32_f16_param_2];
	ld.param.u64 	%rd268, [contiguous_reducel32_f16_param_3];
	ld.param.u64 	%rd263, [contiguous_reducel32_f16_param_4];
	ld.param.u64 	%rd264, [contiguous_reducel32_f16_param_5];
	ld.param.u64 	%rd265, [contiguous_reducel32_f16_param_6];
	cvta.to.global.u64 	%rd1, %rd268;
	cvta.to.global.u64 	%rd2, %rd267;
	cvta.to.global.u64 	%rd571, %rd266;
	mov.u32 	%r1, %tid.x;
	mov.u32 	%r2, %ctaid.x;
	mov.u32 	%r243, %ntid.x;
	mul.lo.s32 	%r52, %r2, %r243;
	shl.b32 	%r53, %r52, 1;
	add.s32 	%r4, %r53, %r1;
	shl.b32 	%r54, %r1, 1;
	mov.u32 	%r55, reducel3sdata_f16;
	add.s32 	%r5, %r55, %r54;
	mov.b32 	%r51, 0;
	// begin inline asm
	cvt.rn.f16.s32 %rs1, %r51;
	// end inline asm
	st.shared.u16 	[%r5], %rs1;
	add.s32 	%r56, %r4, %r243;
	cvt.u64.u32 	%rd4, %r56;
	setp.le.u64 	%p1, %rd264, %rd4;
	@%p1 bra 	$L__BB196_68;
	cvt.u64.u32 	%rd401, %r4;
	mov.u32 	%r142, %ctaid.y;
	cvt.u64.u32 	%rd402, %r142;
	mul.lo.s64 	%rd403, %rd264, %rd402;
	add.s64 	%rd525, %rd403, %rd401;
	add.s64 	%rd523, %rd403, %rd4;
	cvt.u32.u64 	%r6, %rd263;
	add.s32 	%r237, %r6, -1;
	setp.lt.s32 	%p37, %r237, 0;
	mov.b64 	%rd529, 0;
	mov.u64 	%rd530, %rd529;
	@%p37 bra 	$L__BB196_53;
	setp.lt.u32 	%p38, %r237, 3;
	mov.b64 	%rd530, 0;
	mov.u64 	%rd529, %rd530;
	@%p38 bra 	$L__BB196_30;
	add.s32 	%r235, %r6, -2;
	and.b32  	%r143, %r6, -4;
	neg.s32 	%r234, %r143;
	mov.b64 	%rd530, 0;
$L__BB196_4:
	.pragma "nounroll";
	add.s32 	%r12, %r235, 1;
	mul.wide.u32 	%rd407, %r12, 8;
	add.s64 	%rd408, %rd2, %rd407;
	ld.global.u64 	%rd11, [%rd408];
	or.b64  	%rd409, %rd525, %rd11;
	and.b64  	%rd410, %rd409, -4294967296;
	setp.ne.s64 	%p39, %rd410, 0;
	@%p39 bra 	$L__BB196_6;
	cvt.u32.u64 	%r144, %rd11;
	cvt.u32.u64 	%r145, %rd525;
	div.u32 	%r146, %r145, %r144;
	mul.lo.s32 	%r147, %r146, %r144;
	sub.s32 	%r148, %r145, %r147;
	cvt.u64.u32 	%rd491, %r146;
	cvt.u64.u32 	%rd492, %r148;
	bra.uni 	$L__BB196_7;
$L__BB196_6:
	div.s64 	%rd491, %rd525, %rd11;
	mul.lo.s64 	%rd411, %rd491, %rd11;
	sub.s64 	%rd492, %rd525, %rd411;
$L__BB196_7:
	mul.wide.u32 	%rd412, %r12, 8;
	add.s64 	%rd413, %rd1, %rd412;
	ld.global.u64 	%rd18, [%rd413];
	mad.lo.s64 	%rd19, %rd18, %rd492, %rd529;
	or.b64  	%rd414, %rd523, %rd11;
	and.b64  	%rd415, %rd414, -4294967296;
	setp.ne.s64 	%p40, %rd415, 0;
	@%p40 bra 	$L__BB196_9;
	cvt.u32.u64 	%r149, %rd11;
	cvt.u32.u64 	%r150, %rd523;
	div.u32 	%r151, %r150, %r149;
	mul.lo.s32 	%r152, %r151, %r149;
	sub.s32 	%r153, %r150, %r152;
	cvt.u64.u32 	%rd493, %r151;
	cvt.u64.u32 	%rd494, %r153;
	bra.uni 	$L__BB196_10;
$L__BB196_9:
	div.s64 	%rd493, %rd523, %rd11;
	mul.lo.s64 	%rd416, %rd493, %rd11;
	sub.s64 	%rd494, %rd523, %rd416;
$L__BB196_10:
	mad.lo.s64 	%rd26, %rd494, %rd18, %rd530;
	mul.wide.u32 	%rd417, %r235, 8;
	add.s64 	%rd418, %rd2, %rd417;
	ld.global.u64 	%rd27, [%rd418];
	or.b64  	%rd419, %rd491, %rd27;
	and.b64  	%rd420, %rd419, -4294967296;
	setp.ne.s64 	%p41, %rd420, 0;
	@%p41 bra 	$L__BB196_12;
	cvt.u32.u64 	%r154, %rd27;
	cvt.u32.u64 	%r155, %rd491;
	div.u32 	%r156, %r155, %r154;
	mul.lo.s32 	%r157, %r156, %r154;
	sub.s32 	%r158, %r155, %r157;
	cvt.u64.u32 	%rd495, %r156;
	cvt.u64.u32 	%rd496, %r158;
	bra.uni 	$L__BB196_13;
$L__BB196_12:
	div.s64 	%rd495, %rd491, %rd27;
	mul.lo.s64 	%rd421, %rd495, %rd27;
	sub.s64 	%rd496, %rd491, %rd421;
$L__BB196_13:
	mul.wide.u32 	%rd422, %r235, 8;
	add.s64 	%rd423, %rd1, %rd422;
	ld.global.u64 	%rd34, [%rd423];
	mad.lo.s64 	%rd35, %rd34, %rd496, %rd19;
	or.b64  	%rd424, %rd493, %rd27;
	and.b64  	%rd425, %rd424, -4294967296;
	setp.ne.s64 	%p42, %rd425, 0;
	@%p42 bra 	$L__BB196_15;
	cvt.u32.u64 	%r159, %rd27;
	cvt.u32.u64 	%r160, %rd493;
	div.u32 	%r161, %r160, %r159;
	mul.lo.s32 	%r162, %r161, %r159;
	sub.s32 	%r163, %r160, %r162;
	cvt.u64.u32 	%rd497, %r161;
	cvt.u64.u32 	%rd498, %r163;
	bra.uni 	$L__BB196_16;
$L__BB196_15:
	div.s64 	%rd497, %rd493, %rd27;
	mul.lo.s64 	%rd426, %rd497, %rd27;
	sub.s64 	%rd498, %rd493, %rd426;
$L__BB196_16:
	mad.lo.s64 	%rd42, %rd498, %rd34, %rd26;
	add.s32 	%r13, %r235, -1;
	mul.wide.u32 	%rd427, %r13, 8;
	add.s64 	%rd428, %rd2, %rd427;
	ld.global.u64 	%rd43, [%rd428];
	or.b64  	%rd429, %rd495, %rd43;
	and.b64  	%rd430, %rd429, -4294967296;
	setp.ne.s64 	%p43, %rd430, 0;
	@%p43 bra 	$L__BB196_18;
	cvt.u32.u64 	%r164, %rd43;
	cvt.u32.u64 	%r165, %rd495;
	div.u32 	%r166, %r165, %r164;
	mul.lo.s32 	%r167, %r166, %r164;
	sub.s32 	%r168, %r165, %r167;
	cvt.u64.u32 	%rd499, %r166;
	cvt.u64.u32 	%rd500, %r168;
	bra.uni 	$L__BB196_19;
$L__BB196_18:
	div.s64 	%rd499, %rd495, %rd43;
	mul.lo.s64 	%rd431, %rd499, %rd43;
	sub.s64 	%rd500, %rd495, %rd431;
$L__BB196_19:
	mul.wide.u32 	%rd432, %r13, 8;
	add.s64 	%rd433, %rd1, %rd432;
	ld.global.u64 	%rd50, [%rd433];
	mad.lo.s64 	%rd51, %rd50, %rd500, %rd35;
	or.b64  	%rd434, %rd497, %rd43;
	and.b64  	%rd435, %rd434, -4294967296;
	setp.ne.s64 	%p44, %rd435, 0;
	@%p44 bra 	$L__BB196_21;
	cvt.u32.u64 	%r169, %rd43;
	cvt.u32.u64 	%r170, %rd497;
	div.u32 	%r171, %r170, %r169;
	mul.lo.s32 	%r172, %r171, %r169;
	sub.s32 	%r173, %r170, %r172;
	cvt.u64.u32 	%rd501, %r171;
	cvt.u64.u32 	%rd502, %r173;
	bra.uni 	$L__BB196_22;
$L__BB196_21:
	div.s64 	%rd501, %rd497, %rd43;
	mul.lo.s64 	%rd436, %rd501, %rd43;
	sub.s64 	%rd502, %rd497, %rd436;
$L__BB196_22:
	mad.lo.s64 	%rd58, %rd502, %rd50, %rd42;
	add.s32 	%r174, %r235, -2;
	mul.wide.u32 	%rd437, %r174, 8;
	add.s64 	%rd438, %rd2, %rd437;
	ld.global.u64 	%rd59, [%rd438];
	or.b64  	%rd439, %rd499, %rd59;
	and.b64  	%rd440, %rd439, -4294967296;
	setp.ne.s64 	%p45, %rd440, 0;
	@%p45 bra 	$L__BB196_24;
	cvt.u32.u64 	%r175, %rd59;
	cvt.u32.u64 	%r176, %rd499;
	div.u32 	%r177, %r176, %r175;
	mul.lo.s32 	%r178, %r177, %r175;
	sub.s32 	%r179, %r176, %r178;
	cvt.u64.u32 	%rd525, %r177;
	cvt.u64.u32 	%rd504, %r179;
	bra.uni 	$L__BB196_25;
$L__BB196_24:
	div.s64 	%rd525, %rd499, %rd59;
	mul.lo.s64 	%rd441, %rd525, %rd59;
	sub.s64 	%rd504, %rd499, %rd441;
$L__BB196_25:
	mul.wide.u32 	%rd442, %r174, 8;
	add.s64 	%rd443, %rd1, %rd442;
	ld.global.u64 	%rd66, [%rd443];
	mad.lo.s64 	%rd529, %rd66, %rd504, %rd51;
	or.b64  	%rd444, %rd501, %rd59;
	and.b64  	%rd445, %rd444, -4294967296;
	setp.ne.s64 	%p46, %rd445, 0;
	@%p46 bra 	$L__BB196_27;
	cvt.u32.u64 	%r181, %rd59;
	cvt.u32.u64 	%r182, %rd501;
	div.u32 	%r183, %r182, %r181;
	mul.lo.s32 	%r184, %r183, %r181;
	sub.s32 	%r185, %r182, %r184;
	cvt.u64.u32 	%rd523, %r183;
	cvt.u64.u32 	%rd506, %r185;
	bra.uni 	$L__BB196_28;
$L__BB196_27:
	div.s64 	%rd523, %rd501, %rd59;
	mul.lo.s64 	%rd446, %rd523, %rd59;
	sub.s64 	%rd506, %rd501, %rd446;
$L__BB196_28:
	mad.lo.s64 	%rd530, %rd506, %rd66, %rd58;
	add.s32 	%r235, %r235, -4;
	add.s32 	%r234, %r234, 4;
	setp.ne.s32 	%p47, %r234, 0;
	@%p47 bra 	$L__BB196_4;
	add.s32 	%r237, %r235, 1;
$L__BB196_30:
	and.b32  	%r18, %r6, 3;
	setp.eq.s32 	%p48, %r18, 0;
	@%p48 bra 	$L__BB196_53;
	setp.eq.s32 	%p49, %r18, 1;
	@%p49 bra 	$L__BB196_45;
	mul.wide.u32 	%rd448, %r237, 8;
	add.s64 	%rd449, %rd2, %rd448;
	ld.global.u64 	%rd81, [%rd449];
	or.b64  	%rd450, %rd525, %rd81;
	and.b64  	%rd451, %rd450, -4294967296;
	setp.ne.s64 	%p50, %rd451, 0;
	@%p50 bra 	$L__BB196_34;
	cvt.u32.u64 	%r186, %rd81;
	cvt.u32.u64 	%r187, %rd525;
	div.u32 	%r188, %r187, %r186;
	mul.lo.s32 	%r189, %r188, %r186;
	sub.s32 	%r190, %r187, %r189;
	cvt.u64.u32 	%rd513, %r188;
	cvt.u64.u32 	%rd514, %r190;
	bra.uni 	$L__BB196_35;
$L__BB196_34:
	div.s64 	%rd513, %rd525, %rd81;
	mul.lo.s64 	%rd452, %rd513, %rd81;
	sub.s64 	%rd514, %rd525, %rd452;
$L__BB196_35:
	add.s64 	%rd454, %rd1, %rd448;
	ld.global.u64 	%rd88, [%rd454];
	mad.lo.s64 	%rd89, %rd88, %rd514, %rd529;
	or.b64  	%rd455, %rd523, %rd81;
	and.b64  	%rd456, %rd455, -4294967296;
	setp.ne.s64 	%p51, %rd456, 0;
	@%p51 bra 	$L__BB196_37;
	cvt.u32.u64 	%r191, %rd81;
	cvt.u32.u64 	%r192, %rd523;
	div.u32 	%r193, %r192, %r191;
	mul.lo.s32 	%r194, %r193, %r191;
	sub.s32 	%r195, %r192, %r194;
	cvt.u64.u32 	%rd515, %r193;
	cvt.u64.u32 	%rd516, %r195;
	bra.uni 	$L__BB196_38;
$L__BB196_37:
	div.s64 	%rd515, %rd523, %rd81;
	mul.lo.s64 	%rd457, %rd515, %rd81;
	sub.s64 	%rd516, %rd523, %rd457;
$L__BB196_38:
	mad.lo.s64 	%rd96, %rd516, %rd88, %rd530;
	add.s32 	%r19, %r237, -1;
	mul.wide.u32 	%rd458, %r19, 8;
	add.s64 	%rd459, %rd2, %rd458;
	ld.global.u64 	%rd97, [%rd459];
	or.b64  	%rd460, %rd513, %rd97;
	and.b64  	%rd461, %rd460, -4294967296;
	setp.ne.s64 	%p52, %rd461, 0;
	@%p52 bra 	$L__BB196_40;
	cvt.u32.u64 	%r196, %rd97;
	cvt.u32.u64 	%r197, %rd513;
	div.u32 	%r198, %r197, %r196;
	mul.lo.s32 	%r199, %r198, %r196;
	sub.s32 	%r200, %r197, %r199;
	cvt.u64.u32 	%rd525, %r198;
	cvt.u64.u32 	%rd518, %r200;
	bra.uni 	$L__BB196_41;
$L__BB196_40:
	div.s64 	%rd525, %rd513, %rd97;
	mul.lo.s64 	%rd462, %rd525, %rd97;
	sub.s64 	%rd518, %rd513, %rd462;
$L__BB196_41:
	add.s64 	%rd464, %rd1, %rd458;
	ld.global.u64 	%rd104, [%rd464];
	mad.lo.s64 	%rd529, %rd104, %rd518, %rd89;
	or.b64  	%rd465, %rd515, %rd97;
	and.b64  	%rd466, %rd465, -4294967296;
	setp.ne.s64 	%p53, %rd466, 0;
	@%p53 bra 	$L__BB196_43;
	cvt.u32.u64 	%r201, %rd97;
	cvt.u32.u64 	%r202, %rd515;
	div.u32 	%r203, %r202, %r201;
	mul.lo.s32 	%r204, %r203, %r201;
	sub.s32 	%r205, %r202, %r204;
	cvt.u64.u32 	%rd523, %r203;
	cvt.u64.u32 	%rd520, %r205;
	bra.uni 	$L__BB196_44;
$L__BB196_43:
	div.s64 	%rd523, %rd515, %rd97;
	mul.lo.s64 	%rd467, %rd523, %rd97;
	sub.s64 	%rd520, %rd515, %rd467;
$L__BB196_44:
	mad.lo.s64 	%rd530, %rd520, %rd104, %rd96;
	add.s32 	%r237, %r237, -2;
$L__BB196_45:
	and.b32  	%r206, %r6, 1;
	setp.eq.b32 	%p54, %r206, 1;
	not.pred 	%p55, %p54;
	@%p55 bra 	$L__BB196_53;
	mul.wide.u32 	%rd468, %r237, 8;
	add.s64 	%rd469, %rd2, %rd468;
	ld.global.u64 	%rd119, [%rd469];
	or.b64  	%rd470, %rd525, %rd119;
	and.b64  	%rd471, %rd470, -4294967296;
	setp.ne.s64 	%p56, %rd471, 0;
	@%p56 bra 	$L__BB196_48;
	cvt.u32.u64 	%r207, %rd119;
	cvt.u32.u64 	%r208, %rd525;
	rem.u32 	%r209, %r208, %r207;
	cvt.u64.u32 	%rd527, %r209;
	bra.uni 	$L__BB196_49;
$L__BB196_48:
	rem.s64 	%rd527, %rd525, %rd119;
$L__BB196_49:
	add.s64 	%rd473, %rd1, %rd468;
	ld.global.u64 	%rd123, [%rd473];
	mad.lo.s64 	%rd529, %rd123, %rd527, %rd529;
	or.b64  	%rd474, %rd523, %rd119;
	and.b64  	%rd475, %rd474, -4294967296;
	setp.ne.s64 	%p57, %rd475, 0;
	@%p57 bra 	$L__BB196_51;
	cvt.u32.u64 	%r210, %rd119;
	cvt.u32.u64 	%r211, %rd523;
	rem.u32 	%r212, %r211, %r210;
	cvt.u64.u32 	%rd528, %r212;
	bra.uni 	$L__BB196_52;
$L__BB196_51:
	rem.s64 	%rd528, %rd523, %rd119;
$L__BB196_52:
	mad.lo.s64 	%rd530, %rd528, %rd123, %rd530;
$L__BB196_53:
	shl.b64 	%rd476, %rd529, 1;
	add.s64 	%rd477, %rd571, %rd476;
	ld.global.u16 	%rs4, [%rd477];
	// begin inline asm
	{  cvt.f32.f16 %f80, %rs4;}

	// end inline asm
	abs.f32 	%f1, %f80;
	abs.f32 	%f2, %f1;
	setp.lt.f32 	%p58, %f2, 0f00800000;
	mul.f32 	%f82, %f2, 0f4B800000;
	selp.f32 	%f83, %f82, %f2, %p58;
	selp.f32 	%f84, 0fC1C00000, 0f00000000, %p58;
	mov.b32 	%r213, %f83;
	add.s32 	%r214, %r213, -1060439283;
	and.b32  	%r215, %r214, -8388608;
	sub.s32 	%r216, %r213, %r215;
	mov.b32 	%f85, %r216;
	cvt.rn.f32.s32 	%f86, %r215;
	fma.rn.f32 	%f87, %f86, 0f34000000, %f84;
	add.f32 	%f88, %f85, 0fBF800000;
	add.f32 	%f89, %f85, 0f3F800000;
	rcp.approx.ftz.f32 	%f90, %f89;
	add.f32 	%f91, %f88, %f88;
	mul.f32 	%f92, %f91, %f90;
	mul.f32 	%f93, %f92, %f92;
	sub.f32 	%f94, %f88, %f92;
	add.f32 	%f95, %f94, %f94;
	neg.f32 	%f96, %f92;
	fma.rn.f32 	%f97, %f96, %f88, %f95;
	mul.rn.f32 	%f98, %f90, %f97;
	fma.rn.f32 	%f99, %f93, 0f3A2C32E4, 0f3B52E7DB;
	fma.rn.f32 	%f100, %f99, %f93, 0f3C93BB73;
	fma.rn.f32 	%f101, %f100, %f93, 0f3DF6384F;
	mul.rn.f32 	%f102, %f101, %f93;
	fma.rn.f32 	%f103, %f92, 0f3FB8AA3B, %f87;
	sub.f32 	%f104, %f87, %f103;
	fma.rn.f32 	%f105, %f92, 0f3FB8AA3B, %f104;
	fma.rn.f32 	%f106, %f98, 0f3FB8AA3B, %f105;
	fma.rn.f32 	%f107, %f92, 0f32A55E34, %f106;
	mul.f32 	%f108, %f102, 0f40400000;
	fma.rn.f32 	%f109, %f108, %f98, %f107;
	fma.rn.f32 	%f110, %f102, %f92, %f109;
	add.rn.f32 	%f111, %f103, %f110;
	neg.f32 	%f112, %f103;
	add.rn.f32 	%f113, %f111, %f112;
	neg.f32 	%f114, %f113;
	add.rn.f32 	%f115, %f110, %f114;
	mov.f32 	%f116, 0f40400000;
	mul.rn.f32 	%f117, %f111, %f116;
	neg.f32 	%f118, %f117;
	fma.rn.f32 	%f119, %f111, 0f40400000, %f118;
	fma.rn.f32 	%f120, %f115, 0f40400000, %f119;
	cvt.rni.f32.f32 	%f121, %f117;
	sub.f32 	%f122, %f117, %f121;
	add.f32 	%f123, %f122, %f120;
	fma.rn.f32 	%f124, %f123, 0f391FCB8E, 0f3AAF85ED;
	fma.rn.f32 	%f125, %f124, %f123, 0f3C1D9856;
	fma.rn.f32 	%f126, %f125, %f123, 0f3D6357BB;
	fma.rn.f32 	%f127, %f126, %f123, 0f3E75FDEC;
	fma.rn.f32 	%f128, %f127, %f123, 0f3F317218;
	fma.rn.f32 	%f129, %f128, %f123, 0f3F800000;
	cvt.rzi.s32.f32 	%r217, %f121;
	setp.gt.f32 	%p59, %f121, 0f00000000;
	selp.b32 	%r218, 0, -2097152000, %p59;
	add.s32 	%r219, %r218, 2130706432;
	mov.b32 	%f130, %r219;
	mul.f32 	%f131, %f129, %f130;
	shl.b32 	%r220, %r217, 23;
	sub.s32 	%r221, %r220, %r218;
	mov.b32 	%f132, %r221;
	mul.f32 	%f133, %f131, %f132;
	abs.f32 	%f134, %f117;
	setp.gt.f32 	%p60, %f134, 0f43180000;
	setp.lt.f32 	%p61, %f117, 0f00000000;
	selp.f32 	%f135, 0f00000000, 0f7F800000, %p61;
	selp.f32 	%f3, %f135, %f133, %p60;
	setp.eq.f32 	%p62, %f1, 0f3F800000;
	mov.f32 	%f195, 0f3F800000;
	@%p62 bra 	$L__BB196_60;
	setp.num.f32 	%p63, %f2, %f2;
	@%p63 bra 	$L__BB196_56;
	mov.f32 	%f136, 0f40400000;
	add.rn.f32 	%f195, %f1, %f136;
	bra.uni 	$L__BB196_60;
$L__BB196_56:
	setp.neu.f32 	%p64, %f1, 0f00000000;
	setp.neu.f32 	%p65, %f2, 0f7F800000;
	and.pred  	%p66, %p64, %p65;
	@%p66 bra 	$L__BB196_58;
	add.f32 	%f195, %f1, %f1;
	bra.uni 	$L__BB196_60;
$L__BB196_58:
	setp.geu.f32 	%p67, %f1, 0f00000000;
	mov.f32 	%f195, %f3;
	@%p67 bra 	$L__BB196_60;
	neg.f32 	%f195, %f3;
$L__BB196_60:
	shl.b64 	%rd478, %rd530, 1;
	add.s64 	%rd479, %rd571, %rd478;
	ld.global.u16 	%rs5, [%rd479];
	// begin inline asm
	{  cvt.f32.f16 %f137, %rs5;}

	// end inline asm
	abs.f32 	%f8, %f137;
	abs.f32 	%f9, %f8;
	setp.lt.f32 	%p68, %f9, 0f00800000;
	mul.f32 	%f139, %f9, 0f4B800000;
	selp.f32 	%f140, %f139, %f9, %p68;
	selp.f32 	%f141, 0fC1C00000, 0f00000000, %p68;
	mov.b32 	%r222, %f140;
	add.s32 	%r223, %r222, -1060439283;
	and.b32  	%r224, %r223, -8388608;
	sub.s32 	%r225, %r222, %r224;
	mov.b32 	%f142, %r225;
	cvt.rn.f32.s32 	%f143, %r224;
	fma.rn.f32 	%f144, %f143, 0f34000000, %f141;
	add.f32 	%f145, %f142, 0fBF800000;
	add.f32 	%f146, %f142, 0f3F800000;
	rcp.approx.ftz.f32 	%f147, %f146;
	add.f32 	%f148, %f145, %f145;
	mul.f32 	%f149, %f148, %f147;
	mul.f32 	%f150, %f149, %f149;
	sub.f32 	%f151, %f145, %f149;
	add.f32 	%f152, %f151, %f151;
	neg.f32 	%f153, %f149;
	fma.rn.f32 	%f154, %f153, %f145, %f152;
	mul.rn.f32 	%f155, %f147, %f154;
	fma.rn.f32 	%f156, %f150, 0f3A2C32E4, 0f3B52E7DB;
	fma.rn.f32 	%f157, %f156, %f150, 0f3C93BB73;
	fma.rn.f32 	%f158, %f157, %f150, 0f3DF6384F;
	mul.rn.f32 	%f159, %f158, %f150;
	fma.rn.f32 	%f160, %f149, 0f3FB8AA3B, %f144;
	sub.f32 	%f161, %f144, %f160;
	fma.rn.f32 	%f162, %f149, 0f3FB8AA3B, %f161;
	fma.rn.f32 	%f163, %f155, 0f3FB8AA3B, %f162;
	fma.rn.f32 	%f164, %f149, 0f32A55E34, %f163;
	mul.f32 	%f165, %f159, 0f40400000;
	fma.rn.f32 	%f166, %f165, %f155, %f164;
	fma.rn.f32 	%f167, %f159, %f149, %f166;
	add.rn.f32 	%f168, %f160, %f167;
	neg.f32 	%f169, %f160;
	add.rn.f32 	%f170, %f168, %f169;
	neg.f32 	%f171, %f170;
	add.rn.f32 	%f172, %f167, %f171;
	mov.f32 	%f173, 0f40400000;
	mul.rn.f32 	%f174, %f168, %f173;
	neg.f32 	%f175, %f174;
	fma.rn.f32 	%f176, %f168, 0f40400000, %f175;
	fma.rn.f32 	%f177, %f172, 0f40400000, %f176;
	cvt.rni.f32.f32 	%f178, %f174;
	sub.f32 	%f179, %f174, %f178;
	add.f32 	%f180, %f179, %f177;
	fma.rn.f32 	%f181, %f180, 0f391FCB8E, 0f3AAF85ED;
	fma.rn.f32 	%f182, %f181, %f180, 0f3C1D9856;
	fma.rn.f32 	%f183, %f182, %f180, 0f3D6357BB;
	fma.rn.f32 	%f184, %f183, %f180, 0f3E75FDEC;
	fma.rn.f32 	%f185, %f184, %f180, 0f3F317218;
	fma.rn.f32 	%f186, %f185, %f180, 0f3F800000;
	cvt.rzi.s32.f32 	%r226, %f178;
	setp.gt.f32 	%p69, %f178, 0f00000000;
	selp.b32 	%r227, 0, -2097152000, %p69;
	add.s32 	%r228, %r227, 2130706432;
	mov.b32 	%f187, %r228;
	mul.f32 	%f188, %f186, %f187;
	shl.b32 	%r229, %r226, 23;
	sub.s32 	%r230, %r229, %r227;
	mov.b32 	%f189, %r230;
	mul.f32 	%f190, %f188, %f189;
	abs.f32 	%f191, %f174;
	setp.gt.f32 	%p70, %f191, 0f43180000;
	setp.lt.f32 	%p71, %f174, 0f00000000;
	selp.f32 	%f192, 0f00000000, 0f7F800000, %p71;
	selp.f32 	%f10, %f192, %f190, %p70;
	setp.eq.f32 	%p72, %f8, 0f3F800000;
	mov.f32 	%f196, 0f3F800000;
	@%p72 bra 	$L__BB196_67;
	setp.num.f32 	%p73, %f9, %f9;
	@%p73 bra 	$L__BB196_63;
	mov.f32 	%f193, 0f40400000;
	add.rn.f32 	%f196, %f8, %f193;
	bra.uni 	$L__BB196_67;
$L__BB196_63:
	setp.neu.f32 	%p74, %f8, 0f00000000;
	setp.neu.f32 	%p75, %f9, 0f7F800000;
	and.pred  	%p76, %p74, %p75;
	@%p76 bra 	$L__BB196_65;
	add.f32 	%f196, %f8, %f8;
	bra.uni 	$L__BB196_67;
$L__BB196_65:
	setp.geu.f32 	%p77, %f8, 0f00000000;
	mov.f32 	%f196, %f10;
	@%p77 bra 	$L__BB196_67;
	neg.f32 	%f196, %f10;
$L__BB196_67:
	add.f32 	%f194, %f195, %f196;
	// begin inline asm
	{  cvt.rn.f16.f32 %rs6, %f194;}

	// end inline asm
	st.shared.u16 	[%r5], %rs6;
	bra.uni 	$L__BB196_135;
$L__BB196_68:
	cvt.u64.u32 	%rd131, %r4;
	setp.le.u64 	%p2, %rd264, %rd131;
	@%p2 bra 	$L__BB196_135;
	mov.u32 	%r57, %ctaid.y;
	cvt.u64.u32 	%rd269, %r57;
	mad.lo.s64 	%rd562, %rd264, %rd269, %rd131;
	cvt.u32.u64 	%r22, %rd263;
	add.s32 	%r241, %r22, -1;
	setp.lt.s32 	%p3, %r241, 0;
	@%p3 bra 	$L__BB196_127;
	and.b32  	%r24, %r22, 7;
	setp.lt.u32 	%p4, %r241, 7;
	@%p4 bra 	$L__BB196_98;
	add.s32 	%r239, %r22, -4;
	and.b32  	%r58, %r22, -8;
	neg.s32 	%r238, %r58;
$L__BB196_72:
	.pragma "nounroll";
	add.s32 	%r29, %r239, 3;
	mul.wide.u32 	%rd271, %r29, 8;
	add.s64 	%rd272, %rd2, %rd271;
	ld.global.u64 	%rd135, [%rd272];
	or.b64  	%rd273, %rd562, %rd135;
	and.b64  	%rd274, %rd273, -4294967296;
	setp.ne.s64 	%p5, %rd274, 0;
	@%p5 bra 	$L__BB196_74;
	cvt.u32.u64 	%r59, %rd135;
	cvt.u32.u64 	%r60, %rd562;
	div.u32 	%r61, %r60, %r59;
	mul.lo.s32 	%r62, %r61, %r59;
	sub.s32 	%r63, %r60, %r62;
	cvt.u64.u32 	%rd533, %r61;
	cvt.u64.u32 	%rd534, %r63;
	bra.uni 	$L__BB196_75;
$L__BB196_74:
	div.s64 	%rd533, %rd562, %rd135;
	mul.lo.s64 	%rd275, %rd533, %rd135;
	sub.s64 	%rd534, %rd562, %rd275;
$L__BB196_75:
	add.s64 	%rd277, %rd1, %rd271;
	ld.global.u64 	%rd278, [%rd277];
	mul.lo.s64 	%rd142, %rd278, %rd534;
	add.s32 	%r30, %r239, 2;
	mul.wide.u32 	%rd279, %r30, 8;
	add.s64 	%rd280, %rd2, %rd279;
	ld.global.u64 	%rd143, [%rd280];
	or.b64  	%rd281, %rd533, %rd143;
	and.b64  	%rd282, %rd281, -4294967296;
	setp.ne.s64 	%p6, %rd282, 0;
	@%p6 bra 	$L__BB196_77;
	cvt.u32.u64 	%r64, %rd143;
	cvt.u32.u64 	%r65, %rd533;
	div.u32 	%r66, %r65, %r64;
	mul.lo.s32 	%r67, %r66, %r64;
	sub.s32 	%r68, %r65, %r67;
	cvt.u64.u32 	%rd535, %r66;
	cvt.u64.u32 	%rd536, %r68;
	bra.uni 	$L__BB196_78;
$L__BB196_77:
	div.s64 	%rd535, %rd533, %rd143;
	mul.lo.s64 	%rd283, %rd535, %rd143;
	sub.s64 	%rd536, %rd533, %rd283;
$L__BB196_78:
	add.s64 	%rd285, %rd1, %rd279;
	ld.global.u64 	%rd286, [%rd285];
	mad.lo.s64 	%rd150, %rd286, %rd536, %rd142;
	add.s32 	%r31, %r239, 1;
	mul.wide.u32 	%rd287, %r31, 8;
	add.s64 	%rd288, %rd2, %rd287;
	ld.global.u64 	%rd151, [%rd288];
	or.b64  	%rd289, %rd535, %rd151;
	and.b64  	%rd290, %rd289, -4294967296;
	setp.ne.s64 	%p7, %rd290, 0;
	@%p7 bra 	$L__BB196_80;
	cvt.u32.u64 	%r69, %rd151;
	cvt.u32.u64 	%r70, %rd535;
	div.u32 	%r71, %r70, %r69;
	mul.lo.s32 	%r72, %r71, %r69;
	sub.s32 	%r73, %r70, %r72;
	cvt.u64.u32 	%rd537, %r71;
	cvt.u64.u32 	%rd538, %r73;
	bra.uni 	$L__BB196_81;
$L__BB196_80:
	div.s64 	%rd537, %rd535, %rd151;
	mul.lo.s64 	%rd291, %rd537, %rd151;
	sub.s64 	%rd538, %rd535, %rd291;
$L__BB196_81:
	add.s64 	%rd293, %rd1, %rd287;
	ld.global.u64 	%rd294, [%rd293];
	mad.lo.s64 	%rd158, %rd294, %rd538, %rd150;
	add.s32 	%r32, %r239, -4;
	mul.wide.u32 	%rd295, %r239, 8;
	add.s64 	%rd296, %rd2, %rd295;
	ld.global.u64 	%rd159, [%rd296];
	or.b64  	%rd297, %rd537, %rd159;
	and.b64  	%rd298, %rd297, -4294967296;
	setp.ne.s64 	%p8, %rd298, 0;
	@%p8 bra 	$L__BB196_83;
	cvt.u32.u64 	%r74, %rd159;
	cvt.u32.u64 	%r75, %rd537;
	div.u32 	%r76, %r75, %r74;
	mul.lo.s32 	%r77, %r76, %r74;
	sub.s32 	%r78, %r75, %r77;
	cvt.u64.u32 	%rd539, %r76;
	cvt.u64.u32 	%rd540, %r78;
	bra.uni 	$L__BB196_84;
$L__BB196_83:
	div.s64 	%rd539, %rd537, %rd159;
	mul.lo.s64 	%rd299, %rd539, %rd159;
	sub.s64 	%rd540, %rd537, %rd299;
$L__BB196_84:
	add.s64 	%rd301, %rd1, %rd295;
	ld.global.u64 	%rd302, [%rd301];
	mad.lo.s64 	%rd166, %rd302, %rd540, %rd158;
	add.s32 	%r33, %r239, -1;
	mul.wide.u32 	%rd303, %r33, 8;
	add.s64 	%rd304, %rd2, %rd303;
	ld.global.u64 	%rd167, [%rd304];
	or.b64  	%rd305, %rd539, %rd167;
	and.b64  	%rd306, %rd305, -4294967296;
	setp.ne.s64 	%p9, %rd306, 0;
	@%p9 bra 	$L__BB196_86;
	cvt.u32.u64 	%r79, %rd167;
	cvt.u32.u64 	%r80, %rd539;
	div.u32 	%r81, %r80, %r79;
	mul.lo.s32 	%r82, %r81, %r79;
	sub.s32 	%r83, %r80, %r82;
	cvt.u64.u32 	%rd541, %r81;
	cvt.u64.u32 	%rd542, %r83;
	bra.uni 	$L__BB196_87;
$L__BB196_86:
	div.s64 	%rd541, %rd539, %rd167;
	mul.lo.s64 	%rd307, %rd541, %rd167;
	sub.s64 	%rd542, %rd539, %rd307;
$L__BB196_87:
	add.s64 	%rd309, %rd1, %rd303;
	ld.global.u64 	%rd310, [%rd309];
	mad.lo.s64 	%rd174, %rd310, %rd542, %rd166;
	add.s32 	%r34, %r239, -2;
	mul.wide.u32 	%rd311, %r34, 8;
	add.s64 	%rd312, %rd2, %rd311;
	ld.global.u64 	%rd175, [%rd312];
	or.b64  	%rd313, %rd541, %rd175;
	and.b64  	%rd314, %rd313, -4294967296;
	setp.ne.s64 	%p10, %rd314, 0;
	@%p10 bra 	$L__BB196_89;
	cvt.u32.u64 	%r84, %rd175;
	cvt.u32.u64 	%r85, %rd541;
	div.u32 	%r86, %r85, %r84;
	mul.lo.s32 	%r87, %r86, %r84;
	sub.s32 	%r88, %r85, %r87;
	cvt.u64.u32 	%rd543, %r86;
	cvt.u64.u32 	%rd544, %r88;
	bra.uni 	$L__BB196_90;
$L__BB196_89:
	div.s64 	%rd543, %rd541, %rd175;
	mul.lo.s64 	%rd315, %rd543, %rd175;
	sub.s64 	%rd544, %rd541, %rd315;
$L__BB196_90:
	add.s64 	%rd317, %rd1, %rd311;
	ld.global.u64 	%rd318, [%rd317];
	mad.lo.s64 	%rd182, %rd318, %rd544, %rd174;
	add.s32 	%r35, %r239, -3;
	mul.wide.u32 	%rd319, %r35, 8;
	add.s64 	%rd320, %rd2, %rd319;
	ld.global.u64 	%rd183, [%rd320];
	or.b64  	%rd321, %rd543, %rd183;
	and.b64  	%rd322, %rd321, -4294967296;
	setp.ne.s64 	%p11, %rd322, 0;
	@%p11 bra 	$L__BB196_92;
	cvt.u32.u64 	%r89, %rd183;
	cvt.u32.u64 	%r90, %rd543;
	div.u32 	%r91, %r90, %r89;
	mul.lo.s32 	%r92, %r91, %r89;
	sub.s32 	%r93, %r90, %r92;
	cvt.u64.u32 	%rd545, %r91;
	cvt.u64.u32 	%rd546, %r93;
	bra.uni 	$L__BB196_93;
$L__BB196_92:
	div.s64 	%rd545, %rd543, %rd183;
	mul.lo.s64 	%rd323, %rd545, %rd183;
	sub.s64 	%rd546, %rd543, %rd323;
$L__BB196_93:
	add.s64 	%rd325, %rd1, %rd319;
	ld.global.u64 	%rd326, [%rd325];
	mad.lo.s64 	%rd190, %rd326, %rd546, %rd182;
	mul.wide.u32 	%rd327, %r32, 8;
	add.s64 	%rd328, %rd2, %rd327;
	ld.global.u64 	%rd191, [%rd328];
	or.b64  	%rd329, %rd545, %rd191;
	and.b64  	%rd330, %rd329, -4294967296;
	setp.ne.s64 	%p12, %rd330, 0;
	@%p12 bra 	$L__BB196_95;
	cvt.u32.u64 	%r94, %rd191;
	cvt.u32.u64 	%r95, %rd545;
	div.u32 	%r96, %r95, %r94;
	mul.lo.s32 	%r97, %r96, %r94;
	sub.s32 	%r98, %r95, %r97;
	cvt.u64.u32 	%rd562, %r96;
	cvt.u64.u32 	%rd548, %r98;
	bra.uni 	$L__BB196_96;
$L__BB196_95:
	div.s64 	%rd562, %rd545, %rd191;
	mul.lo.s64 	%rd331, %rd562, %rd191;
	sub.s64 	%rd548, %rd545, %rd331;
$L__BB196_96:
	add.s64 	%rd333, %rd1, %rd327;
	ld.global.u64 	%rd334, [%rd333];
	mad.lo.s64 	%rd335, %rd334, %rd548, %rd190;
	shl.b64 	%rd336, %rd335, 1;
	add.s64 	%rd571, %rd571, %rd336;
	add.s32 	%r239, %r239, -8;
	add.s32 	%r238, %r238, 8;
	setp.ne.s32 	%p13, %r238, 0;
	@%p13 bra 	$L__BB196_72;
	add.s32 	%r241, %r239, 3;
$L__BB196_98:
	setp.eq.s32 	%p14, %r24, 0;
	@%p14 bra 	$L__BB196_127;
	and.b32  	%r40, %r22, 3;
	setp.lt.u32 	%p15, %r24, 4;
	@%p15 bra 	$L__BB196_113;
	mul.wide.u32 	%rd338, %r241, 8;
	add.s64 	%rd339, %rd2, %rd338;
	ld.global.u64 	%rd202, [%rd339];
	or.b64  	%rd340, %rd562, %rd202;
	and.b64  	%rd341, %rd340, -4294967296;
	setp.ne.s64 	%p16, %rd341, 0;
	@%p16 bra 	$L__BB196_102;
	cvt.u32.u64 	%r99, %rd202;
	cvt.u32.u64 	%r100, %rd562;
	div.u32 	%r101, %r100, %r99;
	mul.lo.s32 	%r102, %r101, %r99;
	sub.s32 	%r103, %r100, %r102;
	cvt.u64.u32 	%rd552, %r101;
	cvt.u64.u32 	%rd553, %r103;
	bra.uni 	$L__BB196_103;
$L__BB196_102:
	div.s64 	%rd552, %rd562, %rd202;
	mul.lo.s64 	%rd342, %rd552, %rd202;
	sub.s64 	%rd553, %rd562, %rd342;
$L__BB196_103:
	add.s64 	%rd344, %rd1, %rd338;
	ld.global.u64 	%rd345, [%rd344];
	mul.lo.s64 	%rd209, %rd345, %rd553;
	add.s32 	%r41, %r241, -1;
	mul.wide.u32 	%rd346, %r41, 8;
	add.s64 	%rd347, %rd2, %rd346;
	ld.global.u64 	%rd210, [%rd347];
	or.b64  	%rd348, %rd552, %rd210;
	and.b64  	%rd349, %rd348, -4294967296;
	setp.ne.s64 	%p17, %rd349, 0;
	@%p17 bra 	$L__BB196_105;
	cvt.u32.u64 	%r104, %rd210;
	cvt.u32.u64 	%r105, %rd552;
	div.u32 	%r106, %r105, %r104;
	mul.lo.s32 	%r107, %r106, %r104;
	sub.s32 	%r108, %r105, %r107;
	cvt.u64.u32 	%rd554, %r106;
	cvt.u64.u32 	%rd555, %r108;
	bra.uni 	$L__BB196_106;
$L__BB196_105:
	div.s64 	%rd554, %rd552, %rd210;
	mul.lo.s64 	%rd350, %rd554, %rd210;
	sub.s64 	%rd555, %rd552, %rd350;
$L__BB196_106:
	add.s64 	%rd352, %rd1, %rd346;
	ld.global.u64 	%rd353, [%rd352];
	mad.lo.s64 	%rd217, %rd353, %rd555, %rd209;
	add.s32 	%r42, %r241, -2;
	mul.wide.u32 	%rd354, %r42, 8;
	add.s64 	%rd355, %rd2, %rd354;
	ld.global.u64 	%rd218, [%rd355];
	or.b64  	%rd356, %rd554, %rd218;
	and.b64  	%rd357, %rd356, -4294967296;
	setp.ne.s64 	%p18, %rd357, 0;
	@%p18 bra 	$L__BB196_108;
	cvt.u32.u64 	%r109, %rd218;
	cvt.u32.u64 	%r110, %rd554;
	div.u32 	%r111, %r110, %r109;
	mul.lo.s32 	%r112, %r111, %r109;
	sub.s32 	%r113, %r110, %r112;
	cvt.u64.u32 	%rd556, %r111;
	cvt.u64.u32 	%rd557, %r113;
	bra.uni 	$L__BB196_109;
$L__BB196_108:
	div.s64 	%rd556, %rd554, %rd218;
	mul.lo.s64 	%rd358, %rd556, %rd218;
	sub.s64 	%rd557, %rd554, %rd358;
$L__BB196_109:
	add.s64 	%rd360, %rd1, %rd354;
	ld.global.u64 	%rd361, [%rd360];
	mad.lo.s64 	%rd225, %rd361, %rd557, %rd217;
	add.s32 	%r43, %r241, -3;
	mul.wide.u32 	%rd362, %r43, 8;
	add.s64 	%rd363, %rd2, %rd362;
	ld.global.u64 	%rd226, [%rd363];
	or.b64  	%rd364, %rd556, %rd226;
	and.b64  	%rd365, %rd364, -4294967296;
	setp.ne.s64 	%p19, %rd365, 0;
	@%p19 bra 	$L__BB196_111;
	cvt.u32.u64 	%r114, %rd226;
	cvt.u32.u64 	%r115, %rd556;
	div.u32 	%r116, %r115, %r114;
	mul.lo.s32 	%r117, %r116, %r114;
	sub.s32 	%r118, %r115, %r117;
	cvt.u64.u32 	%rd562, %r116;
	cvt.u64.u32 	%rd559, %r118;
	bra.uni 	$L__BB196_112;
$L__BB196_111:
	div.s64 	%rd562, %rd556, %rd226;
	mul.lo.s64 	%rd366, %rd562, %rd226;
	sub.s64 	%rd559, %rd556, %rd366;
$L__BB196_112:
	add.s64 	%rd368, %rd1, %rd362;
	ld.global.u64 	%rd369, [%rd368];
	mad.lo.s64 	%rd370, %rd369, %rd559, %rd225;
	shl.b64 	%rd371, %rd370, 1;
	add.s64 	%rd571, %rd571, %rd371;
	add.s32 	%r241, %r241, -4;
$L__BB196_113:
	setp.eq.s32 	%p20, %r40, 0;
	@%p20 bra 	$L__BB196_127;
	setp.eq.s32 	%p21, %r40, 1;
	@%p21 bra 	$L__BB196_122;
	mul.wide.u32 	%rd373, %r241, 8;
	add.s64 	%rd374, %rd2, %rd373;
	ld.global.u64 	%rd237, [%rd374];
	or.b64  	%rd375, %rd562, %rd237;
	and.b64  	%rd376, %rd375, -4294967296;
	setp.ne.s64 	%p22, %rd376, 0;
	@%p22 bra 	$L__BB196_117;
	cvt.u32.u64 	%r119, %rd237;
	cvt.u32.u64 	%r120, %rd562;
	div.u32 	%r121, %r120, %r119;
	mul.lo.s32 	%r122, %r121, %r119;
	sub.s32 	%r123, %r120, %r122;
	cvt.u64.u32 	%rd563, %r121;
	cvt.u64.u32 	%rd564, %r123;
	bra.uni 	$L__BB196_118;
$L__BB196_117:
	div.s64 	%rd563, %rd562, %rd237;
	mul.lo.s64 	%rd377, %rd563, %rd237;
	sub.s64 	%rd564, %rd562, %rd377;
$L__BB196_118:
	add.s64 	%rd379, %rd1, %rd373;
	ld.global.u64 	%rd380, [%rd379];
	mul.lo.s64 	%rd244, %rd380, %rd564;
	add.s32 	%r46, %r241, -1;
	mul.wide.u32 	%rd381, %r46, 8;
	add.s64 	%rd382, %rd2, %rd381;
	ld.global.u64 	%rd245, [%rd382];
	or.b64  	%rd383, %rd563, %rd245;
	and.b64  	%rd384, %rd383, -4294967296;
	setp.ne.s64 	%p23, %rd384, 0;
	@%p23 bra 	$L__BB196_120;
	cvt.u32.u64 	%r124, %rd245;
	cvt.u32.u64 	%r125, %rd563;
	div.u32 	%r126, %r125, %r124;
	mul.lo.s32 	%r127, %r126, %r124;
	sub.s32 	%r128, %r125, %r127;
	cvt.u64.u32 	%rd562, %r126;
	cvt.u64.u32 	%rd566, %r128;
	bra.uni 	$L__BB196_121;
$L__BB196_120:
	div.s64 	%rd562, %rd563, %rd245;
	mul.lo.s64 	%rd385, %rd562, %rd245;
	sub.s64 	%rd566, %rd563, %rd385;
$L__BB196_121:
	add.s64 	%rd387, %rd1, %rd381;
	ld.global.u64 	%rd388, [%rd387];
	mad.lo.s64 	%rd389, %rd388, %rd566, %rd244;
	shl.b64 	%rd390, %rd389, 1;
	add.s64 	%rd571, %rd571, %rd390;
	add.s32 	%r241, %r241, -2;
$L__BB196_122:
	and.b32  	%r129, %r22, 1;
	setp.eq.b32 	%p24, %r129, 1;
	not.pred 	%p25, %p24;
	@%p25 bra 	$L__BB196_127;
	mul.wide.u32 	%rd391, %r241, 8;
	add.s64 	%rd392, %rd2, %rd391;
	ld.global.u64 	%rd256, [%rd392];
	or.b64  	%rd393, %rd562, %rd256;
	and.b64  	%rd394, %rd393, -4294967296;
	setp.ne.s64 	%p26, %rd394, 0;
	@%p26 bra 	$L__BB196_125;
	cvt.u32.u64 	%r130, %rd256;
	cvt.u32.u64 	%r131, %rd562;
	rem.u32 	%r132, %r131, %r130;
	cvt.u64.u32 	%rd570, %r132;
	bra.uni 	$L__BB196_126;
$L__BB196_125:
	rem.s64 	%rd570, %rd562, %rd256;
$L__BB196_126:
	add.s64 	%rd396, %rd1, %rd391;
	ld.global.u64 	%rd397, [%rd396];
	mul.lo.s64 	%rd398, %rd397, %rd570;
	shl.b64 	%rd399, %rd398, 1;
	add.s64 	%rd571, %rd571, %rd399;
$L__BB196_127:
	ld.global.u16 	%rs2, [%rd571];
	// begin inline asm
	{  cvt.f32.f16 %f22, %rs2;}

	// end inline asm
	abs.f32 	%f15, %f22;
	abs.f32 	%f16, %f15;
	setp.lt.f32 	%p27, %f16, 0f00800000;
	mul.f32 	%f24, %f16, 0f4B800000;
	selp.f32 	%f25, %f24, %f16, %p27;
	selp.f32 	%f26, 0fC1C00000, 0f00000000, %p27;
	mov.b32 	%r133, %f25;
	add.s32 	%r134, %r133, -1060439283;
	and.b32  	%r135, %r134, -8388608;
	sub.s32 	%r136, %r133, %r135;
	mov.b32 	%f27, %r136;
	cvt.rn.f32.s32 	%f28, %r135;
	fma.rn.f32 	%f29, %f28, 0f34000000, %f26;
	add.f32 	%f30, %f27, 0fBF800000;
	add.f32 	%f31, %f27, 0f3F800000;
	rcp.approx.ftz.f32 	%f32, %f31;
	add.f32 	%f33, %f30, %f30;
	mul.f32 	%f34, %f33, %f32;
	mul.f32 	%f35, %f34, %f34;
	sub.f32 	%f36, %f30, %f34;
	add.f32 	%f37, %f36, %f36;
	neg.f32 	%f38, %f34;
	fma.rn.f32 	%f39, %f38, %f30, %f37;
	mul.rn.f32 	%f40, %f32, %f39;
	fma.rn.f32 	%f41, %f35, 0f3A2C32E4, 0f3B52E7DB;
	fma.rn.f32 	%f42, %f41, %f35, 0f3C93BB73;
	fma.rn.f32 	%f43, %f42, %f35, 0f3DF6384F;
	mul.rn.f32 	%f44, %f43, %f35;
	fma.rn.f32 	%f45, %f34, 0f3FB8AA3B, %f29;
	sub.f32 	%f46, %f29, %f45;
	fma.rn.f32 	%f47, %f34, 0f3FB8AA3B, %f46;
	fma.rn.f32 	%f48, %f40, 0f3FB8AA3B, %f47;
	fma.rn.f32 	%f49, %f34, 0f32A55E34, %f48;
	mul.f32 	%f50, %f44, 0f40400000;
	fma.rn.f32 	%f51, %f50, %f40, %f49;
	fma.rn.f32 	%f52, %f44, %f34, %f51;
	add.rn.f32 	%f53, %f45, %f52;
	neg.f32 	%f54, %f45;
	add.rn.f32 	%f55, %f53, %f54;
	neg.f32 	%f56, %f55;
	add.rn.f32 	%f57, %f52, %f56;
	mov.f32 	%f58, 0f40400000;
	mul.rn.f32 	%f59, %f53, %f58;
	neg.f32 	%f60, %f59;
	fma.rn.f32 	%f61, %f53, 0f40400000, %f60;
	fma.rn.f32 	%f62, %f57, 0f40400000, %f61;
	cvt.rni.f32.f32 	%f63, %f59;
	sub.f32 	%f64, %f59, %f63;
	add.f32 	%f65, %f64, %f62;
	fma.rn.f32 	%f66, %f65, 0f391FCB8E, 0f3AAF85ED;
	fma.rn.f32 	%f67, %f66, %f65, 0f3C1D9856;
	fma.rn.f32 	%f68, %f67, %f65, 0f3D6357BB;
	fma.rn.f32 	%f69, %f68, %f65, 0f3E75FDEC;
	fma.rn.f32 	%f70, %f69, %f65, 0f3F317218;
	fma.rn.f32 	%f71, %f70, %f65, 0f3F800000;
	cvt.rzi.s32.f32 	%r137, %f63;
	setp.gt.f32 	%p28, %f63, 0f00000000;
	selp.b32 	%r138, 0, -2097152000, %p28;
	add.s32 	%r139, %r138, 2130706432;
	mov.b32 	%f72, %r139;
	mul.f32 	%f73, %f71, %f72;
	shl.b32 	%r140, %r137, 23;
	sub.s32 	%r141, %r140, %r138;
	mov.b32 	%f74, %r141;
	mul.f32 	%f75, %f73, %f74;
	abs.f32 	%f76, %f59;
	setp.gt.f32 	%p29, %f76, 0f43180000;
	setp.lt.f32 	%p30, %f59, 0f00000000;
	selp.f32 	%f77, 0f00000000, 0f7F800000, %p30;
	selp.f32 	%f17, %f77, %f75, %p29;
	setp.eq.f32 	%p31, %f15, 0f3F800000;
	mov.f32 	%f197, 0f3F800000;
	@%p31 bra 	$L__BB196_134;
	setp.num.f32 	%p32, %f16, %f16;
	@%p32 bra 	$L__BB196_130;
	mov.f32 	%f78, 0f40400000;
	add.rn.f32 	%f197, %f15, %f78;
	bra.uni 	$L__BB196_134;
$L__BB196_130:
	setp.neu.f32 	%p33, %f15, 0f00000000;
	setp.neu.f32 	%p34, %f16, 0f7F800000;
	and.pred  	%p35, %p33, %p34;
	@%p35 bra 	$L__BB196_132;
	add.f32 	%f197, %f15, %f15;
	bra.uni 	$L__BB196_134;
$L__BB196_132:
	setp.geu.f32 	%p36, %f15, 0f00000000;
	mov.f32 	%f197, %f17;
	@%p36 bra 	$L__BB196_134;
	neg.f32 	%f197, %f17;
$L__BB196_134:
	// begin inline asm
	{  cvt.rn.f16.f32 %rs3, %f197;}

	// end inline asm
	st.shared.u16 	[%r5], %rs3;
$L__BB196_135:
	bar.sync 	0;
	setp.lt.u32 	%p78, %r243, 66;
	@%p78 bra 	$L__BB196_139;
$L__BB196_136:
	shr.u32 	%r50, %r243, 1;
	setp.ge.u32 	%p79, %r1, %r50;
	@%p79 bra 	$L__BB196_138;
	ld.shared.u16 	%rs8, [%r5];
	and.b32  	%r231, %r243, 2046;
	add.s32 	%r232, %r5, %r231;
	ld.shared.u16 	%rs9, [%r232];
	// begin inline asm
	{add.f16 %rs7,%rs8,%rs9;
}
	// end inline asm
	st.shared.u16 	[%r5], %rs7;
$L__BB196_138:
	bar.sync 	0;
	setp.gt.u32 	%p80, %r243, 131;
	mov.u32 	%r243, %r50;
	@%p80 bra 	$L__BB196_136;
$L__BB196_139:
	setp.gt.u32 	%p81, %r1, 31;
	@%p81 bra 	$L__BB196_142;
	ld.shared.u16 	%rs11, [%r5];
	ld.shared.u16 	%rs12, [%r5+64];
	// begin inline asm
	{add.f16 %rs10,%rs11,%rs12;
}
	// end inline asm
	st.volatile.shared.u16 	[%r5], %rs10;
	ld.shared.u16 	%rs15, [%r5+32];
	// begin inline asm
	{add.f16 %rs13,%rs10,%rs15;
}
	// end inline asm
	st.volatile.shared.u16 	[%r5], %rs13;
	ld.shared.u16 	%rs18, [%r5+16];
	// begin inline asm
	{add.f16 %rs16,%rs13,%rs18;
}
	// end inline asm
	st.volatile.shared.u16 	[%r5], %rs16;
	ld.shared.u16 	%rs21, [%r5+8];
	// begin inline asm
	{add.f16 %rs19,%rs16,%rs21;
}
	// end inline asm
	st.volatile.shared.u16 	[%r5], %rs19;
	ld.shared.u16 	%rs24, [%r5+4];
	// begin inline asm
	{add.f16 %rs22,%rs19,%rs24;
}
	// end inline asm
	st.volatile.shared.u16 	[%r5], %rs22;
	ld.shared.u16 	%rs27, [%r5+2];
	// begin inline asm
	{add.f16 %rs25,%rs22,%rs27;
}
	// end inline asm
	st.volatile.shared.u16 	[%r5], %rs25;
	setp.ne.s32 	%p82, %r1, 0;
	@%p82 bra 	$L__BB196_142;
	ld.param.u64 	%rd486, [contiguous_reducel32_f16_param_0];
	cvt.u64.u32 	%rd480, %r2;
	mov.u32 	%r233, %ctaid.y;
	cvt.u64.u32 	%rd481, %r233;
	mad.lo.s64 	%rd482, %rd265, %rd481, %rd480;
	cvta.to.global.u64 	%rd483, %rd486;
	shl.b64 	%rd484, %rd482, 1;
	add.s64 	%rd485, %rd483, %rd484;
	ld.shared.u16 	%rs28, [reducel3sdata_f16];
	st.global.u16 	[%rd485], %rs28;
$L__BB196_142:
	ret;

}
	// .globl	contiguous_reducel322_f16
.visible .entry contiguous_reducel322_f16(
	.param .u64 .ptr .align 1 contiguous_reducel322_f16_param_0,
	.param .u64 .ptr .align 1 contiguous_reducel322_f16_param_1,
	.param .u64 contiguous_reducel322_f16_param_2,
	.param .u64 contiguous_reducel322_f16_param_3
)
{
	.reg .pred 	%p<8>;
	.reg .b16 	%rs<28>;
	.reg .b32 	%r<20>;
	.reg .b64 	%rd<27>;

	ld.param.u64 	%rd4, [contiguous_reducel322_f16_param_0];
	ld.param.u64 	%rd7, [contiguous_reducel322_f16_param_1];
	ld.param.u64 	%rd5, [contiguous_reducel322_f16_param_2];
	ld.param.u64 	%rd6, [contiguous_reducel322_f16_param_3];
	cvta.to.global.u64 	%rd1, %rd7;
	mov.u32 	%r1, %tid.x;
	mov.u32 	%r2, %ctaid.x;
	mov.u32 	%r19, %ntid.x;
	mul.lo.s32 	%r9, %r2, %r19;
	shl.b32 	%r10, %r9, 1;
	add.s32 	%r4, %r10, %r1;
	shl.b32 	%r11, %r1, 1;
	mov.u32 	%r12, reducel3sdata_f16;
	add.s32 	%r5, %r12, %r11;
	mov.b32 	%r8, 0;
	// begin inline asm
	cvt.rn.f16.s32 %rs1, %r8;
	// end inline asm
	st.shared.u16 	[%r5], %rs1;
	add.s32 	%r13, %r4, %r19;
	cvt.u64.u32 	%rd2, %r13;
	setp.le.u64 	%p1, %rd5, %rd2;
	@%p1 bra 	$L__BB197_2;
	cvt.u64.u32 	%rd12, %r4;
	mov.u32 	%r15, %ctaid.y;
	cvt.u64.u32 	%rd13, %r15;
	mul.lo.s64 	%rd14, %rd5, %rd13;
	add.s64 	%rd15, %rd14, %rd12;
	shl.b64 	%rd16, %rd15, 1;
	add.s64 	%rd17, %rd1, %rd16;
	ld.global.u16 	%rs4, [%rd17];
	add.s64 	%rd18, %rd14, %rd2;
	shl.b64 	%rd19, %rd18, 1;
	add.s64 	%rd20, %rd1, %rd19;
	ld.global.u16 	%rs5, [%rd20];
	// begin inline asm
	{add.f16 %rs3,%rs4,%rs5;
}
	// end inline asm
	st.shared.u16 	[%r5], %rs3;
	bra.uni 	$L__BB197_4;
$L__BB197_2:
	cvt.u64.u32 	%rd3, %r4;
	setp.le.u64 	%p2, %rd5, %rd3;
	@%p2 bra 	$L__BB197_4;
	mov.u32 	%r14, %ctaid.y;
	cvt.u64.u32 	%rd8, %r14;
	mad.lo.s64 	%rd9, %rd5, %rd8, %rd3;
	shl.b64 	%rd10, %rd9, 1;
	add.s64 	%rd11, %rd1, %rd10;
	ld.global.u16 	%rs2, [%rd11];
	st.shared.u16 	[%r5], %rs2;
$L__BB197_4:
	bar.sync 	0;
	setp.lt.u32 	%p3, %r19, 66;
	@%p3 bra 	$L__BB197_8;
$L__BB197_5:
	shr.u32 	%r7, %r19, 1;
	setp.ge.u32 	%p4, %r1, %r7;
	@%p4 bra 	$L__BB197_7;
	ld.shared.u16 	%rs7, [%r5];
	and.b32  	%r16, %r19, 2046;
	add.s32 	%r17, %r5, %r16;
	ld.shared.u16 	%rs8, [%r17];
	// begin inline asm
	{add.f16 %rs6,%rs7,%rs8;
}
	// end inline asm
	st.shared.u16 	[%r5], %rs6;
$L__BB197_7:
	bar.sync 	0;
	setp.gt.u32 	%p5, %r19, 131;
	mov.u32 	%r19, %r7;
	@%p5 bra 	$L__BB197_5;
$L__BB197_8:
	setp.gt.u32 	%p6, %r1, 31;
	@%p6 bra 	$L__BB197_11;
	ld.shared.u16 	%rs10, [%r5];
	ld.shared.u16 	%rs11, [%r5+64];
	// begin inline asm
	{add.f16 %rs9,%rs10,%rs11;
}
	// end inline asm
	st.volatile.shared.u16 	[%r5], %rs9;
	ld.shared.u16 	%rs14, [%r5+32];
	// begin inline asm
	{add.f16 %rs12,%rs9,%rs14;
}
	// end inline asm
	st.volatile.shared.u16 	[%r5], %rs12;
	ld.shared.u16 	%rs17, [%r5+16];
	// begin inline asm
	{add.f16 %rs15,%rs12,%rs17;
}
	// end inline asm
	st.volatile.shared.u16 	[%r5], %rs15;
	ld.shared.u16 	%rs20, [%r5+8];
	// begin inline asm
	{add.f16 %rs18,%rs15,%rs20;
}
	// end inline asm
	st.volatile.shared.u16 	[%r5], %rs18;
	ld.shared.u16 	%rs23, [%r5+4];
	// begin inline asm
	{add.f16 %rs21,%rs18,%rs23;
}
	// end inline asm
	st.volatile.shared.u16 	[%r5], %rs21;
	ld.shared.u16 	%rs26, [%r5+2];
	// begin inline asm
	{add.f16 %rs24,%rs21,%rs26;
}
	// end inline asm
	st.volatile.shared.u16 	[%r5], %rs24;
	setp.ne.s32 	%p7, %r1, 0;
	@%p7 bra 	$L__BB197_11;
	cvt.u64.u32 	%rd21, %r2;
	mov.u32 	%r18, %ctaid.y;
	cvt.u64.u32 	%rd22, %r18;
	mad.lo.s64 	%rd23, %rd6, %rd22, %rd21;
	cvta.to.global.u64 	%rd24, %rd4;
	shl.b64 	%rd25, %rd23, 1;
	add.s64 	%rd26, %rd24, %rd25;
	ld.shared.u16 	%rs27, [reducel3sdata_f16];
	st.global.u16 	[%rd26], %rs27;
$L__BB197_11:
	ret;

}
	// .globl	contiguous_reducel33_f16
.visible .entry contiguous_reducel33_f16(
	.param .u64 .ptr .align 1 contiguous_reducel33_f16_param_0,
	.param .u64 .ptr .align 1 contiguous_reducel33_f16_param_1,
	.param .u64 .ptr .align 1 contiguous_reducel33_f16_param_2,
	.param .u64 .ptr .align 1 contiguous_reducel33_f16_param_3,
	.param .u64 contiguous_reducel33_f16_param_4,
	.param .u64 contiguous_reducel33_f16_param_5,
	.param .u64 contiguous_reducel33_f16_param_6
)
{
	.reg .pred 	%p<48>;
	.reg .b16 	%rs<120>;
	.reg .b32 	%r<239>;
	.reg .b32 	%f<67>;
	.reg .b64 	%rd<308>;

	ld.param.u64 	%rd144, [contiguous_reducel33_f16_param_0];
	ld.param.u64 	%rd145, [contiguous_reducel33_f16_param_1];
	ld.param.u64 	%rd148, [contiguous_reducel33_f16_param_2];
	ld.param.u64 	%rd149, [contiguous_reducel33_f16_param_3];
	ld.param.u64 	%rd146, [contiguous_reducel33_f16_param_4];
	ld.param.u64 	%rd147, [contiguous_reducel33_f16_param_5];
	ld.param.u64 	%rd150, [contiguous_reducel33_f16_param_6];
	cvta.to.global.u64 	%rd1, %rd149;
	cvta.to.global.u64 	%rd2, %rd148;
	mov.u32 	%r1, %tid.y;
	mov.u32 	%r2, %ntid.x;
	mov.u32 	%r3, %tid.x;
	mad.lo.s32 	%r73, %r1, %r2, %r3;
	mov.u32 	%r74, %ctaid.x;
	mad.lo.s32 	%r75, %r74, %r2, %r3;
	mov.u32 	%r4, %ctaid.y;
	mov.u32 	%r5, %ntid.y;
	mad.lo.s32 	%r76, %r4, %r5, %r1;
	shl.b32 	%r77, %r73, 1;
	mov.u32 	%r78, reducel3sdata_f16;
	add.s32 	%r7, %r78, %r77;
	mov.b32 	%r72, 0;
	// begin inline asm
	cvt.rn.f16.s32 %rs17, %r72;
	// end inline asm
	st.shared.u16 	[%r7], %rs17;
	cvt.u64.u32 	%rd3, %r75;
	setp.le.u64 	%p1, %rd147, %rd3;
	cvt.u64.u32 	%rd152, %r76;
	setp.le.u64 	%p2, %rd150, %rd152;
	or.pred  	%p3, %p1, %p2;
	@%p3 bra 	$L__BB198_84;
	cvt.u32.u64 	%r79, %rd3;
	cvt.u32.u64 	%r80, %rd147;
	mad.lo.s32 	%r227, %r76, %r80, %r79;
	cvt.u32.u64 	%r9, %rd146;
	add.s32 	%r226, %r9, -1;
	setp.lt.s32 	%p4, %r226, 0;
	mov.b64 	%rd307, 0;
	@%p4 bra 	$L__BB198_59;
	setp.lt.u32 	%p5, %r226, 7;
	mov.b64 	%rd307, 0;
	@%p5 bra 	$L__BB198_30;
	add.s32 	%r222, %r9, -4;
	and.b32  	%r81, %r9, -8;
	neg.s32 	%r221, %r81;
	mov.b64 	%rd307, 0;
$L__BB198_4:
	.pragma "nounroll";
	add.s32 	%r16, %r222, 3;
	cvt.u64.u32 	%rd5, %r227;
	mul.wide.u32 	%rd157, %r16, 8;
	add.s64 	%rd158, %rd2, %rd157;
	ld.global.u64 	%rd6, [%rd158];
	and.b64  	%rd159, %rd6, -4294967296;
	setp.ne.s64 	%p6, %rd159, 0;
	@%p6 bra 	$L__BB198_6;
	cvt.u32.u64 	%r82, %rd6;
	cvt.u32.u64 	%r83, %rd5;
	div.u32 	%r84, %r83, %r82;
	mul.lo.s32 	%r85, %r84, %r82;
	sub.s32 	%r86, %r83, %r85;
	cvt.u64.u32 	%rd272, %r84;
	cvt.u64.u32 	%rd273, %r86;
	bra.uni 	$L__BB198_7;
$L__BB198_6:
	div.s64 	%rd272, %rd5, %rd6;
	mul.lo.s64 	%rd160, %rd272, %rd6;
	sub.s64 	%rd273, %rd5, %rd160;
$L__BB198_7:
	mul.wide.u32 	%rd161, %r16, 8;
	add.s64 	%rd162, %rd1, %rd161;
	ld.global.u64 	%rd163, [%rd162];
	mad.lo.s64 	%rd13, %rd163, %rd273, %rd307;
	add.s32 	%r17, %r222, 2;
	and.b64  	%rd14, %rd272, 4294967295;
	mul.wide.u32 	%rd164, %r17, 8;
	add.s64 	%rd165, %rd2, %rd164;
	ld.global.u64 	%rd15, [%rd165];
	and.b64  	%rd166, %rd15, -4294967296;
	setp.ne.s64 	%p7, %rd166, 0;
	@%p7 bra 	$L__BB198_9;
	cvt.u32.u64 	%r87, %rd15;
	cvt.u32.u64 	%r88, %rd14;
	div.u32 	%r89, %r88, %r87;
	mul.lo.s32 	%r90, %r89, %r87;
	sub.s32 	%r91, %r88, %r90;
	cvt.u64.u32 	%rd274, %r89;
	cvt.u64.u32 	%rd275, %r91;
	bra.uni 	$L__BB198_10;
$L__BB198_9:
	div.s64 	%rd274, %rd14, %rd15;
	mul.lo.s64 	%rd167, %rd274, %rd15;
	sub.s64 	%rd275, %rd14, %rd167;
$L__BB198_10:
	mul.wide.u32 	%rd168, %r17, 8;
	add.s64 	%rd169, %rd1, %rd168;
	ld.global.u64 	%rd170, [%rd169];
	mad.lo.s64 	%rd22, %rd170, %rd275, %rd13;
	add.s32 	%r18, %r222, 1;
	and.b64  	%rd23, %rd274, 4294967295;
	mul.wide.u32 	%rd171, %r18, 8;
	add.s64 	%rd172, %rd2, %rd171;
	ld.global.u64 	%rd24, [%rd172];
	and.b64  	%rd173, %rd24, -4294967296;
	setp.ne.s64 	%p8, %rd173, 0;
	@%p8 bra 	$L__BB198_12;
	cvt.u32.u64 	%r92, %rd24;
	cvt.u32.u64 	%r93, %rd23;
	div.u32 	%r94, %r93, %r92;
	mul.lo.s32 	%r95, %r94, %r92;
	sub.s32 	%r96, %r93, %r95;
	cvt.u64.u32 	%rd276, %r94;
	cvt.u64.u32 	%rd277, %r96;
	bra.uni 	$L__BB198_13;
$L__BB198_12:
	div.s64 	%rd276, %rd23, %rd24;
	mul.lo.s64 	%rd174, %rd276, %rd24;
	sub.s64 	%rd277, %rd23, %rd174;
$L__BB198_13:
	mul.wide.u32 	%rd175, %r18, 8;
	add.s64 	%rd176, %rd1, %rd175;
	ld.global.u64 	%rd177, [%rd176];
	mad.lo.s64 	%rd31, %rd177, %rd277, %rd22;
	and.b64  	%rd32, %rd276, 4294967295;
	mul.wide.u32 	%rd178, %r222, 8;
	add.s64 	%rd179, %rd2, %rd178;
	ld.global.u64 	%rd33, [%rd179];
	and.b64  	%rd180, %rd33, -4294967296;
	setp.ne.s64 	%p9, %rd180, 0;
	@%p9 bra 	$L__BB198_15;
	cvt.u32.u64 	%r97, %rd33;
	cvt.u32.u64 	%r98, %rd32;
	div.u32 	%r99, %r98, %r97;
	mul.lo.s32 	%r100, %r99, %r97;
	sub.s32 	%r101, %r98, %r100;
	cvt.u64.u32 	%rd278, %r99;
	cvt.u64.u32 	%rd279, %r101;
	bra.uni 	$L__BB198_16;
$L__BB198_15:
	div.s64 	%rd278, %rd32, %rd33;
	mul.lo.s64 	%rd181, %rd278, %rd33;
	sub.s64 	%rd279, %rd32, %rd181;
$L__BB198_16:
	mul.wide.u32 	%rd182, %r222, 8;
	add.s64 	%rd183, %rd1, %rd182;
	ld.global.u64 	%rd184, [%rd183];
	mad.lo.s64 	%rd40, %rd184, %rd279, %rd31;
	add.s32 	%r19, %r222, -1;
	and.b64  	%rd41, %rd278, 4294967295;
	mul.wide.u32 	%rd185, %r19, 8;
	add.s64 	%rd186, %rd2, %rd185;
	ld.global.u64 	%rd42, [%rd186];
	and.b64  	%rd187, %rd42, -4294967296;
	setp.ne.s64 	%p10, %rd187, 0;
	@%p10 bra 	$L__BB198_18;
	cvt.u32.u64 	%r102, %rd42;
	cvt.u32.u64 	%r103, %rd41;
	div.u32 	%r104, %r103, %r102;
	mul.lo.s32 	%r105, %r104, %r102;
	sub.s32 	%r106, %r103, %r105;
	cvt.u64.u32 	%rd280, %r104;
	cvt.u64.u32 	%rd281, %r106;
	bra.uni 	$L__BB198_19;
$L__BB198_18:
	div.s64 	%rd280, %rd41, %rd42;
	mul.lo.s64 	%rd188, %rd280, %rd42;
	sub.s64 	%rd281, %rd41, %rd188;
$L__BB198_19:
	mul.wide.u32 	%rd189, %r19, 8;
	add.s64 	%rd190, %rd1, %rd189;
	ld.global.u64 	%rd191, [%rd190];
	mad.lo.s64 	%rd49, %rd191, %rd281, %rd40;
	add.s32 	%r20, %r222, -2;
	and.b64  	%rd50, %rd280, 4294967295;
	mul.wide.u32 	%rd192, %r20, 8;
	add.s64 	%rd193, %rd2, %rd192;
	ld.global.u64 	%rd51, [%rd193];
	and.b64  	%rd194, %rd51, -4294967296;
	setp.ne.s64 	%p11, %rd194, 0;
	@%p11 bra 	$L__BB198_21;
	cvt.u32.u64 	%r107, %rd51;
	cvt.u32.u64 	%r108, %rd50;
	div.u32 	%r109, %r108, %r107;
	mul.lo.s32 	%r110, %r109, %r107;
	sub.s32 	%r111, %r108, %r110;
	cvt.u64.u32 	%rd282, %r109;
	cvt.u64.u32 	%rd283, %r111;
	bra.uni 	$L__BB198_22;
$L__BB198_21:
	div.s64 	%rd282, %rd50, %rd51;
	mul.lo.s64 	%rd195, %rd282, %rd51;
	sub.s64 	%rd283, %rd50, %rd195;
$L__BB198_22:
	mul.wide.u32 	%rd196, %r20, 8;
	add.s64 	%rd197, %rd1, %rd196;
	ld.global.u64 	%rd198, [%rd197];
	mad.lo.s64 	%rd58, %rd198, %rd283, %rd49;
	add.s32 	%r21, %r222, -3;
	and.b64  	%rd59, %rd282, 4294967295;
	mul.wide.u32 	%rd199, %r21, 8;
	add.s64 	%rd200, %rd2, %rd199;
	ld.global.u64 	%rd60, [%rd200];
	and.b64  	%rd201, %rd60, -4294967296;
	setp.ne.s64 	%p12, %rd201, 0;
	@%p12 bra 	$L__BB198_24;
	cvt.u32.u64 	%r112, %rd60;
	cvt.u32.u64 	%r113, %rd59;
	div.u32 	%r114, %r113, %r112;
	mul.lo.s32 	%r115, %r114, %r112;
	sub.s32 	%r116, %r113, %r115;
	cvt.u64.u32 	%rd284, %r114;
	cvt.u64.u32 	%rd285, %r116;
	bra.uni 	$L__BB198_25;
$L__BB198_24:
	div.s64 	%rd284, %rd59, %rd60;
	mul.lo.s64 	%rd202, %rd284, %rd60;
	sub.s64 	%rd285, %rd59, %rd202;
$L__BB198_25:
	mul.wide.u32 	%rd203, %r21, 8;
	add.s64 	%rd204, %rd1, %rd203;
	ld.global.u64 	%rd205, [%rd204];
	mad.lo.s64 	%rd67, %rd205, %rd285, %rd58;
	and.b64  	%rd68, %rd284, 4294967295;
	add.s32 	%r117, %r222, -4;
	mul.wide.u32 	%rd206, %r117, 8;
	add.s64 	%rd207, %rd2, %rd206;
	ld.global.u64 	%rd69, [%rd207];
	and.b64  	%rd208, %rd69, -4294967296;
	setp.ne.s64 	%p13, %rd208, 0;
	@%p13 bra 	$L__BB198_27;
	cvt.u32.u64 	%r118, %rd69;
	cvt.u32.u64 	%r119, %rd68;
	div.u32 	%r120, %r119, %r118;
	mul.lo.s32 	%r121, %r120, %r118;
	sub.s32 	%r122, %r119, %r121;
	cvt.u64.u32 	%rd286, %r120;
	cvt.u64.u32 	%rd287, %r122;
	bra.uni 	$L__BB198_28;
$L__BB198_27:
	div.s64 	%rd286, %rd68, %rd69;
	mul.lo.s64 	%rd209, %rd286, %rd69;
	sub.s64 	%rd287, %rd68, %rd209;
$L__BB198_28:
	mul.wide.u32 	%rd210, %r117, 8;
	add.s64 	%rd211, %rd1, %rd210;
	ld.global.u64 	%rd212, [%rd211];
	mad.lo.s64 	%rd307, %rd212, %rd287, %rd67;
	cvt.u32.u64 	%r227, %rd286;
	add.s32 	%r222, %r222, -8;
	add.s32 	%r221, %r221, 8;
	setp.ne.s32 	%p14, %r221, 0;
	@%p14 bra 	$L__BB198_4;
	add.s32 	%r226, %r222, 3;
$L__BB198_30:
	and.b32  	%r28, %r9, 7;
	setp.eq.s32 	%p15, %r28, 0;
	@%p15 bra 	$L__BB198_59;
	and.b32  	%r29, %r9, 3;
	setp.lt.u32 	%p16, %r28, 4;
	@%p16 bra 	$L__BB198_45;
	cvt.u64.u32 	%rd79, %r227;
	mul.wide.u32 	%rd214, %r226, 8;
	add.s64 	%rd215, %rd2, %rd214;
	ld.global.u64 	%rd80, [%rd215];
	and.b64  	%rd216, %rd80, -4294967296;
	setp.ne.s64 	%p17, %rd216, 0;
	@%p17 bra 	$L__BB198_34;
	cvt.u32.u64 	%r124, %rd80;
	cvt.u32.u64 	%r125, %rd79;
	div.u32 	%r126, %r125, %r124;
	mul.lo.s32 	%r127, %r126, %r124;
	sub.s32 	%r128, %r125, %r127;
	cvt.u64.u32 	%rd290, %r126;
	cvt.u64.u32 	%rd291, %r128;
	bra.uni 	$L__BB198_35;
$L__BB198_34:
	div.s64 	%rd290, %rd79, %rd80;
	mul.lo.s64 	%rd217, %rd290, %rd80;
	sub.s64 	%rd291, %rd79, %rd217;
$L__BB198_35:
	mul.wide.u32 	%rd218, %r226, 8;
	add.s64 	%rd219, %rd1, %rd218;
	ld.global.u64 	%rd220, [%rd219];
	mad.lo.s64 	%rd87, %rd220, %rd291, %rd307;
	add.s32 	%r30, %r226, -1;
	and.b64  	%rd88, %rd290, 4294967295;
	mul.wide.u32 	%rd221, %r30, 8;
	add.s64 	%rd222, %rd2, %rd221;
	ld.global.u64 	%rd89, [%rd222];
	and.b64  	%rd223, %rd89, -4294967296;
	setp.ne.s64 	%p18, %rd223, 0;
	@%p18 bra 	$L__BB198_37;
	cvt.u32.u64 	%r129, %rd89;
	cvt.u32.u64 	%r130, %rd88;
	div.u32 	%r131, %r130, %r129;
	mul.lo.s32 	%r132, %r131, %r129;
	sub.s32 	%r133, %r130, %r132;
	cvt.u64.u32 	%rd292, %r131;
	cvt.u64.u32 	%rd293, %r133;
	bra.uni 	$L__BB198_38;
$L__BB198_37:
	div.s64 	%rd292, %rd88, %rd89;
	mul.lo.s64 	%rd224, %rd292, %rd89;
	sub.s64 	%rd293, %rd88, %rd224;
$L__BB198_38:
	mul.wide.u32 	%rd225, %r30, 8;
	add.s64 	%rd226, %rd1, %rd225;
	ld.global.u64 	%rd227, [%rd226];
	mad.lo.s64 	%rd96, %rd227, %rd293, %rd87;
	add.s32 	%r31, %r226, -2;
	and.b64  	%rd97, %rd292, 4294967295;
	mul.wide.u32 	%rd228, %r31, 8;
	add.s64 	%rd229, %rd2, %rd228;
	ld.global.u64 	%rd98, [%rd229];
	and.b64  	%rd230, %rd98, -4294967296;
	setp.ne.s64 	%p19, %rd230, 0;
	@%p19 bra 	$L__BB198_40;
	cvt.u32.u64 	%r134, %rd98;
	cvt.u32.u64 	%r135, %rd97;
	div.u32 	%r136, %r135, %r134;
	mul.lo.s32 	%r137, %r136, %r134;
	sub.s32 	%r138, %r135, %r137;
	cvt.u64.u32 	%rd294, %r136;
	cvt.u64.u32 	%rd295, %r138;
	bra.uni 	$L__BB198_41;
$L__BB198_40:
	div.s64 	%rd294, %rd97, %rd98;
	mul.lo.s64 	%rd231, %rd294, %rd98;
	sub.s64 	%rd295, %rd97, %rd231;
$L__BB198_41:
	mul.wide.u32 	%rd232, %r31, 8;
	add.s64 	%rd233, %rd1, %rd232;
	ld.global.u64 	%rd234, [%rd233];
	mad.lo.s64 	%rd105, %rd234, %rd295, %rd96;
	add.s32 	%r32, %r226, -3;
	and.b64  	%rd106, %rd294, 4294967295;
	mul.wide.u32 	%rd235, %r32, 8;
	add.s64 	%rd236, %rd2, %rd235;
	ld.global.u64 	%rd107, [%rd236];
	and.b64  	%rd237, %rd107, -4294967296;
	setp.ne.s64 	%p20, %rd237, 0;
	@%p20 bra 	$L__BB198_43;
	cvt.u32.u64 	%r139, %rd107;
	cvt.u32.u64 	%r140, %rd106;
	div.u32 	%r141, %r140, %r139;
	mul.lo.s32 	%r142, %r141, %r139;
	sub.s32 	%r143, %r140, %r142;
	cvt.u64.u32 	%rd296, %r141;
	cvt.u64.u32 	%rd297, %r143;
	bra.uni 	$L__BB198_44;
$L__BB198_43:
	div.s64 	%rd296, %rd106, %rd107;
	mul.lo.s64 	%rd238, %rd296, %rd107;
	sub.s64 	%rd297, %rd106, %rd238;
$L__BB198_44:
	mul.wide.u32 	%rd239, %r32, 8;
	add.s64 	%rd240, %rd1, %rd239;
	ld.global.u64 	%rd241, [%rd240];
	mad.lo.s64 	%rd307, %rd241, %rd297, %rd105;
	cvt.u32.u64 	%r227, %rd296;
	add.s32 	%r226, %r226, -4;
$L__BB198_45:
	setp.eq.s32 	%p21, %r29, 0;
	@%p21 bra 	$L__BB198_59;
	setp.eq.s32 	%p22, %r29, 1;
	@%p22 bra 	$L__BB198_54;
	cvt.u64.u32 	%rd117, %r227;
	mul.wide.u32 	%rd243, %r226, 8;
	add.s64 	%rd244, %rd2, %rd243;
	ld.global.u64 	%rd118, [%rd244];
	and.b64  	%rd245, %rd118, -4294967296;
	setp.ne.s64 	%p23, %rd245, 0;
	@%p23 bra 	$L__BB198_49;
	cvt.u32.u64 	%r144, %rd118;
	cvt.u32.u64 	%r145, %rd117;
	div.u32 	%r146, %r145, %r144;
	mul.lo.s32 	%r147, %r146, %r144;
	sub.s32 	%r148, %r145, %r147;
	cvt.u64.u32 	%rd300, %r146;
	cvt.u64.u32 	%rd301, %r148;
	bra.uni 	$L__BB198_50;
$L__BB198_49:
	div.s64 	%rd300, %rd117, %rd118;
	mul.lo.s64 	%rd246, %rd300, %rd118;
	sub.s64 	%rd301, %rd117, %rd246;
$L__BB198_50:
	add.s64 	%rd248, %rd1, %rd243;
	ld.global.u64 	%rd249, [%rd248];
	mad.lo.s64 	%rd125, %rd249, %rd301, %rd307;
	add.s32 	%r37, %r226, -1;
	and.b64  	%rd126, %rd300, 4294967295;
	mul.wide.u32 	%rd250, %r37, 8;
	add.s64 	%rd251, %rd2, %rd250;
	ld.global.u64 	%rd127, [%rd251];
	and.b64  	%rd252, %rd127, -4294967296;
	setp.ne.s64 	%p24, %rd252, 0;
	@%p24 bra 	$L__BB198_52;
	cvt.u32.u64 	%r149, %rd127;
	cvt.u32.u64 	%r150, %rd126;
	div.u32 	%r151, %r150, %r149;
	mul.lo.s32 	%r152, %r151, %r149;
	sub.s32 	%r153, %r150, %r152;
	cvt.u64.u32 	%rd302, %r151;
	cvt.u64.u32 	%rd303, %r153;
	bra.uni 	$L__BB198_53;
$L__BB198_52:
	div.s64 	%rd302, %rd126, %rd127;
	mul.lo.s64 	%rd253, %rd302, %rd127;
	sub.s64 	%rd303, %rd126, %rd253;
$L__BB198_53:
	add.s64 	%rd255, %rd1, %rd250;
	ld.global.u64 	%rd256, [%rd255];
	mad.lo.s64 	%rd307, %rd256, %rd303, %rd125;
	cvt.u32.u64 	%r227, %rd302;
	add.s32 	%r226, %r226, -2;
$L__BB198_54:
	and.b32  	%r154, %r9, 1;
	setp.eq.b32 	%p25, %r154, 1;
	not.pred 	%p26, %p25;
	@%p26 bra 	$L__BB198_59;
	cvt.u64.u32 	%rd137, %r227;
	mul.wide.u32 	%rd257, %r226, 8;
	add.s64 	%rd258, %rd2, %rd257;
	ld.global.u64 	%rd138, [%rd258];
	and.b64  	%rd259, %rd138, -4294967296;
	setp.ne.s64 	%p27, %rd259, 0;
	@%p27 bra 	$L__BB198_57;
	cvt.u32.u64 	%r155, %rd138;
	cvt.u32.u64 	%r156, %rd137;
	rem.u32 	%r157, %r156, %r155;
	cvt.u64.u32 	%rd306, %r157;
	bra.uni 	$L__BB198_58;
$L__BB198_57:
	rem.s64 	%rd306, %rd137, %rd138;
$L__BB198_58:
	add.s64 	%rd261, %rd1, %rd257;
	ld.global.u64 	%rd262, [%rd261];
	mad.lo.s64 	%rd307, %rd262, %rd306, %rd307;
$L__BB198_59:
	cvta.to.global.u64 	%rd263, %rd145;
	shl.b64 	%rd264, %rd307, 1;
	add.s64 	%rd265, %rd263, %rd264;
	ld.global.u16 	%rs18, [%rd265];
	// begin inline asm
	{  cvt.f32.f16 %f8, %rs18;}

	// end inline asm
	abs.f32 	%f1, %f8;
	abs.f32 	%f2, %f1;
	setp.lt.f32 	%p28, %f2, 0f00800000;
	mul.f32 	%f10, %f2, 0f4B800000;
	selp.f32 	%f11, %f10, %f2, %p28;
	selp.f32 	%f12, 0fC1C00000, 0f00000000, %p28;
	mov.b32 	%r158, %f11;
	add.s32 	%r159, %r158, -1060439283;
	and.b32  	%r160, %r159, -8388608;
	sub.s32 	%r161, %r158, %r160;
	mov.b32 	%f13, %r161;
	cvt.rn.f32.s32 	%f14, %r160;
	fma.rn.f32 	%f15, %f14, 0f34000000, %f12;
	add.f32 	%f16, %f13, 0fBF800000;
	add.f32 	%f17, %f13, 0f3F800000;
	rcp.approx.ftz.f32 	%f18, %f17;
	add.f32 	%f19, %f16, %f16;
	mul.f32 	%f20, %f19, %f18;
	mul.f32 	%f21, %f20, %f20;
	sub.f32 	%f22, %f16, %f20;
	add.f32 	%f23, %f22, %f22;
	neg.f32 	%f24, %f20;
	fma.rn.f32 	%f25, %f24, %f16, %f23;
	mul.rn.f32 	%f26, %f18, %f25;
	fma.rn.f32 	%f27, %f21, 0f3A2C32E4, 0f3B52E7DB;
	fma.rn.f32 	%f28, %f27, %f21, 0f3C93BB73;
	fma.rn.f32 	%f29, %f28, %f21, 0f3DF6384F;
	mul.rn.f32 	%f30, %f29, %f21;
	fma.rn.f32 	%f31, %f20, 0f3FB8AA3B, %f15;
	sub.f32 	%f32, %f15, %f31;
	fma.rn.f32 	%f33, %f20, 0f3FB8AA3B, %f32;
	fma.rn.f32 	%f34, %f26, 0f3FB8AA3B, %f33;
	fma.rn.f32 	%f35, %f20, 0f32A55E34, %f34;
	mul.f32 	%f36, %f30, 0f40400000;
	fma.rn.f32 	%f37, %f36, %f26, %f35;
	fma.rn.f32 	%f38, %f30, %f20, %f37;
	add.rn.f32 	%f39, %f31, %f38;
	neg.f32 	%f40, %f31;
	add.rn.f32 	%f41, %f39, %f40;
	neg.f32 	%f42, %f41;
	add.rn.f32 	%f43, %f38, %f42;
	mov.f32 	%f44, 0f40400000;
	mul.rn.f32 	%f45, %f39, %f44;
	neg.f32 	%f46, %f45;
	fma.rn.f32 	%f47, %f39, 0f40400000, %f46;
	fma.rn.f32 	%f48, %f43, 0f40400000, %f47;
	cvt.rni.f32.f32 	%f49, %f45;
	sub.f32 	%f50, %f45, %f49;
	add.f32 	%f51, %f50, %f48;
	fma.rn.f32 	%f52, %f51, 0f391FCB8E, 0f3AAF85ED;
	fma.rn.f32 	%f53, %f52, %f51, 0f3C1D9856;
	fma.rn.f32 	%f54, %f53, %f51, 0f3D6357BB;
	fma.rn.f32 	%f55, %f54, %f51, 0f3E75FDEC;
	fma.rn.f32 	%f56, %f55, %f51, 0f3F317218;
	fma.rn.f32 	%f57, %f56, %f51, 0f3F800000;
	cvt.rzi.s32.f32 	%r162, %f49;
	setp.gt.f32 	%p29, %f49, 0f00000000;
	selp.b32 	%r163, 0, -2097152000, %p29;
	add.s32 	%r164, %r163, 2130706432;
	mov.b32 	%f58, %r164;
	mul.f32 	%f59, %f57, %f58;
	shl.b32 	%r165, %r162, 23;
	sub.s32 	%r166, %r165, %r163;
	mov.b32 	%f60, %r166;
	mul.f32 	%f61, %f59, %f60;
	abs.f32 	%f62, %f45;
	setp.gt.f32 	%p30, %f62, 0f43180000;
	setp.lt.f32 	%p31, %f45, 0f00000000;
	selp.f32 	%f63, 0f00000000, 0f7F800000, %p31;
	selp.f32 	%f3, %f63, %f61, %p30;
	setp.eq.f32 	%p32, %f1, 0f3F800000;
	mov.f32 	%f66, 0f3F800000;
	@%p32 bra 	$L__BB198_66;
	setp.num.f32 	%p33, %f2, %f2;
	@%p33 bra 	$L__BB198_62;
	mov.f32 	%f64, 0f40400000;
	add.rn.f32 	%f66, %f1, %f64;
	bra.uni 	$L__BB198_66;
$L__BB198_62:
	setp.neu.f32 	%p34, %f1, 0f00000000;
	setp.neu.f32 	%p35, %f2, 0f7F800000;
	and.pred  	%p36, %p34, %p35;
	@%p36 bra 	$L__BB198_64;
	add.f32 	%f66, %f1, %f1;
	bra.uni 	$L__BB198_66;
$L__BB198_64:
	setp.geu.f32 	%p37, %f1, 0f00000000;
	mov.f32 	%f66, %f3;
	@%p37 bra 	$L__BB198_66;
	neg.f32 	%f66, %f3;
$L__BB198_66:
	// begin inline asm
	{  cvt.rn.f16.f32 %rs19, %f66;}

	// end inline asm
	st.shared.u16 	[%r7], %rs19;
	bar.sync 	0;
	setp.ne.s32 	%p38, %r1, 0;
	@%p38 bra 	$L__BB198_84;
	setp.gt.u32 	%p39, %r5, 1;
	@%p39 bra 	$L__BB198_69;
	shl.b32 	%r167, %r3, 1;
	mov.u32 	%r168, reducel3sdata_f16;
	add.s32 	%r169, %r168, %r167;
	ld.shared.u16 	%rs118, [%r169];
	bra.uni 	$L__BB198_83;
$L__BB198_69:
	shl.b32 	%r171, %r3, 1;
	mov.u32 	%r172, reducel3sdata_f16;
	add.s32 	%r42, %r172, %r171;
	ld.shared.u16 	%rs118, [%r42];
	add.s32 	%r43, %r5, -1;
	add.s32 	%r173, %r5, -2;
	and.b32  	%r44, %r43, 15;
	setp.lt.u32 	%p40, %r173, 15;
	mov.b32 	%r235, 1;
	@%p40 bra 	$L__BB198_73;
	and.b32  	%r176, %r43, -16;
	neg.s32 	%r232, %r176;
	shl.b32 	%r46, %r2, 1;
	add.s32 	%r178, %r171, %r46;
	add.s32 	%r230, %r172, %r178;
	shl.b32 	%r48, %r2, 5;
	mov.b32 	%r233, 1;
	mov.b32 	%r231, 0;
$L__BB198_71:
	.pragma "nounroll";
	mul.lo.s32 	%r180, %r233, %r2;
	shl.b32 	%r181, %r180, 1;
	add.s32 	%r182, %r42, %r181;
	ld.shared.u16 	%rs23, [%r230];
	// begin inline asm
	{add.f16 %rs21,%rs118,%rs23;
}
	// end inline asm
	add.s32 	%r183, %r182, %r46;
	ld.shared.u16 	%rs26, [%r183];
	// begin inline asm
	{add.f16 %rs24,%rs21,%rs26;
}
	// end inline asm
	add.s32 	%r184, %r183, %r46;
	ld.shared.u16 	%rs29, [%r184];
	// begin inline asm
	{add.f16 %rs27,%rs24,%rs29;
}
	// end inline asm
	add.s32 	%r185, %r184, %r46;
	ld.shared.u16 	%rs32, [%r185];
	// begin inline asm
	{add.f16 %rs30,%rs27,%rs32;
}
	// end inline asm
	add.s32 	%r186, %r185, %r46;
	ld.shared.u16 	%rs35, [%r186];
	// begin inline asm
	{add.f16 %rs33,%rs30,%rs35;
}
	// end inline asm
	add.s32 	%r187, %r186, %r46;
	ld.shared.u16 	%rs38, [%r187];
	// begin inline asm
	{add.f16 %rs36,%rs33,%rs38;
}
	// end inline asm
	add.s32 	%r188, %r187, %r46;
	ld.shared.u16 	%rs41, [%r188];
	// begin inline asm
	{add.f16 %rs39,%rs36,%rs41;
}
	// end inline asm
	add.s32 	%r189, %r188, %r46;
	ld.shared.u16 	%rs44, [%r189];
	// begin inline asm
	{add.f16 %rs42,%rs39,%rs44;
}
	// end inline asm
	add.s32 	%r190, %r189, %r46;
	ld.shared.u16 	%rs47, [%r190];
	// begin inline asm
	{add.f16 %rs45,%rs42,%rs47;
}
	// end inline asm
	add.s32 	%r191, %r190, %r46;
	ld.shared.u16 	%rs50, [%r191];
	// begin inline asm
	{add.f16 %rs48,%rs45,%rs50;
}
	// end inline asm
	add.s32 	%r192, %r191, %r46;
	ld.shared.u16 	%rs53, [%r192];
	// begin inline asm
	{add.f16 %rs51,%rs48,%rs53;
}
	// end inline asm
	add.s32 	%r193, %r192, %r46;
	ld.shared.u16 	%rs56, [%r193];
	// begin inline asm
	{add.f16 %rs54,%rs51,%rs56;
}
	// end inline asm
	add.s32 	%r194, %r193, %r46;
	ld.shared.u16 	%rs59, [%r194];
	// begin inline asm
	{add.f16 %rs57,%rs54,%rs59;
}
	// end inline asm
	add.s32 	%r195, %r194, %r46;
	ld.shared.u16 	%rs62, [%r195];
	// begin inline asm
	{add.f16 %rs60,%rs57,%rs62;
}
	// end inline asm
	add.s32 	%r196, %r195, %r46;
	ld.shared.u16 	%rs65, [%r196];
	// begin inline asm
	{add.f16 %rs63,%rs60,%rs65;
}
	// end inline asm
	add.s32 	%r197, %r196, %r46;
	ld.shared.u16 	%rs68, [%r197];
	// begin inline asm
	{add.f16 %rs118,%rs63,%rs68;
}
	// end inline asm
	add.s32 	%r233, %r233, 16;
	add.s32 	%r232, %r232, 16;
	add.s32 	%r231, %r231, 16;
	add.s32 	%r230, %r230, %r48;
	setp.ne.s32 	%p41, %r232, 0;
	@%p41 bra 	$L__BB198_71;
	add.s32 	%r235, %r231, 1;
$L__BB198_73:
	setp.eq.s32 	%p42, %r44, 0;
	@%p42 bra 	$L__BB198_82;
	and.b32  	%r59, %r43, 7;
	setp.lt.u32 	%p43, %r44, 8;
	@%p43 bra 	$L__BB198_76;
	mul.lo.s32 	%r198, %r235, %r2;
	shl.b32 	%r199, %r198, 1;
	add.s32 	%r200, %r42, %r199;
	ld.shared.u16 	%rs72, [%r200];
	// begin inline asm
	{add.f16 %rs70,%rs118,%rs72;
}
	// end inline asm
	shl.b32 	%r201, %r2, 1;
	add.s32 	%r202, %r200, %r201;
	ld.shared.u16 	%rs75, [%r202];
	// begin inline asm
	{add.f16 %rs73,%rs70,%rs75;
}
	// end inline asm
	add.s32 	%r203, %r202, %r201;
	ld.shared.u16 	%rs78, [%r203];
	// begin inline asm
	{add.f16 %rs76,%rs73,%rs78;
}
	// end inline asm
	add.s32 	%r204, %r203, %r201;
	ld.shared.u16 	%rs81, [%r204];
	// begin inline asm
	{add.f16 %rs79,%rs76,%rs81;
}
	// end inline asm
	add.s32 	%r205, %r204, %r201;
	ld.shared.u16 	%rs84, [%r205];
	// begin inline asm
	{add.f16 %rs82,%rs79,%rs84;
}
	// end inline asm
	add.s32 	%r206, %r205, %r201;
	ld.shared.u16 	%rs87, [%r206];
	// begin inline asm
	{add.f16 %rs85,%rs82,%rs87;
}
	// end inline asm
	add.s32 	%r207, %r206, %r201;
	ld.shared.u16 	%rs90, [%r207];
	// begin inline asm
	{add.f16 %rs88,%rs85,%rs90;
}
	// end inline asm
	add.s32 	%r208, %r207, %r201;
	ld.shared.u16 	%rs93, [%r208];
	// begin inline asm
	{add.f16 %rs118,%rs88,%rs93;
}
	// end inline asm
	add.s32 	%r235, %r235, 8;
$L__BB198_76:
	setp.eq.s32 	%p44, %r59, 0;
	@%p44 bra 	$L__BB198_82;
	and.b32  	%r62, %r43, 3;
	setp.lt.u32 	%p45, %r59, 4;
	@%p45 bra 	$L__BB198_79;
	mul.lo.s32 	%r209, %r235, %r2;
	shl.b32 	%r210, %r209, 1;
	add.s32 	%r211, %r42, %r210;
	ld.shared.u16 	%rs97, [%r211];
	// begin inline asm
	{add.f16 %rs95,%rs118,%rs97;
}
	// end inline asm
	shl.b32 	%r212, %r2, 1;
	add.s32 	%r213, %r211, %r212;
	ld.shared.u16 	%rs100, [%r213];
	// begin inline asm
	{add.f16 %rs98,%rs95,%rs100;
}
	// end inline asm
	add.s32 	%r214, %r213, %r212;
	ld.shared.u16 	%rs103, [%r214];
	// begin inline asm
	{add.f16 %rs101,%rs98,%rs103;
}
	// end inline asm
	add.s32 	%r215, %r214, %r212;
	ld.shared.u16 	%rs106, [%r215];
	// begin inline asm
	{add.f16 %rs118,%rs101,%rs106;
}
	// end inline asm
	add.s32 	%r235, %r235, 4;
$L__BB198_79:
	setp.eq.s32 	%p46, %r62, 0;
	@%p46 bra 	$L__BB198_82;
	mul.lo.s32 	%r216, %r2, %r235;
	shl.b32 	%r217, %r216, 1;
	add.s32 	%r219, %r217, %r171;
	add.s32 	%r238, %r172, %r219;
	shl.b32 	%r66, %r2, 1;
	neg.s32 	%r237, %r62;
$L__BB198_81:
	.pragma "nounroll";
	ld.shared.u16 	%rs109, [%r238];
	// begin inline asm
	{add.f16 %rs118,%rs118,%rs109;
}
	// end inline asm
	add.s32 	%r238, %r238, %r66;
	add.s32 	%r237, %r237, 1;
	setp.ne.s32 	%p47, %r237, 0;
	@%p47 bra 	$L__BB198_81;
$L__BB198_82:
	st.shared.u16 	[%r42], %rs118;
$L__BB198_83:
	cvt.u64.u32 	%rd266, %r4;
	mad.lo.s64 	%rd267, %rd147, %rd266, %rd3;
	cvta.to.global.u64 	%rd268, %rd144;
	shl.b64 	%rd269, %rd267, 1;
	add.s64 	%rd270, %rd268, %rd269;
	st.global.u16 	[%rd270], %rs118;
$L__BB198_84:
	ret;

}
	// .globl	contiguous_reducel333_f16
.visible .entry contiguous_reducel333_f16(
	.param .u64 .ptr .align 1 contiguous_reducel333_f16_param_0,
	.param .u64 .ptr .align 1 contiguous_reducel333_f16_param_1,
	.param .u64 contiguous_reducel333_f16_param_2,
	.param .u64 contiguous_reducel333_f16_param_3,
	.param .u64 contiguous_reducel333_f16_param_4
)
{
	.reg .pred 	%p<14>;
	.reg .b16 	%rs<119>;
	.reg .b32 	%r<111>;
	.reg .b64 	%rd<16>;

	ld.param.u64 	%rd2, [contiguous_reducel333_f16_param_0];
	ld.param.u64 	%rd3, [contiguous_reducel333_f16_param_1];
	ld.param.u64 	%rd4, [contiguous_reducel333_f16_param_3];
	ld.param.u64 	%rd5, [contiguous_reducel333_f16_param_4];
	mov.u32 	%r1, %tid.y;
	mov.u32 	%r2, %ntid.x;
	mov.u32 	%r3, %tid.x;
	mad.lo.s32 	%r39, %r1, %r2, %r3;
	mov.u32 	%r40, %ctaid.x;
	mad.lo.s32 	%r41, %r40, %r2, %r3;
	mov.u32 	%r4, %ctaid.y;
	mov.u32 	%r5, %ntid.y;
	mad.lo.s32 	%r42, %r4, %r5, %r1;
	shl.b32 	%r43, %r39, 1;
	mov.u32 	%r44, reducel3sdata_f16;
	add.s32 	%r7, %r44, %r43;
	mov.b32 	%r38, 0;
	// begin inline asm
	cvt.rn.f16.s32 %rs17, %r38;
	// end inline asm
	st.shared.u16 	[%r7], %rs17;
	cvt.u64.u32 	%rd1, %r41;
	setp.le.u64 	%p1, %rd4, %rd1;
	cvt.u64.u32 	%rd7, %r42;
	setp.le.u64 	%p2, %rd5, %rd7;
	or.pred  	%p3, %p1, %p2;
	@%p3 bra 	$L__BB199_19;
	cvt.u32.u64 	%r45, %rd1;
	cvta.to.global.u64 	%rd8, %rd3;
	cvt.u32.u64 	%r46, %rd4;
	mad.lo.s32 	%r47, %r42, %r46, %r45;
	mul.wide.u32 	%rd9, %r47, 2;
	add.s64 	%rd10, %rd8, %rd9;
	ld.global.u16 	%rs18, [%rd10];
	st.shared.u16 	[%r7], %rs18;
	bar.sync 	0;
	setp.ne.s32 	%p4, %r1, 0;
	@%p4 bra 	$L__BB199_19;
	setp.gt.u32 	%p5, %r5, 1;
	@%p5 bra 	$L__BB199_4;
	shl.b32 	%r48, %r3, 1;
	add.s32 	%r50, %r44, %r48;
	ld.shared.u16 	%rs117, [%r50];
	bra.uni 	$L__BB199_18;
$L__BB199_4:
	shl.b32 	%r52, %r3, 1;
	add.s32 	%r8, %r44, %r52;
	ld.shared.u16 	%rs117, [%r8];
	add.s32 	%r9, %r5, -1;
	add.s32 	%r54, %r5, -2;
	and.b32  	%r10, %r9, 15;
	setp.lt.u32 	%p6, %r54, 15;
	mov.b32 	%r107, 1;
	@%p6 bra 	$L__BB199_8;
	and.b32  	%r57, %r9, -16;
	neg.s32 	%r104, %r57;
	shl.b32 	%r12, %r2, 1;
	add.s32 	%r59, %r52, %r12;
	add.s32 	%r102, %r44, %r59;
	shl.b32 	%r14, %r2, 5;
	mov.b32 	%r105, 1;
	mov.b32 	%r103, 0;
$L__BB199_6:
	.pragma "nounroll";
	mul.lo.s32 	%r61, %r105, %r2;
	shl.b32 	%r62, %r61, 1;
	add.s32 	%r63, %r8, %r62;
	ld.shared.u16 	%rs22, [%r102];
	// begin inline asm
	{add.f16 %rs20,%rs117,%rs22;
}
	// end inline asm
	add.s32 	%r64, %r63, %r12;
	ld.shared.u16 	%rs25, [%r64];
	// begin inline asm
	{add.f16 %rs23,%rs20,%rs25;
}
	// end inline asm
	add.s32 	%r65, %r64, %r12;
	ld.shared.u16 	%rs28, [%r65];
	// begin inline asm
	{add.f16 %rs26,%rs23,%rs28;
}
	// end inline asm
	add.s32 	%r66, %r65, %r12;
	ld.shared.u16 	%rs31, [%r66];
	// begin inline asm
	{add.f16 %rs29,%rs26,%rs31;
}
	// end inline asm
	add.s32 	%r67, %r66, %r12;
	ld.shared.u16 	%rs34, [%r67];
	// begin inline asm
	{add.f16 %rs32,%rs29,%rs34;
}
	// end inline asm
	add.s32 	%r68, %r67, %r12;
	ld.shared.u16 	%rs37, [%r68];
	// begin inline asm
	{add.f16 %rs35,%rs32,%rs37;
}
	// end inline asm
	add.s32 	%r69, %r68, %r12;
	ld.shared.u16 	%rs40, [%r69];
	// begin inline asm
	{add.f16 %rs38,%rs35,%rs40;
}
	// end inline asm
	add.s32 	%r70, %r69, %r12;
	ld.shared.u16 	%rs43, [%r70];
	// begin inline asm
	{add.f16 %rs41,%rs38,%rs43;
}
	// end inline asm
	add.s32 	%r71, %r70, %r12;
	ld.shared.u16 	%rs46, [%r71];
	// begin inline asm
	{add.f16 %rs44,%rs41,%rs46;
}
	// end inline asm
	add.s32 	%r72, %r71, %r12;
	ld.shared.u16 	%rs49, [%r72];
	// begin inline asm
	{add.f16 %rs47,%rs44,%rs49;
}
	// end inline asm
	add.s32 	%r73, %r72, %r12;
	ld.shared.u16 	%rs52, [%r73];
	// begin inline asm
	{add.f16 %rs50,%rs47,%rs52;
}
	// end inline asm
	add.s32 	%r74, %r73, %r12;
	ld.shared.u16 	%rs55, [%r74];
	// begin inline asm
	{add.f16 %rs53,%rs50,%rs55;
}
	// end inline asm
	add.s32 	%r75, %r74, %r12;
	ld.shared.u16 	%rs58, [%r75];
	// begin inline asm
	{add.f16 %rs56,%rs53,%rs58;
}
	// end inline asm
	add.s32 	%r76, %r75, %r12;
	ld.shared.u16 	%rs61, [%r76];
	// begin inline asm
	{add.f16 %rs59,%rs56,%rs61;
}
	// end inline asm
	add.s32 	%r77, %r76, %r12;
	ld.shared.u16 	%rs64, [%r77];
	// begin inline asm
	{add.f16 %rs62,%rs59,%rs64;
}
	// end inline asm
	add.s32 	%r78, %r77, %r12;
	ld.shared.u16 	%rs67, [%r78];
	// begin inline asm
	{add.f16 %rs117,%rs62,%rs67;
}
	// end inline asm
	add.s32 	%r105, %r105, 16;
	add.s32 	%r104, %r104, 16;
	add.s32 	%r103, %r103, 16;
	add.s32 	%r102, %r102, %r14;
	setp.ne.s32 	%p7, %r104, 0;
	@%p7 bra 	$L__BB199_6;
	add.s32 	%r107, %r103, 1;
$L__BB199_8:
	setp.eq.s32 	%p8, %r10, 0;
	@%p8 bra 	$L__BB199_17;
	and.b32  	%r25, %r9, 7;
	setp.lt.u32 	%p9, %r10, 8;
	@%p9 bra 	$L__BB199_11;
	mul.lo.s32 	%r79, %r107, %r2;
	shl.b32 	%r80, %r79, 1;
	add.s32 	%r81, %r8, %r80;
	ld.shared.u16 	%rs71, [%r81];
	// begin inline asm
	{add.f16 %rs69,%rs117,%rs71;
}
	// end inline asm
	shl.b32 	%r82, %r2, 1;
	add.s32 	%r83, %r81, %r82;
	ld.shared.u16 	%rs74, [%r83];
	// begin inline asm
	{add.f16 %rs72,%rs69,%rs74;
}
	// end inline asm
	add.s32 	%r84, %r83, %r82;
	ld.shared.u16 	%rs77, [%r84];
	// begin inline asm
	{add.f16 %rs75,%rs72,%rs77;
}
	// end inline asm
	add.s32 	%r85, %r84, %r82;
	ld.shared.u16 	%rs80, [%r85];
	// begin inline asm
	{add.f16 %rs78,%rs75,%rs80;
}
	// end inline asm
	add.s32 	%r86, %r85, %r82;
	ld.shared.u16 	%rs83, [%r86];
	// begin inline asm
	{add.f16 %rs81,%rs78,%rs83;
}
	// end inline asm
	add.s32 	%r87, %r86, %r82;
	ld.shared.u16 	%rs86, [%r87];
	// begin inline asm
	{add.f16 %rs84,%rs81,%rs86;
}
	// end inline asm
	add.s32 	%r88, %r87, %r82;
	ld.shared.u16 	%rs89, [%r88];
	// begin inline asm
	{add.f16 %rs87,%rs84,%rs89;
}
	// end inline asm
	add.s32 	%r89, %r88, %r82;
	ld.shared.u16 	%rs92, [%r89];
	// begin inline asm
	{add.f16 %rs117,%rs87,%rs92;
}
	// end inline asm
	add.s32 	%r107, %r107, 8;
$L__BB199_11:
	setp.eq.s32 	%p10, %r25, 0;
	@%p10 bra 	$L__BB199_17;
	and.b32  	%r28, %r9, 3;
	setp.lt.u32 	%p11, %r25, 4;
	@%p11 bra 	$L__BB199_14;
	mul.lo.s32 	%r90, %r107, %r2;
	shl.b32 	%r91, %r90, 1;
	add.s32 	%r92, %r8, %r91;
	ld.shared.u16 	%rs96, [%r92];
	// begin inline asm
	{add.f16 %rs94,%rs117,%rs96;
}
	// end inline asm
	shl.b32 	%r93, %r2, 1;
	add.s32 	%r94, %r92, %r93;
	ld.shared.u16 	%rs99, [%r94];
	// begin inline asm
	{add.f16 %rs97,%rs94,%rs99;
}
	// end inline asm
	add.s32 	%r95, %r94, %r93;
	ld.shared.u16 	%rs102, [%r95];
	// begin inline asm
	{add.f16 %rs100,%rs97,%rs102;
}
	// end inline asm
	add.s32 	%r96, %r95, %r93;
	ld.shared.u16 	%rs105, [%r96];
	// begin inline asm
	{add.f16 %rs117,%rs100,%rs105;
}
	// end inline asm
	add.s32 	%r107, %r107, 4;
$L__BB199_14:
	setp.eq.s32 	%p12, %r28, 0;
	@%p12 bra 	$L__BB199_17;
	mul.lo.s32 	%r97, %r2, %r107;
	shl.b32 	%r98, %r97, 1;
	add.s32 	%r100, %r98, %r52;
	add.s32 	%r110, %r44, %r100;
	shl.b32 	%r32, %r2, 1;
	neg.s32 	%r109, %r28;
$L__BB199_16:
	.pragma "nounroll";
	ld.shared.u16 	%rs108, [%r110];
	// begin inline asm
	{add.f16 %rs117,%rs117,%rs108;
}
	// end inline asm
	add.s32 	%r110, %r110, %r32;
	add.s32 	%r109, %r109, 1;
	setp.ne.s32 	%p13, %r109, 0;
	@%p13 bra 	$L__BB199_16;
$L__BB199_17:
	st.shared.u16 	[%r8], %rs117;
$L__BB199_18:
	cvt.u64.u32 	%rd11, %r4;
	mad.lo.s64 	%rd12, %rd4, %rd11, %rd1;
	cvta.to.global.u64 	%rd13, %rd2;
	shl.b64 	%rd14, %rd12, 1;
	add.s64 	%rd15, %rd13, %rd14;
	st.global.u16 	[%rd15], %rs117;
$L__BB199_19:
	ret;

}
	// .globl	contiguous_reducel3_bf16
.visible .entry contiguous_reducel3_bf16(
	.param .u64 .ptr .align 1 contiguous_reducel3_bf16_param_0,
	.param .u64 .ptr .align 1 contiguous_reducel3_bf16_param_1,
	.param .u64 contiguous_reducel3_bf16_param_2
)
{
	.reg .pred 	%p<38>;
	.reg .b16 	%rs<29>;
	.reg .b32 	%r<44>;
	.reg .b32 	%f<198>;
	.reg .b64 	%rd<16>;

	ld.param.u64 	%rd4, [contiguous_reducel3_bf16_param_0];
	ld.param.u64 	%rd6, [contiguous_reducel3_bf16_param_1];
	ld.param.u64 	%rd5, [contiguous_reducel3_bf16_param_2];
	cvta.to.global.u64 	%rd1, %rd6;
	mov.u32 	%r1, %tid.x;
	mov.u32 	%r2, %ctaid.x;
	mov.u32 	%r43, %ntid.x;
	mul.lo.s32 	%r9, %r2, %r43;
	shl.b32 	%r10, %r9, 1;
	add.s32 	%r4, %r10, %r1;
	shl.b32 	%r11, %r1, 1;
	mov.u32 	%r12, reducel3sdata_bf16;
	add.s32 	%r5, %r12, %r11;
	mov.b32 	%r8, 0;
	// begin inline asm
	cvt.rn.bf16.s32 %rs1, %r8;
	// end inline asm
	st.shared.u16 	[%r5], %rs1;
	add.s32 	%r13, %r4, %r43;
	cvt.u64.u32 	%rd2, %r13;
	setp.le.u64 	%p1, %rd5, %rd2;
	@%p1 bra 	$L__BB200_16;
	mul.wide.u32 	%rd9, %r4, 2;
	add.s64 	%rd10, %rd1, %rd9;
	ld.global.u16 	%rs4, [%rd10];
	// begin inline asm
	{ cvt.f32.bf16 %f80, %rs4;}

	// end inline asm
	abs.f32 	%f1, %f80;
	abs.f32 	%f2, %f1;
	setp.lt.f32 	%p13, %f2, 0f00800000;
	mul.f32 	%f82, %f2, 0f4B800000;
	selp.f32 	%f83, %f82, %f2, %p13;
	selp.f32 	%f84, 0fC1C00000, 0f00000000, %p13;
	mov.b32 	%r23, %f83;
	add.s32 	%r24, %r23, -1060439283;
	and.b32  	%r25, %r24, -8388608;
	sub.s32 	%r26, %r23, %r25;
	mov.b32 	%f85, %r26;
	cvt.rn.f32.s32 	%f86, %r25;
	fma.rn.f32 	%f87, %f86, 0f34000000, %f84;
	add.f32 	%f88, %f85, 0fBF800000;
	add.f32 	%f89, %f85, 0f3F800000;
	rcp.approx.ftz.f32 	%f90, %f89;
	add.f32 	%f91, %f88, %f88;
	mul.f32 	%f92, %f91, %f90;
	mul.f32 	%f93, %f92, %f92;
	sub.f32 	%f94, %f88, %f92;
	add.f32 	%f95, %f94, %f94;
	neg.f32 	%f96, %f92;
	fma.rn.f32 	%f97, %f96, %f88, %f95;
	mul.rn.f32 	%f98, %f90, %f97;
	fma.rn.f32 	%f99, %f93, 0f3A2C32E4, 0f3B52E7DB;
	fma.rn.f32 	%f100, %f99, %f93, 0f3C93BB73;
	fma.rn.f32 	%f101, %f100, %f93, 0f3DF6384F;
	mul.rn.f32 	%f102, %f101, %f93;
	fma.rn.f32 	%f103, %f92, 0f3FB8AA3B, %f87;
	sub.f32 	%f104, %f87, %f103;
	fma.rn.f32 	%f105, %f92, 0f3FB8AA3B, %f104;
	fma.rn.f32 	%f106, %f98, 0f3FB8AA3B, %f105;
	fma.rn.f32 	%f107, %f92, 0f32A55E34, %f106;
	mul.f32 	%f108, %f102, 0f40400000;
	fma.rn.f32 	%f109, %f108, %f98, %f107;
	fma.rn.f32 	%f110, %f102, %f92, %f109;
	add.rn.f32 	%f111, %f103, %f110;
	neg.f32 	%f112, %f103;
	add.rn.f32 	%f113, %f111, %f112;
	neg.f32 	%f114, %f113;
	add.rn.f32 	%f115, %f110, %f114;
	mov.f32 	%f116, 0f40400000;
	mul.rn.f32 	%f117, %f111, %f116;
	neg.f32 	%f118, %f117;
	fma.rn.f32 	%f119, %f111, 0f40400000, %f118;
	fma.rn.f32 	%f120, %f115, 0f40400000, %f119;
	cvt.rni.f32.f32 	%f121, %f117;
	sub.f32 	%f122, %f117, %f121;
	add.f32 	%f123, %f122, %f120;
	fma.rn.f32 	%f124, %f123, 0f391FCB8E, 0f3AAF85ED;
	fma.rn.f32 	%f125, %f124, %f123, 0f3C1D9856;
	fma.rn.f32 	%f126, %f125, %f123, 0f3D6357BB;
	fma.rn.f32 	%f127, %f126, %f123, 0f3E75FDEC;
	fma.rn.f32 	%f128, %f127, %f123, 0f3F317218;
	fma.rn.f32 	%f129, %f128, %f123, 0f3F800000;
	cvt.rzi.s32.f32 	%r27, %f121;
	setp.gt.f32 	%p14, %f121, 0f00000000;
	selp.b32 	%r28, 0, -2097152000, %p14;
	add.s32 	%r29, %r28, 2130706432;
	mov.b32 	%f130, %r29;
	mul.f32 	%f131, %f129, %f130;
	shl.b32 	%r30, %r27, 23;
	sub.s32 	%r31, %r30, %r28;
	mov.b32 	%f132, %r31;
	mul.f32 	%f133, %f131, %f132;
	abs.f32 	%f134, %f117;
	setp.gt.f32 	%p15, %f134, 0f43180000;
	setp.lt.f32 	%p16, %f117, 0f00000000;
	selp.f32 	%f135, 0f00000000, 0f7F800000, %p16;
	selp.f32 	%f3, %f135, %f133, %p15;
	setp.eq.f32 	%p17, %f1, 0f3F800000;
	mov.f32 	%f195, 0f3F800000;
	@%p17 bra 	$L__BB200_8;
	setp.num.f32 	%p18, %f2, %f2;
	@%p18 bra 	$L__BB200_4;
	mov.f32 	%f136, 0f40400000;
	add.rn.f32 	%f195, %f1, %f136;
	bra.uni 	$L__BB200_8;
$L__BB200_4:
	setp.neu.f32 	%p19, %f1, 0f00000000;
	setp.neu.f32 	%p20, %f2, 0f7F800000;
	and.pred  	%p21, %p19, %p20;
	@%p21 bra 	$L__BB200_6;
	add.f32 	%f195, %f1, %f1;
	bra.uni 	$L__BB200_8;
$L__BB200_6:
	setp.geu.f32 	%p22, %f1, 0f00000000;
	mov.f32 	%f195, %f3;
	@%p22 bra 	$L__BB200_8;
	neg.f32 	%f195, %f3;
$L__BB200_8:
	shl.b64 	%rd11, %rd2, 1;
	add.s64 	%rd12, %rd1, %rd11;
	ld.global.u16 	%rs5, [%rd12];
	// begin inline asm
	{ cvt.f32.bf16 %f137, %rs5;}

	// end inline asm
	abs.f32 	%f8, %f137;
	abs.f32 	%f9, %f8;
	setp.lt.f32 	%p23, %f9, 0f00800000;
	mul.f32 	%f139, %f9, 0f4B800000;
	selp.f32 	%f140, %f139, %f9, %p23;
	selp.f32 	%f141, 0fC1C00000, 0f00000000, %p23;
	mov.b32 	%r32, %f140;
	add.s32 	%r33, %r32, -1060439283;
	and.b32  	%r34, %r33, -8388608;
	sub.s32 	%r35, %r32, %r34;
	mov.b32 	%f142, %r35;
	cvt.rn.f32.s32 	%f143, %r34;
	fma.rn.f32 	%f144, %f143, 0f34000000, %f141;
	add.f32 	%f145, %f142, 0fBF800000;
	add.f32 	%f146, %f142, 0f3F800000;
	rcp.approx.ftz.f32 	%f147, %f146;
	add.f32 	%f148, %f145, %f145;
	mul.f32 	%f149, %f148, %f147;
	mul.f32 	%f150, %f149, %f149;
	sub.f32 	%f151, %f145, %f149;
	add.f32 	%f152, %f151, %f151;
	neg.f32 	%f153, %f149;
	fma.rn.f32 	%f154, %f153, %f145, %f152;
	mul.rn.f32 	%f155, %f147, %f154;
	fma.rn.f32 	%f156, %f150, 0f3A2C32E4, 0f3B52E7DB;
	fma.rn.f32 	%f157, %f156, %f150, 0f3C93BB73;
	fma.rn.f32 	%f158, %f157, %f150, 0f3DF6384F;
	mul.rn.f32 	%f159, %f158, %f150;
	fma.rn.f32 	%f160, %f149, 0f3FB8AA3B, %f144;
	sub.f32 	%f161, %f144, %f160;
	fma.rn.f32 	%f162, %f149, 0f3FB8AA3B, %f161;
	fma.rn.f32 	%f163, %f155, 0f3FB8AA3B, %f162;
	fma.rn.f32 	%f164, %f149, 0f32A55E34, %f163;
	mul.f32 	%f165, %f159, 0f40400000;
	fma.rn.f32 	%f166, %f165, %f155, %f164;
	fma.rn.f32 	%f167, %f159, %f149, %f166;
	add.rn.f32 	%f168, %f160, %f167;
	neg.f32 	%f169, %f160;
	add.rn.f32 	%f170, %f168, %f169;
	neg.f32 	%f171, %f170;
	add.rn.f32 	%f172, %f167, %f171;
	mov.f32 	%f173, 0f40400000;
	mul.rn.f32 	%f174, %f168, %f173;
	neg.f32 	%f175, %f174;
	fma.rn.f32 	%f176, %f168, 0f40400000, %f175;
	fma.rn.f32 	%f177, %f172, 0f40400000, %f176;
	cvt.rni.f32.f32 	%f178, %f174;
	sub.f32 	%f179, %f174, %f178;
	add.f32 	%f180, %f179, %f177;
	fma.rn.f32 	%f181, %f180, 0f391FCB8E, 0f3AAF85ED;
	fma.rn.f32 	%f182, %f181, %f180, 0f3C1D9856;
	fma.rn.f32 	%f183, %f182, %f180, 0f3D6357BB;
	fma.rn.f32 	%f184, %f183, %f180, 0f3E75FDEC;
	fma.rn.f32 	%f185, %f184, %f180, 0f3F317218;
	fma.rn.f32 	%f186, %f185, %f180, 0f3F800000;
	cvt.rzi.s32.f32 	%r36, %f178;
	setp.gt.f32 	%p24, %f178, 0f00000000;
	selp.b32 	%r37, 0, -2097152000, %p24;
	add.s32 	%r38, %r37, 2130706432;
	mov.b32 	%f187, %r38;
	mul.f32 	%f188, %f186, %f187;
	shl.b32 	%r39, %r36, 23;
	sub.s32 	%r40, %r39, %r37;
	mov.b32 	%f189, %r40;
	mul.f32 	%f190, %f188, %f189;
	abs.f32 	%f191, %f174;
	setp.gt.f32 	%p25, %f191, 0f43180000;
	setp.lt.f32 	%p26, %f174, 0f00000000;
	selp.f32 	%f192, 0f00000000, 0f7F800000, %p26;
	selp.f32 	%f10, %f192, %f190, %p25;
	setp.eq.f32 	%p27, %f8, 0f3F800000;
	mov.f32 	%f196, 0f3F800000;
	@%p27 bra 	$L__BB200_15;
	setp.num.f32 	%p28, %f9, %f9;
	@%p28 bra 	$L__BB200_11;
	mov.f32 	%f193, 0f40400000;
	add.rn.f32 	%f196, %f8, %f193;
	bra.uni 	$L__BB200_15;
$L__BB200_11:
	setp.neu.f32 	%p29, %f8, 0f00000000;
	setp.neu.f32 	%p30, %f9, 0f7F800000;
	and.pred  	%p31, %p29, %p30;
	@%p31 bra 	$L__BB200_13;
	add.f32 	%f196, %f8, %f8;
	bra.uni 	$L__BB200_15;
$L__BB200_13:
	setp.geu.f32 	%p32, %f8, 0f00000000;
	mov.f32 	%f196, %f10;
	@%p32 bra 	$L__BB200_15;
	neg.f32 	%f196, %f10;
$L__BB200_15:
	add.f32 	%f194, %f195, %f196;
	// begin inline asm
	{  cvt.rn.bf16.f32 %rs6, %f194;}

	// end inline asm
	st.shared.u16 	[%r5], %rs6;
	bra.uni 	$L__BB200_25;
$L__BB200_16:
	cvt.u64.u32 	%rd3, %r4;
	setp.le.u64 	%p2, %rd5, %rd3;
	@%p2 bra 	$L__BB200_25;
	shl.b64 	%rd7, %rd3, 1;
	add.s64 	%rd8, %rd1, %rd7;
	ld.global.u16 	%rs2, [%rd8];
	// begin inline asm
	{ cvt.f32.bf16 %f22, %rs2;}

	// end inline asm
	abs.f32 	%f15, %f22;
	abs.f32 	%f16, %f15;
	setp.lt.f32 	%p3, %f16, 0f00800000;
	mul.f32 	%f24, %f16, 0f4B800000;
	selp.f32 	%f25, %f24, %f16, %p3;
	selp.f32 	%f26, 0fC1C00000, 0f00000000, %p3;
	mov.b32 	%r14, %f25;
	add.s32 	%r15, %r14, -1060439283;
	and.b32  	%r16, %r15, -8388608;
	sub.s32 	%r17, %r14, %r16;
	mov.b32 	%f27, %r17;
	cvt.rn.f32.s32 	%f28, %r16;
	fma.rn.f32 	%f29, %f28, 0f34000000, %f26;
	add.f32 	%f30, %f27, 0fBF800000;
	add.f32 	%f31, %f27, 0f3F800000;
	rcp.approx.ftz.f32 	%f32, %f31;
	add.f32 	%f33, %f30, %f30;
	mul.f32 	%f34, %f33, %f32;
	mul.f32 	%f35, %f34, %f34;
	sub.f32 	%f36, %f30, %f34;
	add.f32 	%f37, %f36, %f36;
	neg.f32 	%f38, %f34;
	fma.rn.f32 	%f39, %f38, %f30, %f37;
	mul.rn.f32 	%f40, %f32, %f39;
	fma.rn.f32 	%f41, %f35, 0f3A2C32E4, 0f3B52E7DB;
	fma.rn.f32 	%f42, %f41, %f35, 0f3C93BB73;
	fma.rn.f32 	%f43, %f42, %f35, 0f3DF6384F;
	mul.rn.f32 	%f44, %f43, %f35;
	fma.rn.f32 	%f45, %f34, 0f3FB8AA3B, %f29;
	sub.f32 	%f46, %f29, %f45;
	fma.rn.f32 	%f47, %f34, 0f3FB8AA3B, %f46;
	fma.rn.f32 	%f48, %f40, 0f3FB8AA3B, %f47;
	fma.rn.f32 	%f49, %f34, 0f32A55E34, %f48;
	mul.f32 	%f50, %f44, 0f40400000;
	fma.rn.f32 	%f51, %f50, %f40, %f49;
	fma.rn.f32 	%f52, %f44, %f34, %f51;
	add.rn.f32 	%f53, %f45, %f52;
	neg.f32 	%f54, %f45;
	add.rn.f32 	%f55, %f53, %f54;
	neg.f32 	%f56, %f55;
	add.rn.f32 	%f57, %f52, %f56;
	mov.f32 	%f58, 0f40400000;
	mul.rn.f32 	%f59, %f53, %f58;
	neg.f32 	%f60, %f59;
	fma.rn.f32 	%f61, %f53, 0f40400000, %f60;
	fma.rn.f32 	%f62, %f57, 0f40400000, %f61;
	cvt.rni.f32.f32 	%f63, %f59;
	sub.f32 	%f64, %f59, %f63;
	add.f32 	%f65, %f64, %f62;
	fma.rn.f32 	%f66, %f65, 0f391FCB8E, 0f3AAF85ED;
	fma.rn.f32 	%f67, %f66, %f65, 0f3C1D9856;
	fma.rn.f32 	%f68, %f67, %f65, 0f3D6357BB;
	fma.rn.f32 	%f69, %f68, %f65, 0f3E75FDEC;
	fma.rn.f32 	%f70, %f69, %f65, 0f3F317218;
	fma.rn.f32 	%f71, %f70, %f65, 0f3F800000;
	cvt.rzi.s32.f32 	%r18, %f63;
	setp.gt.f32 	%p4, %f63, 0f00000000;
	selp.b32 	%r19, 0, -2097152000, %p4;
	add.s32 	%r20, %r19, 2130706432;
	mov.b32 	%f72, %r20;
	mul.f32 	%f73, %f71, %f72;
	shl.b32 	%r21, %r18, 23;
	sub.s32 	%r22, %r21, %r19;
	mov.b32 	%f74, %r22;
	mul.f32 	%f75, %f73, %f74;
	abs.f32 	%f76, %f59;
	setp.gt.f32 	%p5, %f76, 0f43180000;
	setp.lt.f32 	%p6, %f59, 0f00000000;
	selp.f32 	%f77, 0f00000000, 0f7F800000, %p6;
	selp.f32 	%f17, %f77, %f75, %p5;
	setp.eq.f32 	%p7, %f15, 0f3F800000;
	mov.f32 	%f197, 0f3F800000;
	@%p7 bra 	$L__BB200_24;
	setp.num.f32 	%p8, %f16, %f16;
	@%p8 bra 	$L__BB200_20;
	mov.f32 	%f78, 0f40400000;
	add.rn.f32 	%f197, %f15, %f78;
	bra.uni 	$L__BB200_24;
$L__BB200_20:
	setp.neu.f32 	%p9, %f15, 0f00000000;
	setp.neu.f32 	%p10, %f16, 0f7F800000;
	and.pred  	%p11, %p9, %p10;
	@%p11 bra 	$L__BB200_22;
	add.f32 	%f197, %f15, %f15;
	bra.uni 	$L__BB200_24;
$L__BB200_22:
	setp.geu.f32 	%p12, %f15, 0f00000000;
	mov.f32 	%f197, %f17;
	@%p12 bra 	$L__BB200_24;
	neg.f32 	%f197, %f17;
$L__BB200_24:
	// begin inline asm
	{  cvt.rn.bf16.f32 %rs3, %f197;}

	// end inline asm
	st.shared.u16 	[%r5], %rs3;
$L__BB200_25:
	bar.sync 	0;
	setp.lt.u32 	%p33, %r43, 66;
	@%p33 bra 	$L__BB200_29;
$L__BB200_26:
	shr.u32 	%r7, %r43, 1;
	setp.ge.u32 	%p34, %r1, %r7;
	@%p34 bra 	$L__BB200_28;
	ld.shared.u16 	%rs8, [%r5];
	and.b32  	%r41, %r43, 2046;
	add.s32 	%r42, %r5, %r41;
	ld.shared.u16 	%rs9, [%r42];
	// begin inline asm
	{ add.bf16 %rs7,%rs8,%rs9; }

	// end inline asm
	st.shared.u16 	[%r5], %rs7;
$L__BB200_28:
	bar.sync 	0;
	setp.gt.u32 	%p35, %r43, 131;
	mov.u32 	%r43, %r7;
	@%p35 bra 	$L__BB200_26;
$L__BB200_29:
	setp.gt.u32 	%p36, %r1, 31;
	@%p36 bra 	$L__BB200_32;
	ld.shared.u16 	%rs11, [%r5];
	ld.shared.u16 	%rs12, [%r5+64];
	// begin inline asm
	{ add.bf16 %rs10,%rs11,%rs12; }

	// end inline asm
	st.volatile.shared.u16 	[%r5], %rs10;
	ld.shared.u16 	%rs15, [%r5+32];
	// begin inline asm
	{ add.bf16 %rs13,%rs10,%rs15; }

	// end inline asm
	st.volatile.shared.u16 	[%r5], %rs13;
	ld.shared.u16 	%rs18, [%r5+16];
	// begin inline asm
	{ add.bf16 %rs16,%rs13,%rs18; }

	// end inline asm
	st.volatile.shared.u16 	[%r5], %rs16;
	ld.shared.u16 	%rs21, [%r5+8];
	// begin inline asm
	{ add.bf16 %rs19,%rs16,%rs21; }

	// end inline asm
	st.volatile.shared.u16 	[%r5], %rs19;
	ld.shared.u16 	%rs24, [%r5+4];
	// begin inline asm
	{ add.bf16 %rs22,%rs19,%rs24; }

	// end inline asm
	st.volatile.shared.u16 	[%r5], %rs22;
	ld.shared.u16 	%rs27, [%r5+2];
	// begin inline asm
	{ add.bf16 %rs25,%rs22,%rs27; }

	// end inline asm
	st.volatile.shared.u16 	[%r5], %rs25;
	setp.ne.s32 	%p37, %r1, 0;
	@%p37 bra 	$L__BB200_32;
	cvta.to.global.u64 	%rd13, %rd4;
	mul.wide.u32 	%rd14, %r2, 2;
	add.s64 	%rd15, %rd13, %rd14;
	ld.shared.u16 	%rs28, [reducel3sdata_bf16];
	st.global.u16 	[%rd15], %rs28;
$L__BB200_32:
	ret;

}
	// .globl	contiguous_cumulate_reducel3_bf16
.visible .entry contiguous_cumulate_reducel3_bf16(
	.param .u64 .ptr .align 1 contiguous_cumulate_reducel3_bf16_param_0,
	.param .u64 .ptr .align 1 contiguous_cumulate_reducel3_bf16_param_1,
	.param .u64 contiguous_cumulate_reducel3_bf16_param_2
)
{
	.reg .pred 	%p<8>;
	.reg .b16 	%rs<28>;
	.reg .b32 	%r<17>;
	.reg .b64 	%rd<16>;

	ld.param.u64 	%rd4, [contiguous_cumulate_reducel3_bf16_param_0];
	ld.param.u64 	%rd6, [contiguous_cumulate_reducel3_bf16_param_1];
	ld.param.u64 	%rd5, [contiguous_cumulate_reducel3_bf16_param_2];
	cvta.to.global.u64 	%rd1, %rd6;
	mov.u32 	%r1, %tid.x;
	mov.u32 	%r2, %ctaid.x;
	mov.u32 	%r16, %ntid.x;
	mul.lo.s32 	%r9, %r2, %r16;
	shl.b32 	%r10, %r9, 1;
	add.s32 	%r4, %r10, %r1;
	shl.b32 	%r11, %r1, 1;
	mov.u32 	%r12, reducel3sdata_bf16;
	add.s32 	%r5, %r12, %r11;
	mov.b32 	%r8, 0;
	// begin inline asm
	cvt.rn.bf16.s32 %rs1, %r8;
	// end inline asm
	st.shared.u16 	[%r5], %rs1;
	add.s32 	%r13, %r4, %r16;
	cvt.u64.u32 	%rd2, %r13;
	setp.le.u64 	%p1, %rd5, %rd2;
	@%p1 bra 	$L__BB201_2;
	mul.wide.u32 	%rd9, %r4, 2;
	add.s64 	%rd10, %rd1, %rd9;
	ld.global.u16 	%rs4, [%rd10];
	shl.b64 	%rd11, %rd2, 1;
	add.s64 	%rd12, %rd1, %rd11;
	ld.global.u16 	%rs5, [%rd12];
	// begin inline asm
	{ add.bf16 %rs3,%rs4,%rs5; }

	// end inline asm
	st.shared.u16 	[%r5], %rs3;
	bra.uni 	$L__BB201_4;
$L__BB201_2:
	cvt.u64.u32 	%rd3, %r4;
	setp.le.u64 	%p2, %rd5, %rd3;
	@%p2 bra 	$L__BB201_4;
	shl.b64 	%rd7, %rd3, 1;
	add.s64 	%rd8, %rd1, %rd7;
	ld.global.u16 	%rs2, [%rd8];
	st.shared.u16 	[%r5], %rs2;
$L__BB201_4:
	bar.sync 	0;
	setp.lt.u32 	%p3, %r16, 66;
	@%p3 bra 	$L__BB201_8;
$L__BB201_5:
	shr.u32 	%r7, %r16, 1;
	setp.ge.u32 	%p4, %r1, %r7;
	@%p4 bra 	$L__BB201_7;
	ld.shared.u16 	%rs7, [%r5];
	and.b32  	%r14, %r16, 2046;
	add.s32 	%r15, %r5, %r14;
	ld.shared.u16 	%rs8, [%r15];
	// begin inline asm
	{ add.bf16 %rs6,%rs7,%rs8; }

	// end inline asm
	st.shared.u16 	[%r5], %rs6;
$L__BB201_7:
	bar.sync 	0;
	setp.gt.u32 	%p5, %r16, 131;
	mov.u32 	%r16, %r7;
	@%p5 bra 	$L__BB201_5;
$L__BB201_8:
	setp.gt.u32 	%p6, %r1, 31;
	@%p6 bra 	$L__BB201_11;
	ld.shared.u16 	%rs10, [%r5];
	ld.shared.u16 	%rs11, [%r5+64];
	// begin inline asm
	{ add.bf16 %rs9,%rs10,%rs11; }

	// end inline asm
	st.volatile.shared.u16 	[%r5], %rs9;
	ld.shared.u16 	%rs14, [%r5+32];
	// begin inline asm
	{ add.bf16 %rs12,%rs9,%rs14; }

	// end inline asm
	st.volatile.shared.u16 	[%r5], %rs12;
	ld.shared.u16 	%rs17, [%r5+16];
	// begin inline asm
	{ add.bf16 %rs15,%rs12,%rs17; }

	// end inline asm
	st.volatile.shared.u16 	[%r5], %rs15;
	ld.shared.u16 	%rs20, [%r5+8];
	// begin inline asm
	{ add.bf16 %rs18,%rs15,%rs20; }

	// end inline asm
	st.volatile.shared.u16 	[%r5], %rs18;
	ld.shared.u16 	%rs23, [%r5+4];
	// begin inline asm
	{ add.bf16 %rs21,%rs18,%rs23; }

	// end inline asm
	st.volatile.shared.u16 	[%r5], %rs21;
	ld.shared.u16 	%rs26, [%r5+2];
	// begin inline asm
	{ add.bf16 %rs24,%rs21,%rs26; }

	// end inline asm
	st.volatile.shared.u16 	[%r5], %rs24;
	setp.ne.s32 	%p7, %r1, 0;
	@%p7 bra 	$L__BB201_11;
	cvta.to.global.u64 	%rd13, %rd4;
	mul.wide.u32 	%rd14, %r2, 2;
	add.s64 	%rd15, %rd13, %rd14;
	ld.shared.u16 	%rs27, [reducel3sdata_bf16];
	st.global.u16 	[%rd15], %rs27;
$L__BB201_11:
	ret;

}
	// .globl	uncontiguous_reducel3_bf16
.visible .entry uncontiguous_reducel3_bf16(
	.param .u64 .ptr .align 1 uncontiguous_reducel3_bf16_param_0,
	.param .u64 .ptr .align 1 uncontiguous_reducel3_bf16_param_1,
	.param .u64 .ptr .align 1 uncontiguous_reducel3_bf16_param_2,
	.param .u64 .ptr .align 1 uncontiguous_reducel3_bf16_param_3,
	.param .u64 uncontiguous_reducel3_bf16_param_4,
	.param .u64 uncontiguous_reducel3_bf16_param_5
)
{
	.reg .pred 	%p<83>;
	.reg .b16 	%rs<29>;
	.reg .b32 	%r<240>;
	.reg .b32 	%f<198>;
	.reg .b64 	%rd<558>;

	ld.param.u64 	%rd260, [uncontiguous_reducel3_bf16_param_0];
	ld.param.u64 	%rd263, [uncontiguous_reducel3_bf16_param_1];
	ld.param.u64 	%rd264, [uncontiguous_reducel3_bf16_param_2];
	ld.param.u64 	%rd265, [uncontiguous_reducel3_bf16_param_3];
	ld.param.u64 	%rd261, [uncontiguous_reducel3_bf16_param_4];
	ld.param.u64 	%rd262, [uncontiguous_reducel3_bf16_param_5];
	cvta.to.global.u64 	%rd1, %rd265;
	cvta.to.global.u64 	%rd2, %rd264;
	cvta.to.global.u64 	%rd3, %rd263;
	mov.u32 	%r1, %tid.x;
	mov.u32 	%r2, %ctaid.x;
	mov.u32 	%r239, %ntid.x;
	mul.lo.s32 	%r53, %r2, %r239;
	shl.b32 	%r54, %r53, 1;
	add.s32 	%r4, %r54, %r1;
	shl.b32 	%r55, %r1, 1;
	mov.u32 	%r56, reducel3sdata_bf16;
	add.s32 	%r5, %r56, %r55;
	mov.b32 	%r52, 0;
	// begin inline asm
	cvt.rn.bf16.s32 %rs1, %r52;
	// end inline asm
	st.shared.u16 	[%r5], %rs1;
	add.s32 	%r57, %r4, %r239;
	cvt.u64.u32 	%rd511, %r57;
	setp.le.u64 	%p1, %rd262, %rd511;
	@%p1 bra 	$L__BB202_68;
	cvt.u32.u64 	%r6, %rd261;
	add.s32 	%r233, %r6, -1;
	setp.lt.s32 	%p37, %r233, 0;
	mov.b64 	%rd515, 0;
	mov.u64 	%rd516, %rd515;
	@%p37 bra 	$L__BB202_53;
	cvt.u64.u32 	%rd512, %r4;
	setp.lt.u32 	%p38, %r233, 3;
	mov.b64 	%rd516, 0;
	mov.u64 	%rd515, %rd516;
	@%p38 bra 	$L__BB202_30;
	add.s32 	%r231, %r6, -2;
	and.b32  	%r142, %r6, -4;
	neg.s32 	%r230, %r142;
	mov.b64 	%rd516, 0;
$L__BB202_4:
	.pragma "nounroll";
	add.s32 	%r12, %r231, 1;
	mul.wide.u32 	%rd397, %r12, 8;
	add.s64 	%rd398, %rd2, %rd397;
	ld.global.u64 	%rd10, [%rd398];
	or.b64  	%rd399, %rd512, %rd10;
	and.b64  	%rd400, %rd399, -4294967296;
	setp.ne.s64 	%p39, %rd400, 0;
	@%p39 bra 	$L__BB202_6;
	cvt.u32.u64 	%r143, %rd10;
	cvt.u32.u64 	%r144, %rd512;
	div.u32 	%r145, %r144, %r143;
	mul.lo.s32 	%r146, %r145, %r143;
	sub.s32 	%r147, %r144, %r146;
	cvt.u64.u32 	%rd477, %r145;
	cvt.u64.u32 	%rd478, %r147;
	bra.uni 	$L__BB202_7;
$L__BB202_6:
	div.s64 	%rd477, %rd512, %rd10;
	mul.lo.s64 	%rd401, %rd477, %rd10;
	sub.s64 	%rd478, %rd512, %rd401;
$L__BB202_7:
	mul.wide.u32 	%rd402, %r12, 8;
	add.s64 	%rd403, %rd1, %rd402;
	ld.global.u64 	%rd17, [%rd403];
	mad.lo.s64 	%rd18, %rd17, %rd478, %rd515;
	or.b64  	%rd404, %rd511, %rd10;
	and.b64  	%rd405, %rd404, -4294967296;
	setp.ne.s64 	%p40, %rd405, 0;
	@%p40 bra 	$L__BB202_9;
	cvt.u32.u64 	%r148, %rd10;
	cvt.u32.u64 	%r149, %rd511;
	div.u32 	%r150, %r149, %r148;
	mul.lo.s32 	%r151, %r150, %r148;
	sub.s32 	%r152, %r149, %r151;
	cvt.u64.u32 	%rd479, %r150;
	cvt.u64.u32 	%rd480, %r152;
	bra.uni 	$L__BB202_10;
$L__BB202_9:
	div.s64 	%rd479, %rd511, %rd10;
	mul.lo.s64 	%rd406, %rd479, %rd10;
	sub.s64 	%rd480, %rd511, %rd406;
$L__BB202_10:
	mad.lo.s64 	%rd25, %rd480, %rd17, %rd516;
	add.s32 	%r13, %r231, -2;
	mul.wide.u32 	%rd407, %r231, 8;
	add.s64 	%rd408, %rd2, %rd407;
	ld.global.u64 	%rd26, [%rd408];
	or.b64  	%rd409, %rd477, %rd26;
	and.b64  	%rd410, %rd409, -4294967296;
	setp.ne.s64 	%p41, %rd410, 0;
	@%p41 bra 	$L__BB202_12;
	cvt.u32.u64 	%r153, %rd26;
	cvt.u32.u64 	%r154, %rd477;
	div.u32 	%r155, %r154, %r153;
	mul.lo.s32 	%r156, %r155, %r153;
	sub.s32 	%r157, %r154, %r156;
	cvt.u64.u32 	%rd481, %r155;
	cvt.u64.u32 	%rd482, %r157;
	bra.uni 	$L__BB202_13;
$L__BB202_12:
	div.s64 	%rd481, %rd477, %rd26;
	mul.lo.s64 	%rd411, %rd481, %rd26;
	sub.s64 	%rd482, %rd477, %rd411;
$L__BB202_13:
	mul.wide.u32 	%rd412, %r231, 8;
	add.s64 	%rd413, %rd1, %rd412;
	ld.global.u64 	%rd33, [%rd413];
	mad.lo.s64 	%rd34, %rd33, %rd482, %rd18;
	or.b64  	%rd414, %rd479, %rd26;
	and.b64  	%rd415, %rd414, -4294967296;
	setp.ne.s64 	%p42, %rd415, 0;
	@%p42 bra 	$L__BB202_15;
	cvt.u32.u64 	%r158, %rd26;
	cvt.u32.u64 	%r159, %rd479;
	div.u32 	%r160, %r159, %r158;
	mul.lo.s32 	%r161, %r160, %r158;
	sub.s32 	%r162, %r159, %r161;
	cvt.u64.u32 	%rd483, %r160;
	cvt.u64.u32 	%rd484, %r162;
	bra.uni 	$L__BB202_16;
$L__BB202_15:
	div.s64 	%rd483, %rd479, %rd26;
	mul.lo.s64 	%rd416, %rd483, %rd26;
	sub.s64 	%rd484, %rd479, %rd416;
$L__BB202_16:
	mad.lo.s64 	%rd41, %rd484, %rd33, %rd25;
	add.s32 	%r14, %r231, -1;
	mul.wide.u32 	%rd417, %r14, 8;
	add.s64 	%rd418, %rd2, %rd417;
	ld.global.u64 	%rd42, [%rd418];
	or.b64  	%rd419, %rd481, %rd42;
	and.b64  	%rd420, %rd419, -4294967296;
	setp.ne.s64 	%p43, %rd420, 0;
	@%p43 bra 	$L__BB202_18;
	cvt.u32.u64 	%r163, %rd42;
	cvt.u32.u64 	%r164, %rd481;
	div.u32 	%r165, %r164, %r163;
	mul.lo.s32 	%r166, %r165, %r163;
	sub.s32 	%r167, %r164, %r166;
	cvt.u64.u32 	%rd485, %r165;
	cvt.u64.u32 	%rd486, %r167;
	bra.uni 	$L__BB202_19;
$L__BB202_18:
	div.s64 	%rd485, %rd481, %rd42;
	mul.lo.s64 	%rd421, %rd485, %rd42;
	sub.s64 	%rd486, %rd481, %rd421;
$L__BB202_19:
	mul.wide.u32 	%rd422, %r14, 8;
	add.s64 	%rd423, %rd1, %rd422;
	ld.global.u64 	%rd49, [%rd423];
	mad.lo.s64 	%rd50, %rd49, %rd486, %rd34;
	or.b64  	%rd424, %rd483, %rd42;
	and.b64  	%rd425, %rd424, -4294967296;
	setp.ne.s64 	%p44, %rd425, 0;
	@%p44 bra 	$L__BB202_21;
	cvt.u32.u64 	%r168, %rd42;
	cvt.u32.u64 	%r169, %rd483;
	div.u32 	%r170, %r169, %r168;
	mul.lo.s32 	%r171, %r170, %r168;
	sub.s32 	%r172, %r169, %r171;
	cvt.u64.u32 	%rd487, %r170;
	cvt.u64.u32 	%rd488, %r172;
	bra.uni 	$L__BB202_22;
$L__BB202_21:
	div.s64 	%rd487, %rd483, %rd42;
	mul.lo.s64 	%rd426, %rd487, %rd42;
	sub.s64 	%rd488, %rd483, %rd426;
$L__BB202_22:
	mad.lo.s64 	%rd57, %rd488, %rd49, %rd41;
	mul.wide.u32 	%rd427, %r13, 8;
	add.s64 	%rd428, %rd2, %rd427;
	ld.global.u64 	%rd58, [%rd428];
	or.b64  	%rd429, %rd485, %rd58;
	and.b64  	%rd430, %rd429, -4294967296;
	setp.ne.s64 	%p45, %rd430, 0;
	@%p45 bra 	$L__BB202_24;
	cvt.u32.u64 	%r173, %rd58;
	cvt.u32.u64 	%r174, %rd485;
	div.u32 	%r175, %r174, %r173;
	mul.lo.s32 	%r176, %r175, %r173;
	sub.s32 	%r177, %r174, %r176;
	cvt.u64.u32 	%rd512, %r175;
	cvt.u64.u32 	%rd490, %r177;
	bra.uni 	$L__BB202_25;
$L__BB202_24:
	div.s64 	%rd512, %rd485, %rd58;
	mul.lo.s64 	%rd431, %rd512, %rd58;
	sub.s64 	%rd490, %rd485, %rd431;
$L__BB202_25:
	mul.wide.u32 	%rd432, %r13, 8;
	add.s64 	%rd433, %rd1, %rd432;
	ld.global.u64 	%rd65, [%rd433];
	mad.lo.s64 	%rd515, %rd65, %rd490, %rd50;
	or.b64  	%rd434, %rd487, %rd58;
	and.b64  	%rd435, %rd434, -4294967296;
	setp.ne.s64 	%p46, %rd435, 0;
	@%p46 bra 	$L__BB202_27;
	cvt.u32.u64 	%r178, %rd58;
	cvt.u32.u64 	%r179, %rd487;
	div.u32 	%r180, %r179, %r178;
	mul.lo.s32 	%r181, %r180, %r178;
	sub.s32 	%r182, %r179, %r181;
	cvt.u64.u32 	%rd511, %r180;
	cvt.u64.u32 	%rd492, %r182;
	bra.uni 	$L__BB202_28;
$L__BB202_27:
	div.s64 	%rd511, %rd487, %rd58;
	mul.lo.s64 	%rd436, %rd511, %rd58;
	sub.s64 	%rd492, %rd487, %rd436;
$L__BB202_28:
	mad.lo.s64 	%rd516, %rd492, %rd65, %rd57;
	add.s32 	%r231, %r231, -4;
	add.s32 	%r230, %r230, 4;
	setp.ne.s32 	%p47, %r230, 0;
	@%p47 bra 	$L__BB202_4;
	add.s32 	%r233, %r231, 1;
$L__BB202_30:
	and.b32  	%r19, %r6, 3;
	setp.eq.s32 	%p48, %r19, 0;
	@%p48 bra 	$L__BB202_53;
	setp.eq.s32 	%p49, %r19, 1;
	@%p49 bra 	$L__BB202_45;
	mul.wide.u32 	%rd438, %r233, 8;
	add.s64 	%rd439, %rd2, %rd438;
	ld.global.u64 	%rd80, [%rd439];
	or.b64  	%rd440, %rd512, %rd80;
	and.b64  	%rd441, %rd440, -4294967296;
	setp.ne.s64 	%p50, %rd441, 0;
	@%p50 bra 	$L__BB202_34;
	cvt.u32.u64 	%r183, %rd80;
	cvt.u32.u64 	%r184, %rd512;
	div.u32 	%r185, %r184, %r183;
	mul.lo.s32 	%r186, %r185, %r183;
	sub.s32 	%r187, %r184, %r186;
	cvt.u64.u32 	%rd499, %r185;
	cvt.u64.u32 	%rd500, %r187;
	bra.uni 	$L__BB202_35;
$L__BB202_34:
	div.s64 	%rd499, %rd512, %rd80;
	mul.lo.s64 	%rd442, %rd499, %rd80;
	sub.s64 	%rd500, %rd512, %rd442;
$L__BB202_35:
	add.s64 	%rd444, %rd1, %rd438;
	ld.global.u64 	%rd87, [%rd444];
	mad.lo.s64 	%rd88, %rd87, %rd500, %rd515;
	or.b64  	%rd445, %rd511, %rd80;
	and.b64  	%rd446, %rd445, -4294967296;
	setp.ne.s64 	%p51, %rd446, 0;
	@%p51 bra 	$L__BB202_37;
	cvt.u32.u64 	%r188, %rd80;
	cvt.u32.u64 	%r189, %rd511;
	div.u32 	%r190, %r189, %r188;
	mul.lo.s32 	%r191, %r190, %r188;
	sub.s32 	%r192, %r189, %r191;
	cvt.u64.u32 	%rd501, %r190;
	cvt.u64.u32 	%rd502, %r192;
	bra.uni 	$L__BB202_38;
$L__BB202_37:
	div.s64 	%rd501, %rd511, %rd80;
	mul.lo.s64 	%rd447, %rd501, %rd80;
	sub.s64 	%rd502, %rd511, %rd447;
$L__BB202_38:
	mad.lo.s64 	%rd95, %rd502, %rd87, %rd516;
	add.s32 	%r20, %r233, -1;
	mul.wide.u32 	%rd448, %r20, 8;
	add.s64 	%rd449, %rd2, %rd448;
	ld.global.u64 	%rd96, [%rd449];
	or.b64  	%rd450, %rd499, %rd96;
	and.b64  	%rd451, %rd450, -4294967296;
	setp.ne.s64 	%p52, %rd451, 0;
	@%p52 bra 	$L__BB202_40;
	cvt.u32.u64 	%r193, %rd96;
	cvt.u32.u64 	%r194, %rd499;
	div.u32 	%r195, %r194, %r193;
	mul.lo.s32 	%r196, %r195, %r193;
	sub.s32 	%r197, %r194, %r196;
	cvt.u64.u32 	%rd512, %r195;
	cvt.u64.u32 	%rd504, %r197;
	bra.uni 	$L__BB202_41;
$L__BB202_40:
	div.s64 	%rd512, %rd499, %rd96;
	mul.lo.s64 	%rd452, %rd512, %rd96;
	sub.s64 	%rd504, %rd499, %rd452;
$L__BB202_41:
	add.s64 	%rd454, %rd1, %rd448;
	ld.global.u64 	%rd103, [%rd454];
	mad.lo.s64 	%rd515, %rd103, %rd504, %rd88;
	or.b64  	%rd455, %rd501, %rd96;
	and.b64  	%rd456, %rd455, -4294967296;
	setp.ne.s64 	%p53, %rd456, 0;
	@%p53 bra 	$L__BB202_43;
	cvt.u32.u64 	%r198, %rd96;
	cvt.u32.u64 	%r199, %rd501;
	div.u32 	%r200, %r199, %r198;
	mul.lo.s32 	%r201, %r200, %r198;
	sub.s32 	%r202, %r199, %r201;
	cvt.u64.u32 	%rd511, %r200;
	cvt.u64.u32 	%rd506, %r202;
	bra.uni 	$L__BB202_44;
$L__BB202_43:
	div.s64 	%rd511, %rd501, %rd96;
	mul.lo.s64 	%rd457, %rd511, %rd96;
	sub.s64 	%rd506, %rd501, %rd457;
$L__BB202_44:
	mad.lo.s64 	%rd516, %rd506, %rd103, %rd95;
	add.s32 	%r233, %r233, -2;
$L__BB202_45:
	and.b32  	%r203, %r6, 1;
	setp.eq.b32 	%p54, %r203, 1;
	not.pred 	%p55, %p54;
	@%p55 bra 	$L__BB202_53;
	mul.wide.u32 	%rd458, %r233, 8;
	add.s64 	%rd459, %rd2, %rd458;
	ld.global.u64 	%rd118, [%rd459];
	or.b64  	%rd460, %rd512, %rd118;
	and.b64  	%rd461, %rd460, -4294967296;
	setp.ne.s64 	%p56, %rd461, 0;
	@%p56 bra 	$L__BB202_48;
	cvt.u32.u64 	%r204, %rd118;
	cvt.u32.u64 	%r205, %rd512;
	rem.u32 	%r206, %r205, %r204;
	cvt.u64.u32 	%rd513, %r206;
	bra.uni 	$L__BB202_49;
$L__BB202_48:
	rem.s64 	%rd513, %rd512, %rd118;
$L__BB202_49:
	add.s64 	%rd463, %rd1, %rd458;
	ld.global.u64 	%rd122, [%rd463];
	mad.lo.s64 	%rd515, %rd122, %rd513, %rd515;
	or.b64  	%rd464, %rd511, %rd118;
	and.b64  	%rd465, %rd464, -4294967296;
	setp.ne.s64 	%p57, %rd465, 0;
	@%p57 bra 	$L__BB202_51;
	cvt.u32.u64 	%r207, %rd118;
	cvt.u32.u64 	%r208, %rd511;
	rem.u32 	%r209, %r208, %r207;
	cvt.u64.u32 	%rd514, %r209;
	bra.uni 	$L__BB202_52;
$L__BB202_51:
	rem.s64 	%rd514, %rd511, %rd118;
$L__BB202_52:
	mad.lo.s64 	%rd516, %rd514, %rd122, %rd516;
$L__BB202_53:
	shl.b64 	%rd466, %rd515, 1;
	add.s64 	%rd467, %rd3, %rd466;
	ld.global.u16 	%rs4, [%rd467];
	// begin inline asm
	{ cvt.f32.bf16 %f80, %rs4;}

	// end inline asm
	abs.f32 	%f1, %f80;
	abs.f32 	%f2, %f1;
	setp.lt.f32 	%p58, %f2, 0f00800000;
	mul.f32 	%f82, %f2, 0f4B800000;
	selp.f32 	%f83, %f82, %f2, %p58;
	selp.f32 	%f84, 0fC1C00000, 0f00000000, %p58;
	mov.b32 	%r210, %f83;
	add.s32 	%r211, %r210, -1060439283;
	and.b32  	%r212, %r211, -8388608;
	sub.s32 	%r213, %r210, %r212;
	mov.b32 	%f85, %r213;
	cvt.rn.f32.s32 	%f86, %r212;
	fma.rn.f32 	%f87, %f86, 0f34000000, %f84;
	add.f32 	%f88, %f85, 0fBF800000;
	add.f32 	%f89, %f85, 0f3F800000;
	rcp.approx.ftz.f32 	%f90, %f89;
	add.f32 	%f91, %f88, %f88;
	mul.f32 	%f92, %f91, %f90;
	mul.f32 	%f93, %f92, %f92;
	sub.f32 	%f94, %f88, %f92;
	add.f32 	%f95, %f94, %f94;
	neg.f32 	%f96, %f92;
	fma.rn.f32 	%f97, %f96, %f88, %f95;
	mul.rn.f32 	%f98, %f90, %f97;
	fma.rn.f32 	%f99, %f93, 0f3A2C32E4, 0f3B52E7DB;
	fma.rn.f32 	%f100, %f99, %f93, 0f3C93BB73;
	fma.rn.f32 	%f101, %f100, %f93, 0f3DF6384F;
	mul.rn.f32 	%f102, %f101, %f93;
	fma.rn.f32 	%f103, %f92, 0f3FB8AA3B, %f87;
	sub.f32 	%f104, %f87, %f103;
	fma.rn.f32 	%f105, %f92, 0f3FB8AA3B, %f104;
	fma.rn.f32 	%f106, %f98, 0f3FB8AA3B, %f105;
	fma.rn.f32 	%f107, %f92, 0f32A55E34, %f106;
	mul.f32 	%f108, %f102, 0f40400000;
	fma.rn.f32 	%f109, %f108, %f98, %f107;
	fma.rn.f32 	%f110, %f102, %f92, %f109;
	add.rn.f32 	%f111, %f103, %f110;
	neg.f32 	%f112, %f103;
	add.rn.f32 	%f113, %f111, %f112;
	neg.f32 	%f114, %f113;
	add.rn.f32 	%f115, %f110, %f114;
	mov.f32 	%f116, 0f40400000;
	mul.rn.f32 	%f117, %f111, %f116;
	neg.f32 	%f118, %f117;
	fma.rn.f32 	%f119, %f111, 0f40400000, %f118;
	fma.rn.f32 	%f120, %f115, 0f40400000, %f119;
	cvt.rni.f32.f32 	%f121, %f117;
	sub.f32 	%f122, %f117, %f121;
	add.f32 	%f123, %f122, %f120;
	fma.rn.f32 	%f124, %f123, 0f391FCB8E, 0f3AAF85ED;
	fma.rn.f32 	%f125, %f124, %f123, 0f3C1D9856;
	fma.rn.f32 	%f126, %f125, %f123, 0f3D6357BB;
	fma.rn.f32 	%f127, %f126, %f123, 0f3E75FDEC;
	fma.rn.f32 	%f128, %f127, %f123, 0f3F317218;
	fma.rn.f32 	%f129, %f128, %f123, 0f3F800000;
	cvt.rzi.s32.f32 	%r214, %f121;
	setp.gt.f32 	%p59, %f121, 0f00000000;
	selp.b32 	%r215, 0, -2097152000, %p59;
	add.s32 	%r216, %r215, 2130706432;
	mov.b32 	%f130, %r216;
	mul.f32 	%f131, %f129, %f130;
	shl.b32 	%r217, %r214, 23;
	sub.s32 	%r218, %r217, %r215;
	mov.b32 	%f132, %r218;
	mul.f32 	%f133, %f131, %f132;
	abs.f32 	%f134, %f117;
	setp.gt.f32 	%p60, %f134, 0f43180000;
	setp.lt.f32 	%p61, %f117, 0f00000000;
	selp.f32 	%f135, 0f00000000, 0f7F800000, %p61;
	selp.f32 	%f3, %f135, %f133, %p60;
	setp.eq.f32 	%p62, %f1, 0f3F800000;
	mov.f32 	%f195, 0f3F800000;
	@%p62 bra 	$L__BB202_60;
	setp.num.f32 	%p63, %f2, %f2;
	@%p63 bra 	$L__BB202_56;
	mov.f32 	%f136, 0f40400000;
	add.rn.f32 	%f195, %f1, %f136;
	bra.uni 	$L__BB202_60;
$L__BB202_56:
	setp.neu.f32 	%p64, %f1, 0f00000000;
	setp.neu.f32 	%p65, %f2, 0f7F800000;
	and.pred  	%p66, %p64, %p65;
	@%p66 bra 	$L__BB202_58;
	add.f32 	%f195, %f1, %f1;
	bra.uni 	$L__BB202_60;
$L__BB202_58:
	setp.geu.f32 	%p67, %f1, 0f00000000;
	mov.f32 	%f195, %f3;
	@%p67 bra 	$L__BB202_60;
	neg.f32 	%f195, %f3;
$L__BB202_60:
	shl.b64 	%rd468, %rd516, 1;
	add.s64 	%rd469, %rd3, %rd468;
	ld.global.u16 	%rs5, [%rd469];
	// begin inline asm
	{ cvt.f32.bf16 %f137, %rs5;}

	// end inline asm
	abs.f32 	%f8, %f137;
	abs.f32 	%f9, %f8;
	setp.lt.f32 	%p68, %f9, 0f00800000;
	mul.f32 	%f139, %f9, 0f4B800000;
	selp.f32 	%f140, %f139, %f9, %p68;
	selp.f32 	%f141, 0fC1C00000, 0f00000000, %p68;
	mov.b32 	%r219, %f140;
	add.s32 	%r220, %r219, -1060439283;
	and.b32  	%r221, %r220, -8388608;
	sub.s32 	%r222, %r219, %r221;
	mov.b32 	%f142, %r222;
	cvt.rn.f32.s32 	%f143, %r221;
	fma.rn.f32 	%f144, %f143, 0f34000000, %f141;
	add.f32 	%f145, %f142, 0fBF800000;
	add.f32 	%f146, %f142, 0f3F800000;
	rcp.approx.ftz.f32 	%f147, %f146;
	add.f32 	%f148, %f145, %f145;
	mul.f32 	%f149, %f148, %f147;
	mul.f32 	%f150, %f149, %f149;
	sub.f32 	%f151, %f145, %f149;
	add.f32 	%f152, %f151, %f151;
	neg.f32 	%f153, %f149;
	fma.rn.f32 	%f154, %f153, %f145, %f152;
	mul.rn.f32 	%f155, %f147, %f154;
	fma.rn.f32 	%f156, %f150, 0f3A2C32E4, 0f3B52E7DB;
	fma.rn.f32 	%f157, %f156, %f150, 0f3C93BB73;
	fma.rn.f32 	%f158, %f157, %f150, 0f3DF6384F;
	mul.rn.f32 	%f159, %f158, %f150;
	fma.rn.f32 	%f160, %f149, 0f3FB8AA3B, %f144;
	sub.f32 	%f161, %f144, %f160;
	fma.rn.f32 	%f162, %f149, 0f3FB8AA3B, %f161;
	fma.rn.f32 	%f163, %f155, 0f3FB8AA3B, %f162;
	fma.rn.f32 	%f164, %f149, 0f32A55E34, %f163;
	mul.f32 	%f165, %f159, 0f40400000;
	fma.rn.f32 	%f166, %f165, %f155, %f164;
	fma.rn.f32 	%f167, %f159, %f149, %f166;
	add.rn.f32 	%f168, %f160, %f167;
	neg.f32 	%f169, %f160;
	add.rn.f32 	%f170, %f168, %f169;
	neg.f32 	%f171, %f170;
	add.rn.f32 	%f172, %f167, %f171;
	mov.f32 	%f173, 0f40400000;
	mul.rn.f32 	%f174, %f168, %f173;
	neg.f32 	%f175, %f174;
	fma.rn.f32 	%f176, %f168, 0f40400000, %f175;
	fma.rn.f32 	%f177, %f172, 0f40400000, %f176;
	cvt.rni.f32.f32 	%f178, %f174;
	sub.f32 	%f179, %f174, %f178;
	add.f32 	%f180, %f179, %f177;
	fma.rn.f32 	%f181, %f180, 0f391FCB8E, 0f3AAF85ED;
	fma.rn.f32 	%f182, %f181, %f180, 0f3C1D9856;
	fma.rn.f32 	%f183, %f182, %f180, 0f3D6357BB;
	fma.rn.f32 	%f184, %f183, %f180, 0f3E75FDEC;
	fma.rn.f32 	%f185, %f184, %f180, 0f3F317218;
	fma.rn.f32 	%f186, %f185, %f180, 0f3F800000;
	cvt.rzi.s32.f32 	%r223, %f178;
	setp.gt.f32 	%p69, %f178, 0f00000000;
	selp.b32 	%r224, 0, -2097152000, %p69;
	add.s32 	%r225, %r224, 2130706432;
	mov.b32 	%f187, %r225;
	mul.f32 	%f188, %f186, %f187;
	shl.b32 	%r226, %r223, 23;
	sub.s32 	%r227, %r226, %r224;
	mov.b32 	%f189, %r227;
	mul.f32 	%f190, %f188, %f189;
	abs.f32 	%f191, %f174;
	setp.gt.f32 	%p70, %f191, 0f43180000;
	setp.lt.f32 	%p71, %f174, 0f00000000;
	selp.f32 	%f192, 0f00000000, 0f7F800000, %p71;
	selp.f32 	%f10, %f192, %f190, %p70;
	setp.eq.f32 	%p72, %f8, 0f3F800000;
	mov.f32 	%f196, 0f3F800000;
	@%p72 bra 	$L__BB202_67;
	setp.num.f32 	%p73, %f9, %f9;
	@%p73 bra 	$L__BB202_63;
	mov.f32 	%f193, 0f40400000;
	add.rn.f32 	%f196, %f8, %f193;
	bra.uni 	$L__BB202_67;
$L__BB202_63:
	setp.neu.f32 	%p74, %f8, 0f00000000;
	setp.neu.f32 	%p75, %f9, 0f7F800000;
	and.pred  	%p76, %p74, %p75;
	@%p76 bra 	$L__BB202_65;
	add.f32 	%f196, %f8, %f8;
	bra.uni 	$L__BB202_67;
$L__BB202_65:
	setp.geu.f32 	%p77, %f8, 0f00000000;
	mov.f32 	%f196, %f10;
	@%p77 bra 	$L__BB202_67;
	neg.f32 	%f196, %f10;
$L__BB202_67:
	add.f32 	%f194, %f195, %f196;
	// begin inline asm
	{  cvt.rn.bf16.f32 %rs6, %f194;}

	// end inline asm
	st.shared.u16 	[%r5], %rs6;
	bra.uni 	$L__BB202_135;
$L__BB202_68:
	cvt.u64.u32 	%rd548, %r4;
	setp.le.u64 	%p2, %rd262, %rd548;
	@%p2 bra 	$L__BB202_135;
	cvt.u32.u64 	%r23, %rd261;
	add.s32 	%r237, %r23, -1;
	setp.lt.s32 	%p3, %r237, 0;
	mov.b64 	%rd557, 0;
	@%p3 bra 	$L__BB202_127;
	and.b32  	%r25, %r23, 7;
	setp.lt.u32 	%p4, %r237, 7;
	mov.b64 	%rd557, 0;
	@%p4 bra 	$L__BB202_98;
	add.s32 	%r235, %r23, -4;
	and.b32  	%r58, %r23, -8;
	neg.s32 	%r234, %r58;
	mov.b64 	%rd557, 0;
$L__BB202_72:
	.pragma "nounroll";
	add.s32 	%r30, %r235, 3;
	mul.wide.u32 	%rd270, %r30, 8;
	add.s64 	%rd271, %rd2, %rd270;
	ld.global.u64 	%rd133, [%rd271];
	or.b64  	%rd272, %rd548, %rd133;
	and.b64  	%rd273, %rd272, -4294967296;
	setp.ne.s64 	%p5, %rd273, 0;
	@%p5 bra 	$L__BB202_74;
	cvt.u32.u64 	%r59, %rd133;
	cvt.u32.u64 	%r60, %rd548;
	div.u32 	%r61, %r60, %r59;
	mul.lo.s32 	%r62, %r61, %r59;
	sub.s32 	%r63, %r60, %r62;
	cvt.u64.u32 	%rd519, %r61;
	cvt.u64.u32 	%rd520, %r63;
	bra.uni 	$L__BB202_75;
$L__BB202_74:
	div.s64 	%rd519, %rd548, %rd133;
	mul.lo.s64 	%rd274, %rd519, %rd133;
	sub.s64 	%rd520, %rd548, %rd274;
$L__BB202_75:
	add.s64 	%rd276, %rd1, %rd270;
	ld.global.u64 	%rd277, [%rd276];
	mad.lo.s64 	%rd140, %rd277, %rd520, %rd557;
	add.s32 	%r31, %r235, 2;
	mul.wide.u32 	%rd278, %r31, 8;
	add.s64 	%rd279, %rd2, %rd278;
	ld.global.u64 	%rd141, [%rd279];
	or.b64  	%rd280, %rd519, %rd141;
	and.b64  	%rd281, %rd280, -4294967296;
	setp.ne.s64 	%p6, %rd281, 0;
	@%p6 bra 	$L__BB202_77;
	cvt.u32.u64 	%r64, %rd141;
	cvt.u32.u64 	%r65, %rd519;
	div.u32 	%r66, %r65, %r64;
	mul.lo.s32 	%r67, %r66, %r64;
	sub.s32 	%r68, %r65, %r67;
	cvt.u64.u32 	%rd521, %r66;
	cvt.u64.u32 	%rd522, %r68;
	bra.uni 	$L__BB202_78;
$L__BB202_77:
	div.s64 	%rd521, %rd519, %rd141;
	mul.lo.s64 	%rd282, %rd521, %rd141;
	sub.s64 	%rd522, %rd519, %rd282;
$L__BB202_78:
	add.s64 	%rd284, %rd1, %rd278;
	ld.global.u64 	%rd285, [%rd284];
	mad.lo.s64 	%rd148, %rd285, %rd522, %rd140;
	add.s32 	%r32, %r235, 1;
	mul.wide.u32 	%rd286, %r32, 8;
	add.s64 	%rd287, %rd2, %rd286;
	ld.global.u64 	%rd149, [%rd287];
	or.b64  	%rd288, %rd521, %rd149;
	and.b64  	%rd289, %rd288, -4294967296;
	setp.ne.s64 	%p7, %rd289, 0;
	@%p7 bra 	$L__BB202_80;
	cvt.u32.u64 	%r69, %rd149;
	cvt.u32.u64 	%r70, %rd521;
	div.u32 	%r71, %r70, %r69;
	mul.lo.s32 	%r72, %r71, %r69;
	sub.s32 	%r73, %r70, %r72;
	cvt.u64.u32 	%rd523, %r71;
	cvt.u64.u32 	%rd524, %r73;
	bra.uni 	$L__BB202_81;
$L__BB202_80:
	div.s64 	%rd523, %rd521, %rd149;
	mul.lo.s64 	%rd290, %rd523, %rd149;
	sub.s64 	%rd524, %rd521, %rd290;
$L__BB202_81:
	add.s64 	%rd292, %rd1, %rd286;
	ld.global.u64 	%rd293, [%rd292];
	mad.lo.s64 	%rd156, %rd293, %rd524, %rd148;
	add.s32 	%r33, %r235, -4;
	mul.wide.u32 	%rd294, %r235, 8;
	add.s64 	%rd295, %rd2, %rd294;
	ld.global.u64 	%rd157, [%rd295];
	or.b64  	%rd296, %rd523, %rd157;
	and.b64  	%rd297, %rd296, -4294967296;
	setp.ne.s64 	%p8, %rd297, 0;
	@%p8 bra 	$L__BB202_83;
	cvt.u32.u64 	%r74, %rd157;
	cvt.u32.u64 	%r75, %rd523;
	div.u32 	%r76, %r75, %r74;
	mul.lo.s32 	%r77, %r76, %r74;
	sub.s32 	%r78, %r75, %r77;
	cvt.u64.u32 	%rd525, %r76;
	cvt.u64.u32 	%rd526, %r78;
	bra.uni 	$L__BB202_84;
$L__BB202_83:
	div.s64 	%rd525, %rd523, %rd157;
	mul.lo.s64 	%rd298, %rd525, %rd157;
	sub.s64 	%rd526, %rd523, %rd298;
$L__BB202_84:
	add.s64 	%rd300, %rd1, %rd294;
	ld.global.u64 	%rd301, [%rd300];
	mad.lo.s64 	%rd164, %rd301, %rd526, %rd156;
	add.s32 	%r34, %r235, -1;
	mul.wide.u32 	%rd302, %r34, 8;
	add.s64 	%rd303, %rd2, %rd302;
	ld.global.u64 	%rd165, [%rd303];
	or.b64  	%rd304, %rd525, %rd165;
	and.b64  	%rd305, %rd304, -4294967296;
	setp.ne.s64 	%p9, %rd305, 0;
	@%p9 bra 	$L__BB202_86;
	cvt.u32.u64 	%r79, %rd165;
	cvt.u32.u64 	%r80, %rd525;
	div.u32 	%r81, %r80, %r79;
	mul.lo.s32 	%r82, %r81, %r79;
	sub.s32 	%r83, %r80, %r82;
	cvt.u64.u32 	%rd527, %r81;
	cvt.u64.u32 	%rd528, %r83;
	bra.uni 	$L__BB202_87;
$L__BB202_86:
	div.s64 	%rd527, %rd525, %rd165;
	mul.lo.s64 	%rd306, %rd527, %rd165;
	sub.s64 	%rd528, %rd525, %rd306;
$L__BB202_87:
	add.s64 	%rd308, %rd1, %rd302;
	ld.global.u64 	%rd309, [%rd308];
	mad.lo.s64 	%rd172, %rd309, %rd528, %rd164;
	add.s32 	%r35, %r235, -2;
	mul.wide.u32 	%rd310, %r35, 8;
	add.s64 	%rd311, %rd2, %rd310;
	ld.global.u64 	%rd173, [%rd311];
	or.b64  	%rd312, %rd527, %rd173;
	and.b64  	%rd313, %rd312, -4294967296;
	setp.ne.s64 	%p10, %rd313, 0;
	@%p10 bra 	$L__BB202_89;
	cvt.u32.u64 	%r84, %rd173;
	cvt.u32.u64 	%r85, %rd527;
	div.u32 	%r86, %r85, %r84;
	mul.lo.s32 	%r87, %r86, %r84;
	sub.s32 	%r88, %r85, %r87;
	cvt.u64.u32 	%rd529, %r86;
	cvt.u64.u32 	%rd530, %r88;
	bra.uni 	$L__BB202_90;
$L__BB202_89:
	div.s64 	%rd529, %rd527, %rd173;
	mul.lo.s64 	%rd314, %rd529, %rd173;
	sub.s64 	%rd530, %rd527, %rd314;
$L__BB202_90:
	add.s64 	%rd316, %rd1, %rd310;
	ld.global.u64 	%rd317, [%rd316];
	mad.lo.s64 	%rd180, %rd317, %rd530, %rd172;
	add.s32 	%r36, %r235, -3;
	mul.wide.u32 	%rd318, %r36, 8;
	add.s64 	%rd319, %rd2, %rd318;
	ld.global.u64 	%rd181, [%rd319];
	or.b64  	%rd320, %rd529, %rd181;
	and.b64  	%rd321, %rd320, -4294967296;
	setp.ne.s64 	%p11, %rd321, 0;
	@%p11 bra 	$L__BB202_92;
	cvt.u32.u64 	%r89, %rd181;
	cvt.u32.u64 	%r90, %rd529;
	div.u32 	%r91, %r90, %r89;
	mul.lo.s32 	%r92, %r91, %r89;
	sub.s32 	%r93, %r90, %r92;
	cvt.u64.u32 	%rd531, %r91;
	cvt.u64.u32 	%rd532, %r93;
	bra.uni 	$L__BB202_93;
$L__BB202_92:
	div.s64 	%rd531, %rd529, %rd181;
	mul.lo.s64 	%rd322, %rd531, %rd181;
	sub.s64 	%rd532, %rd529, %rd322;
$L__BB202_93:
	add.s64 	%rd324, %rd1, %rd318;
	ld.global.u64 	%rd325, [%rd324];
	mad.lo.s64 	%rd188, %rd325, %rd532, %rd180;
	mul.wide.u32 	%rd326, %r33, 8;
	add.s64 	%rd327, %rd2, %rd326;
	ld.global.u64 	%rd189, [%rd327];
	or.b64  	%rd328, %rd531, %rd189;
	and.b64  	%rd329, %rd328, -4294967296;
	setp.ne.s64 	%p12, %rd329, 0;
	@%p12 bra 	$L__BB202_95;
	cvt.u32.u64 	%r94, %rd189;
	cvt.u32.u64 	%r95, %rd531;
	div.u32 	%r96, %r95, %r94;
	mul.lo.s32 	%r97, %r96, %r94;
	sub.s32 	%r98, %r95, %r97;
	cvt.u64.u32 	%rd548, %r96;
	cvt.u64.u32 	%rd534, %r98;
	bra.uni 	$L__BB202_96;
$L__BB202_95:
	div.s64 	%rd548, %rd531, %rd189;
	mul.lo.s64 	%rd330, %rd548, %rd189;
	sub.s64 	%rd534, %rd531, %rd330;
$L__BB202_96:
	add.s64 	%rd332, %rd1, %rd326;
	ld.global.u64 	%rd333, [%rd332];
	mad.lo.s64 	%rd557, %rd333, %rd534, %rd188;
	add.s32 	%r235, %r235, -8;
	add.s32 	%r234, %r234, 8;
	setp.ne.s32 	%p13, %r234, 0;
	@%p13 bra 	$L__BB202_72;
	add.s32 	%r237, %r235, 3;
$L__BB202_98:
	setp.eq.s32 	%p14, %r25, 0;
	@%p14 bra 	$L__BB202_127;
	and.b32  	%r41, %r23, 3;
	setp.lt.u32 	%p15, %r25, 4;
	@%p15 bra 	$L__BB202_113;
	mul.wide.u32 	%rd335, %r237, 8;
	add.s64 	%rd336, %rd2, %rd335;
	ld.global.u64 	%rd200, [%rd336];
	or.b64  	%rd337, %rd548, %rd200;
	and.b64  	%rd338, %rd337, -4294967296;
	setp.ne.s64 	%p16, %rd338, 0;
	@%p16 bra 	$L__BB202_102;
	cvt.u32.u64 	%r99, %rd200;
	cvt.u32.u64 	%r100, %rd548;
	div.u32 	%r101, %r100, %r99;
	mul.lo.s32 	%r102, %r101, %r99;
	sub.s32 	%r103, %r100, %r102;
	cvt.u64.u32 	%rd538, %r101;
	cvt.u64.u32 	%rd539, %r103;
	bra.uni 	$L__BB202_103;
$L__BB202_102:
	div.s64 	%rd538, %rd548, %rd200;
	mul.lo.s64 	%rd339, %rd538, %rd200;
	sub.s64 	%rd539, %rd548, %rd339;
$L__BB202_103:
	add.s64 	%rd341, %rd1, %rd335;
	ld.global.u64 	%rd342, [%rd341];
	mad.lo.s64 	%rd207, %rd342, %rd539, %rd557;
	add.s32 	%r42, %r237, -1;
	mul.wide.u32 	%rd343, %r42, 8;
	add.s64 	%rd344, %rd2, %rd343;
	ld.global.u64 	%rd208, [%rd344];
	or.b64  	%rd345, %rd538, %rd208;
	and.b64  	%rd346, %rd345, -4294967296;
	setp.ne.s64 	%p17, %rd346, 0;
	@%p17 bra 	$L__BB202_105;
	cvt.u32.u64 	%r104, %rd208;
	cvt.u32.u64 	%r105, %rd538;
	div.u32 	%r106, %r105, %r104;
	mul.lo.s32 	%r107, %r106, %r104;
	sub.s32 	%r108, %r105, %r107;
	cvt.u64.u32 	%rd540, %r106;
	cvt.u64.u32 	%rd541, %r108;
	bra.uni 	$L__BB202_106;
$L__BB202_105:
	div.s64 	%rd540, %rd538, %rd208;
	mul.lo.s64 	%rd347, %rd540, %rd208;
	sub.s64 	%rd541, %rd538, %rd347;
$L__BB202_106:
	add.s64 	%rd349, %rd1, %rd343;
	ld.global.u64 	%rd350, [%rd349];
	mad.lo.s64 	%rd215, %rd350, %rd541, %rd207;
	add.s32 	%r43, %r237, -2;
	mul.wide.u32 	%rd351, %r43, 8;
	add.s64 	%rd352, %rd2, %rd351;
	ld.global.u64 	%rd216, [%rd352];
	or.b64  	%rd353, %rd540, %rd216;
	and.b64  	%rd354, %rd353, -4294967296;
	setp.ne.s64 	%p18, %rd354, 0;
	@%p18 bra 	$L__BB202_108;
	cvt.u32.u64 	%r109, %rd216;
	cvt.u32.u64 	%r110, %rd540;
	div.u32 	%r111, %r110, %r109;
	mul.lo.s32 	%r112, %r111, %r109;
	sub.s32 	%r113, %r110, %r112;
	cvt.u64.u32 	%rd542, %r111;
	cvt.u64.u32 	%rd543, %r113;
	bra.uni 	$L__BB202_109;
$L__BB202_108:
	div.s64 	%rd542, %rd540, %rd216;
	mul.lo.s64 	%rd355, %rd542, %rd216;
	sub.s64 	%rd543, %rd540, %rd355;
$L__BB202_109:
	add.s64 	%rd357, %rd1, %rd351;
	ld.global.u64 	%rd358, [%rd357];
	mad.lo.s64 	%rd223, %rd358, %rd543, %rd215;
	add.s32 	%r44, %r237, -3;
	mul.wide.u32 	%rd359, %r44, 8;
	add.s64 	%rd360, %rd2, %rd359;
	ld.global.u64 	%rd224, [%rd360];
	or.b64  	%rd361, %rd542, %rd224;
	and.b64  	%rd362, %rd361, -4294967296;
	setp.ne.s64 	%p19, %rd362, 0;
	@%p19 bra 	$L__BB202_111;
	cvt.u32.u64 	%r114, %rd224;
	cvt.u32.u64 	%r115, %rd542;
	div.u32 	%r116, %r115, %r114;
	mul.lo.s32 	%r117, %r116, %r114;
	sub.s32 	%r118, %r115, %r117;
	cvt.u64.u32 	%rd548, %r116;
	cvt.u64.u32 	%rd545, %r118;
	bra.uni 	$L__BB202_112;
$L__BB202_111:
	div.s64 	%rd548, %rd542, %rd224;
	mul.lo.s64 	%rd363, %rd548, %rd224;
	sub.s64 	%rd545, %rd542, %rd363;
$L__BB202_112:
	add.s64 	%rd365, %rd1, %rd359;
	ld.global.u64 	%rd366, [%rd365];
	mad.lo.s64 	%rd557, %rd366, %rd545, %rd223;
	add.s32 	%r237, %r237, -4;
$L__BB202_113:
	setp.eq.s32 	%p20, %r41, 0;
	@%p20 bra 	$L__BB202_127;
	setp.eq.s32 	%p21, %r41, 1;
	@%p21 bra 	$L__BB202_122;
	mul.wide.u32 	%rd368, %r237, 8;
	add.s64 	%rd369, %rd2, %rd368;
	ld.global.u64 	%rd235, [%rd369];
	or.b64  	%rd370, %rd548, %rd235;
	and.b64  	%rd371, %rd370, -4294967296;
	setp.ne.s64 	%p22, %rd371, 0;
	@%p22 bra 	$L__BB202_117;
	cvt.u32.u64 	%r119, %rd235;
	cvt.u32.u64 	%r120, %rd548;
	div.u32 	%r121, %r120, %r119;
	mul.lo.s32 	%r122, %r121, %r119;
	sub.s32 	%r123, %r120, %r122;
	cvt.u64.u32 	%rd549, %r121;
	cvt.u64.u32 	%rd550, %r123;
	bra.uni 	$L__BB202_118;
$L__BB202_117:
	div.s64 	%rd549, %rd548, %rd235;
	mul.lo.s64 	%rd372, %rd549, %rd235;
	sub.s64 	%rd550, %rd548, %rd372;
$L__BB202_118:
	add.s64 	%rd374, %rd1, %rd368;
	ld.global.u64 	%rd375, [%rd374];
	mad.lo.s64 	%rd242, %rd375, %rd550, %rd557;
	add.s32 	%r47, %r237, -1;
	mul.wide.u32 	%rd376, %r47, 8;
	add.s64 	%rd377, %rd2, %rd376;
	ld.global.u64 	%rd243, [%rd377];
	or.b64  	%rd378, %rd549, %rd243;
	and.b64  	%rd379, %rd378, -4294967296;
	setp.ne.s64 	%p23, %rd379, 0;
	@%p23 bra 	$L__BB202_120;
	cvt.u32.u64 	%r124, %rd243;
	cvt.u32.u64 	%r125, %rd549;
	div.u32 	%r126, %r125, %r124;
	mul.lo.s32 	%r127, %r126, %r124;
	sub.s32 	%r128, %r125, %r127;
	cvt.u64.u32 	%rd548, %r126;
	cvt.u64.u32 	%rd552, %r128;
	bra.uni 	$L__BB202_121;
$L__BB202_120:
	div.s64 	%rd548, %rd549, %rd243;
	mul.lo.s64 	%rd380, %rd548, %rd243;
	sub.s64 	%rd552, %rd549, %rd380;
$L__BB202_121:
	add.s64 	%rd382, %rd1, %rd376;
	ld.global.u64 	%rd383, [%rd382];
	mad.lo.s64 	%rd557, %rd383, %rd552, %rd242;
	add.s32 	%r237, %r237, -2;
$L__BB202_122:
	and.b32  	%r129, %r23, 1;
	setp.eq.b32 	%p24, %r129, 1;
	not.pred 	%p25, %p24;
	@%p25 bra 	$L__BB202_127;
	mul.wide.u32 	%rd384, %r237, 8;
	add.s64 	%rd385, %rd2, %rd384;
	ld.global.u64 	%rd254, [%rd385];
	or.b64  	%rd386, %rd548, %rd254;
	and.b64  	%rd387, %rd386, -4294967296;
	setp.ne.s64 	%p26, %rd387, 0;
	@%p26 bra 	$L__BB202_125;
	cvt.u32.u64 	%r130, %rd254;
	cvt.u32.u64 	%r131, %rd548;
	rem.u32 	%r132, %r131, %r130;
	cvt.u64.u32 	%rd556, %r132;
	bra.uni 	$L__BB202_126;
$L__BB202_125:
	rem.s64 	%rd556, %rd548, %rd254;
$L__BB202_126:
	add.s64 	%rd389, %rd1, %rd384;
	ld.global.u64 	%rd390, [%rd389];
	mad.lo.s64 	%rd557, %rd390, %rd556, %rd557;
$L__BB202_127:
	shl.b64 	%rd391, %rd557, 1;
	add.s64 	%rd392, %rd3, %rd391;
	ld.global.u16 	%rs2, [%rd392];
	// begin inline asm
	{ cvt.f32.bf16 %f22, %rs2;}

	// end inline asm
	abs.f32 	%f15, %f22;
	abs.f32 	%f16, %f15;
	setp.lt.f32 	%p27, %f16, 0f00800000;
	mul.f32 	%f24, %f16, 0f4B800000;
	selp.f32 	%f25, %f24, %f16, %p27;
	selp.f32 	%f26, 0fC1C00000, 0f00000000, %p27;
	mov.b32 	%r133, %f25;
	add.s32 	%r134, %r133, -1060439283;
	and.b32  	%r135, %r134, -8388608;
	sub.s32 	%r136, %r133, %r135;
	mov.b32 	%f27, %r136;
	cvt.rn.f32.s32 	%f28, %r135;
	fma.rn.f32 	%f29, %f28, 0f34000000, %f26;
	add.f32 	%f30, %f27, 0fBF800000;
	add.f32 	%f31, %f27, 0f3F800000;
	rcp.approx.ftz.f32 	%f32, %f31;
	add.f32 	%f33, %f30, %f30;
	mul.f32 	%f34, %f33, %f32;
	mul.f32 	%f35, %f34, %f34;
	sub.f32 	%f36, %f30, %f34;
	add.f32 	%f37, %f36, %f36;
	neg.f32 	%f38, %f34;
	fma.rn.f32 	%f39, %f38, %f30, %f37;
	mul.rn.f32 	%f40, %f32, %f39;
	fma.rn.f32 	%f41, %f35, 0f3A2C32E4, 0f3B52E7DB;
	fma.rn.f32 	%f42, %f41, %f35, 0f3C93BB73;
	fma.rn.f32 	%f43, %f42, %f35, 0f3DF6384F;
	mul.rn.f32 	%f44, %f43, %f35;
	fma.rn.f32 	%f45, %f34, 0f3FB8AA3B, %f29;
	sub.f32 	%f46, %f29, %f45;
	fma.rn.f32 	%f47, %f34, 0f3FB8AA3B, %f46;
	fma.rn.f32 	%f48, %f40, 0f3FB8AA3B, %f47;
	fma.rn.f32 	%f49, %f34, 0f32A55E34, %f48;
	mul.f32 	%f50, %f44, 0f40400000;
	fma.rn.f32 	%f51, %f50, %f40, %f49;
	fma.rn.f32 	%f52, %f44, %f34, %f51;
	add.rn.f32 	%f53, %f45, %f52;
	neg.f32 	%f54, %f45;
	add.rn.f32 	%f55, %f53, %f54;
	neg.f32 	%f56, %f55;
	add.rn.f32 	%f57, %f52, %f56;
	mov.f32 	%f58, 0f40400000;
	mul.rn.f32 	%f59, %f53, %f58;
	neg.f32 	%f60, %f59;
	fma.rn.f32 	%f61, %f53, 0f40400000, %f60;
	fma.rn.f32 	%f62, %f57, 0f40400000, %f61;
	cvt.rni.f32.f32 	%f63, %f59;
	sub.f32 	%f64, %f59, %f63;
	add.f32 	%f65, %f64, %f62;
	fma.rn.f32 	%f66, %f65, 0f391FCB8E, 0f3AAF85ED;
	fma.rn.f32 	%f67, %f66, %f65, 0f3C1D9856;
	fma.rn.f32 	%f68, %f67, %f65, 0f3D6357BB;
	fma.rn.f32 	%f69, %f68, %f65, 0f3E75FDEC;
	fma.rn.f32 	%f70, %f69, %f65, 0f3F317218;
	fma.rn.f32 	%f71, %f70, %f65, 0f3F800000;
	cvt.rzi.s32.f32 	%r137, %f63;
	setp.gt.f32 	%p28, %f63, 0f00000000;
	selp.b32 	%r138, 0, -2097152000, %p28;
	add.s32 	%r139, %r138, 2130706432;
	mov.b32 	%f72, %r139;
	mul.f32 	%f73, %f71, %f72;
	shl.b32 	%r140, %r137, 23;
	sub.s32 	%r141, %r140, %r138;
	mov.b32 	%f74, %r141;
	mul.f32 	%f75, %f73, %f74;
	abs.f32 	%f76, %f59;
	setp.gt.f32 	%p29, %f76, 0f43180000;
	setp.lt.f32 	%p30, %f59, 0f00000000;
	selp.f32 	%f77, 0f00000000, 0f7F800000, %p30;
	selp.f32 	%f17, %f77, %f75, %p29;
	setp.eq.f32 	%p31, %f15, 0f3F800000;
	mov.f32 	%f197, 0f3F800000;
	@%p31 bra 	$L__BB202_134;
	setp.num.f32 	%p32, %f16, %f16;
	@%p32 bra 	$L__BB202_130;
	mov.f32 	%f78, 0f40400000;
	add.rn.f32 	%f197, %f15, %f78;
	bra.uni 	$L__BB202_134;
$L__BB202_130:
	setp.neu.f32 	%p33, %f15, 0f00000000;
	setp.neu.f32 	%p34, %f16, 0f7F800000;
	and.pred  	%p35, %p33, %p34;
	@%p35 bra 	$L__BB202_132;
	add.f32 	%f197, %f15, %f15;
	bra.uni 	$L__BB202_134;
$L__BB202_132:
	setp.geu.f32 	%p36, %f15, 0f00000000;
	mov.f32 	%f197, %f17;
	@%p36 bra 	$L__BB202_134;
	neg.f32 	%f197, %f17;
$L__BB202_134:
	// begin inline asm
	{  cvt.rn.bf16.f32 %rs3, %f197;}

	// end inline asm
	st.shared.u16 	[%r5], %rs3;
$L__BB202_135:
	bar.sync 	0;
	setp.lt.u32 	%p78, %r239, 66;
	@%p78 bra 	$L__BB202_139;
$L__BB202_136:
	shr.u32 	%r51, %r239, 1;
	setp.ge.u32 	%p79, %r1, %r51;
	@%p79 bra 	$L__BB202_138;
	ld.shared.u16 	%rs8, [%r5];
	and.b32  	%r228, %r239, 2046;
	add.s32 	%r229, %r5, %r228;
	ld.shared.u16 	%rs9, [%r229];
	// begin inline asm
	{ add.bf16 %rs7,%rs8,%rs9; }

	// end inline asm
	st.shared.u16 	[%r5], %rs7;
$L__BB202_138:
	bar.sync 	0;
	setp.gt.u32 	%p80, %r239, 131;
	mov.u32 	%r239, %r51;
	@%p80 bra 	$L__BB202_136;
$L__BB202_139:
	setp.gt.u32 	%p81, %r1, 31;
	@%p81 bra 	$L__BB202_142;
	ld.shared.u16 	%rs11, [%r5];
	ld.shared.u16 	%rs12, [%r5+64];
	// begin inline asm
	{ add.bf16 %rs10,%rs11,%rs12; }

	// end inline asm
	st.volatile.shared.u16 	[%r5], %rs10;
	ld.shared.u16 	%rs15, [%r5+32];
	// begin inline asm
	{ add.bf16 %rs13,%rs10,%rs15; }

	// end inline asm
	st.volatile.shared.u16 	[%r5], %rs13;
	ld.shared.u16 	%rs18, [%r5+16];
	// begin inline asm
	{ add.bf16 %rs16,%rs13,%rs18; }

	// end inline asm
	st.volatile.shared.u16 	[%r5], %rs16;
	ld.shared.u16 	%rs21, [%r5+8];
	// begin inline asm
	{ add.bf16 %rs19,%rs16,%rs21; }

	// end inline asm
	st.volatile.shared.u16 	[%r5], %rs19;
	ld.shared.u16 	%rs24, [%r5+4];
	// begin inline asm
	{ add.bf16 %rs22,%rs19,%rs24; }

	// end inline asm
	st.volatile.shared.u16 	[%r5], %rs22;
	ld.shared.u16 	%rs27, [%r5+2];
	// begin inline asm
	{ add.bf16 %rs25,%rs22,%rs27; }

	// end inline asm
	st.volatile.shared.u16 	[%r5], %rs25;
	setp.ne.s32 	%p82, %r1, 0;
	@%p82 bra 	$L__BB202_142;
	cvta.to.global.u64 	%rd470, %rd260;
	mul.wide.u32 	%rd471, %r2, 2;
	add.s64 	%rd472, %rd470, %rd471;
	ld.shared.u16 	%rs28, [reducel3sdata_bf16];
	st.global.u16 	[%rd472], %rs28;
$L__BB202_142:
	ret;

}
	// .globl	uncontiguous_cumulate_reducel3_bf16
.visible .entry uncontiguous_cumulate_reducel3_bf16(
	.param .u64 .ptr .align 1 uncontiguous_cumulate_reducel3_bf16_param_0,
	.param .u64 .ptr .align 1 uncontiguous_cumulate_reducel3_bf16_param_1,
	.param .u64 .ptr .align 1 uncontiguous_cumulate_reducel3_bf16_param_2,
	.param .u64 .ptr .align 1 uncontiguous_cumulate_reducel3_bf16_param_3,
	.param .u64 uncontiguous_cumulate_reducel3_bf16_param_4,
	.param .u64 uncontiguous_cumulate_reducel3_bf16_param_5
)
{
	.reg .pred 	%p<53>;
	.reg .b16 	%rs<28>;
	.reg .b32 	%r<213>;
	.reg .b64 	%rd<558>;

	ld.param.u64 	%rd260, [uncontiguous_cumulate_reducel3_bf16_param_0];
	ld.param.u64 	%rd263, [uncontiguous_cumulate_reducel3_bf16_param_1];
	ld.param.u64 	%rd264, [uncontiguous_cumulate_reducel3_bf16_param_2];
	ld.param.u64 	%rd265, [uncontiguous_cumulate_reducel3_bf16_param_3];
	ld.param.u64 	%rd261, [uncontiguous_cumulate_reducel3_bf16_param_4];
	ld.param.u64 	%rd262, [uncontiguous_cumulate_reducel3_bf16_param_5];
	cvta.to.global.u64 	%rd1, %rd265;
	cvta.to.global.u64 	%rd2, %rd264;
	cvta.to.global.u64 	%rd3, %rd263;
	mov.u32 	%r1, %tid.x;
	mov.u32 	%r2, %ctaid.x;
	mov.u32 	%r212, %ntid.x;
	mul.lo.s32 	%r53, %r2, %r212;
	shl.b32 	%r54, %r53, 1;
	add.s32 	%r4, %r54, %r1;
	shl.b32 	%r55, %r1, 1;
	mov.u32 	%r56, reducel3sdata_bf16;
	add.s32 	%r5, %r56, %r55;
	mov.b32 	%r52, 0;
	// begin inline asm
	cvt.rn.bf16.s32 %rs1, %r52;
	// end inline asm
	st.shared.u16 	[%r5], %rs1;
	add.s32 	%r57, %r4, %r212;
	cvt.u64.u32 	%rd511, %r57;
	setp.le.u64 	%p1, %rd262, %rd511;
	@%p1 bra 	$L__BB203_54;
	cvt.u32.u64 	%r6, %rd261;
	add.s32 	%r206, %r6, -1;
	setp.lt.s32 	%p27, %r206, 0;
	mov.b64 	%rd515, 0;
	mov.u64 	%rd516, %rd515;
	@%p27 bra 	$L__BB203_53;
	cvt.u64.u32 	%rd512, %r4;
	setp.lt.u32 	%p28, %r206, 3;
	mov.b64 	%rd516, 0;
	mov.u64 	%rd515, %rd516;
	@%p28 bra 	$L__BB203_30;
	add.s32 	%r204, %r6, -2;
	and.b32  	%r133, %r6, -4;
	neg.s32 	%r203, %r133;
	mov.b64 	%rd516, 0;
$L__BB203_4:
	.pragma "nounroll";
	add.s32 	%r12, %r204, 1;
	mul.wide.u32 	%rd397, %r12, 8;
	add.s64 	%rd398, %rd2, %rd397;
	ld.global.u64 	%rd10, [%rd398];
	or.b64  	%rd399, %rd512, %rd10;
	and.b64  	%rd400, %rd399, -4294967296;
	setp.ne.s64 	%p29, %rd400, 0;
	@%p29 bra 	$L__BB203_6;
	cvt.u32.u64 	%r134, %rd10;
	cvt.u32.u64 	%r135, %rd512;
	div.u32 	%r136, %r135, %r134;
	mul.lo.s32 	%r137, %r136, %r134;
	sub.s32 	%r138, %r135, %r137;
	cvt.u64.u32 	%rd477, %r136;
	cvt.u64.u32 	%rd478, %r138;
	bra.uni 	$L__BB203_7;
$L__BB203_6:
	div.s64 	%rd477, %rd512, %rd10;
	mul.lo.s64 	%rd401, %rd477, %rd10;
	sub.s64 	%rd478, %rd512, %rd401;
$L__BB203_7:
	mul.wide.u32 	%rd402, %r12, 8;
	add.s64 	%rd403, %rd1, %rd402;
	ld.global.u64 	%rd17, [%rd403];
	mad.lo.s64 	%rd18, %rd17, %rd478, %rd515;
	or.b64  	%rd404, %rd511, %rd10;
	and.b64  	%rd405, %rd404, -4294967296;
	setp.ne.s64 	%p30, %rd405, 0;
	@%p30 bra 	$L__BB203_9;
	cvt.u32.u64 	%r139, %rd10;
	cvt.u32.u64 	%r140, %rd511;
	div.u32 	%r141, %r140, %r139;
	mul.lo.s32 	%r142, %r141, %r139;
	sub.s32 	%r143, %r140, %r142;
	cvt.u64.u32 	%rd479, %r141;
	cvt.u64.u32 	%rd480, %r143;
	bra.uni 	$L__BB203_10;
$L__BB203_9:
	div.s64 	%rd479, %rd511, %rd10;
	mul.lo.s64 	%rd406, %rd479, %rd10;
	sub.s64 	%rd480, %rd511, %rd406;
$L__BB203_10:
	mad.lo.s64 	%rd25, %rd480, %rd17, %rd516;
	add.s32 	%r13, %r204, -2;
	mul.wide.u32 	%rd407, %r204, 8;
	add.s64 	%rd408, %rd2, %rd407;
	ld.global.u64 	%rd26, [%rd408];
	or.b64  	%rd409, %rd477, %rd26;
	and.b64  	%rd410, %rd409, -4294967296;
	setp.ne.s64 	%p31, %rd410, 0;
	@%p31 bra 	$L__BB203_12;
	cvt.u32.u64 	%r144, %rd26;
	cvt.u32.u64 	%r145, %rd477;
	div.u32 	%r146, %r145, %r144;
	mul.lo.s32 	%r147, %r146, %r144;
	sub.s32 	%r148, %r145, %r147;
	cvt.u64.u32 	%rd481, %r146;
	cvt.u64.u32 	%rd482, %r148;
	bra.uni 	$L__BB203_13;
$L__BB203_12:
	div.s64 	%rd481, %rd477, %rd26;
	mul.lo.s64 	%rd411, %rd481, %rd26;
	sub.s64 	%rd482, %rd477, %rd411;
$L__BB203_13:
	mul.wide.u32 	%rd412, %r204, 8;
	add.s64 	%rd413, %rd1, %rd412;
	ld.global.u64 	%rd33, [%rd413];
	mad.lo.s64 	%rd34, %rd33, %rd482, %rd18;
	or.b64  	%rd414, %rd479, %rd26;
	and.b64  	%rd415, %rd414, -4294967296;
	setp.ne.s64 	%p32, %rd415, 0;
	@%p32 bra 	$L__BB203_15;
	cvt.u32.u64 	%r149, %rd26;
	cvt.u32.u64 	%r150, %rd479;
	div.u32 	%r151, %r150, %r149;
	mul.lo.s32 	%r152, %r151, %r149;
	sub.s32 	%r153, %r150, %r152;
	cvt.u64.u32 	%rd483, %r151;
	cvt.u64.u32 	%rd484, %r153;
	bra.uni 	$L__BB203_16;
$L__BB203_15:
	div.s64 	%rd483, %rd479, %rd26;
	mul.lo.s64 	%rd416, %rd483, %rd26;
	sub.s64 	%rd484, %rd479, %rd416;
$L__BB203_16:
	mad.lo.s64 	%rd41, %rd484, %rd33, %rd25;
	add.s32 	%r14, %r204, -1;
	mul.wide.u32 	%rd417, %r14, 8;
	add.s64 	%rd418, %rd2, %rd417;
	ld.global.u64 	%rd42, [%rd418];
	or.b64  	%rd419, %rd481, %rd42;
	and.b64  	%rd420, %rd419, -4294967296;
	setp.ne.s64 	%p33, %rd420, 0;
	@%p33 bra 	$L__BB203_18;
	cvt.u32.u64 	%r154, %rd42;
	cvt.u32.u64 	%r155, %rd481;
	div.u32 	%r156, %r155, %r154;
	mul.lo.s32 	%r157, %r156, %r154;
	sub.s32 	%r158, %r155, %r157;
	cvt.u64.u32 	%rd485, %r156;
	cvt.u64.u32 	%rd486, %r158;
	bra.uni 	$L__BB203_19;
$L__BB203_18:
	div.s64 	%rd485, %rd481, %rd42;
	mul.lo.s64 	%rd421, %rd485, %rd42;
	sub.s64 	%rd486, %rd481, %rd421;
$L__BB203_19:
	mul.wide.u32 	%rd422, %r14, 8;
	add.s64 	%rd423, %rd1, %rd422;
	ld.global.u64 	%rd49, [%rd423];
	mad.lo.s64 	%rd50, %rd49, %rd486, %rd34;
	or.b64  	%rd424, %rd483, %rd42;
	and.b64  	%rd425, %rd424, -4294967296;
	setp.ne.s64 	%p34, %rd425, 0;
	@%p34 bra 	$L__BB203_21;
	cvt.u32.u64 	%r159, %rd42;
	cvt.u32.u64 	%r160, %rd483;
	div.u32 	%r161, %r160, %r159;
	mul.lo.s32 	%r162, %r161, %r159;
	sub.s32 	%r163, %r160, %r162;
	cvt.u64.u32 	%rd487, %r161;
	cvt.u64.u32 	%rd488, %r163;
	bra.uni 	$L__BB203_22;
$L__BB203_21:
	div.s64 	%rd487, %rd483, %rd42;
	mul.lo.s64 	%rd426, %rd487, %rd42;
	sub.s64 	%rd488, %rd483, %rd426;
$L__BB203_22:
	mad.lo.s64 	%rd57, %rd488, %rd49, %rd41;
	mul.wide.u32 	%rd427, %r13, 8;
	add.s64 	%rd428, %rd2, %rd427;
	ld.global.u64 	%rd58, [%rd428];
	or.b64  	%rd429, %rd485, %rd58;
	and.b64  	%rd430, %rd429, -4294967296;
	setp.ne.s64 	%p35, %rd430, 0;
	@%p35 bra 	$L__BB203_24;
	cvt.u32.u64 	%r164, %rd58;
	cvt.u32.u64 	%r165, %rd485;
	div.u32 	%r166, %r165, %r164;
	mul.lo.s32 	%r167, %r166, %r164;
	sub.s32 	%r168, %r165, %r167;
	cvt.u64.u32 	%rd512, %r166;
	cvt.u64.u32 	%rd490, %r168;
	bra.uni 	$L__BB203_25;
$L__BB203_24:
	div.s64 	%rd512, %rd485, %rd58;
	mul.lo.s64 	%rd431, %rd512, %rd58;
	sub.s64 	%rd490, %rd485, %rd431;
$L__BB203_25:
	mul.wide.u32 	%rd432, %r13, 8;
	add.s64 	%rd433, %rd1, %rd432;
	ld.global.u64 	%rd65, [%rd433];
	mad.lo.s64 	%rd515, %rd65, %rd490, %rd50;
	or.b64  	%rd434, %rd487, %rd58;
	and.b64  	%rd435, %rd434, -4294967296;
	setp.ne.s64 	%p36, %rd435, 0;
	@%p36 bra 	$L__BB203_27;
	cvt.u32.u64 	%r169, %rd58;
	cvt.u32.u64 	%r170, %rd487;
	div.u32 	%r171, %r170, %r169;
	mul.lo.s32 	%r172, %r171, %r169;
	sub.s32 	%r173, %r170, %r172;
	cvt.u64.u32 	%rd511, %r171;
	cvt.u64.u32 	%rd492, %r173;
	bra.uni 	$L__BB203_28;
$L__BB203_27:
	div.s64 	%rd511, %rd487, %rd58;
	mul.lo.s64 	%rd436, %rd511, %rd58;
	sub.s64 	%rd492, %rd487, %rd436;
$L__BB203_28:
	mad.lo.s64 	%rd516, %rd492, %rd65, %rd57;
	add.s32 	%r204, %r204, -4;
	add.s32 	%r203, %r203, 4;
	setp.ne.s32 	%p37, %r203, 0;
	@%p37 bra 	$L__BB203_4;
	add.s32 	%r206, %r204, 1;
$L__BB203_30:
	and.b32  	%r19, %r6, 3;
	setp.eq.s32 	%p38, %r19, 0;
	@%p38 bra 	$L__BB203_53;
	setp.eq.s32 	%p39, %r19, 1;
	@%p39 bra 	$L__BB203_45;
	mul.wide.u32 	%rd438, %r206, 8;
	add.s64 	%rd439, %rd2, %rd438;
	ld.global.u64 	%rd80, [%rd439];
	or.b64  	%rd440, %rd512, %rd80;
	and.b64  	%rd441, %rd440, -4294967296;
	setp.ne.s64 	%p40, %rd441, 0;
	@%p40 bra 	$L__BB203_34;
	cvt.u32.u64 	%r174, %rd80;
	cvt.u32.u64 	%r175, %rd512;
	div.u32 	%r176, %r175, %r174;
	mul.lo.s32 	%r177, %r176, %r174;
	sub.s32 	%r178, %r175, %r177;
	cvt.u64.u32 	%rd499, %r176;
	cvt.u64.u32 	%rd500, %r178;
	bra.uni 	$L__BB203_35;
$L__BB203_34:
	div.s64 	%rd499, %rd512, %rd80;
	mul.lo.s64 	%rd442, %rd499, %rd80;
	sub.s64 	%rd500, %rd512, %rd442;
$L__BB203_35:
	add.s64 	%rd444, %rd1, %rd438;
	ld.global.u64 	%rd87, [%rd444];
	mad.lo.s64 	%rd88, %rd87, %rd500, %rd515;
	or.b64  	%rd445, %rd511, %rd80;
	and.b64  	%rd446, %rd445, -4294967296;
	setp.ne.s64 	%p41, %rd446, 0;
	@%p41 bra 	$L__BB203_37;
	cvt.u32.u64 	%r179, %rd80;
	cvt.u32.u64 	%r180, %rd511;
	div.u32 	%r181, %r180, %r179;
	mul.lo.s32 	%r182, %r181, %r179;
	sub.s32 	%r183, %r180, %r182;
	cvt.u64.u32 	%rd501, %r181;
	cvt.u64.u32 	%rd502, %r183;
	bra.uni 	$L__BB203_38;
$L__BB203_37:
	div.s64 	%rd501, %rd511, %rd80;
	mul.lo.s64 	%rd447, %rd501, %rd80;
	sub.s64 	%rd502, %rd511, %rd447;
$L__BB203_38:
	mad.lo.s64 	%rd95, %rd502, %rd87, %rd516;
	add.s32 	%r20, %r206, -1;
	mul.wide.u32 	%rd448, %r20, 8;
	add.s64 	%rd449, %rd2, %rd448;
	ld.global.u64 	%rd96, [%rd449];
	or.b64  	%rd450, %rd499, %rd96;
	and.b64  	%rd451, %rd450, -4294967296;
	setp.ne.s64 	%p42, %rd451, 0;
	@%p42 bra 	$L__BB203_40;
	cvt.u32.u64 	%r184, %rd96;
	cvt.u32.u64 	%r185, %rd499;
	div.u32 	%r186, %r185, %r184;
	mul.lo.s32 	%r187, %r186, %r184;
	sub.s32 	%r188, %r185, %r187;
	cvt.u64.u32 	%rd512, %r186;
	cvt.u64.u32 	%rd504, %r188;
	bra.uni 	$L__BB203_41;
$L__BB203_40:
	div.s64 	%rd512, %rd499, %rd96;
	mul.lo.s64 	%rd452, %rd512, %rd96;
	sub.s64 	%rd504, %rd499, %rd452;
$L__BB203_41:
	add.s64 	%rd454, %rd1, %rd448;
	ld.global.u64 	%rd103, [%rd454];
	mad.lo.s64 	%rd515, %rd103, %rd504, %rd88;
	or.b64  	%rd455, %rd501, %rd96;
	and.b64  	%rd456, %rd455, -4294967296;
	setp.ne.s64 	%p43, %rd456, 0;
	@%p43 bra 	$L__BB203_43;
	cvt.u32.u64 	%r189, %rd96;
	cvt.u32.u64 	%r190, %rd501;
	div.u32 	%r191, %r190, %r189;
	mul.lo.s32 	%r192, %r191, %r189;
	sub.s32 	%r193, %r190, %r192;
	cvt.u64.u32 	%rd511, %r191;
	cvt.u64.u32 	%rd506, %r193;
	bra.uni 	$L__BB203_44;
$L__BB203_43:
	div.s64 	%rd511, %rd501, %rd96;
	mul.lo.s64 	%rd457, %rd511, %rd96;
	sub.s64 	%rd506, %rd501, %rd457;
$L__BB203_44:
	mad.lo.s64 	%rd516, %rd506, %rd103, %rd95;
	add.s32 	%r206, %r206, -2;
$L__BB203_45:
	and.b32  	%r194, %r6, 1;
	setp.eq.b32 	%p44, %r194, 1;
	not.pred 	%p45, %p44;
	@%p45 bra 	$L__BB203_53;
	mul.wide.u32 	%rd458, %r206, 8;
	add.s64 	%rd459, %rd2, %rd458;
	ld.global.u64 	%rd118, [%rd459];
	or.b64  	%rd460, %rd512, %rd118;
	and.b64  	%rd461, %rd460, -4294967296;
	setp.ne.s64 	%p46, %rd461, 0;
	@%p46 bra 	$L__BB203_48;
	cvt.u32.u64 	%r195, %rd118;
	cvt.u32.u64 	%r196, %rd512;
	rem.u32 	%r197, %r196, %r195;
	cvt.u64.u32 	%rd513, %r197;
	bra.uni 	$L__BB203_49;
$L__BB203_48:
	rem.s64 	%rd513, %rd512, %rd118;
$L__BB203_49:
	add.s64 	%rd463, %rd1, %rd458;
	ld.global.u64 	%rd122, [%rd463];
	mad.lo.s64 	%rd515, %rd122, %rd513, %rd515;
	or.b64  	%rd464, %rd511, %rd118;
	and.b64  	%rd465, %rd464, -4294967296;
	setp.ne.s64 	%p47, %rd465, 0;
	@%p47 bra 	$L__BB203_51;
	cvt.u32.u64 	%r198, %rd118;
	cvt.u32.u64 	%r199, %rd511;
	rem.u32 	%r200, %r199, %r198;
	cvt.u64.u32 	%rd514, %r200;
	bra.uni 	$L__BB203_52;
$L__BB203_51:
	rem.s64 	%rd514, %rd511, %rd118;
$L__BB203_52:
	mad.lo.s64 	%rd516, %rd514, %rd122, %rd516;
$L__BB203_53:
	shl.b64 	%rd466, %rd515, 1;
	add.s64 	%rd467, %rd3, %rd466;
	ld.global.u16 	%rs4, [%rd467];
	shl.b64 	%rd468, %rd516, 1;
	add.s64 	%rd469, %rd3, %rd468;
	ld.global.u16 	%rs5, [%rd469];
	// begin inline asm
	{ add.bf16 %rs3,%rs4,%rs5; }

	// end inline asm
	st.shared.u16 	[%r5], %rs3;
	bra.uni 	$L__BB203_114;
$L__BB203_54:
	cvt.u64.u32 	%rd548, %r4;
	setp.le.u64 	%p2, %rd262, %rd548;
	@%p2 bra 	$L__BB203_114;
	cvt.u32.u64 	%r23, %rd261;
	add.s32 	%r210, %r23, -1;
	setp.lt.s32 	%p3, %r210, 0;
	mov.b64 	%rd557, 0;
	@%p3 bra 	$L__BB203_113;
	and.b32  	%r25, %r23, 7;
	setp.lt.u32 	%p4, %r210, 7;
	mov.b64 	%rd557, 0;
	@%p4 bra 	$L__BB203_84;
	add.s32 	%r208, %r23, -4;
	and.b32  	%r58, %r23, -8;
	neg.s32 	%r207, %r58;
	mov.b64 	%rd557, 0;
$L__BB203_58:
	.pragma "nounroll";
	add.s32 	%r30, %r208, 3;
	mul.wide.u32 	%rd270, %r30, 8;
	add.s64 	%rd271, %rd2, %rd270;
	ld.global.u64 	%rd133, [%rd271];
	or.b64  	%rd272, %rd548, %rd133;
	and.b64  	%rd273, %rd272, -4294967296;
	setp.ne.s64 	%p5, %rd273, 0;
	@%p5 bra 	$L__BB203_60;
	cvt.u32.u64 	%r59, %rd133;
	cvt.u32.u64 	%r60, %rd548;
	div.u32 	%r61, %r60, %r59;
	mul.lo.s32 	%r62, %r61, %r59;
	sub.s32 	%r63, %r60, %r62;
	cvt.u64.u32 	%rd519, %r61;
	cvt.u64.u32 	%rd520, %r63;
	bra.uni 	$L__BB203_61;
$L__BB203_60:
	div.s64 	%rd519, %rd548, %rd133;
	mul.lo.s64 	%rd274, %rd519, %rd133;
	sub.s64 	%rd520, %rd548, %rd274;
$L__BB203_61:
	add.s64 	%rd276, %rd1, %rd270;
	ld.global.u64 	%rd277, [%rd276];
	mad.lo.s64 	%rd140, %rd277, %rd520, %rd557;
	add.s32 	%r31, %r208, 2;
	mul.wide.u32 	%rd278, %r31, 8;
	add.s64 	%rd279, %rd2, %rd278;
	ld.global.u64 	%rd141, [%rd279];
	or.b64  	%rd280, %rd519, %rd141;
	and.b64  	%rd281, %rd280, -4294967296;
	setp.ne.s64 	%p6, %rd281, 0;
	@%p6 bra 	$L__BB203_63;
	cvt.u32.u64 	%r64, %rd141;
	cvt.u32.u64 	%r65, %rd519;
	div.u32 	%r66, %r65, %r64;
	mul.lo.s32 	%r67, %r66, %r64;
	sub.s32 	%r68, %r65, %r67;
	cvt.u64.u32 	%rd521, %r66;
	cvt.u64.u32 	%rd522, %r68;
	bra.uni 	$L__BB203_64;
$L__BB203_63:
	div.s64 	%rd521, %rd519, %rd141;
	mul.lo.s64 	%rd282, %rd521, %rd141;
	sub.s64 	%rd522, %rd519, %rd282;
$L__BB203_64:
	add.s64 	%rd284, %rd1, %rd278;
	ld.global.u64 	%rd285, [%rd284];
	mad.lo.s64 	%rd148, %rd285, %rd522, %rd140;
	add.s32 	%r32, %r208, 1;
	mul.wide.u32 	%rd286, %r32, 8;
	add.s64 	%rd287, %rd2, %rd286;
	ld.global.u64 	%rd149, [%rd287];
	or.b64  	%rd288, %rd521, %rd149;
	and.b64  	%rd289, %rd288, -4294967296;
	setp.ne.s64 	%p7, %rd289, 0;
	@%p7 bra 	$L__BB203_66;
	cvt.u32.u64 	%r69, %rd149;
	cvt.u32.u64 	%r70, %rd521;
	div.u32 	%r71, %r70, %r69;
	mul.lo.s32 	%r72, %r71, %r69;
	sub.s32 	%r73, %r70, %r72;
	cvt.u64.u32 	%rd523, %r71;
	cvt.u64.u32 	%rd524, %r73;
	bra.uni 	$L__BB203_67;
$L__BB203_66:
	div.s64 	%rd523, %rd521, %rd149;
	mul.lo.s64 	%rd290, %rd523, %rd149;
	sub.s64 	%rd524, %rd521, %rd290;
$L__BB203_67:
	add.s64 	%rd292, %rd1, %rd286;
	ld.global.u64 	%rd293, [%rd292];
	mad.lo.s64 	%rd156, %rd293, %rd524, %rd148;
	add.s32 	%r33, %r208, -4;
	mul.wide.u32 	%rd294, %r208, 8;
	add.s64 	%rd295, %rd2, %rd294;
	ld.global.u64 	%rd157, [%rd295];
	or.b64  	%rd296, %rd523, %rd157;
	and.b64  	%rd297, %rd296, -4294967296;
	setp.ne.s64 	%p8, %rd297, 0;
	@%p8 bra 	$L__BB203_69;
	cvt.u32.u64 	%r74, %rd157;
	cvt.u32.u64 	%r75, %rd523;
	div.u32 	%r76, %r75, %r74;
	mul.lo.s32 	%r77, %r76, %r74;
	sub.s32 	%r78, %r75, %r77;
	cvt.u64.u32 	%rd525, %r76;
	cvt.u64.u32 	%rd526, %r78;
	bra.uni 	$L__BB203_70;
$L__BB203_69:
	div.s64 	%rd525, %rd523, %rd157;
	mul.lo.s64 	%rd298, %rd525, %rd157;
	sub.s64 	%rd526, %rd523, %rd298;
$L__BB203_70:
	add.s64 	%rd300, %rd1, %rd294;
	ld.global.u64 	%rd301, [%rd300];
	mad.lo.s64 	%rd164, %rd301, %rd526, %rd156;
	add.s32 	%r34, %r208, -1;
	mul.wide.u32 	%rd302, %r34, 8;
	add.s64 	%rd303, %rd2, %rd302;
	ld.global.u64 	%rd165, [%rd303];
	or.b64  	%rd304, %rd525, %rd165;
	and.b64  	%rd305, %rd304, -4294967296;
	setp.ne.s64 	%p9, %rd305, 0;
	@%p9 bra 	$L__BB203_72;
	cvt.u32.u64 	%r79, %rd165;
	cvt.u32.u64 	%r80, %rd525;
	div.u32 	%r81, %r80, %r79;
	mul.lo.s32 	%r82, %r81, %r79;
	sub.s32 	%r83, %r80, %r82;
	cvt.u64.u32 	%rd527, %r81;
	cvt.u64.u32 	%rd528, %r83;
	bra.uni 	$L__BB203_73;
$L__BB203_72:
	div.s64 	%rd527, %rd525, %rd165;
	mul.lo.s64 	%rd306, %rd527, %rd165;
	sub.s64 	%rd528, %rd525, %rd306;
$L__BB203_73:
	add.s64 	%rd308, %rd1, %rd302;
	ld.global.u64 	%rd309, [%rd308];
	mad.lo.s64 	%rd172, %rd309, %rd528, %rd164;
	add.s32 	%r35, %r208, -2;
	mul.wide.u32 	%rd310, %r35, 8;
	add.s64 	%rd311, %rd2, %rd310;
	ld.global.u64 	%rd173, [%rd311];
	or.b64  	%rd312, %rd527, %rd173;
	and.b64  	%rd313, %rd312, -4294967296;
	setp.ne.s64 	%p10, %rd313, 0;
	@%p10 bra 	$L__BB203_75;
	cvt.u32.u64 	%r84, %rd173;
	cvt.u32.u64 	%r85, %rd527;
	div.u32 	%r86, %r85, %r84;
	mul.lo.s32 	%r87, %r86, %r84;
	sub.s32 	%r88, %r85, %r87;
	cvt.u64.u32 	%rd529, %r86;
	cvt.u64.u32 	%rd530, %r88;
	bra.uni 	$L__BB203_76;
$L__BB203_75:
	div.s64 	%rd529, %rd527, %rd173;
	mul.lo.s64 	%rd314, %rd529, %rd173;
	sub.s64 	%rd530, %rd527, %rd314;
$L__BB203_76:
	add.s64 	%rd316, %rd1, %rd310;
	ld.global.u64 	%rd317, [%rd316];
	mad.lo.s64 	%rd180, %rd317, %rd530, %rd172;
	add.s32 	%r36, %r208, -3;
	mul.wide.u32 	%rd318, %r36, 8;
	add.s64 	%rd319, %rd2, %rd318;
	ld.global.u64 	%rd181, [%rd319];
	or.b64  	%rd320, %rd529, %rd181;
	and.b64  	%rd321, %rd320, -4294967296;
	setp.ne.s64 	%p11, %rd321, 0;
	@%p11 bra 	$L__BB203_78;
	cvt.u32.u64 	%r89, %rd181;
	cvt.u32.u64 	%r90, %rd529;
	div.u32 	%r91, %r90, %r89;
	mul.lo.s32 	%r92, %r91, %r89;
	sub.s32 	%r93, %r90, %r92;
	cvt.u64.u32 	%rd531, %r91;
	cvt.u64.u32 	%rd532, %r93;
	bra.uni 	$L__BB203_79;
$L__BB203_78:
	div.s64 	%rd531, %rd529, %rd181;
	mul.lo.s64 	%rd322, %rd531, %rd181;
	sub.s64 	%rd532, %rd529, %rd322;
$L__BB203_79:
	add.s64 	%rd324, %rd1, %rd318;
	ld.global.u64 	%rd325, [%rd324];
	mad.lo.s64 	%rd188, %rd325, %rd532, %rd180;
	mul.wide.u32 	%rd326, %r33, 8;
	add.s64 	%rd327, %rd2, %rd326;
	ld.global.u64 	%rd189, [%rd327];
	or.b64  	%rd328, %rd531, %rd189;
	and.b64  	%rd329, %rd328, -4294967296;
	setp.ne.s64 	%p12, %rd329, 0;
	@%p12 bra 	$L__BB203_81;
	cvt.u32.u64 	%r94, %rd189;
	cvt.u32.u64 	%r95, %rd531;
	div.u32 	%r96, %r95, %r94;
	mul.lo.s32 	%r97, %r96, %r94;
	sub.s32 	%r98, %r95, %r97;
	cvt.u64.u32 	%rd548, %r96;
	cvt.u64.u32 	%rd534, %r98;
	bra.uni 	$L__BB203_82;
$L__BB203_81:
	div.s64 	%rd548, %rd531, %rd189;
	mul.lo.s64 	%rd330, %rd548, %rd189;
	sub.s64 	%rd534, %rd531, %rd330;
$L__BB203_82:
	add.s64 	%rd332, %rd1, %rd326;
	ld.global.u64 	%rd333, [%rd332];
	mad.lo.s64 	%rd557, %rd333, %rd534, %rd188;
	add.s32 	%r208, %r208, -8;
	add.s32 	%r207, %r207, 8;
	setp.ne.s32 	%p13, %r207, 0;
	@%p13 bra 	$L__BB203_58;
	add.s32 	%r210, %r208, 3;
$L__BB203_84:
	setp.eq.s32 	%p14, %r25, 0;
	@%p14 bra 	$L__BB203_113;
	and.b32  	%r41, %r23, 3;
	setp.lt.u32 	%p15, %r25, 4;
	@%p15 bra 	$L__BB203_99;
	mul.wide.u32 	%rd335, %r210, 8;
	add.s64 	%rd336, %rd2, %rd335;
	ld.global.u64 	%rd200, [%rd336];
	or.b64  	%rd337, %rd548, %rd200;
	and.b64  	%rd338, %rd337, -4294967296;
	setp.ne.s64 	%p16, %rd338, 0;
	@%p16 bra 	$L__BB203_88;
	cvt.u32.u64 	%r99, %rd200;
	cvt.u32.u64 	%r100, %rd548;
	div.u32 	%r101, %r100, %r99;
	mul.lo.s32 	%r102, %r101, %r99;
	sub.s32 	%r103, %r100, %r102;
	cvt.u64.u32 	%rd538, %r101;
	cvt.u64.u32 	%rd539, %r103;
	bra.uni 	$L__BB203_89;
$L__BB203_88:
	div.s64 	%rd538, %rd548, %rd200;
	mul.lo.s64 	%rd339, %rd538, %rd200;
	sub.s64 	%rd539, %rd548, %rd339;
$L__BB203_89:
	add.s64 	%rd341, %rd1, %rd335;
	ld.global.u64 	%rd342, [%rd341];
	mad.lo.s64 	%rd207, %rd342, %rd539, %rd557;
	add.s32 	%r42, %r210, -1;
	mul.wide.u32 	%rd343, %r42, 8;
	add.s64 	%rd344, %rd2, %rd343;
	ld.global.u64 	%rd208, [%rd344];
	or.b64  	%rd345, %rd538, %rd208;
	and.b64  	%rd346, %rd345, -4294967296;
	setp.ne.s64 	%p17, %rd346, 0;
	@%p17 bra 	$L__BB203_91;
	cvt.u32.u64 	%r104, %rd208;
	cvt.u32.u64 	%r105, %rd538;
	div.u32 	%r106, %r105, %r104;
	mul.lo.s32 	%r107, %r106, %r104;
	sub.s32 	%r108, %r105, %r107;
	cvt.u64.u32 	%rd540, %r106;
	cvt.u64.u32 	%rd541, %r108;
	bra.uni 	$L__BB203_92;
$L__BB203_91:
	div.s64 	%rd540, %rd538, %rd208;
	mul.lo.s64 	%rd347, %rd540, %rd208;
	sub.s64 	%rd541, %rd538, %rd347;
$L__BB203_92:
	add.s64 	%rd349, %rd1, %rd343;
	ld.global.u64 	%rd350, [%rd349];
	mad.lo.s64 	%rd215, %rd350, %rd541, %rd207;
	add.s32 	%r43, %r210, -2;
	mul.wide.u32 	%rd351, %r43, 8;
	add.s64 	%rd352, %rd2, %rd351;
	ld.global.u64 	%rd216, [%rd352];
	or.b64  	%rd353, %rd540, %rd216;
	and.b64  	%rd354, %rd353, -4294967296;
	setp.ne.s64 	%p18, %rd354, 0;
	@%p18 bra 	$L__BB203_94;
	cvt.u32.u64 	%r109, %rd216;
	cvt.u32.u64 	%r110, %rd540;
	div.u32 	%r111, %r110, %r109;
	mul.lo.s32 	%r112, %r111, %r109;
	sub.s32 	%r113, %r110, %r112;
	cvt.u64.u32 	%rd542, %r111;
	cvt.u64.u32 	%rd543, %r113;
	bra.uni 	$L__BB203_95;
$L__BB203_94:
	div.s64 	%rd542, %rd540, %rd216;
	mul.lo.s64 	%rd355, %rd542, %rd216;
	sub.s64 	%rd543, %rd540, %rd355;
$L__BB203_95:
	add.s64 	%rd357, %rd1, %rd351;
	ld.global.u64 	%rd358, [%rd357];
	mad.lo.s64 	%rd223, %rd358, %rd543, %rd215;
	add.s32 	%r44, %r210, -3;
	mul.wide.u32 	%rd359, %r44, 8;
	add.s64 	%rd360, %rd2, %rd359;
	ld.global.u64 	%rd224, [%rd360];
	or.b64  	%rd361, %rd542, %rd224;
	and.b64  	%rd362, %rd361, -4294967296;
	setp.ne.s64 	%p19, %rd362, 0;
	@%p19 bra 	$L__BB203_97;
	cvt.u32.u64 	%r114, %rd224;
	cvt.u32.u64 	%r115, %rd542;
	div.u32 	%r116, %r115, %r114;
	mul.lo.s32 	%r117, %r116, %r114;
	sub.s32 	%r118, %r115, %r117;
	cvt.u64.u32 	%rd548, %r116;
	cvt.u64.u32 	%rd545, %r118;
	bra.uni 	$L__BB203_98;
$L__BB203_97:
	div.s64 	%rd548, %rd542, %rd224;
	mul.lo.s64 	%rd363, %rd548, %rd224;
	sub.s64 	%rd545, %rd542, %rd363;
$L__BB203_98:
	add.s64 	%rd365, %rd1, %rd359;
	ld.global.u64 	%rd366, [%rd365];
	mad.lo.s64 	%rd557, %rd366, %rd545, %rd223;
	add.s32 	%r210, %r210, -4;
$L__BB203_99:
	setp.eq.s32 	%p20, %r41, 0;
	@%p20 bra 	$L__BB203_113;
	setp.eq.s32 	%p21, %r41, 1;
	@%p21 bra 	$L__BB203_108;
	mul.wide.u32 	%rd368, %r210, 8;
	add.s64 	%rd369, %rd2, %rd368;
	ld.global.u64 	%rd235, [%rd369];
	or.b64  	%rd370, %rd548, %rd235;
	and.b64  	%rd371, %rd370, -4294967296;
	setp.ne.s64 	%p22, %rd371, 0;
	@%p22 bra 	$L__BB203_103;
	cvt.u32.u64 	%r119, %rd235;
	cvt.u32.u64 	%r120, %rd548;
	div.u32 	%r121, %r120, %r119;
	mul.lo.s32 	%r122, %r121, %r119;
	sub.s32 	%r123, %r120, %r122;
	cvt.u64.u32 	%rd549, %r121;
	cvt.u64.u32 	%rd550, %r123;
	bra.uni 	$L__BB203_104;
$L__BB203_103:
	div.s64 	%rd549, %rd548, %rd235;
	mul.lo.s64 	%rd372, %rd549, %rd235;
	sub.s64 	%rd550, %rd548, %rd372;
$L__BB203_104:
	add.s64 	%rd374, %rd1, %rd368;
	ld.global.u64 	%rd375, [%rd374];
	mad.lo.s64 	%rd242, %rd375, %rd550, %rd557;
	add.s32 	%r47, %r210, -1;
	mul.wide.u32 	%rd376, %r47, 8;
	add.s64 	%rd377, %rd2, %rd376;
	ld.global.u64 	%rd243, [%rd377];
	or.b64  	%rd378, %rd549, %rd243;
	and.b64  	%rd379, %rd378, -4294967296;
	setp.ne.s64 	%p23, %rd379, 0;
	@%p23 bra 	$L__BB203_106;
	cvt.u32.u64 	%r124, %rd243;
	cvt.u32.u64 	%r125, %rd549;
	div.u32 	%r126, %r125, %r124;
	mul.lo.s32 	%r127, %r126, %r124;
	sub.s32 	%r128, %r125, %r127;
	cvt.u64.u32 	%rd548, %r126;
	cvt.u64.u32 	%rd552, %r128;
	bra.uni 	$L__BB203_107;
$L__BB203_106:
	div.s64 	%rd548, %rd549, %rd243;
	mul.lo.s64 	%rd380, %rd548, %rd243;
	sub.s64 	%rd552, %rd549, %rd380;
$L__BB203_107:
	add.s64 	%rd382, %rd1, %rd376;
	ld.global.u64 	%rd383, [%rd382];
	mad.lo.s64 	%rd557, %rd383, %rd552, %rd242;
	add.s32 	%r210, %r210, -2;
$L__BB203_108:
	and.b32  	%r129, %r23, 1;
	setp.eq.b32 	%p24, %r129, 1;
	not.pred 	%p25, %p24;
	@%p25 bra 	$L__BB203_113;
	mul.wide.u32 	%rd384, %r210, 8;
	add.s64 	%rd385, %rd2, %rd384;
	ld.global.u64 	%rd254, [%rd385];
	or.b64  	%rd386, %rd548, %rd254;
	and.b64  	%rd387, %rd386, -4294967296;
	setp.ne.s64 	%p26, %rd387, 0;
	@%p26 bra 	$L__BB203_111;
	cvt.u32.u64 	%r130, %rd254;
	cvt.u32.u64 	%r131, %rd548;
	rem.u32 	%r132, %r131, %r130;
	cvt.u64.u32 	%rd556, %r132;
	bra.uni 	$L__BB203_112;
$L__BB203_111:
	rem.s64 	%rd556, %rd548, %rd254;
$L__BB203_112:
	add.s64 	%rd389, %rd1, %rd384;
	ld.global.u64 	%rd390, [%rd389];
	mad.lo.s64 	%rd557, %rd390, %rd556, %rd557;
$L__BB203_113:
	shl.b64 	%rd391, %rd557, 1;
	add.s64 	%rd392, %rd3, %rd391;
	ld.global.u16 	%rs2, [%rd392];
	st.shared.u16 	[%r5], %rs2;
$L__BB203_114:
	bar.sync 	0;
	setp.lt.u32 	%p48, %r212, 66;
	@%p48 bra 	$L__BB203_118;
$L__BB203_115:
	shr.u32 	%r51, %r212, 1;
	setp.ge.u32 	%p49, %r1, %r51;
	@%p49 bra 	$L__BB203_117;
	ld.shared.u16 	%rs7, [%r5];
	and.b32  	%r201, %r212, 2046;
	add.s32 	%r202, %r5, %r201;
	ld.shared.u16 	%rs8, [%r202];
	// begin inline asm
	{ add.bf16 %rs6,%rs7,%rs8; }

	// end inline asm
	st.shared.u16 	[%r5], %rs6;
$L__BB203_117:
	bar.sync 	0;
	setp.gt.u32 	%p50, %r212, 131;
	mov.u32 	%r212, %r51;
	@%p50 bra 	$L__BB203_115;
$L__BB203_118:
	setp.gt.u32 	%p51, %r1, 31;
	@%p51 bra 	$L__BB203_121;
	ld.shared.u16 	%rs10, [%r5];
	ld.shared.u16 	%rs11, [%r5+64];
	// begin inline asm
	{ add.bf16 %rs9,%rs10,%rs11; }

	// end inline asm
	st.volatile.shared.u16 	[%r5], %rs9;
	ld.shared.u16 	%rs14, [%r5+32];
	// begin inline asm
	{ add.bf16 %rs12,%rs9,%rs14; }

	// end inline asm
	st.volatile.shared.u16 	[%r5], %rs12;
	ld.shared.u16 	%rs17, [%r5+16];
	// begin inline asm
	{ add.bf16 %rs15,%rs12,%rs17; }

	// end inline asm
	st.volatile.shared.u16 	[%r5], %rs15;
	ld.shared.u16 	%rs20, [%r5+8];
	// begin inline asm
	{ add.bf16 %rs18,%rs15,%rs20; }

	// end inline asm
	st.volatile.shared.u16 	[%r5], %rs18;
	ld.shared.u16 	%rs23, [%r5+4];
	// begin inline asm
	{ add.bf16 %rs21,%rs18,%rs23; }

	// end inline asm
	st.volatile.shared.u16 	[%r5], %rs21;
	ld.shared.u16 	%rs26, [%r5+2];
	// begin inline asm
	{ add.bf16 %rs24,%rs21,%rs26; }

	// end inline asm
	st.volatile.shared.u16 	[%r5], %rs24;
	setp.ne.s32 	%p52, %r1, 0;
	@%p52 bra 	$L__BB203_121;
	cvta.to.global.u64 	%rd470, %rd260;
	mul.wide.u32 	%rd471, %r2, 2;
	add.s64 	%rd472, %rd470, %rd471;
	ld.shared.u16 	%rs27, [reducel3sdata_bf16];
	st.global.u16 	[%rd472], %rs27;
$L__BB203_121:
	ret;

}
	// .globl	contiguous_reducel32_bf16
.visible .entry contiguous_reducel32_bf16(
	.param .u64 .ptr .align 1 contiguous_reducel32_bf16_param_0,
	.param .u64 .ptr .align 1 contiguous_reducel32_bf16_param_1,
	.param .u64 .ptr .align 1 contiguous_reducel32_bf16_param_2,
	.param .u64 .ptr .align 1 contiguous_reducel32_bf16_param_3,
	.param .u64 contiguous_reducel32_bf16_param_4,
	.param .u64 contiguous_reducel32_bf16_param_5,
	.param .u64 contiguous_reducel32_bf16_param_6
)
{
	.reg .pred 	%p<83>;
	.reg .b16 	%rs<29>;
	.reg .b32 	%r<244>;
	.reg .b32 	%f<198>;
	.reg .b64 	%rd<572>;

	ld.param.u64 	%rd266, [contiguous_reducel32_bf16_param_1];
	ld.param.u64 	%rd267, [contiguous_reducel32_bf16_param_2];
	ld.param.u64 	%rd268, [contiguous_reducel32_bf16_param_3];
	ld.param.u64 	%rd263, [contiguous_reducel32_bf16_param_4];
	ld.param.u64 	%rd264, [contiguous_reducel32_bf16_param_5];
	ld.param.u64 	%rd265, [contiguous_reducel32_bf16_param_6];
	cvta.to.global.u64 	%rd1, %rd268;
	cvta.to.global.u64 	%rd2, %rd267;
	cvta.to.global.u64 	%rd571, %rd266;
	mov.u32 	%r1, %tid.x;
	mov.u32 	%r2, %ctaid.x;
	mov.u32 	%r243, %ntid.x;
	mul.lo.s32 	%r52, %r2, %r243;
	shl.b32 	%r53, %r52, 1;
	add.s32 	%r4, %r53, %r1;
	shl.b32 	%r54, %r1, 1;
	mov.u32 	%r55, reducel3sdata_bf16;
	add.s32 	%r5, %r55, %r54;
	mov.b32 	%r51, 0;
	// begin inline asm
	cvt.rn.bf16.s32 %rs1, %r51;
	// end inline asm
	st.shared.u16 	[%r5], %rs1;
	add.s32 	%r56, %r4, %r243;
	cvt.u64.u32 	%rd4, %r56;
	setp.le.u64 	%p1, %rd264, %rd4;
	@%p1 bra 	$L__BB204_68;
	cvt.u64.u32 	%rd401, %r4;
	mov.u32 	%r142, %ctaid.y;
	cvt.u64.u32 	%rd402, %r142;
	mul.lo.s64 	%rd403, %rd264, %rd402;
	add.s64 	%rd525, %rd403, %rd401;
	add.s64 	%rd523, %rd403, %rd4;
	cvt.u32.u64 	%r6, %rd263;
	add.s32 	%r237, %r6, -1;
	setp.lt.s32 	%p37, %r237, 0;
	mov.b64 	%rd529, 0;
	mov.u64 	%rd530, %rd529;
	@%p37 bra 	$L__BB204_53;
	setp.lt.u32 	%p38, %r237, 3;
	mov.b64 	%rd530, 0;
	mov.u64 	%rd529, %rd530;
	@%p38 bra 	$L__BB204_30;
	add.s32 	%r235, %r6, -2;
	and.b32  	%r143, %r6, -4;
	neg.s32 	%r234, %r143;
	mov.b64 	%rd530, 0;
$L__BB204_4:
	.pragma "nounroll";
	add.s32 	%r12, %r235, 1;
	mul.wide.u32 	%rd407, %r12, 8;
	add.s64 	%rd408, %rd2, %rd407;
	ld.global.u64 	%rd11, [%rd408];
	or.b64  	%rd409, %rd525, %rd11;
	and.b64  	%rd410, %rd409, -4294967296;
	setp.ne.s64 	%p39, %rd410, 0;
	@%p39 bra 	$L__BB204_6;
	cvt.u32.u64 	%r144, %rd11;
	cvt.u32.u64 	%r145, %rd525;
	div.u32 	%r146, %r145, %r144;
	mul.lo.s32 	%r147, %r146, %r144;
	sub.s32 	%r148, %r145, %r147;
	cvt.u64.u32 	%rd491, %r146;
	cvt.u64.u32 	%rd492, %r148;
	bra.uni 	$L__BB204_7;
$L__BB204_6:
	div.s64 	%rd491, %rd525, %rd11;
	mul.lo.s64 	%rd411, %rd491, %rd11;
	sub.s64 	%rd492, %rd525, %rd411;
$L__BB204_7:
	mul.wide.u32 	%rd412, %r12, 8;
	add.s64 	%rd413, %rd1, %rd412;
	ld.global.u64 	%rd18, [%rd413];
	mad.lo.s64 	%rd19, %rd18, %rd492, %rd529;
	or.b64  	%rd414, %rd523, %rd11;
	and.b64  	%rd415, %rd414, -4294967296;
	setp.ne.s64 	%p40, %rd415, 0;
	@%p40 bra 	$L__BB204_9;
	cvt.u32.u64 	%r149, %rd11;
	cvt.u32.u64 	%r150, %rd523;
	div.u32 	%r151, %r150, %r149;
	mul.lo.s32 	%r152, %r151, %r149;
	sub.s32 	%r153, %r150, %r152;
	cvt.u64.u32 	%rd493, %r151;
	cvt.u64.u32 	%rd494, %r153;
	bra.uni 	$L__BB204_10;
$L__BB204_9:
	div.s64 	%rd493, %rd523, %rd11;
	mul.lo.s64 	%rd416, %rd493, %rd11;
	sub.s64 	%rd494, %rd523, %rd416;
$L__BB204_10:
	mad.lo.s64 	%rd26, %rd494, %rd18, %rd530;
	mul.wide.u32 	%rd417, %r235, 8;
	add.s64 	%rd418, %rd2, %rd417;
	ld.global.u64 	%rd27, [%rd418];
	or.b64  	%rd419, %rd491, %rd27;
	and.b64  	%rd420, %rd419, -4294967296;
	setp.ne.s64 	%p41, %rd420, 0;
	@%p41 bra 	$L__BB204_12;
	cvt.u32.u64 	%r154, %rd27;
	cvt.u32.u64 	%r155, %rd491;
	div.u32 	%r156, %r155, %r154;
	mul.lo.s32 	%r157, %r156, %r154;
	sub.s32 	%r158, %r155, %r157;
	cvt.u64.u32 	%rd495, %r156;
	cvt.u64.u32 	%rd496, %r158;
	bra.uni 	$L__BB204_13;
$L__BB204_12:
	div.s64 	%rd495, %rd491, %rd27;
	mul.lo.s64 	%rd421, %rd495, %rd27;
	sub.s64 	%rd496, %rd491, %rd421;
$L__BB204_13:
	mul.wide.u32 	%rd422, %r235, 8;
	add.s64 	%rd423, %rd1, %rd422;
	ld.global.u64 	%rd34, [%rd423];
	mad.lo.s64 	%rd35, %rd34, %rd496, %rd19;
	or.b64  	%rd424, %rd493, %rd27;
	and.b64  	%rd425, %rd424, -4294967296;
	setp.ne.s64 	%p42, %rd425, 0;
	@%p42 bra 	$L__BB204_15;
	cvt.u32.u64 	%r159, %rd27;
	cvt.u32.u64 	%r160, %rd493;
	div.u32 	%r161, %r160, %r159;
	mul.lo.s32 	%r162, %r161, %r159;
	sub.s32 	%r163, %r160, %r162;
	cvt.u64.u32 	%rd497, %r161;
	cvt.u64.u32 	%rd498, %r163;
	bra.uni 	$L__BB204_16;
$L__BB204_15:
	div.s64 	%rd497, %rd493, %rd27;
	mul.lo.s64 	%rd426, %rd497, %rd27;
	sub.s64 	%rd498, %rd493, %rd426;
$L__BB204_16:
	mad.lo.s64 	%rd42, %rd498, %rd34, %rd26;
	add.s32 	%r13, %r235, -1;
	mul.wide.u32 	%rd427, %r13, 8;
	add.s64 	%rd428, %rd2, %rd427;
	ld.global.u64 	%rd43, [%rd428];
	or.b64  	%rd429, %rd495, %rd43;
	and.b64  	%rd430, %rd429, -4294967296;
	setp.ne.s64 	%p43, %rd430, 0;
	@%p43 bra 	$L__BB204_18;
	cvt.u32.u64 	%r164, %rd43;
	cvt.u32.u64 	%r165, %rd495;
	div.u32 	%r166, %r165, %r164;
	mul.lo.s32 	%r167, %r166, %r164;
	sub.s32 	%r168, %r165, %r167;
	cvt.u64.u32 	%rd499, %r166;
	cvt.u64.u32 	%rd500, %r168;
	bra.uni 	$L__BB204_19;
$L__BB204_18:
	div.s64 	%rd499, %rd495, %rd43;
	mul.lo.s64 	%rd431, %rd499, %rd43;
	sub.s64 	%rd500, %rd495, %rd431;
$L__BB204_19:
	mul.wide.u32 	%rd432, %r13, 8;
	add.s64 	%rd433, %rd1, %rd432;
	ld.global.u64 	%rd50, [%rd433];
	mad.lo.s64 	%rd51, %rd50, %rd500, %rd35;
	or.b64  	%rd434, %rd497, %rd43;
	and.b64  	%rd435, %rd434, -4294967296;
	setp.ne.s64 	%p44, %rd435, 0;
	@%p44 bra 	$L__BB204_21;
	cvt.u32.u64 	%r169, %rd43;
	cvt.u32.u64 	%r170, %rd497;
	div.u32 	%r171, %r170, %r169;
	mul.lo.s32 	%r172, %r171, %r169;
	sub.s32 	%r173, %r170, %r172;
	cvt.u64.u32 	%rd501, %r171;
	cvt.u64.u32 	%rd502, %r173;
	bra.uni 	$L__BB204_22;
$L__BB204_21:
	div.s64 	%rd501, %rd497, %rd43;
	mul.lo.s64 	%rd436, %rd501, %rd43;
	sub.s64 	%rd502, %rd497, %rd436;
$L__BB204_22:
	mad.lo.s64 	%rd58, %rd502, %rd50, %rd42;
	add.s32 	%r174, %r235, -2;
	mul.wide.u32 	%rd437, %r174, 8;
	add.s64 	%rd438, %rd2, %rd437;
	ld.global.u64 	%rd59, [%rd438];
	or.b64  	%rd439, %rd499, %rd59;
	and.b64  	%rd440, %rd439, -4294967296;
	setp.ne.s64 	%p45, %rd440, 0;
	@%p45 bra 	$L__BB204_24;
	cvt.u32.u64 	%r175, %rd59;
	cvt.u32.u64 	%r176, %rd499;
	div.u32 	%r177, %r176, %r175;
	mul.lo.s32 	%r178, %r177, %r175;
	sub.s32 	%r179, %r176, %r178;
	cvt.u64.u32 	%rd525, %r177;
	cvt.u64.u32 	%rd504, %r179;
	bra.uni 	$L__BB204_25;
$L__BB204_24:
	div.s64 	%rd525, %rd499, %rd59;
	mul.lo.s64 	%rd441, %rd525, %rd59;
	sub.s64 	%rd504, %rd499, %rd441;
$L__BB204_25:
	mul.wide.u32 	%rd442, %r174, 8;
	add.s64 	%rd443, %rd1, %rd442;
	ld.global.u64 	%rd66, [%rd443];
	mad.lo.s64 	%rd529, %rd66, %rd504, %rd51;
	or.b64  	%rd444, %rd501, %rd59;
	and.b64  	%rd445, %rd444, -4294967296;
	setp.ne.s64 	%p46, %rd445, 0;
	@%p46 bra 	$L__BB204_27;
	cvt.u32.u64 	%r181, %rd59;
	cvt.u32.u64 	%r182, %rd501;
	div.u32 	%r183, %r182, %r181;
	mul.lo.s32 	%r184, %r183, %r181;
	sub.s32 	%r185, %r182, %r184;
	cvt.u64.u32 	%rd523, %r183;
	cvt.u64.u32 	%rd506, %r185;
	bra.uni 	$L__BB204_28;
$L__BB204_27:
	div.s64 	%rd523, %rd501, %rd59;
	mul.lo.s64 	%rd446, %rd523, %rd59;
	sub.s64 	%rd506, %rd501, %rd446;
$L__BB204_28:
	mad.lo.s64 	%rd530, %rd506, %rd66, %rd58;
	add.s32 	%r235, %r235, -4;
	add.s32 	%r234, %r234, 4;
	setp.ne.s32 	%p47, %r234, 0;
	@%p47 bra 	$L__BB204_4;
	add.s32 	%r237, %r235, 1;
$L__BB204_30:
	and.b32  	%r18, %r6, 3;
	setp.eq.s32 	%p48, %r18, 0;
	@%p48 bra 	$L__BB204_53;
	setp.eq.s32 	%p49, %r18, 1;
	@%p49 bra 	$L__BB204_45;
	mul.wide.u32 	%rd448, %r237, 8;
	add.s64 	%rd449, %rd2, %rd448;
	ld.global.u64 	%rd81, [%rd449];
	or.b64  	%rd450, %rd525, %rd81;
	and.b64  	%rd451, %rd450, -4294967296;
	setp.ne.s64 	%p50, %rd451, 0;
	@%p50 bra 	$L__BB204_34;
	cvt.u32.u64 	%r186, %rd81;
	cvt.u32.u64 	%r187, %rd525;
	div.u32 	%r188, %r187, %r186;
	mul.lo.s32 	%r189, %r188, %r186;
	sub.s32 	%r190, %r187, %r189;
	cvt.u64.u32 	%rd513, %r188;
	cvt.u64.u32 	%rd514, %r190;
	bra.uni 	$L__BB204_35;
$L__BB204_34:
	div.s64 	%rd513, %rd525, %rd81;
	mul.lo.s64 	%rd452, %rd513, %rd81;
	sub.s64 	%rd514, %rd525, %rd452;
$L__BB204_35:
	add.s64 	%rd454, %rd1, %rd448;
	ld.global.u64 	%rd88, [%rd454];
	mad.lo.s64 	%rd89, %rd88, %rd514, %rd529;
	or.b64  	%rd455, %rd523, %rd81;
	and.b64  	%rd456, %rd455, -4294967296;
	setp.ne.s64 	%p51, %rd456, 0;
	@%p51 bra 	$L__BB204_37;
	cvt.u32.u64 	%r191, %rd81;
	cvt.u32.u64 	%r192, %rd523;
	div.u32 	%r193, %r192, %r191;
	mul.lo.s32 	%r194, %r193, %r191;
	sub.s32 	%r195, %r192, %r194;
	cvt.u64.u32 	%rd515, %r193;
	cvt.u64.u32 	%rd516, %r195;
	bra.uni 	$L__BB204_38;
$L__BB204_37:
	div.s64 	%rd515, %rd523, %rd81;
	mul.lo.s64 	%rd457, %rd515, %rd81;
	sub.s64 	%rd516, %rd523, %rd457;
$L__BB204_38:
	mad.lo.s64 	%rd96, %rd516, %rd88, %rd530;
	add.s32 	%r19, %r237, -1;
	mul.wide.u32 	%rd458, %r19, 8;
	add.s64 	%rd459, %rd2, %rd458;
	ld.global.u64 	%rd97, [%rd459];
	or.b64  	%rd460, %rd513, %rd97;
	and.b64  	%rd461, %rd460, -4294967296;
	setp.ne.s64 	%p52, %rd461, 0;
	@%p52 bra 	$L__BB204_40;
	cvt.u32.u64 	%r196, %rd97;
	cvt.u32.u64 	%r197, %rd513;
	div.u32 	%r198, %r197, %r196;
	mul.lo.s32 	%r199, %r198, %r196;
	sub.s32 	%r200, %r197, %r199;
	cvt.u64.u32 	%rd525, %r198;
	cvt.u64.u32 	%rd518, %r200;
	bra.uni 	$L__BB204_41;
$L__BB204_40:
	div.s64 	%rd525, %rd513, %rd97;
	mul.lo.s64 	%rd462, %rd525, %rd97;
	sub.s64 	%rd518, %rd513, %rd462;
$L__BB204_41:
	add.s64 	%rd464, %rd1, %rd458;
	ld.global.u64 	%rd104, [%rd464];
	mad.lo.s64 	%rd529, %rd104, %rd518, %rd89;
	or.b64  	%rd465, %rd515, %rd97;
	and.b64  	%rd466, %rd465, -4294967296;
	setp.ne.s64 	%p53, %rd466, 0;
	@%p53 bra 	$L__BB204_43;
	cvt.u32.u64 	%r201, %rd97;
	cvt.u32.u64 	%r202, %rd515;
	div.u32 	%r203, %r202, %r201;
	mul.lo.s32 	%r204, %r203, %r201;
	sub.s32 	%r205, %r202, %r204;
	cvt.u64.u32 	%rd523, %r203;
	cvt.u64.u32 	%rd520, %r205;
	bra.uni 	$L__BB204_44;
$L__BB204_43:
	div.s64 	%rd523, %rd515, %rd97;
	mul.lo.s64 	%rd467, %rd523, %rd97;
	sub.s64 	%rd520, %rd515, %rd467;
$L__BB204_44:
	mad.lo.s64 	%rd530, %rd520, %rd104, %rd96;
	add.s32 	%r237, %r237, -2;
$L__BB204_45:
	and.b32  	%r206, %r6, 1;
	setp.eq.b32 	%p54, %r206, 1;
	not.pred 	%p55, %p54;
	@%p55 bra 	$L__BB204_53;
	mul.wide.u32 	%rd468, %r237, 8;
	add.s64 	%rd469, %rd2, %rd468;
	ld.global.u64 	%rd119, [%rd469];
	or.b64  	%rd470, %rd525, %rd119;
	and.b64  	%rd471, %rd470, -4294967296;
	setp.ne.s64 	%p56, %rd471, 0;
	@%p56 bra 	$L__BB204_48;
	cvt.u32.u64 	%r207, %rd119;
	cvt.u32.u64 	%r208, %rd525;
	rem.u32 	%r209, %r208, %r207;
	cvt.u64.u32 	%rd527, %r209;
	bra.uni 	$L__BB204_49;
$L__BB204_48:
	rem.s64 	%rd527, %rd525, %rd119;
$L__BB204_49:
	add.s64 	%rd473, %rd1, %rd468;
	ld.global.u64 	%rd123, [%rd473];
	mad.lo.s64 	%rd529, %rd123, %rd527, %rd529;
	or.b64  	%rd474, %rd523, %rd119;
	and.b64  	%rd475, %rd474, -4294967296;
	setp.ne.s64 	%p57, %rd475, 0;
	@%p57 bra 	$L__BB204_51;
	cvt.u32.u64 	%r210, %rd119;
	cvt.u32.u64 	%r211, %rd523;
	rem.u32 	%r212, %r211, %r210;
	cvt.u64.u32 	%rd528, %r212;
	bra.uni 	$L__BB204_52;
$L__BB204_51:
	rem.s64 	%rd528, %rd523, %rd119;
$L__BB204_52:
	mad.lo.s64 	%rd530, %rd528, %rd123, %rd530;
$L__BB204_53:
	shl.b64 	%rd476, %rd529, 1;
	add.s64 	%rd477, %rd571, %rd476;
	ld.global.u16 	%rs4, [%rd477];
	// begin inline asm
	{ cvt.f32.bf16 %f80, %rs4;}

	// end inline asm
	abs.f32 	%f1, %f80;
	abs.f32 	%f2, %f1;
	setp.lt.f32 	%p58, %f2, 0f00800000;
	mul.f32 	%f82, %f2, 0f4B800000;
	selp.f32 	%f83, %f82, %f2, %p58;
	selp.f32 	%f84, 0fC1C00000, 0f00000000, %p58;
	mov.b32 	%r213, %f83;
	add.s32 	%r214, %r213, -1060439283;
	and.b32  	%r215, %r214, -8388608;
	sub.s32 	%r216, %r213, %r215;
	mov.b32 	%f85, %r216;
	cvt.rn.f32.s32 	%f86, %r215;
	fma.rn.f32 	%f87, %f86, 0f34000000, %f84;
	add.f32 	%f88, %f85, 0fBF800000;
	add.f32 	%f89, %f85, 0f3F800000;
	rcp.approx.ftz.f32 	%f90, %f89;
	add.f32 	%f91, %f88, %f88;
	mul.f32 	%f92, %f91, %f90;
	mul.f32 	%f93, %f92, %f92;
	sub.f32 	%f94, %f88, %f92;
	add.f32 	%f95, %f94, %f94;
	neg.f32 	%f96, %f92;
	fma.rn.f32 	%f97, %f96, %f88, %f95;
	mul.rn.f32 	%f98, %f90, %f97;
	fma.rn.f32 	%f99, %f93, 0f3A2C32E4, 0f3B52E7DB;
	fma.rn.f32 	%f100, %f99, %f93, 0f3C93BB73;
	fma.rn.f32 	%f101, %f100, %f93, 0f3DF6384F;
	mul.rn.f32 	%f102, %f101, %f93;
	fma.rn.f32 	%f103, %f92, 0f3FB8AA3B, %f87;
	sub.f32 	%f104, %f87, %f103;
	fma.rn.f32 	%f105, %f92, 0f3FB8AA3B, %f104;
	fma.rn.f32 	%f106, %f98, 0f3FB8AA3B, %f105;
	fma.rn.f32 	%f107, %f92, 0f32A55E34, %f106;
	mul.f32 	%f108, %f102, 0f40400000;
	fma.rn.f32 	%f109, %f108, %f98, %f107;
	fma.rn.f32 	%f110, %f102, %f92, %f109;
	add.rn.f32 	%f111, %f103, %f110;
	neg.f32 	%f112, %f103;
	add.rn.f32 	%f113, %f111, %f112;
	neg.f32 	%f114, %f113;
	add.rn.f32 	%f115, %f110, %f114;
	mov.f32 	%f116, 0f40400000;
	mul.rn.f32 	%f117, %f111, %f116;
	neg.f32 	%f118, %f117;
	fma.rn.f32 	%f119, %f111, 0f40400000, %f118;
	fma.rn.f32 	%f120, %f115, 0f40400000, %f119;
	cvt.rni.f32.f32 	%f121, %f117;
	sub.f32 	%f122, %f117, %f121;
	add.f32 	%f123, %f122, %f120;
	fma.rn.f32 	%f124, %f123, 0f391FCB8E, 0f3AAF85ED;
	fma.rn.f32 	%f125, %f124, %f123, 0f3C1D9856;
	fma.rn.f32 	%f126, %f125, %f123, 0f3D6357BB;
	fma.rn.f32 	%f127, %f126, %f123, 0f3E75FDEC;
	fma.rn.f32 	%f128, %f127, %f123, 0f3F317218;
	fma.rn.f32 	%f129, %f128, %f123, 0f3F800000;
	cvt.rzi.s32.f32 	%r217, %f121;
	setp.gt.f32 	%p59, %f121, 0f00000000;
	selp.b32 	%r218, 0, -2097152000, %p59;
	add.s32 	%r219, %r218, 2130706432;
	mov.b32 	%f130, %r219;
	mul.f32 	%f131, %f129, %f130;
	shl.b32 	%r220, %r217, 23;
	sub.s32 	%r221, %r220, %r218;
	mov.b32 	%f132, %r221;
	mul.f32 	%f133, %f131, %f132;
	abs.f32 	%f134, %f117;
	setp.gt.f32 	%p60, %f134, 0f43180000;
	setp.lt.f32 	%p61, %f117, 0f00000000;
	selp.f32 	%f135, 0f00000000, 0f7F800000, %p61;
	selp.f32 	%f3, %f135, %f133, %p60;
	setp.eq.f32 	%p62, %f1, 0f3F800000;
	mov.f32 	%f195, 0f3F800000;
	@%p62 bra 	$L__BB204_60;
	setp.num.f32 	%p63, %f2, %f2;
	@%p63 bra 	$L__BB204_56;
	mov.f32 	%f136, 0f40400000;
	add.rn.f32 	%f195, %f1, %f136;
	bra.uni 	$L__BB204_60;
$L__BB204_56:
	setp.neu.f32 	%p64, %f1, 0f00000000;
	setp.neu.f32 	%p65, %f2, 0f7F800000;
	and.pred  	%p66, %p64, %p65;
	@%p66 bra 	$L__BB204_58;
	add.f32 	%f195, %f1, %f1;
	bra.uni 	$L__BB204_60;
$L__BB204_58:
	setp.geu.f32 	%p67, %f1, 0f00000000;
	mov.f32 	%f195, %f3;
	@%p67 bra 	$L__BB204_60;
	neg.f32 	%f195, %f3;
$L__BB204_60:
	shl.b64 	%rd478, %rd530, 1;
	add.s64 	%rd479, %rd571, %rd478;
	ld.global.u16 	%rs5, [%rd479];
	// begin inline asm
	{ cvt.f32.bf16 %f137, %rs5;}

	// end inline asm
	abs.f32 	%f8, %f137;
	abs.f32 	%f9, %f8;
	setp.lt.f32 	%p68, %f9, 0f00800000;
	mul.f32 	%f139, %f9, 0f4B800000;
	selp.f32 	%f140, %f139, %f9, %p68;
	selp.f32 	%f141, 0fC1C00000, 0f00000000, %p68;
	mov.b32 	%r222, %f140;
	add.s32 	%r223, %r222, -1060439283;
	and.b32  	%r224, %r223, -8388608;
	sub.s32 	%r225, %r222, %r224;
	mov.b32 	%f142, %r225;
	cvt.rn.f32.s32 	%f143, %r224;
	fma.rn.f32 	%f144, %f143, 0f34000000, %f141;
	add.f32 	%f145, %f142, 0fBF800000;
	add.f32 	%f146, %f142, 0f3F800000;
	rcp.approx.ftz.f32 	%f147, %f146;
	add.f32 	%f148, %f145, %f145;
	mul.f32 	%f149, %f148, %f147;
	mul.f32 	%f150, %f149, %f149;
	sub.f32 	%f151, %f145, %f149;
	add.f32 	%f152, %f151, %f151;
	neg.f32 	%f153, %f149;
	fma.rn.f32 	%f154, %f153, %f145, %f152;
	mul.rn.f32 	%f155, %f147, %f154;
	fma.rn.f32 	%f156, %f150, 0f3A2C32E4, 0f3B52E7DB;
	fma.rn.f32 	%f157, %f156, %f150, 0f3C93BB73;
	fma.rn.f32 	%f158, %f157, %f150, 0f3DF6384F;
	mul.rn.f32 	%f159, %f158, %f150;
	fma.rn.f32 	%f160, %f149, 0f3FB8AA3B, %f144;
	sub.f32 	%f161, %f144, %f160;
	fma.rn.f32 	%f162, %f149, 0f3FB8AA3B, %f161;
	fma.rn.f32 	%f163, %f155, 0f3FB8AA3B, %f162;
	fma.rn.f32 	%f164, %f149, 0f32A55E34, %f163;
	mul.f32 	%f165, %f159, 0f40400000;
	fma.rn.f32 	%f166, %f165, %f155, %f164;
	fma.rn.f32 	%f167, %f159, %f149, %f166;
	add.rn.f32 	%f168, %f160, %f167;
	neg.f32 	%f169, %f160;
	add.rn.f32 	%f170, %f168, %f169;
	neg.f32 	%f171, %f170;
	add.rn.f32 	%f172, %f167, %f171;
	mov.f32 	%f173, 0f40400000;
	mul.rn.f32 	%f174, %f168, %f173;
	neg.f32 	%f175, %f174;
	fma.rn.f32 	%f176, %f168, 0f40400000, %f175;
	fma.rn.f32 	%f177, %f172, 0f40400000, %f176;
	cvt.rni.f32.f32 	%f178, %f174;
	sub.f32 	%f179, %f174, %f178;
	add.f32 	%f180, %f179, %f177;
	fma.rn.f32 	%f181, %f180, 0f391FCB8E, 0f3AAF85ED;
	fma.rn.f32 	%f182, %f181, %f180, 0f3C1D9856;
	fma.rn.f32 	%f183, %f182, %f180, 0f3D6357BB;
	fma.rn.f32 	%f184, %f183, %f180, 0f3E75FDEC;
	fma.rn.f32 	%f185, %f184, %f180, 0f3F317218;
	fma.rn.f32 	%f186, %f185, %f180, 0f3F800000;
	cvt.rzi.s32.f32 	%r226, %f178;
	setp.gt.f32 	%p69, %f178, 0f00000000;
	selp.b32 	%r227, 0, -2097152000, %p69;
	add.s32 	%r228, %r227, 2130706432;
	mov.b32 	%f187, %r228;
	mul.f32 	%f188, %f186, %f187;
	shl.b32 	%r229, %r226, 23;
	sub.s32 	%r230, %r229, %r227;
	mov.b32 	%f189, %r230;
	mul.f32 	%f190, %f188, %f189;
	abs.f32 	%f191, %f174;
	setp.gt.f32 	%p70, %f191, 0f43180000;
	setp.lt.f32 	%p71, %f174, 0f00000000;
	selp.f32 	%f192, 0f00000000, 0f7F800000, %p71;
	selp.f32 	%f10, %f192, %f190, %p70;
	setp.eq.f32 	%p72, %f8, 0f3F800000;
	mov.f32 	%f196, 0f3F800000;
	@%p72 bra 	$L__BB204_67;
	setp.num.f32 	%p73, %f9, %f9;
	@%p73 bra 	$L__BB204_63;
	mov.f32 	%f193, 0f40400000;
	add.rn.f32 	%f196, %f8, %f193;
	bra.uni 	$L__BB204_67;
$L__BB204_63:
	setp.neu.f32 	%p74, %f8, 0f00000000;
	setp.neu.f32 	%p75, %f9, 0f7F800000;
	and.pred  	%p76, %p74, %p75;
	@%p76 bra 	$L__BB204_65;
	add.f32 	%f196, %f8, %f8;
	bra.uni 	$L__BB204_67;
$L__BB204_65:
	setp.geu.f32 	%p77, %f8, 0f00000000;
	mov.f32 	%f196, %f10;
	@%p77 bra 	$L__BB204_67;
	neg.f32 	%f196, %f10;
$L__BB204_67:
	add.f32 	%f194, %f195, %f196;
	// begin inline asm
	{  cvt.rn.bf16.f32 %rs6, %f194;}

	// end inline asm
	st.shared.u16 	[%r5], %rs6;
	bra.uni 	$L__BB204_135;
$L__BB204_68:
	cvt.u64.u32 	%rd131, %r4;
	setp.le.u64 	%p2, %rd264, %rd131;
	@%p2 bra 	$L__BB204_135;
	mov.u32 	%r57, %ctaid.y;
	cvt.u64.u32 	%rd269, %r57;
	mad.lo.s64 	%rd562, %rd264, %rd269, %rd131;
	cvt.u32.u64 	%r22, %rd263;
	add.s32 	%r241, %r22, -1;
	setp.lt.s32 	%p3, %r241, 0;
	@%p3 bra 	$L__BB204_127;
	and.b32  	%r24, %r22, 7;
	setp.lt.u32 	%p4, %r241, 7;
	@%p4 bra 	$L__BB204_98;
	add.s32 	%r239, %r22, -4;
	and.b32  	%r58, %r22, -8;
	neg.s32 	%r238, %r58;
$L__BB204_72:
	.pragma "nounroll";
	add.s32 	%r29, %r239, 3;
	mul.wide.u32 	%rd271, %r29, 8;
	add.s64 	%rd272, %rd2, %rd271;
	ld.global.u64 	%rd135, [%rd272];
	or.b64  	%rd273, %rd562, %rd135;
	and.b64  	%rd274, %rd273, -4294967296;
	setp.ne.s64 	%p5, %rd274, 0;
	@%p5 bra 	$L__BB204_74;
	cvt.u32.u64 	%r59, %rd135;
	cvt.u32.u64 	%r60, %rd562;
	div.u32 	%r61, %r60, %r59;
	mul.lo.s32 	%r62, %r61, %r59;
	sub.s32 	%r63, %r60, %r62;
	cvt.u64.u32 	%rd533, %r61;
	cvt.u64.u32 	%rd534, %r63;
	bra.uni 	$L__BB204_75;
$L__BB204_74:
	div.s64 	%rd533, %rd562, %rd135;
	mul.lo.s64 	%rd275, %rd533, %rd135;
	sub.s64 	%rd534, %rd562, %rd275;
$L__BB204_75:
	add.s64 	%rd277, %rd1, %rd271;
	ld.global.u64 	%rd278, [%rd277];
	mul.lo.s64 	%rd142, %rd278, %rd534;
	add.s32 	%r30, %r239, 2;
	mul.wide.u32 	%rd279, %r30, 8;
	add.s64 	%rd280, %rd2, %rd279;
	ld.global.u64 	%rd143, [%rd280];
	or.b64  	%rd281, %rd533, %rd143;
	and.b64  	%rd282, %rd281, -4294967296;
	setp.ne.s64 	%p6, %rd282, 0;
	@%p6 bra 	$L__BB204_77;
	cvt.u32.u64 	%r64, %rd143;
	cvt.u32.u64 	%r65, %rd533;
	div.u32 	%r66, %r65, %r64;
	mul.lo.s32 	%r67, %r66, %r64;
	sub.s32 	%r68, %r65, %r67;
	cvt.u64.u32 	%rd535, %r66;
	cvt.u64.u32 	%rd536, %r68;
	bra.uni 	$L__BB204_78;
$L__BB204_77:
	div.s64 	%rd535, %rd533, %rd143;
	mul.lo.s64 	%rd283, %rd535, %rd143;
	sub.s64 	%rd536, %rd533, %rd283;
$L__BB204_78:
	add.s64 	%rd285, %rd1, %rd279;
	ld.global.u64 	%rd286, [%rd285];
	mad.lo.s64 	%rd150, %rd286, %rd536, %rd142;
	add.s32 	%r31, %r239, 1;
	mul.wide.u32 	%rd287, %r31, 8;
	add.s64 	%rd288, %rd2, %rd287;
	ld.global.u64 	%rd151, [%rd288];
	or.b64  	%rd289, %rd535, %rd151;
	and.b64  	%rd290, %rd289, -4294967296;
	setp.ne.s64 	%p7, %rd290, 0;
	@%p7 bra 	$L__BB204_80;
	cvt.u32.u64 	%r69, %rd151;
	cvt.u32.u64 	%r70, %rd535;
	div.u32 	%r71, %r70, %r69;
	mul.lo.s32 	%r72, %r71, %r69;
	sub.s32 	%r73, %r70, %r72;
	cvt.u64.u32 	%rd537, %r71;
	cvt.u64.u32 	%rd538, %r73;
	bra.uni 	$L__BB204_81;
$L__BB204_80:
	div.s64 	%rd537, %rd535, %rd151;
	mul.lo.s64 	%rd291, %rd537, %rd151;
	sub.s64 	%rd538, %rd535, %rd291;
$L__BB204_81:
	add.s64 	%rd293, %rd1, %rd287;
	ld.global.u64 	%rd294, [%rd293];
	mad.lo.s64 	%rd158, %rd294, %rd538, %rd150;
	add.s32 	%r32, %r239, -4;
	mul.wide.u32 	%rd295, %r239, 8;
	add.s64 	%rd296, %rd2, %rd295;
	ld.global.u64 	%rd159, [%rd296];
	or.b64  	%rd297, %rd537, %rd159;
	and.b64  	%rd298, %rd297, -4294967296;
	setp.ne.s64 	%p8, %rd298, 0;
	@%p8 bra 	$L__BB204_83;
	cvt.u32.u64 	%r74, %rd159;
	cvt.u32.u64 	%r75, %rd537;
	div.u32 	%r76, %r75, %r74;
	mul.lo.s32 	%r77, %r76, %r74;
	sub.s32 	%r78, %r75, %r77;
	cvt.u64.u32 	%rd539, %r76;
	cvt.u64.u32 	%rd540, %r78;
	bra.uni 	$L__BB204_84;
$L__BB204_83:
	div.s64 	%rd539, %rd537, %rd159;
	mul.lo.s64 	%rd299, %rd539, %rd159;
	sub.s64 	%rd540, %rd537, %rd299;
$L__BB204_84:
	add.s64 	%rd301, %rd1, %rd295;
	ld.global.u64 	%rd302, [%rd301];
	mad.lo.s64 	%rd166, %rd302, %rd540, %rd158;
	add.s32 	%r33, %r239, -1;
	mul.wide.u32 	%rd303, %r33, 8;
	add.s64 	%rd304, %rd2, %rd303;
	ld.global.u64 	%rd167, [%rd304];
	or.b64  	%rd305, %rd539, %rd167;
	and.b64  	%rd306, %rd305, -4294967296;
	setp.ne.s64 	%p9, %rd306, 0;
	@%p9 bra 	$L__BB204_86;
	cvt.u32.u64 	%r79, %rd167;
	cvt.u32.u64 	%r80, %rd539;
	div.u32 	%r81, %r80, %r79;
	mul.lo.s32 	%r82, %r81, %r79;
	sub.s32 	%r83, %r80, %r82;
	cvt.u64.u32 	%rd541, %r81;
	cvt.u64.u32 	%rd542, %r83;
	bra.uni 	$L__BB204_87;
$L__BB204_86:
	div.s64 	%rd541, %rd539, %rd167;
	mul.lo.s64 	%rd307, %rd541, %rd167;
	sub.s64 	%rd542, %rd539, %rd307;
$L__BB204_87:
	add.s64 	%rd309, %rd1, %rd303;
	ld.global.u64 	%rd310, [%rd309];
	mad.lo.s64 	%rd174, %rd310, %rd542, %rd166;
	add.s32 	%r34, %r239, -2;
	mul.wide.u32 	%rd311, %r34, 8;
	add.s64 	%rd312, %rd2, %rd311;
	ld.global.u64 	%rd175, [%rd312];
	or.b64  	%rd313, %rd541, %rd175;
	and.b64  	%rd314, %rd313, -4294967296;
	setp.ne.s64 	%p10, %rd314, 0;
	@%p10 bra 	$L__BB204_89;
	cvt.u32.u64 	%r84, %rd175;
	cvt.u32.u64 	%r85, %rd541;
	div.u32 	%r86, %r85, %r84;
	mul.lo.s32 	%r87, %r86, %r84;
	sub.s32 	%r88, %r85, %r87;
	cvt.u64.u32 	%rd543, %r86;
	cvt.u64.u32 	%rd544, %r88;
	bra.uni 	$L__BB204_90;
$L__BB204_89:
	div.s64 	%rd543, %rd541, %rd175;
	mul.lo.s64 	%rd315, %rd543, %rd175;
	sub.s64 	%rd544, %rd541, %rd315;
$L__BB204_90:
	add.s64 	%rd317, %rd1, %rd311;
	ld.global.u64 	%rd318, [%rd317];
	mad.lo.s64 	%rd182, %rd318, %rd544, %rd174;
	add.s32 	%r35, %r239, -3;
	mul.wide.u32 	%rd319, %r35, 8;
	add.s64 	%rd320, %rd2, %rd319;
	ld.global.u64 	%rd183, [%rd320];
	or.b64  	%rd321, %rd543, %rd183;
	and.b64  	%rd322, %rd321, -4294967296;
	setp.ne.s64 	%p11, %rd322, 0;
	@%p11 bra 	$L__BB204_92;
	cvt.u32.u64 	%r89, %rd183;
	cvt.u32.u64 	%r90, %rd543;
	div.u32 	%r91, %r90, %r89;
	mul.lo.s32 	%r92, %r91, %r89;
	sub.s32 	%r93, %r90, %r92;
	cvt.u64.u32 	%rd545, %r91;
	cvt.u64.u32 	%rd546, %r93;
	bra.uni 	$L__BB204_93;
$L__BB204_92:
	div.s64 	%rd545, %rd543, %rd183;
	mul.lo.s64 	%rd323, %rd545, %rd183;
	sub.s64 	%rd546, %rd543, %rd323;
$L__BB204_93:
	add.s64 	%rd325, %rd1, %rd319;
	ld.global.u64 	%rd326, [%rd325];
	mad.lo.s64 	%rd190, %rd326, %rd546, %rd182;
	mul.wide.u32 	%rd327, %r32, 8;
	add.s64 	%rd328, %rd2, %rd327;
	ld.global.u64 	%rd191, [%rd328];
	or.b64  	%rd329, %rd545, %rd191;
	and.b64  	%rd330, %rd329, -4294967296;
	setp.ne.s64 	%p12, %rd330, 0;
	@%p12 bra 	$L__BB204_95;
	cvt.u32.u64 	%r94, %rd191;
	cvt.u32.u64 	%r95, %rd545;
	div.u32 	%r96, %r95, %r94;
	mul.lo.s32 	%r97, %r96, %r94;
	sub.s32 	%r98, %r95, %r97;
	cvt.u64.u32 	%rd562, %r96;
	cvt.u64.u32 	%rd548, %r98;
	bra.uni 	$L__BB204_96;
$L__BB204_95:
	div.s64 	%rd562, %rd545, %rd191;
	mul.lo.s64 	%rd331, %rd562, %rd191;
	sub.s64 	%rd548, %rd545, %rd331;
$L__BB204_96:
	add.s64 	%rd333, %rd1, %rd327;
	ld.global.u64 	%rd334, [%rd333];
	mad.lo.s64 	%rd335, %rd334, %rd548, %rd190;
	shl.b64 	%rd336, %rd335, 1;
	add.s64 	%rd571, %rd571, %rd336;
	add.s32 	%r239, %r239, -8;
	add.s32 	%r238, %r238, 8;
	setp.ne.s32 	%p13, %r238, 0;
	@%p13 bra 	$L__BB204_72;
	add.s32 	%r241, %r239, 3;
$L__BB204_98:
	setp.eq.s32 	%p14, %r24, 0;
	@%p14 bra 	$L__BB204_127;
	and.b32  	%r40, %r22, 3;
	setp.lt.u32 	%p15, %r24, 4;
	@%p15 bra 	$L__BB204_113;
	mul.wide.u32 	%rd338, %r241, 8;
	add.s64 	%rd339, %rd2, %rd338;
	ld.global.u64 	%rd202, [%rd339];
	or.b64  	%rd340, %rd562, %rd202;
	and.b64  	%rd341, %rd340, -4294967296;
	setp.ne.s64 	%p16, %rd341, 0;
	@%p16 bra 	$L__BB204_102;
	cvt.u32.u64 	%r99, %rd202;
	cvt.u32.u64 	%r100, %rd562;
	div.u32 	%r101, %r100, %r99;
	mul.lo.s32 	%r102, %r101, %r99;
	sub.s32 	%r103, %r100, %r102;
	cvt.u64.u32 	%rd552, %r101;
	cvt.u64.u32 	%rd553, %r103;
	bra.uni 	$L__BB204_103;
$L__BB204_102:
	div.s64 	%rd552, %rd562, %rd202;
	mul.lo.s64 	%rd342, %rd552, %rd202;
	sub.s64 	%rd553, %rd562, %rd342;
$L__BB204_103:
	add.s64 	%rd344, %rd1, %rd338;
	ld.global.u64 	%rd345, [%rd344];
	mul.lo.s64 	%rd209, %rd345, %rd553;
	add.s32 	%r41, %r241, -1;
	mul.wide.u32 	%rd346, %r41, 8;
	add.s64 	%rd347, %rd2, %rd346;
	ld.global.u64 	%rd210, [%rd347];
	or.b64  	%rd348, %rd552, %rd210;
	and.b64  	%rd349, %rd348, -4294967296;
	setp.ne.s64 	%p17, %rd349, 0;
	@%p17 bra 	$L__BB204_105;
	cvt.u32.u64 	%r104, %rd210;
	cvt.u32.u64 	%r105, %rd552;
	div.u32 	%r106, %r105, %r104;
	mul.lo.s32 	%r107, %r106, %r104;
	sub.s32 	%r108, %r105, %r107;
	cvt.u64.u32 	%rd554, %r106;
	cvt.u64.u32 	%rd555, %r108;
	bra.uni 	$L__BB204_106;
$L__BB204_105:
	div.s64 	%rd554, %rd552, %rd210;
	mul.lo.s64 	%rd350, %rd554, %rd210;
	sub.s64 	%rd555, %rd552, %rd350;
$L__BB204_106:
	add.s64 	%rd352, %rd1, %rd346;
	ld.global.u64 	%rd353, [%rd352];
	mad.lo.s64 	%rd217, %rd353, %rd555, %rd209;
	add.s32 	%r42, %r241, -2;
	mul.wide.u32 	%rd354, %r42, 8;
	add.s64 	%rd355, %rd2, %rd354;
	ld.global.u64 	%rd218, [%rd355];
	or.b64  	%rd356, %rd554, %rd218;
	and.b64  	%rd357, %rd356, -4294967296;
	setp.ne.s64 	%p18, %rd357, 0;
	@%p18 bra 	$L__BB204_108;
	cvt.u32.u64 	%r109, %rd218;
	cvt.u32.u64 	%r110, %rd554;
	div.u32 	%r111, %r110, %r109;
	mul.lo.s32 	%r112, %r111, %r109;
	sub.s32 	%r113, %r110, %r112;
	cvt.u64.u32 	%rd556, %r111;
	cvt.u64.u32 	%rd557, %r113;
	bra.uni 	$L__BB204_109;
$L__BB204_108:
	div.s64 	%rd556, %rd554, %rd218;
	mul.lo.s64 	%rd358, %rd556, %rd218;
	sub.s64 	%rd557, %rd554, %rd358;
$L__BB204_109:
	add.s64 	%rd360, %rd1, %rd354;
	ld.global.u64 	%rd361, [%rd360];
	mad.lo.s64 	%rd225, %rd361, %rd557, %rd217;
	add.s32 	%r43, %r241, -3;
	mul.wide.u32 	%rd362, %r43, 8;
	add.s64 	%rd363, %rd2, %rd362;
	ld.global.u64 	%rd226, [%rd363];
	or.b64  	%rd364, %rd556, %rd226;
	and.b64  	%rd365, %rd364, -4294967296;
	setp.ne.s64 	%p19, %rd365, 0;
	@%p19 bra 	$L__BB204_111;
	cvt.u32.u64 	%r114, %rd226;
	cvt.u32.u64 	%r115, %rd556;
	div.u32 	%r116, %r115, %r114;
	mul.lo.s32 	%r117, %r116, %r114;
	sub.s32 	%r118, %r115, %r117;
	cvt.u64.u32 	%rd562, %r116;
	cvt.u64.u32 	%rd559, %r118;
	bra.uni 	$L__BB204_112;
$L__BB204_111:
	div.s64 	%rd562, %rd556, %rd226;
	mul.lo.s64 	%rd366, %rd562, %rd226;
	sub.s64 	%rd559, %rd556, %rd366;
$L__BB204_112:
	add.s64 	%rd368, %rd1, %rd362;
	ld.global.u64 	%rd369, [%rd368];
	mad.lo.s64 	%rd370, %rd369, %rd559, %rd225;
	shl.b64 	%rd371, %rd370, 1;
	add.s64 	%rd571, %rd571, %rd371;
	add.s32 	%r241, %r241, -4;
$L__BB204_113:
	setp.eq.s32 	%p20, %r40, 0;
	@%p20 bra 	$L__BB204_127;
	setp.eq.s32 	%p21, %r40, 1;
	@%p21 bra 	$L__BB204_122;
	mul.wide.u32 	%rd373, %r241, 8;
	add.s64 	%rd374, %rd2, %rd373;
	ld.global.u64 	%rd237, [%rd374];
	or.b64  	%rd375, %rd562, %rd237;
	and.b64  	%rd376, %rd375, -4294967296;
	setp.ne.s64 	%p22, %rd376, 0;
	@%p22 bra 	$L__BB204_117;
	cvt.u32.u64 	%r119, %rd237;
	cvt.u32.u64 	%r120, %rd562;
	div.u32 	%r121, %r120, %r119;
	mul.lo.s32 	%r122, %r121, %r119;
	sub.s32 	%r123, %r120, %r122;
	cvt.u64.u32 	%rd563, %r121;
	cvt.u64.u32 	%rd564, %r123;
	bra.uni 	$L__BB204_118;
$L__BB204_117:
	div.s64 	%rd563, %rd562, %rd237;
	mul.lo.s64 	%rd377, %rd563, %rd237;
	sub.s64 	%rd564, %rd562, %rd377;
$L__BB204_118:
	add.s64 	%rd379, %rd1, %rd373;
	ld.global.u64 	%rd380, [%rd379];
	mul.lo.s64 	%rd244, %rd380, %rd564;
	add.s32 	%r46, %r241, -1;
	mul.wide.u32 	%rd381, %r46, 8;
	add.s64 	%rd382, %rd2, %rd381;
	ld.global.u64 	%rd245, [%rd382];
	or.b64  	%rd383, %rd563, %rd245;
	and.b64  	%rd384, %rd383, -4294967296;
	setp.ne.s64 	%p23, %rd384, 0;
	@%p23 bra 	$L__BB204_120;
	cvt.u32.u64 	%r124, %rd245;
	cvt.u32.u64 	%r125, %rd563;
	div.u32 	%r126, %r125, %r124;
	mul.lo.s32 	%r127, %r126, %r124;
	sub.s32 	%r128, %r125, %r127;
	cvt.u64.u32 	%rd562, %r126;
	cvt.u64.u32 	%rd566, %r128;
	bra.uni 	$L__BB204_121;
$L__BB204_120:
	div.s64 	%rd562, %rd563, %rd245;
	mul.lo.s64 	%rd385, %rd562, %rd245;
	sub.s64 	%rd566, %rd563, %rd385;
$L__BB204_121:
	add.s64 	%rd387, %rd1, %rd381;
	ld.global.u64 	%rd388, [%rd387];
	mad.lo.s64 	%rd389, %rd388, %rd566, %rd244;
	shl.b64 	%rd390, %rd389, 1;
	add.s64 	%rd571, %rd571, %rd390;
	add.s32 	%r241, %r241, -2;
$L__BB204_122:
	and.b32  	%r129, %r22, 1;
	setp.eq.b32 	%p24, %r129, 1;
	not.pred 	%p25, %p24;
	@%p25 bra 	$L__BB204_127;
	mul.wide.u32 	%rd391, %r241, 8;
	add.s64 	%rd392, %rd2, %rd391;
	ld.global.u64 	%rd256, [%rd392];
	or.b64  	%rd393, %rd562, %rd256;
	and.b64  	%rd394, %rd393, -4294967296;
	setp.ne.s64 	%p26, %rd394, 0;
	@%p26 bra 	$L__BB204_125;
	cvt.u32.u64 	%r130, %rd256;
	cvt.u32.u64 	%r131, %rd562;
	rem.u32 	%r132, %r131, %r130;
	cvt.u64.u32 	%rd570, %r132;
	bra.uni 	$L__BB204_126;
$L__BB204_125:
	rem.s64 	%rd570, %rd562, %rd256;
$L__BB204_126:
	add.s64 	%rd396, %rd1, %rd391;
	ld.global.u64 	%rd397, [%rd396];
	mul.lo.s64 	%rd398, %rd397, %rd570;
	shl.b64 	%rd399, %rd398, 1;
	add.s64 	%rd571, %rd571, %rd399;
$L__BB204_127:
	ld.global.u16 	%rs2, [%rd571];
	// begin inline asm
	{ cvt.f32.bf16 %f22, %rs2;}

	// end inline asm
	abs.f32 	%f15, %f22;
	abs.f32 	%f16, %f15;
	setp.lt.f32 	%p27, %f16, 0f00800000;
	mul.f32 	%f24, %f16, 0f4B800000;
	selp.f32 	%f25, %f24, %f16, %p27;
	selp.f32 	%f26, 0fC1C00000, 0f00000000, %p27;
	mov.b32 	%r133, %f25;
	add.s32 	%r134, %r133, -1060439283;
	and.b32  	%r135, %r134, -8388608;
	sub.s32 	%r136, %r133, %r135;
	mov.b32 	%f27, %r136;
	cvt.rn.f32.s32 	%f28, %r135;
	fma.rn.f32 	%f29, %f28, 0f34000000, %f26;
	add.f32 	%f30, %f27, 0fBF800000;
	add.f32 	%f31, %f27, 0f3F800000;
	rcp.approx.ftz.f32 	%f32, %f31;
	add.f32 	%f33, %f30, %f30;
	mul.f32 	%f34, %f33, %f32;
	mul.f32 	%f35, %f34, %f34;
	sub.f32 	%f36, %f30, %f34;
	add.f32 	%f37, %f36, %f36;
	neg.f32 	%f38, %f34;
	fma.rn.f32 	%f39, %f38, %f30, %f37;
	mul.rn.f32 	%f40, %f32, %f39;
	fma.rn.f32 	%f41, %f35, 0f3A2C32E4, 0f3B52E7DB;
	fma.rn.f32 	%f42, %f41, %f35, 0f3C93BB73;
	fma.rn.f32 	%f43, %f42, %f35, 0f3DF6384F;
	mul.rn.f32 	%f44, %f43, %f35;
	fma.rn.f32 	%f45, %f34, 0f3FB8AA3B, %f29;
	sub.f32 	%f46, %f29, %f45;
	fma.rn.f32 	%f47, %f34, 0f3FB8AA3B, %f46;
	fma.rn.f32 	%f48, %f40, 0f3FB8AA3B, %f47;
	fma.rn.f32 	%f49, %f34, 0f32A55E34, %f48;
	mul.f32 	%f50, %f44, 0f40400000;
	fma.rn.f32 	%f51, %f50, %f40, %f49;
	fma.rn.f32 	%f52, %f44, %f34, %f51;
	add.rn.f32 	%f53, %f45, %f52;
	neg.f32 	%f54, %f45;
	add.rn.f32 	%f55, %f53, %f54;
	neg.f32 	%f56, %f55;
	add.rn.f32 	%f57, %f52, %f56;
	mov.f32 	%f58, 0f40400000;
	mul.rn.f32 	%f59, %f53, %f58;
	neg.f32 	%f60, %f59;
	fma.rn.f32 	%f61, %f53, 0f40400000, %f60;
	fma.rn.f32 	%f62, %f57, 0f40400000, %f61;
	cvt.rni.f32.f32 	%f63, %f59;
	sub.f32 	%f64, %f59, %f63;
	add.f32 	%f65, %f64, %f62;
	fma.rn.f32 	%f66, %f65, 0f391FCB8E, 0f3AAF85ED;
	fma.rn.f32 	%f67, %f66, %f65, 0f3C1D9856;
	fma.rn.f32 	%f68, %f67, %f65, 0f3D6357BB;
	fma.rn.f32 	%f69, %f68, %f65, 0f3E75FDEC;
	fma.rn.f32 	%f70, %f69, %f65, 0f3F317218;
	fma.rn.f32 	%f71, %f70, %f65, 0f3F800000;
	cvt.rzi.s32.f32 	%r137, %f63;
	setp.gt.f32 	%p28, %f63, 0f00000000;
	selp.b32 	%r138, 0, -2097152000, %p28;
	add.s32 	%r139, %r138, 2130706432;
	mov.b32 	%f72, %r139;
	mul.f32 	%f73, %f71, %f72;
	shl.b32 	%r140, %r137, 23;
	sub.s32 	%r141, %r140, %r138;
	mov.b32 	%f74, %r141;
	mul.f32 	%f75, %f73, %f74;
	abs.f32 	%f76, %f59;
	setp.gt.f32 	%p29, %f76, 0f43180000;
	setp.lt.f32 	%p30, %f59, 0f00000000;
	selp.f32 	%f77, 0f00000000, 0f7F800000, %p30;
	selp.f32 	%f17, %f77, %f75, %p29;
	setp.eq.f32 	%p31, %f15, 0f3F800000;
	mov.f32 	%f197, 0f3F800000;
	@%p31 bra 	$L__BB204_134;
	setp.num.f32 	%p32, %f16, %f16;
	@%p32 bra 	$L__BB204_130;
	mov.f32 	%f78, 0f40400000;
	add.rn.f32 	%f197, %f15, %f78;
	bra.uni 	$L__BB204_134;
$L__BB204_130:
	setp.neu.f32 	%p33, %f15, 0f00000000;
	setp.neu.f32 	%p34, %f16, 0f7F800000;
	and.pred  	%p35, %p33, %p34;
	@%p35 bra 	$L__BB204_132;
	add.f32 	%f197, %f15, %f15;
	bra.uni 	$L__BB204_134;
$L__BB204_132:
	setp.geu.f32 	%p36, %f15, 0f00000000;
	mov.f32 	%f197, %f17;
	@%p36 bra 	$L__BB204_134;
	neg.f32 	%f197, %f17;
$L__BB204_134:
	// begin inline asm
	{  cvt.rn.bf16.f32 %rs3, %f197;}

	// end inline asm
	st.shared.u16 	[%r5], %rs3;
$L__BB204_135:
	bar.sync 	0;
	setp.lt.u32 	%p78, %r243, 66;
	@%p78 bra 	$L__BB204_139;
$L__BB204_136:
	shr.u32 	%r50, %r243, 1;
	setp.ge.u32 	%p79, %r1, %r50;
	@%p79 bra 	$L__BB204_138;
	ld.shared.u16 	%rs8, [%r5];
	and.b32  	%r231, %r243, 2046;
	add.s32 	%r232, %r5, %r231;
	ld.shared.u16 	%rs9, [%r232];
	// begin inline asm
	{ add.bf16 %rs7,%rs8,%rs9; }

	// end inline asm
	st.shared.u16 	[%r5], %rs7;
$L__BB204_138:
	bar.sync 	0;
	setp.gt.u32 	%p80, %r243, 131;
	mov.u32 	%r243, %r50;
	@%p80 bra 	$L__BB204_136;
$L__BB204_139:
	setp.gt.u32 	%p81, %r1, 31;
	@%p81 bra 	$L__BB204_142;
	ld.shared.u16 	%rs11, [%r5];
	ld.shared.u16 	%rs12, [%r5+64];
	// begin inline asm
	{ add.bf16 %rs10,%rs11,%rs12; }

	// end inline asm
	st.volatile.shared.u16 	[%r5], %rs10;
	ld.shared.u16 	%rs15, [%r5+32];
	// begin inline asm
	{ add.bf16 %rs13,%rs10,%rs15; }

	// end inline asm
	st.volatile.shared.u16 	[%r5], %rs13;
	ld.shared.u16 	%rs18, [%r5+16];
	// begin inline asm
	{ add.bf16 %rs16,%rs13,%rs18; }

	// end inline asm
	st.volatile.shared.u16 	[%r5], %rs16;
	ld.shared.u16 	%rs21, [%r5+8];
	// begin inline asm
	{ add.bf16 %rs19,%rs16,%rs21; }

	// end inline asm
	st.volatile.shared.u16 	[%r5], %rs19;
	ld.shared.u16 	%rs24, [%r5+4];
	// begin inline asm
	{ add.bf16 %rs22,%rs19,%rs24; }

	// end inline asm
	st.volatile.shared.u16 	[%r5], %rs22;
	ld.shared.u16 	%rs27, [%r5+2];
	// begin inline asm
	{ add.bf16 %rs25,%rs22,%rs27; }

	// end inline asm
	st.volatile.shared.u16 	[%r5], %rs25;
	setp.ne.s32 	%p82, %r1, 0;
	@%p82 bra 	$L__BB204_142;
	ld.param.u64 	%rd486, [contiguous_reducel32_bf16_param_0];
	cvt.u64.u32 	%rd480, %r2;
	mov.u32 	%r233, %ctaid.y;
	cvt.u64.u32 	%rd481, %r233;
	mad.lo.s64 	%rd482, %rd265, %rd481, %rd480;
	cvta.to.global.u64 	%rd483, %rd486;
	shl.b64 	%rd484, %rd482, 1;
	add.s64 	%rd485, %rd483, %rd484;
	ld.shared.u16 	%rs28, [reducel3sdata_bf16];
	st.global.u16 	[%rd485], %rs28;
$L__BB204_142:
	ret;

}
	// .globl	contiguous_reducel322_bf16
.visible .entry contiguous_reducel322_bf16(
	.param .u64 .ptr .align 1 contiguous_reducel322_bf16_param_0,
	.param .u64 .ptr .align 1 contiguous_reducel322_bf16_param_1,
	.param .u64 contiguous_reducel322_bf16_param_2,
	.param .u64 contiguous_reducel322_bf16_param_3
)
{
	.reg .pred 	%p<8>;
	.reg .b16 	%rs<28>;
	.reg .b32 	%r<20>;
	.reg .b64 	%rd<27>;

	ld.param.u64 	%rd4, [contiguous_reducel322_bf16_param_0];
	ld.param.u64 	%rd7, [contiguous_reducel322_bf16_param_1];
	ld.param.u64 	%rd5, [contiguous_reducel322_bf16_param_2];
	ld.param.u64 	%rd6, [contiguous_reducel322_bf16_param_3];
	cvta.to.global.u64 	%rd1, %rd7;
	mov.u32 	%r1, %tid.x;
	mov.u32 	%r2, %ctaid.x;
	mov.u32 	%r19, %ntid.x;
	mul.lo.s32 	%r9, %r2, %r19;
	shl.b32 	%r10, %r9, 1;
	add.s32 	%r4, %r10, %r1;
	shl.b32 	%r11, %r1, 1;
	mov.u32 	%r12, reducel3sdata_bf16;
	add.s32 	%r5, %r12, %r11;
	mov.b32 	%r8, 0;
	// begin inline asm
	cvt.rn.bf16.s32 %rs1, %r8;
	// end inline asm
	st.shared.u16 	[%r5], %rs1;
	add.s32 	%r13, %r4, %r19;
	cvt.u64.u32 	%rd2, %r13;
	setp.le.u64 	%p1, %rd5, %rd2;
	@%p1 bra 	$L__BB205_2;
	cvt.u64.u32 	%rd12, %r4;
	mov.u32 	%r15, %ctaid.y;
	cvt.u64.u32 	%rd13, %r15;
	mul.lo.s64 	%rd14, %rd5, %rd13;
	add.s64 	%rd15, %rd14, %rd12;
	shl.b64 	%rd16, %rd15, 1;
	add.s64 	%rd17, %rd1, %rd16;
	ld.global.u16 	%rs4, [%rd17];
	add.s64 	%rd18, %rd14, %rd2;
	shl.b64 	%rd19, %rd18, 1;
	add.s64 	%rd20, %rd1, %rd19;
	ld.global.u16 	%rs5, [%rd20];
	// begin inline asm
	{ add.bf16 %rs3,%rs4,%rs5; }

	// end inline asm
	st.shared.u16 	[%r5], %rs3;
	bra.uni 	$L__BB205_4;
$L__BB205_2:
	cvt.u64.u32 	%rd3, %r4;
	setp.le.u64 	%p2, %rd5, %rd3;
	@%p2 bra 	$L__BB205_4;
	mov.u32 	%r14, %ctaid.y;
	cvt.u64.u32 	%rd8, %r14;
	mad.lo.s64 	%rd9, %rd5, %rd8, %rd3;
	shl.b64 	%rd10, %rd9, 1;
	add.s64 	%rd11, %rd1, %rd10;
	ld.global.u16 	%rs2, [%rd11];
	st.shared.u16 	[%r5], %rs2;
$L__BB205_4:
	bar.sync 	0;
	setp.lt.u32 	%p3, %r19, 66;
	@%p3 bra 	$L__BB205_8;
$L__BB205_5:
	shr.u32 	%r7, %r19, 1;
	setp.ge.u32 	%p4, %r1, %r7;
	@%p4 bra 	$L__BB205_7;
	ld.shared.u16 	%rs7, [%r5];
	and.b32  	%r16, %r19, 2046;
	add.s32 	%r17, %r5, %r16;
	ld.shared.u16 	%rs8, [%r17];
	// begin inline asm
	{ add.bf16 %rs6,%rs7,%rs8; }

	// end inline asm
	st.shared.u16 	[%r5], %rs6;
$L__BB205_7:
	bar.sync 	0;
	setp.gt.u32 	%p5, %r19, 131;
	mov.u32 	%r19, %r7;
	@%p5 bra 	$L__BB205_5;
$L__BB205_8:
	setp.gt.u32 	%p6, %r1, 31;
	@%p6 bra 	$L__BB205_11;
	ld.shared.u16 	%rs10, [%r5];
	ld.shared.u16 	%rs11, [%r5+64];
	// begin inline asm
	{ add.bf16 %rs9,%rs10,%rs11; }

	// end inline asm
	st.volatile.shared.u16 	[%r5], %rs9;
	ld.shared.u16 	%rs14, [%r5+32];
	// begin inline asm
	{ add.bf16 %rs12,%rs9,%rs14; }

	// end inline asm
	st.volatile.shared.u16 	[%r5], %rs12;
	ld.shared.u16 	%rs17, [%r5+16];
	// begin inline asm
	{ add.bf16 %rs15,%rs12,%rs17; }

	// end inline asm
	st.volatile.shared.u16 	[%r5], %rs15;
	ld.shared.u16 	%rs20, [%r5+8];
	// begin inline asm
	{ add.bf16 %rs18,%rs15,%rs20; }

	// end inline asm
	st.volatile.shared.u16 	[%r5], %rs18;
	ld.shared.u16 	%rs23, [%r5+4];
	// begin inline asm
	{ add.bf16 %rs21,%rs18,%rs23; }

	// end inline asm
	st.volatile.shared.u16 	[%r5], %rs21;
	ld.shared.u16 	%rs26, [%r5+2];
	// begin inline asm
	{ add.bf16 %rs24,%rs21,%rs26; }

	// end inline asm
	st.volatile.shared.u16 	[%r5], %rs24;
	setp.ne.s32 	%p7, %r1, 0;
	@%p7 bra 	$L__BB205_11;
	cvt.u64.u32 	%rd21, %r2;
	mov.u32 	%r18, %ctaid.y;
	cvt.u64.u32 	%rd22, %r18;
	mad.lo.s64 	%rd23, %rd6, %rd22, %rd21;
	cvta.to.global.u64 	%rd24, %rd4;
	shl.b64 	%rd25, %rd23, 1;
	add.s64 	%rd26, %rd24, %rd25;
	ld.shared.u16 	%rs27, [reducel3sdata_bf16];
	st.global.u16 	[%rd26], %rs27;
$L__BB205_11:
	ret;

}
	// .globl	contiguous_reducel33_bf16
.visible .entry contiguous_reducel33_bf16(
	.param .u64 .ptr .align 1 contiguous_reducel33_bf16_param_0,
	.param .u64 .ptr .align 1 contiguous_reducel33_bf16_param_1,
	.param .u64 .ptr .align 1 contiguous_reducel33_bf16_param_2,
	.param .u64 .ptr .align 1 contiguous_reducel33_bf16_param_3,
	.param .u64 contiguous_reducel33_bf16_param_4,
	.param .u64 contiguous_reducel33_bf16_param_5,
	.param .u64 contiguous_reducel33_bf16_param_6
)
{
	.reg .pred 	%p<48>;
	.reg .b16 	%rs<120>;
	.reg .b32 	%r<239>;
	.reg .b32 	%f<67>;
	.reg .b64 	%rd<308>;

	ld.param.u64 	%rd144, [contiguous_reducel33_bf16_param_0];
	ld.param.u64 	%rd145, [contiguous_reducel33_bf16_param_1];
	ld.param.u64 	%rd148, [contiguous_reducel33_bf16_param_2];
	ld.param.u64 	%rd149, [contiguous_reducel33_bf16_param_3];
	ld.param.u64 	%rd146, [contiguous_reducel33_bf16_param_4];
	ld.param.u64 	%rd147, [contiguous_reducel33_bf16_param_5];
	ld.param.u64 	%rd150, [contiguous_reducel33_bf16_param_6];
	cvta.to.global.u64 	%rd1, %rd149;
	cvta.to.global.u64 	%rd2, %rd148;
	mov.u32 	%r1, %tid.y;
	mov.u32 	%r2, %ntid.x;
	mov.u32 	%r3, %tid.x;
	mad.lo.s32 	%r73, %r1, %r2, %r3;
	mov.u32 	%r74, %ctaid.x;
	mad.lo.s32 	%r75, %r74, %r2, %r3;
	mov.u32 	%r4, %ctaid.y;
	mov.u32 	%r5, %ntid.y;
	mad.lo.s32 	%r76, %r4, %r5, %r1;
	shl.b32 	%r77, %r73, 1;
	mov.u32 	%r78, reducel3sdata_bf16;
	add.s32 	%r7, %r78, %r77;
	mov.b32 	%r72, 0;
	// begin inline asm
	cvt.rn.bf16.s32 %rs17, %r72;
	// end inline asm
	st.shared.u16 	[%r7], %rs17;
	cvt.u64.u32 	%rd3, %r75;
	setp.le.u64 	%p1, %rd147, %rd3;
	cvt.u64.u32 	%rd152, %r76;
	setp.le.u64 	%p2, %rd150, %rd152;
	or.pred  	%p3, %p1, %p2;
	@%p3 bra 	$L__BB206_84;
	cvt.u32.u64 	%r79, %rd3;
	cvt.u32.u64 	%r80, %rd147;
	mad.lo.s32 	%r227, %r76, %r80, %r79;
	cvt.u32.u64 	%r9, %rd146;
	add.s32 	%r226, %r9, -1;
	setp.lt.s32 	%p4, %r226, 0;
	mov.b64 	%rd307, 0;
	@%p4 bra 	$L__BB206_59;
	setp.lt.u32 	%p5, %r226, 7;
	mov.b64 	%rd307, 0;
	@%p5 bra 	$L__BB206_30;
	add.s32 	%r222, %r9, -4;
	and.b32  	%r81, %r9, -8;
	neg.s32 	%r221, %r81;
	mov.b64 	%rd307, 0;
$L__BB206_4:
	.pragma "nounroll";
	add.s32 	%r16, %r222, 3;
	cvt.u64.u32 	%rd5, %r227;
	mul.wide.u32 	%rd157, %r16, 8;
	add.s64 	%rd158, %rd2, %rd157;
	ld.global.u64 	%rd6, [%rd158];
	and.b64  	%rd159, %rd6, -4294967296;
	setp.ne.s64 	%p6, %rd159, 0;
	@%p6 bra 	$L__BB206_6;
	cvt.u32.u64 	%r82, %rd6;
	cvt.u32.u64 	%r83, %rd5;
	div.u32 	%r84, %r83, %r82;
	mul.lo.s32 	%r85, %r84, %r82;
	sub.s32 	%r86, %r83, %r85;
	cvt.u64.u32 	%rd272, %r84;
	cvt.u64.u32 	%rd273, %r86;
	bra.uni 	$L__BB206_7;
$L__BB206_6:
	div.s64 	%rd272, %rd5, %rd6;
	mul.lo.s64 	%rd160, %rd272, %rd6;
	sub.s64 	%rd273, %rd5, %rd160;
$L__BB206_7:
	mul.wide.u32 	%rd161, %r16, 8;
	add.s64 	%rd162, %rd1, %rd161;
	ld.global.u64 	%rd163, [%rd162];
	mad.lo.s64 	%rd13, %rd163, %rd273, %rd307;
	add.s32 	%r17, %r222, 2;
	and.b64  	%rd14, %rd272, 4294967295;
	mul.wide.u32 	%rd164, %r17, 8;
	add.s64 	%rd165, %rd2, %rd164;
	ld.global.u64 	%rd15, [%rd165];
	and.b64  	%rd166, %rd15, -4294967296;
	setp.ne.s64 	%p7, %rd166, 0;
	@%p7 bra 	$L__BB206_9;
	cvt.u32.u64 	%r87, %rd15;
	cvt.u32.u64 	%r88, %rd14;
	div.u32 	%r89, %r88, %r87;
	mul.lo.s32 	%r90, %r89, %r87;
	sub.s32 	%r91, %r88, %r90;
	cvt.u64.u32 	%rd274, %r89;
	cvt.u64.u32 	%rd275, %r91;
	bra.uni 	$L__BB206_10;
$L__BB206_9:
	div.s64 	%rd274, %rd14, %rd15;
	mul.lo.s64 	%rd167, %rd274, %rd15;
	sub.s64 	%rd275, %rd14, %rd167;
$L__BB206_10:
	mul.wide.u32 	%rd168, %r17, 8;
	add.s64 	%rd169, %rd1, %rd168;
	ld.global.u64 	%rd170, [%rd169];
	mad.lo.s64 	%rd22, %rd170, %rd275, %rd13;
	add.s32 	%r18, %r222, 1;
	and.b64  	%rd23, %rd274, 4294967295;
	mul.wide.u32 	%rd171, %r18, 8;
	add.s64 	%rd172, %rd2, %rd171;
	ld.global.u64 	%rd24, [%rd172];
	and.b64  	%rd173, %rd24, -4294967296;
	setp.ne.s64 	%p8, %rd173, 0;
	@%p8 bra 	$L__BB206_12;
	cvt.u32.u64 	%r92, %rd24;
	cvt.u32.u64 	%r93, %rd23;
	div.u32 	%r94, %r93, %r92;
	mul.lo.s32 	%r95, %r94, %r92;
	sub.s32 	%r96, %r93, %r95;
	cvt.u64.u32 	%rd276, %r94;
	cvt.u64.u32 	%rd277, %r96;
	bra.uni 	$L__BB206_13;
$L__BB206_12:
	div.s64 	%rd276, %rd23, %rd24;
	mul.lo.s64 	%rd174, %rd276, %rd24;
	sub.s64 	%rd277, %rd23, %rd174;
$L__BB206_13:
	mul.wide.u32 	%rd175, %r18, 8;
	add.s64 	%rd176, %rd1, %rd175;
	ld.global.u64 	%rd177, [%rd176];
	mad.lo.s64 	%rd31, %rd177, %rd277, %rd22;
	and.b64  	%rd32, %rd276, 4294967295;
	mul.wide.u32 	%rd178, %r222, 8;
	add.s64 	%rd179, %rd2, %rd178;
	ld.global.u64 	%rd33, [%rd179];
	and.b64  	%rd180, %rd33, -4294967296;
	setp.ne.s64 	%p9, %rd180, 0;
	@%p9 bra 	$L__BB206_15;
	cvt.u32.u64 	%r97, %rd33;
	cvt.u32.u64 	%r98, %rd32;
	div.u32 	%r99, %r98, %r97;
	mul.lo.s32 	%r100, %r99, %r97;
	sub.s32 	%r101, %r98, %r100;
	cvt.u64.u32 	%rd278, %r99;
	cvt.u64.u32 	%rd279, %r101;
	bra.uni 	$L__BB206_16;
$L__BB206_15:
	div.s64 	%rd278, %rd32, %rd33;
	mul.lo.s64 	%rd181, %rd278, %rd33;
	sub.s64 	%rd279, %rd32, %rd181;
$L__BB206_16:
	mul.wide.u32 	%rd182, %r222, 8;
	add.s64 	%rd183, %rd1, %rd182;
	ld.global.u64 	%rd184, [%rd183];
	mad.lo.s64 	%rd40, %rd184, %rd279, %rd31;
	add.s32 	%r19, %r222, -1;
	and.b64  	%rd41, %rd278, 4294967295;
	mul.wide.u32 	%rd185, %r19, 8;
	add.s64 	%rd186, %rd2, %rd185;
	ld.global.u64 	%rd42, [%rd186];
	and.b64  	%rd187, %rd42, -4294967296;
	setp.ne.s64 	%p10, %rd187, 0;
	@%p10 bra 	$L__BB206_18;
	cvt.u32.u64 	%r102, %rd42;
	cvt.u32.u64 	%r103, %rd41;
	div.u32 	%r104, %r103, %r102;
	mul.lo.s32 	%r105, %r104, %r102;
	sub.s32 	%r106, %r103, %r105;
	cvt.u64.u32 	%rd280, %r104;
	cvt.u64.u32 	%rd281, %r106;
	bra.uni 	$L__BB206_19;
$L__BB206_18:
	div.s64 	%rd280, %rd41, %rd42;
	mul.lo.s64 	%rd188, %rd280, %rd42;
	sub.s64 	%rd281, %rd41, %rd188;
$L__BB206_19:
	mul.wide.u32 	%rd189, %r19, 8;
	add.s64 	%rd190, %rd1, %rd189;
	ld.global.u64 	%rd191, [%rd190];
	mad.lo.s64 	%rd49, %rd191, %rd281, %rd40;
	add.s32 	%r20, %r222, -2;
	and.b64  	%rd50, %rd280, 4294967295;
	mul.wide.u32 	%rd192, %r20, 8;
	add.s64 	%rd193, %rd2, %rd192;
	ld.global.u64 	%rd51, [%rd193];
	and.b64  	%rd194, %rd51, -4294967296;
	setp.ne.s64 	%p11, %rd194, 0;
	@%p11 bra 	$L__BB206_21;
	cvt.u32.u64 	%r107, %rd51;
	cvt.u32.u64 	%r108, %rd50;
	div.u32 	%r109, %r108, %r107;
	mul.lo.s32 	%r110, %r109, %r107;
	sub.s32 	%r111, %r108, %r110;
	cvt.u64.u32 	%rd282, %r109;
	cvt.u64.u32 	%rd283, %r111;
	bra.uni 	$L__BB206_22;
$L__BB206_21:
	div.s64 	%rd282, %rd50, %rd51;
	mul.lo.s64 	%rd195, %rd282, %rd51;
	sub.s64 	%rd283, %rd50, %rd195;
$L__BB206_22:
	mul.wide.u32 	%rd196, %r20, 8;
	add.s64 	%rd197, %rd1, %rd196;
	ld.global.u64 	%rd198, [%rd197];
	mad.lo.s64 	%rd58, %rd198, %rd283, %rd49;
	add.s32 	%r21, %r222, -3;
	and.b64  	%rd59, %rd282, 4294967295;
	mul.wide.u32 	%rd199, %r21, 8;
	add.s64 	%rd200, %rd2, %rd199;
	ld.global.u64 	%rd60, [%rd200];
	and.b64  	%rd201, %rd60, -4294967296;
	setp.ne.s64 	%p12, %rd201, 0;
	@%p12 bra 	$L__BB206_24;
	cvt.u32.u64 	%r112, %rd60;
	cvt.u32.u64 	%r113, %rd59;
	div.u32 	%r114, %r113, %r112;
	mul.lo.s32 	%r115, %r114, %r112;
	sub.s32 	%r116, %r113, %r115;
	cvt.u64.u32 	%rd284, %r114;
	cvt.u64.u32 	%rd285, %r116;
	bra.uni 	$L__BB206_25;
$L__BB206_24:
	div.s64 	%rd284, %rd59, %rd60;
	mul.lo.s64 	%rd202, %rd284, %rd60;
	sub.s64 	%rd285, %rd59, %rd202;
$L__BB206_25:
	mul.wide.u32 	%rd203, %r21, 8;
	add.s64 	%rd204, %rd1, %rd203;
	ld.global.u64 	%rd205, [%rd204];
	mad.lo.s64 	%rd67, %rd205, %rd285, %rd58;
	and.b64  	%rd68, %rd284, 4294967295;
	add.s32 	%r117, %r222, -4;
	mul.wide.u32 	%rd206, %r117, 8;
	add.s64 	%rd207, %rd2, %rd206;
	ld.global.u64 	%rd69, [%rd207];
	and.b64  	%rd208, %rd69, -4294967296;
	setp.ne.s64 	%p13, %rd208, 0;
	@%p13 bra 	$L__BB206_27;
	cvt.u32.u64 	%r118, %rd69;
	cvt.u32.u64 	%r119, %rd68;
	div.u32 	%r120, %r119, %r118;
	mul.lo.s32 	%r121, %r120, %r118;
	sub.s32 	%r122, %r119, %r121;
	cvt.u64.u32 	%rd286, %r120;
	cvt.u64.u32 	%rd287, %r122;
	bra.uni 	$L__BB206_28;
$L__BB206_27:
	div.s64 	%rd286, %rd68, %rd69;
	mul.lo.s64 	%rd209, %rd286, %rd69;
	sub.s64 	%rd287, %rd68, %rd209;
$L__BB206_28:
	mul.wide.u32 	%rd210, %r117, 8;
	add.s64 	%rd211, %rd1, %rd210;
	ld.global.u64 	%rd212, [%rd211];
	mad.lo.s64 	%rd307, %rd212, %rd287, %rd67;
	cvt.u32.u64 	%r227, %rd286;
	add.s32 	%r222, %r222, -8;
	add.s32 	%r221, %r221, 8;
	setp.ne.s32 	%p14, %r221, 0;
	@%p14 bra 	$L__BB206_4;
	add.s32 	%r226, %r222, 3;
$L__BB206_30:
	and.b32  	%r28, %r9, 7;
	setp.eq.s32 	%p15, %r28, 0;
	@%p15 bra 	$L__BB206_59;
	and.b32  	%r29, %r9, 3;
	setp.lt.u32 	%p16, %r28, 4;
	@%p16 bra 	$L__BB206_45;
	cvt.u64.u32 	%rd79, %r227;
	mul.wide.u32 	%rd214, %r226, 8;
	add.s64 	%rd215, %rd2, %rd214;
	ld.global.u64 	%rd80, [%rd215];
	and.b64  	%rd216, %rd80, -4294967296;
	setp.ne.s64 	%p17, %rd216, 0;
	@%p17 bra 	$L__BB206_34;
	cvt.u32.u64 	%r124, %rd80;
	cvt.u32.u64 	%r125, %rd79;
	div.u32 	%r126, %r125, %r124;
	mul.lo.s32 	%r127, %r126, %r124;
	sub.s32 	%r128, %r125, %r127;
	cvt.u64.u32 	%rd290, %r126;
	cvt.u64.u32 	%rd291, %r128;
	bra.uni 	$L__BB206_35;
$L__BB206_34:
	div.s64 	%rd290, %rd79, %rd80;
	mul.lo.s64 	%rd217, %rd290, %rd80;
	sub.s64 	%rd291, %rd79, %rd217;
$L__BB206_35:
	mul.wide.u32 	%rd218, %r226, 8;
	add.s64 	%rd219, %rd1, %rd218;
	ld.global.u64 	%rd220, [%rd219];
	mad.lo.s64 	%rd87, %rd220, %rd291, %rd307;
	add.s32 	%r30, %r226, -1;
	and.b64  	%rd88, %rd290, 4294967295;
	mul.wide.u32 	%rd221, %r30, 8;
	add.s64 	%rd222, %rd2, %rd221;
	ld.global.u64 	%rd89, [%rd222];
	and.b64  	%rd223, %rd89, -4294967296;
	setp.ne.s64 	%p18, %rd223, 0;
	@%p18 bra 	$L__BB206_37;
	cvt.u32.u64 	%r129, %rd89;
	cvt.u32.u64 	%r130, %rd88;
	div.u32 	%r131, %r130, %r129;
	mul.lo.s32 	%r132, %r131, %r129;
	sub.s32 	%r133, %r130, %r132;
	cvt.u64.u32 	%rd292, %r131;
	cvt.u64.u32 	%rd293, %r133;
	bra.uni 	$L__BB206_38;
$L__BB206_37:
	div.s64 	%rd292, %rd88, %rd89;
	mul.lo.s64 	%rd224, %rd292, %rd89;
	sub.s64 	%rd293, %rd88, %rd224;
$L__BB206_38:
	mul.wide.u32 	%rd225, %r30, 8;
	add.s64 	%rd226, %rd1, %rd225;
	ld.global.u64 	%rd227, [%rd226];
	mad.lo.s64 	%rd96, %rd227, %rd293, %rd87;
	add.s32 	%r31, %r226, -2;
	and.b64  	%rd97, %rd292, 4294967295;
	mul.wide.u32 	%rd228, %r31, 8;
	add.s64 	%rd229, %rd2, %rd228;
	ld.global.u64 	%rd98, [%rd229];
	and.b64  	%rd230, %rd98, -4294967296;
	setp.ne.s64 	%p19, %rd230, 0;
	@%p19 bra 	$L__BB206_40;
	cvt.u32.u64 	%r134, %rd98;
	cvt.u32.u64 	%r135, %rd97;
	div.u32 	%r136, %r135, %r134;
	mul.lo.s32 	%r137, %r136, %r134;
	sub.s32 	%r138, %r135, %r137;
	cvt.u64.u32 	%rd294, %r136;
	cvt.u64.u32 	%rd295, %r138;
	bra.uni 	$L__BB206_41;
$L__BB206_40:
	div.s64 	%rd294, %rd97, %rd98;
	mul.lo.s64 	%rd231, %rd294, %rd98;
	sub.s64 	%rd295, %rd97, %rd231;
$L__BB206_41:
	mul.wide.u32 	%rd232, %r31, 8;
	add.s64 	%rd233, %rd1, %rd232;
	ld.global.u64 	%rd234, [%rd233];
	mad.lo.s64 	%rd105, %rd234, %rd295, %rd96;
	add.s32 	%r32, %r226, -3;
	and.b64  	%rd106, %rd294, 4294967295;
	mul.wide.u32 	%rd235, %r32, 8;
	add.s64 	%rd236, %rd2, %rd235;
	ld.global.u64 	%rd107, [%rd236];
	and.b64  	%rd237, %rd107, -4294967296;
	setp.ne.s64 	%p20, %rd237, 0;
	@%p20 bra 	$L__BB206_43;
	cvt.u32.u64 	%r139, %rd107;
	cvt.u32.u64 	%r140, %rd106;
	div.u32 	%r141, %r140, %r139;
	mul.lo.s32 	%r142, %r141, %r139;
	sub.s32 	%r143, %r140, %r142;
	cvt.u64.u32 	%rd296, %r141;
	cvt.u64.u32 	%rd297, %r143;
	bra.uni 	$L__BB206_44;
$L__BB206_43:
	div.s64 	%rd296, %rd106, %rd107;
	mul.lo.s64 	%rd238, %rd296, %rd107;
	sub.s64 	%rd297, %rd106, %rd238;
$L__BB206_44:
	mul.wide.u32 	%rd239, %r32, 8;
	add.s64 	%rd240, %rd1, %rd239;
	ld.global.u64 	%rd241, [%rd240];
	mad.lo.s64 	%rd307, %rd241, %rd297, %rd105;
	cvt.u32.u64 	%r227, %rd296;
	add.s32 	%r226, %r226, -4;
$L__BB206_45:
	setp.eq.s32 	%p21, %r29, 0;
	@%p21 bra 	$L__BB206_59;
	setp.eq.s32 	%p22, %r29, 1;
	@%p22 bra 	$L__BB206_54;
	cvt.u64.u32 	%rd117, %r227;
	mul.wide.u32 	%rd243, %r226, 8;
	add.s64 	%rd244, %rd2, %rd243;
	ld.global.u64 	%rd118, [%rd244];
	and.b64  	%rd245, %rd118, -4294967296;
	setp.ne.s64 	%p23, %rd245, 0;
	@%p23 bra 	$L__BB206_49;
	cvt.u32.u64 	%r144, %rd118;
	cvt.u32.u64 	%r145, %rd117;
	div.u32 	%r146, %r145, %r144;
	mul.lo.s32 	%r147, %r146, %r144;
	sub.s32 	%r148, %r145, %r147;
	cvt.u64.u32 	%rd300, %r146;
	cvt.u64.u32 	%rd301, %r148;
	bra.uni 	$L__BB206_50;
$L__BB206_49:
	div.s64 	%rd300, %rd117, %rd118;
	mul.lo.s64 	%rd246, %rd300, %rd118;
	sub.s64 	%rd301, %rd117, %rd246;
$L__BB206_50:
	add.s64 	%rd248, %rd1, %rd243;
	ld.global.u64 	%rd249, [%rd248];
	mad.lo.s64 	%rd125, %rd249, %rd301, %rd307;
	add.s32 	%r37, %r226, -1;
	and.b64  	%rd126, %rd300, 4294967295;
	mul.wide.u32 	%rd250, %r37, 8;
	add.s64 	%rd251, %rd2, %rd250;
	ld.global.u64 	%rd127, [%rd251];
	and.b64  	%rd252, %rd127, -4294967296;
	setp.ne.s64 	%p24, %rd252, 0;
	@%p24 bra 	$L__BB206_52;
	cvt.u32.u64 	%r149, %rd127;
	cvt.u32.u64 	%r150, %rd126;
	div.u32 	%r151, %r150, %r149;
	mul.lo.s32 	%r152, %r151, %r149;
	sub.s32 	%r153, %r150, %r152;
	cvt.u64.u32 	%rd302, %r151;
	cvt.u64.u32 	%rd303, %r153;
	bra.uni 	$L__BB206_53;
$L__BB206_52:
	div.s64 	%rd302, %rd126, %rd127;
	mul.lo.s64 	%rd253, %rd302, %rd127;
	sub.s64 	%rd303, %rd126, %rd253;
$L__BB206_53:
	add.s64 	%rd255, %rd1, %rd250;
	ld.global.u64 	%rd256, [%rd255];
	mad.lo.s64 	%rd307, %rd256, %rd303, %rd125;
	cvt.u32.u64 	%r227, %rd302;
	add.s32 	%r226, %r226, -2;
$L__BB206_54:
	and.b32  	%r154, %r9, 1;
	setp.eq.b32 	%p25, %r154, 1;
	not.pred 	%p26, %p25;
	@%p26 bra 	$L__BB206_59;
	cvt.u64.u32 	%rd137, %r227;
	mul.wide.u32 	%rd257, %r226, 8;
	add.s64 	%rd258, %rd2, %rd257;
	ld.global.u64 	%rd138, [%rd258];
	and.b64  	%rd259, %rd138, -4294967296;
	setp.ne.s64 	%p27, %rd259, 0;
	@%p27 bra 	$L__BB206_57;
	cvt.u32.u64 	%r155, %rd138;
	cvt.u32.u64 	%r156, %rd137;
	rem.u32 	%r157, %r156, %r155;
	cvt.u64.u32 	%rd306, %r157;
	bra.uni 	$L__BB206_58;
$L__BB206_57:
	rem.s64 	%rd306, %rd137, %rd138;
$L__BB206_58:
	add.s64 	%rd261, %rd1, %rd257;
	ld.global.u64 	%rd262, [%rd261];
	mad.lo.s64 	%rd307, %rd262, %rd306, %rd307;
$L__BB206_59:
	cvta.to.global.u64 	%rd263, %rd145;
	shl.b64 	%rd264, %rd307, 1;
	add.s64 	%rd265, %rd263, %rd264;
	ld.global.u16 	%rs18, [%rd265];
	// begin inline asm
	{ cvt.f32.bf16 %f8, %rs18;}

	// end inline asm
	abs.f32 	%f1, %f8;
	abs.f32 	%f2, %f1;
	setp.lt.f32 	%p28, %f2, 0f00800000;
	mul.f32 	%f10, %f2, 0f4B800000;
	selp.f32 	%f11, %f10, %f2, %p28;
	selp.f32 	%f12, 0fC1C00000, 0f00000000, %p28;
	mov.b32 	%r158, %f11;
	add.s32 	%r159, %r158, -1060439283;
	and.b32  	%r160, %r159, -8388608;
	sub.s32 	%r161, %r158, %r160;
	mov.b32 	%f13, %r161;
	cvt.rn.f32.s32 	%f14, %r160;
	fma.rn.f32 	%f15, %f14, 0f34000000, %f12;
	add.f32 	%f16, %f13, 0fBF800000;
	add.f32 	%f17, %f13, 0f3F800000;
	rcp.approx.ftz.f32 	%f18, %f17;
	add.f32 	%f19, %f16, %f16;
	mul.f32 	%f20, %f19, %f18;
	mul.f32 	%f21, %f20, %f20;
	sub.f32 	%f22, %f16, %f20;
	add.f32 	%f23, %f22, %f22;
	neg.f32 	%f24, %f20;
	fma.rn.f32 	%f25, %f24, %f16, %f23;
	mul.rn.f32 	%f26, %f18, %f25;
	fma.rn.f32 	%f27, %f21, 0f3A2C32E4, 0f3B52E7DB;
	fma.rn.f32 	%f28, %f27, %f21, 0f3C93BB73;
	fma.rn.f32 	%f29, %f28, %f21, 0f3DF6384F;
	mul.rn.f32 	%f30, %f29, %f21;
	fma.rn.f32 	%f31, %f20, 0f3FB8AA3B, %f15;
	sub.f32 	%f32, %f15, %f31;
	fma.rn.f32 	%f33, %f20, 0f3FB8AA3B, %f32;
	fma.rn.f32 	%f34, %f26, 0f3FB8AA3B, %f33;
	fma.rn.f32 	%f35, %f20, 0f32A55E34, %f34;
	mul.f32 	%f36, %f30, 0f40400000;
	fma.rn.f32 	%f37, %f36, %f26, %f35;
	fma.rn.f32 	%f38, %f30, %f20, %f37;
	add.rn.f32 	%f39, %f31, %f38;
	neg.f32 	%f40, %f31;
	add.rn.f32 	%f41, %f39, %f40;
	neg.f32 	%f42, %f41;
	add.rn.f32 	%f43, %f38, %f42;
	mov.f32 	%f44, 0f40400000;
	mul.rn.f32 	%f45, %f39, %f44;
	neg.f32 	%f46, %f45;
	fma.rn.f32 	%f47, %f39, 0f40400000, %f46;
	fma.rn.f32 	%f48, %f43, 0f40400000, %f47;
	cvt.rni.f32.f32 	%f49, %f45;
	sub.f32 	%f50, %f45, %f49;
	add.f32 	%f51, %f50, %f48;
	fma.rn.f32 	%f52, %f51, 0f391FCB8E, 0f3AAF85ED;
	fma.rn.f32 	%f53, %f52, %f51, 0f3C1D9856;
	fma.rn.f32 	%f54, %f53, %f51, 0f3D6357BB;
	fma.rn.f32 	%f55, %f54, %f51, 0f3E75FDEC;
	fma.rn.f32 	%f56, %f55, %f51, 0f3F317218;
	fma.rn.f32 	%f57, %f56, %f51, 0f3F800000;
	cvt.rzi.s32.f32 	%r162, %f49;
	setp.gt.f32 	%p29, %f49, 0f00000000;
	selp.b32 	%r163, 0, -2097152000, %p29;
	add.s32 	%r164, %r163, 2130706432;
	mov.b32 	%f58, %r164;
	mul.f32 	%f59, %f57, %f58;
	shl.b32 	%r165, %r162, 23;
	sub.s32 	%r166, %r165, %r163;
	mov.b32 	%f60, %r166;
	mul.f32 	%f61, %f59, %f60;
	abs.f32 	%f62, %f45;
	setp.gt.f32 	%p30, %f62, 0f43180000;
	setp.lt.f32 	%p31, %f45, 0f00000000;
	selp.f32 	%f63, 0f00000000, 0f7F800000, %p31;
	selp.f32 	%f3, %f63, %f61, %p30;
	setp.eq.f32 	%p32, %f1, 0f3F800000;
	mov.f32 	%f66, 0f3F800000;
	@%p32 bra 	$L__BB206_66;
	setp.num.f32 	%p33, %f2, %f2;
	@%p33 bra 	$L__BB206_62;
	mov.f32 	%f64, 0f40400000;
	add.rn.f32 	%f66, %f1, %f64;
	bra.uni 	$L__BB206_66;
$L__BB206_62:
	setp.neu.f32 	%p34, %f1, 0f00000000;
	setp.neu.f32 	%p35, %f2, 0f7F800000;
	and.pred  	%p36, %p34, %p35;
	@%p36 bra 	$L__BB206_64;
	add.f32 	%f66, %f1, %f1;
	bra.uni 	$L__BB206_66;
$L__BB206_64:
	setp.geu.f32 	%p37, %f1, 0f00000000;
	mov.f32 	%f66, %f3;
	@%p37 bra 	$L__BB206_66;
	neg.f32 	%f66, %f3;
$L__BB206_66:
	// begin inline asm
	{  cvt.rn.bf16.f32 %rs19, %f66;}

	// end inline asm
	st.shared.u16 	[%r7], %rs19;
	bar.sync 	0;
	setp.ne.s32 	%p38, %r1, 0;
	@%p38 bra 	$L__BB206_84;
	setp.gt.u32 	%p39, %r5, 1;
	@%p39 bra 	$L__BB206_69;
	shl.b32 	%r167, %r3, 1;
	mov.u32 	%r168, reducel3sdata_bf16;
	add.s32 	%r169, %r168, %r167;
	ld.shared.u16 	%rs118, [%r169];
	bra.uni 	$L__BB206_83;
$L__BB206_69:
	shl.b32 	%r171, %r3, 1;
	mov.u32 	%r172, reducel3sdata_bf16;
	add.s32 	%r42, %r172, %r171;
	ld.shared.u16 	%rs118, [%r42];
	add.s32 	%r43, %r5, -1;
	add.s32 	%r173, %r5, -2;
	and.b32  	%r44, %r43, 15;
	setp.lt.u32 	%p40, %r173, 15;
	mov.b32 	%r235, 1;
	@%p40 bra 	$L__BB206_73;
	and.b32  	%r176, %r43, -16;
	neg.s32 	%r232, %r176;
	shl.b32 	%r46, %r2, 1;
	add.s32 	%r178, %r171, %r46;
	add.s32 	%r230, %r172, %r178;
	shl.b32 	%r48, %r2, 5;
	mov.b32 	%r233, 1;
	mov.b32 	%r231, 0;
$L__BB206_71:
	.pragma "nounroll";
	mul.lo.s32 	%r180, %r233, %r2;
	shl.b32 	%r181, %r180, 1;
	add.s32 	%r182, %r42, %r181;
	ld.shared.u16 	%rs23, [%r230];
	// begin inline asm
	{ add.bf16 %rs21,%rs118,%rs23; }

	// end inline asm
	add.s32 	%r183, %r182, %r46;
	ld.shared.u16 	%rs26, [%r183];
	// begin inline asm
	{ add.bf16 %rs24,%rs21,%rs26; }

	// end inline asm
	add.s32 	%r184, %r183, %r46;
	ld.shared.u16 	%rs29, [%r184];
	// begin inline asm
	{ add.bf16 %rs27,%rs24,%rs29; }

	// end inline asm
	add.s32 	%r185, %r184, %r46;
	ld.shared.u16 	%rs32, [%r185];
	// begin inline asm
	{ add.bf16 %rs30,%rs27,%rs32; }

	// end inline asm
	add.s32 	%r186, %r185, %r46;
	ld.shared.u16 	%rs35, [%r186];
	// begin inline asm
	{ add.bf16 %rs33,%rs30,%rs35; }

	// end inline asm
	add.s32 	%r187, %r186, %r46;
	ld.shared.u16 	%rs38, [%r187];
	// begin inline asm
	{ add.bf16 %rs36,%rs33,%rs38; }

	// end inline asm
	add.s32 	%r188, %r187, %r46;
	ld.shared.u16 	%rs41, [%r188];
	// begin inline asm
	{ add.bf16 %rs39,%rs36,%rs41; }

	// end inline asm
	add.s32 	%r189, %r188, %r46;
	ld.shared.u16 	%rs44, [%r189];
	// begin inline asm
	{ add.bf16 %rs42,%rs39,%rs44; }

	// end inline asm
	add.s32 	%r190, %r189, %r46;
	ld.shared.u16 	%rs47, [%r190];
	// begin inline asm
	{ add.bf16 %rs45,%rs42,%rs47; }

	// end inline asm
	add.s32 	%r191, %r190, %r46;
	ld.shared.u16 	%rs50, [%r191];
	// begin inline asm
	{ add.bf16 %rs48,%rs45,%rs50; }

	// end inline asm
	add.s32 	%r192, %r191, %r46;
	ld.shared.u16 	%rs53, [%r192];
	// begin inline asm
	{ add.bf16 %rs51,%rs48,%rs53; }

	// end inline asm
	add.s32 	%r193, %r192, %r46;
	ld.shared.u16 	%rs56, [%r193];
	// begin inline asm
	{ add.bf16 %rs54,%rs51,%rs56; }

	// end inline asm
	add.s32 	%r194, %r193, %r46;
	ld.shared.u16 	%rs59, [%r194];
	// begin inline asm
	{ add.bf16 %rs57,%rs54,%rs59; }

	// end inline asm
	add.s32 	%r195, %r194, %r46;
	ld.shared.u16 	%rs62, [%r195];
	// begin inline asm
	{ add.bf16 %rs60,%rs57,%rs62; }

	// end inline asm
	add.s32 	%r196, %r195, %r46;
	ld.shared.u16 	%rs65, [%r196];
	// begin inline asm
	{ add.bf16 %rs63,%rs60,%rs65; }

	// end inline asm
	add.s32 	%r197, %r196, %r46;
	ld.shared.u16 	%rs68, [%r197];
	// begin inline asm
	{ add.bf16 %rs118,%rs63,%rs68; }

	// end inline asm
	add.s32 	%r233, %r233, 16;
	add.s32 	%r232, %r232, 16;
	add.s32 	%r231, %r231, 16;
	add.s32 	%r230, %r230, %r48;
	setp.ne.s32 	%p41, %r232, 0;
	@%p41 bra 	$L__BB206_71;
	add.s32 	%r235, %r231, 1;
$L__BB206_73:
	setp.eq.s32 	%p42, %r44, 0;
	@%p42 bra 	$L__BB206_82;
	and.b32  	%r59, %r43, 7;
	setp.lt.u32 	%p43, %r44, 8;
	@%p43 bra 	$L__BB206_76;
	mul.lo.s32 	%r198, %r235, %r2;
	shl.b32 	%r199, %r198, 1;
	add.s32 	%r200, %r42, %r199;
	ld.shared.u16 	%rs72, [%r200];
	// begin inline asm
	{ add.bf16 %rs70,%rs118,%rs72; }

	// end inline asm
	shl.b32 	%r201, %r2, 1;
	add.s32 	%r202, %r200, %r201;
	ld.shared.u16 	%rs75, [%r202];
	// begin inline asm
	{ add.bf16 %rs73,%rs70,%rs75; }

	// end inline asm
	add.s32 	%r203, %r202, %r201;
	ld.shared.u16 	%rs78, [%r203];
	// begin inline asm
	{ add.bf16 %rs76,%rs73,%rs78; }

	// end inline asm
	add.s32 	%r204, %r203, %r201;
	ld.shared.u16 	%rs81, [%r204];
	// begin inline asm
	{ add.bf16 %rs79,%rs76,%rs81; }

	// end inline asm
	add.s32 	%r205, %r204, %r201;
	ld.shared.u16 	%rs84, [%r205];
	// begin inline asm
	{ add.bf16 %rs82,%rs79,%rs84; }

	// end inline asm
	add.s32 	%r206, %r205, %r201;
	ld.shared.u16 	%rs87, [%r206];
	// begin inline asm
	{ add.bf16 %rs85,%rs82,%rs87; }

	// end inline asm
	add.s32 	%r207, %r206, %r201;
	ld.shared.u16 	%rs90, [%r207];
	// begin inline asm
	{ add.bf16 %rs88,%rs85,%rs90; }

	// end inline asm
	add.s32 	%r208, %r207, %r201;
	ld.shared.u16 	%rs93, [%r208];
	// begin inline asm
	{ add.bf16 %rs118,%rs88,%rs93; }

	// end inline asm
	add.s32 	%r235, %r235, 8;
$L__BB206_76:
	setp.eq.s32 	%p44, %r59, 0;
	@%p44 bra 	$L__BB206_82;
	and.b32  	%r62, %r43, 3;
	setp.lt.u32 	%p45, %r59, 4;
	@%p45 bra 	$L__BB206_79;
	mul.lo.s32 	%r209, %r235, %r2;
	shl.b32 	%r210, %r209, 1;
	add.s32 	%r211, %r42, %r210;
	ld.shared.u16 	%rs97, [%r211];
	// begin inline asm
	{ add.bf16 %rs95,%rs118,%rs97; }

	// end inline asm
	shl.b32 	%r212, %r2, 1;
	add.s32 	%r213, %r211, %r212;
	ld.shared.u16 	%rs100, [%r213];
	// begin inline asm
	{ add.bf16 %rs98,%rs95,%rs100; }

	// end inline asm
	add.s32 	%r214, %r213, %r212;
	ld.shared.u16 	%rs103, [%r214];
	// begin inline asm
	{ add.bf16 %rs101,%rs98,%rs103; }

	// end inline asm
	add.s32 	%r215, %r214, %r212;
	ld.shared.u16 	%rs106, [%r215];
	// begin inline asm
	{ add.bf16 %rs118,%rs101,%rs106; }

	// end inline asm
	add.s32 	%r235, %r235, 4;
$L__BB206_79:
	setp.eq.s32 	%p46, %r62, 0;
	@%p46 bra 	$L__BB206_82;
	mul.lo.s32 	%r216, %r2, %r235;
	shl.b32 	%r217, %r216, 1;
	add.s32 	%r219, %r217, %r171;
	add.s32 	%r238, %r172, %r219;
	shl.b32 	%r66, %r2, 1;
	neg.s32 	%r237, %r62;
$L__BB206_81:
	.pragma "nounroll";
	ld.shared.u16 	%rs109, [%r238];
	// begin inline asm
	{ add.bf16 %rs118,%rs118,%rs109; }

	// end inline asm
	add.s32 	%r238, %r238, %r66;
	add.s32 	%r237, %r237, 1;
	setp.ne.s32 	%p47, %r237, 0;
	@%p47 bra 	$L__BB206_81;
$L__BB206_82:
	st.shared.u16 	[%r42], %rs118;
$L__BB206_83:
	cvt.u64.u32 	%rd266, %r4;
	mad.lo.s64 	%rd267, %rd147, %rd266, %rd3;
	cvta.to.global.u64 	%rd268, %rd144;
	shl.b64 	%rd269, %rd267, 1;
	add.s64 	%rd270, %rd268, %rd269;
	st.global.u16 	[%rd270], %rs118;
$L__BB206_84:
	ret;

}
	// .globl	contiguous_reducel333_bf16
.visible .entry contiguous_reducel333_bf16(
	.param .u64 .ptr .align 1 contiguous_reducel333_bf16_param_0,
	.param .u64 .ptr .align 1 contiguous_reducel333_bf16_param_1,
	.param .u64 contiguous_reducel333_bf16_param_2,
	.param .u64 contiguous_reducel333_bf16_param_3,
	.param .u64 contiguous_reducel333_bf16_param_4
)
{
	.reg .pred 	%p<14>;
	.reg .b16 	%rs<119>;
	.reg .b32 	%r<111>;
	.reg .b64 	%rd<16>;

	ld.param.u64 	%rd2, [contiguous_reducel333_bf16_param_0];
	ld.param.u64 	%rd3, [contiguous_reducel333_bf16_param_1];
	ld.param.u64 	%rd4, [contiguous_reducel333_bf16_param_3];
	ld.param.u64 	%rd5, [contiguous_reducel333_bf16_param_4];
	mov.u32 	%r1, %tid.y;
	mov.u32 	%r2, %ntid.x;
	mov.u32 	%r3, %tid.x;
	mad.lo.s32 	%r39, %r1, %r2, %r3;
	mov.u32 	%r40, %ctaid.x;
	mad.lo.s32 	%r41, %r40, %r2, %r3;
	mov.u32 	%r4, %ctaid.y;
	mov.u32 	%r5, %ntid.y;
	mad.lo.s32 	%r42, %r4, %r5, %r1;
	shl.b32 	%r43, %r39, 1;
	mov.u32 	%r44, reducel3sdata_bf16;
	add.s32 	%r7, %r44, %r43;
	mov.b32 	%r38, 0;
	// begin inline asm
	cvt.rn.bf16.s32 %rs17, %r38;
	// end inline asm
	st.shared.u16 	[%r7], %rs17;
	cvt.u64.u32 	%rd1, %r41;
	setp.le.u64 	%p1, %rd4, %rd1;
	cvt.u64.u32 	%rd7, %r42;
	setp.le.u64 	%p2, %rd5, %rd7;
	or.pred  	%p3, %p1, %p2;
	@%p3 bra 	$L__BB207_19;
	cvt.u32.u64 	%r45, %rd1;
	cvta.to.global.u64 	%rd8, %rd3;
	cvt.u32.u64 	%r46, %rd4;
	mad.lo.s32 	%r47, %r42, %r46, %r45;
	mul.wide.u32 	%rd9, %r47, 2;
	add.s64 	%rd10, %rd8, %rd9;
	ld.global.u16 	%rs18, [%rd10];
	st.shared.u16 	[%r7], %rs18;
	bar.sync 	0;
	setp.ne.s32 	%p4, %r1, 0;
	@%p4 bra 	$L__BB207_19;
	setp.gt.u32 	%p5, %r5, 1;
	@%p5 bra 	$L__BB207_4;
	shl.b32 	%r48, %r3, 1;
	add.s32 	%r50, %r44, %r48;
	ld.shared.u16 	%rs117, [%r50];
	bra.uni 	$L__BB207_18;
$L__BB207_4:
	shl.b32 	%r52, %r3, 1;
	add.s32 	%r8, %r44, %r52;
	ld.shared.u16 	%rs117, [%r8];
	add.s32 	%r9, %r5, -1;
	add.s32 	%r54, %r5, -2;
	and.b32  	%r10, %r9, 15;
	setp.lt.u32 	%p6, %r54, 15;
	mov.b32 	%r107, 1;
	@%p6 bra 	$L__BB207_8;
	and.b32  	%r57, %r9, -16;
	neg.s32 	%r104, %r57;
	shl.b32 	%r12, %r2, 1;
	add.s32 	%r59, %r52, %r12;
	add.s32 	%r102, %r44, %r59;
	shl.b32 	%r14, %r2, 5;
	mov.b32 	%r105, 1;
	mov.b32 	%r103, 0;
$L__BB207_6:
	.pragma "nounroll";
	mul.lo.s32 	%r61, %r105, %r2;
	shl.b32 	%r62, %r61, 1;
	add.s32 	%r63, %r8, %r62;
	ld.shared.u16 	%rs22, [%r102];
	// begin inline asm
	{ add.bf16 %rs20,%rs117,%rs22; }

	// end inline asm
	add.s32 	%r64, %r63, %r12;
	ld.shared.u16 	%rs25, [%r64];
	// begin inline asm
	{ add.bf16 %rs23,%rs20,%rs25; }

	// end inline asm
	add.s32 	%r65, %r64, %r12;
	ld.shared.u16 	%rs28, [%r65];
	// begin inline asm
	{ add.bf16 %rs26,%rs23,%rs28; }

	// end inline asm
	add.s32 	%r66, %r65, %r12;
	ld.shared.u16 	%rs31, [%r66];
	// begin inline asm
	{ add.bf16 %rs29,%rs26,%rs31; }

	// end inline asm
	add.s32 	%r67, %r66, %r12;
	ld.shared.u16 	%rs34, [%r67];
	// begin inline asm
	{ add.bf16 %rs32,%rs29,%rs34; }

	// end inline asm
	add.s32 	%r68, %r67, %r12;
	ld.shared.u16 	%rs37, [%r68];
	// begin inline asm
	{ add.bf16 %rs35,%rs32,%rs37; }

	// end inline asm
	add.s32 	%r69, %r68, %r12;
	ld.shared.u16 	%rs40, [%r69];
	// begin inline asm
	{ add.bf16 %rs38,%rs35,%rs40; }

	// end inline asm
	add.s32 	%r70, %r69, %r12;
	ld.shared.u16 	%rs43, [%r70];
	// begin inline asm
	{ add.bf16 %rs41,%rs38,%rs43; }

	// end inline asm
	add.s32 	%r71, %r70, %r12;
	ld.shared.u16 	%rs46, [%r71];
	// begin inline asm
	{ add.bf16 %rs44,%rs41,%rs46; }

	// end inline asm
	add.s32 	%r72, %r71, %r12;
	ld.shared.u16 	%rs49, [%r72];
	// begin inline asm
	{ add.bf16 %rs47,%rs44,%rs49; }

	// end inline asm
	add.s32 	%r73, %r72, %r12;
	ld.shared.u16 	%rs52, [%r73];
	// begin inline asm
	{ add.bf16 %rs50,%rs47,%rs52; }

	// end inline asm
	add.s32 	%r74, %r73, %r12;
	ld.shared.u16 	%rs55, [%r74];
	// begin inline asm
	{ add.bf16 %rs53,%rs50,%rs55; }

	// end inline asm
	add.s32 	%r75, %r74, %r12;
	ld.shared.u16 	%rs58, [%r75];
	// begin inline asm
	{ add.bf16 %rs56,%rs53,%rs58; }

	// end inline asm
	add.s32 	%r76, %r75, %r12;
	ld.shared.u16 	%rs61, [%r76];
	// begin inline asm
	{ add.bf16 %rs59,%rs56,%rs61; }

	// end inline asm
	add.s32 	%r77, %r76, %r12;
	ld.shared.u16 	%rs64, [%r77];
	// begin inline asm
	{ add.bf16 %rs62,%rs59,%rs64; }

	// end inline asm
	add.s32 	%r78, %r77, %r12;
	ld.shared.u16 	%rs67, [%r78];
	// begin inline asm
	{ add.bf16 %rs117,%rs62,%rs67; }

	// end inline asm
	add.s32 	%r105, %r105, 16;
	add.s32 	%r104, %r104, 16;
	add.s32 	%r103, %r103, 16;
	add.s32 	%r102, %r102, %r14;
	setp.ne.s32 	%p7, %r104, 0;
	@%p7 bra 	$L__BB207_6;
	add.s32 	%r107, %r103, 1;
$L__BB207_8:
	setp.eq.s32 	%p8, %r10, 0;
	@%p8 bra 	$L__BB207_17;
	and.b32  	%r25, %r9, 7;
	setp.lt.u32 	%p9, %r10, 8;
	@%p9 bra 	$L__BB207_11;
	mul.lo.s32 	%r79, %r107, %r2;
	shl.b32 	%r80, %r79, 1;
	add.s32 	%r81, %r8, %r80;
	ld.shared.u16 	%rs71, [%r81];
	// begin inline asm
	{ add.bf16 %rs69,%rs117,%rs71; }

	// end inline asm
	shl.b32 	%r82, %r2, 1;
	add.s32 	%r83, %r81, %r82;
	ld.shared.u16 	%rs74, [%r83];
	// begin inline asm
	{ add.bf16 %rs72,%rs69,%rs74; }

	// end inline asm
	add.s32 	%r84, %r83, %r82;
	ld.shared.u16 	%rs77, [%r84];
	// begin inline asm
	{ add.bf16 %rs75,%rs72,%rs77; }

	// end inline asm
	add.s32 	%r85, %r84, %r82;
	ld.shared.u16 	%rs80, [%r85];
	// begin inline asm
	{ add.bf16 %rs78,%rs75,%rs80; }

	// end inline asm
	add.s32 	%r86, %r85, %r82;
	ld.shared.u16 	%rs83, [%r86];
	// begin inline asm
	{ add.bf16 %rs81,%rs78,%rs83; }

	// end inline asm
	add.s32 	%r87, %r86, %r82;
	ld.shared.u16 	%rs86, [%r87];
	// begin inline asm
	{ add.bf16 %rs84,%rs81,%rs86; }

	// end inline asm
	add.s32 	%r88, %r87, %r82;
	ld.shared.u16 	%rs89, [%r88];
	// begin inline asm
	{ add.bf16 %rs87,%rs84,%rs89; }

	// end inline asm
	add.s32 	%r89, %r88, %r82;
	ld.shared.u16 	%rs92, [%r89];
	// begin inline asm
	{ add.bf16 %rs117,%rs87,%rs92; }

	// end inline asm
	add.s32 	%r107, %r107, 8;
$L__BB207_11:
	setp.eq.s32 	%p10, %r25, 0;
	@%p10 bra 	$L__BB207_17;
	and.b32  	%r28, %r9, 3;
	setp.lt.u32 	%p11, %r25, 4;
	@%p11 bra 	$L__BB207_14;
	mul.lo.s32 	%r90, %r107, %r2;
	shl.b32 	%r91, %r90, 1;
	add.s32 	%r92, %r8, %r91;
	ld.shared.u16 	%rs96, [%r92];
	// begin inline asm
	{ add.bf16 %rs94,%rs117,%rs96; }

	// end inline asm
	shl.b32 	%r93, %r2, 1;
	add.s32 	%r94, %r92, %r93;
	ld.shared.u16 	%rs99, [%r94];
	// begin inline asm
	{ add.bf16 %rs97,%rs94,%rs99; }

	// end inline asm
	add.s32 	%r95, %r94, %r93;
	ld.shared.u16 	%rs102, [%r95];
	// begin inline asm
	{ add.bf16 %rs100,%rs97,%rs102; }

	// end inline asm
	add.s32 	%r96, %r95, %r93;
	ld.shared.u16 	%rs105, [%r96];
	// begin inline asm
	{ add.bf16 %rs117,%rs100,%rs105; }

	// end inline asm
	add.s32 	%r107, %r107, 4;
$L__BB207_14:
	setp.eq.s32 	%p12, %r28, 0;
	@%p12 bra 	$L__BB207_17;
	mul.lo.s32 	%r97, %r2, %r107;
	shl.b32 	%r98, %r97, 1;
	add.s32 	%r100, %r98, %r52;
	add.s32 	%r110, %r44, %r100;
	shl.b32 	%r32, %r2, 1;
	neg.s32 	%r109, %r28;
$L__BB207_16:
	.pragma "nounroll";
	ld.shared.u16 	%rs108, [%r110];
	// begin inline asm
	{ add.bf16 %rs117,%rs117,%rs108; }

	// end inline asm
	add.s32 	%r110, %r110, %r32;
	add.s32 	%r109, %r109, 1;
	setp.ne.s32 	%p13, %r109, 0;
	@%p13 bra 	$L__BB207_16;
$L__BB207_17:
	st.shared.u16 	[%r8], %rs117;
$L__BB207_18:
	cvt.u64.u32 	%rd11, %r4;
	mad.lo.s64 	%rd12, %rd4, %rd11, %rd1;
	cvta.to.global.u64 	%rd13, %rd2;
	shl.b64 	%rd14, %rd12, 1;
	add.s64 	%rd15, %rd13, %rd14;
	st.global.u16 	[%rd15], %rs117;
$L__BB207_19:
	ret;

}
.func  (.param .b64 func_retval0) __internal_accurate_pow(
	.param .b64 __internal_accurate_pow_param_0
)
{
	.reg .pred 	%p<8>;
	.reg .b32 	%r<49>;
	.reg .b32 	%f<3>;
	.reg .b64 	%fd<109>;

	ld.param.f64 	%fd10, [__internal_accurate_pow_param_0];
	{
	.reg .b32 %temp; 
	mov.b64 	{%temp, %r46}, %fd10;
	}
	{
	.reg .b32 %temp; 
	mov.b64 	{%r45, %temp}, %fd10;
	}
	shr.u32 	%r47, %r46, 20;
	setp.gt.u32 	%p1, %r46, 1048575;
	@%p1 bra 	$L__BB208_2;
	mul.f64 	%fd11, %fd10, 0d4350000000000000;
	{
	.reg .b32 %temp; 
	mov.b64 	{%temp, %r46}, %fd11;
	}
	{
	.reg .b32 %temp; 
	mov.b64 	{%r45, %temp}, %fd11;
	}
	shr.u32 	%r16, %r46, 20;
	add.s32 	%r47, %r16, -54;
$L__BB208_2:
	add.s32 	%r48, %r47, -1023;
	and.b32  	%r17, %r46, -2146435073;
	or.b32  	%r18, %r17, 1072693248;
	mov.b64 	%fd107, {%r45, %r18};
	setp.lt.u32 	%p2, %r18, 1073127583;
	@%p2 bra 	$L__BB208_4;
	{
	.reg .b32 %temp; 
	mov.b64 	{%r19, %temp}, %fd107;
	}
	{
	.reg .b32 %temp; 
	mov.b64 	{%temp, %r20}, %fd107;
	}
	add.s32 	%r21, %r20, -1048576;
	mov.b64 	%fd107, {%r19, %r21};
	add.s32 	%r48, %r47, -1022;
$L__BB208_4:
	add.f64 	%fd12, %fd107, 0dBFF0000000000000;
	add.f64 	%fd13, %fd107, 0d3FF0000000000000;
	rcp.approx.ftz.f64 	%fd14, %fd13;
	neg.f64 	%fd15, %fd13;
	fma.rn.f64 	%fd16, %fd15, %fd14, 0d3FF0000000000000;
	fma.rn.f64 	%fd17, %fd16, %fd16, %fd16;
	fma.rn.f64 	%fd18, %fd17, %fd14, %fd14;
	mul.f64 	%fd19, %fd12, %fd18;
	fma.rn.f64 	%fd20, %fd12, %fd18, %fd19;
	mul.f64 	%fd21, %fd20, %fd20;
	fma.rn.f64 	%fd22, %fd21, 0d3EB0F5FF7D2CAFE2, 0d3ED0F5D241AD3B5A;
	fma.rn.f64 	%fd23, %fd22, %fd21, 0d3EF3B20A75488A3F;
	fma.rn.f64 	%fd24, %fd23, %fd21, 0d3F1745CDE4FAECD5;
	fma.rn.f64 	%fd25, %fd24, %fd21, 0d3F3C71C7258A578B;
	fma.rn.f64 	%fd26, %fd25, %fd21, 0d3F6249249242B910;
	fma.rn.f64 	%fd27, %fd26, %fd21, 0d3F89999999999DFB;
	sub.f64 	%fd28, %fd12, %fd20;
	add.f64 	%fd29, %fd28, %fd28;
	neg.f64 	%fd30, %fd20;
	fma.rn.f64 	%fd31, %fd30, %fd12, %fd29;
	mul.f64 	%fd32, %fd18, %fd31;
	fma.rn.f64 	%fd33, %fd21, %fd27, 0d3FB5555555555555;
	mov.f64 	%fd34, 0d3FB5555555555555;
	sub.f64 	%fd35, %fd34, %fd33;
	fma.rn.f64 	%fd36, %fd21, %fd27, %fd35;
	add.f64 	%fd37, %fd36, 0dBC46A4CB00B9E7B0;
	add.f64 	%fd38, %fd33, %fd37;
	sub.f64 	%fd39, %fd33, %fd38;
	add.f64 	%fd40, %fd37, %fd39;
	mul.rn.f64 	%fd41, %fd20, %fd20;
	neg.f64 	%fd42, %fd41;
	fma.rn.f64 	%fd43, %fd20, %fd20, %fd42;
	{
	.reg .b32 %temp; 
	mov.b64 	{%r22, %temp}, %fd32;
	}
	{
	.reg .b32 %temp; 
	mov.b64 	{%temp, %r23}, %fd32;
	}
	add.s32 	%r24, %r23, 1048576;
	mov.b64 	%fd44, {%r22, %r24};
	fma.rn.f64 	%fd45, %fd20, %fd44, %fd43;
	mul.rn.f64 	%fd46, %fd41, %fd20;
	neg.f64 	%fd47, %fd46;
	fma.rn.f64 	%fd48, %fd41, %fd20, %fd47;
	fma.rn.f64 	%fd49, %fd41, %fd32, %fd48;
	fma.rn.f64 	%fd50, %fd45, %fd20, %fd49;
	mul.rn.f64 	%fd51, %fd38, %fd46;
	neg.f64 	%fd52, %fd51;
	fma.rn.f64 	%fd53, %fd38, %fd46, %fd52;
	fma.rn.f64 	%fd54, %fd38, %fd50, %fd53;
	fma.rn.f64 	%fd55, %fd40, %fd46, %fd54;
	add.f64 	%fd56, %fd51, %fd55;
	sub.f64 	%fd57, %fd51, %fd56;
	add.f64 	%fd58, %fd55, %fd57;
	add.f64 	%fd59, %fd20, %fd56;
	sub.f64 	%fd60, %fd20, %fd59;
	add.f64 	%fd61, %fd56, %fd60;
	add.f64 	%fd62, %fd58, %fd61;
	add.f64 	%fd63, %fd32, %fd62;
	add.f64 	%fd64, %fd59, %fd63;
	sub.f64 	%fd65, %fd59, %fd64;
	add.f64 	%fd66, %fd63, %fd65;
	xor.b32  	%r25, %r48, -2147483648;
	mov.b32 	%r26, 1127219200;
	mov.b64 	%fd67, {%r25, %r26};
	mov.b32 	%r27, -2147483648;
	mov.b64 	%fd68, {%r27, %r26};
	sub.f64 	%fd69, %fd67, %fd68;
	fma.rn.f64 	%fd70, %fd69, 0d3FE62E42FEFA39EF, %fd64;
	fma.rn.f64 	%fd71, %fd69, 0dBFE62E42FEFA39EF, %fd70;
	sub.f64 	%fd72, %fd71, %fd64;
	sub.f64 	%fd73, %fd66, %fd72;
	fma.rn.f64 	%fd74, %fd69, 0d3C7ABC9E3B39803F, %fd73;
	add.f64 	%fd75, %fd70, %fd74;
	sub.f64 	%fd76, %fd70, %fd75;
	add.f64 	%fd77, %fd74, %fd76;
	mov.f64 	%fd78, 0d4008000000000000;
	{
	.reg .b32 %temp; 
	mov.b64 	{%temp, %r28}, %fd78;
	}
	{
	.reg .b32 %temp; 
	mov.b64 	{%r29, %temp}, %fd78;
	}
	shl.b32 	%r30, %r28, 1;
	setp.gt.u32 	%p3, %r30, -33554433;
	and.b32  	%r31, %r28, -15728641;
	selp.b32 	%r32, %r31, %r28, %p3;
	mov.b64 	%fd79, {%r29, %r32};
	mul.rn.f64 	%fd80, %fd75, %fd79;
	neg.f64 	%fd81, %fd80;
	fma.rn.f64 	%fd82, %fd75, %fd79, %fd81;
	fma.rn.f64 	%fd83, %fd77, %fd79, %fd82;
	add.f64 	%fd4, %fd80, %fd83;
	sub.f64 	%fd84, %fd80, %fd4;
	add.f64 	%fd5, %fd83, %fd84;
	fma.rn.f64 	%fd85, %fd4, 0d3FF71547652B82FE, 0d4338000000000000;
	{
	.reg .b32 %temp; 
	mov.b64 	{%r13, %temp}, %fd85;
	}
	mov.f64 	%fd86, 0dC338000000000000;
	add.rn.f64 	%fd87, %fd85, %fd86;
	fma.rn.f64 	%fd88, %fd87, 0dBFE62E42FEFA39EF, %fd4;
	fma.rn.f64 	%fd89, %fd87, 0dBC7ABC9E3B39803F, %fd88;
	fma.rn.f64 	%fd90, %fd89, 0d3E5ADE1569CE2BDF, 0d3E928AF3FCA213EA;
	fma.rn.f64 	%fd91, %fd90, %fd89, 0d3EC71DEE62401315;
	fma.rn.f64 	%fd92, %fd91, %fd89, 0d3EFA01997C89EB71;
	fma.rn.f64 	%fd93, %fd92, %fd89, 0d3F2A01A014761F65;
	fma.rn.f64 	%fd94, %fd93, %fd89, 0d3F56C16C1852B7AF;
	fma.rn.f64 	%fd95, %fd94, %fd89, 0d3F81111111122322;
	fma.rn.f64 	%fd96, %fd95, %fd89, 0d3FA55555555502A1;
	fma.rn.f64 	%fd97, %fd96, %fd89, 0d3FC5555555555511;
	fma.rn.f64 	%fd98, %fd97, %fd89, 0d3FE000000000000B;
	fma.rn.f64 	%fd99, %fd98, %fd89, 0d3FF0000000000000;
	fma.rn.f64 	%fd100, %fd99, %fd89, 0d3FF0000000000000;
	{
	.reg .b32 %temp; 
	mov.b64 	{%r14, %temp}, %fd100;
	}
	{
	.reg .b32 %temp; 
	mov.b64 	{%temp, %r15}, %fd100;
	}
	shl.b32 	%r33, %r13, 20;
	add.s32 	%r34, %r33, %r15;
	mov.b64 	%fd108, {%r14, %r34};
	{
	.reg .b32 %temp; 
	mov.b64 	{%temp, %r35}, %fd4;
	}
	mov.b32 	%f2, %r35;
	abs.f32 	%f1, %f2;
	setp.lt.f32 	%p4, %f1, 0f4086232B;
	@%p4 bra 	$L__BB208_7;
	setp.lt.f64 	%p5, %fd4, 0d0000000000000000;
	add.f64 	%fd101, %fd4, 0d7FF0000000000000;
	selp.f64 	%fd108, 0d0000000000000000, %fd101, %p5;
	setp.geu.f32 	%p6, %f1, 0f40874800;
	@%p6 bra 	$L__BB208_7;
	shr.u32 	%r36, %r13, 31;
	add.s32 	%r37, %r13, %r36;
	shr.s32 	%r38, %r37, 1;
	shl.b32 	%r39, %r38, 20;
	add.s32 	%r40, %r15, %r39;
	mov.b64 	%fd102, {%r14, %r40};
	sub.s32 	%r41, %r13, %r38;
	shl.b32 	%r42, %r41, 20;
	add.s32 	%r43, %r42, 1072693248;
	mov.b32 	%r44, 0;
	mov.b64 	%fd103, {%r44, %r43};
	mul.f64 	%fd108, %fd103, %fd102;
$L__BB208_7:
	abs.f64 	%fd104, %fd108;
	setp.eq.f64 	%p7, %fd104, 0d7FF0000000000000;
	fma.rn.f64 	%fd105, %fd108, %fd5, %fd108;
	selp.f64 	%fd106, %fd108, %fd105, %p7;
	st.param.f64 	[func_retval0], %fd106;
	ret;

}


// ===== COMPILED SASS (sm_100) =====

	.target	sm_100

	.elftype	@"ET_EXEC"


//--------------------- .note.nv.tkinfo           --------------------------
	.section	.note.nv.tkinfo,"",@"SHT_NOTE"
	.sectionflags	@"SHF_NOTE_NV_TKINFO"
	.tkinfo
        /*0018*/ 	.word	0x00000002
        /*0030*/ 	.string	""
        /*0030*/ 	.string	"ptxas"
        /*0030*/ 	.string	"Cuda compilation tools, release 13.0, V13.0.88"
        /*0030*/ 	.string	"Build cuda_13.0.r13.0/compiler.36424714_0"
        /*0030*/ 	.string	"-arch sm_100 -m 64 "



//--------------------- .note.nv.cuinfo           --------------------------
	.section	.note.nv.cuinfo,"",@"SHT_NOTE"
	.sectionflags	@"SHF_NOTE_NV_CUINFO"
        /*0018*/ 	.short	0x0002
        /*001a*/ 	.short	0x0064
        /*001c*/ 	.short	0x0082
	.zero		2


//--------------------- .nv.info                  --------------------------
	.section	.nv.info,"",@"SHT_CUDA_INFO"
	.align	4


	//----- nvinfo : EIATTR_REGCOUNT
	.align		4
        /*0000*/ 	.byte	0x04, 0x2f
        /*0002*/ 	.short	(.L_1 - .L_0)
	.align		4
.L_0:
        /*0004*/ 	.word	index@(contiguous_sum_square_bool)
        /*0008*/ 	.word	0x0000000e


	//----- nvinfo : EIATTR_FRAME_SIZE
	.align		4
.L_1:
        /*000c*/ 	.byte	0x04, 0x11
        /*000e*/ 	.short	(.L_3 - .L_2)
	.align		4
.L_2:
        /*0010*/ 	.word	index@(contiguous_sum_square_bool)
        /*0014*/ 	.word	0x00000000


	//----- nvinfo : EIATTR_REGCOUNT
	.align		4
.L_3:
        /*0018*/ 	.byte	0x04, 0x2f
        /*001a*/ 	.short	(.L_5 - .L_4)
	.align		4
.L_4:
        /*001c*/ 	.word	index@(contiguous_cumulate_sum_square_bool)
        /*0020*/ 	.word	0x0000000e


	//----- nvinfo : EIATTR_FRAME_SIZE
	.align		4
.L_5:
        /*0024*/ 	.byte	0x04, 0x11
        /*0026*/ 	.short	(.L_7 - .L_6)
	.align		4
.L_6:
        /*0028*/ 	.word	index@(contiguous_cumulate_sum_square_bool)
        /*002c*/ 	.word	0x00000000


	//----- nvinfo : EIATTR_REGCOUNT
	.align		4
.L_7:
        /*0030*/ 	.byte	0x04, 0x2f
        /*0032*/ 	.short	(.L_9 - .L_8)
	.align		4
.L_8:
        /*0034*/ 	.word	index@(uncontiguous_sum_square_bool)
        /*0038*/ 	.word	0x00000030


	//----- nvinfo : EIATTR_FRAME_SIZE
	.align		4
.L_9:
        /*003c*/ 	.byte	0x04, 0x11
        /*003e*/ 	.short	(.L_11 - .L_10)
	.align		4
.L_10:
        /*0040*/ 	.word	index@($__internal_207_$__cuda_sm20_rem_s64)
        /*0044*/ 	.word	0x00000000


	//----- nvinfo : EIATTR_FRAME_SIZE
	.align		4
.L_11:
        /*0048*/ 	.byte	0x04, 0x11
        /*004a*/ 	.short	(.L_13 - .L_12)
	.align		4
.L_12:
        /*004c*/ 	.word	index@($__internal_206_$__cuda_sm20_div_s64)
        /*0050*/ 	.word	0x00000000


	//----- nvinfo : EIATTR_FRAME_SIZE
	.align		4
.L_13:
        /*0054*/ 	.byte	0x04, 0x11
        /*0056*/ 	.short	(.L_15 - .L_14)
	.align		4
.L_14:
        /*0058*/ 	.word	index@(uncontiguous_sum_square_bool)
        /*005c*/ 	.word	0x00000000


	//----- nvinfo : EIATTR_REGCOUNT
	.align		4
.L_15:
        /*0060*/ 	.byte	0x04, 0x2f
        /*0062*/ 	.short	(.L_17 - .L_16)
	.align		4
.L_16:
        /*0064*/ 	.word	index@(uncontiguous_cumulate_sum_square_bool)
        /*0068*/ 	.word	0x00000030


	//----- nvinfo : EIATTR_FRAME_SIZE
	.align		4
.L_17:
        /*006c*/ 	.byte	0x04, 0x11
        /*006e*/ 	.short	(.L_19 - .L_18)
	.align		4
.L_18:
        /*0070*/ 	.word	index@($__internal_205_$__cuda_sm20_rem_s64)
        /*0074*/ 	.word	0x00000000


	//----- nvinfo : EIATTR_FRAME_SIZE
	.align		4
.L_19:
        /*0078*/ 	.byte	0x04, 0x11
        /*007a*/ 	.short	(.L_21 - .L_20)
	.align		4
.L_20:
        /*007c*/ 	.word	index@($__internal_204_$__cuda_sm20_div_s64)
        /*0080*/ 	.word	0x00000000


	//----- nvinfo : EIATTR_FRAME_SIZE
	.align		4
.L_21:
        /*0084*/ 	.byte	0x04, 0x11
        /*0086*/ 	.short	(.L_23 - .L_22)
	.align		4
.L_22:
        /*0088*/ 	.word	index@(uncontiguous_cumulate_sum_square_bool)
        /*008c*/ 	.word	0x00000000


	//----- nvinfo : EIATTR_REGCOUNT
	.align		4
.L_23:
        /*0090*/ 	.byte	0x04, 0x2f
        /*0092*/ 	.short	(.L_25 - .L_24)
	.align		4
.L_24:
        /*0094*/ 	.word	index@(contiguous_sum_square2_bool)
        /*0098*/ 	.word	0x00000030


	//----- nvinfo : EIATTR_FRAME_SIZE
	.align		4
.L_25:
        /*009c*/ 	.byte	0x04, 0x11
        /*009e*/ 	.short	(.L_27 - .L_26)
	.align		4
.L_26:
        /*00a0*/ 	.word	index@($__internal_203_$__cuda_sm20_rem_s64)
        /*00a4*/ 	.word	0x00000000


	//----- nvinfo : EIATTR_FRAME_SIZE
	.align		4
.L_27:
        /*00a8*/ 	.byte	0x04, 0x11
        /*00aa*/ 	.short	(.L_29 - .L_28)
	.align		4
.L_28:
        /*00ac*/ 	.word	index@($__internal_202_$__cuda_sm20_div_s64)
        /*00b0*/ 	.word	0x00000000


	//----- nvinfo : EIATTR_FRAME_SIZE
	.align		4
.L_29:
        /*00b4*/ 	.byte	0x04, 0x11
        /*00b6*/ 	.short	(.L_31 - .L_30)
	.align		4
.L_30:
        /*00b8*/ 	.word	index@(contiguous_sum_square2_bool)
        /*00bc*/ 	.word	0x00000000


	//----- nvinfo : EIATTR_REGCOUNT
	.align		4
.L_31:
        /*00c0*/ 	.byte	0x04, 0x2f
        /*00c2*/ 	.short	(.L_33 - .L_32)
	.align		4
.L_32:
        /*00c4*/ 	.word	index@(contiguous_sum_square22_bool)
        /*00c8*/ 	.word	0x0000000e


	//----- nvinfo : EIATTR_FRAME_SIZE
	.align		4
.L_33:
        /*00cc*/ 	.byte	0x04, 0x11
        /*00ce*/ 	.short	(.L_35 - .L_34)
	.align		4
.L_34:
        /*00d0*/ 	.word	index@(contiguous_sum_square22_bool)
        /*00d4*/ 	.word	0x00000000


	//----- nvinfo : EIATTR_REGCOUNT
	.align		4
.L_35:
        /*00d8*/ 	.byte	0x04, 0x2f
        /*00da*/ 	.short	(.L_37 - .L_36)
	.align		4
.L_36:
        /*00dc*/ 	.word	index@(contiguous_sum_square3_bool)
        /*00e0*/ 	.word	0x0000002c


	//----- nvinfo : EIATTR_FRAME_SIZE
	.align		4
.L_37:
        /*00e4*/ 	.byte	0x04, 0x11
        /*00e6*/ 	.short	(.L_39 - .L_38)
	.align		4
.L_38:
        /*00e8*/ 	.word	index@($__internal_201_$__cuda_sm20_rem_s64)
        /*00ec*/ 	.word	0x00000000


	//----- nvinfo : EIATTR_FRAME_SIZE
	.align		4
.L_39:
        /*00f0*/ 	.byte	0x04, 0x11
        /*00f2*/ 	.short	(.L_41 - .L_40)
	.align		4
.L_40:
        /*00f4*/ 	.word	index@($__internal_200_$__cuda_sm20_div_s64)
        /*00f8*/ 	.word	0x00000000


	//----- nvinfo : EIATTR_FRAME_SIZE
	.align		4
.L_41:
        /*00fc*/ 	.byte	0x04, 0x11
        /*00fe*/ 	.short	(.L_43 - .L_42)
	.align		4
.L_42:
        /*0100*/ 	.word	index@(contiguous_sum_square3_bool)
        /*0104*/ 	.word	0x00000000


	//----- nvinfo : EIATTR_REGCOUNT
	.align		4
.L_43:
        /*0108*/ 	.byte	0x04, 0x2f
        /*010a*/ 	.short	(.L_45 - .L_44)
	.align		4
.L_44:
        /*010c*/ 	.word	index@(contiguous_sum_square33_bool)
        /*0110*/ 	.word	0x00000020


	//----- nvinfo : EIATTR_FRAME_SIZE
	.align		4
.L_45:
        /*0114*/ 	.byte	0x04, 0x11
        /*0116*/ 	.short	(.L_47 - .L_46)
	.align		4
.L_46:
        /*0118*/ 	.word	index@(contiguous_sum_square33_bool)
        /*011c*/ 	.word	0x00000000


	//----- nvinfo : EIATTR_REGCOUNT
	.align		4
.L_47:
        /*0120*/ 	.byte	0x04, 0x2f
        /*0122*/ 	.short	(.L_49 - .L_48)
	.align		4
.L_48:
        /*0124*/ 	.word	index@(contiguous_sum_square_i8)
        /*0128*/ 	.word	0x0000000e


	//----- nvinfo : EIATTR_FRAME_SIZE
	.align		4
.L_49:
        /*012c*/ 	.byte	0x04, 0x11
        /*012e*/ 	.short	(.L_51 - .L_50)
	.align		4
.L_50:
        /*0130*/ 	.word	index@(contiguous_sum_square_i8)
        /*0134*/ 	.word	0x00000000


	//----- nvinfo : EIATTR_REGCOUNT
	.align		4
.L_51:
        /*0138*/ 	.byte	0x04, 0x2f
        /*013a*/ 	.short	(.L_53 - .L_52)
	.align		4
.L_52:
        /*013c*/ 	.word	index@(contiguous_cumulate_sum_square_i8)
        /*0140*/ 	.word	0x0000000e


	//----- nvinfo : EIATTR_FRAME_SIZE
	.align		4
.L_53:
        /*0144*/ 	.byte	0x04, 0x11
        /*0146*/ 	.short	(.L_55 - .L_54)
	.align		4
.L_54:
        /*0148*/ 	.word	index@(contiguous_cumulate_sum_square_i8)
        /*014c*/ 	.word	0x00000000


	//----- nvinfo : EIATTR_REGCOUNT
	.align		4
.L_55:
        /*0150*/ 	.byte	0x04, 0x2f
        /*0152*/ 	.short	(.L_57 - .L_56)
	.align		4
.L_56:
        /*0154*/ 	.word	index@(uncontiguous_sum_square_i8)
        /*0158*/ 	.word	0x00000030


	//----- nvinfo : EIATTR_FRAME_SIZE
	.align		4
.L_57:
        /*015c*/ 	.byte	0x04, 0x11
        /*015e*/ 	.short	(.L_59 - .L_58)
	.align		4
.L_58:
        /*0160*/ 	.word	index@($__internal_199_$__cuda_sm20_rem_s64)
        /*0164*/ 	.word	0x00000000


	//----- nvinfo : EIATTR_FRAME_SIZE
	.align		4
.L_59:
        /*0168*/ 	.byte	0x04, 0x11
        /*016a*/ 	.short	(.L_61 - .L_60)
	.align		4
.L_60:
        /*016c*/ 	.word	index@($__internal_198_$__cuda_sm20_div_s64)
        /*0170*/ 	.word	0x00000000


	//----- nvinfo : EIATTR_FRAME_SIZE
	.align		4
.L_61:
        /*0174*/ 	.byte	0x04, 0x11
        /*0176*/ 	.short	(.L_63 - .L_62)
	.align		4
.L_62:
        /*0178*/ 	.word	index@(uncontiguous_sum_square_i8)
        /*017c*/ 	.word	0x00000000


	//----- nvinfo : EIATTR_REGCOUNT
	.align		4
.L_63:
        /*0180*/ 	.byte	0x04, 0x2f
        /*0182*/ 	.short	(.L_65 - .L_64)
	.align		4
.L_64:
        /*0184*/ 	.word	index@(uncontiguous_cumulate_sum_square_i8)
        /*0188*/ 	.word	0x00000030


	//----- nvinfo : EIATTR_FRAME_SIZE
	.align		4
.L_65:
        /*018c*/ 	.byte	0x04, 0x11
        /*018e*/ 	.short	(.L_67 - .L_66)
	.align		4
.L_66:
        /*0190*/ 	.word	index@($__internal_197_$__cuda_sm20_rem_s64)
        /*0194*/ 	.word	0x00000000


	//----- nvinfo : EIATTR_FRAME_SIZE
	.align		4
.L_67:
        /*0198*/ 	.byte	0x04, 0x11
        /*019a*/ 	.short	(.L_69 - .L_68)
	.align		4
.L_68:
        /*019c*/ 	.word	index@($__internal_196_$__cuda_sm20_div_s64)
        /*01a0*/ 	.word	0x00000000


	//----- nvinfo : EIATTR_FRAME_SIZE
	.align		4
.L_69:
        /*01a4*/ 	.byte	0x04, 0x11
        /*01a6*/ 	.short	(.L_71 - .L_70)
	.align		4
.L_70:
        /*01a8*/ 	.word	index@(uncontiguous_cumulate_sum_square_i8)
        /*01ac*/ 	.word	0x00000000


	//----- nvinfo : EIATTR_REGCOUNT
	.align		4
.L_71:
        /*01b0*/ 	.byte	0x04, 0x2f
        /*01b2*/ 	.short	(.L_73 - .L_72)
	.align		4
.L_72:
        /*01b4*/ 	.word	index@(contiguous_sum_square2_i8)
        /*01b8*/ 	.word	0x00000030


	//----- nvinfo : EIATTR_FRAME_SIZE
	.align		4
.L_73:
        /*01bc*/ 	.byte	0x04, 0x11
        /*01be*/ 	.short	(.L_75 - .L_74)
	.align		4
.L_74:
        /*01c0*/ 	.word	index@($__internal_195_$__cuda_sm20_rem_s64)
        /*01c4*/ 	.word	0x00000000


	//----- nvinfo : EIATTR_FRAME_SIZE
	.align		4
.L_75:
        /*01c8*/ 	.byte	0x04, 0x11
        /*01ca*/ 	.short	(.L_77 - .L_76)
	.align		4
.L_76:
        /*01cc*/ 	.word	index@($__internal_194_$__cuda_sm20_div_s64)
        /*01d0*/ 	.word	0x00000000


	//----- nvinfo : EIATTR_FRAME_SIZE
	.align		4
.L_77:
        /*01d4*/ 	.byte	0x04, 0x11
        /*01d6*/ 	.short	(.L_79 - .L_78)
	.align		4
.L_78:
        /*01d8*/ 	.word	index@(contiguous_sum_square2_i8)
        /*01dc*/ 	.word	0x00000000


	//----- nvinfo : EIATTR_REGCOUNT
	.align		4
.L_79:
        /*01e0*/ 	.byte	0x04, 0x2f
        /*01e2*/ 	.short	(.L_81 - .L_80)
	.align		4
.L_80:
        /*01e4*/ 	.word	index@(contiguous_sum_square22_i8)
        /*01e8*/ 	.word	0x0000000e


	//----- nvinfo : EIATTR_FRAME_SIZE
	.align		4
.L_81:
        /*01ec*/ 	.byte	0x04, 0x11
        /*01ee*/ 	.short	(.L_83 - .L_82)
	.align		4
.L_82:
        /*01f0*/ 	.word	index@(contiguous_sum_square22_i8)
        /*01f4*/ 	.word	0x00000000


	//----- nvinfo : EIATTR_REGCOUNT
	.align		4
.L_83:
        /*01f8*/ 	.byte	0x04, 0x2f
        /*01fa*/ 	.short	(.L_85 - .L_84)
	.align		4
.L_84:
        /*01fc*/ 	.word	index@(contiguous_sum_square3_i8)
        /*0200*/ 	.word	0x0000002c


	//----- nvinfo : EIATTR_FRAME_SIZE
	.align		4
.L_85:
        /*0204*/ 	.byte	0x04, 0x11
        /*0206*/ 	.short	(.L_87 - .L_86)
	.align		4
.L_86:
        /*0208*/ 	.word	index@($__internal_193_$__cuda_sm20_rem_s64)
        /*020c*/ 	.word	0x00000000


	//----- nvinfo : EIATTR_FRAME_SIZE
	.align		4
.L_87:
        /*0210*/ 	.byte	0x04, 0x11
        /*0212*/ 	.short	(.L_89 - .L_88)
	.align		4
.L_88:
        /*0214*/ 	.word	index@($__internal_192_$__cuda_sm20_div_s64)
        /*0218*/ 	.word	0x00000000


	//----- nvinfo : EIATTR_FRAME_SIZE
	.align		4
.L_89:
        /*021c*/ 	.byte	0x04, 0x11
        /*021e*/ 	.short	(.L_91 - .L_90)
	.align		4
.L_90:
        /*0220*/ 	.word	index@(contiguous_sum_square3_i8)
        /*0224*/ 	.word	0x00000000


	//----- nvinfo : EIATTR_REGCOUNT
	.align		4
.L_91:
        /*0228*/ 	.byte	0x04, 0x2f
        /*022a*/ 	.short	(.L_93 - .L_92)
	.align		4
.L_92:
        /*022c*/ 	.word	index@(contiguous_sum_square33_i8)
        /*0230*/ 	.word	0x00000020


	//----- nvinfo : EIATTR_FRAME_SIZE
	.align		4
.L_93:
        /*0234*/ 	.byte	0x04, 0x11
        /*0236*/ 	.short	(.L_95 - .L_94)
	.align		4
.L_94:
        /*0238*/ 	.word	index@(contiguous_sum_square33_i8)
        /*023c*/ 	.word	0x00000000


	//----- nvinfo : EIATTR_REGCOUNT
	.align		4
.L_95:
        /*0240*/ 	.byte	0x04, 0x2f
        /*0242*/ 	.short	(.L_97 - .L_96)
	.align		4
.L_96:
        /*0244*/ 	.word	index@(contiguous_sum_square_i16)
        /*0248*/ 	.word	0x0000000e


	//----- nvinfo : EIATTR_FRAME_SIZE
	.align		4
.L_97:
        /*024c*/ 	.byte	0x04, 0x11
        /*024e*/ 	.short	(.L_99 - .L_98)
	.align		4
.L_98:
        /*0250*/ 	.word	index@(contiguous_sum_square_i16)
        /*0254*/ 	.word	0x00000000


	//----- nvinfo : EIATTR_REGCOUNT
	.align		4
.L_99:
        /*0258*/ 	.byte	0x04, 0x2f
        /*025a*/ 	.short	(.L_101 - .L_100)
	.align		4
.L_100:
        /*025c*/ 	.word	index@(contiguous_cumulate_sum_square_i16)
        /*0260*/ 	.word	0x0000000e


	//----- nvinfo : EIATTR_FRAME_SIZE
	.align		4
.L_101:
        /*0264*/ 	.byte	0x04, 0x11
        /*0266*/ 	.short	(.L_103 - .L_102)
	.align		4
.L_102:
        /*0268*/ 	.word	index@(contiguous_cumulate_sum_square_i16)
        /*026c*/ 	.word	0x00000000


	//----- nvinfo : EIATTR_REGCOUNT
	.align		4
.L_103:
        /*0270*/ 	.byte	0x04, 0x2f
        /*0272*/ 	.short	(.L_105 - .L_104)
	.align		4
.L_104:
        /*0274*/ 	.word	index@(uncontiguous_sum_square_i16)
        /*0278*/ 	.word	0x00000030


	//----- nvinfo : EIATTR_FRAME_SIZE
	.align		4
.L_105:
        /*027c*/ 	.byte	0x04, 0x11
        /*027e*/ 	.short	(.L_107 - .L_106)
	.align		4
.L_106:
        /*0280*/ 	.word	index@($__internal_191_$__cuda_sm20_rem_s64)
        /*0284*/ 	.word	0x00000000


	//----- nvinfo : EIATTR_FRAME_SIZE
	.align		4
.L_107:
        /*0288*/ 	.byte	0x04, 0x11
        /*028a*/ 	.short	(.L_109 - .L_108)
	.align		4
.L_108:
        /*028c*/ 	.word	index@($__internal_190_$__cuda_sm20_div_s64)
        /*0290*/ 	.word	0x00000000


	//----- nvinfo : EIATTR_FRAME_SIZE
	.align		4
.L_109:
        /*0294*/ 	.byte	0x04, 0x11
        /*0296*/ 	.short	(.L_111 - .L_110)
	.align		4
.L_110:
        /*0298*/ 	.word	index@(uncontiguous_sum_square_i16)
        /*029c*/ 	.word	0x00000000


	//----- nvinfo : EIATTR_REGCOUNT
	.align		4
.L_111:
        /*02a0*/ 	.byte	0x04, 0x2f
        /*02a2*/ 	.short	(.L_113 - .L_112)
	.align		4
.L_112:
        /*02a4*/ 	.word	index@(uncontiguous_cumulate_sum_square_i16)
        /*02a8*/ 	.word	0x00000030


	//----- nvinfo : EIATTR_FRAME_SIZE
	.align		4
.L_113:
        /*02ac*/ 	.byte	0x04, 0x11
        /*02ae*/ 	.short	(.L_115 - .L_114)
	.align		4
.L_114:
        /*02b0*/ 	.word	index@($__internal_189_$__cuda_sm20_rem_s64)
        /*02b4*/ 	.word	0x00000000


	//----- nvinfo : EIATTR_FRAME_SIZE
	.align		4
.L_115:
        /*02b8*/ 	.byte	0x04, 0x11
        /*02ba*/ 	.short	(.L_117 - .L_116)
	.align		4
.L_116:
        /*02bc*/ 	.word	index@($__internal_188_$__cuda_sm20_div_s64)
        /*02c0*/ 	.word	0x00000000


	//----- nvinfo : EIATTR_FRAME_SIZE
	.align		4
.L_117:
        /*02c4*/ 	.byte	0x04, 0x11
        /*02c6*/ 	.short	(.L_119 - .L_118)
	.align		4
.L_118:
        /*02c8*/ 	.word	index@(uncontiguous_cumulate_sum_square_i16)
        /*02cc*/ 	.word	0x00000000


	//----- nvinfo : EIATTR_REGCOUNT
	.align		4
.L_119:
        /*02d0*/ 	.byte	0x04, 0x2f
        /*02d2*/ 	.short	(.L_121 - .L_120)
	.align		4
.L_120:
        /*02d4*/ 	.word	index@(contiguous_sum_square2_i16)
        /*02d8*/ 	.word	0x00000030


	//----- nvinfo : EIATTR_FRAME_SIZE
	.align		4
.L_121:
        /*02dc*/ 	.byte	0x04, 0x11
        /*02de*/ 	.short	(.L_123 - .L_122)
	.align		4
.L_122:
        /*02e0*/ 	.word	index@($__internal_187_$__cuda_sm20_rem_s64)
        /*02e4*/ 	.word	0x00000000


	//----- nvinfo : EIATTR_FRAME_SIZE
	.align		4
.L_123:
        /*02e8*/ 	.byte	0x04, 0x11
        /*02ea*/ 	.short	(.L_125 - .L_124)
	.align		4
.L_124:
        /*02ec*/ 	.word	index@($__internal_186_$__cuda_sm20_div_s64)
        /*02f0*/ 	.word	0x00000000


	//----- nvinfo : EIATTR_FRAME_SIZE
	.align		4
.L_125:
        /*02f4*/ 	.byte	0x04, 0x11
        /*02f6*/ 	.short	(.L_127 - .L_126)
	.align		4
.L_126:
        /*02f8*/ 	.word	index@(contiguous_sum_square2_i16)
        /*02fc*/ 	.word	0x00000000


	//----- nvinfo : EIATTR_REGCOUNT
	.align		4
.L_127:
        /*0300*/ 	.byte	0x04, 0x2f
        /*0302*/ 	.short	(.L_129 - .L_128)
	.align		4
.L_128:
        /*0304*/ 	.word	index@(contiguous_sum_square22_i16)
        /*0308*/ 	.word	0x0000000e


	//----- nvinfo : EIATTR_FRAME_SIZE
	.align		4
.L_129:
        /*030c*/ 	.byte	0x04, 0x11
        /*030e*/ 	.short	(.L_131 - .L_130)
	.align		4
.L_130:
        /*0310*/ 	.word	index@(contiguous_sum_square22_i16)
        /*0314*/ 	.word	0x00000000


	//----- nvinfo : EIATTR_REGCOUNT
	.align		4
.L_131:
        /*0318*/ 	.byte	0x04, 0x2f
        /*031a*/ 	.short	(.L_133 - .L_132)
	.align		4
.L_132:
        /*031c*/ 	.word	index@(contiguous_sum_square3_i16)
        /*0320*/ 	.word	0x0000002c


	//----- nvinfo : EIATTR_FRAME_SIZE
	.align		4
.L_133:
        /*0324*/ 	.byte	0x04, 0x11
        /*0326*/ 	.short	(.L_135 - .L_134)
	.align		4
.L_134:
        /*0328*/ 	.word	index@($__internal_185_$__cuda_sm20_rem_s64)
        /*032c*/ 	.word	0x00000000


	//----- nvinfo : EIATTR_FRAME_SIZE
	.align		4
.L_135:
        /*0330*/ 	.byte	0x04, 0x11
        /*0332*/ 	.short	(.L_137 - .L_136)
	.align		4
.L_136:
        /*0334*/ 	.word	index@($__internal_184_$__cuda_sm20_div_s64)
        /*0338*/ 	.word	0x00000000


	//----- nvinfo : EIATTR_FRAME_SIZE
	.align		4
.L_137:
        /*033c*/ 	.byte	0x04, 0x11
        /*033e*/ 	.short	(.L_139 - .L_138)
	.align		4
.L_138:
        /*0340*/ 	.word	index@(contiguous_sum_square3_i16)
        /*0344*/ 	.word	0x00000000


	//----- nvinfo : EIATTR_REGCOUNT
	.align		4
.L_139:
        /*0348*/ 	.byte	0x04, 0x2f
        /*034a*/ 	.short	(.L_141 - .L_140)
	.align		4
.L_140:
        /*034c*/ 	.word	index@(contiguous_sum_square33_i16)
        /*0350*/ 	.word	0x00000020


	//----- nvinfo : EIATTR_FRAME_SIZE
	.align		4
.L_141:
        /*0354*/ 	.byte	0x04, 0x11
        /*0356*/ 	.short	(.L_143 - .L_142)
	.align		4
.L_142:
        /*0358*/ 	.word	index@(contiguous_sum_square33_i16)
        /*035c*/ 	.word	0x00000000


	//----- nvinfo : EIATTR_REGCOUNT
	.align		4
.L_143:
        /*0360*/ 	.byte	0x04, 0x2f
        /*0362*/ 	.short	(.L_145 - .L_144)
	.align		4
.L_144:
        /*0364*/ 	.word	index@(contiguous_sum_square_i32)
        /*0368*/ 	.word	0x0000000d


	//----- nvinfo : EIATTR_FRAME_SIZE
	.align		4
.L_145:
        /*036c*/ 	.byte	0x04, 0x11
        /*036e*/ 	.short	(.L_147 - .L_146)
	.align		4
.L_146:
        /*0370*/ 	.word	index@(contiguous_sum_square_i32)
        /*0374*/ 	.word	0x00000000


	//----- nvinfo : EIATTR_REGCOUNT
	.align		4
.L_147:
        /*0378*/ 	.byte	0x04, 0x2f
        /*037a*/ 	.short	(.L_149 - .L_148)
	.align		4
.L_148:
        /*037c*/ 	.word	index@(contiguous_cumulate_sum_square_i32)
        /*0380*/ 	.word	0x0000000d


	//----- nvinfo : EIATTR_FRAME_SIZE
	.align		4
.L_149:
        /*0384*/ 	.byte	0x04, 0x11
        /*0386*/ 	.short	(.L_151 - .L_150)
	.align		4
.L_150:
        /*0388*/ 	.word	index@(contiguous_cumulate_sum_square_i32)
        /*038c*/ 	.word	0x00000000


	//----- nvinfo : EIATTR_REGCOUNT
	.align		4
.L_151:
        /*0390*/ 	.byte	0x04, 0x2f
        /*0392*/ 	.short	(.L_153 - .L_152)
	.align		4
.L_152:
        /*0394*/ 	.word	index@(uncontiguous_sum_square_i32)
        /*0398*/ 	.word	0x0000002e


	//----- nvinfo : EIATTR_FRAME_SIZE
	.align		4
.L_153:
        /*039c*/ 	.byte	0x04, 0x11
        /*039e*/ 	.short	(.L_155 - .L_154)
	.align		4
.L_154:
        /*03a0*/ 	.word	index@($__internal_183_$__cuda_sm20_rem_s64)
        /*03a4*/ 	.word	0x00000000


	//----- nvinfo : EIATTR_FRAME_SIZE
	.align		4
.L_155:
        /*03a8*/ 	.byte	0x04, 0x11
        /*03aa*/ 	.short	(.L_157 - .L_156)
	.align		4
.L_156:
        /*03ac*/ 	.word	index@($__internal_182_$__cuda_sm20_div_s64)
        /*03b0*/ 	.word	0x00000000


	//----- nvinfo : EIATTR_FRAME_SIZE
	.align		4
.L_157:
        /*03b4*/ 	.byte	0x04, 0x11
        /*03b6*/ 	.short	(.L_159 - .L_158)
	.align		4
.L_158:
        /*03b8*/ 	.word	index@(uncontiguous_sum_square_i32)
        /*03bc*/ 	.word	0x00000000


	//----- nvinfo : EIATTR_REGCOUNT
	.align		4
.L_159:
        /*03c0*/ 	.byte	0x04, 0x2f
        /*03c2*/ 	.short	(.L_161 - .L_160)
	.align		4
.L_160:
        /*03c4*/ 	.word	index@(uncontiguous_cumulate_sum_square_i32)
        /*03c8*/ 	.word	0x0000002e


	//----- nvinfo : EIATTR_FRAME_SIZE
	.align		4
.L_161:
        /*03cc*/ 	.byte	0x04, 0x11
        /*03ce*/ 	.short	(.L_163 - .L_162)
	.align		4
.L_162:
        /*03d0*/ 	.word	index@($__internal_181_$__cuda_sm20_rem_s64)
        /*03d4*/ 	.word	0x00000000


	//----- nvinfo : EIATTR_FRAME_SIZE
	.align		4
.L_163:
        /*03d8*/ 	.byte	0x04, 0x11
        /*03da*/ 	.short	(.L_165 - .L_164)
	.align		4
.L_164:
        /*03dc*/ 	.word	index@($__internal_180_$__cuda_sm20_div_s64)
        /*03e0*/ 	.word	0x00000000


	//----- nvinfo : EIATTR_FRAME_SIZE
	.align		4
.L_165:
        /*03e4*/ 	.byte	0x04, 0x11
        /*03e6*/ 	.short	(.L_167 - .L_166)
	.align		4
.L_166:
        /*03e8*/ 	.word	index@(uncontiguous_cumulate_sum_square_i32)
        /*03ec*/ 	.word	0x00000000


	//----- nvinfo : EIATTR_REGCOUNT
	.align		4
.L_167:
        /*03f0*/ 	.byte	0x04, 0x2f
        /*03f2*/ 	.short	(.L_169 - .L_168)
	.align		4
.L_168:
        /*03f4*/ 	.word	index@(contiguous_sum_square2_i32)
        /*03f8*/ 	.word	0x00000030


	//----- nvinfo : EIATTR_FRAME_SIZE
	.align		4
.L_169:
        /*03fc*/ 	.byte	0x04, 0x11
        /*03fe*/ 	.short	(.L_171 - .L_170)
	.align		4
.L_170:
        /*0400*/ 	.word	index@($__internal_179_$__cuda_sm20_rem_s64)
        /*0404*/ 	.word	0x00000000


	//----- nvinfo : EIATTR_FRAME_SIZE
	.align		4
.L_171:
        /*0408*/ 	.byte	0x04, 0x11
        /*040a*/ 	.short	(.L_173 - .L_172)
	.align		4
.L_172:
        /*040c*/ 	.word	index@($__internal_178_$__cuda_sm20_div_s64)
        /*0410*/ 	.word	0x00000000


	//----- nvinfo : EIATTR_FRAME_SIZE
	.align		4
.L_173:
        /*0414*/ 	.byte	0x04, 0x11
        /*0416*/ 	.short	(.L_175 - .L_174)
	.align		4
.L_174:
        /*0418*/ 	.word	index@(contiguous_sum_square2_i32)
        /*041c*/ 	.word	0x00000000


	//----- nvinfo : EIATTR_REGCOUNT
	.align		4
.L_175:
        /*0420*/ 	.byte	0x04, 0x2f
        /*0422*/ 	.short	(.L_177 - .L_176)
	.align		4
.L_176:
        /*0424*/ 	.word	index@(contiguous_sum_square22_i32)
        /*0428*/ 	.word	0x0000000e


	//----- nvinfo : EIATTR_FRAME_SIZE
	.align		4
.L_177:
        /*042c*/ 	.byte	0x04, 0x11
        /*042e*/ 	.short	(.L_179 - .L_178)
	.align		4
.L_178:
        /*0430*/ 	.word	index@(contiguous_sum_square22_i32)
        /*0434*/ 	.word	0x00000000


	//----- nvinfo : EIATTR_REGCOUNT
	.align		4
.L_179:
        /*0438*/ 	.byte	0x04, 0x2f
        /*043a*/ 	.short	(.L_181 - .L_180)
	.align		4
.L_180:
        /*043c*/ 	.word	index@(contiguous_sum_square3_i32)
        /*0440*/ 	.word	0x0000002c


	//----- nvinfo : EIATTR_FRAME_SIZE
	.align		4
.L_181:
        /*0444*/ 	.byte	0x04, 0x11
        /*0446*/ 	.short	(.L_183 - .L_182)
	.align		4
.L_182:
        /*0448*/ 	.word	index@($__internal_177_$__cuda_sm20_rem_s64)
        /*044c*/ 	.word	0x00000000


	//----- nvinfo : EIATTR_FRAME_SIZE
	.align		4
.L_183:
        /*0450*/ 	.byte	0x04, 0x11
        /*0452*/ 	.short	(.L_185 - .L_184)
	.align		4
.L_184:
        /*0454*/ 	.word	index@($__internal_176_$__cuda_sm20_div_s64)
        /*0458*/ 	.word	0x00000000


	//----- nvinfo : EIATTR_FRAME_SIZE
	.align		4
.L_185:
        /*045c*/ 	.byte	0x04, 0x11
        /*045e*/ 	.short	(.L_187 - .L_186)
	.align		4
.L_186:
        /*0460*/ 	.word	index@(contiguous_sum_square3_i32)
        /*0464*/ 	.word	0x00000000


	//----- nvinfo : EIATTR_REGCOUNT
	.align		4
.L_187:
        /*0468*/ 	.byte	0x04, 0x2f
        /*046a*/ 	.short	(.L_189 - .L_188)
	.align		4
.L_188:
        /*046c*/ 	.word	index@(contiguous_sum_square33_i32)
        /*0470*/ 	.word	0x0000001c


	//----- nvinfo : EIATTR_FRAME_SIZE
	.align		4
.L_189:
        /*0474*/ 	.byte	0x04, 0x11
        /*0476*/ 	.short	(.L_191 - .L_190)
	.align		4
.L_190:
        /*0478*/ 	.word	index@(contiguous_sum_square33_i32)
        /*047c*/ 	.word	0x00000000


	//----- nvinfo : EIATTR_REGCOUNT
	.align		4
.L_191:
        /*0480*/ 	.byte	0x04, 0x2f
        /*0482*/ 	.short	(.L_193 - .L_192)
	.align		4
.L_192:
        /*0484*/ 	.word	index@(contiguous_sum_square_i64)
        /*0488*/ 	.word	0x00000010


	//----- nvinfo : EIATTR_FRAME_SIZE
	.align		4
.L_193:
        /*048c*/ 	.byte	0x04, 0x11
        /*048e*/ 	.short	(.L_195 - .L_194)
	.align		4
.L_194:
        /*0490*/ 	.word	index@(contiguous_sum_square_i64)
        /*0494*/ 	.word	0x00000000


	//----- nvinfo : EIATTR_REGCOUNT
	.align		4
.L_195:
        /*0498*/ 	.byte	0x04, 0x2f
        /*049a*/ 	.short	(.L_197 - .L_196)
	.align		4
.L_196:
        /*049c*/ 	.word	index@(contiguous_cumulate_sum_square_i64)
        /*04a0*/ 	.word	0x00000010


	//----- nvinfo : EIATTR_FRAME_SIZE
	.align		4
.L_197:
        /*04a4*/ 	.byte	0x04, 0x11
        /*04a6*/ 	.short	(.L_199 - .L_198)
	.align		4
.L_198:
        /*04a8*/ 	.word	index@(contiguous_cumulate_sum_square_i64)
        /*04ac*/ 	.word	0x00000000


	//----- nvinfo : EIATTR_REGCOUNT
	.align		4
.L_199:
        /*04b0*/ 	.byte	0x04, 0x2f
        /*04b2*/ 	.short	(.L_201 - .L_200)
	.align		4
.L_200:
        /*04b4*/ 	.word	index@(uncontiguous_sum_square_i64)
        /*04b8*/ 	.word	0x0000002e


	//----- nvinfo : EIATTR_FRAME_SIZE
	.align		4
.L_201:
        /*04bc*/ 	.byte	0x04, 0x11
        /*04be*/ 	.short	(.L_203 - .L_202)
	.align		4
.L_202:
        /*04c0*/ 	.word	index@($__internal_175_$__cuda_sm20_rem_s64)
        /*04c4*/ 	.word	0x00000000


	//----- nvinfo : EIATTR_FRAME_SIZE
	.align		4
.L_203:
        /*04c8*/ 	.byte	0x04, 0x11
        /*04ca*/ 	.short	(.L_205 - .L_204)
	.align		4
.L_204:
        /*04cc*/ 	.word	index@($__internal_174_$__cuda_sm20_div_s64)
        /*04d0*/ 	.word	0x00000000


	//----- nvinfo : EIATTR_FRAME_SIZE
	.align		4
.L_205:
        /*04d4*/ 	.byte	0x04, 0x11
        /*04d6*/ 	.short	(.L_207 - .L_206)
	.align		4
.L_206:
        /*04d8*/ 	.word	index@(uncontiguous_sum_square_i64)
        /*04dc*/ 	.word	0x00000000


	//----- nvinfo : EIATTR_REGCOUNT
	.align		4
.L_207:
        /*04e0*/ 	.byte	0x04, 0x2f
        /*04e2*/ 	.short	(.L_209 - .L_208)
	.align		4
.L_208:
        /*04e4*/ 	.word	index@(uncontiguous_cumulate_sum_square_i64)
        /*04e8*/ 	.word	0x0000002e


	//----- nvinfo : EIATTR_FRAME_SIZE
	.align		4
.L_209:
        /*04ec*/ 	.byte	0x04, 0x11
        /*04ee*/ 	.short	(.L_211 - .L_210)
	.align		4
.L_210:
        /*04f0*/ 	.word	index@($__internal_173_$__cuda_sm20_rem_s64)
        /*04f4*/ 	.word	0x00000000


	//----- nvinfo : EIATTR_FRAME_SIZE
	.align		4
.L_211:
        /*04f8*/ 	.byte	0x04, 0x11
        /*04fa*/ 	.short	(.L_213 - .L_212)
	.align		4
.L_212:
        /*04fc*/ 	.word	index@($__internal_172_$__cuda_sm20_div_s64)
        /*0500*/ 	.word	0x00000000


	//----- nvinfo : EIATTR_FRAME_SIZE
	.align		4
.L_213:
        /*0504*/ 	.byte	0x04, 0x11
        /*0506*/ 	.short	(.L_215 - .L_214)
	.align		4
.L_214:
        /*0508*/ 	.word	index@(uncontiguous_cumulate_sum_square_i64)
        /*050c*/ 	.word	0x00000000


	//----- nvinfo : EIATTR_REGCOUNT
	.align		4
.L_215:
        /*0510*/ 	.byte	0x04, 0x2f
        /*0512*/ 	.short	(.L_217 - .L_216)
	.align		4
.L_216:
        /*0514*/ 	.word	index@(contiguous_sum_square2_i64)
        /*0518*/ 	.word	0x00000030


	//----- nvinfo : EIATTR_FRAME_SIZE
	.align		4
.L_217:
        /*051c*/ 	.byte	0x04, 0x11
        /*051e*/ 	.short	(.L_219 - .L_218)
	.align		4
.L_218:
        /*0520*/ 	.word	index@($__internal_171_$__cuda_sm20_rem_s64)
        /*0524*/ 	.word	0x00000000


	//----- nvinfo : EIATTR_FRAME_SIZE
	.align		4
.L_219:
        /*0528*/ 	.byte	0x04, 0x11
        /*052a*/ 	.short	(.L_221 - .L_220)
	.align		4
.L_220:
        /*052c*/ 	.word	index@($__internal_170_$__cuda_sm20_div_s64)
        /*0530*/ 	.word	0x00000000


	//----- nvinfo : EIATTR_FRAME_SIZE
	.align		4
.L_221:
        /*0534*/ 	.byte	0x04, 0x11
        /*0536*/ 	.short	(.L_223 - .L_222)
	.align		4
.L_222:
        /*0538*/ 	.word	index@(contiguous_sum_square2_i64)
        /*053c*/ 	.word	0x00000000


	//----- nvinfo : EIATTR_REGCOUNT
	.align		4
.L_223:
        /*0540*/ 	.byte	0x04, 0x2f
        /*0542*/ 	.short	(.L_225 - .L_224)
	.align		4
.L_224:
        /*0544*/ 	.word	index@(contiguous_sum_square22_i64)
        /*0548*/ 	.word	0x00000010


	//----- nvinfo : EIATTR_FRAME_SIZE
	.align		4
.L_225:
        /*054c*/ 	.byte	0x04, 0x11
        /*054e*/ 	.short	(.L_227 - .L_226)
	.align		4
.L_226:
        /*0550*/ 	.word	index@(contiguous_sum_square22_i64)
        /*0554*/ 	.word	0x00000000


	//----- nvinfo : EIATTR_REGCOUNT
	.align		4
.L_227:
        /*0558*/ 	.byte	0x04, 0x2f
        /*055a*/ 	.short	(.L_229 - .L_228)
	.align		4
.L_228:
        /*055c*/ 	.word	index@(contiguous_sum_square3_i64)
        /*0560*/ 	.word	0x0000002c


	//----- nvinfo : EIATTR_FRAME_SIZE
	.align		4
.L_229:
        /*0564*/ 	.byte	0x04, 0x11
        /*0566*/ 	.short	(.L_231 - .L_230)
	.align		4
.L_230:
        /*0568*/ 	.word	index@($__internal_169_$__cuda_sm20_rem_s64)
        /*056c*/ 	.word	0x00000000


	//----- nvinfo : EIATTR_FRAME_SIZE
	.align		4
.L_231:
        /*0570*/ 	.byte	0x04, 0x11
        /*0572*/ 	.short	(.L_233 - .L_232)
	.align		4
.L_232:
        /*0574*/ 	.word	index@($__internal_168_$__cuda_sm20_div_s64)
        /*0578*/ 	.word	0x00000000


	//----- nvinfo : EIATTR_FRAME_SIZE
	.align		4
.L_233:
        /*057c*/ 	.byte	0x04, 0x11
        /*057e*/ 	.short	(.L_235 - .L_234)
	.align		4
.L_234:
        /*0580*/ 	.word	index@(contiguous_sum_square3_i64)
        /*0584*/ 	.word	0x00000000


	//----- nvinfo : EIATTR_REGCOUNT
	.align		4
.L_235:
        /*0588*/ 	.byte	0x04, 0x2f
        /*058a*/ 	.short	(.L_237 - .L_236)
	.align		4
.L_236:
        /*058c*/ 	.word	index@(contiguous_sum_square33_i64)
        /*0590*/ 	.word	0x00000020


	//----- nvinfo : EIATTR_FRAME_SIZE
	.align		4
.L_237:
        /*0594*/ 	.byte	0x04, 0x11
        /*0596*/ 	.short	(.L_239 - .L_238)
	.align		4
.L_238:
        /*0598*/ 	.word	index@(contiguous_sum_square33_i64)
        /*059c*/ 	.word	0x00000000


	//----- nvinfo : EIATTR_REGCOUNT
	.align		4
.L_239:
        /*05a0*/ 	.byte	0x04, 0x2f
        /*05a2*/ 	.short	(.L_241 - .L_240)
	.align		4
.L_240:
        /*05a4*/ 	.word	index@(contiguous_sum_square_u8)
        /*05a8*/ 	.word	0x0000000e


	//----- nvinfo : EIATTR_FRAME_SIZE
	.align		4
.L_241:
        /*05ac*/ 	.byte	0x04, 0x11
        /*05ae*/ 	.short	(.L_243 - .L_242)
	.align		4
.L_242:
        /*05b0*/ 	.word	index@(contiguous_sum_square_u8)
        /*05b4*/ 	.word	0x00000000


	//----- nvinfo : EIATTR_REGCOUNT
	.align		4
.L_243:
        /*05b8*/ 	.byte	0x04, 0x2f
        /*05ba*/ 	.short	(.L_245 - .L_244)
	.align		4
.L_244:
        /*05bc*/ 	.word	index@(contiguous_cumulate_sum_square_u8)
        /*05c0*/ 	.word	0x0000000e


	//----- nvinfo : EIATTR_FRAME_SIZE
	.align		4
.L_245:
        /*05c4*/ 	.byte	0x04, 0x11
        /*05c6*/ 	.short	(.L_247 - .L_246)
	.align		4
.L_246:
        /*05c8*/ 	.word	index@(contiguous_cumulate_sum_square_u8)
        /*05cc*/ 	.word	0x00000000


	//----- nvinfo : EIATTR_REGCOUNT
	.align		4
.L_247:
        /*05d0*/ 	.byte	0x04, 0x2f
        /*05d2*/ 	.short	(.L_249 - .L_248)
	.align		4
.L_248:
        /*05d4*/ 	.word	index@(uncontiguous_sum_square_u8)
        /*05d8*/ 	.word	0x00000030


	//----- nvinfo : EIATTR_FRAME_SIZE
	.align		4
.L_249:
        /*05dc*/ 	.byte	0x04, 0x11
        /*05de*/ 	.short	(.L_251 - .L_250)
	.align		4
.L_250:
        /*05e0*/ 	.word	index@($__internal_167_$__cuda_sm20_rem_s64)
        /*05e4*/ 	.word	0x00000000


	//----- nvinfo : EIATTR_FRAME_SIZE
	.align		4
.L_251:
        /*05e8*/ 	.byte	0x04, 0x11
        /*05ea*/ 	.short	(.L_253 - .L_252)
	.align		4
.L_252:
        /*05ec*/ 	.word	index@($__internal_166_$__cuda_sm20_div_s64)
        /*05f0*/ 	.word	0x00000000


	//----- nvinfo : EIATTR_FRAME_SIZE
	.align		4
.L_253:
        /*05f4*/ 	.byte	0x04, 0x11
        /*05f6*/ 	.short	(.L_255 - .L_254)
	.align		4
.L_254:
        /*05f8*/ 	.word	index@(uncontiguous_sum_square_u8)
        /*05fc*/ 	.word	0x00000000


	//----- nvinfo : EIATTR_REGCOUNT
	.align		4
.L_255:
        /*0600*/ 	.byte	0x04, 0x2f
        /*0602*/ 	.short	(.L_257 - .L_256)
	.align		4
.L_256:
        /*0604*/ 	.word	index@(uncontiguous_cumulate_sum_square_u8)
        /*0608*/ 	.word	0x00000030


	//----- nvinfo : EIATTR_FRAME_SIZE
	.align		4
.L_257:
        /*060c*/ 	.byte	0x04, 0x11
        /*060e*/ 	.short	(.L_259 - .L_258)
	.align		4
.L_258:
        /*0610*/ 	.word	index@($__internal_165_$__cuda_sm20_rem_s64)
        /*0614*/ 	.word	0x00000000


	//----- nvinfo : EIATTR_FRAME_SIZE
	.align		4
.L_259:
        /*0618*/ 	.byte	0x04, 0x11
        /*061a*/ 	.short	(.L_261 - .L_260)
	.align		4
.L_260:
        /*061c*/ 	.word	index@($__internal_164_$__cuda_sm20_div_s64)
        /*0620*/ 	.word	0x00000000


	//----- nvinfo : EIATTR_FRAME_SIZE
	.align		4
.L_261:
        /*0624*/ 	.byte	0x04, 0x11
        /*0626*/ 	.short	(.L_263 - .L_262)
	.align		4
.L_262:
        /*0628*/ 	.word	index@(uncontiguous_cumulate_sum_square_u8)
        /*062c*/ 	.word	0x00000000


	//----- nvinfo : EIATTR_REGCOUNT
	.align		4
.L_263:
        /*0630*/ 	.byte	0x04, 0x2f
        /*0632*/ 	.short	(.L_265 - .L_264)
	.align		4
.L_264:
        /*0634*/ 	.word	index@(contiguous_sum_square2_u8)
        /*0638*/ 	.word	0x00000030


	//----- nvinfo : EIATTR_FRAME_SIZE
	.align		4
.L_265:
        /*063c*/ 	.byte	0x04, 0x11
        /*063e*/ 	.short	(.L_267 - .L_266)
	.align		4
.L_266:
        /*0640*/ 	.word	index@($__internal_163_$__cuda_sm20_rem_s64)
        /*0644*/ 	.word	0x00000000


	//----- nvinfo : EIATTR_FRAME_SIZE
	.align		4
.L_267:
        /*0648*/ 	.byte	0x04, 0x11
        /*064a*/ 	.short	(.L_269 - .L_268)
	.align		4
.L_268:
        /*064c*/ 	.word	index@($__internal_162_$__cuda_sm20_div_s64)
        /*0650*/ 	.word	0x00000000


	//----- nvinfo : EIATTR_FRAME_SIZE
	.align		4
.L_269:
        /*0654*/ 	.byte	0x04, 0x11
        /*0656*/ 	.short	(.L_271 - .L_270)
	.align		4
.L_270:
        /*0658*/ 	.word	index@(contiguous_sum_square2_u8)
        /*065c*/ 	.word	0x00000000


	//----- nvinfo : EIATTR_REGCOUNT
	.align		4
.L_271:
        /*0660*/ 	.byte	0x04, 0x2f
        /*0662*/ 	.short	(.L_273 - .L_272)
	.align		4
.L_272:
        /*0664*/ 	.word	index@(contiguous_sum_square22_u8)
        /*0668*/ 	.word	0x0000000e


	//----- nvinfo : EIATTR_FRAME_SIZE
	.align		4
.L_273:
        /*066c*/ 	.byte	0x04, 0x11
        /*066e*/ 	.short	(.L_275 - .L_274)
	.align		4
.L_274:
        /*0670*/ 	.word	index@(contiguous_sum_square22_u8)
        /*0674*/ 	.word	0x00000000


	//----- nvinfo : EIATTR_REGCOUNT
	.align		4
.L_275:
        /*0678*/ 	.byte	0x04, 0x2f
        /*067a*/ 	.short	(.L_277 - .L_276)
	.align		4
.L_276:
        /*067c*/ 	.word	index@(contiguous_sum_square3_u8)
        /*0680*/ 	.word	0x0000002c


	//----- nvinfo : EIATTR_FRAME_SIZE
	.align		4
.L_277:
        /*0684*/ 	.byte	0x04, 0x11
        /*0686*/ 	.short	(.L_279 - .L_278)
	.align		4
.L_278:
        /*0688*/ 	.word	index@($__internal_161_$__cuda_sm20_rem_s64)
        /*068c*/ 	.word	0x00000000


	//----- nvinfo : EIATTR_FRAME_SIZE
	.align		4
.L_279:
        /*0690*/ 	.byte	0x04, 0x11
        /*0692*/ 	.short	(.L_281 - .L_280)
	.align		4
.L_280:
        /*0694*/ 	.word	index@($__internal_160_$__cuda_sm20_div_s64)
        /*0698*/ 	.word	0x00000000


	//----- nvinfo : EIATTR_FRAME_SIZE
	.align		4
.L_281:
        /*069c*/ 	.byte	0x04, 0x11
        /*069e*/ 	.short	(.L_283 - .L_282)
	.align		4
.L_282:
        /*06a0*/ 	.word	index@(contiguous_sum_square3_u8)
        /*06a4*/ 	.word	0x00000000


	//----- nvinfo : EIATTR_REGCOUNT
	.align		4
.L_283:
        /*06a8*/ 	.byte	0x04, 0x2f
        /*06aa*/ 	.short	(.L_285 - .L_284)
	.align		4
.L_284:
        /*06ac*/ 	.word	index@(contiguous_sum_square33_u8)
        /*06b0*/ 	.word	0x00000020


	//----- nvinfo : EIATTR_FRAME_SIZE
	.align		4
.L_285:
        /*06b4*/ 	.byte	0x04, 0x11
        /*06b6*/ 	.short	(.L_287 - .L_286)
	.align		4
.L_286:
        /*06b8*/ 	.word	index@(contiguous_sum_square33_u8)
        /*06bc*/ 	.word	0x00000000


	//----- nvinfo : EIATTR_REGCOUNT
	.align		4
.L_287:
        /*06c0*/ 	.byte	0x04, 0x2f
        /*06c2*/ 	.short	(.L_289 - .L_288)
	.align		4
.L_288:
        /*06c4*/ 	.word	index@(contiguous_sum_square_u16)
        /*06c8*/ 	.word	0x0000000e


	//----- nvinfo : EIATTR_FRAME_SIZE
	.align		4
.L_289:
        /*06cc*/ 	.byte	0x04, 0x11
        /*06ce*/ 	.short	(.L_291 - .L_290)
	.align		4
.L_290:
        /*06d0*/ 	.word	index@(contiguous_sum_square_u16)
        /*06d4*/ 	.word	0x00000000


	//----- nvinfo : EIATTR_REGCOUNT
	.align		4
.L_291:
        /*06d8*/ 	.byte	0x04, 0x2f
        /*06da*/ 	.short	(.L_293 - .L_292)
	.align		4
.L_292:
        /*06dc*/ 	.word	index@(contiguous_cumulate_sum_square_u16)
        /*06e0*/ 	.word	0x0000000e


	//----- nvinfo : EIATTR_FRAME_SIZE
	.align		4
.L_293:
        /*06e4*/ 	.byte	0x04, 0x11
        /*06e6*/ 	.short	(.L_295 - .L_294)
	.align		4
.L_294:
        /*06e8*/ 	.word	index@(contiguous_cumulate_sum_square_u16)
        /*06ec*/ 	.word	0x00000000


	//----- nvinfo : EIATTR_REGCOUNT
	.align		4
.L_295:
        /*06f0*/ 	.byte	0x04, 0x2f
        /*06f2*/ 	.short	(.L_297 - .L_296)
	.align		4
.L_296:
        /*06f4*/ 	.word	index@(uncontiguous_sum_square_u16)
        /*06f8*/ 	.word	0x00000030


	//----- nvinfo : EIATTR_FRAME_SIZE
	.align		4
.L_297:
        /*06fc*/ 	.byte	0x04, 0x11
        /*06fe*/ 	.short	(.L_299 - .L_298)
	.align		4
.L_298:
        /*0700*/ 	.word	index@($__internal_159_$__cuda_sm20_rem_s64)
        /*0704*/ 	.word	0x00000000


	//----- nvinfo : EIATTR_FRAME_SIZE
	.align		4
.L_299:
        /*0708*/ 	.byte	0x04, 0x11
        /*070a*/ 	.short	(.L_301 - .L_300)
	.align		4
.L_300:
        /*070c*/ 	.word	index@($__internal_158_$__cuda_sm20_div_s64)
        /*0710*/ 	.word	0x00000000


	//----- nvinfo : EIATTR_FRAME_SIZE
	.align		4
.L_301:
        /*0714*/ 	.byte	0x04, 0x11
        /*0716*/ 	.short	(.L_303 - .L_302)
	.align		4
.L_302:
        /*0718*/ 	.word	index@(uncontiguous_sum_square_u16)
        /*071c*/ 	.word	0x00000000


	//----- nvinfo : EIATTR_REGCOUNT
	.align		4
.L_303:
        /*0720*/ 	.byte	0x04, 0x2f
        /*0722*/ 	.short	(.L_305 - .L_304)
	.align		4
.L_304:
        /*0724*/ 	.word	index@(uncontiguous_cumulate_sum_square_u16)
        /*0728*/ 	.word	0x00000030


	//----- nvinfo : EIATTR_FRAME_SIZE
	.align		4
.L_305:
        /*072c*/ 	.byte	0x04, 0x11
        /*072e*/ 	.short	(.L_307 - .L_306)
	.align		4
.L_306:
        /*0730*/ 	.word	index@($__internal_157_$__cuda_sm20_rem_s64)
        /*0734*/ 	.word	0x00000000


	//----- nvinfo : EIATTR_FRAME_SIZE
	.align		4
.L_307:
        /*0738*/ 	.byte	0x04, 0x11
        /*073a*/ 	.short	(.L_309 - .L_308)
	.align		4
.L_308:
        /*073c*/ 	.word	index@($__internal_156_$__cuda_sm20_div_s64)
        /*0740*/ 	.word	0x00000000


	//----- nvinfo : EIATTR_FRAME_SIZE
	.align		4
.L_309:
        /*0744*/ 	.byte	0x04, 0x11
        /*0746*/ 	.short	(.L_311 - .L_310)
	.align		4
.L_310:
        /*0748*/ 	.word	index@(uncontiguous_cumulate_sum_square_u16)
        /*074c*/ 	.word	0x00000000


	//----- nvinfo : EIATTR_REGCOUNT
	.align		4
.L_311:
        /*0750*/ 	.byte	0x04, 0x2f
        /*0752*/ 	.short	(.L_313 - .L_312)
	.align		4
.L_312:
        /*0754*/ 	.word	index@(contiguous_sum_square2_u16)
        /*0758*/ 	.word	0x00000030


	//----- nvinfo : EIATTR_FRAME_SIZE
	.align		4
.L_313:
        /*075c*/ 	.byte	0x04, 0x11
        /*075e*/ 	.short	(.L_315 - .L_314)
	.align		4
.L_314:
        /*0760*/ 	.word	index@($__internal_155_$__cuda_sm20_rem_s64)
        /*0764*/ 	.word	0x00000000


	//----- nvinfo : EIATTR_FRAME_SIZE
	.align		4
.L_315:
        /*0768*/ 	.byte	0x04, 0x11
        /*076a*/ 	.short	(.L_317 - .L_316)
	.align		4
.L_316:
        /*076c*/ 	.word	index@($__internal_154_$__cuda_sm20_div_s64)
        /*0770*/ 	.word	0x00000000


	//----- nvinfo : EIATTR_FRAME_SIZE
	.align		4
.L_317:
        /*0774*/ 	.byte	0x04, 0x11
        /*0776*/ 	.short	(.L_319 - .L_318)
	.align		4
.L_318:
        /*0778*/ 	.word	index@(contiguous_sum_square2_u16)
        /*077c*/ 	.word	0x00000000


	//----- nvinfo : EIATTR_REGCOUNT
	.align		4
.L_319:
        /*0780*/ 	.byte	0x04, 0x2f
        /*0782*/ 	.short	(.L_321 - .L_320)
	.align		4
.L_320:
        /*0784*/ 	.word	index@(contiguous_sum_square22_u16)
        /*0788*/ 	.word	0x0000000e


	//----- nvinfo : EIATTR_FRAME_SIZE
	.align		4
.L_321:
        /*078c*/ 	.byte	0x04, 0x11
        /*078e*/ 	.short	(.L_323 - .L_322)
	.align		4
.L_322:
        /*0790*/ 	.word	index@(contiguous_sum_square22_u16)
        /*0794*/ 	.word	0x00000000


	//----- nvinfo : EIATTR_REGCOUNT
	.align		4
.L_323:
        /*0798*/ 	.byte	0x04, 0x2f
        /*079a*/ 	.short	(.L_325 - .L_324)
	.align		4
.L_324:
        /*079c*/ 	.word	index@(contiguous_sum_square3_u16)
        /*07a0*/ 	.word	0x0000002c


	//----- nvinfo : EIATTR_FRAME_SIZE
	.align		4
.L_325:
        /*07a4*/ 	.byte	0x04, 0x11
        /*07a6*/ 	.short	(.L_327 - .L_326)
	.align		4
.L_326:
        /*07a8*/ 	.word	index@($__internal_153_$__cuda_sm20_rem_s64)
        /*07ac*/ 	.word	0x00000000


	//----- nvinfo : EIATTR_FRAME_SIZE
	.align		4
.L_327:
        /*07b0*/ 	.byte	0x04, 0x11
        /*07b2*/ 	.short	(.L_329 - .L_328)
	.align		4
.L_328:
        /*07b4*/ 	.word	index@($__internal_152_$__cuda_sm20_div_s64)
        /*07b8*/ 	.word	0x00000000


	//----- nvinfo : EIATTR_FRAME_SIZE
	.align		4
.L_329:
        /*07bc*/ 	.byte	0x04, 0x11
        /*07be*/ 	.short	(.L_331 - .L_330)
	.align		4
.L_330:
        /*07c0*/ 	.word	index@(contiguous_sum_square3_u16)
        /*07c4*/ 	.word	0x00000000


	//----- nvinfo : EIATTR_REGCOUNT
	.align		4
.L_331:
        /*07c8*/ 	.byte	0x04, 0x2f
        /*07ca*/ 	.short	(.L_333 - .L_332)
	.align		4
.L_332:
        /*07cc*/ 	.word	index@(contiguous_sum_square33_u16)
        /*07d0*/ 	.word	0x00000020


	//----- nvinfo : EIATTR_FRAME_SIZE
	.align		4
.L_333:
        /*07d4*/ 	.byte	0x04, 0x11
        /*07d6*/ 	.short	(.L_335 - .L_334)
	.align		4
.L_334:
        /*07d8*/ 	.word	index@(contiguous_sum_square33_u16)
        /*07dc*/ 	.word	0x00000000


	//----- nvinfo : EIATTR_REGCOUNT
	.align		4
.L_335:
        /*07e0*/ 	.byte	0x04, 0x2f
        /*07e2*/ 	.short	(.L_337 - .L_336)
	.align		4
.L_336:
        /*07e4*/ 	.word	index@(contiguous_sum_square_u32)
        /*07e8*/ 	.word	0x0000000d


	//----- nvinfo : EIATTR_FRAME_SIZE
	.align		4
.L_337:
        /*07ec*/ 	.byte	0x04, 0x11
        /*07ee*/ 	.short	(.L_339 - .L_338)
	.align		4
.L_338:
        /*07f0*/ 	.word	index@(contiguous_sum_square_u32)
        /*07f4*/ 	.word	0x00000000


	//----- nvinfo : EIATTR_REGCOUNT
	.align		4
.L_339:
        /*07f8*/ 	.byte	0x04, 0x2f
        /*07fa*/ 	.short	(.L_341 - .L_340)
	.align		4
.L_340:
        /*07fc*/ 	.word	index@(contiguous_cumulate_sum_square_u32)
        /*0800*/ 	.word	0x0000000d


	//----- nvinfo : EIATTR_FRAME_SIZE
	.align		4
.L_341:
        /*0804*/ 	.byte	0x04, 0x11
        /*0806*/ 	.short	(.L_343 - .L_342)
	.align		4
.L_342:
        /*0808*/ 	.word	index@(contiguous_cumulate_sum_square_u32)
        /*080c*/ 	.word	0x00000000


	//----- nvinfo : EIATTR_REGCOUNT
	.align		4
.L_343:
        /*0810*/ 	.byte	0x04, 0x2f
        /*0812*/ 	.short	(.L_345 - .L_344)
	.align		4
.L_344:
        /*0814*/ 	.word	index@(uncontiguous_sum_square_u32)
        /*0818*/ 	.word	0x0000002e


	//----- nvinfo : EIATTR_FRAME_SIZE
	.align		4
.L_345:
        /*081c*/ 	.byte	0x04, 0x11
        /*081e*/ 	.short	(.L_347 - .L_346)
	.align		4
.L_346:
        /*0820*/ 	.word	index@($__internal_151_$__cuda_sm20_rem_s64)
        /*0824*/ 	.word	0x00000000


	//----- nvinfo : EIATTR_FRAME_SIZE
	.align		4
.L_347:
        /*0828*/ 	.byte	0x04, 0x11
        /*082a*/ 	.short	(.L_349 - .L_348)
	.align		4
.L_348:
        /*082c*/ 	.word	index@($__internal_150_$__cuda_sm20_div_s64)
        /*0830*/ 	.word	0x00000000


	//----- nvinfo : EIATTR_FRAME_SIZE
	.align		4
.L_349:
        /*0834*/ 	.byte	0x04, 0x11
        /*0836*/ 	.short	(.L_351 - .L_350)
	.align		4
.L_350:
        /*0838*/ 	.word	index@(uncontiguous_sum_square_u32)
        /*083c*/ 	.word	0x00000000


	//----- nvinfo : EIATTR_REGCOUNT
	.align		4
.L_351:
        /*0840*/ 	.byte	0x04, 0x2f
        /*0842*/ 	.short	(.L_353 - .L_352)
	.align		4
.L_352:
        /*0844*/ 	.word	index@(uncontiguous_cumulate_sum_square_u32)
        /*0848*/ 	.word	0x0000002e


	//----- nvinfo : EIATTR_FRAME_SIZE
	.align		4
.L_353:
        /*084c*/ 	.byte	0x04, 0x11
        /*084e*/ 	.short	(.L_355 - .L_354)
	.align		4
.L_354:
        /*0850*/ 	.word	index@($__internal_149_$__cuda_sm20_rem_s64)
        /*0854*/ 	.word	0x00000000


	//----- nvinfo : EIATTR_FRAME_SIZE
	.align		4
.L_355:
        /*0858*/ 	.byte	0x04, 0x11
        /*085a*/ 	.short	(.L_357 - .L_356)
	.align		4
.L_356:
        /*085c*/ 	.word	index@($__internal_148_$__cuda_sm20_div_s64)
        /*0860*/ 	.word	0x00000000


	//----- nvinfo : EIATTR_FRAME_SIZE
	.align		4
.L_357:
        /*0864*/ 	.byte	0x04, 0x11
        /*0866*/ 	.short	(.L_359 - .L_358)
	.align		4
.L_358:
        /*0868*/ 	.word	index@(uncontiguous_cumulate_sum_square_u32)
        /*086c*/ 	.word	0x00000000


	//----- nvinfo : EIATTR_REGCOUNT
	.align		4
.L_359:
        /*0870*/ 	.byte	0x04, 0x2f
        /*0872*/ 	.short	(.L_361 - .L_360)
	.align		4
.L_360:
        /*0874*/ 	.word	index@(contiguous_sum_square2_u32)
        /*0878*/ 	.word	0x00000030


	//----- nvinfo : EIATTR_FRAME_SIZE
	.align		4
.L_361:
        /*087c*/ 	.byte	0x04, 0x11
        /*087e*/ 	.short	(.L_363 - .L_362)
	.align		4
.L_362:
        /*0880*/ 	.word	index@($__internal_147_$__cuda_sm20_rem_s64)
        /*0884*/ 	.word	0x00000000


	//----- nvinfo : EIATTR_FRAME_SIZE
	.align		4
.L_363:
        /*0888*/ 	.byte	0x04, 0x11
        /*088a*/ 	.short	(.L_365 - .L_364)
	.align		4
.L_364:
        /*088c*/ 	.word	index@($__internal_146_$__cuda_sm20_div_s64)
        /*0890*/ 	.word	0x00000000


	//----- nvinfo : EIATTR_FRAME_SIZE
	.align		4
.L_365:
        /*0894*/ 	.byte	0x04, 0x11
        /*0896*/ 	.short	(.L_367 - .L_366)
	.align		4
.L_366:
        /*0898*/ 	.word	index@(contiguous_sum_square2_u32)
        /*089c*/ 	.word	0x00000000


	//----- nvinfo : EIATTR_REGCOUNT
	.align		4
.L_367:
        /*08a0*/ 	.byte	0x04, 0x2f
        /*08a2*/ 	.short	(.L_369 - .L_368)
	.align		4
.L_368:
        /*08a4*/ 	.word	index@(contiguous_sum_square22_u32)
        /*08a8*/ 	.word	0x0000000e


	//----- nvinfo : EIATTR_FRAME_SIZE
	.align		4
.L_369:
        /*08ac*/ 	.byte	0x04, 0x11
        /*08ae*/ 	.short	(.L_371 - .L_370)
	.align		4
.L_370:
        /*08b0*/ 	.word	index@(contiguous_sum_square22_u32)
        /*08b4*/ 	.word	0x00000000


	//----- nvinfo : EIATTR_REGCOUNT
	.align		4
.L_371:
        /*08b8*/ 	.byte	0x04, 0x2f
        /*08ba*/ 	.short	(.L_373 - .L_372)
	.align		4
.L_372:
        /*08bc*/ 	.word	index@(contiguous_sum_square3_u32)
        /*08c0*/ 	.word	0x0000002c


	//----- nvinfo : EIATTR_FRAME_SIZE
	.align		4
.L_373:
        /*08c4*/ 	.byte	0x04, 0x11
        /*08c6*/ 	.short	(.L_375 - .L_374)
	.align		4
.L_374:
        /*08c8*/ 	.word	index@($__internal_145_$__cuda_sm20_rem_s64)
        /*08cc*/ 	.word	0x00000000


	//----- nvinfo : EIATTR_FRAME_SIZE
	.align		4
.L_375:
        /*08d0*/ 	.byte	0x04, 0x11
        /*08d2*/ 	.short	(.L_377 - .L_376)
	.align		4
.L_376:
        /*08d4*/ 	.word	index@($__internal_144_$__cuda_sm20_div_s64)
        /*08d8*/ 	.word	0x00000000


	//----- nvinfo : EIATTR_FRAME_SIZE
	.align		4
.L_377:
        /*08dc*/ 	.byte	0x04, 0x11
        /*08de*/ 	.short	(.L_379 - .L_378)
	.align		4
.L_378:
        /*08e0*/ 	.word	index@(contiguous_sum_square3_u32)
        /*08e4*/ 	.word	0x00000000


	//----- nvinfo : EIATTR_REGCOUNT
	.align		4
.L_379:
        /*08e8*/ 	.byte	0x04, 0x2f
        /*08ea*/ 	.short	(.L_381 - .L_380)
	.align		4
.L_380:
        /*08ec*/ 	.word	index@(contiguous_sum_square33_u32)
        /*08f0*/ 	.word	0x0000001c


	//----- nvinfo : EIATTR_FRAME_SIZE
	.align		4
.L_381:
        /*08f4*/ 	.byte	0x04, 0x11
        /*08f6*/ 	.short	(.L_383 - .L_382)
	.align		4
.L_382:
        /*08f8*/ 	.word	index@(contiguous_sum_square33_u32)
        /*08fc*/ 	.word	0x00000000


	//----- nvinfo : EIATTR_REGCOUNT
	.align		4
.L_383:
        /*0900*/ 	.byte	0x04, 0x2f
        /*0902*/ 	.short	(.L_385 - .L_384)
	.align		4
.L_384:
        /*0904*/ 	.word	index@(contiguous_sum_square_u64)
        /*0908*/ 	.word	0x00000010


	//----- nvinfo : EIATTR_FRAME_SIZE
	.align		4
.L_385:
        /*090c*/ 	.byte	0x04, 0x11
        /*090e*/ 	.short	(.L_387 - .L_386)
	.align		4
.L_386:
        /*0910*/ 	.word	index@(contiguous_sum_square_u64)
        /*0914*/ 	.word	0x00000000


	//----- nvinfo : EIATTR_REGCOUNT
	.align		4
.L_387:
        /*0918*/ 	.byte	0x04, 0x2f
        /*091a*/ 	.short	(.L_389 - .L_388)
	.align		4
.L_388:
        /*091c*/ 	.word	index@(contiguous_cumulate_sum_square_u64)
        /*0920*/ 	.word	0x00000010


	//----- nvinfo : EIATTR_FRAME_SIZE
	.align		4
.L_389:
        /*0924*/ 	.byte	0x04, 0x11
        /*0926*/ 	.short	(.L_391 - .L_390)
	.align		4
.L_390:
        /*0928*/ 	.word	index@(contiguous_cumulate_sum_square_u64)
        /*092c*/ 	.word	0x00000000


	//----- nvinfo : EIATTR_REGCOUNT
	.align		4
.L_391:
        /*0930*/ 	.byte	0x04, 0x2f
        /*0932*/ 	.short	(.L_393 - .L_392)
	.align		4
.L_392:
        /*0934*/ 	.word	index@(uncontiguous_sum_square_u64)
        /*0938*/ 	.word	0x0000002e


	//----- nvinfo : EIATTR_FRAME_SIZE
	.align		4
.L_393:
        /*093c*/ 	.byte	0x04, 0x11
        /*093e*/ 	.short	(.L_395 - .L_394)
	.align		4
.L_394:
        /*0940*/ 	.word	index@($__internal_143_$__cuda_sm20_rem_s64)
        /*0944*/ 	.word	0x00000000


	//----- nvinfo : EIATTR_FRAME_SIZE
	.align		4
.L_395:
        /*0948*/ 	.byte	0x04, 0x11
        /*094a*/ 	.short	(.L_397 - .L_396)
	.align		4
.L_396:
        /*094c*/ 	.word	index@($__internal_142_$__cuda_sm20_div_s64)
        /*0950*/ 	.word	0x00000000


	//----- nvinfo : EIATTR_FRAME_SIZE
	.align		4
.L_397:
        /*0954*/ 	.byte	0x04, 0x11
        /*0956*/ 	.short	(.L_399 - .L_398)
	.align		4
.L_398:
        /*0958*/ 	.word	index@(uncontiguous_sum_square_u64)
        /*095c*/ 	.word	0x00000000


	//----- nvinfo : EIATTR_REGCOUNT
	.align		4
.L_399:
        /*0960*/ 	.byte	0x04, 0x2f
        /*0962*/ 	.short	(.L_401 - .L_400)
	.align		4
.L_400:
        /*0964*/ 	.word	index@(uncontiguous_cumulate_sum_square_u64)
        /*0968*/ 	.word	0x0000002e


	//----- nvinfo : EIATTR_FRAME_SIZE
	.align		4
.L_401:
        /*096c*/ 	.byte	0x04, 0x11
        /*096e*/ 	.short	(.L_403 - .L_402)
	.align		4
.L_402:
        /*0970*/ 	.word	index@($__internal_141_$__cuda_sm20_rem_s64)
        /*0974*/ 	.word	0x00000000


	//----- nvinfo : EIATTR_FRAME_SIZE
	.align		4
.L_403:
        /*0978*/ 	.byte	0x04, 0x11
        /*097a*/ 	.short	(.L_405 - .L_404)
	.align		4
.L_404:
        /*097c*/ 	.word	index@($__internal_140_$__cuda_sm20_div_s64)
        /*0980*/ 	.word	0x00000000


	//----- nvinfo : EIATTR_FRAME_SIZE
	.align		4
.L_405:
        /*0984*/ 	.byte	0x04, 0x11
        /*0986*/ 	.short	(.L_407 - .L_406)
	.align		4
.L_406:
        /*0988*/ 	.word	index@(uncontiguous_cumulate_sum_square_u64)
        /*098c*/ 	.word	0x00000000


	//----- nvinfo : EIATTR_REGCOUNT
	.align		4
.L_407:
        /*0990*/ 	.byte	0x04, 0x2f
        /*0992*/ 	.short	(.L_409 - .L_408)
	.align		4
.L_408:
        /*0994*/ 	.word	index@(contiguous_sum_square2_u64)
        /*0998*/ 	.word	0x00000030


	//----- nvinfo : EIATTR_FRAME_SIZE
	.align		4
.L_409:
        /*099c*/ 	.byte	0x04, 0x11
        /*099e*/ 	.short	(.L_411 - .L_410)
	.align		4
.L_410:
        /*09a0*/ 	.word	index@($__internal_139_$__cuda_sm20_rem_s64)
        /*09a4*/ 	.word	0x00000000


	//----- nvinfo : EIATTR_FRAME_SIZE
	.align		4
.L_411:
        /*09a8*/ 	.byte	0x04, 0x11
        /*09aa*/ 	.short	(.L_413 - .L_412)
	.align		4
.L_412:
        /*09ac*/ 	.word	index@($__internal_138_$__cuda_sm20_div_s64)
        /*09b0*/ 	.word	0x00000000


	//----- nvinfo : EIATTR_FRAME_SIZE
	.align		4
.L_413:
        /*09b4*/ 	.byte	0x04, 0x11
        /*09b6*/ 	.short	(.L_415 - .L_414)
	.align		4
.L_414:
        /*09b8*/ 	.word	index@(contiguous_sum_square2_u64)
        /*09bc*/ 	.word	0x00000000


	//----- nvinfo : EIATTR_REGCOUNT
	.align		4
.L_415:
        /*09c0*/ 	.byte	0x04, 0x2f
        /*09c2*/ 	.short	(.L_417 - .L_416)
	.align		4
.L_416:
        /*09c4*/ 	.word	index@(contiguous_sum_square22_u64)
        /*09c8*/ 	.word	0x00000010


	//----- nvinfo : EIATTR_FRAME_SIZE
	.align		4
.L_417:
        /*09cc*/ 	.byte	0x04, 0x11
        /*09ce*/ 	.short	(.L_419 - .L_418)
	.align		4
.L_418:
        /*09d0*/ 	.word	index@(contiguous_sum_square22_u64)
        /*09d4*/ 	.word	0x00000000


	//----- nvinfo : EIATTR_REGCOUNT
	.align		4
.L_419:
        /*09d8*/ 	.byte	0x04, 0x2f
        /*09da*/ 	.short	(.L_421 - .L_420)
	.align		4
.L_420:
        /*09dc*/ 	.word	index@(contiguous_sum_square3_u64)
        /*09e0*/ 	.word	0x0000002c


	//----- nvinfo : EIATTR_FRAME_SIZE
	.align		4
.L_421:
        /*09e4*/ 	.byte	0x04, 0x11
        /*09e6*/ 	.short	(.L_423 - .L_422)
	.align		4
.L_422:
        /*09e8*/ 	.word	index@($__internal_137_$__cuda_sm20_rem_s64)
        /*09ec*/ 	.word	0x00000000


	//----- nvinfo : EIATTR_FRAME_SIZE
	.align		4
.L_423:
        /*09f0*/ 	.byte	0x04, 0x11
        /*09f2*/ 	.short	(.L_425 - .L_424)
	.align		4
.L_424:
        /*09f4*/ 	.word	index@($__internal_136_$__cuda_sm20_div_s64)
        /*09f8*/ 	.word	0x00000000


	//----- nvinfo : EIATTR_FRAME_SIZE
	.align		4
.L_425:
        /*09fc*/ 	.byte	0x04, 0x11
        /*09fe*/ 	.short	(.L_427 - .L_426)
	.align		4
.L_426:
        /*0a00*/ 	.word	index@(contiguous_sum_square3_u64)
        /*0a04*/ 	.word	0x00000000


	//----- nvinfo : EIATTR_REGCOUNT
	.align		4
.L_427:
        /*0a08*/ 	.byte	0x04, 0x2f
        /*0a0a*/ 	.short	(.L_429 - .L_428)
	.align		4
.L_428:
        /*0a0c*/ 	.word	index@(contiguous_sum_square33_u64)
        /*0a10*/ 	.word	0x00000020


	//----- nvinfo : EIATTR_FRAME_SIZE
	.align		4
.L_429:
        /*0a14*/ 	.byte	0x04, 0x11
        /*0a16*/ 	.short	(.L_431 - .L_430)
	.align		4
.L_430:
        /*0a18*/ 	.word	index@(contiguous_sum_square33_u64)
        /*0a1c*/ 	.word	0x00000000


	//----- nvinfo : EIATTR_REGCOUNT
	.align		4
.L_431:
        /*0a20*/ 	.byte	0x04, 0x2f
        /*0a22*/ 	.short	(.L_433 - .L_432)
	.align		4
.L_432:
        /*0a24*/ 	.word	index@(contiguous_sum_square_f32)
        /*0a28*/ 	.word	0x0000000e


	//----- nvinfo : EIATTR_FRAME_SIZE
	.align		4
.L_433:
        /*0a2c*/ 	.byte	0x04, 0x11
        /*0a2e*/ 	.short	(.L_435 - .L_434)
	.align		4
.L_434:
        /*0a30*/ 	.word	index@(contiguous_sum_square_f32)
        /*0a34*/ 	.word	0x00000000


	//----- nvinfo : EIATTR_REGCOUNT
	.align		4
.L_435:
        /*0a38*/ 	.byte	0x04, 0x2f
        /*0a3a*/ 	.short	(.L_437 - .L_436)
	.align		4
.L_436:
        /*0a3c*/ 	.word	index@(contiguous_cumulate_sum_square_f32)
        /*0a40*/ 	.word	0x0000000d


	//----- nvinfo : EIATTR_FRAME_SIZE
	.align		4
.L_437:
        /*0a44*/ 	.byte	0x04, 0x11
        /*0a46*/ 	.short	(.L_439 - .L_438)
	.align		4
.L_438:
        /*0a48*/ 	.word	index@(contiguous_cumulate_sum_square_f32)
        /*0a4c*/ 	.word	0x00000000


	//----- nvinfo : EIATTR_REGCOUNT
	.align		4
.L_439:
        /*0a50*/ 	.byte	0x04, 0x2f
        /*0a52*/ 	.short	(.L_441 - .L_440)
	.align		4
.L_440:
        /*0a54*/ 	.word	index@(uncontiguous_sum_square_f32)
        /*0a58*/ 	.word	0x0000002e


	//----- nvinfo : EIATTR_FRAME_SIZE
	.align		4
.L_441:
        /*0a5c*/ 	.byte	0x04, 0x11
        /*0a5e*/ 	.short	(.L_443 - .L_442)
	.align		4
.L_442:
        /*0a60*/ 	.word	index@($__internal_135_$__cuda_sm20_rem_s64)
        /*0a64*/ 	.word	0x00000000


	//----- nvinfo : EIATTR_FRAME_SIZE
	.align		4
.L_443:
        /*0a68*/ 	.byte	0x04, 0x11
        /*0a6a*/ 	.short	(.L_445 - .L_444)
	.align		4
.L_444:
        /*0a6c*/ 	.word	index@($__internal_134_$__cuda_sm20_div_s64)
        /*0a70*/ 	.word	0x00000000


	//----- nvinfo : EIATTR_FRAME_SIZE
	.align		4
.L_445:
        /*0a74*/ 	.byte	0x04, 0x11
        /*0a76*/ 	.short	(.L_447 - .L_446)
	.align		4
.L_446:
        /*0a78*/ 	.word	index@(uncontiguous_sum_square_f32)
        /*0a7c*/ 	.word	0x00000000


	//----- nvinfo : EIATTR_REGCOUNT
	.align		4
.L_447:
        /*0a80*/ 	.byte	0x04, 0x2f
        /*0a82*/ 	.short	(.L_449 - .L_448)
	.align		4
.L_448:
        /*0a84*/ 	.word	index@(uncontiguous_cumulate_sum_square_f32)
        /*0a88*/ 	.word	0x0000002e


	//----- nvinfo : EIATTR_FRAME_SIZE
	.align		4
.L_449:
        /*0a8c*/ 	.byte	0x04, 0x11
        /*0a8e*/ 	.short	(.L_451 - .L_450)
	.align		4
.L_450:
        /*0a90*/ 	.word	index@($__internal_133_$__cuda_sm20_rem_s64)
        /*0a94*/ 	.word	0x00000000


	//----- nvinfo : EIATTR_FRAME_SIZE
	.align		4
.L_451:
        /*0a98*/ 	.byte	0x04, 0x11
        /*0a9a*/ 	.short	(.L_453 - .L_452)
	.align		4
.L_452:
        /*0a9c*/ 	.word	index@($__internal_132_$__cuda_sm20_div_s64)
        /*0aa0*/ 	.word	0x00000000


	//----- nvinfo : EIATTR_FRAME_SIZE
	.align		4
.L_453:
        /*0aa4*/ 	.byte	0x04, 0x11
        /*0aa6*/ 	.short	(.L_455 - .L_454)
	.align		4
.L_454:
        /*0aa8*/ 	.word	index@(uncontiguous_cumulate_sum_square_f32)
        /*0aac*/ 	.word	0x00000000


	//----- nvinfo : EIATTR_REGCOUNT
	.align		4
.L_455:
        /*0ab0*/ 	.byte	0x04, 0x2f
        /*0ab2*/ 	.short	(.L_457 - .L_456)
	.align		4
.L_456:
        /*0ab4*/ 	.word	index@(contiguous_sum_square2_f32)
        /*0ab8*/ 	.word	0x00000030


	//----- nvinfo : EIATTR_FRAME_SIZE
	.align		4
.L_457:
        /*0abc*/ 	.byte	0x04, 0x11
        /*0abe*/ 	.short	(.L_459 - .L_458)
	.align		4
.L_458:
        /*0ac0*/ 	.word	index@($__internal_131_$__cuda_sm20_rem_s64)
        /*0ac4*/ 	.word	0x00000000


	//----- nvinfo : EIATTR_FRAME_SIZE
	.align		4
.L_459:
        /*0ac8*/ 	.byte	0x04, 0x11
        /*0aca*/ 	.short	(.L_461 - .L_460)
	.align		4
.L_460:
        /*0acc*/ 	.word	index@($__internal_130_$__cuda_sm20_div_s64)
        /*0ad0*/ 	.word	0x00000000


	//----- nvinfo : EIATTR_FRAME_SIZE
	.align		4
.L_461:
        /*0ad4*/ 	.byte	0x04, 0x11
        /*0ad6*/ 	.short	(.L_463 - .L_462)
	.align		4
.L_462:
        /*0ad8*/ 	.word	index@(contiguous_sum_square2_f32)
        /*0adc*/ 	.word	0x00000000


	//----- nvinfo : EIATTR_REGCOUNT
	.align		4
.L_463:
        /*0ae0*/ 	.byte	0x04, 0x2f
        /*0ae2*/ 	.short	(.L_465 - .L_464)
	.align		4
.L_464:
        /*0ae4*/ 	.word	index@(contiguous_sum_square22_f32)
        /*0ae8*/ 	.word	0x00000012


	//----- nvinfo : EIATTR_FRAME_SIZE
	.align		4
.L_465:
        /*0aec*/ 	.byte	0x04, 0x11
        /*0aee*/ 	.short	(.L_467 - .L_466)
	.align		4
.L_466:
        /*0af0*/ 	.word	index@(contiguous_sum_square22_f32)
        /*0af4*/ 	.word	0x00000000


	//----- nvinfo : EIATTR_REGCOUNT
	.align		4
.L_467:
        /*0af8*/ 	.byte	0x04, 0x2f
        /*0afa*/ 	.short	(.L_469 - .L_468)
	.align		4
.L_468:
        /*0afc*/ 	.word	index@(contiguous_sum_square3_f32)
        /*0b00*/ 	.word	0x0000002c


	//----- nvinfo : EIATTR_FRAME_SIZE
	.align		4
.L_469:
        /*0b04*/ 	.byte	0x04, 0x11
        /*0b06*/ 	.short	(.L_471 - .L_470)
	.align		4
.L_470:
        /*0b08*/ 	.word	index@($__internal_129_$__cuda_sm20_rem_s64)
        /*0b0c*/ 	.word	0x00000000


	//----- nvinfo : EIATTR_FRAME_SIZE
	.align		4
.L_471:
        /*0b10*/ 	.byte	0x04, 0x11
        /*0b12*/ 	.short	(.L_473 - .L_472)
	.align		4
.L_472:
        /*0b14*/ 	.word	index@($__internal_128_$__cuda_sm20_div_s64)
        /*0b18*/ 	.word	0x00000000


	//----- nvinfo : EIATTR_FRAME_SIZE
	.align		4
.L_473:
        /*0b1c*/ 	.byte	0x04, 0x11
        /*0b1e*/ 	.short	(.L_475 - .L_474)
	.align		4
.L_474:
        /*0b20*/ 	.word	index@(contiguous_sum_square3_f32)
        /*0b24*/ 	.word	0x00000000


	//----- nvinfo : EIATTR_REGCOUNT
	.align		4
.L_475:
        /*0b28*/ 	.byte	0x04, 0x2f
        /*0b2a*/ 	.short	(.L_477 - .L_476)
	.align		4
.L_476:
        /*0b2c*/ 	.word	index@(contiguous_sum_square33_f32)
        /*0b30*/ 	.word	0x0000001c


	//----- nvinfo : EIATTR_FRAME_SIZE
	.align		4
.L_477:
        /*0b34*/ 	.byte	0x04, 0x11
        /*0b36*/ 	.short	(.L_479 - .L_478)
	.align		4
.L_478:
        /*0b38*/ 	.word	index@(contiguous_sum_square33_f32)
        /*0b3c*/ 	.word	0x00000000


	//----- nvinfo : EIATTR_REGCOUNT
	.align		4
.L_479:
        /*0b40*/ 	.byte	0x04, 0x2f
        /*0b42*/ 	.short	(.L_481 - .L_480)
	.align		4
.L_480:
        /*0b44*/ 	.word	index@(contiguous_sum_square_f64)
        /*0b48*/ 	.word	0x00000010


	//----- nvinfo : EIATTR_FRAME_SIZE
	.align		4
.L_481:
        /*0b4c*/ 	.byte	0x04, 0x11
        /*0b4e*/ 	.short	(.L_483 - .L_482)
	.align		4
.L_482:
        /*0b50*/ 	.word	index@(contiguous_sum_square_f64)
        /*0b54*/ 	.word	0x00000000


	//----- nvinfo : EIATTR_REGCOUNT
	.align		4
.L_483:
        /*0b58*/ 	.byte	0x04, 0x2f
        /*0b5a*/ 	.short	(.L_485 - .L_484)
	.align		4
.L_484:
        /*0b5c*/ 	.word	index@(contiguous_cumulate_sum_square_f64)
        /*0b60*/ 	.word	0x00000010


	//----- nvinfo : EIATTR_FRAME_SIZE
	.align		4
.L_485:
        /*0b64*/ 	.byte	0x04, 0x11
        /*0b66*/ 	.short	(.L_487 - .L_486)
	.align		4
.L_486:
        /*0b68*/ 	.word	index@(contiguous_cumulate_sum_square_f64)
        /*0b6c*/ 	.word	0x00000000


	//----- nvinfo : EIATTR_REGCOUNT
	.align		4
.L_487:
        /*0b70*/ 	.byte	0x04, 0x2f
        /*0b72*/ 	.short	(.L_489 - .L_488)
	.align		4
.L_488:
        /*0b74*/ 	.word	index@(uncontiguous_sum_square_f64)
        /*0b78*/ 	.word	0x0000002e


	//----- nvinfo : EIATTR_FRAME_SIZE
	.align		4
.L_489:
        /*0b7c*/ 	.byte	0x04, 0x11
        /*0b7e*/ 	.short	(.L_491 - .L_490)
	.align		4
.L_490:
        /*0b80*/ 	.word	index@($__internal_127_$__cuda_sm20_rem_s64)
        /*0b84*/ 	.word	0x00000000


	//----- nvinfo : EIATTR_FRAME_SIZE
	.align		4
.L_491:
        /*0b88*/ 	.byte	0x04, 0x11
        /*0b8a*/ 	.short	(.L_493 - .L_492)
	.align		4
.L_492:
        /*0b8c*/ 	.word	index@($__internal_126_$__cuda_sm20_div_s64)
        /*0b90*/ 	.word	0x00000000


	//----- nvinfo : EIATTR_FRAME_SIZE
	.align		4
.L_493:
        /*0b94*/ 	.byte	0x04, 0x11
        /*0b96*/ 	.short	(.L_495 - .L_494)
	.align		4
.L_494:
        /*0b98*/ 	.word	index@(uncontiguous_sum_square_f64)
        /*0b9c*/ 	.word	0x00000000


	//----- nvinfo : EIATTR_REGCOUNT
	.align		4
.L_495:
        /*0ba0*/ 	.byte	0x04, 0x2f
        /*0ba2*/ 	.short	(.L_497 - .L_496)
	.align		4
.L_496:
        /*0ba4*/ 	.word	index@(uncontiguous_cumulate_sum_square_f64)
        /*0ba8*/ 	.word	0x0000002e


	//----- nvinfo : EIATTR_FRAME_SIZE
	.align		4
.L_497:
        /*0bac*/ 	.byte	0x04, 0x11
        /*0bae*/ 	.short	(.L_499 - .L_498)
	.align		4
.L_498:
        /*0bb0*/ 	.word	index@($__internal_125_$__cuda_sm20_rem_s64)
        /*0bb4*/ 	.word	0x00000000


	//----- nvinfo : EIATTR_FRAME_SIZE
	.align		4
.L_499:
        /*0bb8*/ 	.byte	0x04, 0x11
        /*0bba*/ 	.short	(.L_501 - .L_500)
	.align		4
.L_500:
        /*0bbc*/ 	.word	index@($__internal_124_$__cuda_sm20_div_s64)
        /*0bc0*/ 	.word	0x00000000


	//----- nvinfo : EIATTR_FRAME_SIZE
	.align		4
.L_501:
        /*0bc4*/ 	.byte	0x04, 0x11
        /*0bc6*/ 	.short	(.L_503 - .L_502)
	.align		4
.L_502:
        /*0bc8*/ 	.word	index@(uncontiguous_cumulate_sum_square_f64)
        /*0bcc*/ 	.word	0x00000000


	//----- nvinfo : EIATTR_REGCOUNT
	.align		4
.L_503:
        /*0bd0*/ 	.byte	0x04, 0x2f
        /*0bd2*/ 	.short	(.L_505 - .L_504)
	.align		4
.L_504:
        /*0bd4*/ 	.word	index@(contiguous_sum_square2_f64)
        /*0bd8*/ 	.word	0x00000030


	//----- nvinfo : EIATTR_FRAME_SIZE
	.align		4
.L_505:
        /*0bdc*/ 	.byte	0x04, 0x11
        /*0bde*/ 	.short	(.L_507 - .L_506)
	.align		4
.L_506:
        /*0be0*/ 	.word	index@($__internal_123_$__cuda_sm20_rem_s64)
        /*0be4*/ 	.word	0x00000000


	//----- nvinfo : EIATTR_FRAME_SIZE
	.align		4
.L_507:
        /*0be8*/ 	.byte	0x04, 0x11
        /*0bea*/ 	.short	(.L_509 - .L_508)
	.align		4
.L_508:
        /*0bec*/ 	.word	index@($__internal_122_$__cuda_sm20_div_s64)
        /*0bf0*/ 	.word	0x00000000


	//----- nvinfo : EIATTR_FRAME_SIZE
	.align		4
.L_509:
        /*0bf4*/ 	.byte	0x04, 0x11
        /*0bf6*/ 	.short	(.L_511 - .L_510)
	.align		4
.L_510:
        /*0bf8*/ 	.word	index@(contiguous_sum_square2_f64)
        /*0bfc*/ 	.word	0x00000000


	//----- nvinfo : EIATTR_REGCOUNT
	.align		4
.L_511:
        /*0c00*/ 	.byte	0x04, 0x2f
        /*0c02*/ 	.short	(.L_513 - .L_512)
	.align		4
.L_512:
        /*0c04*/ 	.word	index@(contiguous_sum_square22_f64)
        /*0c08*/ 	.word	0x00000012


	//----- nvinfo : EIATTR_FRAME_SIZE
	.align		4
.L_513:
        /*0c0c*/ 	.byte	0x04, 0x11
        /*0c0e*/ 	.short	(.L_515 - .L_514)
	.align		4
.L_514:
        /*0c10*/ 	.word	index@(contiguous_sum_square22_f64)
        /*0c14*/ 	.word	0x00000000


	//----- nvinfo : EIATTR_REGCOUNT
	.align		4
.L_515:
        /*0c18*/ 	.byte	0x04, 0x2f
        /*0c1a*/ 	.short	(.L_517 - .L_516)
	.align		4
.L_516:
        /*0c1c*/ 	.word	index@(contiguous_sum_square3_f64)
        /*0c20*/ 	.word	0x0000002c


	//----- nvinfo : EIATTR_FRAME_SIZE
	.align		4
.L_517:
        /*0c24*/ 	.byte	0x04, 0x11
        /*0c26*/ 	.short	(.L_519 - .L_518)
	.align		4
.L_518:
        /*0c28*/ 	.word	index@($__internal_121_$__cuda_sm20_rem_s64)
        /*0c2c*/ 	.word	0x00000000


	//----- nvinfo : EIATTR_FRAME_SIZE
	.align		4
.L_519:
        /*0c30*/ 	.byte	0x04, 0x11
        /*0c32*/ 	.short	(.L_521 - .L_520)
	.align		4
.L_520:
        /*0c34*/ 	.word	index@($__internal_120_$__cuda_sm20_div_s64)
        /*0c38*/ 	.word	0x00000000


	//----- nvinfo : EIATTR_FRAME_SIZE
	.align		4
.L_521:
        /*0c3c*/ 	.byte	0x04, 0x11
        /*0c3e*/ 	.short	(.L_523 - .L_522)
	.align		4
.L_522:
        /*0c40*/ 	.word	index@(contiguous_sum_square3_f64)
        /*0c44*/ 	.word	0x00000000


	//----- nvinfo : EIATTR_REGCOUNT
	.align		4
.L_523:
        /*0c48*/ 	.byte	0x04, 0x2f
        /*0c4a*/ 	.short	(.L_525 - .L_524)
	.align		4
.L_524:
        /*0c4c*/ 	.word	index@(contiguous_sum_square33_f64)
        /*0c50*/ 	.word	0x00000020


	//----- nvinfo : EIATTR_FRAME_SIZE
	.align		4
.L_525:
        /*0c54*/ 	.byte	0x04, 0x11
        /*0c56*/ 	.short	(.L_527 - .L_526)
	.align		4
.L_526:
        /*0c58*/ 	.word	index@(contiguous_sum_square33_f64)
        /*0c5c*/ 	.word	0x00000000


	//----- nvinfo : EIATTR_REGCOUNT
	.align		4
.L_527:
        /*0c60*/ 	.byte	0x04, 0x2f
        /*0c62*/ 	.short	(.L_529 - .L_528)
	.align		4
.L_528:
        /*0c64*/ 	.word	index@(contiguous_sum_square_f16)
        /*0c68*/ 	.word	0x0000000e


	//----- nvinfo : EIATTR_FRAME_SIZE
	.align		4
.L_529:
        /*0c6c*/ 	.byte	0x04, 0x11
        /*0c6e*/ 	.short	(.L_531 - .L_530)
	.align		4
.L_530:
        /*0c70*/ 	.word	index@(contiguous_sum_square_f16)
        /*0c74*/ 	.word	0x00000000


	//----- nvinfo : EIATTR_REGCOUNT
	.align		4
.L_531:
        /*0c78*/ 	.byte	0x04, 0x2f
        /*0c7a*/ 	.short	(.L_533 - .L_532)
	.align		4
.L_532:
        /*0c7c*/ 	.word	index@(contiguous_cumulate_sum_square_f16)
        /*0c80*/ 	.word	0x0000000e


	//----- nvinfo : EIATTR_FRAME_SIZE
	.align		4
.L_533:
        /*0c84*/ 	.byte	0x04, 0x11
        /*0c86*/ 	.short	(.L_535 - .L_534)
	.align		4
.L_534:
        /*0c88*/ 	.word	index@(contiguous_cumulate_sum_square_f16)
        /*0c8c*/ 	.word	0x00000000


	//----- nvinfo : EIATTR_REGCOUNT
	.align		4
.L_535:
        /*0c90*/ 	.byte	0x04, 0x2f
        /*0c92*/ 	.short	(.L_537 - .L_536)
	.align		4
.L_536:
        /*0c94*/ 	.word	index@(uncontiguous_sum_square_f16)
        /*0c98*/ 	.word	0x00000030


	//----- nvinfo : EIATTR_FRAME_SIZE
	.align		4
.L_537:
        /*0c9c*/ 	.byte	0x04, 0x11
        /*0c9e*/ 	.short	(.L_539 - .L_538)
	.align		4
.L_538:
        /*0ca0*/ 	.word	index@($__internal_119_$__cuda_sm20_rem_s64)
        /*0ca4*/ 	.word	0x00000000


	//----- nvinfo : EIATTR_FRAME_SIZE
	.align		4
.L_539:
        /*0ca8*/ 	.byte	0x04, 0x11
        /*0caa*/ 	.short	(.L_541 - .L_540)
	.align		4
.L_540:
        /*0cac*/ 	.word	index@($__internal_118_$__cuda_sm20_div_s64)
        /*0cb0*/ 	.word	0x00000000


	//----- nvinfo : EIATTR_FRAME_SIZE
	.align		4
.L_541:
        /*0cb4*/ 	.byte	0x04, 0x11
        /*0cb6*/ 	.short	(.L_543 - .L_542)
	.align		4
.L_542:
        /*0cb8*/ 	.word	index@(uncontiguous_sum_square_f16)
        /*0cbc*/ 	.word	0x00000000


	//----- nvinfo : EIATTR_REGCOUNT
	.align		4
.L_543:
        /*0cc0*/ 	.byte	0x04, 0x2f
        /*0cc2*/ 	.short	(.L_545 - .L_544)
	.align		4
.L_544:
        /*0cc4*/ 	.word	index@(uncontiguous_cumulate_sum_square_f16)
        /*0cc8*/ 	.word	0x00000030


	//----- nvinfo : EIATTR_FRAME_SIZE
	.align		4
.L_545:
        /*0ccc*/ 	.byte	0x04, 0x11
        /*0cce*/ 	.short	(.L_547 - .L_546)
	.align		4
.L_546:
        /*0cd0*/ 	.word	index@($__internal_117_$__cuda_sm20_rem_s64)
        /*0cd4*/ 	.word	0x00000000


	//----- nvinfo : EIATTR_FRAME_SIZE
	.align		4
.L_547:
        /*0cd8*/ 	.byte	0x04, 0x11
        /*0cda*/ 	.short	(.L_549 - .L_548)
	.align		4
.L_548:
        /*0cdc*/ 	.word	index@($__internal_116_$__cuda_sm20_div_s64)
        /*0ce0*/ 	.word	0x00000000


	//----- nvinfo : EIATTR_FRAME_SIZE
	.align		4
.L_549:
        /*0ce4*/ 	.byte	0x04, 0x11
        /*0ce6*/ 	.short	(.L_551 - .L_550)
	.align		4
.L_550:
        /*0ce8*/ 	.word	index@(uncontiguous_cumulate_sum_square_f16)
        /*0cec*/ 	.word	0x00000000


	//----- nvinfo : EIATTR_REGCOUNT
	.align		4
.L_551:
        /*0cf0*/ 	.byte	0x04, 0x2f
        /*0cf2*/ 	.short	(.L_553 - .L_552)
	.align		4
.L_552:
        /*0cf4*/ 	.word	index@(contiguous_sum_square2_f16)
        /*0cf8*/ 	.word	0x00000030


	//----- nvinfo : EIATTR_FRAME_SIZE
	.align		4
.L_553:
        /*0cfc*/ 	.byte	0x04, 0x11
        /*0cfe*/ 	.short	(.L_555 - .L_554)
	.align		4
.L_554:
        /*0d00*/ 	.word	index@($__internal_115_$__cuda_sm20_rem_s64)
        /*0d04*/ 	.word	0x00000000


	//----- nvinfo : EIATTR_FRAME_SIZE
	.align		4
.L_555:
        /*0d08*/ 	.byte	0x04, 0x11
        /*0d0a*/ 	.short	(.L_557 - .L_556)
	.align		4
.L_556:
        /*0d0c*/ 	.word	index@($__internal_114_$__cuda_sm20_div_s64)
        /*0d10*/ 	.word	0x00000000


	//----- nvinfo : EIATTR_FRAME_SIZE
	.align		4
.L_557:
        /*0d14*/ 	.byte	0x04, 0x11
        /*0d16*/ 	.short	(.L_559 - .L_558)
	.align		4
.L_558:
        /*0d18*/ 	.word	index@(contiguous_sum_square2_f16)
        /*0d1c*/ 	.word	0x00000000


	//----- nvinfo : EIATTR_REGCOUNT
	.align		4
.L_559:
        /*0d20*/ 	.byte	0x04, 0x2f
        /*0d22*/ 	.short	(.L_561 - .L_560)
	.align		4
.L_560:
        /*0d24*/ 	.word	index@(contiguous_sum_square22_f16)
        /*0d28*/ 	.word	0x00000010


	//----- nvinfo : EIATTR_FRAME_SIZE
	.align		4
.L_561:
        /*0d2c*/ 	.byte	0x04, 0x11
        /*0d2e*/ 	.short	(.L_563 - .L_562)
	.align		4
.L_562:
        /*0d30*/ 	.word	index@(contiguous_sum_square22_f16)
        /*0d34*/ 	.word	0x00000000


	//----- nvinfo : EIATTR_REGCOUNT
	.align		4
.L_563:
        /*0d38*/ 	.byte	0x04, 0x2f
        /*0d3a*/ 	.short	(.L_565 - .L_564)
	.align		4
.L_564:
        /*0d3c*/ 	.word	index@(contiguous_sum_square3_f16)
        /*0d40*/ 	.word	0x0000002c


	//----- nvinfo : EIATTR_FRAME_SIZE
	.align		4
.L_565:
        /*0d44*/ 	.byte	0x04, 0x11
        /*0d46*/ 	.short	(.L_567 - .L_566)
	.align		4
.L_566:
        /*0d48*/ 	.word	index@($__internal_113_$__cuda_sm20_rem_s64)
        /*0d4c*/ 	.word	0x00000000


	//----- nvinfo : EIATTR_FRAME_SIZE
	.align		4
.L_567:
        /*0d50*/ 	.byte	0x04, 0x11
        /*0d52*/ 	.short	(.L_569 - .L_568)
	.align		4
.L_568:
        /*0d54*/ 	.word	index@($__internal_112_$__cuda_sm20_div_s64)
        /*0d58*/ 	.word	0x00000000


	//----- nvinfo : EIATTR_FRAME_SIZE
	.align		4
.L_569:
        /*0d5c*/ 	.byte	0x04, 0x11
        /*0d5e*/ 	.short	(.L_571 - .L_570)
	.align		4
.L_570:
        /*0d60*/ 	.word	index@(contiguous_sum_square3_f16)
        /*0d64*/ 	.word	0x00000000


	//----- nvinfo : EIATTR_REGCOUNT
	.align		4
.L_571:
        /*0d68*/ 	.byte	0x04, 0x2f
        /*0d6a*/ 	.short	(.L_573 - .L_572)
	.align		4
.L_572:
        /*0d6c*/ 	.word	index@(contiguous_sum_square33_f16)
        /*0d70*/ 	.word	0x00000020


	//----- nvinfo : EIATTR_FRAME_SIZE
	.align		4
.L_573:
        /*0d74*/ 	.byte	0x04, 0x11
        /*0d76*/ 	.short	(.L_575 - .L_574)
	.align		4
.L_574:
        /*0d78*/ 	.word	index@(contiguous_sum_square33_f16)
        /*0d7c*/ 	.word	0x00000000


	//----- nvinfo : EIATTR_REGCOUNT
	.align		4
.L_575:
        /*0d80*/ 	.byte	0x04, 0x2f
        /*0d82*/ 	.short	(.L_577 - .L_576)
	.align		4
.L_576:
        /*0d84*/ 	.word	index@(contiguous_sum_square_bf16)
        /*0d88*/ 	.word	0x0000000e


	//----- nvinfo : EIATTR_FRAME_SIZE
	.align		4
.L_577:
        /*0d8c*/ 	.byte	0x04, 0x11
        /*0d8e*/ 	.short	(.L_579 - .L_578)
	.align		4
.L_578:
        /*0d90*/ 	.word	index@(contiguous_sum_square_bf16)
        /*0d94*/ 	.word	0x00000000


	//----- nvinfo : EIATTR_REGCOUNT
	.align		4
.L_579:
        /*0d98*/ 	.byte	0x04, 0x2f
        /*0d9a*/ 	.short	(.L_581 - .L_580)
	.align		4
.L_580:
        /*0d9c*/ 	.word	index@(contiguous_cumulate_sum_square_bf16)
        /*0da0*/ 	.word	0x0000000e


	//----- nvinfo : EIATTR_FRAME_SIZE
	.align		4
.L_581:
        /*0da4*/ 	.byte	0x04, 0x11
        /*0da6*/ 	.short	(.L_583 - .L_582)
	.align		4
.L_582:
        /*0da8*/ 	.word	index@(contiguous_cumulate_sum_square_bf16)
        /*0dac*/ 	.word	0x00000000


	//----- nvinfo : EIATTR_REGCOUNT
	.align		4
.L_583:
        /*0db0*/ 	.byte	0x04, 0x2f
        /*0db2*/ 	.short	(.L_585 - .L_584)
	.align		4
.L_584:
        /*0db4*/ 	.word	index@(uncontiguous_sum_square_bf16)
        /*0db8*/ 	.word	0x00000030


	//----- nvinfo : EIATTR_FRAME_SIZE
	.align		4
.L_585:
        /*0dbc*/ 	.byte	0x04, 0x11
        /*0dbe*/ 	.short	(.L_587 - .L_586)
	.align		4
.L_586:
        /*0dc0*/ 	.word	index@($__internal_111_$__cuda_sm20_rem_s64)
        /*0dc4*/ 	.word	0x00000000


	//----- nvinfo : EIATTR_FRAME_SIZE
	.align		4
.L_587:
        /*0dc8*/ 	.byte	0x04, 0x11
        /*0dca*/ 	.short	(.L_589 - .L_588)
	.align		4
.L_588:
        /*0dcc*/ 	.word	index@($__internal_110_$__cuda_sm20_div_s64)
        /*0dd0*/ 	.word	0x00000000


	//----- nvinfo : EIATTR_FRAME_SIZE
	.align		4
.L_589:
        /*0dd4*/ 	.byte	0x04, 0x11
        /*0dd6*/ 	.short	(.L_591 - .L_590)
	.align		4
.L_590:
        /*0dd8*/ 	.word	index@(uncontiguous_sum_square_bf16)
        /*0ddc*/ 	.word	0x00000000


	//----- nvinfo : EIATTR_REGCOUNT
	.align		4
.L_591:
        /*0de0*/ 	.byte	0x04, 0x2f
        /*0de2*/ 	.short	(.L_593 - .L_592)
	.align		4
.L_592:
        /*0de4*/ 	.word	index@(uncontiguous_cumulate_sum_square_bf16)
        /*0de8*/ 	.word	0x00000030


	//----- nvinfo : EIATTR_FRAME_SIZE
	.align		4
.L_593:
        /*0dec*/ 	.byte	0x04, 0x11
        /*0dee*/ 	.short	(.L_595 - .L_594)
	.align		4
.L_594:
        /*0df0*/ 	.word	index@($__internal_109_$__cuda_sm20_rem_s64)
        /*0df4*/ 	.word	0x00000000


	//----- nvinfo : EIATTR_FRAME_SIZE
	.align		4
.L_595:
        /*0df8*/ 	.byte	0x04, 0x11
        /*0dfa*/ 	.short	(.L_597 - .L_596)
	.align		4
.L_596:
        /*0dfc*/ 	.word	index@($__internal_108_$__cuda_sm20_div_s64)
        /*0e00*/ 	.word	0x00000000


	//----- nvinfo : EIATTR_FRAME_SIZE
	.align		4
.L_597:
        /*0e04*/ 	.byte	0x04, 0x11
        /*0e06*/ 	.short	(.L_599 - .L_598)
	.align		4
.L_598:
        /*0e08*/ 	.word	index@(uncontiguous_cumulate_sum_square_bf16)
        /*0e0c*/ 	.word	0x00000000


	//----- nvinfo : EIATTR_REGCOUNT
	.align		4
.L_599:
        /*0e10*/ 	.byte	0x04, 0x2f
        /*0e12*/ 	.short	(.L_601 - .L_600)
	.align		4
.L_600:
        /*0e14*/ 	.word	index@(contiguous_sum_square2_bf16)
        /*0e18*/ 	.word	0x00000030


	//----- nvinfo : EIATTR_FRAME_SIZE
	.align		4
.L_601:
        /*0e1c*/ 	.byte	0x04, 0x11
        /*0e1e*/ 	.short	(.L_603 - .L_602)
	.align		4
.L_602:
        /*0e20*/ 	.word	index@($__internal_107_$__cuda_sm20_rem_s64)
        /*0e24*/ 	.word	0x00000000


	//----- nvinfo : EIATTR_FRAME_SIZE
	.align		4
.L_603:
        /*0e28*/ 	.byte	0x04, 0x11
        /*0e2a*/ 	.short	(.L_605 - .L_604)
	.align		4
.L_604:
        /*0e2c*/ 	.word	index@($__internal_106_$__cuda_sm20_div_s64)
        /*0e30*/ 	.word	0x00000000


	//----- nvinfo : EIATTR_FRAME_SIZE
	.align		4
.L_605:
        /*0e34*/ 	.byte	0x04, 0x11
        /*0e36*/ 	.short	(.L_607 - .L_606)
	.align		4
.L_606:
        /*0e38*/ 	.word	index@(contiguous_sum_square2_bf16)
        /*0e3c*/ 	.word	0x00000000


	//----- nvinfo : EIATTR_REGCOUNT
	.align		4
.L_607:
        /*0e40*/ 	.byte	0x04, 0x2f
        /*0e42*/ 	.short	(.L_609 - .L_608)
	.align		4
.L_608:
        /*0e44*/ 	.word	index@(contiguous_sum_square22_bf16)
        /*0e48*/ 	.word	0x00000010


	//----- nvinfo : EIATTR_FRAME_SIZE
	.align		4
.L_609:
        /*0e4c*/ 	.byte	0x04, 0x11
        /*0e4e*/ 	.short	(.L_611 - .L_610)
	.align		4
.L_610:
        /*0e50*/ 	.word	index@(contiguous_sum_square22_bf16)
        /*0e54*/ 	.word	0x00000000


	//----- nvinfo : EIATTR_REGCOUNT
	.align		4
.L_611:
        /*0e58*/ 	.byte	0x04, 0x2f
        /*0e5a*/ 	.short	(.L_613 - .L_612)
	.align		4
.L_612:
        /*0e5c*/ 	.word	index@(contiguous_sum_square3_bf16)
        /*0e60*/ 	.word	0x0000002c


	//----- nvinfo : EIATTR_FRAME_SIZE
	.align		4
.L_613:
        /*0e64*/ 	.byte	0x04, 0x11
        /*0e66*/ 	.short	(.L_615 - .L_614)
	.align		4
.L_614:
        /*0e68*/ 	.word	index@($__internal_105_$__cuda_sm20_rem_s64)
        /*0e6c*/ 	.word	0x00000000


	//----- nvinfo : EIATTR_FRAME_SIZE
	.align		4
.L_615:
        /*0e70*/ 	.byte	0x04, 0x11
        /*0e72*/ 	.short	(.L_617 - .L_616)
	.align		4
.L_616:
        /*0e74*/ 	.word	index@($__internal_104_$__cuda_sm20_div_s64)
        /*0e78*/ 	.word	0x00000000


	//----- nvinfo : EIATTR_FRAME_SIZE
	.align		4
.L_617:
        /*0e7c*/ 	.byte	0x04, 0x11
        /*0e7e*/ 	.short	(.L_619 - .L_618)
	.align		4
.L_618:
        /*0e80*/ 	.word	index@(contiguous_sum_square3_bf16)
        /*0e84*/ 	.word	0x00000000


	//----- nvinfo : EIATTR_REGCOUNT
	.align		4
.L_619:
        /*0e88*/ 	.byte	0x04, 0x2f
        /*0e8a*/ 	.short	(.L_621 - .L_620)
	.align		4
.L_620:
        /*0e8c*/ 	.word	index@(contiguous_sum_square33_bf16)
        /*0e90*/ 	.word	0x00000020


	//----- nvinfo : EIATTR_FRAME_SIZE
	.align		4
.L_621:
        /*0e94*/ 	.byte	0x04, 0x11
        /*0e96*/ 	.short	(.L_623 - .L_622)
	.align		4
.L_622:
        /*0e98*/ 	.word	index@(contiguous_sum_square33_bf16)
        /*0e9c*/ 	.word	0x00000000


	//----- nvinfo : EIATTR_REGCOUNT
	.align		4
.L_623:
        /*0ea0*/ 	.byte	0x04, 0x2f
        /*0ea2*/ 	.short	(.L_625 - .L_624)
	.align		4
.L_624:
        /*0ea4*/ 	.word	index@(contiguous_reducel3_bool)
        /*0ea8*/ 	.word	0x00000013


	//----- nvinfo : EIATTR_FRAME_SIZE
	.align		4
.L_625:
        /*0eac*/ 	.byte	0x04, 0x11
        /*0eae*/ 	.short	(.L_627 - .L_626)
	.align		4
.L_626:
        /*0eb0*/ 	.word	index@(contiguous_reducel3_bool)
        /*0eb4*/ 	.word	0x00000000


	//----- nvinfo : EIATTR_REGCOUNT
	.align		4
.L_627:
        /*0eb8*/ 	.byte	0x04, 0x2f
        /*0eba*/ 	.short	(.L_629 - .L_628)
	.align		4
.L_628:
        /*0ebc*/ 	.word	index@(contiguous_cumulate_reducel3_bool)
        /*0ec0*/ 	.word	0x0000000e


	//----- nvinfo : EIATTR_FRAME_SIZE
	.align		4
.L_629:
        /*0ec4*/ 	.byte	0x04, 0x11
        /*0ec6*/ 	.short	(.L_631 - .L_630)
	.align		4
.L_630:
        /*0ec8*/ 	.word	index@(contiguous_cumulate_reducel3_bool)
        /*0ecc*/ 	.word	0x00000000


	//----- nvinfo : EIATTR_REGCOUNT
	.align		4
.L_631:
        /*0ed0*/ 	.byte	0x04, 0x2f
        /*0ed2*/ 	.short	(.L_633 - .L_632)
	.align		4
.L_632:
        /*0ed4*/ 	.word	index@(uncontiguous_reducel3_bool)
        /*0ed8*/ 	.word	0x00000030


	//----- nvinfo : EIATTR_FRAME_SIZE
	.align		4
.L_633:
        /*0edc*/ 	.byte	0x04, 0x11
        /*0ede*/ 	.short	(.L_635 - .L_634)
	.align		4
.L_634:
        /*0ee0*/ 	.word	index@($__internal_103_$__cuda_sm20_rem_s64)
        /*0ee4*/ 	.word	0x00000000


	//----- nvinfo : EIATTR_FRAME_SIZE
	.align		4
.L_635:
        /*0ee8*/ 	.byte	0x04, 0x11
        /*0eea*/ 	.short	(.L_637 - .L_636)
	.align		4
.L_636:
        /*0eec*/ 	.word	index@($__internal_102_$__cuda_sm20_div_s64)
        /*0ef0*/ 	.word	0x00000000


	//----- nvinfo : EIATTR_FRAME_SIZE
	.align		4
.L_637:
        /*0ef4*/ 	.byte	0x04, 0x11
        /*0ef6*/ 	.short	(.L_639 - .L_638)
	.align		4
.L_638:
        /*0ef8*/ 	.word	index@(uncontiguous_reducel3_bool)
        /*0efc*/ 	.word	0x00000000


	//----- nvinfo : EIATTR_REGCOUNT
	.align		4
.L_639:
        /*0f00*/ 	.byte	0x04, 0x2f
        /*0f02*/ 	.short	(.L_641 - .L_640)
	.align		4
.L_640:
        /*0f04*/ 	.word	index@(uncontiguous_cumulate_reducel3_bool)
        /*0f08*/ 	.word	0x00000030


	//----- nvinfo : EIATTR_FRAME_SIZE
	.align		4
.L_641:
        /*0f0c*/ 	.byte	0x04, 0x11
        /*0f0e*/ 	.short	(.L_643 - .L_642)
	.align		4
.L_642:
        /*0f10*/ 	.word	index@($__internal_101_$__cuda_sm20_rem_s64)
        /*0f14*/ 	.word	0x00000000


	//----- nvinfo : EIATTR_FRAME_SIZE
	.align		4
.L_643:
        /*0f18*/ 	.byte	0x04, 0x11
        /*0f1a*/ 	.short	(.L_645 - .L_644)
	.align		4
.L_644:
        /*0f1c*/ 	.word	index@($__internal_100_$__cuda_sm20_div_s64)
        /*0f20*/ 	.word	0x00000000


	//----- nvinfo : EIATTR_FRAME_SIZE
	.align		4
.L_645:
        /*0f24*/ 	.byte	0x04, 0x11
        /*0f26*/ 	.short	(.L_647 - .L_646)
	.align		4
.L_646:
        /*0f28*/ 	.word	index@(uncontiguous_cumulate_reducel3_bool)
        /*0f2c*/ 	.word	0x00000000


	//----- nvinfo : EIATTR_REGCOUNT
	.align		4
.L_647:
        /*0f30*/ 	.byte	0x04, 0x2f
        /*0f32*/ 	.short	(.L_649 - .L_648)
	.align		4
.L_648:
        /*0f34*/ 	.word	index@(contiguous_reducel32_bool)
        /*0f38*/ 	.word	0x00000030


	//----- nvinfo : EIATTR_FRAME_SIZE
	.align		4
.L_649:
        /*0f3c*/ 	.byte	0x04, 0x11
        /*0f3e*/ 	.short	(.L_651 - .L_650)
	.align		4
.L_650:
        /*0f40*/ 	.word	index@($__internal_99_$__cuda_sm20_rem_s64)
        /*0f44*/ 	.word	0x00000000


	//----- nvinfo : EIATTR_FRAME_SIZE
	.align		4
.L_651:
        /*0f48*/ 	.byte	0x04, 0x11
        /*0f4a*/ 	.short	(.L_653 - .L_652)
	.align		4
.L_652:
        /*0f4c*/ 	.word	index@($__internal_98_$__cuda_sm20_div_s64)
        /*0f50*/ 	.word	0x00000000


	//----- nvinfo : EIATTR_FRAME_SIZE
	.align		4
.L_653:
        /*0f54*/ 	.byte	0x04, 0x11
        /*0f56*/ 	.short	(.L_655 - .L_654)
	.align		4
.L_654:
        /*0f58*/ 	.word	index@(contiguous_reducel32_bool)
        /*0f5c*/ 	.word	0x00000000


	//----- nvinfo : EIATTR_REGCOUNT
	.align		4
.L_655:
        /*0f60*/ 	.byte	0x04, 0x2f
        /*0f62*/ 	.short	(.L_657 - .L_656)
	.align		4
.L_656:
        /*0f64*/ 	.word	index@(contiguous_reducel322_bool)
        /*0f68*/ 	.word	0x0000000e


	//----- nvinfo : EIATTR_FRAME_SIZE
	.align		4
.L_657:
        /*0f6c*/ 	.byte	0x04, 0x11
        /*0f6e*/ 	.short	(.L_659 - .L_658)
	.align		4
.L_658:
        /*0f70*/ 	.word	index@(contiguous_reducel322_bool)
        /*0f74*/ 	.word	0x00000000


	//----- nvinfo : EIATTR_REGCOUNT
	.align		4
.L_659:
        /*0f78*/ 	.byte	0x04, 0x2f
        /*0f7a*/ 	.short	(.L_661 - .L_660)
	.align		4
.L_660:
        /*0f7c*/ 	.word	index@(contiguous_reducel33_bool)
        /*0f80*/ 	.word	0x0000002c


	//----- nvinfo : EIATTR_FRAME_SIZE
	.align		4
.L_661:
        /*0f84*/ 	.byte	0x04, 0x11
        /*0f86*/ 	.short	(.L_663 - .L_662)
	.align		4
.L_662:
        /*0f88*/ 	.word	index@($__internal_97_$__cuda_sm20_rem_s64)
        /*0f8c*/ 	.word	0x00000000


	//----- nvinfo : EIATTR_FRAME_SIZE
	.align		4
.L_663:
        /*0f90*/ 	.byte	0x04, 0x11
        /*0f92*/ 	.short	(.L_665 - .L_664)
	.align		4
.L_664:
        /*0f94*/ 	.word	index@($__internal_96_$__cuda_sm20_div_s64)
        /*0f98*/ 	.word	0x00000000


	//----- nvinfo : EIATTR_FRAME_SIZE
	.align		4
.L_665:
        /*0f9c*/ 	.byte	0x04, 0x11
        /*0f9e*/ 	.short	(.L_667 - .L_666)
	.align		4
.L_666:
        /*0fa0*/ 	.word	index@(contiguous_reducel33_bool)
        /*0fa4*/ 	.word	0x00000000


	//----- nvinfo : EIATTR_REGCOUNT
	.align		4
.L_667:
        /*0fa8*/ 	.byte	0x04, 0x2f
        /*0faa*/ 	.short	(.L_669 - .L_668)
	.align		4
.L_668:
        /*0fac*/ 	.word	index@(contiguous_reducel333_bool)
        /*0fb0*/ 	.word	0x00000020


	//----- nvinfo : EIATTR_FRAME_SIZE
	.align		4
.L_669:
        /*0fb4*/ 	.byte	0x04, 0x11
        /*0fb6*/ 	.short	(.L_671 - .L_670)
	.align		4
.L_670:
        /*0fb8*/ 	.word	index@(contiguous_reducel333_bool)
        /*0fbc*/ 	.word	0x00000000


	//----- nvinfo : EIATTR_REGCOUNT
	.align		4
.L_671:
        /*0fc0*/ 	.byte	0x04, 0x2f
        /*0fc2*/ 	.short	(.L_673 - .L_672)
	.align		4
.L_672:
        /*0fc4*/ 	.word	index@(contiguous_reducel3_i8)
        /*0fc8*/ 	.word	0x00000013


	//----- nvinfo : EIATTR_FRAME_SIZE
	.align		4
.L_673:
        /*0fcc*/ 	.byte	0x04, 0x11
        /*0fce*/ 	.short	(.L_675 - .L_674)
	.align		4
.L_674:
        /*0fd0*/ 	.word	index@(contiguous_reducel3_i8)
        /*0fd4*/ 	.word	0x00000000


	//----- nvinfo : EIATTR_REGCOUNT
	.align		4
.L_675:
        /*0fd8*/ 	.byte	0x04, 0x2f
        /*0fda*/ 	.short	(.L_677 - .L_676)
	.align		4
.L_676:
        /*0fdc*/ 	.word	index@(contiguous_cumulate_reducel3_i8)
        /*0fe0*/ 	.word	0x0000000e


	//----- nvinfo : EIATTR_FRAME_SIZE
	.align		4
.L_677:
        /*0fe4*/ 	.byte	0x04, 0x11
        /*0fe6*/ 	.short	(.L_679 - .L_678)
	.align		4
.L_678:
        /*0fe8*/ 	.word	index@(contiguous_cumulate_reducel3_i8)
        /*0fec*/ 	.word	0x00000000


	//----- nvinfo : EIATTR_REGCOUNT
	.align		4
.L_679:
        /*0ff0*/ 	.byte	0x04, 0x2f
        /*0ff2*/ 	.short	(.L_681 - .L_680)
	.align		4
.L_680:
        /*0ff4*/ 	.word	index@(uncontiguous_reducel3_i8)
        /*0ff8*/ 	.word	0x00000030


	//----- nvinfo : EIATTR_FRAME_SIZE
	.align		4
.L_681:
        /*0ffc*/ 	.byte	0x04, 0x11
        /*0ffe*/ 	.short	(.L_683 - .L_682)
	.align		4
.L_682:
        /*1000*/ 	.word	index@($__internal_95_$__cuda_sm20_rem_s64)
        /*1004*/ 	.word	0x00000000


	//----- nvinfo : EIATTR_FRAME_SIZE
	.align		4
.L_683:
        /*1008*/ 	.byte	0x04, 0x11
        /*100a*/ 	.short	(.L_685 - .L_684)
	.align		4
.L_684:
        /*100c*/ 	.word	index@($__internal_94_$__cuda_sm20_div_s64)
        /*1010*/ 	.word	0x00000000


	//----- nvinfo : EIATTR_FRAME_SIZE
	.align		4
.L_685:
        /*1014*/ 	.byte	0x04, 0x11
        /*1016*/ 	.short	(.L_687 - .L_686)
	.align		4
.L_686:
        /*1018*/ 	.word	index@(uncontiguous_reducel3_i8)
        /*101c*/ 	.word	0x00000000


	//----- nvinfo : EIATTR_REGCOUNT
	.align		4
.L_687:
        /*1020*/ 	.byte	0x04, 0x2f
        /*1022*/ 	.short	(.L_689 - .L_688)
	.align		4
.L_688:
        /*1024*/ 	.word	index@(uncontiguous_cumulate_reducel3_i8)
        /*1028*/ 	.word	0x00000030


	//----- nvinfo : EIATTR_FRAME_SIZE
	.align		4
.L_689:
        /*102c*/ 	.byte	0x04, 0x11
        /*102e*/ 	.short	(.L_691 - .L_690)
	.align		4
.L_690:
        /*1030*/ 	.word	index@($__internal_93_$__cuda_sm20_rem_s64)
        /*1034*/ 	.word	0x00000000


	//----- nvinfo : EIATTR_FRAME_SIZE
	.align		4
.L_691:
        /*1038*/ 	.byte	0x04, 0x11
        /*103a*/ 	.short	(.L_693 - .L_692)
	.align		4
.L_692:
        /*103c*/ 	.word	index@($__internal_92_$__cuda_sm20_div_s64)
        /*1040*/ 	.word	0x00000000


	//----- nvinfo : EIATTR_FRAME_SIZE
	.align		4
.L_693:
        /*1044*/ 	.byte	0x04, 0x11
        /*1046*/ 	.short	(.L_695 - .L_694)
	.align		4
.L_694:
        /*1048*/ 	.word	index@(uncontiguous_cumulate_reducel3_i8)
        /*104c*/ 	.word	0x00000000


	//----- nvinfo : EIATTR_REGCOUNT
	.align		4
.L_695:
        /*1050*/ 	.byte	0x04, 0x2f
        /*1052*/ 	.short	(.L_697 - .L_696)
	.align		4
.L_696:
        /*1054*/ 	.word	index@(contiguous_reducel32_i8)
        /*1058*/ 	.word	0x00000030


	//----- nvinfo : EIATTR_FRAME_SIZE
	.align		4
.L_697:
        /*105c*/ 	.byte	0x04, 0x11
        /*105e*/ 	.short	(.L_699 - .L_698)
	.align		4
.L_698:
        /*1060*/ 	.word	index@($__internal_91_$__cuda_sm20_rem_s64)
        /*1064*/ 	.word	0x00000000


	//----- nvinfo : EIATTR_FRAME_SIZE
	.align		4
.L_699:
        /*1068*/ 	.byte	0x04, 0x11
        /*106a*/ 	.short	(.L_701 - .L_700)
	.align		4
.L_700:
        /*106c*/ 	.word	index@($__internal_90_$__cuda_sm20_div_s64)
        /*1070*/ 	.word	0x00000000


	//----- nvinfo : EIATTR_FRAME_SIZE
	.align		4
.L_701:
        /*1074*/ 	.byte	0x04, 0x11
        /*1076*/ 	.short	(.L_703 - .L_702)
	.align		4
.L_702:
        /*1078*/ 	.word	index@(contiguous_reducel32_i8)
        /*107c*/ 	.word	0x00000000


	//----- nvinfo : EIATTR_REGCOUNT
	.align		4
.L_703:
        /*1080*/ 	.byte	0x04, 0x2f
        /*1082*/ 	.short	(.L_705 - .L_704)
	.align		4
.L_704:
        /*1084*/ 	.word	index@(contiguous_reducel322_i8)
        /*1088*/ 	.word	0x0000000e


	//----- nvinfo : EIATTR_FRAME_SIZE
	.align		4
.L_705:
        /*108c*/ 	.byte	0x04, 0x11
        /*108e*/ 	.short	(.L_707 - .L_706)
	.align		4
.L_706:
        /*1090*/ 	.word	index@(contiguous_reducel322_i8)
        /*1094*/ 	.word	0x00000000


	//----- nvinfo : EIATTR_REGCOUNT
	.align		4
.L_707:
        /*1098*/ 	.byte	0x04, 0x2f
        /*109a*/ 	.short	(.L_709 - .L_708)
	.align		4
.L_708:
        /*109c*/ 	.word	index@(contiguous_reducel33_i8)
        /*10a0*/ 	.word	0x0000002c


	//----- nvinfo : EIATTR_FRAME_SIZE
	.align		4
.L_709:
        /*10a4*/ 	.byte	0x04, 0x11
        /*10a6*/ 	.short	(.L_711 - .L_710)
	.align		4
.L_710:
        /*10a8*/ 	.word	index@($__internal_89_$__cuda_sm20_rem_s64)
        /*10ac*/ 	.word	0x00000000


	//----- nvinfo : EIATTR_FRAME_SIZE
	.align		4
.L_711:
        /*10b0*/ 	.byte	0x04, 0x11
        /*10b2*/ 	.short	(.L_713 - .L_712)
	.align		4
.L_712:
        /*10b4*/ 	.word	index@($__internal_88_$__cuda_sm20_div_s64)
        /*10b8*/ 	.word	0x00000000


	//----- nvinfo : EIATTR_FRAME_SIZE
	.align		4
.L_713:
        /*10bc*/ 	.byte	0x04, 0x11
        /*10be*/ 	.short	(.L_715 - .L_714)
	.align		4
.L_714:
        /*10c0*/ 	.word	index@(contiguous_reducel33_i8)
        /*10c4*/ 	.word	0x00000000


	//----- nvinfo : EIATTR_REGCOUNT
	.align		4
.L_715:
        /*10c8*/ 	.byte	0x04, 0x2f
        /*10ca*/ 	.short	(.L_717 - .L_716)
	.align		4
.L_716:
        /*10cc*/ 	.word	index@(contiguous_reducel333_i8)
        /*10d0*/ 	.word	0x00000020


	//----- nvinfo : EIATTR_FRAME_SIZE
	.align		4
.L_717:
        /*10d4*/ 	.byte	0x04, 0x11
        /*10d6*/ 	.short	(.L_719 - .L_718)
	.align		4
.L_718:
        /*10d8*/ 	.word	index@(contiguous_reducel333_i8)
        /*10dc*/ 	.word	0x00000000


	//----- nvinfo : EIATTR_REGCOUNT
	.align		4
.L_719:
        /*10e0*/ 	.byte	0x04, 0x2f
        /*10e2*/ 	.short	(.L_721 - .L_720)
	.align		4
.L_720:
        /*10e4*/ 	.word	index@(contiguous_reducel3_i16)
        /*10e8*/ 	.word	0x00000012


	//----- nvinfo : EIATTR_FRAME_SIZE
	.align		4
.L_721:
        /*10ec*/ 	.byte	0x04, 0x11
        /*10ee*/ 	.short	(.L_723 - .L_722)
	.align		4
.L_722:
        /*10f0*/ 	.word	index@(contiguous_reducel3_i16)
        /*10f4*/ 	.word	0x00000000


	//----- nvinfo : EIATTR_REGCOUNT
	.align		4
.L_723:
        /*10f8*/ 	.byte	0x04, 0x2f
        /*10fa*/ 	.short	(.L_725 - .L_724)
	.align		4
.L_724:
        /*10fc*/ 	.word	index@(contiguous_cumulate_reducel3_i16)
        /*1100*/ 	.word	0x0000000e


	//----- nvinfo : EIATTR_FRAME_SIZE
	.align		4
.L_725:
        /*1104*/ 	.byte	0x04, 0x11
        /*1106*/ 	.short	(.L_727 - .L_726)
	.align		4
.L_726:
        /*1108*/ 	.word	index@(contiguous_cumulate_reducel3_i16)
        /*110c*/ 	.word	0x00000000


	//----- nvinfo : EIATTR_REGCOUNT
	.align		4
.L_727:
        /*1110*/ 	.byte	0x04, 0x2f
        /*1112*/ 	.short	(.L_729 - .L_728)
	.align		4
.L_728:
        /*1114*/ 	.word	index@(uncontiguous_reducel3_i16)
        /*1118*/ 	.word	0x00000030


	//----- nvinfo : EIATTR_FRAME_SIZE
	.align		4
.L_729:
        /*111c*/ 	.byte	0x04, 0x11
        /*111e*/ 	.short	(.L_731 - .L_730)
	.align		4
.L_730:
        /*1120*/ 	.word	index@($__internal_87_$__cuda_sm20_rem_s64)
        /*1124*/ 	.word	0x00000000


	//----- nvinfo : EIATTR_FRAME_SIZE
	.align		4
.L_731:
        /*1128*/ 	.byte	0x04, 0x11
        /*112a*/ 	.short	(.L_733 - .L_732)
	.align		4
.L_732:
        /*112c*/ 	.word	index@($__internal_86_$__cuda_sm20_div_s64)
        /*1130*/ 	.word	0x00000000


	//----- nvinfo : EIATTR_FRAME_SIZE
	.align		4
.L_733:
        /*1134*/ 	.byte	0x04, 0x11
        /*1136*/ 	.short	(.L_735 - .L_734)
	.align		4
.L_734:
        /*1138*/ 	.word	index@(uncontiguous_reducel3_i16)
        /*113c*/ 	.word	0x00000000


	//----- nvinfo : EIATTR_REGCOUNT
	.align		4
.L_735:
        /*1140*/ 	.byte	0x04, 0x2f
        /*1142*/ 	.short	(.L_737 - .L_736)
	.align		4
.L_736:
        /*1144*/ 	.word	index@(uncontiguous_cumulate_reducel3_i16)
        /*1148*/ 	.word	0x00000030


	//----- nvinfo : EIATTR_FRAME_SIZE
	.align		4
.L_737:
        /*114c*/ 	.byte	0x04, 0x11
        /*114e*/ 	.short	(.L_739 - .L_738)
	.align		4
.L_738:
        /*1150*/ 	.word	index@($__internal_85_$__cuda_sm20_rem_s64)
        /*1154*/ 	.word	0x00000000


	//----- nvinfo : EIATTR_FRAME_SIZE
	.align		4
.L_739:
        /*1158*/ 	.byte	0x04, 0x11
        /*115a*/ 	.short	(.L_741 - .L_740)
	.align		4
.L_740:
        /*115c*/ 	.word	index@($__internal_84_$__cuda_sm20_div_s64)
        /*1160*/ 	.word	0x00000000


	//----- nvinfo : EIATTR_FRAME_SIZE
	.align		4
.L_741:
        /*1164*/ 	.byte	0x04, 0x11
        /*1166*/ 	.short	(.L_743 - .L_742)
	.align		4
.L_742:
        /*1168*/ 	.word	index@(uncontiguous_cumulate_reducel3_i16)
        /*116c*/ 	.word	0x00000000


	//----- nvinfo : EIATTR_REGCOUNT
	.align		4
.L_743:
        /*1170*/ 	.byte	0x04, 0x2f
        /*1172*/ 	.short	(.L_745 - .L_744)
	.align		4
.L_744:
        /*1174*/ 	.word	index@(contiguous_reducel32_i16)
        /*1178*/ 	.word	0x00000030


	//----- nvinfo : EIATTR_FRAME_SIZE
	.align		4
.L_745:
        /*117c*/ 	.byte	0x04, 0x11
        /*117e*/ 	.short	(.L_747 - .L_746)
	.align		4
.L_746:
        /*1180*/ 	.word	index@($__internal_83_$__cuda_sm20_rem_s64)
        /*1184*/ 	.word	0x00000000


	//----- nvinfo : EIATTR_FRAME_SIZE
	.align		4
.L_747:
        /*1188*/ 	.byte	0x04, 0x11
        /*118a*/ 	.short	(.L_749 - .L_748)
	.align		4
.L_748:
        /*118c*/ 	.word	index@($__internal_82_$__cuda_sm20_div_s64)
        /*1190*/ 	.word	0x00000000


	//----- nvinfo : EIATTR_FRAME_SIZE
	.align		4
.L_749:
        /*1194*/ 	.byte	0x04, 0x11
        /*1196*/ 	.short	(.L_751 - .L_750)
	.align		4
.L_750:
        /*1198*/ 	.word	index@(contiguous_reducel32_i16)
        /*119c*/ 	.word	0x00000000


	//----- nvinfo : EIATTR_REGCOUNT
	.align		4
.L_751:
        /*11a0*/ 	.byte	0x04, 0x2f
        /*11a2*/ 	.short	(.L_753 - .L_752)
	.align		4
.L_752:
        /*11a4*/ 	.word	index@(contiguous_reducel322_i16)
        /*11a8*/ 	.word	0x0000000e


	//----- nvinfo : EIATTR_FRAME_SIZE
	.align		4
.L_753:
        /*11ac*/ 	.byte	0x04, 0x11
        /*11ae*/ 	.short	(.L_755 - .L_754)
	.align		4
.L_754:
        /*11b0*/ 	.word	index@(contiguous_reducel322_i16)
        /*11b4*/ 	.word	0x00000000


	//----- nvinfo : EIATTR_REGCOUNT
	.align		4
.L_755:
        /*11b8*/ 	.byte	0x04, 0x2f
        /*11ba*/ 	.short	(.L_757 - .L_756)
	.align		4
.L_756:
        /*11bc*/ 	.word	index@(contiguous_reducel33_i16)
        /*11c0*/ 	.word	0x0000002c


	//----- nvinfo : EIATTR_FRAME_SIZE
	.align		4
.L_757:
        /*11c4*/ 	.byte	0x04, 0x11
        /*11c6*/ 	.short	(.L_759 - .L_758)
	.align		4
.L_758:
        /*11c8*/ 	.word	index@($__internal_81_$__cuda_sm20_rem_s64)
        /*11cc*/ 	.word	0x00000000


	//----- nvinfo : EIATTR_FRAME_SIZE
	.align		4
.L_759:
        /*11d0*/ 	.byte	0x04, 0x11
        /*11d2*/ 	.short	(.L_761 - .L_760)
	.align		4
.L_760:
        /*11d4*/ 	.word	index@($__internal_80_$__cuda_sm20_div_s64)
        /*11d8*/ 	.word	0x00000000


	//----- nvinfo : EIATTR_FRAME_SIZE
	.align		4
.L_761:
        /*11dc*/ 	.byte	0x04, 0x11
        /*11de*/ 	.short	(.L_763 - .L_762)
	.align		4
.L_762:
        /*11e0*/ 	.word	index@(contiguous_reducel33_i16)
        /*11e4*/ 	.word	0x00000000


	//----- nvinfo : EIATTR_REGCOUNT
	.align		4
.L_763:
        /*11e8*/ 	.byte	0x04, 0x2f
        /*11ea*/ 	.short	(.L_765 - .L_764)
	.align		4
.L_764:
        /*11ec*/ 	.word	index@(contiguous_reducel333_i16)
        /*11f0*/ 	.word	0x00000020


	//----- nvinfo : EIATTR_FRAME_SIZE
	.align		4
.L_765:
        /*11f4*/ 	.byte	0x04, 0x11
        /*11f6*/ 	.short	(.L_767 - .L_766)
	.align		4
.L_766:
        /*11f8*/ 	.word	index@(contiguous_reducel333_i16)
        /*11fc*/ 	.word	0x00000000


	//----- nvinfo : EIATTR_REGCOUNT
	.align		4
.L_767:
        /*1200*/ 	.byte	0x04, 0x2f
        /*1202*/ 	.short	(.L_769 - .L_768)
	.align		4
.L_768:
        /*1204*/ 	.word	index@(contiguous_reducel3_i32)
        /*1208*/ 	.word	0x00000011


	//----- nvinfo : EIATTR_FRAME_SIZE
	.align		4
.L_769:
        /*120c*/ 	.byte	0x04, 0x11
        /*120e*/ 	.short	(.L_771 - .L_770)
	.align		4
.L_770:
        /*1210*/ 	.word	index@(contiguous_reducel3_i32)
        /*1214*/ 	.word	0x00000000


	//----- nvinfo : EIATTR_REGCOUNT
	.align		4
.L_771:
        /*1218*/ 	.byte	0x04, 0x2f
        /*121a*/ 	.short	(.L_773 - .L_772)
	.align		4
.L_772:
        /*121c*/ 	.word	index@(contiguous_cumulate_reducel3_i32)
        /*1220*/ 	.word	0x0000000d


	//----- nvinfo : EIATTR_FRAME_SIZE
	.align		4
.L_773:
        /*1224*/ 	.byte	0x04, 0x11
        /*1226*/ 	.short	(.L_775 - .L_774)
	.align		4
.L_774:
        /*1228*/ 	.word	index@(contiguous_cumulate_reducel3_i32)
        /*122c*/ 	.word	0x00000000


	//----- nvinfo : EIATTR_REGCOUNT
	.align		4
.L_775:
        /*1230*/ 	.byte	0x04, 0x2f
        /*1232*/ 	.short	(.L_777 - .L_776)
	.align		4
.L_776:
        /*1234*/ 	.word	index@(uncontiguous_reducel3_i32)
        /*1238*/ 	.word	0x0000002e


	//----- nvinfo : EIATTR_FRAME_SIZE
	.align		4
.L_777:
        /*123c*/ 	.byte	0x04, 0x11
        /*123e*/ 	.short	(.L_779 - .L_778)
	.align		4
.L_778:
        /*1240*/ 	.word	index@($__internal_79_$__cuda_sm20_rem_s64)
        /*1244*/ 	.word	0x00000000


	//----- nvinfo : EIATTR_FRAME_SIZE
	.align		4
.L_779:
        /*1248*/ 	.byte	0x04, 0x11
        /*124a*/ 	.short	(.L_781 - .L_780)
	.align		4
.L_780:
        /*124c*/ 	.word	index@($__internal_78_$__cuda_sm20_div_s64)
        /*1250*/ 	.word	0x00000000


	//----- nvinfo : EIATTR_FRAME_SIZE
	.align		4
.L_781:
        /*1254*/ 	.byte	0x04, 0x11
        /*1256*/ 	.short	(.L_783 - .L_782)
	.align		4
.L_782:
        /*1258*/ 	.word	index@(uncontiguous_reducel3_i32)
        /*125c*/ 	.word	0x00000000


	//----- nvinfo : EIATTR_REGCOUNT
	.align		4
.L_783:
        /*1260*/ 	.byte	0x04, 0x2f
        /*1262*/ 	.short	(.L_785 - .L_784)
	.align		4
.L_784:
        /*1264*/ 	.word	index@(uncontiguous_cumulate_reducel3_i32)
        /*1268*/ 	.word	0x0000002e


	//----- nvinfo : EIATTR_FRAME_SIZE
	.align		4
.L_785:
        /*126c*/ 	.byte	0x04, 0x11
        /*126e*/ 	.short	(.L_787 - .L_786)
	.align		4
.L_786:
        /*1270*/ 	.word	index@($__internal_77_$__cuda_sm20_rem_s64)
        /*1274*/ 	.word	0x00000000


	//----- nvinfo : EIATTR_FRAME_SIZE
	.align		4
.L_787:
        /*1278*/ 	.byte	0x04, 0x11
        /*127a*/ 	.short	(.L_789 - .L_788)
	.align		4
.L_788:
        /*127c*/ 	.word	index@($__internal_76_$__cuda_sm20_div_s64)
        /*1280*/ 	.word	0x00000000


	//----- nvinfo : EIATTR_FRAME_SIZE
	.align		4
.L_789:
        /*1284*/ 	.byte	0x04, 0x11
        /*1286*/ 	.short	(.L_791 - .L_790)
	.align		4
.L_790:
        /*1288*/ 	.word	index@(uncontiguous_cumulate_reducel3_i32)
        /*128c*/ 	.word	0x00000000


	//----- nvinfo : EIATTR_REGCOUNT
	.align		4
.L_791:
        /*1290*/ 	.byte	0x04, 0x2f
        /*1292*/ 	.short	(.L_793 - .L_792)
	.align		4
.L_792:
        /*1294*/ 	.word	index@(contiguous_reducel32_i32)
        /*1298*/ 	.word	0x00000030


	//----- nvinfo : EIATTR_FRAME_SIZE
	.align		4
.L_793:
        /*129c*/ 	.byte	0x04, 0x11
        /*129e*/ 	.short	(.L_795 - .L_794)
	.align		4
.L_794:
        /*12a0*/ 	.word	index@($__internal_75_$__cuda_sm20_rem_s64)
        /*12a4*/ 	.word	0x00000000


	//----- nvinfo : EIATTR_FRAME_SIZE
	.align		4
.L_795:
        /*12a8*/ 	.byte	0x04, 0x11
        /*12aa*/ 	.short	(.L_797 - .L_796)
	.align		4
.L_796:
        /*12ac*/ 	.word	index@($__internal_74_$__cuda_sm20_div_s64)
        /*12b0*/ 	.word	0x00000000


	//----- nvinfo : EIATTR_FRAME_SIZE
	.align		4
.L_797:
        /*12b4*/ 	.byte	0x04, 0x11
        /*12b6*/ 	.short	(.L_799 - .L_798)
	.align		4
.L_798:
        /*12b8*/ 	.word	index@(contiguous_reducel32_i32)
        /*12bc*/ 	.word	0x00000000


	//----- nvinfo : EIATTR_REGCOUNT
	.align		4
.L_799:
        /*12c0*/ 	.byte	0x04, 0x2f
        /*12c2*/ 	.short	(.L_801 - .L_800)
	.align		4
.L_800:
        /*12c4*/ 	.word	index@(contiguous_reducel322_i32)
        /*12c8*/ 	.word	0x0000000e


	//----- nvinfo : EIATTR_FRAME_SIZE
	.align		4
.L_801:
        /*12cc*/ 	.byte	0x04, 0x11
        /*12ce*/ 	.short	(.L_803 - .L_802)
	.align		4
.L_802:
        /*12d0*/ 	.word	index@(contiguous_reducel322_i32)
        /*12d4*/ 	.word	0x00000000


	//----- nvinfo : EIATTR_REGCOUNT
	.align		4
.L_803:
        /*12d8*/ 	.byte	0x04, 0x2f
        /*12da*/ 	.short	(.L_805 - .L_804)
	.align		4
.L_804:
        /*12dc*/ 	.word	index@(contiguous_reducel33_i32)
        /*12e0*/ 	.word	0x0000002c


	//----- nvinfo : EIATTR_FRAME_SIZE
	.align		4
.L_805:
        /*12e4*/ 	.byte	0x04, 0x11
        /*12e6*/ 	.short	(.L_807 - .L_806)
	.align		4
.L_806:
        /*12e8*/ 	.word	index@($__internal_73_$__cuda_sm20_rem_s64)
        /*12ec*/ 	.word	0x00000000


	//----- nvinfo : EIATTR_FRAME_SIZE
	.align		4
.L_807:
        /*12f0*/ 	.byte	0x04, 0x11
        /*12f2*/ 	.short	(.L_809 - .L_808)
	.align		4
.L_808:
        /*12f4*/ 	.word	index@($__internal_72_$__cuda_sm20_div_s64)
        /*12f8*/ 	.word	0x00000000


	//----- nvinfo : EIATTR_FRAME_SIZE
	.align		4
.L_809:
        /*12fc*/ 	.byte	0x04, 0x11
        /*12fe*/ 	.short	(.L_811 - .L_810)
	.align		4
.L_810:
        /*1300*/ 	.word	index@(contiguous_reducel33_i32)
        /*1304*/ 	.word	0x00000000


	//----- nvinfo : EIATTR_REGCOUNT
	.align		4
.L_811:
        /*1308*/ 	.byte	0x04, 0x2f
        /*130a*/ 	.short	(.L_813 - .L_812)
	.align		4
.L_812:
        /*130c*/ 	.word	index@(contiguous_reducel333_i32)
        /*1310*/ 	.word	0x0000001c


	//----- nvinfo : EIATTR_FRAME_SIZE
	.align		4
.L_813:
        /*1314*/ 	.byte	0x04, 0x11
        /*1316*/ 	.short	(.L_815 - .L_814)
	.align		4
.L_814:
        /*1318*/ 	.word	index@(contiguous_reducel333_i32)
        /*131c*/ 	.word	0x00000000


	//----- nvinfo : EIATTR_REGCOUNT
	.align		4
.L_815:
        /*1320*/ 	.byte	0x04, 0x2f
        /*1322*/ 	.short	(.L_817 - .L_816)
	.align		4
.L_816:
        /*1324*/ 	.word	index@(contiguous_reducel3_i64)
        /*1328*/ 	.word	0x00000022


	//----- nvinfo : EIATTR_FRAME_SIZE
	.align		4
.L_817:
        /*132c*/ 	.byte	0x04, 0x11
        /*132e*/ 	.short	(.L_819 - .L_818)
	.align		4
.L_818:
        /*1330*/ 	.word	index@($contiguous_reducel3_i64$__internal_accurate_pow)
        /*1334*/ 	.word	0x00000000


	//----- nvinfo : EIATTR_FRAME_SIZE
	.align		4
.L_819:
        /*1338*/ 	.byte	0x04, 0x11
        /*133a*/ 	.short	(.L_821 - .L_820)
	.align		4
.L_820:
        /*133c*/ 	.word	index@(contiguous_reducel3_i64)
        /*1340*/ 	.word	0x00000000


	//----- nvinfo : EIATTR_REGCOUNT
	.align		4
.L_821:
        /*1344*/ 	.byte	0x04, 0x2f
        /*1346*/ 	.short	(.L_823 - .L_822)
	.align		4
.L_822:
        /*1348*/ 	.word	index@(contiguous_cumulate_reducel3_i64)
        /*134c*/ 	.word	0x00000010


	//----- nvinfo : EIATTR_FRAME_SIZE
	.align		4
.L_823:
        /*1350*/ 	.byte	0x04, 0x11
        /*1352*/ 	.short	(.L_825 - .L_824)
	.align		4
.L_824:
        /*1354*/ 	.word	index@(contiguous_cumulate_reducel3_i64)
        /*1358*/ 	.word	0x00000000


	//----- nvinfo : EIATTR_REGCOUNT
	.align		4
.L_825:
        /*135c*/ 	.byte	0x04, 0x2f
        /*135e*/ 	.short	(.L_827 - .L_826)
	.align		4
.L_826:
        /*1360*/ 	.word	index@(uncontiguous_reducel3_i64)
        /*1364*/ 	.word	0x0000002e


	//----- nvinfo : EIATTR_FRAME_SIZE
	.align		4
.L_827:
        /*1368*/ 	.byte	0x04, 0x11
        /*136a*/ 	.short	(.L_829 - .L_828)
	.align		4
.L_828:
        /*136c*/ 	.word	index@($uncontiguous_reducel3_i64$__internal_accurate_pow)
        /*1370*/ 	.word	0x00000000


	//----- nvinfo : EIATTR_FRAME_SIZE
	.align		4
.L_829:
        /*1374*/ 	.byte	0x04, 0x11
        /*1376*/ 	.short	(.L_831 - .L_830)
	.align		4
.L_830:
        /*1378*/ 	.word	index@($__internal_71_$__cuda_sm20_rem_s64)
        /*137c*/ 	.word	0x00000000


	//----- nvinfo : EIATTR_FRAME_SIZE
	.align		4
.L_831:
        /*1380*/ 	.byte	0x04, 0x11
        /*1382*/ 	.short	(.L_833 - .L_832)
	.align		4
.L_832:
        /*1384*/ 	.word	index@($__internal_70_$__cuda_sm20_div_s64)
        /*1388*/ 	.word	0x00000000


	//----- nvinfo : EIATTR_FRAME_SIZE
	.align		4
.L_833:
        /*138c*/ 	.byte	0x04, 0x11
        /*138e*/ 	.short	(.L_835 - .L_834)
	.align		4
.L_834:
        /*1390*/ 	.word	index@(uncontiguous_reducel3_i64)
        /*1394*/ 	.word	0x00000000


	//----- nvinfo : EIATTR_REGCOUNT
	.align		4
.L_835:
        /*1398*/ 	.byte	0x04, 0x2f
        /*139a*/ 	.short	(.L_837 - .L_836)
	.align		4
.L_836:
        /*139c*/ 	.word	index@(uncontiguous_cumulate_reducel3_i64)
        /*13a0*/ 	.word	0x0000002e


	//----- nvinfo : EIATTR_FRAME_SIZE
	.align		4
.L_837:
        /*13a4*/ 	.byte	0x04, 0x11
        /*13a6*/ 	.short	(.L_839 - .L_838)
	.align		4
.L_838:
        /*13a8*/ 	.word	index@($__internal_69_$__cuda_sm20_rem_s64)
        /*13ac*/ 	.word	0x00000000


	//----- nvinfo : EIATTR_FRAME_SIZE
	.align		4
.L_839:
        /*13b0*/ 	.byte	0x04, 0x11
        /*13b2*/ 	.short	(.L_841 - .L_840)
	.align		4
.L_840:
        /*13b4*/ 	.word	index@($__internal_68_$__cuda_sm20_div_s64)
        /*13b8*/ 	.word	0x00000000


	//----- nvinfo : EIATTR_FRAME_SIZE
	.align		4
.L_841:
        /*13bc*/ 	.byte	0x04, 0x11
        /*13be*/ 	.short	(.L_843 - .L_842)
	.align		4
.L_842:
        /*13c0*/ 	.word	index@(uncontiguous_cumulate_reducel3_i64)
        /*13c4*/ 	.word	0x00000000


	//----- nvinfo : EIATTR_REGCOUNT
	.align		4
.L_843:
        /*13c8*/ 	.byte	0x04, 0x2f
        /*13ca*/ 	.short	(.L_845 - .L_844)
	.align		4
.L_844:
        /*13cc*/ 	.word	index@(contiguous_reducel32_i64)
        /*13d0*/ 	.word	0x00000030


	//----- nvinfo : EIATTR_FRAME_SIZE
	.align		4
.L_845:
        /*13d4*/ 	.byte	0x04, 0x11
        /*13d6*/ 	.short	(.L_847 - .L_846)
	.align		4
.L_846:
        /*13d8*/ 	.word	index@($contiguous_reducel32_i64$__internal_accurate_pow)
        /*13dc*/ 	.word	0x00000000


	//----- nvinfo : EIATTR_FRAME_SIZE
	.align		4
.L_847:
        /*13e0*/ 	.byte	0x04, 0x11
        /*13e2*/ 	.short	(.L_849 - .L_848)
	.align		4
.L_848:
        /*13e4*/ 	.word	index@($__internal_67_$__cuda_sm20_rem_s64)
        /*13e8*/ 	.word	0x00000000


	//----- nvinfo : EIATTR_FRAME_SIZE
	.align		4
.L_849:
        /*13ec*/ 	.byte	0x04, 0x11
        /*13ee*/ 	.short	(.L_851 - .L_850)
	.align		4
.L_850:
        /*13f0*/ 	.word	index@($__internal_66_$__cuda_sm20_div_s64)
        /*13f4*/ 	.word	0x00000000


	//----- nvinfo : EIATTR_FRAME_SIZE
	.align		4
.L_851:
        /*13f8*/ 	.byte	0x04, 0x11
        /*13fa*/ 	.short	(.L_853 - .L_852)
	.align		4
.L_852:
        /*13fc*/ 	.word	index@(contiguous_reducel32_i64)
        /*1400*/ 	.word	0x00000000


	//----- nvinfo : EIATTR_REGCOUNT
	.align		4
.L_853:
        /*1404*/ 	.byte	0x04, 0x2f
        /*1406*/ 	.short	(.L_855 - .L_854)
	.align		4
.L_854:
        /*1408*/ 	.word	index@(contiguous_reducel322_i64)
        /*140c*/ 	.word	0x00000010


	//----- nvinfo : EIATTR_FRAME_SIZE
	.align		4
.L_855:
        /*1410*/ 	.byte	0x04, 0x11
        /*1412*/ 	.short	(.L_857 - .L_856)
	.align		4
.L_856:
        /*1414*/ 	.word	index@(contiguous_reducel322_i64)
        /*1418*/ 	.word	0x00000000


	//----- nvinfo : EIATTR_REGCOUNT
	.align		4
.L_857:
        /*141c*/ 	.byte	0x04, 0x2f
        /*141e*/ 	.short	(.L_859 - .L_858)
	.align		4
.L_858:
        /*1420*/ 	.word	index@(contiguous_reducel33_i64)
        /*1424*/ 	.word	0x0000002c


	//----- nvinfo : EIATTR_FRAME_SIZE
	.align		4
.L_859:
        /*1428*/ 	.byte	0x04, 0x11
        /*142a*/ 	.short	(.L_861 - .L_860)
	.align		4
.L_860:
        /*142c*/ 	.word	index@($contiguous_reducel33_i64$__internal_accurate_pow)
        /*1430*/ 	.word	0x00000000


	//----- nvinfo : EIATTR_FRAME_SIZE
	.align		4
.L_861:
        /*1434*/ 	.byte	0x04, 0x11
        /*1436*/ 	.short	(.L_863 - .L_862)
	.align		4
.L_862:
        /*1438*/ 	.word	index@($__internal_65_$__cuda_sm20_rem_s64)
        /*143c*/ 	.word	0x00000000


	//----- nvinfo : EIATTR_FRAME_SIZE
	.align		4
.L_863:
        /*1440*/ 	.byte	0x04, 0x11
        /*1442*/ 	.short	(.L_865 - .L_864)
	.align		4
.L_864:
        /*1444*/ 	.word	index@($__internal_64_$__cuda_sm20_div_s64)
        /*1448*/ 	.word	0x00000000


	//----- nvinfo : EIATTR_FRAME_SIZE
	.align		4
.L_865:
        /*144c*/ 	.byte	0x04, 0x11
        /*144e*/ 	.short	(.L_867 - .L_866)
	.align		4
.L_866:
        /*1450*/ 	.word	index@(contiguous_reducel33_i64)
        /*1454*/ 	.word	0x00000000


	//----- nvinfo : EIATTR_REGCOUNT
	.align		4
.L_867:
        /*1458*/ 	.byte	0x04, 0x2f
        /*145a*/ 	.short	(.L_869 - .L_868)
	.align		4
.L_868:
        /*145c*/ 	.word	index@(contiguous_reducel333_i64)
        /*1460*/ 	.word	0x00000020


	//----- nvinfo : EIATTR_FRAME_SIZE
	.align		4
.L_869:
        /*1464*/ 	.byte	0x04, 0x11
        /*1466*/ 	.short	(.L_871 - .L_870)
	.align		4
.L_870:
        /*1468*/ 	.word	index@(contiguous_reducel333_i64)
        /*146c*/ 	.word	0x00000000


	//----- nvinfo : EIATTR_REGCOUNT
	.align		4
.L_871:
        /*1470*/ 	.byte	0x04, 0x2f
        /*1472*/ 	.short	(.L_873 - .L_872)
	.align		4
.L_872:
        /*1474*/ 	.word	index@(contiguous_reducel3_u8)
        /*1478*/ 	.word	0x00000013


	//----- nvinfo : EIATTR_FRAME_SIZE
	.align		4
.L_873:
        /*147c*/ 	.byte	0x04, 0x11
        /*147e*/ 	.short	(.L_875 - .L_874)
	.align		4
.L_874:
        /*1480*/ 	.word	index@(contiguous_reducel3_u8)
        /*1484*/ 	.word	0x00000000


	//----- nvinfo : EIATTR_REGCOUNT
	.align		4
.L_875:
        /*1488*/ 	.byte	0x04, 0x2f
        /*148a*/ 	.short	(.L_877 - .L_876)
	.align		4
.L_876:
        /*148c*/ 	.word	index@(contiguous_cumulate_reducel3_u8)
        /*1490*/ 	.word	0x0000000e


	//----- nvinfo : EIATTR_FRAME_SIZE
	.align		4
.L_877:
        /*1494*/ 	.byte	0x04, 0x11
        /*1496*/ 	.short	(.L_879 - .L_878)
	.align		4
.L_878:
        /*1498*/ 	.word	index@(contiguous_cumulate_reducel3_u8)
        /*149c*/ 	.word	0x00000000


	//----- nvinfo : EIATTR_REGCOUNT
	.align		4
.L_879:
        /*14a0*/ 	.byte	0x04, 0x2f
        /*14a2*/ 	.short	(.L_881 - .L_880)
	.align		4
.L_880:
        /*14a4*/ 	.word	index@(uncontiguous_reducel3_u8)
        /*14a8*/ 	.word	0x00000030


	//----- nvinfo : EIATTR_FRAME_SIZE
	.align		4
.L_881:
        /*14ac*/ 	.byte	0x04, 0x11
        /*14ae*/ 	.short	(.L_883 - .L_882)
	.align		4
.L_882:
        /*14b0*/ 	.word	index@($__internal_63_$__cuda_sm20_rem_s64)
        /*14b4*/ 	.word	0x00000000


	//----- nvinfo : EIATTR_FRAME_SIZE
	.align		4
.L_883:
        /*14b8*/ 	.byte	0x04, 0x11
        /*14ba*/ 	.short	(.L_885 - .L_884)
	.align		4
.L_884:
        /*14bc*/ 	.word	index@($__internal_62_$__cuda_sm20_div_s64)
        /*14c0*/ 	.word	0x00000000


	//----- nvinfo : EIATTR_FRAME_SIZE
	.align		4
.L_885:
        /*14c4*/ 	.byte	0x04, 0x11
        /*14c6*/ 	.short	(.L_887 - .L_886)
	.align		4
.L_886:
        /*14c8*/ 	.word	index@(uncontiguous_reducel3_u8)
        /*14cc*/ 	.word	0x00000000


	//----- nvinfo : EIATTR_REGCOUNT
	.align		4
.L_887:
        /*14d0*/ 	.byte	0x04, 0x2f
        /*14d2*/ 	.short	(.L_889 - .L_888)
	.align		4
.L_888:
        /*14d4*/ 	.word	index@(uncontiguous_cumulate_reducel3_u8)
        /*14d8*/ 	.word	0x00000030


	//----- nvinfo : EIATTR_FRAME_SIZE
	.align		4
.L_889:
        /*14dc*/ 	.byte	0x04, 0x11
        /*14de*/ 	.short	(.L_891 - .L_890)
	.align		4
.L_890:
        /*14e0*/ 	.word	index@($__internal_61_$__cuda_sm20_rem_s64)
        /*14e4*/ 	.word	0x00000000


	//----- nvinfo : EIATTR_FRAME_SIZE
	.align		4
.L_891:
        /*14e8*/ 	.byte	0x04, 0x11
        /*14ea*/ 	.short	(.L_893 - .L_892)
	.align		4
.L_892:
        /*14ec*/ 	.word	index@($__internal_60_$__cuda_sm20_div_s64)
        /*14f0*/ 	.word	0x00000000


	//----- nvinfo : EIATTR_FRAME_SIZE
	.align		4
.L_893:
        /*14f4*/ 	.byte	0x04, 0x11
        /*14f6*/ 	.short	(.L_895 - .L_894)
	.align		4
.L_894:
        /*14f8*/ 	.word	index@(uncontiguous_cumulate_reducel3_u8)
        /*14fc*/ 	.word	0x00000000


	//----- nvinfo : EIATTR_REGCOUNT
	.align		4
.L_895:
        /*1500*/ 	.byte	0x04, 0x2f
        /*1502*/ 	.short	(.L_897 - .L_896)
	.align		4
.L_896:
        /*1504*/ 	.word	index@(contiguous_reducel32_u8)
        /*1508*/ 	.word	0x00000030


	//----- nvinfo : EIATTR_FRAME_SIZE
	.align		4
.L_897:
        /*150c*/ 	.byte	0x04, 0x11
        /*150e*/ 	.short	(.L_899 - .L_898)
	.align		4
.L_898:
        /*1510*/ 	.word	index@($__internal_59_$__cuda_sm20_rem_s64)
        /*1514*/ 	.word	0x00000000


	//----- nvinfo : EIATTR_FRAME_SIZE
	.align		4
.L_899:
        /*1518*/ 	.byte	0x04, 0x11
        /*151a*/ 	.short	(.L_901 - .L_900)
	.align		4
.L_900:
        /*151c*/ 	.word	index@($__internal_58_$__cuda_sm20_div_s64)
        /*1520*/ 	.word	0x00000000


	//----- nvinfo : EIATTR_FRAME_SIZE
	.align		4
.L_901:
        /*1524*/ 	.byte	0x04, 0x11
        /*1526*/ 	.short	(.L_903 - .L_902)
	.align		4
.L_902:
        /*1528*/ 	.word	index@(contiguous_reducel32_u8)
        /*152c*/ 	.word	0x00000000


	//----- nvinfo : EIATTR_REGCOUNT
	.align		4
.L_903:
        /*1530*/ 	.byte	0x04, 0x2f
        /*1532*/ 	.short	(.L_905 - .L_904)
	.align		4
.L_904:
        /*1534*/ 	.word	index@(contiguous_reducel322_u8)
        /*1538*/ 	.word	0x0000000e


	//----- nvinfo : EIATTR_FRAME_SIZE
	.align		4
.L_905:
        /*153c*/ 	.byte	0x04, 0x11
        /*153e*/ 	.short	(.L_907 - .L_906)
	.align		4
.L_906:
        /*1540*/ 	.word	index@(contiguous_reducel322_u8)
        /*1544*/ 	.word	0x00000000


	//----- nvinfo : EIATTR_REGCOUNT
	.align		4
.L_907:
        /*1548*/ 	.byte	0x04, 0x2f
        /*154a*/ 	.short	(.L_909 - .L_908)
	.align		4
.L_908:
        /*154c*/ 	.word	index@(contiguous_reducel33_u8)
        /*1550*/ 	.word	0x0000002c


	//----- nvinfo : EIATTR_FRAME_SIZE
	.align		4
.L_909:
        /*1554*/ 	.byte	0x04, 0x11
        /*1556*/ 	.short	(.L_911 - .L_910)
	.align		4
.L_910:
        /*1558*/ 	.word	index@($__internal_57_$__cuda_sm20_rem_s64)
        /*155c*/ 	.word	0x00000000


	//----- nvinfo : EIATTR_FRAME_SIZE
	.align		4
.L_911:
        /*1560*/ 	.byte	0x04, 0x11
        /*1562*/ 	.short	(.L_913 - .L_912)
	.align		4
.L_912:
        /*1564*/ 	.word	index@($__internal_56_$__cuda_sm20_div_s64)
        /*1568*/ 	.word	0x00000000


	//----- nvinfo : EIATTR_FRAME_SIZE
	.align		4
.L_913:
        /*156c*/ 	.byte	0x04, 0x11
        /*156e*/ 	.short	(.L_915 - .L_914)
	.align		4
.L_914:
        /*1570*/ 	.word	index@(contiguous_reducel33_u8)
        /*1574*/ 	.word	0x00000000


	//----- nvinfo : EIATTR_REGCOUNT
	.align		4
.L_915:
        /*1578*/ 	.byte	0x04, 0x2f
        /*157a*/ 	.short	(.L_917 - .L_916)
	.align		4
.L_916:
        /*157c*/ 	.word	index@(contiguous_reducel333_u8)
        /*1580*/ 	.word	0x00000020


	//----- nvinfo : EIATTR_FRAME_SIZE
	.align		4
.L_917:
        /*1584*/ 	.byte	0x04, 0x11
        /*1586*/ 	.short	(.L_919 - .L_918)
	.align		4
.L_918:
        /*1588*/ 	.word	index@(contiguous_reducel333_u8)
        /*158c*/ 	.word	0x00000000


	//----- nvinfo : EIATTR_REGCOUNT
	.align		4
.L_919:
        /*1590*/ 	.byte	0x04, 0x2f
        /*1592*/ 	.short	(.L_921 - .L_920)
	.align		4
.L_920:
        /*1594*/ 	.word	index@(contiguous_reducel3_u16)
        /*1598*/ 	.word	0x00000012


	//----- nvinfo : EIATTR_FRAME_SIZE
	.align		4
.L_921:
        /*159c*/ 	.byte	0x04, 0x11
        /*159e*/ 	.short	(.L_923 - .L_922)
	.align		4
.L_922:
        /*15a0*/ 	.word	index@(contiguous_reducel3_u16)
        /*15a4*/ 	.word	0x00000000


	//----- nvinfo : EIATTR_REGCOUNT
	.align		4
.L_923:
        /*15a8*/ 	.byte	0x04, 0x2f
        /*15aa*/ 	.short	(.L_925 - .L_924)
	.align		4
.L_924:
        /*15ac*/ 	.word	index@(contiguous_cumulate_reducel3_u16)
        /*15b0*/ 	.word	0x0000000e


	//----- nvinfo : EIATTR_FRAME_SIZE
	.align		4
.L_925:
        /*15b4*/ 	.byte	0x04, 0x11
        /*15b6*/ 	.short	(.L_927 - .L_926)
	.align		4
.L_926:
        /*15b8*/ 	.word	index@(contiguous_cumulate_reducel3_u16)
        /*15bc*/ 	.word	0x00000000


	//----- nvinfo : EIATTR_REGCOUNT
	.align		4
.L_927:
        /*15c0*/ 	.byte	0x04, 0x2f
        /*15c2*/ 	.short	(.L_929 - .L_928)
	.align		4
.L_928:
        /*15c4*/ 	.word	index@(uncontiguous_reducel3_u16)
        /*15c8*/ 	.word	0x00000030


	//----- nvinfo : EIATTR_FRAME_SIZE
	.align		4
.L_929:
        /*15cc*/ 	.byte	0x04, 0x11
        /*15ce*/ 	.short	(.L_931 - .L_930)
	.align		4
.L_930:
        /*15d0*/ 	.word	index@($__internal_55_$__cuda_sm20_rem_s64)
        /*15d4*/ 	.word	0x00000000


	//----- nvinfo : EIATTR_FRAME_SIZE
	.align		4
.L_931:
        /*15d8*/ 	.byte	0x04, 0x11
        /*15da*/ 	.short	(.L_933 - .L_932)
	.align		4
.L_932:
        /*15dc*/ 	.word	index@($__internal_54_$__cuda_sm20_div_s64)
        /*15e0*/ 	.word	0x00000000


	//----- nvinfo : EIATTR_FRAME_SIZE
	.align		4
.L_933:
        /*15e4*/ 	.byte	0x04, 0x11
        /*15e6*/ 	.short	(.L_935 - .L_934)
	.align		4
.L_934:
        /*15e8*/ 	.word	index@(uncontiguous_reducel3_u16)
        /*15ec*/ 	.word	0x00000000


	//----- nvinfo : EIATTR_REGCOUNT
	.align		4
.L_935:
        /*15f0*/ 	.byte	0x04, 0x2f
        /*15f2*/ 	.short	(.L_937 - .L_936)
	.align		4
.L_936:
        /*15f4*/ 	.word	index@(uncontiguous_cumulate_reducel3_u16)
        /*15f8*/ 	.word	0x00000030


	//----- nvinfo : EIATTR_FRAME_SIZE
	.align		4
.L_937:
        /*15fc*/ 	.byte	0x04, 0x11
        /*15fe*/ 	.short	(.L_939 - .L_938)
	.align		4
.L_938:
        /*1600*/ 	.word	index@($__internal_53_$__cuda_sm20_rem_s64)
        /*1604*/ 	.word	0x00000000


	//----- nvinfo : EIATTR_FRAME_SIZE
	.align		4
.L_939:
        /*1608*/ 	.byte	0x04, 0x11
        /*160a*/ 	.short	(.L_941 - .L_940)
	.align		4
.L_940:
        /*160c*/ 	.word	index@($__internal_52_$__cuda_sm20_div_s64)
        /*1610*/ 	.word	0x00000000


	//----- nvinfo : EIATTR_FRAME_SIZE
	.align		4
.L_941:
        /*1614*/ 	.byte	0x04, 0x11
        /*1616*/ 	.short	(.L_943 - .L_942)
	.align		4
.L_942:
        /*1618*/ 	.word	index@(uncontiguous_cumulate_reducel3_u16)
        /*161c*/ 	.word	0x00000000


	//----- nvinfo : EIATTR_REGCOUNT
	.align		4
.L_943:
        /*1620*/ 	.byte	0x04, 0x2f
        /*1622*/ 	.short	(.L_945 - .L_944)
	.align		4
.L_944:
        /*1624*/ 	.word	index@(contiguous_reducel32_u16)
        /*1628*/ 	.word	0x00000030


	//----- nvinfo : EIATTR_FRAME_SIZE
	.align		4
.L_945:
        /*162c*/ 	.byte	0x04, 0x11
        /*162e*/ 	.short	(.L_947 - .L_946)
	.align		4
.L_946:
        /*1630*/ 	.word	index@($__internal_51_$__cuda_sm20_rem_s64)
        /*1634*/ 	.word	0x00000000


	//----- nvinfo : EIATTR_FRAME_SIZE
	.align		4
.L_947:
        /*1638*/ 	.byte	0x04, 0x11
        /*163a*/ 	.short	(.L_949 - .L_948)
	.align		4
.L_948:
        /*163c*/ 	.word	index@($__internal_50_$__cuda_sm20_div_s64)
        /*1640*/ 	.word	0x00000000


	//----- nvinfo : EIATTR_FRAME_SIZE
	.align		4
.L_949:
        /*1644*/ 	.byte	0x04, 0x11
        /*1646*/ 	.short	(.L_951 - .L_950)
	.align		4
.L_950:
        /*1648*/ 	.word	index@(contiguous_reducel32_u16)
        /*164c*/ 	.word	0x00000000


	//----- nvinfo : EIATTR_REGCOUNT
	.align		4
.L_951:
        /*1650*/ 	.byte	0x04, 0x2f
        /*1652*/ 	.short	(.L_953 - .L_952)
	.align		4
.L_952:
        /*1654*/ 	.word	index@(contiguous_reducel322_u16)
        /*1658*/ 	.word	0x0000000e


	//----- nvinfo : EIATTR_FRAME_SIZE
	.align		4
.L_953:
        /*165c*/ 	.byte	0x04, 0x11
        /*165e*/ 	.short	(.L_955 - .L_954)
	.align		4
.L_954:
        /*1660*/ 	.word	index@(contiguous_reducel322_u16)
        /*1664*/ 	.word	0x00000000


	//----- nvinfo : EIATTR_REGCOUNT
	.align		4
.L_955:
        /*1668*/ 	.byte	0x04, 0x2f
        /*166a*/ 	.short	(.L_957 - .L_956)
	.align		4
.L_956:
        /*166c*/ 	.word	index@(contiguous_reducel33_u16)
        /*1670*/ 	.word	0x0000002c


	//----- nvinfo : EIATTR_FRAME_SIZE
	.align		4
.L_957:
        /*1674*/ 	.byte	0x04, 0x11
        /*1676*/ 	.short	(.L_959 - .L_958)
	.align		4
.L_958:
        /*1678*/ 	.word	index@($__internal_49_$__cuda_sm20_rem_s64)
        /*167c*/ 	.word	0x00000000


	//----- nvinfo : EIATTR_FRAME_SIZE
	.align		4
.L_959:
        /*1680*/ 	.byte	0x04, 0x11
        /*1682*/ 	.short	(.L_961 - .L_960)
	.align		4
.L_960:
        /*1684*/ 	.word	index@($__internal_48_$__cuda_sm20_div_s64)
        /*1688*/ 	.word	0x00000000


	//----- nvinfo : EIATTR_FRAME_SIZE
	.align		4
.L_961:
        /*168c*/ 	.byte	0x04, 0x11
        /*168e*/ 	.short	(.L_963 - .L_962)
	.align		4
.L_962:
        /*1690*/ 	.word	index@(contiguous_reducel33_u16)
        /*1694*/ 	.word	0x00000000


	//----- nvinfo : EIATTR_REGCOUNT
	.align		4
.L_963:
        /*1698*/ 	.byte	0x04, 0x2f
        /*169a*/ 	.short	(.L_965 - .L_964)
	.align		4
.L_964:
        /*169c*/ 	.word	index@(contiguous_reducel333_u16)
        /*16a0*/ 	.word	0x00000020


	//----- nvinfo : EIATTR_FRAME_SIZE
	.align		4
.L_965:
        /*16a4*/ 	.byte	0x04, 0x11
        /*16a6*/ 	.short	(.L_967 - .L_966)
	.align		4
.L_966:
        /*16a8*/ 	.word	index@(contiguous_reducel333_u16)
        /*16ac*/ 	.word	0x00000000


	//----- nvinfo : EIATTR_REGCOUNT
	.align		4
.L_967:
        /*16b0*/ 	.byte	0x04, 0x2f
        /*16b2*/ 	.short	(.L_969 - .L_968)
	.align		4
.L_968:
        /*16b4*/ 	.word	index@(contiguous_reducel3_u32)
        /*16b8*/ 	.word	0x00000013


	//----- nvinfo : EIATTR_FRAME_SIZE
	.align		4
.L_969:
        /*16bc*/ 	.byte	0x04, 0x11
        /*16be*/ 	.short	(.L_971 - .L_970)
	.align		4
.L_970:
        /*16c0*/ 	.word	index@(contiguous_reducel3_u32)
        /*16c4*/ 	.word	0x00000000


	//----- nvinfo : EIATTR_REGCOUNT
	.align		4
.L_971:
        /*16c8*/ 	.byte	0x04, 0x2f
        /*16ca*/ 	.short	(.L_973 - .L_972)
	.align		4
.L_972:
        /*16cc*/ 	.word	index@(contiguous_cumulate_reducel3_u32)
        /*16d0*/ 	.word	0x0000000d


	//----- nvinfo : EIATTR_FRAME_SIZE
	.align		4
.L_973:
        /*16d4*/ 	.byte	0x04, 0x11
        /*16d6*/ 	.short	(.L_975 - .L_974)
	.align		4
.L_974:
        /*16d8*/ 	.word	index@(contiguous_cumulate_reducel3_u32)
        /*16dc*/ 	.word	0x00000000


	//----- nvinfo : EIATTR_REGCOUNT
	.align		4
.L_975:
        /*16e0*/ 	.byte	0x04, 0x2f
        /*16e2*/ 	.short	(.L_977 - .L_976)
	.align		4
.L_976:
        /*16e4*/ 	.word	index@(uncontiguous_reducel3_u32)
        /*16e8*/ 	.word	0x0000002e


	//----- nvinfo : EIATTR_FRAME_SIZE
	.align		4
.L_977:
        /*16ec*/ 	.byte	0x04, 0x11
        /*16ee*/ 	.short	(.L_979 - .L_978)
	.align		4
.L_978:
        /*16f0*/ 	.word	index@($__internal_47_$__cuda_sm20_rem_s64)
        /*16f4*/ 	.word	0x00000000


	//----- nvinfo : EIATTR_FRAME_SIZE
	.align		4
.L_979:
        /*16f8*/ 	.byte	0x04, 0x11
        /*16fa*/ 	.short	(.L_981 - .L_980)
	.align		4
.L_980:
        /*16fc*/ 	.word	index@($__internal_46_$__cuda_sm20_div_s64)
        /*1700*/ 	.word	0x00000000


	//----- nvinfo : EIATTR_FRAME_SIZE
	.align		4
.L_981:
        /*1704*/ 	.byte	0x04, 0x11
        /*1706*/ 	.short	(.L_983 - .L_982)
	.align		4
.L_982:
        /*1708*/ 	.word	index@(uncontiguous_reducel3_u32)
        /*170c*/ 	.word	0x00000000


	//----- nvinfo : EIATTR_REGCOUNT
	.align		4
.L_983:
        /*1710*/ 	.byte	0x04, 0x2f
        /*1712*/ 	.short	(.L_985 - .L_984)
	.align		4
.L_984:
        /*1714*/ 	.word	index@(uncontiguous_cumulate_reducel3_u32)
        /*1718*/ 	.word	0x0000002e


	//----- nvinfo : EIATTR_FRAME_SIZE
	.align		4
.L_985:
        /*171c*/ 	.byte	0x04, 0x11
        /*171e*/ 	.short	(.L_987 - .L_986)
	.align		4
.L_986:
        /*1720*/ 	.word	index@($__internal_45_$__cuda_sm20_rem_s64)
        /*1724*/ 	.word	0x00000000


	//----- nvinfo : EIATTR_FRAME_SIZE
	.align		4
.L_987:
        /*1728*/ 	.byte	0x04, 0x11
        /*172a*/ 	.short	(.L_989 - .L_988)
	.align		4
.L_988:
        /*172c*/ 	.word	index@($__internal_44_$__cuda_sm20_div_s64)
        /*1730*/ 	.word	0x00000000


	//----- nvinfo : EIATTR_FRAME_SIZE
	.align		4
.L_989:
        /*1734*/ 	.byte	0x04, 0x11
        /*1736*/ 	.short	(.L_991 - .L_990)
	.align		4
.L_990:
        /*1738*/ 	.word	index@(uncontiguous_cumulate_reducel3_u32)
        /*173c*/ 	.word	0x00000000


	//----- nvinfo : EIATTR_REGCOUNT
	.align		4
.L_991:
        /*1740*/ 	.byte	0x04, 0x2f
        /*1742*/ 	.short	(.L_993 - .L_992)
	.align		4
.L_992:
        /*1744*/ 	.word	index@(contiguous_reducel32_u32)
        /*1748*/ 	.word	0x00000030


	//----- nvinfo : EIATTR_FRAME_SIZE
	.align		4
.L_993:
        /*174c*/ 	.byte	0x04, 0x11
        /*174e*/ 	.short	(.L_995 - .L_994)
	.align		4
.L_994:
        /*1750*/ 	.word	index@($__internal_43_$__cuda_sm20_rem_s64)
        /*1754*/ 	.word	0x00000000


	//----- nvinfo : EIATTR_FRAME_SIZE
	.align		4
.L_995:
        /*1758*/ 	.byte	0x04, 0x11
        /*175a*/ 	.short	(.L_997 - .L_996)
	.align		4
.L_996:
        /*175c*/ 	.word	index@($__internal_42_$__cuda_sm20_div_s64)
        /*1760*/ 	.word	0x00000000


	//----- nvinfo : EIATTR_FRAME_SIZE
	.align		4
.L_997:
        /*1764*/ 	.byte	0x04, 0x11
        /*1766*/ 	.short	(.L_999 - .L_998)
	.align		4
.L_998:
        /*1768*/ 	.word	index@(contiguous_reducel32_u32)
        /*176c*/ 	.word	0x00000000


	//----- nvinfo : EIATTR_REGCOUNT
	.align		4
.L_999:
        /*1770*/ 	.byte	0x04, 0x2f
        /*1772*/ 	.short	(.L_1001 - .L_1000)
	.align		4
.L_1000:
        /*1774*/ 	.word	index@(contiguous_reducel322_u32)
        /*1778*/ 	.word	0x0000000e


	//----- nvinfo : EIATTR_FRAME_SIZE
	.align		4
.L_1001:
        /*177c*/ 	.byte	0x04, 0x11
        /*177e*/ 	.short	(.L_1003 - .L_1002)
	.align		4
.L_1002:
        /*1780*/ 	.word	index@(contiguous_reducel322_u32)
        /*1784*/ 	.word	0x00000000


	//----- nvinfo : EIATTR_REGCOUNT
	.align		4
.L_1003:
        /*1788*/ 	.byte	0x04, 0x2f
        /*178a*/ 	.short	(.L_1005 - .L_1004)
	.align		4
.L_1004:
        /*178c*/ 	.word	index@(contiguous_reducel33_u32)
        /*1790*/ 	.word	0x0000002c


	//----- nvinfo : EIATTR_FRAME_SIZE
	.align		4
.L_1005:
        /*1794*/ 	.byte	0x04, 0x11
        /*1796*/ 	.short	(.L_1007 - .L_1006)
	.align		4
.L_1006:
        /*1798*/ 	.word	index@($__internal_41_$__cuda_sm20_rem_s64)
        /*179c*/ 	.word	0x00000000


	//----- nvinfo : EIATTR_FRAME_SIZE
	.align		4
.L_1007:
        /*17a0*/ 	.byte	0x04, 0x11
        /*17a2*/ 	.short	(.L_1009 - .L_1008)
	.align		4
.L_1008:
        /*17a4*/ 	.word	index@($__internal_40_$__cuda_sm20_div_s64)
        /*17a8*/ 	.word	0x00000000


	//----- nvinfo : EIATTR_FRAME_SIZE
	.align		4
.L_1009:
        /*17ac*/ 	.byte	0x04, 0x11
        /*17ae*/ 	.short	(.L_1011 - .L_1010)
	.align		4
.L_1010:
        /*17b0*/ 	.word	index@(contiguous_reducel33_u32)
        /*17b4*/ 	.word	0x00000000


	//----- nvinfo : EIATTR_REGCOUNT
	.align		4
.L_1011:
        /*17b8*/ 	.byte	0x04, 0x2f
        /*17ba*/ 	.short	(.L_1013 - .L_1012)
	.align		4
.L_1012:
        /*17bc*/ 	.word	index@(contiguous_reducel333_u32)
        /*17c0*/ 	.word	0x0000001c


	//----- nvinfo : EIATTR_FRAME_SIZE
	.align		4
.L_1013:
        /*17c4*/ 	.byte	0x04, 0x11
        /*17c6*/ 	.short	(.L_1015 - .L_1014)
	.align		4
.L_1014:
        /*17c8*/ 	.word	index@(contiguous_reducel333_u32)
        /*17cc*/ 	.word	0x00000000


	//----- nvinfo : EIATTR_REGCOUNT
	.align		4
.L_1015:
        /*17d0*/ 	.byte	0x04, 0x2f
        /*17d2*/ 	.short	(.L_1017 - .L_1016)
	.align		4
.L_1016:
        /*17d4*/ 	.word	index@(contiguous_reducel3_u64)
        /*17d8*/ 	.word	0x00000022


	//----- nvinfo : EIATTR_FRAME_SIZE
	.align		4
.L_1017:
        /*17dc*/ 	.byte	0x04, 0x11
        /*17de*/ 	.short	(.L_1019 - .L_1018)
	.align		4
.L_1018:
        /*17e0*/ 	.word	index@($contiguous_reducel3_u64$__internal_accurate_pow)
        /*17e4*/ 	.word	0x00000000


	//----- nvinfo : EIATTR_FRAME_SIZE
	.align		4
.L_1019:
        /*17e8*/ 	.byte	0x04, 0x11
        /*17ea*/ 	.short	(.L_1021 - .L_1020)
	.align		4
.L_1020:
        /*17ec*/ 	.word	index@(contiguous_reducel3_u64)
        /*17f0*/ 	.word	0x00000000


	//----- nvinfo : EIATTR_REGCOUNT
	.align		4
.L_1021:
        /*17f4*/ 	.byte	0x04, 0x2f
        /*17f6*/ 	.short	(.L_1023 - .L_1022)
	.align		4
.L_1022:
        /*17f8*/ 	.word	index@(contiguous_cumulate_reducel3_u64)
        /*17fc*/ 	.word	0x00000010


	//----- nvinfo : EIATTR_FRAME_SIZE
	.align		4
.L_1023:
        /*1800*/ 	.byte	0x04, 0x11
        /*1802*/ 	.short	(.L_1025 - .L_1024)
	.align		4
.L_1024:
        /*1804*/ 	.word	index@(contiguous_cumulate_reducel3_u64)
        /*1808*/ 	.word	0x00000000


	//----- nvinfo : EIATTR_REGCOUNT
	.align		4
.L_1025:
        /*180c*/ 	.byte	0x04, 0x2f
        /*180e*/ 	.short	(.L_1027 - .L_1026)
	.align		4
.L_1026:
        /*1810*/ 	.word	index@(uncontiguous_reducel3_u64)
        /*1814*/ 	.word	0x0000002e


	//----- nvinfo : EIATTR_FRAME_SIZE
	.align		4
.L_1027:
        /*1818*/ 	.byte	0x04, 0x11
        /*181a*/ 	.short	(.L_1029 - .L_1028)
	.align		4
.L_1028:
        /*181c*/ 	.word	index@($uncontiguous_reducel3_u64$__internal_accurate_pow)
        /*1820*/ 	.word	0x00000000


	//----- nvinfo : EIATTR_FRAME_SIZE
	.align		4
.L_1029:
        /*1824*/ 	.byte	0x04, 0x11
        /*1826*/ 	.short	(.L_1031 - .L_1030)
	.align		4
.L_1030:
        /*1828*/ 	.word	index@($__internal_39_$__cuda_sm20_rem_s64)
        /*182c*/ 	.word	0x00000000


	//----- nvinfo : EIATTR_FRAME_SIZE
	.align		4
.L_1031:
        /*1830*/ 	.byte	0x04, 0x11
        /*1832*/ 	.short	(.L_1033 - .L_1032)
	.align		4
.L_1032:
        /*1834*/ 	.word	index@($__internal_38_$__cuda_sm20_div_s64)
        /*1838*/ 	.word	0x00000000


	//----- nvinfo : EIATTR_FRAME_SIZE
	.align		4
.L_1033:
        /*183c*/ 	.byte	0x04, 0x11
        /*183e*/ 	.short	(.L_1035 - .L_1034)
	.align		4
.L_1034:
        /*1840*/ 	.word	index@(uncontiguous_reducel3_u64)
        /*1844*/ 	.word	0x00000000


	//----- nvinfo : EIATTR_REGCOUNT
	.align		4
.L_1035:
        /*1848*/ 	.byte	0x04, 0x2f
        /*184a*/ 	.short	(.L_1037 - .L_1036)
	.align		4
.L_1036:
        /*184c*/ 	.word	index@(uncontiguous_cumulate_reducel3_u64)
        /*1850*/ 	.word	0x0000002e


	//----- nvinfo : EIATTR_FRAME_SIZE
	.align		4
.L_1037:
        /*1854*/ 	.byte	0x04, 0x11
        /*1856*/ 	.short	(.L_1039 - .L_1038)
	.align		4
.L_1038:
        /*1858*/ 	.word	index@($__internal_37_$__cuda_sm20_rem_s64)
        /*185c*/ 	.word	0x00000000


	//----- nvinfo : EIATTR_FRAME_SIZE
	.align		4
.L_1039:
        /*1860*/ 	.byte	0x04, 0x11
        /*1862*/ 	.short	(.L_1041 - .L_1040)
	.align		4
.L_1040:
        /*1864*/ 	.word	index@($__internal_36_$__cuda_sm20_div_s64)
        /*1868*/ 	.word	0x00000000


	//----- nvinfo : EIATTR_FRAME_SIZE
	.align		4
.L_1041:
        /*186c*/ 	.byte	0x04, 0x11
        /*186e*/ 	.short	(.L_1043 - .L_1042)
	.align		4
.L_1042:
        /*1870*/ 	.word	index@(uncontiguous_cumulate_reducel3_u64)
        /*1874*/ 	.word	0x00000000


	//----- nvinfo : EIATTR_REGCOUNT
	.align		4
.L_1043:
        /*1878*/ 	.byte	0x04, 0x2f
        /*187a*/ 	.short	(.L_1045 - .L_1044)
	.align		4
.L_1044:
        /*187c*/ 	.word	index@(contiguous_reducel32_u64)
        /*1880*/ 	.word	0x00000030


	//----- nvinfo : EIATTR_FRAME_SIZE
	.align		4
.L_1045:
        /*1884*/ 	.byte	0x04, 0x11
        /*1886*/ 	.short	(.L_1047 - .L_1046)
	.align		4
.L_1046:
        /*1888*/ 	.word	index@($contiguous_reducel32_u64$__internal_accurate_pow)
        /*188c*/ 	.word	0x00000000


	//----- nvinfo : EIATTR_FRAME_SIZE
	.align		4
.L_1047:
        /*1890*/ 	.byte	0x04, 0x11
        /*1892*/ 	.short	(.L_1049 - .L_1048)
	.align		4
.L_1048:
        /*1894*/ 	.word	index@($__internal_35_$__cuda_sm20_rem_s64)
        /*1898*/ 	.word	0x00000000


	//----- nvinfo : EIATTR_FRAME_SIZE
	.align		4
.L_1049:
        /*189c*/ 	.byte	0x04, 0x11
        /*189e*/ 	.short	(.L_1051 - .L_1050)
	.align		4
.L_1050:
        /*18a0*/ 	.word	index@($__internal_34_$__cuda_sm20_div_s64)
        /*18a4*/ 	.word	0x00000000


	//----- nvinfo : EIATTR_FRAME_SIZE
	.align		4
.L_1051:
        /*18a8*/ 	.byte	0x04, 0x11
        /*18aa*/ 	.short	(.L_1053 - .L_1052)
	.align		4
.L_1052:
        /*18ac*/ 	.word	index@(contiguous_reducel32_u64)
        /*18b0*/ 	.word	0x00000000


	//----- nvinfo : EIATTR_REGCOUNT
	.align		4
.L_1053:
        /*18b4*/ 	.byte	0x04, 0x2f
        /*18b6*/ 	.short	(.L_1055 - .L_1054)
	.align		4
.L_1054:
        /*18b8*/ 	.word	index@(contiguous_reducel322_u64)
        /*18bc*/ 	.word	0x00000010


	//----- nvinfo : EIATTR_FRAME_SIZE
	.align		4
.L_1055:
        /*18c0*/ 	.byte	0x04, 0x11
        /*18c2*/ 	.short	(.L_1057 - .L_1056)
	.align		4
.L_1056:
        /*18c4*/ 	.word	index@(contiguous_reducel322_u64)
        /*18c8*/ 	.word	0x00000000


	//----- nvinfo : EIATTR_REGCOUNT
	.align		4
.L_1057:
        /*18cc*/ 	.byte	0x04, 0x2f
        /*18ce*/ 	.short	(.L_1059 - .L_1058)
	.align		4
.L_1058:
        /*18d0*/ 	.word	index@(contiguous_reducel33_u64)
        /*18d4*/ 	.word	0x0000002c


	//----- nvinfo : EIATTR_FRAME_SIZE
	.align		4
.L_1059:
        /*18d8*/ 	.byte	0x04, 0x11
        /*18da*/ 	.short	(.L_1061 - .L_1060)
	.align		4
.L_1060:
        /*18dc*/ 	.word	index@($contiguous_reducel33_u64$__internal_accurate_pow)
        /*18e0*/ 	.word	0x00000000


	//----- nvinfo : EIATTR_FRAME_SIZE
	.align		4
.L_1061:
        /*18e4*/ 	.byte	0x04, 0x11
        /*18e6*/ 	.short	(.L_1063 - .L_1062)
	.align		4
.L_1062:
        /*18e8*/ 	.word	index@($__internal_33_$__cuda_sm20_rem_s64)
        /*18ec*/ 	.word	0x00000000


	//----- nvinfo : EIATTR_FRAME_SIZE
	.align		4
.L_1063:
        /*18f0*/ 	.byte	0x04, 0x11
        /*18f2*/ 	.short	(.L_1065 - .L_1064)
	.align		4
.L_1064:
        /*18f4*/ 	.word	index@($__internal_32_$__cuda_sm20_div_s64)
        /*18f8*/ 	.word	0x00000000


	//----- nvinfo : EIATTR_FRAME_SIZE
	.align		4
.L_1065:
        /*18fc*/ 	.byte	0x04, 0x11
        /*18fe*/ 	.short	(.L_1067 - .L_1066)
	.align		4
.L_1066:
        /*1900*/ 	.word	index@(contiguous_reducel33_u64)
        /*1904*/ 	.word	0x00000000


	//----- nvinfo : EIATTR_REGCOUNT
	.align		4
.L_1067:
        /*1908*/ 	.byte	0x04, 0x2f
        /*190a*/ 	.short	(.L_1069 - .L_1068)
	.align		4
.L_1068:
        /*190c*/ 	.word	index@(contiguous_reducel333_u64)
        /*1910*/ 	.word	0x00000020


	//----- nvinfo : EIATTR_FRAME_SIZE
	.align		4
.L_1069:
        /*1914*/ 	.byte	0x04, 0x11
        /*1916*/ 	.short	(.L_1071 - .L_1070)
	.align		4
.L_1070:
        /*1918*/ 	.word	index@(contiguous_reducel333_u64)
        /*191c*/ 	.word	0x00000000


	//----- nvinfo : EIATTR_REGCOUNT
	.align		4
.L_1071:
        /*1920*/ 	.byte	0x04, 0x2f
        /*1922*/ 	.short	(.L_1073 - .L_1072)
	.align		4
.L_1072:
        /*1924*/ 	.word	index@(contiguous_reducel3_f32)
        /*1928*/ 	.word	0x00000014


	//----- nvinfo : EIATTR_FRAME_SIZE
	.align		4
.L_1073:
        /*192c*/ 	.byte	0x04, 0x11
        /*192e*/ 	.short	(.L_1075 - .L_1074)
	.align		4
.L_1074:
        /*1930*/ 	.word	index@(contiguous_reducel3_f32)
        /*1934*/ 	.word	0x00000000


	//----- nvinfo : EIATTR_REGCOUNT
	.align		4
.L_1075:
        /*1938*/ 	.byte	0x04, 0x2f
        /*193a*/ 	.short	(.L_1077 - .L_1076)
	.align		4
.L_1076:
        /*193c*/ 	.word	index@(contiguous_cumulate_reducel3_f32)
        /*1940*/ 	.word	0x0000000d


	//----- nvinfo : EIATTR_FRAME_SIZE
	.align		4
.L_1077:
        /*1944*/ 	.byte	0x04, 0x11
        /*1946*/ 	.short	(.L_1079 - .L_1078)
	.align		4
.L_1078:
        /*1948*/ 	.word	index@(contiguous_cumulate_reducel3_f32)
        /*194c*/ 	.word	0x00000000


	//----- nvinfo : EIATTR_REGCOUNT
	.align		4
.L_1079:
        /*1950*/ 	.byte	0x04, 0x2f
        /*1952*/ 	.short	(.L_1081 - .L_1080)
	.align		4
.L_1080:
        /*1954*/ 	.word	index@(uncontiguous_reducel3_f32)
        /*1958*/ 	.word	0x0000002e


	//----- nvinfo : EIATTR_FRAME_SIZE
	.align		4
.L_1081:
        /*195c*/ 	.byte	0x04, 0x11
        /*195e*/ 	.short	(.L_1083 - .L_1082)
	.align		4
.L_1082:
        /*1960*/ 	.word	index@($__internal_31_$__cuda_sm20_rem_s64)
        /*1964*/ 	.word	0x00000000


	//----- nvinfo : EIATTR_FRAME_SIZE
	.align		4
.L_1083:
        /*1968*/ 	.byte	0x04, 0x11
        /*196a*/ 	.short	(.L_1085 - .L_1084)
	.align		4
.L_1084:
        /*196c*/ 	.word	index@($__internal_30_$__cuda_sm20_div_s64)
        /*1970*/ 	.word	0x00000000


	//----- nvinfo : EIATTR_FRAME_SIZE
	.align		4
.L_1085:
        /*1974*/ 	.byte	0x04, 0x11
        /*1976*/ 	.short	(.L_1087 - .L_1086)
	.align		4
.L_1086:
        /*1978*/ 	.word	index@(uncontiguous_reducel3_f32)
        /*197c*/ 	.word	0x00000000


	//----- nvinfo : EIATTR_REGCOUNT
	.align		4
.L_1087:
        /*1980*/ 	.byte	0x04, 0x2f
        /*1982*/ 	.short	(.L_1089 - .L_1088)
	.align		4
.L_1088:
        /*1984*/ 	.word	index@(uncontiguous_cumulate_reducel3_f32)
        /*1988*/ 	.word	0x0000002e


	//----- nvinfo : EIATTR_FRAME_SIZE
	.align		4
.L_1089:
        /*198c*/ 	.byte	0x04, 0x11
        /*198e*/ 	.short	(.L_1091 - .L_1090)
	.align		4
.L_1090:
        /*1990*/ 	.word	index@($__internal_29_$__cuda_sm20_rem_s64)
        /*1994*/ 	.word	0x00000000


	//----- nvinfo : EIATTR_FRAME_SIZE
	.align		4
.L_1091:
        /*1998*/ 	.byte	0x04, 0x11
        /*199a*/ 	.short	(.L_1093 - .L_1092)
	.align		4
.L_1092:
        /*199c*/ 	.word	index@($__internal_28_$__cuda_sm20_div_s64)
        /*19a0*/ 	.word	0x00000000


	//----- nvinfo : EIATTR_FRAME_SIZE
	.align		4
.L_1093:
        /*19a4*/ 	.byte	0x04, 0x11
        /*19a6*/ 	.short	(.L_1095 - .L_1094)
	.align		4
.L_1094:
        /*19a8*/ 	.word	index@(uncontiguous_cumulate_reducel3_f32)
        /*19ac*/ 	.word	0x00000000


	//----- nvinfo : EIATTR_REGCOUNT
	.align		4
.L_1095:
        /*19b0*/ 	.byte	0x04, 0x2f
        /*19b2*/ 	.short	(.L_1097 - .L_1096)
	.align		4
.L_1096:
        /*19b4*/ 	.word	index@(contiguous_reducel32_f32)
        /*19b8*/ 	.word	0x00000030


	//----- nvinfo : EIATTR_FRAME_SIZE
	.align		4
.L_1097:
        /*19bc*/ 	.byte	0x04, 0x11
        /*19be*/ 	.short	(.L_1099 - .L_1098)
	.align		4
.L_1098:
        /*19c0*/ 	.word	index@($__internal_27_$__cuda_sm20_rem_s64)
        /*19c4*/ 	.word	0x00000000


	//----- nvinfo : EIATTR_FRAME_SIZE
	.align		4
.L_1099:
        /*19c8*/ 	.byte	0x04, 0x11
        /*19ca*/ 	.short	(.L_1101 - .L_1100)
	.align		4
.L_1100:
        /*19cc*/ 	.word	index@($__internal_26_$__cuda_sm20_div_s64)
        /*19d0*/ 	.word	0x00000000


	//----- nvinfo : EIATTR_FRAME_SIZE
	.align		4
.L_1101:
        /*19d4*/ 	.byte	0x04, 0x11
        /*19d6*/ 	.short	(.L_1103 - .L_1102)
	.align		4
.L_1102:
        /*19d8*/ 	.word	index@(contiguous_reducel32_f32)
        /*19dc*/ 	.word	0x00000000


	//----- nvinfo : EIATTR_REGCOUNT
	.align		4
.L_1103:
        /*19e0*/ 	.byte	0x04, 0x2f
        /*19e2*/ 	.short	(.L_1105 - .L_1104)
	.align		4
.L_1104:
        /*19e4*/ 	.word	index@(contiguous_reducel322_f32)
        /*19e8*/ 	.word	0x00000012


	//----- nvinfo : EIATTR_FRAME_SIZE
	.align		4
.L_1105:
        /*19ec*/ 	.byte	0x04, 0x11
        /*19ee*/ 	.short	(.L_1107 - .L_1106)
	.align		4
.L_1106:
        /*19f0*/ 	.word	index@(contiguous_reducel322_f32)
        /*19f4*/ 	.word	0x00000000


	//----- nvinfo : EIATTR_REGCOUNT
	.align		4
.L_1107:
        /*19f8*/ 	.byte	0x04, 0x2f
        /*19fa*/ 	.short	(.L_1109 - .L_1108)
	.align		4
.L_1108:
        /*19fc*/ 	.word	index@(contiguous_reducel33_f32)
        /*1a00*/ 	.word	0x0000002c


	//----- nvinfo : EIATTR_FRAME_SIZE
	.align		4
.L_1109:
        /*1a04*/ 	.byte	0x04, 0x11
        /*1a06*/ 	.short	(.L_1111 - .L_1110)
	.align		4
.L_1110:
        /*1a08*/ 	.word	index@($__internal_25_$__cuda_sm20_rem_s64)
        /*1a0c*/ 	.word	0x00000000


	//----- nvinfo : EIATTR_FRAME_SIZE
	.align		4
.L_1111:
        /*1a10*/ 	.byte	0x04, 0x11
        /*1a12*/ 	.short	(.L_1113 - .L_1112)
	.align		4
.L_1112:
        /*1a14*/ 	.word	index@($__internal_24_$__cuda_sm20_div_s64)
        /*1a18*/ 	.word	0x00000000


	//----- nvinfo : EIATTR_FRAME_SIZE
	.align		4
.L_1113:
        /*1a1c*/ 	.byte	0x04, 0x11
        /*1a1e*/ 	.short	(.L_1115 - .L_1114)
	.align		4
.L_1114:
        /*1a20*/ 	.word	index@(contiguous_reducel33_f32)
        /*1a24*/ 	.word	0x00000000


	//----- nvinfo : EIATTR_REGCOUNT
	.align		4
.L_1115:
        /*1a28*/ 	.byte	0x04, 0x2f
        /*1a2a*/ 	.short	(.L_1117 - .L_1116)
	.align		4
.L_1116:
        /*1a2c*/ 	.word	index@(contiguous_reducel333_f32)
        /*1a30*/ 	.word	0x0000001c


	//----- nvinfo : EIATTR_FRAME_SIZE
	.align		4
.L_1117:
        /*1a34*/ 	.byte	0x04, 0x11
        /*1a36*/ 	.short	(.L_1119 - .L_1118)
	.align		4
.L_1118:
        /*1a38*/ 	.word	index@(contiguous_reducel333_f32)
        /*1a3c*/ 	.word	0x00000000


	//----- nvinfo : EIATTR_REGCOUNT
	.align		4
.L_1119:
        /*1a40*/ 	.byte	0x04, 0x2f
        /*1a42*/ 	.short	(.L_1121 - .L_1120)
	.align		4
.L_1120:
        /*1a44*/ 	.word	index@(contiguous_reducel3_f64)
        /*1a48*/ 	.word	0x00000020


	//----- nvinfo : EIATTR_FRAME_SIZE
	.align		4
.L_1121:
        /*1a4c*/ 	.byte	0x04, 0x11
        /*1a4e*/ 	.short	(.L_1123 - .L_1122)
	.align		4
.L_1122:
        /*1a50*/ 	.word	index@($contiguous_reducel3_f64$__internal_accurate_pow)
        /*1a54*/ 	.word	0x00000000


	//----- nvinfo : EIATTR_FRAME_SIZE
	.align		4
.L_1123:
        /*1a58*/ 	.byte	0x04, 0x11
        /*1a5a*/ 	.short	(.L_1125 - .L_1124)
	.align		4
.L_1124:
        /*1a5c*/ 	.word	index@(contiguous_reducel3_f64)
        /*1a60*/ 	.word	0x00000000


	//----- nvinfo : EIATTR_REGCOUNT
	.align		4
.L_1125:
        /*1a64*/ 	.byte	0x04, 0x2f
        /*1a66*/ 	.short	(.L_1127 - .L_1126)
	.align		4
.L_1126:
        /*1a68*/ 	.word	index@(contiguous_cumulate_reducel3_f64)
        /*1a6c*/ 	.word	0x00000010


	//----- nvinfo : EIATTR_FRAME_SIZE
	.align		4
.L_1127:
        /*1a70*/ 	.byte	0x04, 0x11
        /*1a72*/ 	.short	(.L_1129 - .L_1128)
	.align		4
.L_1128:
        /*1a74*/ 	.word	index@(contiguous_cumulate_reducel3_f64)
        /*1a78*/ 	.word	0x00000000


	//----- nvinfo : EIATTR_REGCOUNT
	.align		4
.L_1129:
        /*1a7c*/ 	.byte	0x04, 0x2f
        /*1a7e*/ 	.short	(.L_1131 - .L_1130)
	.align		4
.L_1130:
        /*1a80*/ 	.word	index@(uncontiguous_reducel3_f64)
        /*1a84*/ 	.word	0x0000002e


	//----- nvinfo : EIATTR_FRAME_SIZE
	.align		4
.L_1131:
        /*1a88*/ 	.byte	0x04, 0x11
        /*1a8a*/ 	.short	(.L_1133 - .L_1132)
	.align		4
.L_1132:
        /*1a8c*/ 	.word	index@($uncontiguous_reducel3_f64$__internal_accurate_pow)
        /*1a90*/ 	.word	0x00000000


	//----- nvinfo : EIATTR_FRAME_SIZE
	.align		4
.L_1133:
        /*1a94*/ 	.byte	0x04, 0x11
        /*1a96*/ 	.short	(.L_1135 - .L_1134)
	.align		4
.L_1134:
        /*1a98*/ 	.word	index@($__internal_23_$__cuda_sm20_rem_s64)
        /*1a9c*/ 	.word	0x00000000


	//----- nvinfo : EIATTR_FRAME_SIZE
	.align		4
.L_1135:
        /*1aa0*/ 	.byte	0x04, 0x11
        /*1aa2*/ 	.short	(.L_1137 - .L_1136)
	.align		4
.L_1136:
        /*1aa4*/ 	.word	index@($__internal_22_$__cuda_sm20_div_s64)
        /*1aa8*/ 	.word	0x00000000


	//----- nvinfo : EIATTR_FRAME_SIZE
	.align		4
.L_1137:
        /*1aac*/ 	.byte	0x04, 0x11
        /*1aae*/ 	.short	(.L_1139 - .L_1138)
	.align		4
.L_1138:
        /*1ab0*/ 	.word	index@(uncontiguous_reducel3_f64)
        /*1ab4*/ 	.word	0x00000000


	//----- nvinfo : EIATTR_REGCOUNT
	.align		4
.L_1139:
        /*1ab8*/ 	.byte	0x04, 0x2f
        /*1aba*/ 	.short	(.L_1141 - .L_1140)
	.align		4
.L_1140:
        /*1abc*/ 	.word	index@(uncontiguous_cumulate_reducel3_f64)
        /*1ac0*/ 	.word	0x0000002e


	//----- nvinfo : EIATTR_FRAME_SIZE
	.align		4
.L_1141:
        /*1ac4*/ 	.byte	0x04, 0x11
        /*1ac6*/ 	.short	(.L_1143 - .L_1142)
	.align		4
.L_1142:
        /*1ac8*/ 	.word	index@($__internal_21_$__cuda_sm20_rem_s64)
        /*1acc*/ 	.word	0x00000000


	//----- nvinfo : EIATTR_FRAME_SIZE
	.align		4
.L_1143:
        /*1ad0*/ 	.byte	0x04, 0x11
        /*1ad2*/ 	.short	(.L_1145 - .L_1144)
	.align		4
.L_1144:
        /*1ad4*/ 	.word	index@($__internal_20_$__cuda_sm20_div_s64)
        /*1ad8*/ 	.word	0x00000000


	//----- nvinfo : EIATTR_FRAME_SIZE
	.align		4
.L_1145:
        /*1adc*/ 	.byte	0x04, 0x11
        /*1ade*/ 	.short	(.L_1147 - .L_1146)
	.align		4
.L_1146:
        /*1ae0*/ 	.word	index@(uncontiguous_cumulate_reducel3_f64)
        /*1ae4*/ 	.word	0x00000000


	//----- nvinfo : EIATTR_REGCOUNT
	.align		4
.L_1147:
        /*1ae8*/ 	.byte	0x04, 0x2f
        /*1aea*/ 	.short	(.L_1149 - .L_1148)
	.align		4
.L_1148:
        /*1aec*/ 	.word	index@(contiguous_reducel32_f64)
        /*1af0*/ 	.word	0x00000030


	//----- nvinfo : EIATTR_FRAME_SIZE
	.align		4
.L_1149:
        /*1af4*/ 	.byte	0x04, 0x11
        /*1af6*/ 	.short	(.L_1151 - .L_1150)
	.align		4
.L_1150:
        /*1af8*/ 	.word	index@($contiguous_reducel32_f64$__internal_accurate_pow)
        /*1afc*/ 	.word	0x00000000


	//----- nvinfo : EIATTR_FRAME_SIZE
	.align		4
.L_1151:
        /*1b00*/ 	.byte	0x04, 0x11
        /*1b02*/ 	.short	(.L_1153 - .L_1152)
	.align		4
.L_1152:
        /*1b04*/ 	.word	index@($__internal_19_$__cuda_sm20_rem_s64)
        /*1b08*/ 	.word	0x00000000


	//----- nvinfo : EIATTR_FRAME_SIZE
	.align		4
.L_1153:
        /*1b0c*/ 	.byte	0x04, 0x11
        /*1b0e*/ 	.short	(.L_1155 - .L_1154)
	.align		4
.L_1154:
        /*1b10*/ 	.word	index@($__internal_18_$__cuda_sm20_div_s64)
        /*1b14*/ 	.word	0x00000000


	//----- nvinfo : EIATTR_FRAME_SIZE
	.align		4
.L_1155:
        /*1b18*/ 	.byte	0x04, 0x11
        /*1b1a*/ 	.short	(.L_1157 - .L_1156)
	.align		4
.L_1156:
        /*1b1c*/ 	.word	index@(contiguous_reducel32_f64)
        /*1b20*/ 	.word	0x00000000


	//----- nvinfo : EIATTR_REGCOUNT
	.align		4
.L_1157:
        /*1b24*/ 	.byte	0x04, 0x2f
        /*1b26*/ 	.short	(.L_1159 - .L_1158)
	.align		4
.L_1158:
        /*1b28*/ 	.word	index@(contiguous_reducel322_f64)
        /*1b2c*/ 	.word	0x00000012


	//----- nvinfo : EIATTR_FRAME_SIZE
	.align		4
.L_1159:
        /*1b30*/ 	.byte	0x04, 0x11
        /*1b32*/ 	.short	(.L_1161 - .L_1160)
	.align		4
.L_1160:
        /*1b34*/ 	.word	index@(contiguous_reducel322_f64)
        /*1b38*/ 	.word	0x00000000


	//----- nvinfo : EIATTR_REGCOUNT
	.align		4
.L_1161:
        /*1b3c*/ 	.byte	0x04, 0x2f
        /*1b3e*/ 	.short	(.L_1163 - .L_1162)
	.align		4
.L_1162:
        /*1b40*/ 	.word	index@(contiguous_reducel33_f64)
        /*1b44*/ 	.word	0x0000002c


	//----- nvinfo : EIATTR_FRAME_SIZE
	.align		4
.L_1163:
        /*1b48*/ 	.byte	0x04, 0x11
        /*1b4a*/ 	.short	(.L_1165 - .L_1164)
	.align		4
.L_1164:
        /*1b4c*/ 	.word	index@($contiguous_reducel33_f64$__internal_accurate_pow)
        /*1b50*/ 	.word	0x00000000


	//----- nvinfo : EIATTR_FRAME_SIZE
	.align		4
.L_1165:
        /*1b54*/ 	.byte	0x04, 0x11
        /*1b56*/ 	.short	(.L_1167 - .L_1166)
	.align		4
.L_1166:
        /*1b58*/ 	.word	index@($__internal_17_$__cuda_sm20_rem_s64)
        /*1b5c*/ 	.word	0x00000000


	//----- nvinfo : EIATTR_FRAME_SIZE
	.align		4
.L_1167:
        /*1b60*/ 	.byte	0x04, 0x11
        /*1b62*/ 	.short	(.L_1169 - .L_1168)
	.align		4
.L_1168:
        /*1b64*/ 	.word	index@($__internal_16_$__cuda_sm20_div_s64)
        /*1b68*/ 	.word	0x00000000


	//----- nvinfo : EIATTR_FRAME_SIZE
	.align		4
.L_1169:
        /*1b6c*/ 	.byte	0x04, 0x11
        /*1b6e*/ 	.short	(.L_1171 - .L_1170)
	.align		4
.L_1170:
        /*1b70*/ 	.word	index@(contiguous_reducel33_f64)
        /*1b74*/ 	.word	0x00000000


	//----- nvinfo : EIATTR_REGCOUNT
	.align		4
.L_1171:
        /*1b78*/ 	.byte	0x04, 0x2f
        /*1b7a*/ 	.short	(.L_1173 - .L_1172)
	.align		4
.L_1172:
        /*1b7c*/ 	.word	index@(contiguous_reducel333_f64)
        /*1b80*/ 	.word	0x00000020


	//----- nvinfo : EIATTR_FRAME_SIZE
	.align		4
.L_1173:
        /*1b84*/ 	.byte	0x04, 0x11
        /*1b86*/ 	.short	(.L_1175 - .L_1174)
	.align		4
.L_1174:
        /*1b88*/ 	.word	index@(contiguous_reducel333_f64)
        /*1b8c*/ 	.word	0x00000000


	//----- nvinfo : EIATTR_REGCOUNT
	.align		4
.L_1175:
        /*1b90*/ 	.byte	0x04, 0x2f
        /*1b92*/ 	.short	(.L_1177 - .L_1176)
	.align		4
.L_1176:
        /*1b94*/ 	.word	index@(contiguous_reducel3_f16)
        /*1b98*/ 	.word	0x00000012


	//----- nvinfo : EIATTR_FRAME_SIZE
	.align		4
.L_1177:
        /*1b9c*/ 	.byte	0x04, 0x11
        /*1b9e*/ 	.short	(.L_1179 - .L_1178)
	.align		4
.L_1178:
        /*1ba0*/ 	.word	index@(contiguous_reducel3_f16)
        /*1ba4*/ 	.word	0x00000000


	//----- nvinfo : EIATTR_REGCOUNT
	.align		4
.L_1179:
        /*1ba8*/ 	.byte	0x04, 0x2f
        /*1baa*/ 	.short	(.L_1181 - .L_1180)
	.align		4
.L_1180:
        /*1bac*/ 	.word	index@(contiguous_cumulate_reducel3_f16)
        /*1bb0*/ 	.word	0x0000000e


	//----- nvinfo : EIATTR_FRAME_SIZE
	.align		4
.L_1181:
        /*1bb4*/ 	.byte	0x04, 0x11
        /*1bb6*/ 	.short	(.L_1183 - .L_1182)
	.align		4
.L_1182:
        /*1bb8*/ 	.word	index@(contiguous_cumulate_reducel3_f16)
        /*1bbc*/ 	.word	0x00000000


	//----- nvinfo : EIATTR_REGCOUNT
	.align		4
.L_1183:
        /*1bc0*/ 	.byte	0x04, 0x2f
        /*1bc2*/ 	.short	(.L_1185 - .L_1184)
	.align		4
.L_1184:
        /*1bc4*/ 	.word	index@(uncontiguous_reducel3_f16)
        /*1bc8*/ 	.word	0x00000030


	//----- nvinfo : EIATTR_FRAME_SIZE
	.align		4
.L_1185:
        /*1bcc*/ 	.byte	0x04, 0x11
        /*1bce*/ 	.short	(.L_1187 - .L_1186)
	.align		4
.L_1186:
        /*1bd0*/ 	.word	index@($__internal_15_$__cuda_sm20_rem_s64)
        /*1bd4*/ 	.word	0x00000000


	//----- nvinfo : EIATTR_FRAME_SIZE
	.align		4
.L_1187:
        /*1bd8*/ 	.byte	0x04, 0x11
        /*1bda*/ 	.short	(.L_1189 - .L_1188)
	.align		4
.L_1188:
        /*1bdc*/ 	.word	index@($__internal_14_$__cuda_sm20_div_s64)
        /*1be0*/ 	.word	0x00000000


	//----- nvinfo : EIATTR_FRAME_SIZE
	.align		4
.L_1189:
        /*1be4*/ 	.byte	0x04, 0x11
        /*1be6*/ 	.short	(.L_1191 - .L_1190)
	.align		4
.L_1190:
        /*1be8*/ 	.word	index@(uncontiguous_reducel3_f16)
        /*1bec*/ 	.word	0x00000000


	//----- nvinfo : EIATTR_REGCOUNT
	.align		4
.L_1191:
        /*1bf0*/ 	.byte	0x04, 0x2f
        /*1bf2*/ 	.short	(.L_1193 - .L_1192)
	.align		4
.L_1192:
        /*1bf4*/ 	.word	index@(uncontiguous_cumulate_reducel3_f16)
        /*1bf8*/ 	.word	0x00000030


	//----- nvinfo : EIATTR_FRAME_SIZE
	.align		4
.L_1193:
        /*1bfc*/ 	.byte	0x04, 0x11
        /*1bfe*/ 	.short	(.L_1195 - .L_1194)
	.align		4
.L_1194:
        /*1c00*/ 	.word	index@($__internal_13_$__cuda_sm20_rem_s64)
        /*1c04*/ 	.word	0x00000000


	//----- nvinfo : EIATTR_FRAME_SIZE
	.align		4
.L_1195:
        /*1c08*/ 	.byte	0x04, 0x11
        /*1c0a*/ 	.short	(.L_1197 - .L_1196)
	.align		4
.L_1196:
        /*1c0c*/ 	.word	index@($__internal_12_$__cuda_sm20_div_s64)
        /*1c10*/ 	.word	0x00000000


	//----- nvinfo : EIATTR_FRAME_SIZE
	.align		4
.L_1197:
        /*1c14*/ 	.byte	0x04, 0x11
        /*1c16*/ 	.short	(.L_1199 - .L_1198)
	.align		4
.L_1198:
        /*1c18*/ 	.word	index@(uncontiguous_cumulate_reducel3_f16)
        /*1c1c*/ 	.word	0x00000000


	//----- nvinfo : EIATTR_REGCOUNT
	.align		4
.L_1199:
        /*1c20*/ 	.byte	0x04, 0x2f
        /*1c22*/ 	.short	(.L_1201 - .L_1200)
	.align		4
.L_1200:
        /*1c24*/ 	.word	index@(contiguous_reducel32_f16)
        /*1c28*/ 	.word	0x00000030


	//----- nvinfo : EIATTR_FRAME_SIZE
	.align		4
.L_1201:
        /*1c2c*/ 	.byte	0x04, 0x11
        /*1c2e*/ 	.short	(.L_1203 - .L_1202)
	.align		4
.L_1202:
        /*1c30*/ 	.word	index@($__internal_11_$__cuda_sm20_rem_s64)
        /*1c34*/ 	.word	0x00000000


	//----- nvinfo : EIATTR_FRAME_SIZE
	.align		4
.L_1203:
        /*1c38*/ 	.byte	0x04, 0x11
        /*1c3a*/ 	.short	(.L_1205 - .L_1204)
	.align		4
.L_1204:
        /*1c3c*/ 	.word	index@($__internal_10_$__cuda_sm20_div_s64)
        /*1c40*/ 	.word	0x00000000


	//----- nvinfo : EIATTR_FRAME_SIZE
	.align		4
.L_1205:
        /*1c44*/ 	.byte	0x04, 0x11
        /*1c46*/ 	.short	(.L_1207 - .L_1206)
	.align		4
.L_1206:
        /*1c48*/ 	.word	index@(contiguous_reducel32_f16)
        /*1c4c*/ 	.word	0x00000000


	//----- nvinfo : EIATTR_REGCOUNT
	.align		4
.L_1207:
        /*1c50*/ 	.byte	0x04, 0x2f
        /*1c52*/ 	.short	(.L_1209 - .L_1208)
	.align		4
.L_1208:
        /*1c54*/ 	.word	index@(contiguous_reducel322_f16)
        /*1c58*/ 	.word	0x00000010


	//----- nvinfo : EIATTR_FRAME_SIZE
	.align		4
.L_1209:
        /*1c5c*/ 	.byte	0x04, 0x11
        /*1c5e*/ 	.short	(.L_1211 - .L_1210)
	.align		4
.L_1210:
        /*1c60*/ 	.word	index@(contiguous_reducel322_f16)
        /*1c64*/ 	.word	0x00000000


	//----- nvinfo : EIATTR_REGCOUNT
	.align		4
.L_1211:
        /*1c68*/ 	.byte	0x04, 0x2f
        /*1c6a*/ 	.short	(.L_1213 - .L_1212)
	.align		4
.L_1212:
        /*1c6c*/ 	.word	index@(contiguous_reducel33_f16)
        /*1c70*/ 	.word	0x0000002c


	//----- nvinfo : EIATTR_FRAME_SIZE
	.align		4
.L_1213:
        /*1c74*/ 	.byte	0x04, 0x11
        /*1c76*/ 	.short	(.L_1215 - .L_1214)
	.align		4
.L_1214:
        /*1c78*/ 	.word	index@($__internal_9_$__cuda_sm20_rem_s64)
        /*1c7c*/ 	.word	0x00000000


	//----- nvinfo : EIATTR_FRAME_SIZE
	.align		4
.L_1215:
        /*1c80*/ 	.byte	0x04, 0x11
        /*1c82*/ 	.short	(.L_1217 - .L_1216)
	.align		4
.L_1216:
        /*1c84*/ 	.word	index@($__internal_8_$__cuda_sm20_div_s64)
        /*1c88*/ 	.word	0x00000000


	//----- nvinfo : EIATTR_FRAME_SIZE
	.align		4
.L_1217:
        /*1c8c*/ 	.byte	0x04, 0x11
        /*1c8e*/ 	.short	(.L_1219 - .L_1218)
	.align		4
.L_1218:
        /*1c90*/ 	.word	index@(contiguous_reducel33_f16)
        /*1c94*/ 	.word	0x00000000


	//----- nvinfo : EIATTR_REGCOUNT
	.align		4
.L_1219:
        /*1c98*/ 	.byte	0x04, 0x2f
        /*1c9a*/ 	.short	(.L_1221 - .L_1220)
	.align		4
.L_1220:
        /*1c9c*/ 	.word	index@(contiguous_reducel333_f16)
        /*1ca0*/ 	.word	0x00000020


	//----- nvinfo : EIATTR_FRAME_SIZE
	.align		4
.L_1221:
        /*1ca4*/ 	.byte	0x04, 0x11
        /*1ca6*/ 	.short	(.L_1223 - .L_1222)
	.align		4
.L_1222:
        /*1ca8*/ 	.word	index@(contiguous_reducel333_f16)
        /*1cac*/ 	.word	0x00000000


	//----- nvinfo : EIATTR_REGCOUNT
	.align		4
.L_1223:
        /*1cb0*/ 	.byte	0x04, 0x2f
        /*1cb2*/ 	.short	(.L_1225 - .L_1224)
	.align		4
.L_1224:
        /*1cb4*/ 	.word	index@(contiguous_reducel3_bf16)
        /*1cb8*/ 	.word	0x00000012


	//----- nvinfo : EIATTR_FRAME_SIZE
	.align		4
.L_1225:
        /*1cbc*/ 	.byte	0x04, 0x11
        /*1cbe*/ 	.short	(.L_1227 - .L_1226)
	.align		4
.L_1226:
        /*1cc0*/ 	.word	index@(contiguous_reducel3_bf16)
        /*1cc4*/ 	.word	0x00000000


	//----- nvinfo : EIATTR_REGCOUNT
	.align		4
.L_1227:
        /*1cc8*/ 	.byte	0x04, 0x2f
        /*1cca*/ 	.short	(.L_1229 - .L_1228)
	.align		4
.L_1228:
        /*1ccc*/ 	.word	index@(contiguous_cumulate_reducel3_bf16)
        /*1cd0*/ 	.word	0x0000000e


	//----- nvinfo : EIATTR_FRAME_SIZE
	.align		4
.L_1229:
        /*1cd4*/ 	.byte	0x04, 0x11
        /*1cd6*/ 	.short	(.L_1231 - .L_1230)
	.align		4
.L_1230:
        /*1cd8*/ 	.word	index@(contiguous_cumulate_reducel3_bf16)
        /*1cdc*/ 	.word	0x00000000


	//----- nvinfo : EIATTR_REGCOUNT
	.align		4
.L_1231:
        /*1ce0*/ 	.byte	0x04, 0x2f
        /*1ce2*/ 	.short	(.L_1233 - .L_1232)
	.align		4
.L_1232:
        /*1ce4*/ 	.word	index@(uncontiguous_reducel3_bf16)
        /*1ce8*/ 	.word	0x00000030


	//----- nvinfo : EIATTR_FRAME_SIZE
	.align		4
.L_1233:
        /*1cec*/ 	.byte	0x04, 0x11
        /*1cee*/ 	.short	(.L_1235 - .L_1234)
	.align		4
.L_1234:
        /*1cf0*/ 	.word	index@($__internal_7_$__cuda_sm20_rem_s64)
        /*1cf4*/ 	.word	0x00000000


	//----- nvinfo : EIATTR_FRAME_SIZE
	.align		4
.L_1235:
        /*1cf8*/ 	.byte	0x04, 0x11
        /*1cfa*/ 	.short	(.L_1237 - .L_1236)
	.align		4
.L_1236:
        /*1cfc*/ 	.word	index@($__internal_6_$__cuda_sm20_div_s64)
        /*1d00*/ 	.word	0x00000000


	//----- nvinfo : EIATTR_FRAME_SIZE
	.align		4
.L_1237:
        /*1d04*/ 	.byte	0x04, 0x11
        /*1d06*/ 	.short	(.L_1239 - .L_1238)
	.align		4
.L_1238:
        /*1d08*/ 	.word	index@(uncontiguous_reducel3_bf16)
        /*1d0c*/ 	.word	0x00000000


	//----- nvinfo : EIATTR_REGCOUNT
	.align		4
.L_1239:
        /*1d10*/ 	.byte	0x04, 0x2f
        /*1d12*/ 	.short	(.L_1241 - .L_1240)
	.align		4
.L_1240:
        /*1d14*/ 	.word	index@(uncontiguous_cumulate_reducel3_bf16)
        /*1d18*/ 	.word	0x00000030


	//----- nvinfo : EIATTR_FRAME_SIZE
	.align		4
.L_1241:
        /*1d1c*/ 	.byte	0x04, 0x11
        /*1d1e*/ 	.short	(.L_1243 - .L_1242)
	.align		4
.L_1242:
        /*1d20*/ 	.word	index@($__internal_5_$__cuda_sm20_rem_s64)
        /*1d24*/ 	.word	0x00000000


	//----- nvinfo : EIATTR_FRAME_SIZE
	.align		4
.L_1243:
        /*1d28*/ 	.byte	0x04, 0x11
        /*1d2a*/ 	.short	(.L_1245 - .L_1244)
	.align		4
.L_1244:
        /*1d2c*/ 	.word	index@($__internal_4_$__cuda_sm20_div_s64)
        /*1d30*/ 	.word	0x00000000


	//----- nvinfo : EIATTR_FRAME_SIZE
	.align		4
.L_1245:
        /*1d34*/ 	.byte	0x04, 0x11
        /*1d36*/ 	.short	(.L_1247 - .L_1246)
	.align		4
.L_1246:
        /*1d38*/ 	.word	index@(uncontiguous_cumulate_reducel3_bf16)
        /*1d3c*/ 	.word	0x00000000


	//----- nvinfo : EIATTR_REGCOUNT
	.align		4
.L_1247:
        /*1d40*/ 	.byte	0x04, 0x2f
        /*1d42*/ 	.short	(.L_1249 - .L_1248)
	.align		4
.L_1248:
        /*1d44*/ 	.word	index@(contiguous_reducel32_bf16)
        /*1d48*/ 	.word	0x00000030


	//----- nvinfo : EIATTR_FRAME_SIZE
	.align		4
.L_1249:
        /*1d4c*/ 	.byte	0x04, 0x11
        /*1d4e*/ 	.short	(.L_1251 - .L_1250)
	.align		4
.L_1250:
        /*1d50*/ 	.word	index@($__internal_3_$__cuda_sm20_rem_s64)
        /*1d54*/ 	.word	0x00000000


	//----- nvinfo : EIATTR_FRAME_SIZE
	.align		4
.L_1251:
        /*1d58*/ 	.byte	0x04, 0x11
        /*1d5a*/ 	.short	(.L_1253 - .L_1252)
	.align		4
.L_1252:
        /*1d5c*/ 	.word	index@($__internal_2_$__cuda_sm20_div_s64)
        /*1d60*/ 	.word	0x00000000


	//----- nvinfo : EIATTR_FRAME_SIZE
	.align		4
.L_1253:
        /*1d64*/ 	.byte	0x04, 0x11
        /*1d66*/ 	.short	(.L_1255 - .L_1254)
	.align		4
.L_1254:
        /*1d68*/ 	.word	index@(contiguous_reducel32_bf16)
        /*1d6c*/ 	.word	0x00000000


	//----- nvinfo : EIATTR_REGCOUNT
	.align		4
.L_1255:
        /*1d70*/ 	.byte	0x04, 0x2f
        /*1d72*/ 	.short	(.L_1257 - .L_1256)
	.align		4
.L_1256:
        /*1d74*/ 	.word	index@(contiguous_reducel322_bf16)
        /*1d78*/ 	.word	0x00000010


	//----- nvinfo : EIATTR_FRAME_SIZE
	.align		4
.L_1257:
        /*1d7c*/ 	.byte	0x04, 0x11
        /*1d7e*/ 	.short	(.L_1259 - .L_1258)
	.align		4
.L_1258:
        /*1d80*/ 	.word	index@(contiguous_reducel322_bf16)
        /*1d84*/ 	.word	0x00000000


	//----- nvinfo : EIATTR_REGCOUNT
	.align		4
.L_1259:
        /*1d88*/ 	.byte	0x04, 0x2f
        /*1d8a*/ 	.short	(.L_1261 - .L_1260)
	.align		4
.L_1260:
        /*1d8c*/ 	.word	index@(contiguous_reducel33_bf16)
        /*1d90*/ 	.word	0x0000002c


	//----- nvinfo : EIATTR_FRAME_SIZE
	.align		4
.L_1261:
        /*1d94*/ 	.byte	0x04, 0x11
        /*1d96*/ 	.short	(.L_1263 - .L_1262)
	.align		4
.L_1262:
        /*1d98*/ 	.word	index@($__internal_1_$__cuda_sm20_rem_s64)
        /*1d9c*/ 	.word	0x00000000


	//----- nvinfo : EIATTR_FRAME_SIZE
	.align		4
.L_1263:
        /*1da0*/ 	.byte	0x04, 0x11
        /*1da2*/ 	.short	(.L_1265 - .L_1264)
	.align		4
.L_1264:
        /*1da4*/ 	.word	index@($__internal_0_$__cuda_sm20_div_s64)
        /*1da8*/ 	.word	0x00000000


	//----- nvinfo : EIATTR_FRAME_SIZE
	.align		4
.L_1265:
        /*1dac*/ 	.byte	0x04, 0x11
        /*1dae*/ 	.short	(.L_1267 - .L_1266)
	.align		4
.L_1266:
        /*1db0*/ 	.word	index@(contiguous_reducel33_bf16)
        /*1db4*/ 	.word	0x00000000


	//----- nvinfo : EIATTR_REGCOUNT
	.align		4
.L_1267:
        /*1db8*/ 	.byte	0x04, 0x2f
        /*1dba*/ 	.short	(.L_1269 - .L_1268)
	.align		4
.L_1268:
        /*1dbc*/ 	.word	index@(contiguous_reducel333_bf16)
        /*1dc0*/ 	.word	0x00000020


	//----- nvinfo : EIATTR_FRAME_SIZE
	.align		4
.L_1269:
        /*1dc4*/ 	.byte	0x04, 0x11
        /*1dc6*/ 	.short	(.L_1271 - .L_1270)
	.align		4
.L_1270:
        /*1dc8*/ 	.word	index@(contiguous_reducel333_bf16)
        /*1dcc*/ 	.word	0x00000000


	//----- nvinfo : EIATTR_MIN_STACK_SIZE
	.align		4
.L_1271:
        /*1dd0*/ 	.byte	0x04, 0x12
        /*1dd2*/ 	.short	(.L_1273 - .L_1272)
	.align		4
.L_1272:
        /*1dd4*/ 	.word	index@(contiguous_reducel333_bf16)
        /*1dd8*/ 	.word	0x00000000


	//----- nvinfo : EIATTR_MIN_STACK_SIZE
	.align		4
.L_1273:
        /*1ddc*/ 	.byte	0x04, 0x12
        /*1dde*/ 	.short	(.L_1275 - .L_1274)
	.align		4
.L_1274:
        /*1de0*/ 	.word	index@(contiguous_reducel33_bf16)
        /*1de4*/ 	.word	0x00000000


	//----- nvinfo : EIATTR_MIN_STACK_SIZE
	.align		4
.L_1275:
        /*1de8*/ 	.byte	0x04, 0x12
        /*1dea*/ 	.short	(.L_1277 - .L_1276)
	.align		4
.L_1276:
        /*1dec*/ 	.word	index@(contiguous_reducel322_bf16)
        /*1df0*/ 	.word	0x00000000


	//----- nvinfo : EIATTR_MIN_STACK_SIZE
	.align		4
.L_1277:
        /*1df4*/ 	.byte	0x04, 0x12
        /*1df6*/ 	.short	(.L_1279 - .L_1278)
	.align		4
.L_1278:
        /*1df8*/ 	.word	index@(contiguous_reducel32_bf16)
        /*1dfc*/ 	.word	0x00000000


	//----- nvinfo : EIATTR_MIN_STACK_SIZE
	.align		4
.L_1279:
        /*1e00*/ 	.byte	0x04, 0x12
        /*1e02*/ 	.short	(.L_1281 - .L_1280)
	.align		4
.L_1280:
        /*1e04*/ 	.word	index@(uncontiguous_cumulate_reducel3_bf16)
        /*1e08*/ 	.word	0x00000000


	//----- nvinfo : EIATTR_MIN_STACK_SIZE
	.align		4
.L_1281:
        /*1e0c*/ 	.byte	0x04, 0x12
        /*1e0e*/ 	.short	(.L_1283 - .L_1282)
	.align		4
.L_1282:
        /*1e10*/ 	.word	index@(uncontiguous_reducel3_bf16)
        /*1e14*/ 	.word	0x00000000


	//----- nvinfo : EIATTR_MIN_STACK_SIZE
	.align		4
.L_1283:
        /*1e18*/ 	.byte	0x04, 0x12
        /*1e1a*/ 	.short	(.L_1285 - .L_1284)
	.align		4
.L_1284:
        /*1e1c*/ 	.word	index@(contiguous_cumulate_reducel3_bf16)
        /*1e20*/ 	.word	0x00000000


	//----- nvinfo : EIATTR_MIN_STACK_SIZE
	.align		4
.L_1285:
        /*1e24*/ 	.byte	0x04, 0x12
        /*1e26*/ 	.short	(.L_1287 - .L_1286)
	.align		4
.L_1286:
        /*1e28*/ 	.word	index@(contiguous_reducel3_bf16)
        /*1e2c*/ 	.word	0x00000000


	//----- nvinfo : EIATTR_MIN_STACK_SIZE
	.align		4
.L_1287:
        /*1e30*/ 	.byte	0x04, 0x12
        /*1e32*/ 	.short	(.L_1289 - .L_1288)
	.align		4
.L_1288:
        /*1e34*/ 	.word	index@(contiguous_reducel333_f16)
        /*1e38*/ 	.word	0x00000000


	//----- nvinfo : EIATTR_MIN_STACK_SIZE
	.align		4
.L_1289:
        /*1e3c*/ 	.byte	0x04, 0x12
        /*1e3e*/ 	.short	(.L_1291 - .L_1290)
	.align		4
.L_1290:
        /*1e40*/ 	.word	index@(contiguous_reducel33_f16)
        /*1e44*/ 	.word	0x00000000


	//----- nvinfo : EIATTR_MIN_STACK_SIZE
	.align		4
.L_1291:
        /*1e48*/ 	.byte	0x04, 0x12
        /*1e4a*/ 	.short	(.L_1293 - .L_1292)
	.align		4
.L_1292:
        /*1e4c*/ 	.word	index@(contiguous_reducel322_f16)
        /*1e50*/ 	.word	0x00000000


	//----- nvinfo : EIATTR_MIN_STACK_SIZE
	.align		4
.L_1293:
        /*1e54*/ 	.byte	0x04, 0x12
        /*1e56*/ 	.short	(.L_1295 - .L_1294)
	.align		4
.L_1294:
        /*1e58*/ 	.word	index@(contiguous_reducel32_f16)
        /*1e5c*/ 	.word	0x00000000


	//----- nvinfo : EIATTR_MIN_STACK_SIZE
	.align		4
.L_1295:
        /*1e60*/ 	.byte	0x04, 0x12
        /*1e62*/ 	.short	(.L_1297 - .L_1296)
	.align		4
.L_1296:
        /*1e64*/ 	.word	index@(uncontiguous_cumulate_reducel3_f16)
        /*1e68*/ 	.word	0x00000000


	//----- nvinfo : EIATTR_MIN_STACK_SIZE
	.align		4
.L_1297:
        /*1e6c*/ 	.byte	0x04, 0x12
        /*1e6e*/ 	.short	(.L_1299 - .L_1298)
	.align		4
.L_1298:
        /*1e70*/ 	.word	index@(uncontiguous_reducel3_f16)
        /*1e74*/ 	.word	0x00000000


	//----- nvinfo : EIATTR_MIN_STACK_SIZE
	.align		4
.L_1299:
        /*1e78*/ 	.byte	0x04, 0x12
        /*1e7a*/ 	.short	(.L_1301 - .L_1300)
	.align		4
.L_1300:
        /*1e7c*/ 	.word	index@(contiguous_cumulate_reducel3_f16)
        /*1e80*/ 	.word	0x00000000


	//----- nvinfo : EIATTR_MIN_STACK_SIZE
	.align		4
.L_1301:
        /*1e84*/ 	.byte	0x04, 0x12
        /*1e86*/ 	.short	(.L_1303 - .L_1302)
	.align		4
.L_1302:
        /*1e88*/ 	.word	index@(contiguous_reducel3_f16)
        /*1e8c*/ 	.word	0x00000000


	//----- nvinfo : EIATTR_MIN_STACK_SIZE
	.align		4
.L_1303:
        /*1e90*/ 	.byte	0x04, 0x12
        /*1e92*/ 	.short	(.L_1305 - .L_1304)
	.align		4
.L_1304:
        /*1e94*/ 	.word	index@(contiguous_reducel333_f64)
        /*1e98*/ 	.word	0x00000000


	//----- nvinfo : EIATTR_MIN_STACK_SIZE
	.align		4
.L_1305:
        /*1e9c*/ 	.byte	0x04, 0x12
        /*1e9e*/ 	.short	(.L_1307 - .L_1306)
	.align		4
.L_1306:
        /*1ea0*/ 	.word	index@(contiguous_reducel33_f64)
        /*1ea4*/ 	.word	0x00000000


	//----- nvinfo : EIATTR_MIN_STACK_SIZE
	.align		4
.L_1307:
        /*1ea8*/ 	.byte	0x04, 0x12
        /*1eaa*/ 	.short	(.L_1309 - .L_1308)
	.align		4
.L_1308:
        /*1eac*/ 	.word	index@(contiguous_reducel322_f64)
        /*1eb0*/ 	.word	0x00000000


	//----- nvinfo : EIATTR_MIN_STACK_SIZE
	.align		4
.L_1309:
        /*1eb4*/ 	.byte	0x04, 0x12
        /*1eb6*/ 	.short	(.L_1311 - .L_1310)
	.align		4
.L_1310:
        /*1eb8*/ 	.word	index@(contiguous_reducel32_f64)
        /*1ebc*/ 	.word	0x00000000


	//----- nvinfo : EIATTR_MIN_STACK_SIZE
	.align		4
.L_1311:
        /*1ec0*/ 	.byte	0x04, 0x12
        /*1ec2*/ 	.short	(.L_1313 - .L_1312)
	.align		4
.L_1312:
        /*1ec4*/ 	.word	index@(uncontiguous_cumulate_reducel3_f64)
        /*1ec8*/ 	.word	0x00000000


	//----- nvinfo : EIATTR_MIN_STACK_SIZE
	.align		4
.L_1313:
        /*1ecc*/ 	.byte	0x04, 0x12
        /*1ece*/ 	.short	(.L_1315 - .L_1314)
	.align		4
.L_1314:
        /*1ed0*/ 	.word	index@(uncontiguous_reducel3_f64)
        /*1ed4*/ 	.word	0x00000000


	//----- nvinfo : EIATTR_MIN_STACK_SIZE
	.align		4
.L_1315:
        /*1ed8*/ 	.byte	0x04, 0x12
        /*1eda*/ 	.short	(.L_1317 - .L_1316)
	.align		4
.L_1316:
        /*1edc*/ 	.word	index@(contiguous_cumulate_reducel3_f64)
        /*1ee0*/ 	.word	0x00000000


	//----- nvinfo : EIATTR_MIN_STACK_SIZE
	.align		4
.L_1317:
        /*1ee4*/ 	.byte	0x04, 0x12
        /*1ee6*/ 	.short	(.L_1319 - .L_1318)
	.align		4
.L_1318:
        /*1ee8*/ 	.word	index@(contiguous_reducel3_f64)
        /*1eec*/ 	.word	0x00000000


	//----- nvinfo : EIATTR_MIN_STACK_SIZE
	.align		4
.L_1319:
        /*1ef0*/ 	.byte	0x04, 0x12
        /*1ef2*/ 	.short	(.L_1321 - .L_1320)
	.align		4
.L_1320:
        /*1ef4*/ 	.word	index@(contiguous_reducel333_f32)
        /*1ef8*/ 	.word	0x00000000


	//----- nvinfo : EIATTR_MIN_STACK_SIZE
	.align		4
.L_1321:
        /*1efc*/ 	.byte	0x04, 0x12
        /*1efe*/ 	.short	(.L_1323 - .L_1322)
	.align		4
.L_1322:
        /*1f00*/ 	.word	index@(contiguous_reducel33_f32)
        /*1f04*/ 	.word	0x00000000


	//----- nvinfo : EIATTR_MIN_STACK_SIZE
	.align		4
.L_1323:
        /*1f08*/ 	.byte	0x04, 0x12
        /*1f0a*/ 	.short	(.L_1325 - .L_1324)
	.align		4
.L_1324:
        /*1f0c*/ 	.word	index@(contiguous_reducel322_f32)
        /*1f10*/ 	.word	0x00000000


	//----- nvinfo : EIATTR_MIN_STACK_SIZE
	.align		4
.L_1325:
        /*1f14*/ 	.byte	0x04, 0x12
        /*1f16*/ 	.short	(.L_1327 - .L_1326)
	.align		4
.L_1326:
        /*1f18*/ 	.word	index@(contiguous_reducel32_f32)
        /*1f1c*/ 	.word	0x00000000


	//----- nvinfo : EIATTR_MIN_STACK_SIZE
	.align		4
.L_1327:
        /*1f20*/ 	.byte	0x04, 0x12
        /*1f22*/ 	.short	(.L_1329 - .L_1328)
	.align		4
.L_1328:
        /*1f24*/ 	.word	index@(uncontiguous_cumulate_reducel3_f32)
        /*1f28*/ 	.word	0x00000000


	//----- nvinfo : EIATTR_MIN_STACK_SIZE
	.align		4
.L_1329:
        /*1f2c*/ 	.byte	0x04, 0x12
        /*1f2e*/ 	.short	(.L_1331 - .L_1330)
	.align		4
.L_1330:
        /*1f30*/ 	.word	index@(uncontiguous_reducel3_f32)
        /*1f34*/ 	.word	0x00000000


	//----- nvinfo : EIATTR_MIN_STACK_SIZE
	.align		4
.L_1331:
        /*1f38*/ 	.byte	0x04, 0x12
        /*1f3a*/ 	.short	(.L_1333 - .L_1332)
	.align		4
.L_1332:
        /*1f3c*/ 	.word	index@(contiguous_cumulate_reducel3_f32)
        /*1f40*/ 	.word	0x00000000


	//----- nvinfo : EIATTR_MIN_STACK_SIZE
	.align		4
.L_1333:
        /*1f44*/ 	.byte	0x04, 0x12
        /*1f46*/ 	.short	(.L_1335 - .L_1334)
	.align		4
.L_1334:
        /*1f48*/ 	.word	index@(contiguous_reducel3_f32)
        /*1f4c*/ 	.word	0x00000000


	//----- nvinfo : EIATTR_MIN_STACK_SIZE
	.align		4
.L_1335:
        /*1f50*/ 	.byte	0x04, 0x12
        /*1f52*/ 	.short	(.L_1337 - .L_1336)
	.align		4
.L_1336:
        /*1f54*/ 	.word	index@(contiguous_reducel333_u64)
        /*1f58*/ 	.word	0x00000000


	//----- nvinfo : EIATTR_MIN_STACK_SIZE
	.align		4
.L_1337:
        /*1f5c*/ 	.byte	0x04, 0x12
        /*1f5e*/ 	.short	(.L_1339 - .L_1338)
	.align		4
.L_1338:
        /*1f60*/ 	.word	index@(contiguous_reducel33_u64)
        /*1f64*/ 	.word	0x00000000


	//----- nvinfo : EIATTR_MIN_STACK_SIZE
	.align		4
.L_1339:
        /*1f68*/ 	.byte	0x04, 0x12
        /*1f6a*/ 	.short	(.L_1341 - .L_1340)
	.align		4
.L_1340:
        /*1f6c*/ 	.word	index@(contiguous_reducel322_u64)
        /*1f70*/ 	.word	0x00000000


	//----- nvinfo : EIATTR_MIN_STACK_SIZE
	.align		4
.L_1341:
        /*1f74*/ 	.byte	0x04, 0x12
        /*1f76*/ 	.short	(.L_1343 - .L_1342)
	.align		4
.L_1342:
        /*1f78*/ 	.word	index@(contiguous_reducel32_u64)
        /*1f7c*/ 	.word	0x00000000


	//----- nvinfo : EIATTR_MIN_STACK_SIZE
	.align		4
.L_1343:
        /*1f80*/ 	.byte	0x04, 0x12
        /*1f82*/ 	.short	(.L_1345 - .L_1344)
	.align		4
.L_1344:
        /*1f84*/ 	.word	index@(uncontiguous_cumulate_reducel3_u64)
        /*1f88*/ 	.word	0x00000000


	//----- nvinfo : EIATTR_MIN_STACK_SIZE
	.align		4
.L_1345:
        /*1f8c*/ 	.byte	0x04, 0x12
        /*1f8e*/ 	.short	(.L_1347 - .L_1346)
	.align		4
.L_1346:
        /*1f90*/ 	.word	index@(uncontiguous_reducel3_u64)
        /*1f94*/ 	.word	0x00000000


	//----- nvinfo : EIATTR_MIN_STACK_SIZE
	.align		4
.L_1347:
        /*1f98*/ 	.byte	0x04, 0x12
        /*1f9a*/ 	.short	(.L_1349 - .L_1348)
	.align		4
.L_1348:
        /*1f9c*/ 	.word	index@(contiguous_cumulate_reducel3_u64)
        /*1fa0*/ 	.word	0x00000000


	//----- nvinfo : EIATTR_MIN_STACK_SIZE
	.align		4
.L_1349:
        /*1fa4*/ 	.byte	0x04, 0x12
        /*1fa6*/ 	.short	(.L_1351 - .L_1350)
	.align		4
.L_1350:
        /*1fa8*/ 	.word	index@(contiguous_reducel3_u64)
        /*1fac*/ 	.word	0x00000000


	//----- nvinfo : EIATTR_MIN_STACK_SIZE
	.align		4
.L_1351:
        /*1fb0*/ 	.byte	0x04, 0x12
        /*1fb2*/ 	.short	(.L_1353 - .L_1352)
	.align		4
.L_1352:
        /*1fb4*/ 	.word	index@(contiguous_reducel333_u32)
        /*1fb8*/ 	.word	0x00000000


	//----- nvinfo : EIATTR_MIN_STACK_SIZE
	.align		4
.L_1353:
        /*1fbc*/ 	.byte	0x04, 0x12
        /*1fbe*/ 	.short	(.L_1355 - .L_1354)
	.align		4
.L_1354:
        /*1fc0*/ 	.word	index@(contiguous_reducel33_u32)
        /*1fc4*/ 	.word	0x00000000


	//----- nvinfo : EIATTR_MIN_STACK_SIZE
	.align		4
.L_1355:
        /*1fc8*/ 	.byte	0x04, 0x12
        /*1fca*/ 	.short	(.L_1357 - .L_1356)
	.align		4
.L_1356:
        /*1fcc*/ 	.word	index@(contiguous_reducel322_u32)
        /*1fd0*/ 	.word	0x00000000


	//----- nvinfo : EIATTR_MIN_STACK_SIZE
	.align		4
.L_1357:
        /*1fd4*/ 	.byte	0x04, 0x12
        /*1fd6*/ 	.short	(.L_1359 - .L_1358)
	.align		4
.L_1358:
        /*1fd8*/ 	.word	index@(contiguous_reducel32_u32)
        /*1fdc*/ 	.word	0x00000000


	//----- nvinfo : EIATTR_MIN_STACK_SIZE
	.align		4
.L_1359:
        /*1fe0*/ 	.byte	0x04, 0x12
        /*1fe2*/ 	.short	(.L_1361 - .L_1360)
	.align		4
.L_1360:
        /*1fe4*/ 	.word	index@(uncontiguous_cumulate_reducel3_u32)
        /*1fe8*/ 	.word	0x00000000


	//----- nvinfo : EIATTR_MIN_STACK_SIZE
	.align		4
.L_1361:
        /*1fec*/ 	.byte	0x04, 0x12
        /*1fee*/ 	.short	(.L_1363 - .L_1362)
	.align		4
.L_1362:
        /*1ff0*/ 	.word	index@(uncontiguous_reducel3_u32)
        /*1ff4*/ 	.word	0x00000000


	//----- nvinfo : EIATTR_MIN_STACK_SIZE
	.align		4
.L_1363:
        /*1ff8*/ 	.byte	0x04, 0x12
        /*1ffa*/ 	.short	(.L_1365 - .L_1364)
	.align		4
.L_1364:
        /*1ffc*/ 	.word	index@(contiguous_cumulate_reducel3_u32)
        /*2000*/ 	.word	0x00000000


	//----- nvinfo : EIATTR_MIN_STACK_SIZE
	.align		4
.L_1365:
        /*2004*/ 	.byte	0x04, 0x12
        /*2006*/ 	.short	(.L_1367 - .L_1366)
	.align		4
.L_1366:
        /*2008*/ 	.word	index@(contiguous_reducel3_u32)
        /*200c*/ 	.word	0x00000000


	//----- nvinfo : EIATTR_MIN_STACK_SIZE
	.align		4
.L_1367:
        /*2010*/ 	.byte	0x04, 0x12
        /*2012*/ 	.short	(.L_1369 - .L_1368)
	.align		4
.L_1368:
        /*2014*/ 	.word	index@(contiguous_reducel333_u16)
        /*2018*/ 	.word	0x00000000


	//----- nvinfo : EIATTR_MIN_STACK_SIZE
	.align		4
.L_1369:
        /*201c*/ 	.byte	0x04, 0x12
        /*201e*/ 	.short	(.L_1371 - .L_1370)
	.align		4
.L_1370:
        /*2020*/ 	.word	index@(contiguous_reducel33_u16)
        /*2024*/ 	.word	0x00000000


	//----- nvinfo : EIATTR_MIN_STACK_SIZE
	.align		4
.L_1371:
        /*2028*/ 	.byte	0x04, 0x12
        /*202a*/ 	.short	(.L_1373 - .L_1372)
	.align		4
.L_1372:
        /*202c*/ 	.word	index@(contiguous_reducel322_u16)
        /*2030*/ 	.word	0x00000000


	//----- nvinfo : EIATTR_MIN_STACK_SIZE
	.align		4
.L_1373:
        /*2034*/ 	.byte	0x04, 0x12
        /*2036*/ 	.short	(.L_1375 - .L_1374)
	.align		4
.L_1374:
        /*2038*/ 	.word	index@(contiguous_reducel32_u16)
        /*203c*/ 	.word	0x00000000


	//----- nvinfo : EIATTR_MIN_STACK_SIZE
	.align		4
.L_1375:
        /*2040*/ 	.byte	0x04, 0x12
        /*2042*/ 	.short	(.L_1377 - .L_1376)
	.align		4
.L_1376:
        /*2044*/ 	.word	index@(uncontiguous_cumulate_reducel3_u16)
        /*2048*/ 	.word	0x00000000


	//----- nvinfo : EIATTR_MIN_STACK_SIZE
	.align		4
.L_1377:
        /*204c*/ 	.byte	0x04, 0x12
        /*204e*/ 	.short	(.L_1379 - .L_1378)
	.align		4
.L_1378:
        /*2050*/ 	.word	index@(uncontiguous_reducel3_u16)
        /*2054*/ 	.word	0x00000000


	//----- nvinfo : EIATTR_MIN_STACK_SIZE
	.align		4
.L_1379:
        /*2058*/ 	.byte	0x04, 0x12
        /*205a*/ 	.short	(.L_1381 - .L_1380)
	.align		4
.L_1380:
        /*205c*/ 	.word	index@(contiguous_cumulate_reducel3_u16)
        /*2060*/ 	.word	0x00000000


	//----- nvinfo : EIATTR_MIN_STACK_SIZE
	.align		4
.L_1381:
        /*2064*/ 	.byte	0x04, 0x12
        /*2066*/ 	.short	(.L_1383 - .L_1382)
	.align		4
.L_1382:
        /*2068*/ 	.word	index@(contiguous_reducel3_u16)
        /*206c*/ 	.word	0x00000000


	//----- nvinfo : EIATTR_MIN_STACK_SIZE
	.align		4
.L_1383:
        /*2070*/ 	.byte	0x04, 0x12
        /*2072*/ 	.short	(.L_1385 - .L_1384)
	.align		4
.L_1384:
        /*2074*/ 	.word	index@(contiguous_reducel333_u8)
        /*2078*/ 	.word	0x00000000


	//----- nvinfo : EIATTR_MIN_STACK_SIZE
	.align		4
.L_1385:
        /*207c*/ 	.byte	0x04, 0x12
        /*207e*/ 	.short	(.L_1387 - .L_1386)
	.align		4
.L_1386:
        /*2080*/ 	.word	index@(contiguous_reducel33_u8)
        /*2084*/ 	.word	0x00000000


	//----- nvinfo : EIATTR_MIN_STACK_SIZE
	.align		4
.L_1387:
        /*2088*/ 	.byte	0x04, 0x12
        /*208a*/ 	.short	(.L_1389 - .L_1388)
	.align		4
.L_1388:
        /*208c*/ 	.word	index@(contiguous_reducel322_u8)
        /*2090*/ 	.word	0x00000000


	//----- nvinfo : EIATTR_MIN_STACK_SIZE
	.align		4
.L_1389:
        /*2094*/ 	.byte	0x04, 0x12
        /*2096*/ 	.short	(.L_1391 - .L_1390)
	.align		4
.L_1390:
        /*2098*/ 	.word	index@(contiguous_reducel32_u8)
        /*209c*/ 	.word	0x00000000


	//----- nvinfo : EIATTR_MIN_STACK_SIZE
	.align		4
.L_1391:
        /*20a0*/ 	.byte	0x04, 0x12
        /*20a2*/ 	.short	(.L_1393 - .L_1392)
	.align		4
.L_1392:
        /*20a4*/ 	.word	index@(uncontiguous_cumulate_reducel3_u8)
        /*20a8*/ 	.word	0x00000000


	//----- nvinfo : EIATTR_MIN_STACK_SIZE
	.align		4
.L_1393:
        /*20ac*/ 	.byte	0x04, 0x12
        /*20ae*/ 	.short	(.L_1395 - .L_1394)
	.align		4
.L_1394:
        /*20b0*/ 	.word	index@(uncontiguous_reducel3_u8)
        /*20b4*/ 	.word	0x00000000


	//----- nvinfo : EIATTR_MIN_STACK_SIZE
	.align		4
.L_1395:
        /*20b8*/ 	.byte	0x04, 0x12
        /*20ba*/ 	.short	(.L_1397 - .L_1396)
	.align		4
.L_1396:
        /*20bc*/ 	.word	index@(contiguous_cumulate_reducel3_u8)
        /*20c0*/ 	.word	0x00000000


	//----- nvinfo : EIATTR_MIN_STACK_SIZE
	.align		4
.L_1397:
        /*20c4*/ 	.byte	0x04, 0x12
        /*20c6*/ 	.short	(.L_1399 - .L_1398)
	.align		4
.L_1398:
        /*20c8*/ 	.word	index@(contiguous_reducel3_u8)
        /*20cc*/ 	.word	0x00000000


	//----- nvinfo : EIATTR_MIN_STACK_SIZE
	.align		4
.L_1399:
        /*20d0*/ 	.byte	0x04, 0x12
        /*20d2*/ 	.short	(.L_1401 - .L_1400)
	.align		4
.L_1400:
        /*20d4*/ 	.word	index@(contiguous_reducel333_i64)
        /*20d8*/ 	.word	0x00000000


	//----- nvinfo : EIATTR_MIN_STACK_SIZE
	.align		4
.L_1401:
        /*20dc*/ 	.byte	0x04, 0x12
        /*20de*/ 	.short	(.L_1403 - .L_1402)
	.align		4
.L_1402:
        /*20e0*/ 	.word	index@(contiguous_reducel33_i64)
        /*20e4*/ 	.word	0x00000000


	//----- nvinfo : EIATTR_MIN_STACK_SIZE
	.align		4
.L_1403:
        /*20e8*/ 	.byte	0x04, 0x12
        /*20ea*/ 	.short	(.L_1405 - .L_1404)
	.align		4
.L_1404:
        /*20ec*/ 	.word	index@(contiguous_reducel322_i64)
        /*20f0*/ 	.word	0x00000000


	//----- nvinfo : EIATTR_MIN_STACK_SIZE
	.align		4
.L_1405:
        /*20f4*/ 	.byte	0x04, 0x12
        /*20f6*/ 	.short	(.L_1407 - .L_1406)
	.align		4
.L_1406:
        /*20f8*/ 	.word	index@(contiguous_reducel32_i64)
        /*20fc*/ 	.word	0x00000000


	//----- nvinfo : EIATTR_MIN_STACK_SIZE
	.align		4
.L_1407:
        /*2100*/ 	.byte	0x04, 0x12
        /*2102*/ 	.short	(.L_1409 - .L_1408)
	.align		4
.L_1408:
        /*2104*/ 	.word	index@(uncontiguous_cumulate_reducel3_i64)
        /*2108*/ 	.word	0x00000000


	//----- nvinfo : EIATTR_MIN_STACK_SIZE
	.align		4
.L_1409:
        /*210c*/ 	.byte	0x04, 0x12
        /*210e*/ 	.short	(.L_1411 - .L_1410)
	.align		4
.L_1410:
        /*2110*/ 	.word	index@(uncontiguous_reducel3_i64)
        /*2114*/ 	.word	0x00000000


	//----- nvinfo : EIATTR_MIN_STACK_SIZE
	.align		4
.L_1411:
        /*2118*/ 	.byte	0x04, 0x12
        /*211a*/ 	.short	(.L_1413 - .L_1412)
	.align		4
.L_1412:
        /*211c*/ 	.word	index@(contiguous_cumulate_reducel3_i64)
        /*2120*/ 	.word	0x00000000


	//----- nvinfo : EIATTR_MIN_STACK_SIZE
	.align		4
.L_1413:
        /*2124*/ 	.byte	0x04, 0x12
        /*2126*/ 	.short	(.L_1415 - .L_1414)
	.align		4
.L_1414:
        /*2128*/ 	.word	index@(contiguous_reducel3_i64)
        /*212c*/ 	.word	0x00000000


	//----- nvinfo : EIATTR_MIN_STACK_SIZE
	.align		4
.L_1415:
        /*2130*/ 	.byte	0x04, 0x12
        /*2132*/ 	.short	(.L_1417 - .L_1416)
	.align		4
.L_1416:
        /*2134*/ 	.word	index@(contiguous_reducel333_i32)
        /*2138*/ 	.word	0x00000000


	//----- nvinfo : EIATTR_MIN_STACK_SIZE
	.align		4
.L_1417:
        /*213c*/ 	.byte	0x04, 0x12
        /*213e*/ 	.short	(.L_1419 - .L_1418)
	.align		4
.L_1418:
        /*2140*/ 	.word	index@(contiguous_reducel33_i32)
        /*2144*/ 	.word	0x00000000


	//----- nvinfo : EIATTR_MIN_STACK_SIZE
	.align		4
.L_1419:
        /*2148*/ 	.byte	0x04, 0x12
        /*214a*/ 	.short	(.L_1421 - .L_1420)
	.align		4
.L_1420:
        /*214c*/ 	.word	index@(contiguous_reducel322_i32)
        /*2150*/ 	.word	0x00000000


	//----- nvinfo : EIATTR_MIN_STACK_SIZE
	.align		4
.L_1421:
        /*2154*/ 	.byte	0x04, 0x12
        /*2156*/ 	.short	(.L_1423 - .L_1422)
	.align		4
.L_1422:
        /*2158*/ 	.word	index@(contiguous_reducel32_i32)
        /*215c*/ 	.word	0x00000000


	//----- nvinfo : EIATTR_MIN_STACK_SIZE
	.align		4
.L_1423:
        /*2160*/ 	.byte	0x04, 0x12
        /*2162*/ 	.short	(.L_1425 - .L_1424)
	.align		4
.L_1424:
        /*2164*/ 	.word	index@(uncontiguous_cumulate_reducel3_i32)
        /*2168*/ 	.word	0x00000000


	//----- nvinfo : EIATTR_MIN_STACK_SIZE
	.align		4
.L_1425:
        /*216c*/ 	.byte	0x04, 0x12
        /*216e*/ 	.short	(.L_1427 - .L_1426)
	.align		4
.L_1426:
        /*2170*/ 	.word	index@(uncontiguous_reducel3_i32)
        /*2174*/ 	.word	0x00000000


	//----- nvinfo : EIATTR_MIN_STACK_SIZE
	.align		4
.L_1427:
        /*2178*/ 	.byte	0x04, 0x12
        /*217a*/ 	.short	(.L_1429 - .L_1428)
	.align		4
.L_1428:
        /*217c*/ 	.word	index@(contiguous_cumulate_reducel3_i32)
        /*2180*/ 	.word	0x00000000


	//----- nvinfo : EIATTR_MIN_STACK_SIZE
	.align		4
.L_1429:
        /*2184*/ 	.byte	0x04, 0x12
        /*2186*/ 	.short	(.L_1431 - .L_1430)
	.align		4
.L_1430:
        /*2188*/ 	.word	index@(contiguous_reducel3_i32)
        /*218c*/ 	.word	0x00000000


	//----- nvinfo : EIATTR_MIN_STACK_SIZE
	.align		4
.L_1431:
        /*2190*/ 	.byte	0x04, 0x12
        /*2192*/ 	.short	(.L_1433 - .L_1432)
	.align		4
.L_1432:
        /*2194*/ 	.word	index@(contiguous_reducel333_i16)
        /*2198*/ 	.word	0x00000000


	//----- nvinfo : EIATTR_MIN_STACK_SIZE
	.align		4
.L_1433:
        /*219c*/ 	.byte	0x04, 0x12
        /*219e*/ 	.short	(.L_1435 - .L_1434)
	.align		4
.L_1434:
        /*21a0*/ 	.word	index@(contiguous_reducel33_i16)
        /*21a4*/ 	.word	0x00000000


	//----- nvinfo : EIATTR_MIN_STACK_SIZE
	.align		4
.L_1435:
        /*21a8*/ 	.byte	0x04, 0x12
        /*21aa*/ 	.short	(.L_1437 - .L_1436)
	.align		4
.L_1436:
        /*21ac*/ 	.word	index@(contiguous_reducel322_i16)
        /*21b0*/ 	.word	0x00000000


	//----- nvinfo : EIATTR_MIN_STACK_SIZE
	.align		4
.L_1437:
        /*21b4*/ 	.byte	0x04, 0x12
        /*21b6*/ 	.short	(.L_1439 - .L_1438)
	.align		4
.L_1438:
        /*21b8*/ 	.word	index@(contiguous_reducel32_i16)
        /*21bc*/ 	.word	0x00000000


	//----- nvinfo : EIATTR_MIN_STACK_SIZE
	.align		4
.L_1439:
        /*21c0*/ 	.byte	0x04, 0x12
        /*21c2*/ 	.short	(.L_1441 - .L_1440)
	.align		4
.L_1440:
        /*21c4*/ 	.word	index@(uncontiguous_cumulate_reducel3_i16)
        /*21c8*/ 	.word	0x00000000


	//----- nvinfo : EIATTR_MIN_STACK_SIZE
	.align		4
.L_1441:
        /*21cc*/ 	.byte	0x04, 0x12
        /*21ce*/ 	.short	(.L_1443 - .L_1442)
	.align		4
.L_1442:
        /*21d0*/ 	.word	index@(uncontiguous_reducel3_i16)
        /*21d4*/ 	.word	0x00000000


	//----- nvinfo : EIATTR_MIN_STACK_SIZE
	.align		4
.L_1443:
        /*21d8*/ 	.byte	0x04, 0x12
        /*21da*/ 	.short	(.L_1445 - .L_1444)
	.align		4
.L_1444:
        /*21dc*/ 	.word	index@(contiguous_cumulate_reducel3_i16)
        /*21e0*/ 	.word	0x00000000


	//----- nvinfo : EIATTR_MIN_STACK_SIZE
	.align		4
.L_1445:
        /*21e4*/ 	.byte	0x04, 0x12
        /*21e6*/ 	.short	(.L_1447 - .L_1446)
	.align		4
.L_1446:
        /*21e8*/ 	.word	index@(contiguous_reducel3_i16)
        /*21ec*/ 	.word	0x00000000


	//----- nvinfo : EIATTR_MIN_STACK_SIZE
	.align		4
.L_1447:
        /*21f0*/ 	.byte	0x04, 0x12
        /*21f2*/ 	.short	(.L_1449 - .L_1448)
	.align		4
.L_1448:
        /*21f4*/ 	.word	index@(contiguous_reducel333_i8)
        /*21f8*/ 	.word	0x00000000


	//----- nvinfo : EIATTR_MIN_STACK_SIZE
	.align		4
.L_1449:
        /*21fc*/ 	.byte	0x04, 0x12
        /*21fe*/ 	.short	(.L_1451 - .L_1450)
	.align		4
.L_1450:
        /*2200*/ 	.word	index@(contiguous_reducel33_i8)
        /*2204*/ 	.word	0x00000000


	//----- nvinfo : EIATTR_MIN_STACK_SIZE
	.align		4
.L_1451:
        /*2208*/ 	.byte	0x04, 0x12
        /*220a*/ 	.short	(.L_1453 - .L_1452)
	.align		4
.L_1452:
        /*220c*/ 	.word	index@(contiguous_reducel322_i8)
        /*2210*/ 	.word	0x00000000


	//----- nvinfo : EIATTR_MIN_STACK_SIZE
	.align		4
.L_1453:
        /*2214*/ 	.byte	0x04, 0x12
        /*2216*/ 	.short	(.L_1455 - .L_1454)
	.align		4
.L_1454:
        /*2218*/ 	.word	index@(contiguous_reducel32_i8)
        /*221c*/ 	.word	0x00000000


	//----- nvinfo : EIATTR_MIN_STACK_SIZE
	.align		4
.L_1455:
        /*2220*/ 	.byte	0x04, 0x12
        /*2222*/ 	.short	(.L_1457 - .L_1456)
	.align		4
.L_1456:
        /*2224*/ 	.word	index@(uncontiguous_cumulate_reducel3_i8)
        /*2228*/ 	.word	0x00000000


	//----- nvinfo : EIATTR_MIN_STACK_SIZE
	.align		4
.L_1457:
        /*222c*/ 	.byte	0x04, 0x12
        /*222e*/ 	.short	(.L_1459 - .L_1458)
	.align		4
.L_1458:
        /*2230*/ 	.word	index@(uncontiguous_reducel3_i8)
        /*2234*/ 	.word	0x00000000


	//----- nvinfo : EIATTR_MIN_STACK_SIZE
	.align		4
.L_1459:
        /*2238*/ 	.byte	0x04, 0x12
        /*223a*/ 	.short	(.L_1461 - .L_1460)
	.align		4
.L_1460:
        /*223c*/ 	.word	index@(contiguous_cumulate_reducel3_i8)
        /*2240*/ 	.word	0x00000000


	//----- nvinfo : EIATTR_MIN_STACK_SIZE
	.align		4
.L_1461:
        /*2244*/ 	.byte	0x04, 0x12
        /*2246*/ 	.short	(.L_1463 - .L_1462)
	.align		4
.L_1462:
        /*2248*/ 	.word	index@(contiguous_reducel3_i8)
        /*224c*/ 	.word	0x00000000


	//----- nvinfo : EIATTR_MIN_STACK_SIZE
	.align		4
.L_1463:
        /*2250*/ 	.byte	0x04, 0x12
        /*2252*/ 	.short	(.L_1465 - .L_1464)
	.align		4
.L_1464:
        /*2254*/ 	.word	index@(contiguous_reducel333_bool)
        /*2258*/ 	.word	0x00000000


	//----- nvinfo : EIATTR_MIN_STACK_SIZE
	.align		4
.L_1465:
        /*225c*/ 	.byte	0x04, 0x12
        /*225e*/ 	.short	(.L_1467 - .L_1466)
	.align		4
.L_1466:
        /*2260*/ 	.word	index@(contiguous_reducel33_bool)
        /*2264*/ 	.word	0x00000000


	//----- nvinfo : EIATTR_MIN_STACK_SIZE
	.align		4
.L_1467:
        /*2268*/ 	.byte	0x04, 0x12
        /*226a*/ 	.short	(.L_1469 - .L_1468)
	.align		4
.L_1468:
        /*226c*/ 	.word	index@(contiguous_reducel322_bool)
        /*2270*/ 	.word	0x00000000


	//----- nvinfo : EIATTR_MIN_STACK_SIZE
	.align		4
.L_1469:
        /*2274*/ 	.byte	0x04, 0x12
        /*2276*/ 	.short	(.L_1471 - .L_1470)
	.align		4
.L_1470:
        /*2278*/ 	.word	index@(contiguous_reducel32_bool)
        /*227c*/ 	.word	0x00000000


	//----- nvinfo : EIATTR_MIN_STACK_SIZE
	.align		4
.L_1471:
        /*2280*/ 	.byte	0x04, 0x12
        /*2282*/ 	.short	(.L_1473 - .L_1472)
	.align		4
.L_1472:
        /*2284*/ 	.word	index@(uncontiguous_cumulate_reducel3_bool)
        /*2288*/ 	.word	0x00000000


	//----- nvinfo : EIATTR_MIN_STACK_SIZE
	.align		4
.L_1473:
        /*228c*/ 	.byte	0x04, 0x12
        /*228e*/ 	.short	(.L_1475 - .L_1474)
	.align		4
.L_1474:
        /*2290*/ 	.word	index@(uncontiguous_reducel3_bool)
        /*2294*/ 	.word	0x00000000


	//----- nvinfo : EIATTR_MIN_STACK_SIZE
	.align		4
.L_1475:
        /*2298*/ 	.byte	0x04, 0x12
        /*229a*/ 	.short	(.L_1477 - .L_1476)
	.align		4
.L_1476:
        /*229c*/ 	.word	index@(contiguous_cumulate_reducel3_bool)
        /*22a0*/ 	.word	0x00000000


	//----- nvinfo : EIATTR_MIN_STACK_SIZE
	.align		4
.L_1477:
        /*22a4*/ 	.byte	0x04, 0x12
        /*22a6*/ 	.short	(.L_1479 - .L_1478)
	.align		4
.L_1478:
        /*22a8*/ 	.word	index@(contiguous_reducel3_bool)
        /*22ac*/ 	.word	0x00000000


	//----- nvinfo : EIATTR_MIN_STACK_SIZE
	.align		4
.L_1479:
        /*22b0*/ 	.byte	0x04, 0x12
        /*22b2*/ 	.short	(.L_1481 - .L_1480)
	.align		4
.L_1480:
        /*22b4*/ 	.word	index@(contiguous_sum_square33_bf16)
        /*22b8*/ 	.word	0x00000000


	//----- nvinfo : EIATTR_MIN_STACK_SIZE
	.align		4
.L_1481:
        /*22bc*/ 	.byte	0x04, 0x12
        /*22be*/ 	.short	(.L_1483 - .L_1482)
	.align		4
.L_1482:
        /*22c0*/ 	.word	index@(contiguous_sum_square3_bf16)
        /*22c4*/ 	.word	0x00000000


	//----- nvinfo : EIATTR_MIN_STACK_SIZE
	.align		4
.L_1483:
        /*22c8*/ 	.byte	0x04, 0x12
        /*22ca*/ 	.short	(.L_1485 - .L_1484)
	.align		4
.L_1484:
        /*22cc*/ 	.word	index@(contiguous_sum_square22_bf16)
        /*22d0*/ 	.word	0x00000000


	//----- nvinfo : EIATTR_MIN_STACK_SIZE
	.align		4
.L_1485:
        /*22d4*/ 	.byte	0x04, 0x12
        /*22d6*/ 	.short	(.L_1487 - .L_1486)
	.align		4
.L_1486:
        /*22d8*/ 	.word	index@(contiguous_sum_square2_bf16)
        /*22dc*/ 	.word	0x00000000


	//----- nvinfo : EIATTR_MIN_STACK_SIZE
	.align		4
.L_1487:
        /*22e0*/ 	.byte	0x04, 0x12
        /*22e2*/ 	.short	(.L_1489 - .L_1488)
	.align		4
.L_1488:
        /*22e4*/ 	.word	index@(uncontiguous_cumulate_sum_square_bf16)
        /*22e8*/ 	.word	0x00000000


	//----- nvinfo : EIATTR_MIN_STACK_SIZE
	.align		4
.L_1489:
        /*22ec*/ 	.byte	0x04, 0x12
        /*22ee*/ 	.short	(.L_1491 - .L_1490)
	.align		4
.L_1490:
        /*22f0*/ 	.word	index@(uncontiguous_sum_square_bf16)
        /*22f4*/ 	.word	0x00000000


	//----- nvinfo : EIATTR_MIN_STACK_SIZE
	.align		4
.L_1491:
        /*22f8*/ 	.byte	0x04, 0x12
        /*22fa*/ 	.short	(.L_1493 - .L_1492)
	.align		4
.L_1492:
        /*22fc*/ 	.word	index@(contiguous_cumulate_sum_square_bf16)
        /*2300*/ 	.word	0x00000000


	//----- nvinfo : EIATTR_MIN_STACK_SIZE
	.align		4
.L_1493:
        /*2304*/ 	.byte	0x04, 0x12
        /*2306*/ 	.short	(.L_1495 - .L_1494)
	.align		4
.L_1494:
        /*2308*/ 	.word	index@(contiguous_sum_square_bf16)
        /*230c*/ 	.word	0x00000000


	//----- nvinfo : EIATTR_MIN_STACK_SIZE
	.align		4
.L_1495:
        /*2310*/ 	.byte	0x04, 0x12
        /*2312*/ 	.short	(.L_1497 - .L_1496)
	.align		4
.L_1496:
        /*2314*/ 	.word	index@(contiguous_sum_square33_f16)
        /*2318*/ 	.word	0x00000000


	//----- nvinfo : EIATTR_MIN_STACK_SIZE
	.align		4
.L_1497:
        /*231c*/ 	.byte	0x04, 0x12
        /*231e*/ 	.short	(.L_1499 - .L_1498)
	.align		4
.L_1498:
        /*2320*/ 	.word	index@(contiguous_sum_square3_f16)
        /*2324*/ 	.word	0x00000000


	//----- nvinfo : EIATTR_MIN_STACK_SIZE
	.align		4
.L_1499:
        /*2328*/ 	.byte	0x04, 0x12
        /*232a*/ 	.short	(.L_1501 - .L_1500)
	.align		4
.L_1500:
        /*232c*/ 	.word	index@(contiguous_sum_square22_f16)
        /*2330*/ 	.word	0x00000000


	//----- nvinfo : EIATTR_MIN_STACK_SIZE
	.align		4
.L_1501:
        /*2334*/ 	.byte	0x04, 0x12
        /*2336*/ 	.short	(.L_1503 - .L_1502)
	.align		4
.L_1502:
        /*2338*/ 	.word	index@(contiguous_sum_square2_f16)
        /*233c*/ 	.word	0x00000000


	//----- nvinfo : EIATTR_MIN_STACK_SIZE
	.align		4
.L_1503:
        /*2340*/ 	.byte	0x04, 0x12
        /*2342*/ 	.short	(.L_1505 - .L_1504)
	.align		4
.L_1504:
        /*2344*/ 	.word	index@(uncontiguous_cumulate_sum_square_f16)
        /*2348*/ 	.word	0x00000000


	//----- nvinfo : EIATTR_MIN_STACK_SIZE
	.align		4
.L_1505:
        /*234c*/ 	.byte	0x04, 0x12
        /*234e*/ 	.short	(.L_1507 - .L_1506)
	.align		4
.L_1506:
        /*2350*/ 	.word	index@(uncontiguous_sum_square_f16)
        /*2354*/ 	.word	0x00000000


	//----- nvinfo : EIATTR_MIN_STACK_SIZE
	.align		4
.L_1507:
        /*2358*/ 	.byte	0x04, 0x12
        /*235a*/ 	.short	(.L_1509 - .L_1508)
	.align		4
.L_1508:
        /*235c*/ 	.word	index@(contiguous_cumulate_sum_square_f16)
        /*2360*/ 	.word	0x00000000


	//----- nvinfo : EIATTR_MIN_STACK_SIZE
	.align		4
.L_1509:
        /*2364*/ 	.byte	0x04, 0x12
        /*2366*/ 	.short	(.L_1511 - .L_1510)
	.align		4
.L_1510:
        /*2368*/ 	.word	index@(contiguous_sum_square_f16)
        /*236c*/ 	.word	0x00000000


	//----- nvinfo : EIATTR_MIN_STACK_SIZE
	.align		4
.L_1511:
        /*2370*/ 	.byte	0x04, 0x12
        /*2372*/ 	.short	(.L_1513 - .L_1512)
	.align		4
.L_1512:
        /*2374*/ 	.word	index@(contiguous_sum_square33_f64)
        /*2378*/ 	.word	0x00000000


	//----- nvinfo : EIATTR_MIN_STACK_SIZE
	.align		4
.L_1513:
        /*237c*/ 	.byte	0x04, 0x12
        /*237e*/ 	.short	(.L_1515 - .L_1514)
	.align		4
.L_1514:
        /*2380*/ 	.word	index@(contiguous_sum_square3_f64)
        /*2384*/ 	.word	0x00000000


	//----- nvinfo : EIATTR_MIN_STACK_SIZE
	.align		4
.L_1515:
        /*2388*/ 	.byte	0x04, 0x12
        /*238a*/ 	.short	(.L_1517 - .L_1516)
	.align		4
.L_1516:
        /*238c*/ 	.word	index@(contiguous_sum_square22_f64)
        /*2390*/ 	.word	0x00000000


	//----- nvinfo : EIATTR_MIN_STACK_SIZE
	.align		4
.L_1517:
        /*2394*/ 	.byte	0x04, 0x12
        /*2396*/ 	.short	(.L_1519 - .L_1518)
	.align		4
.L_1518:
        /*2398*/ 	.word	index@(contiguous_sum_square2_f64)
        /*239c*/ 	.word	0x00000000


	//----- nvinfo : EIATTR_MIN_STACK_SIZE
	.align		4
.L_1519:
        /*23a0*/ 	.byte	0x04, 0x12
        /*23a2*/ 	.short	(.L_1521 - .L_1520)
	.align		4
.L_1520:
        /*23a4*/ 	.word	index@(uncontiguous_cumulate_sum_square_f64)
        /*23a8*/ 	.word	0x00000000


	//----- nvinfo : EIATTR_MIN_STACK_SIZE
	.align		4
.L_1521:
        /*23ac*/ 	.byte	0x04, 0x12
        /*23ae*/ 	.short	(.L_1523 - .L_1522)
	.align		4
.L_1522:
        /*23b0*/ 	.word	index@(uncontiguous_sum_square_f64)
        /*23b4*/ 	.word	0x00000000


	//----- nvinfo : EIATTR_MIN_STACK_SIZE
	.align		4
.L_1523:
        /*23b8*/ 	.byte	0x04, 0x12
        /*23ba*/ 	.short	(.L_1525 - .L_1524)
	.align		4
.L_1524:
        /*23bc*/ 	.word	index@(contiguous_cumulate_sum_square_f64)
        /*23c0*/ 	.word	0x00000000


	//----- nvinfo : EIATTR_MIN_STACK_SIZE
	.align		4
.L_1525:
        /*23c4*/ 	.byte	0x04, 0x12
        /*23c6*/ 	.short	(.L_1527 - .L_1526)
	.align		4
.L_1526:
        /*23c8*/ 	.word	index@(contiguous_sum_square_f64)
        /*23cc*/ 	.word	0x00000000


	//----- nvinfo : EIATTR_MIN_STACK_SIZE
	.align		4
.L_1527:
        /*23d0*/ 	.byte	0x04, 0x12
        /*23d2*/ 	.short	(.L_1529 - .L_1528)
	.align		4
.L_1528:
        /*23d4*/ 	.word	index@(contiguous_sum_square33_f32)
        /*23d8*/ 	.word	0x00000000


	//----- nvinfo : EIATTR_MIN_STACK_SIZE
	.align		4
.L_1529:
        /*23dc*/ 	.byte	0x04, 0x12
        /*23de*/ 	.short	(.L_1531 - .L_1530)
	.align		4
.L_1530:
        /*23e0*/ 	.word	index@(contiguous_sum_square3_f32)
        /*23e4*/ 	.word	0x00000000


	//----- nvinfo : EIATTR_MIN_STACK_SIZE
	.align		4
.L_1531:
        /*23e8*/ 	.byte	0x04, 0x12
        /*23ea*/ 	.short	(.L_1533 - .L_1532)
	.align		4
.L_1532:
        /*23ec*/ 	.word	index@(contiguous_sum_square22_f32)
        /*23f0*/ 	.word	0x00000000


	//----- nvinfo : EIATTR_MIN_STACK_SIZE
	.align		4
.L_1533:
        /*23f4*/ 	.byte	0x04, 0x12
        /*23f6*/ 	.short	(.L_1535 - .L_1534)
	.align		4
.L_1534:
        /*23f8*/ 	.word	index@(contiguous_sum_square2_f32)
        /*23fc*/ 	.word	0x00000000


	//----- nvinfo : EIATTR_MIN_STACK_SIZE
	.align		4
.L_1535:
        /*2400*/ 	.byte	0x04, 0x12
        /*2402*/ 	.short	(.L_1537 - .L_1536)
	.align		4
.L_1536:
        /*2404*/ 	.word	index@(uncontiguous_cumulate_sum_square_f32)
        /*2408*/ 	.word	0x00000000


	//----- nvinfo : EIATTR_MIN_STACK_SIZE
	.align		4
.L_1537:
        /*240c*/ 	.byte	0x04, 0x12
        /*240e*/ 	.short	(.L_1539 - .L_1538)
	.align		4
.L_1538:
        /*2410*/ 	.word	index@(uncontiguous_sum_square_f32)
        /*2414*/ 	.word	0x00000000


	//----- nvinfo : EIATTR_MIN_STACK_SIZE
	.align		4
.L_1539:
        /*2418*/ 	.byte	0x04, 0x12
        /*241a*/ 	.short	(.L_1541 - .L_1540)
	.align		4
.L_1540:
        /*241c*/ 	.word	index@(contiguous_cumulate_sum_square_f32)
        /*2420*/ 	.word	0x00000000


	//----- nvinfo : EIATTR_MIN_STACK_SIZE
	.align		4
.L_1541:
        /*2424*/ 	.byte	0x04, 0x12
        /*2426*/ 	.short	(.L_1543 - .L_1542)
	.align		4
.L_1542:
        /*2428*/ 	.word	index@(contiguous_sum_square_f32)
        /*242c*/ 	.word	0x00000000


	//----- nvinfo : EIATTR_MIN_STACK_SIZE
	.align		4
.L_1543:
        /*2430*/ 	.byte	0x04, 0x12
        /*2432*/ 	.short	(.L_1545 - .L_1544)
	.align		4
.L_1544:
        /*2434*/ 	.word	index@(contiguous_sum_square33_u64)
        /*2438*/ 	.word	0x00000000


	//----- nvinfo : EIATTR_MIN_STACK_SIZE
	.align		4
.L_1545:
        /*243c*/ 	.byte	0x04, 0x12
        /*243e*/ 	.short	(.L_1547 - .L_1546)
	.align		4
.L_1546:
        /*2440*/ 	.word	index@(contiguous_sum_square3_u64)
        /*2444*/ 	.word	0x00000000


	//----- nvinfo : EIATTR_MIN_STACK_SIZE
	.align		4
.L_1547:
        /*2448*/ 	.byte	0x04, 0x12
        /*244a*/ 	.short	(.L_1549 - .L_1548)
	.align		4
.L_1548:
        /*244c*/ 	.word	index@(contiguous_sum_square22_u64)
        /*2450*/ 	.word	0x00000000


	//----- nvinfo : EIATTR_MIN_STACK_SIZE
	.align		4
.L_1549:
        /*2454*/ 	.byte	0x04, 0x12
        /*2456*/ 	.short	(.L_1551 - .L_1550)
	.align		4
.L_1550:
        /*2458*/ 	.word	index@(contiguous_sum_square2_u64)
        /*245c*/ 	.word	0x00000000


	//----- nvinfo : EIATTR_MIN_STACK_SIZE
	.align		4
.L_1551:
        /*2460*/ 	.byte	0x04, 0x12
        /*2462*/ 	.short	(.L_1553 - .L_1552)
	.align		4
.L_1552:
        /*2464*/ 	.word	index@(uncontiguous_cumulate_sum_square_u64)
        /*2468*/ 	.word	0x00000000


	//----- nvinfo : EIATTR_MIN_STACK_SIZE
	.align		4
.L_1553:
        /*246c*/ 	.byte	0x04, 0x12
        /*246e*/ 	.short	(.L_1555 - .L_1554)
	.align		4
.L_1554:
        /*2470*/ 	.word	index@(uncontiguous_sum_square_u64)
        /*2474*/ 	.word	0x00000000


	//----- nvinfo : EIATTR_MIN_STACK_SIZE
	.align		4
.L_1555:
        /*2478*/ 	.byte	0x04, 0x12
        /*247a*/ 	.short	(.L_1557 - .L_1556)
	.align		4
.L_1556:
        /*247c*/ 	.word	index@(contiguous_cumulate_sum_square_u64)
        /*2480*/ 	.word	0x00000000


	//----- nvinfo : EIATTR_MIN_STACK_SIZE
	.align		4
.L_1557:
        /*2484*/ 	.byte	0x04, 0x12
        /*2486*/ 	.short	(.L_1559 - .L_1558)
	.align		4
.L_1558:
        /*2488*/ 	.word	index@(contiguous_sum_square_u64)
        /*248c*/ 	.word	0x00000000


	//----- nvinfo : EIATTR_MIN_STACK_SIZE
	.align		4
.L_1559:
        /*2490*/ 	.byte	0x04, 0x12
        /*2492*/ 	.short	(.L_1561 - .L_1560)
	.align		4
.L_1560:
        /*2494*/ 	.word	index@(contiguous_sum_square33_u32)
        /*2498*/ 	.word	0x00000000


	//----- nvinfo : EIATTR_MIN_STACK_SIZE
	.align		4
.L_1561:
        /*249c*/ 	.byte	0x04, 0x12
        /*249e*/ 	.short	(.L_1563 - .L_1562)
	.align		4
.L_1562:
        /*24a0*/ 	.word	index@(contiguous_sum_square3_u32)
        /*24a4*/ 	.word	0x00000000


	//----- nvinfo : EIATTR_MIN_STACK_SIZE
	.align		4
.L_1563:
        /*24a8*/ 	.byte	0x04, 0x12
        /*24aa*/ 	.short	(.L_1565 - .L_1564)
	.align		4
.L_1564:
        /*24ac*/ 	.word	index@(contiguous_sum_square22_u32)
        /*24b0*/ 	.word	0x00000000


	//----- nvinfo : EIATTR_MIN_STACK_SIZE
	.align		4
.L_1565:
        /*24b4*/ 	.byte	0x04, 0x12
        /*24b6*/ 	.short	(.L_1567 - .L_1566)
	.align		4
.L_1566:
        /*24b8*/ 	.word	index@(contiguous_sum_square2_u32)
        /*24bc*/ 	.word	0x00000000


	//----- nvinfo : EIATTR_MIN_STACK_SIZE
	.align		4
.L_1567:
        /*24c0*/ 	.byte	0x04, 0x12
        /*24c2*/ 	.short	(.L_1569 - .L_1568)
	.align		4
.L_1568:
        /*24c4*/ 	.word	index@(uncontiguous_cumulate_sum_square_u32)
        /*24c8*/ 	.word	0x00000000


	//----- nvinfo : EIATTR_MIN_STACK_SIZE
	.align		4
.L_1569:
        /*24cc*/ 	.byte	0x04, 0x12
        /*24ce*/ 	.short	(.L_1571 - .L_1570)
	.align		4
.L_1570:
        /*24d0*/ 	.word	index@(uncontiguous_sum_square_u32)
        /*24d4*/ 	.word	0x00000000


	//----- nvinfo : EIATTR_MIN_STACK_SIZE
	.align		4
.L_1571:
        /*24d8*/ 	.byte	0x04, 0x12
        /*24da*/ 	.short	(.L_1573 - .L_1572)
	.align		4
.L_1572:
        /*24dc*/ 	.word	index@(contiguous_cumulate_sum_square_u32)
        /*24e0*/ 	.word	0x00000000


	//----- nvinfo : EIATTR_MIN_STACK_SIZE
	.align		4
.L_1573:
        /*24e4*/ 	.byte	0x04, 0x12
        /*24e6*/ 	.short	(.L_1575 - .L_1574)
	.align		4
.L_1574:
        /*24e8*/ 	.word	index@(contiguous_sum_square_u32)
        /*24ec*/ 	.word	0x00000000


	//----- nvinfo : EIATTR_MIN_STACK_SIZE
	.align		4
.L_1575:
        /*24f0*/ 	.byte	0x04, 0x12
        /*24f2*/ 	.short	(.L_1577 - .L_1576)
	.align		4
.L_1576:
        /*24f4*/ 	.word	index@(contiguous_sum_square33_u16)
        /*24f8*/ 	.word	0x00000000


	//----- nvinfo : EIATTR_MIN_STACK_SIZE
	.align		4
.L_1577:
        /*24fc*/ 	.byte	0x04, 0x12
        /*24fe*/ 	.short	(.L_1579 - .L_1578)
	.align		4
.L_1578:
        /*2500*/ 	.word	index@(contiguous_sum_square3_u16)
        /*2504*/ 	.word	0x00000000


	//----- nvinfo : EIATTR_MIN_STACK_SIZE
	.align		4
.L_1579:
        /*2508*/ 	.byte	0x04, 0x12
        /*250a*/ 	.short	(.L_1581 - .L_1580)
	.align		4
.L_1580:
        /*250c*/ 	.word	index@(contiguous_sum_square22_u16)
        /*2510*/ 	.word	0x00000000


	//----- nvinfo : EIATTR_MIN_STACK_SIZE
	.align		4
.L_1581:
        /*2514*/ 	.byte	0x04, 0x12
        /*2516*/ 	.short	(.L_1583 - .L_1582)
	.align		4
.L_1582:
        /*2518*/ 	.word	index@(contiguous_sum_square2_u16)
        /*251c*/ 	.word	0x00000000


	//----- nvinfo : EIATTR_MIN_STACK_SIZE
	.align		4
.L_1583:
        /*2520*/ 	.byte	0x04, 0x12
        /*2522*/ 	.short	(.L_1585 - .L_1584)
	.align		4
.L_1584:
        /*2524*/ 	.word	index@(uncontiguous_cumulate_sum_square_u16)
        /*2528*/ 	.word	0x00000000


	//----- nvinfo : EIATTR_MIN_STACK_SIZE
	.align		4
.L_1585:
        /*252c*/ 	.byte	0x04, 0x12
        /*252e*/ 	.short	(.L_1587 - .L_1586)
	.align		4
.L_1586:
        /*2530*/ 	.word	index@(uncontiguous_sum_square_u16)
        /*2534*/ 	.word	0x00000000


	//----- nvinfo : EIATTR_MIN_STACK_SIZE
	.align		4
.L_1587:
        /*2538*/ 	.byte	0x04, 0x12
        /*253a*/ 	.short	(.L_1589 - .L_1588)
	.align		4
.L_1588:
        /*253c*/ 	.word	index@(contiguous_cumulate_sum_square_u16)
        /*2540*/ 	.word	0x00000000


	//----- nvinfo : EIATTR_MIN_STACK_SIZE
	.align		4
.L_1589:
        /*2544*/ 	.byte	0x04, 0x12
        /*2546*/ 	.short	(.L_1591 - .L_1590)
	.align		4
.L_1590:
        /*2548*/ 	.word	index@(contiguous_sum_square_u16)
        /*254c*/ 	.word	0x00000000


	//----- nvinfo : EIATTR_MIN_STACK_SIZE
	.align		4
.L_1591:
        /*2550*/ 	.byte	0x04, 0x12
        /*2552*/ 	.short	(.L_1593 - .L_1592)
	.align		4
.L_1592:
        /*2554*/ 	.word	index@(contiguous_sum_square33_u8)
        /*2558*/ 	.word	0x00000000


	//----- nvinfo : EIATTR_MIN_STACK_SIZE
	.align		4
.L_1593:
        /*255c*/ 	.byte	0x04, 0x12
        /*255e*/ 	.short	(.L_1595 - .L_1594)
	.align		4
.L_1594:
        /*2560*/ 	.word	index@(contiguous_sum_square3_u8)
        /*2564*/ 	.word	0x00000000


	//----- nvinfo : EIATTR_MIN_STACK_SIZE
	.align		4
.L_1595:
        /*2568*/ 	.byte	0x04, 0x12
        /*256a*/ 	.short	(.L_1597 - .L_1596)
	.align		4
.L_1596:
        /*256c*/ 	.word	index@(contiguous_sum_square22_u8)
        /*2570*/ 	.word	0x00000000


	//----- nvinfo : EIATTR_MIN_STACK_SIZE
	.align		4
.L_1597:
        /*2574*/ 	.byte	0x04, 0x12
        /*2576*/ 	.short	(.L_1599 - .L_1598)
	.align		4
.L_1598:
        /*2578*/ 	.word	index@(contiguous_sum_square2_u8)
        /*257c*/ 	.word	0x00000000


	//----- nvinfo : EIATTR_MIN_STACK_SIZE
	.align		4
.L_1599:
        /*2580*/ 	.byte	0x04, 0x12
        /*2582*/ 	.short	(.L_1601 - .L_1600)
	.align		4
.L_1600:
        /*2584*/ 	.word	index@(uncontiguous_cumulate_sum_square_u8)
        /*2588*/ 	.word	0x00000000


	//----- nvinfo : EIATTR_MIN_STACK_SIZE
	.align		4
.L_1601:
        /*258c*/ 	.byte	0x04, 0x12
        /*258e*/ 	.short	(.L_1603 - .L_1602)
	.align		4
.L_1602:
        /*2590*/ 	.word	index@(uncontiguous_sum_square_u8)
        /*2594*/ 	.word	0x00000000


	//----- nvinfo : EIATTR_MIN_STACK_SIZE
	.align		4
.L_1603:
        /*2598*/ 	.byte	0x04, 0x12
        /*259a*/ 	.short	(.L_1605 - .L_1604)
	.align		4
.L_1604:
        /*259c*/ 	.word	index@(contiguous_cumulate_sum_square_u8)
        /*25a0*/ 	.word	0x00000000


	//----- nvinfo : EIATTR_MIN_STACK_SIZE
	.align		4
.L_1605:
        /*25a4*/ 	.byte	0x04, 0x12
        /*25a6*/ 	.short	(.L_1607 - .L_1606)
	.align		4
.L_1606:
        /*25a8*/ 	.word	index@(contiguous_sum_square_u8)
        /*25ac*/ 	.word	0x00000000


	//----- nvinfo : EIATTR_MIN_STACK_SIZE
	.align		4
.L_1607:
        /*25b0*/ 	.byte	0x04, 0x12
        /*25b2*/ 	.short	(.L_1609 - .L_1608)
	.align		4
.L_1608:
        /*25b4*/ 	.word	index@(contiguous_sum_square33_i64)
        /*25b8*/ 	.word	0x00000000


	//----- nvinfo : EIATTR_MIN_STACK_SIZE
	.align		4
.L_1609:
        /*25bc*/ 	.byte	0x04, 0x12
        /*25be*/ 	.short	(.L_1611 - .L_1610)
	.align		4
.L_1610:
        /*25c0*/ 	.word	index@(contiguous_sum_square3_i64)
        /*25c4*/ 	.word	0x00000000


	//----- nvinfo : EIATTR_MIN_STACK_SIZE
	.align		4
.L_1611:
        /*25c8*/ 	.byte	0x04, 0x12
        /*25ca*/ 	.short	(.L_1613 - .L_1612)
	.align		4
.L_1612:
        /*25cc*/ 	.word	index@(contiguous_sum_square22_i64)
        /*25d0*/ 	.word	0x00000000


	//----- nvinfo : EIATTR_MIN_STACK_SIZE
	.align		4
.L_1613:
        /*25d4*/ 	.byte	0x04, 0x12
        /*25d6*/ 	.short	(.L_1615 - .L_1614)
	.align		4
.L_1614:
        /*25d8*/ 	.word	index@(contiguous_sum_square2_i64)
        /*25dc*/ 	.word	0x00000000


	//----- nvinfo : EIATTR_MIN_STACK_SIZE
	.align		4
.L_1615:
        /*25e0*/ 	.byte	0x04, 0x12
        /*25e2*/ 	.short	(.L_1617 - .L_1616)
	.align		4
.L_1616:
        /*25e4*/ 	.word	index@(uncontiguous_cumulate_sum_square_i64)
        /*25e8*/ 	.word	0x00000000


	//----- nvinfo : EIATTR_MIN_STACK_SIZE
	.align		4
.L_1617:
        /*25ec*/ 	.byte	0x04, 0x12
        /*25ee*/ 	.short	(.L_1619 - .L_1618)
	.align		4
.L_1618:
        /*25f0*/ 	.word	index@(uncontiguous_sum_square_i64)
        /*25f4*/ 	.word	0x00000000


	//----- nvinfo : EIATTR_MIN_STACK_SIZE
	.align		4
.L_1619:
        /*25f8*/ 	.byte	0x04, 0x12
        /*25fa*/ 	.short	(.L_1621 - .L_1620)
	.align		4
.L_1620:
        /*25fc*/ 	.word	index@(contiguous_cumulate_sum_square_i64)
        /*2600*/ 	.word	0x00000000


	//----- nvinfo : EIATTR_MIN_STACK_SIZE
	.align		4
.L_1621:
        /*2604*/ 	.byte	0x04, 0x12
        /*2606*/ 	.short	(.L_1623 - .L_1622)
	.align		4
.L_1622:
        /*2608*/ 	.word	index@(contiguous_sum_square_i64)
        /*260c*/ 	.word	0x00000000


	//----- nvinfo : EIATTR_MIN_STACK_SIZE
	.align		4
.L_1623:
        /*2610*/ 	.byte	0x04, 0x12
        /*2612*/ 	.short	(.L_1625 - .L_1624)
	.align		4
.L_1624:
        /*2614*/ 	.word	index@(contiguous_sum_square33_i32)
        /*2618*/ 	.word	0x00000000


	//----- nvinfo : EIATTR_MIN_STACK_SIZE
	.align		4
.L_1625:
        /*261c*/ 	.byte	0x04, 0x12
        /*261e*/ 	.short	(.L_1627 - .L_1626)
	.align		4
.L_1626:
        /*2620*/ 	.word	index@(contiguous_sum_square3_i32)
        /*2624*/ 	.word	0x00000000


	//----- nvinfo : EIATTR_MIN_STACK_SIZE
	.align		4
.L_1627:
        /*2628*/ 	.byte	0x04, 0x12
        /*262a*/ 	.short	(.L_1629 - .L_1628)
	.align		4
.L_1628:
        /*262c*/ 	.word	index@(contiguous_sum_square22_i32)
        /*2630*/ 	.word	0x00000000


	//----- nvinfo : EIATTR_MIN_STACK_SIZE
	.align		4
.L_1629:
        /*2634*/ 	.byte	0x04, 0x12
        /*2636*/ 	.short	(.L_1631 - .L_1630)
	.align		4
.L_1630:
        /*2638*/ 	.word	index@(contiguous_sum_square2_i32)
        /*263c*/ 	.word	0x00000000


	//----- nvinfo : EIATTR_MIN_STACK_SIZE
	.align		4
.L_1631:
        /*2640*/ 	.byte	0x04, 0x12
        /*2642*/ 	.short	(.L_1633 - .L_1632)
	.align		4
.L_1632:
        /*2644*/ 	.word	index@(uncontiguous_cumulate_sum_square_i32)
        /*2648*/ 	.word	0x00000000


	//----- nvinfo : EIATTR_MIN_STACK_SIZE
	.align		4
.L_1633:
        /*264c*/ 	.byte	0x04, 0x12
        /*264e*/ 	.short	(.L_1635 - .L_1634)
	.align		4
.L_1634:
        /*2650*/ 	.word	index@(uncontiguous_sum_square_i32)
        /*2654*/ 	.word	0x00000000


	//----- nvinfo : EIATTR_MIN_STACK_SIZE
	.align		4
.L_1635:
        /*2658*/ 	.byte	0x04, 0x12
        /*265a*/ 	.short	(.L_1637 - .L_1636)
	.align		4
.L_1636:
        /*265c*/ 	.word	index@(contiguous_cumulate_sum_square_i32)
        /*2660*/ 	.word	0x00000000


	//----- nvinfo : EIATTR_MIN_STACK_SIZE
	.align		4
.L_1637:
        /*2664*/ 	.byte	0x04, 0x12
        /*2666*/ 	.short	(.L_1639 - .L_1638)
	.align		4
.L_1638:
        /*2668*/ 	.word	index@(contiguous_sum_square_i32)
        /*266c*/ 	.word	0x00000000


	//----- nvinfo : EIATTR_MIN_STACK_SIZE
	.align		4
.L_1639:
        /*2670*/ 	.byte	0x04, 0x12
        /*2672*/ 	.short	(.L_1641 - .L_1640)
	.align		4
.L_1640:
        /*2674*/ 	.word	index@(contiguous_sum_square33_i16)
        /*2678*/ 	.word	0x00000000


	//----- nvinfo : EIATTR_MIN_STACK_SIZE
	.align		4
.L_1641:
        /*267c*/ 	.byte	0x04, 0x12
        /*267e*/ 	.short	(.L_1643 - .L_1642)
	.align		4
.L_1642:
        /*2680*/ 	.word	index@(contiguous_sum_square3_i16)
        /*2684*/ 	.word	0x00000000


	//----- nvinfo : EIATTR_MIN_STACK_SIZE
	.align		4
.L_1643:
        /*2688*/ 	.byte	0x04, 0x12
        /*268a*/ 	.short	(.L_1645 - .L_1644)
	.align		4
.L_1644:
        /*268c*/ 	.word	index@(contiguous_sum_square22_i16)
        /*2690*/ 	.word	0x00000000


	//----- nvinfo : EIATTR_MIN_STACK_SIZE
	.align		4
.L_1645:
        /*2694*/ 	.byte	0x04, 0x12
        /*2696*/ 	.short	(.L_1647 - .L_1646)
	.align		4
.L_1646:
        /*2698*/ 	.word	index@(contiguous_sum_square2_i16)
        /*269c*/ 	.word	0x00000000


	//----- nvinfo : EIATTR_MIN_STACK_SIZE
	.align		4
.L_1647:
        /*26a0*/ 	.byte	0x04, 0x12
        /*26a2*/ 	.short	(.L_1649 - .L_1648)
	.align		4
.L_1648:
        /*26a4*/ 	.word	index@(uncontiguous_cumulate_sum_square_i16)
        /*26a8*/ 	.word	0x00000000


	//----- nvinfo : EIATTR_MIN_STACK_SIZE
	.align		4
.L_1649:
        /*26ac*/ 	.byte	0x04, 0x12
        /*26ae*/ 	.short	(.L_1651 - .L_1650)
	.align		4
.L_1650:
        /*26b0*/ 	.word	index@(uncontiguous_sum_square_i16)
        /*26b4*/ 	.word	0x00000000


	//----- nvinfo : EIATTR_MIN_STACK_SIZE
	.align		4
.L_1651:
        /*26b8*/ 	.byte	0x04, 0x12
        /*26ba*/ 	.short	(.L_1653 - .L_1652)
	.align		4
.L_1652:
        /*26bc*/ 	.word	index@(contiguous_cumulate_sum_square_i16)
        /*26c0*/ 	.word	0x00000000


	//----- nvinfo : EIATTR_MIN_STACK_SIZE
	.align		4
.L_1653:
        /*26c4*/ 	.byte	0x04, 0x12
        /*26c6*/ 	.short	(.L_1655 - .L_1654)
	.align		4
.L_1654:
        /*26c8*/ 	.word	index@(contiguous_sum_square_i16)
        /*26cc*/ 	.word	0x00000000


	//----- nvinfo : EIATTR_MIN_STACK_SIZE
	.align		4
.L_1655:
        /*26d0*/ 	.byte	0x04, 0x12
        /*26d2*/ 	.short	(.L_1657 - .L_1656)
	.align		4
.L_1656:
        /*26d4*/ 	.word	index@(contiguous_sum_square33_i8)
        /*26d8*/ 	.word	0x00000000


	//----- nvinfo : EIATTR_MIN_STACK_SIZE
	.align		4
.L_1657:
        /*26dc*/ 	.byte	0x04, 0x12
        /*26de*/ 	.short	(.L_1659 - .L_1658)
	.align		4
.L_1658:
        /*26e0*/ 	.word	index@(contiguous_sum_square3_i8)
        /*26e4*/ 	.word	0x00000000


	//----- nvinfo : EIATTR_MIN_STACK_SIZE
	.align		4
.L_1659:
        /*26e8*/ 	.byte	0x04, 0x12
        /*26ea*/ 	.short	(.L_1661 - .L_1660)
	.align		4
.L_1660:
        /*26ec*/ 	.word	index@(contiguous_sum_square22_i8)
        /*26f0*/ 	.word	0x00000000


	//----- nvinfo : EIATTR_MIN_STACK_SIZE
	.align		4
.L_1661:
        /*26f4*/ 	.byte	0x04, 0x12
        /*26f6*/ 	.short	(.L_1663 - .L_1662)
	.align		4
.L_1662:
        /*26f8*/ 	.word	index@(contiguous_sum_square2_i8)
        /*26fc*/ 	.word	0x00000000


	//----- nvinfo : EIATTR_MIN_STACK_SIZE
	.align		4
.L_1663:
        /*2700*/ 	.byte	0x04, 0x12
        /*2702*/ 	.short	(.L_1665 - .L_1664)
	.align		4
.L_1664:
        /*2704*/ 	.word	index@(uncontiguous_cumulate_sum_square_i8)
        /*2708*/ 	.word	0x00000000


	//----- nvinfo : EIATTR_MIN_STACK_SIZE
	.align		4
.L_1665:
        /*270c*/ 	.byte	0x04, 0x12
        /*270e*/ 	.short	(.L_1667 - .L_1666)
	.align		4
.L_1666:
        /*2710*/ 	.word	index@(uncontiguous_sum_square_i8)
        /*2714*/ 	.word	0x00000000


	//----- nvinfo : EIATTR_MIN_STACK_SIZE
	.align		4
.L_1667:
        /*2718*/ 	.byte	0x04, 0x12
        /*271a*/ 	.short	(.L_1669 - .L_1668)
	.align		4
.L_1668:
        /*271c*/ 	.word	index@(contiguous_cumulate_sum_square_i8)
        /*2720*/ 	.word	0x00000000


	//----- nvinfo : EIATTR_MIN_STACK_SIZE
	.align		4
.L_1669:
        /*2724*/ 	.byte	0x04, 0x12
        /*2726*/ 	.short	(.L_1671 - .L_1670)
	.align		4
.L_1670:
        /*2728*/ 	.word	index@(contiguous_sum_square_i8)
        /*272c*/ 	.word	0x00000000


	//----- nvinfo : EIATTR_MIN_STACK_SIZE
	.align		4
.L_1671:
        /*2730*/ 	.byte	0x04, 0x12
        /*2732*/ 	.short	(.L_1673 - .L_1672)
	.align		4
.L_1672:
        /*2734*/ 	.word	index@(contiguous_sum_square33_bool)
        /*2738*/ 	.word	0x00000000


	//----- nvinfo : EIATTR_MIN_STACK_SIZE
	.align		4
.L_1673:
        /*273c*/ 	.byte	0x04, 0x12
        /*273e*/ 	.short	(.L_1675 - .L_1674)
	.align		4
.L_1674:
        /*2740*/ 	.word	index@(contiguous_sum_square3_bool)
        /*2744*/ 	.word	0x00000000


	//----- nvinfo : EIATTR_MIN_STACK_SIZE
	.align		4
.L_1675:
        /*2748*/ 	.byte	0x04, 0x12
        /*274a*/ 	.short	(.L_1677 - .L_1676)
	.align		4
.L_1676:
        /*274c*/ 	.word	index@(contiguous_sum_square22_bool)
        /*2750*/ 	.word	0x00000000


	//----- nvinfo : EIATTR_MIN_STACK_SIZE
	.align		4
.L_1677:
        /*2754*/ 	.byte	0x04, 0x12
        /*2756*/ 	.short	(.L_1679 - .L_1678)
	.align		4
.L_1678:
        /*2758*/ 	.word	index@(contiguous_sum_square2_bool)
        /*275c*/ 	.word	0x00000000


	//----- nvinfo : EIATTR_MIN_STACK_SIZE
	.align		4
.L_1679:
        /*2760*/ 	.byte	0x04, 0x12
        /*2762*/ 	.short	(.L_1681 - .L_1680)
	.align		4
.L_1680:
        /*2764*/ 	.word	index@(uncontiguous_cumulate_sum_square_bool)
        /*2768*/ 	.word	0x00000000


	//----- nvinfo : EIATTR_MIN_STACK_SIZE
	.align		4
.L_1681:
        /*276c*/ 	.byte	0x04, 0x12
        /*276e*/ 	.short	(.L_1683 - .L_1682)
	.align		4
.L_1682:
        /*2770*/ 	.word	index@(uncontiguous_sum_square_bool)
        /*2774*/ 	.word	0x00000000


	//----- nvinfo : EIATTR_MIN_STACK_SIZE
	.align		4
.L_1683:
        /*2778*/ 	.byte	0x04, 0x12
        /*277a*/ 	.short	(.L_1685 - .L_1684)
	.align		4
.L_1684:
        /*277c*/ 	.word	index@(contiguous_cumulate_sum_square_bool)
        /*2780*/ 	.word	0x00000000


	//----- nvinfo : EIATTR_MIN_STACK_SIZE
	.align		4
.L_1685:
        /*2784*/ 	.byte	0x04, 0x12
        /*2786*/ 	.short	(.L_1687 - .L_1686)
	.align		4
.L_1686:
        /*2788*/ 	.word	index@(contiguous_sum_square_bool)
        /*278c*/ 	.word	0x00000000
.L_1687:


//--------------------- .nv.compat                --------------------------
	.section	.nv.compat,"",@"SHT_CUDA_COMPAT_INFO"
	.align	4
        /*0000*/ 	.byte	0x02, 0x09, 0x00, 0x00, 0x02, 0x02, 0x01, 0x00, 0x02, 0x05, 0x05, 0x00, 0x03, 0x07, 0x01, 0x01
        /*0010*/ 	.byte	0x02, 0x03, 0x00, 0x00, 0x02, 0x06, 0x01, 0x00, 0x04, 0x0b, 0x08, 0x00, 0x01, 0x00, 0x00, 0x00
        /*0020*/ 	.byte	0x00, 0x00, 0x00, 0x00


//--------------------- .nv.info.contiguous_reducel333_bf16 --------------------------
	.section	.nv.info.contiguous_reducel333_bf16,"",@"SHT_CUDA_INFO"
	.sectionflags	@""
	.align	4


	//----- nvinfo : EIATTR_CUDA_API_VERSION
	.align		4
        /*0000*/ 	.byte	0x04, 0x37
        /*0002*/ 	.short	(.L_1689 - .L_1688)
.L_1688:
        /*0004*/ 	.word	0x00000082


	//----- nvinfo : EIATTR_KPARAM_INFO
	.align		4
.L_1689:
        /*0008*/ 	.byte	0x04, 0x17
        /*000a*/ 	.short	(.L_1691 - .L_1690)
.L_1690:
        /*000c*/ 	.word	0x00000000
        /*0010*/ 	.short	0x0004
        /*0012*/ 	.short	0x0020
        /*0014*/ 	.byte	0x00, 0xf0, 0x21, 0x00


	//----- nvinfo : EIATTR_KPARAM_INFO
	.align		4
.L_1691:
        /*0018*/ 	.byte	0x04, 0x17
        /*001a*/ 	.short	(.L_1693 - .L_1692)
.L_1692:
        /*001c*/ 	.word	0x00000000
        /*0020*/ 	.short	0x0003
        /*0022*/ 	.short	0x0018
        /*0024*/ 	.byte	0x00, 0xf0, 0x21, 0x00


	//----- nvinfo : EIATTR_KPARAM_INFO
	.align		4
.L_1693:
        /*0028*/ 	.byte	0x04, 0x17
        /*002a*/ 	.short	(.L_1695 - .L_1694)
.L_1694:
        /*002c*/ 	.word	0x00000000
        /*0030*/ 	.short	0x0002
        /*0032*/ 	.short	0x0010
        /*0034*/ 	.byte	0x00, 0xf0, 0x21, 0x00


	//----- nvinfo : EIATTR_KPARAM_INFO
	.align		4
.L_1695:
        /*0038*/ 	.byte	0x04, 0x17
        /*003a*/ 	.short	(.L_1697 - .L_1696)
.L_1696:
        /*003c*/ 	.word	0x00000000
        /*0040*/ 	.short	0x0001
        /*0042*/ 	.short	0x0008
        /*0044*/ 	.byte	0x00, 0xf5, 0x21, 0x00


	//----- nvinfo : EIATTR_KPARAM_INFO
	.align		4
.L_1697:
        /*0048*/ 	.byte	0x04, 0x17
        /*004a*/ 	.short	(.L_1699 - .L_1698)
.L_1698:
        /*004c*/ 	.word	0x00000000
        /*0050*/ 	.short	0x0000
        /*0052*/ 	.short	0x0000
        /*0054*/ 	.byte	0x00, 0xf5, 0x21, 0x00


	//----- nvinfo : EIATTR_SPARSE_MMA_MASK
	.align		4
.L_1699:
        /*0058*/ 	.byte	0x03, 0x50
        /*005a*/ 	.short	0x0000


	//----- nvinfo : EIATTR_MAXREG_COUNT
	.align		4
        /*005c*/ 	.byte	0x03, 0x1b
        /*005e*/ 	.short	0x00ff


	//----- nvinfo : EIATTR_NUM_BARRIERS
	.align		4
        /*0060*/ 	.byte	0x02, 0x4c
        /*0062*/ 	.byte	0x01
	.zero		1


	//----- nvinfo : EIATTR_MERCURY_ISA_VERSION
	.align		4
        /*0064*/ 	.byte	0x03, 0x5f
        /*0066*/ 	.short	0x0101


	//----- nvinfo : EIATTR_VRC_CTA_INIT_COUNT
	.align		4
        /*0068*/ 	.byte	0x02, 0x4a
	.zero		1
	.zero		1


	//----- nvinfo : EIATTR_EXIT_INSTR_OFFSETS
	.align		4
        /*006c*/ 	.byte	0x04, 0x1c
        /*006e*/ 	.short	(.L_1701 - .L_1700)


	//   ....[0]....
.L_1700:
        /*0070*/ 	.word	0x00000160


	//   ....[1]....
        /*0074*/ 	.word	0x000001f0


	//   ....[2]....
        /*0078*/ 	.word	0x00000b20


	//----- nvinfo : EIATTR_CBANK_PARAM_SIZE
	.align		4
.L_1701:
        /*007c*/ 	.byte	0x03, 0x19
        /*007e*/ 	.short	0x0028


	//----- nvinfo : EIATTR_PARAM_CBANK
	.align		4
        /*0080*/ 	.byte	0x04, 0x0a
        /*0082*/ 	.short	(.L_1703 - .L_1702)
	.align		4
.L_1702:
        /*0084*/ 	.word	index@(.nv.constant0.contiguous_reducel333_bf16)
        /*0088*/ 	.short	0x0380
        /*008a*/ 	.short	0x0028


	//----- nvinfo : EIATTR_SW_WAR
	.align		4
.L_1703:
        /*008c*/ 	.byte	0x04, 0x36
        /*008e*/ 	.short	(.L_1705 - .L_1704)
.L_1704:
        /*0090*/ 	.word	0x00000008
.L_1705:


//--------------------- .nv.info.contiguous_reducel33_bf16 --------------------------
	.section	.nv.info.contiguous_reducel33_bf16,"",@"SHT_CUDA_INFO"
	.sectionflags	@""
	.align	4


	//----- nvinfo : EIATTR_CUDA_API_VERSION
	.align		4
        /*0000*/ 	.byte	0x04, 0x37
        /*0002*/ 	.short	(.L_1707 - .L_1706)
.L_1706:
        /*0004*/ 	.word	0x00000082


	//----- nvinfo : EIATTR_KPARAM_INFO
	.align		4
.L_1707:
        /*0008*/ 	.byte	0x04, 0x17
        /*000a*/ 	.short	(.L_1709 - .L_1708)
.L_1708:
        /*000c*/ 	.word	0x00000000
        /*0010*/ 	.short	0x0006
        /*0012*/ 	.short	0x0030
        /*0014*/ 	.byte	0x00, 0xf0, 0x21, 0x00


	//----- nvinfo : EIATTR_KPARAM_INFO
	.align		4
.L_1709:
        /*0018*/ 	.byte	0x04, 0x17
        /*001a*/ 	.short	(.L_1711 - .L_1710)
.L_1710:
        /*001c*/ 	.word	0x00000000
        /*0020*/ 	.short	0x0005
        /*0022*/ 	.short	0x0028
        /*0024*/ 	.byte	0x00, 0xf0, 0x21, 0x00


	//----- nvinfo : EIATTR_KPARAM_INFO
	.align		4
.L_1711:
        /*0028*/ 	.byte	0x04, 0x17
        /*002a*/ 	.short	(.L_1713 - .L_1712)
.L_1712:
        /*002c*/ 	.word	0x00000000
        /*0030*/ 	.short	0x0004
        /*0032*/ 	.short	0x0020
        /*0034*/ 	.byte	0x00, 0xf0, 0x21, 0x00


	//----- nvinfo : EIATTR_KPARAM_INFO
	.align		4
.L_1713:
        /*0038*/ 	.byte	0x04, 0x17
        /*003a*/ 	.short	(.L_1715 - .L_1714)
.L_1714:
        /*003c*/ 	.word	0x00000000
        /*0040*/ 	.short	0x0003
        /*0042*/ 	.short	0x0018
        /*0044*/ 	.byte	0x00, 0xf5, 0x21, 0x00


	//----- nvinfo : EIATTR_KPARAM_INFO
	.align		4
.L_1715:
        /*0048*/ 	.byte	0x04, 0x17
        /*004a*/ 	.short	(.L_1717 - .L_1716)
.L_1716:
        /*004c*/ 	.word	0x00000000
        /*0050*/ 	.short	0x0002
        /*0052*/ 	.short	0x0010
        /*0054*/ 	.byte	0x00, 0xf5, 0x21, 0x00


	//----- nvinfo : EIATTR_KPARAM_INFO
	.align		4
.L_1717:
        /*0058*/ 	.byte	0x04, 0x17
        /*005a*/ 	.short	(.L_1719 - .L_1718)
.L_1718:
        /*005c*/ 	.word	0x00000000
        /*0060*/ 	.short	0x0001
        /*0062*/ 	.short	0x0008
        /*0064*/ 	.byte	0x00, 0xf5, 0x21, 0x00


	//----- nvinfo : EIATTR_KPARAM_INFO
	.align		4
.L_1719:
        /*0068*/ 	.byte	0x04, 0x17
        /*006a*/ 	.short	(.L_1721 - .L_1720)
.L_1720:
        /*006c*/ 	.word	0x00000000
        /*0070*/ 	.short	0x0000
        /*0072*/ 	.short	0x0000
        /*0074*/ 	.byte	0x00, 0xf5, 0x21, 0x00


	//----- nvinfo : EIATTR_SPARSE_MMA_MASK
	.align		4
.L_1721:
        /*0078*/ 	.byte	0x03, 0x50
        /*007a*/ 	.short	0x0000


	//----- nvinfo : EIATTR_MAXREG_COUNT
	.align		4
        /*007c*/ 	.byte	0x03, 0x1b
        /*007e*/ 	.short	0x00ff


	//----- nvinfo : EIATTR_NUM_BARRIERS
	.align		4
        /*0080*/ 	.byte	0x02, 0x4c
        /*0082*/ 	.byte	0x01
	.zero		1


	//----- nvinfo : EIATTR_MERCURY_ISA_VERSION
	.align		4
        /*0084*/ 	.byte	0x03, 0x5f
        /*0086*/ 	.short	0x0101


	//----- nvinfo : EIATTR_VRC_CTA_INIT_COUNT
	.align		4
        /*0088*/ 	.byte	0x02, 0x4a
	.zero		1
	.zero		1


	//----- nvinfo : EIATTR_EXIT_INSTR_OFFSETS
	.align		4
        /*008c*/ 	.byte	0x04, 0x1c
        /*008e*/ 	.short	(.L_1723 - .L_1722)


	//   ....[0]....
.L_1722:
        /*0090*/ 	.word	0x00000160


	//   ....[1]....
        /*0094*/ 	.word	0x000035d0


	//   ....[2]....
        /*0098*/ 	.word	0x00003f70


	//----- nvinfo : EIATTR_CRS_STACK_SIZE
	.align		4
.L_1723:
        /*009c*/ 	.byte	0x04, 0x1e
        /*009e*/ 	.short	(.L_1725 - .L_1724)
.L_1724:
        /*00a0*/ 	.word	0x00000000


	//----- nvinfo : EIATTR_CBANK_PARAM_SIZE
	.align		4
.L_1725:
        /*00a4*/ 	.byte	0x03, 0x19
        /*00a6*/ 	.short	0x0038


	//----- nvinfo : EIATTR_PARAM_CBANK
	.align		4
        /*00a8*/ 	.byte	0x04, 0x0a
        /*00aa*/ 	.short	(.L_1727 - .L_1726)
	.align		4
.L_1726:
        /*00ac*/ 	.word	index@(.nv.constant0.contiguous_reducel33_bf16)
        /*00b0*/ 	.short	0x0380
        /*00b2*/ 	.short	0x0038


	//----- nvinfo : EIATTR_SW_WAR
	.align		4
.L_1727:
        /*00b4*/ 	.byte	0x04, 0x36
        /*00b6*/ 	.short	(.L_1729 - .L_1728)
.L_1728:
        /*00b8*/ 	.word	0x00000008
.L_1729:


//--------------------- .nv.info.contiguous_reducel322_bf16 --------------------------
	.section	.nv.info.contiguous_reducel322_bf16,"",@"SHT_CUDA_INFO"
	.sectionflags	@""
	.align	4


	//----- nvinfo : EIATTR_CUDA_API_VERSION
	.align		4
        /*0000*/ 	.byte	0x04, 0x37
        /*0002*/ 	.short	(.L_1731 - .L_1730)
.L_1730:
        /*0004*/ 	.word	0x00000082


	//----- nvinfo : EIATTR_KPARAM_INFO
	.align		4
.L_1731:
        /*0008*/ 	.byte	0x04, 0x17
        /*000a*/ 	.short	(.L_1733 - .L_1732)
.L_1732:
        /*000c*/ 	.word	0x00000000
        /*0010*/ 	.short	0x0003
        /*0012*/ 	.short	0x0018
        /*0014*/ 	.byte	0x00, 0xf0, 0x21, 0x00


	//----- nvinfo : EIATTR_KPARAM_INFO
	.align		4
.L_1733:
        /*0018*/ 	.byte	0x04, 0x17
        /*001a*/ 	.short	(.L_1735 - .L_1734)
.L_1734:
        /*001c*/ 	.word	0x00000000
        /*0020*/ 	.short	0x0002
        /*0022*/ 	.short	0x0010
        /*0024*/ 	.byte	0x00, 0xf0, 0x21, 0x00


	//----- nvinfo : EIATTR_KPARAM_INFO
	.align		4
.L_1735:
        /*0028*/ 	.byte	0x04, 0x17
        /*002a*/ 	.short	(.L_1737 - .L_1736)
.L_1736:
        /*002c*/ 	.word	0x00000000
        /*0030*/ 	.short	0x0001
        /*0032*/ 	.short	0x0008
        /*0034*/ 	.byte	0x00, 0xf5, 0x21, 0x00


	//----- nvinfo : EIATTR_KPARAM_INFO
	.align		4
.L_1737:
        /*0038*/ 	.byte	0x04, 0x17
        /*003a*/ 	.short	(.L_1739 - .L_1738)
.L_1738:
        /*003c*/ 	.word	0x00000000
        /*0040*/ 	.short	0x0000
        /*0042*/ 	.short	0x0000
        /*0044*/ 	.byte	0x00, 0xf5, 0x21, 0x00


	//----- nvinfo : EIATTR_SPARSE_MMA_MASK
	.align		4
.L_1739:
        /*0048*/ 	.byte	0x03, 0x50
        /*004a*/ 	.short	0x0000


	//----- nvinfo : EIATTR_MAXREG_COUNT
	.align		4
        /*004c*/ 	.byte	0x03, 0x1b
        /*004e*/ 	.short	0x00ff


	//----- nvinfo : EIATTR_NUM_BARRIERS
	.align		4
        /*0050*/ 	.byte	0x02, 0x4c
        /*0052*/ 	.byte	0x01
	.zero		1


	//----- nvinfo : EIATTR_MERCURY_ISA_VERSION
	.align		4
        /*0054*/ 	.byte	0x03, 0x5f
        /*0056*/ 	.short	0x0101


	//----- nvinfo : EIATTR_VRC_CTA_INIT_COUNT
	.align		4
        /*0058*/ 	.byte	0x02, 0x4a
	.zero		1
	.zero		1


	//----- nvinfo : EIATTR_EXIT_INSTR_OFFSETS
	.align		4
        /*005c*/ 	.byte	0x04, 0x1c
        /*005e*/ 	.short	(.L_1741 - .L_1740)


	//   ....[0]....
.L_1740:
        /*0060*/ 	.word	0x00000410


	//   ....[1]....
        /*0064*/ 	.word	0x00000560


	//   ....[2]....
        /*0068*/ 	.word	0x00000670


	//----- nvinfo : EIATTR_CRS_STACK_SIZE
	.align		4
.L_1741:
        /*006c*/ 	.byte	0x04, 0x1e
        /*006e*/ 	.short	(.L_1743 - .L_1742)
.L_1742:
        /*0070*/ 	.word	0x00000000


	//----- nvinfo : EIATTR_CBANK_PARAM_SIZE
	.align		4
.L_1743:
        /*0074*/ 	.byte	0x03, 0x19
        /*0076*/ 	.short	0x0020


	//----- nvinfo : EIATTR_PARAM_CBANK
	.align		4
        /*0078*/ 	.byte	0x04, 0x0a
        /*007a*/ 	.short	(.L_1745 - .L_1744)
	.align		4
.L_1744:
        /*007c*/ 	.word	index@(.nv.constant0.contiguous_reducel322_bf16)
        /*0080*/ 	.short	0x0380
        /*0082*/ 	.short	0x0020


	//----- nvinfo : EIATTR_SW_WAR
	.align		4
.L_1745:
        /*0084*/ 	.byte	0x04, 0x36
        /*0086*/ 	.short	(.L_1747 - .L_1746)
.L_1746:
        /*0088*/ 	.word	0x00000008
.L_1747:


//--------------------- .nv.info.contiguous_reducel32_bf16 --------------------------
	.section	.nv.info.contiguous_reducel32_bf16,"",@"SHT_CUDA_INFO"
	.sectionflags	@""
	.align	4


	//----- nvinfo : EIATTR_CUDA_API_VERSION
	.align		4
        /*0000*/ 	.byte	0x04, 0x37
        /*0002*/ 	.short	(.L_1749 - .L_1748)
.L_1748:
        /*0004*/ 	.word	0x00000082


	//----- nvinfo : EIATTR_KPARAM_INFO
	.align		4
.L_1749:
        /*0008*/ 	.byte	0x04, 0x17
        /*000a*/ 	.short	(.L_1751 - .L_1750)
.L_1750:
        /*000c*/ 	.word	0x00000000
        /*0010*/ 	.short	0x0006
        /*0012*/ 	.short	0x0030
        /*0014*/ 	.byte	0x00, 0xf0, 0x21, 0x00


	//----- nvinfo : EIATTR_KPARAM_INFO
	.align		4
.L_1751:
        /*0018*/ 	.byte	0x04, 0x17
        /*001a*/ 	.short	(.L_1753 - .L_1752)
.L_1752:
        /*001c*/ 	.word	0x00000000
        /*0020*/ 	.short	0x0005
        /*0022*/ 	.short	0x0028
        /*0024*/ 	.byte	0x00, 0xf0, 0x21, 0x00


	//----- nvinfo : EIATTR_KPARAM_INFO
	.align		4
.L_1753:
        /*0028*/ 	.byte	0x04, 0x17
        /*002a*/ 	.short	(.L_1755 - .L_1754)
.L_1754:
        /*002c*/ 	.word	0x00000000
        /*0030*/ 	.short	0x0004
        /*0032*/ 	.short	0x0020
        /*0034*/ 	.byte	0x00, 0xf0, 0x21, 0x00


	//----- nvinfo : EIATTR_KPARAM_INFO
	.align		4
.L_1755:
        /*0038*/ 	.byte	0x04, 0x17
        /*003a*/ 	.short	(.L_1757 - .L_1756)
.L_1756:
        /*003c*/ 	.word	0x00000000
        /*0040*/ 	.short	0x0003
        /*0042*/ 	.short	0x0018
        /*0044*/ 	.byte	0x00, 0xf5, 0x21, 0x00


	//----- nvinfo : EIATTR_KPARAM_INFO
	.align		4
.L_1757:
        /*0048*/ 	.byte	0x04, 0x17
        /*004a*/ 	.short	(.L_1759 - .L_1758)
.L_1758:
        /*004c*/ 	.word	0x00000000
        /*0050*/ 	.short	0x0002
        /*0052*/ 	.short	0x0010
        /*0054*/ 	.byte	0x00, 0xf5, 0x21, 0x00


	//----- nvinfo : EIATTR_KPARAM_INFO
	.align		4
.L_1759:
        /*0058*/ 	.byte	0x04, 0x17
        /*005a*/ 	.short	(.L_1761 - .L_1760)
.L_1760:
        /*005c*/ 	.word	0x00000000
        /*0060*/ 	.short	0x0001
        /*0062*/ 	.short	0x0008
        /*0064*/ 	.byte	0x00, 0xf5, 0x21, 0x00


	//----- nvinfo : EIATTR_KPARAM_INFO
	.align		4
.L_1761:
        /*0068*/ 	.byte	0x04, 0x17
        /*006a*/ 	.short	(.L_1763 - .L_1762)
.L_1762:
        /*006c*/ 	.word	0x00000000
        /*0070*/ 	.short	0x0000
        /*0072*/ 	.short	0x0000
        /*0074*/ 	.byte	0x00, 0xf5, 0x21, 0x00


	//----- nvinfo : EIATTR_SPARSE_MMA_MASK
	.align		4
.L_1763:
        /*0078*/ 	.byte	0x03, 0x50
        /*007a*/ 	.short	0x0000


	//----- nvinfo : EIATTR_MAXREG_COUNT
	.align		4
        /*007c*/ 	.byte	0x03, 0x1b
        /*007e*/ 	.short	0x00ff


	//----- nvinfo : EIATTR_NUM_BARRIERS
	.align		4
        /*0080*/ 	.byte	0x02, 0x4c
        /*0082*/ 	.byte	0x01
	.zero		1


	//----- nvinfo : EIATTR_MERCURY_ISA_VERSION
	.align		4
        /*0084*/ 	.byte	0x03, 0x5f
        /*0086*/ 	.short	0x0101


	//----- nvinfo : EIATTR_VRC_CTA_INIT_COUNT
	.align		4
        /*0088*/ 	.byte	0x02, 0x4a
	.zero		1
	.zero		1


	//----- nvinfo : EIATTR_EXIT_INSTR_OFFSETS
	.align		4
        /*008c*/ 	.byte	0x04, 0x1c
        /*008e*/ 	.short	(.L_1765 - .L_1764)


	//   ....[0]....
.L_1764:
        /*0090*/ 	.word	0x000075e0


	//   ....[1]....
        /*0094*/ 	.word	0x00007730


	//   ....[2]....
        /*0098*/ 	.word	0x00007840


	//----- nvinfo : EIATTR_CRS_STACK_SIZE
	.align		4
.L_1765:
        /*009c*/ 	.byte	0x04, 0x1e
        /*009e*/ 	.short	(.L_1767 - .L_1766)
.L_1766:
        /*00a0*/ 	.word	0x00000000


	//----- nvinfo : EIATTR_CBANK_PARAM_SIZE
	.align		4
.L_1767:
        /*00a4*/ 	.byte	0x03, 0x19
        /*00a6*/ 	.short	0x0038


	//----- nvinfo : EIATTR_PARAM_CBANK
	.align		4
        /*00a8*/ 	.byte	0x04, 0x0a
        /*00aa*/ 	.short	(.L_1769 - .L_1768)
	.align		4
.L_1768:
        /*00ac*/ 	.word	index@(.nv.constant0.contiguous_reducel32_bf16)
        /*00b0*/ 	.short	0x0380
        /*00b2*/ 	.short	0x0038


	//----- nvinfo : EIATTR_SW_WAR
	.align		4
.L_1769:
        /*00b4*/ 	.byte	0x04, 0x36
        /*00b6*/ 	.short	(.L_1771 - .L_1770)
.L_1770:
        /*00b8*/ 	.word	0x00000008
.L_1771:


//--------------------- .nv.info.uncontiguous_cumulate_reducel3_bf16 --------------------------
	.section	.nv.info.uncontiguous_cumulate_reducel3_bf16,"",@"SHT_CUDA_INFO"
	.sectionflags	@""
	.align	4


	//----- nvinfo : EIATTR_CUDA_API_VERSION
	.align		4
        /*0000*/ 	.byte	0x04, 0x37
        /*0002*/ 	.short	(.L_1773 - .L_1772)
.L_1772:
        /*0004*/ 	.word	0x00000082


	//----- nvinfo : EIATTR_KPARAM_INFO
	.align		4
.L_1773:
        /*0008*/ 	.byte	0x04, 0x17
        /*000a*/ 	.short	(.L_1775 - .L_1774)
.L_1774:
        /*000c*/ 	.word	0x00000000
        /*0010*/ 	.short	0x0005
        /*0012*/ 	.short	0x0028
        /*0014*/ 	.byte	0x00, 0xf0, 0x21, 0x00


	//----- nvinfo : EIATTR_KPARAM_INFO
	.align		4
.L_1775:
        /*0018*/ 	.byte	0x04, 0x17
        /*001a*/ 	.short	(.L_1777 - .L_1776)
.L_1776:
        /*001c*/ 	.word	0x00000000
        /*0020*/ 	.short	0x0004
        /*0022*/ 	.short	0x0020
        /*0024*/ 	.byte	0x00, 0xf0, 0x21, 0x00


	//----- nvinfo : EIATTR_KPARAM_INFO
	.align		4
.L_1777:
        /*0028*/ 	.byte	0x04, 0x17
        /*002a*/ 	.short	(.L_1779 - .L_1778)
.L_1778:
        /*002c*/ 	.word	0x00000000
        /*0030*/ 	.short	0x0003
        /*0032*/ 	.short	0x0018
        /*0034*/ 	.byte	0x00, 0xf5, 0x21, 0x00


	//----- nvinfo : EIATTR_KPARAM_INFO
	.align		4
.L_1779:
        /*0038*/ 	.byte	0x04, 0x17
        /*003a*/ 	.short	(.L_1781 - .L_1780)
.L_1780:
        /*003c*/ 	.word	0x00000000
        /*0040*/ 	.short	0x0002
        /*0042*/ 	.short	0x0010
        /*0044*/ 	.byte	0x00, 0xf5, 0x21, 0x00


	//----- nvinfo : EIATTR_KPARAM_INFO
	.align		4
.L_1781:
        /*0048*/ 	.byte	0x04, 0x17
        /*004a*/ 	.short	(.L_1783 - .L_1782)
.L_1782:
        /*004c*/ 	.word	0x00000000
        /*0050*/ 	.short	0x0001
        /*0052*/ 	.short	0x0008
        /*0054*/ 	.byte	0x00, 0xf5, 0x21, 0x00


	//----- nvinfo : EIATTR_KPARAM_INFO
	.align		4
.L_1783:
        /*0058*/ 	.byte	0x04, 0x17
        /*005a*/ 	.short	(.L_1785 - .L_1784)
.L_1784:
        /*005c*/ 	.word	0x00000000
        /*0060*/ 	.short	0x0000
        /*0062*/ 	.short	0x0000
        /*0064*/ 	.byte	0x00, 0xf5, 0x21, 0x00


	//----- nvinfo : EIATTR_SPARSE_MMA_MASK
	.align		4
.L_1785:
        /*0068*/ 	.byte	0x03, 0x50
        /*006a*/ 	.short	0x0000


	//----- nvinfo : EIATTR_MAXREG_COUNT
	.align		4
        /*006c*/ 	.byte	0x03, 0x1b
        /*006e*/ 	.short	0x00ff


	//----- nvinfo : EIATTR_NUM_BARRIERS
	.align		4
        /*0070*/ 	.byte	0x02, 0x4c
        /*0072*/ 	.byte	0x01
	.zero		1


	//----- nvinfo : EIATTR_MERCURY_ISA_VERSION
	.align		4
        /*0074*/ 	.byte	0x03, 0x5f
        /*0076*/ 	.short	0x0101


	//----- nvinfo : EIATTR_INT_WARP_WIDE_INSTR_OFFSETS
	.align		4
        /*0078*/ 	.byte	0x04, 0x31
        /*007a*/ 	.short	(.L_1787 - .L_1786)


	//   ....[0]....
.L_1786:
        /*007c*/ 	.word	0x00006650


	//----- nvinfo : EIATTR_VRC_CTA_INIT_COUNT
	.align		4
.L_1787:
        /*0080*/ 	.byte	0x02, 0x4a
	.zero		1
	.zero		1


	//----- nvinfo : EIATTR_EXIT_INSTR_OFFSETS
	.align		4
        /*0084*/ 	.byte	0x04, 0x1c
        /*0086*/ 	.short	(.L_1789 - .L_1788)


	//   ....[0]....
.L_1788:
        /*0088*/ 	.word	0x000066f0


	//   ....[1]....
        /*008c*/ 	.word	0x00006840


	//   ....[2]....
        /*0090*/ 	.word	0x000068c0


	//----- nvinfo : EIATTR_CRS_STACK_SIZE
	.align		4
.L_1789:
        /*0094*/ 	.byte	0x04, 0x1e
        /*0096*/ 	.short	(.L_1791 - .L_1790)
.L_1790:
        /*0098*/ 	.word	0x00000000


	//----- nvinfo : EIATTR_CBANK_PARAM_SIZE
	.align		4
.L_1791:
        /*009c*/ 	.byte	0x03, 0x19
        /*009e*/ 	.short	0x0030


	//----- nvinfo : EIATTR_PARAM_CBANK
	.align		4
        /*00a0*/ 	.byte	0x04, 0x0a
        /*00a2*/ 	.short	(.L_1793 - .L_1792)
	.align		4
.L_1792:
        /*00a4*/ 	.word	index@(.nv.constant0.uncontiguous_cumulate_reducel3_bf16)
        /*00a8*/ 	.short	0x0380
        /*00aa*/ 	.short	0x0030


	//----- nvinfo : EIATTR_SW_WAR
	.align		4
.L_1793:
        /*00ac*/ 	.byte	0x04, 0x36
        /*00ae*/ 	.short	(.L_1795 - .L_1794)
.L_1794:
        /*00b0*/ 	.word	0x00000008
.L_1795:


//--------------------- .nv.info.uncontiguous_reducel3_bf16 --------------------------
	.section	.nv.info.uncontiguous_reducel3_bf16,"",@"SHT_CUDA_INFO"
	.sectionflags	@""
	.align	4


	//----- nvinfo : EIATTR_CUDA_API_VERSION
	.align		4
        /*0000*/ 	.byte	0x04, 0x37
        /*0002*/ 	.short	(.L_1797 - .L_1796)
.L_1796:
        /*0004*/ 	.word	0x00000082


	//----- nvinfo : EIATTR_KPARAM_INFO
	.align		4
.L_1797:
        /*0008*/ 	.byte	0x04, 0x17
        /*000a*/ 	.short	(.L_1799 - .L_1798)
.L_1798:
        /*000c*/ 	.word	0x00000000
        /*0010*/ 	.short	0x0005
        /*0012*/ 	.short	0x0028
        /*0014*/ 	.byte	0x00, 0xf0, 0x21, 0x00


	//----- nvinfo : EIATTR_KPARAM_INFO
	.align		4
.L_1799:
        /*0018*/ 	.byte	0x04, 0x17
        /*001a*/ 	.short	(.L_1801 - .L_1800)
.L_1800:
        /*001c*/ 	.word	0x00000000
        /*0020*/ 	.short	0x0004
        /*0022*/ 	.short	0x0020
        /*0024*/ 	.byte	0x00, 0xf0, 0x21, 0x00


	//----- nvinfo : EIATTR_KPARAM_INFO
	.align		4
.L_1801:
        /*0028*/ 	.byte	0x04, 0x17
        /*002a*/ 	.short	(.L_1803 - .L_1802)
.L_1802:
        /*002c*/ 	.word	0x00000000
        /*0030*/ 	.short	0x0003
        /*0032*/ 	.short	0x0018
        /*0034*/ 	.byte	0x00, 0xf5, 0x21, 0x00


	//----- nvinfo : EIATTR_KPARAM_INFO
	.align		4
.L_1803:
        /*0038*/ 	.byte	0x04, 0x17
        /*003a*/ 	.short	(.L_1805 - .L_1804)
.L_1804:
        /*003c*/ 	.word	0x00000000
        /*0040*/ 	.short	0x0002
        /*0042*/ 	.short	0x0010
        /*0044*/ 	.byte	0x00, 0xf5, 0x21, 0x00


	//----- nvinfo : EIATTR_KPARAM_INFO
	.align		4
.L_1805:
        /*0048*/ 	.byte	0x04, 0x17
        /*004a*/ 	.short	(.L_1807 - .L_1806)
.L_1806:
        /*004c*/ 	.word	0x00000000
        /*0050*/ 	.short	0x0001
        /*0052*/ 	.short	0x0008
        /*0054*/ 	.byte	0x00, 0xf5, 0x21, 0x00


	//----- nvinfo : EIATTR_KPARAM_INFO
	.align		4
.L_1807:
        /*0058*/ 	.byte	0x04, 0x17
        /*005a*/ 	.short	(.L_1809 - .L_1808)
.L_1808:
        /*005c*/ 	.word	0x00000000
        /*0060*/ 	.short	0x0000
        /*0062*/ 	.short	0x0000
        /*0064*/ 	.byte	0x00, 0xf5, 0x21, 0x00


	//----- nvinfo : EIATTR_SPARSE_MMA_MASK
	.align		4
.L_1809:
        /*0068*/ 	.byte	0x03, 0x50
        /*006a*/ 	.short	0x0000


	//----- nvinfo : EIATTR_MAXREG_COUNT
	.align		4
        /*006c*/ 	.byte	0x03, 0x1b
        /*006e*/ 	.short	0x00ff


	//----- nvinfo : EIATTR_NUM_BARRIERS
	.align		4
        /*0070*/ 	.byte	0x02, 0x4c
        /*0072*/ 	.byte	0x01
	.zero		1


	//----- nvinfo : EIATTR_MERCURY_ISA_VERSION
	.align		4
        /*0074*/ 	.byte	0x03, 0x5f
        /*0076*/ 	.short	0x0101


	//----- nvinfo : EIATTR_INT_WARP_WIDE_INSTR_OFFSETS
	.align		4
        /*0078*/ 	.byte	0x04, 0x31
        /*007a*/ 	.short	(.L_1811 - .L_1810)


	//   ....[0]....
.L_1810:
        /*007c*/ 	.word	0x00007430


	//----- nvinfo : EIATTR_VRC_CTA_INIT_COUNT
	.align		4
.L_1811:
        /*0080*/ 	.byte	0x02, 0x4a
	.zero		1
	.zero		1


	//----- nvinfo : EIATTR_EXIT_INSTR_OFFSETS
	.align		4
        /*0084*/ 	.byte	0x04, 0x1c
        /*0086*/ 	.short	(.L_1813 - .L_1812)


	//   ....[0]....
.L_1812:
        /*0088*/ 	.word	0x000074d0


	//   ....[1]....
        /*008c*/ 	.word	0x00007620


	//   ....[2]....
        /*0090*/ 	.word	0x000076a0


	//----- nvinfo : EIATTR_CRS_STACK_SIZE
	.align		4
.L_1813:
        /*0094*/ 	.byte	0x04, 0x1e
        /*0096*/ 	.short	(.L_1815 - .L_1814)
.L_1814:
        /*0098*/ 	.word	0x00000000


	//----- nvinfo : EIATTR_CBANK_PARAM_SIZE
	.align		4
.L_1815:
        /*009c*/ 	.byte	0x03, 0x19
        /*009e*/ 	.short	0x0030


	//----- nvinfo : EIATTR_PARAM_CBANK
	.align		4
        /*00a0*/ 	.byte	0x04, 0x0a
        /*00a2*/ 	.short	(.L_1817 - .L_1816)
	.align		4
.L_1816:
        /*00a4*/ 	.word	index@(.nv.constant0.uncontiguous_reducel3_bf16)
        /*00a8*/ 	.short	0x0380
        /*00aa*/ 	.short	0x0030


	//----- nvinfo : EIATTR_SW_WAR
	.align		4
.L_1817:
        /*00ac*/ 	.byte	0x04, 0x36
        /*00ae*/ 	.short	(.L_1819 - .L_1818)
.L_1818:
        /*00b0*/ 	.word	0x00000008
.L_1819:


//--------------------- .nv.info.contiguous_cumulate_reducel3_bf16 --------------------------
	.section	.nv.info.contiguous_cumulate_reducel3_bf16,"",@"SHT_CUDA_INFO"
	.sectionflags	@""
	.align	4


	//----- nvinfo : EIATTR_CUDA_API_VERSION
	.align		4
        /*0000*/ 	.byte	0x04, 0x37
        /*0002*/ 	.short	(.L_1821 - .L_1820)
.L_1820:
        /*0004*/ 	.word	0x00000082


	//----- nvinfo : EIATTR_KPARAM_INFO
	.align		4
.L_1821:
        /*0008*/ 	.byte	0x04, 0x17
        /*000a*/ 	.short	(.L_1823 - .L_1822)
.L_1822:
        /*000c*/ 	.word	0x00000000
        /*0010*/ 	.short	0x0002
        /*0012*/ 	.short	0x0010
        /*0014*/ 	.byte	0x00, 0xf0, 0x21, 0x00


	//----- nvinfo : EIATTR_KPARAM_INFO
	.align		4
.L_1823:
        /*0018*/ 	.byte	0x04, 0x17
        /*001a*/ 	.short	(.L_1825 - .L_1824)
.L_1824:
        /*001c*/ 	.word	0x00000000
        /*0020*/ 	.short	0x0001
        /*0022*/ 	.short	0x0008
        /*0024*/ 	.byte	0x00, 0xf5, 0x21, 0x00


	//----- nvinfo : EIATTR_KPARAM_INFO
	.align		4
.L_1825:
        /*0028*/ 	.byte	0x04, 0x17
        /*002a*/ 	.short	(.L_1827 - .L_1826)
.L_1826:
        /*002c*/ 	.word	0x00000000
        /*0030*/ 	.short	0x0000
        /*0032*/ 	.short	0x0000
        /*0034*/ 	.byte	0x00, 0xf5, 0x21, 0x00


	//----- nvinfo : EIATTR_SPARSE_MMA_MASK
	.align		4
.L_1827:
        /*0038*/ 	.byte	0x03, 0x50
        /*003a*/ 	.short	0x0000


	//----- nvinfo : EIATTR_MAXREG_COUNT
	.align		4
        /*003c*/ 	.byte	0x03, 0x1b
        /*003e*/ 	.short	0x00ff


	//----- nvinfo : EIATTR_NUM_BARRIERS
	.align		4
        /*0040*/ 	.byte	0x02, 0x4c
        /*0042*/ 	.byte	0x01
	.zero		1


	//----- nvinfo : EIATTR_MERCURY_ISA_VERSION
	.align		4
        /*0044*/ 	.byte	0x03, 0x5f
        /*0046*/ 	.short	0x0101


	//----- nvinfo : EIATTR_INT_WARP_WIDE_INSTR_OFFSETS
	.align		4
        /*0048*/ 	.byte	0x04, 0x31
        /*004a*/ 	.short	(.L_1829 - .L_1828)


	//   ....[0]....
.L_1828:
        /*004c*/ 	.word	0x000002b0


	//----- nvinfo : EIATTR_VRC_CTA_INIT_COUNT
	.align		4
.L_1829:
        /*0050*/ 	.byte	0x02, 0x4a
	.zero		1
	.zero		1


	//----- nvinfo : EIATTR_EXIT_INSTR_OFFSETS
	.align		4
        /*0054*/ 	.byte	0x04, 0x1c
        /*0056*/ 	.short	(.L_1831 - .L_1830)


	//   ....[0]....
.L_1830:
        /*0058*/ 	.word	0x00000350


	//   ....[1]....
        /*005c*/ 	.word	0x000004a0


	//   ....[2]....
        /*0060*/ 	.word	0x00000520


	//----- nvinfo : EIATTR_CRS_STACK_SIZE
	.align		4
.L_1831:
        /*0064*/ 	.byte	0x04, 0x1e
        /*0066*/ 	.short	(.L_1833 - .L_1832)
.L_1832:
        /*0068*/ 	.word	0x00000000


	//----- nvinfo : EIATTR_CBANK_PARAM_SIZE
	.align		4
.L_1833:
        /*006c*/ 	.byte	0x03, 0x19
        /*006e*/ 	.short	0x0018


	//----- nvinfo : EIATTR_PARAM_CBANK
	.align		4
        /*0070*/ 	.byte	0x04, 0x0a
        /*0072*/ 	.short	(.L_1835 - .L_1834)
	.align		4
.L_1834:
        /*0074*/ 	.word	index@(.nv.constant0.contiguous_cumulate_reducel3_bf16)
        /*0078*/ 	.short	0x0380
        /*007a*/ 	.short	0x0018


	//----- nvinfo : EIATTR_SW_WAR
	.align		4
.L_1835:
        /*007c*/ 	.byte	0x04, 0x36
        /*007e*/ 	.short	(.L_1837 - .L_1836)
.L_1836:
        /*0080*/ 	.word	0x00000008
.L_1837:


//--------------------- .nv.info.contiguous_reducel3_bf16 --------------------------
	.section	.nv.info.contiguous_reducel3_bf16,"",@"SHT_CUDA_INFO"
	.sectionflags	@""
	.align	4


	//----- nvinfo : EIATTR_CUDA_API_VERSION
	.align		4
        /*0000*/ 	.byte	0x04, 0x37
        /*0002*/ 	.short	(.L_1839 - .L_1838)
.L_1838:
        /*0004*/ 	.word	0x00000082


	//----- nvinfo : EIATTR_KPARAM_INFO
	.align		4
.L_1839:
        /*0008*/ 	.byte	0x04, 0x17
        /*000a*/ 	.short	(.L_1841 - .L_1840)
.L_1840:
        /*000c*/ 	.word	0x00000000
        /*0010*/ 	.short	0x0002
        /*0012*/ 	.short	0x0010
        /*0014*/ 	.byte	0x00, 0xf0, 0x21, 0x00


	//----- nvinfo : EIATTR_KPARAM_INFO
	.align		4
.L_1841:
        /*0018*/ 	.byte	0x04, 0x17
        /*001a*/ 	.short	(.L_1843 - .L_1842)
.L_1842:
        /*001c*/ 	.word	0x00000000
        /*0020*/ 	.short	0x0001
        /*0022*/ 	.short	0x0008
        /*0024*/ 	.byte	0x00, 0xf5, 0x21, 0x00


	//----- nvinfo : EIATTR_KPARAM_INFO
	.align		4
.L_1843:
        /*0028*/ 	.byte	0x04, 0x17
        /*002a*/ 	.short	(.L_1845 - .L_1844)
.L_1844:
        /*002c*/ 	.word	0x00000000
        /*0030*/ 	.short	0x0000
        /*0032*/ 	.short	0x0000
        /*0034*/ 	.byte	0x00, 0xf5, 0x21, 0x00


	//----- nvinfo : EIATTR_SPARSE_MMA_MASK
	.align		4
.L_1845:
        /*0038*/ 	.byte	0x03, 0x50
        /*003a*/ 	.short	0x0000


	//----- nvinfo : EIATTR_MAXREG_COUNT
	.align		4
        /*003c*/ 	.byte	0x03, 0x1b
        /*003e*/ 	.short	0x00ff


	//----- nvinfo : EIATTR_NUM_BARRIERS
	.align		4
        /*0040*/ 	.byte	0x02, 0x4c
        /*0042*/ 	.byte	0x01
	.zero		1


	//----- nvinfo : EIATTR_MERCURY_ISA_VERSION
	.align		4
        /*0044*/ 	.byte	0x03, 0x5f
        /*0046*/ 	.short	0x0101


	//----- nvinfo : EIATTR_INT_WARP_WIDE_INSTR_OFFSETS
	.align		4
        /*0048*/ 	.byte	0x04, 0x31
        /*004a*/ 	.short	(.L_1847 - .L_1846)


	//   ....[0]....
.L_1846:
        /*004c*/ 	.word	0x000010a0


	//----- nvinfo : EIATTR_VRC_CTA_INIT_COUNT
	.align		4
.L_1847:
        /*0050*/ 	.byte	0x02, 0x4a
	.zero		1
	.zero		1


	//----- nvinfo : EIATTR_EXIT_INSTR_OFFSETS
	.align		4
        /*0054*/ 	.byte	0x04, 0x1c
        /*0056*/ 	.short	(.L_1849 - .L_1848)


	//   ....[0]....
.L_1848:
        /*0058*/ 	.word	0x00001140


	//   ....[1]....
        /*005c*/ 	.word	0x00001290


	//   ....[2]....
        /*0060*/ 	.word	0x00001310


	//----- nvinfo : EIATTR_CRS_STACK_SIZE
	.align		4
.L_1849:
        /*0064*/ 	.byte	0x04, 0x1e
        /*0066*/ 	.short	(.L_1851 - .L_1850)
.L_1850:
        /*0068*/ 	.word	0x00000000


	//----- nvinfo : EIATTR_CBANK_PARAM_SIZE
	.align		4
.L_1851:
        /*006c*/ 	.byte	0x03, 0x19
        /*006e*/ 	.short	0x0018


	//----- nvinfo : EIATTR_PARAM_CBANK
	.align		4
        /*0070*/ 	.byte	0x04, 0x0a
        /*0072*/ 	.short	(.L_1853 - .L_1852)
	.align		4
.L_1852:
        /*0074*/ 	.word	index@(.nv.constant0.contiguous_reducel3_bf16)
        /*0078*/ 	.short	0x0380
        /*007a*/ 	.short	0x0018


	//----- nvinfo : EIATTR_SW_WAR
	.align		4
.L_1853:
        /*007c*/ 	.byte	0x04, 0x36
        /*007e*/ 	.short	(.L_1855 - .L_1854)
.L_1854:
        /*0080*/ 	.word	0x00000008
.L_1855:


//--------------------- .nv.info.contiguous_reducel333_f16 --------------------------
	.section	.nv.info.contiguous_reducel333_f16,"",@"SHT_CUDA_INFO"
	.sectionflags	@""
	.align	4


	//----- nvinfo : EIATTR_CUDA_API_VERSION
	.align		4
        /*0000*/ 	.byte	0x04, 0x37
        /*0002*/ 	.short	(.L_1857 - .L_1856)
.L_1856:
        /*0004*/ 	.word	0x00000082


	//----- nvinfo : EIATTR_KPARAM_INFO
	.align		4
.L_1857:
        /*0008*/ 	.byte	0x04, 0x17
        /*000a*/ 	.short	(.L_1859 - .L_1858)
.L_1858:
        /*000c*/ 	.word	0x00000000
        /*0010*/ 	.short	0x0004
        /*0012*/ 	.short	0x0020
        /*0014*/ 	.byte	0x00, 0xf0, 0x21, 0x00


	//----- nvinfo : EIATTR_KPARAM_INFO
	.align		4
.L_1859:
        /*0018*/ 	.byte	0x04, 0x17
        /*001a*/ 	.short	(.L_1861 - .L_1860)
.L_1860:
        /*001c*/ 	.word	0x00000000
        /*0020*/ 	.short	0x0003
        /*0022*/ 	.short	0x0018
        /*0024*/ 	.byte	0x00, 0xf0, 0x21, 0x00


	//----- nvinfo : EIATTR_KPARAM_INFO
	.align		4
.L_1861:
        /*0028*/ 	.byte	0x04, 0x17
        /*002a*/ 	.short	(.L_1863 - .L_1862)
.L_1862:
        /*002c*/ 	.word	0x00000000
        /*0030*/ 	.short	0x0002
        /*0032*/ 	.short	0x0010
        /*0034*/ 	.byte	0x00, 0xf0, 0x21, 0x00


	//----- nvinfo : EIATTR_KPARAM_INFO
	.align		4
.L_1863:
        /*0038*/ 	.byte	0x04, 0x17
        /*003a*/ 	.short	(.L_1865 - .L_1864)
.L_1864:
        /*003c*/ 	.word	0x00000000
        /*0040*/ 	.short	0x0001
        /*0042*/ 	.short	0x0008
        /*0044*/ 	.byte	0x00, 0xf5, 0x21, 0x00


	//----- nvinfo : EIATTR_KPARAM_INFO
	.align		4
.L_1865:
        /*0048*/ 	.byte	0x04, 0x17
        /*004a*/ 	.short	(.L_1867 - .L_1866)
.L_1866:
        /*004c*/ 	.word	0x00000000
        /*0050*/ 	.short	0x0000
        /*0052*/ 	.short	0x0000
        /*0054*/ 	.byte	0x00, 0xf5, 0x21, 0x00


	//----- nvinfo : EIATTR_SPARSE_MMA_MASK
	.align		4
.L_1867:
        /*0058*/ 	.byte	0x03, 0x50
        /*005a*/ 	.short	0x0000


	//----- nvinfo : EIATTR_MAXREG_COUNT
	.align		4
        /*005c*/ 	.byte	0x03, 0x1b
        /*005e*/ 	.short	0x00ff


	//----- nvinfo : EIATTR_NUM_BARRIERS
	.align		4
        /*0060*/ 	.byte	0x02, 0x4c
        /*0062*/ 	.byte	0x01
	.zero		1


	//----- nvinfo : EIATTR_MERCURY_ISA_VERSION
	.align		4
        /*0064*/ 	.byte	0x03, 0x5f
        /*0066*/ 	.short	0x0101


	//----- nvinfo : EIATTR_VRC_CTA_INIT_COUNT
	.align		4
        /*0068*/ 	.byte	0x02, 0x4a
	.zero		1
	.zero		1


	//----- nvinfo : EIATTR_EXIT_INSTR_OFFSETS
	.align		4
        /*006c*/ 	.byte	0x04, 0x1c
        /*006e*/ 	.short	(.L_1869 - .L_1868)


	//   ....[0]....
.L_1868:
        /*0070*/ 	.word	0x00000150


	//   ....[1]....
        /*0074*/ 	.word	0x000001e0


	//   ....[2]....
        /*0078*/ 	.word	0x00000b10


	//----- nvinfo : EIATTR_CBANK_PARAM_SIZE
	.align		4
.L_1869:
        /*007c*/ 	.byte	0x03, 0x19
        /*007e*/ 	.short	0x0028


	//----- nvinfo : EIATTR_PARAM_CBANK
	.align		4
        /*0080*/ 	.byte	0x04, 0x0a
        /*0082*/ 	.short	(.L_1871 - .L_1870)
	.align		4
.L_1870:
        /*0084*/ 	.word	index@(.nv.constant0.contiguous_reducel333_f16)
        /*0088*/ 	.short	0x0380
        /*008a*/ 	.short	0x0028


	//----- nvinfo : EIATTR_SW_WAR
	.align		4
.L_1871:
        /*008c*/ 	.byte	0x04, 0x36
        /*008e*/ 	.short	(.L_1873 - .L_1872)
.L_1872:
        /*0090*/ 	.word	0x00000008
.L_1873:


//--------------------- .nv.info.contiguous_reducel33_f16 --------------------------
	.section	.nv.info.contiguous_reducel33_f16,"",@"SHT_CUDA_INFO"
	.sectionflags	@""
	.align	4


	//----- nvinfo : EIATTR_CUDA_API_VERSION
	.align		4
        /*0000*/ 	.byte	0x04, 0x37
        /*0002*/ 	.short	(.L_1875 - .L_1874)
.L_1874:
        /*0004*/ 	.word	0x00000082


	//----- nvinfo : EIATTR_KPARAM_INFO
	.align		4
.L_1875:
        /*0008*/ 	.byte	0x04, 0x17
        /*000a*/ 	.short	(.L_1877 - .L_1876)
.L_1876:
        /*000c*/ 	.word	0x00000000
        /*0010*/ 	.short	0x0006
        /*0012*/ 	.short	0x0030
        /*0014*/ 	.byte	0x00, 0xf0, 0x21, 0x00


	//----- nvinfo : EIATTR_KPARAM_INFO
	.align		4
.L_1877:
        /*0018*/ 	.byte	0x04, 0x17
        /*001a*/ 	.short	(.L_1879 - .L_1878)
.L_1878:
        /*001c*/ 	.word	0x00000000
        /*0020*/ 	.short	0x0005
        /*0022*/ 	.short	0x0028
        /*0024*/ 	.byte	0x00, 0xf0, 0x21, 0x00


	//----- nvinfo : EIATTR_KPARAM_INFO
	.align		4
.L_1879:
        /*0028*/ 	.byte	0x04, 0x17
        /*002a*/ 	.short	(.L_1881 - .L_1880)
.L_1880:
        /*002c*/ 	.word	0x00000000
        /*0030*/ 	.short	0x0004
        /*0032*/ 	.short	0x0020
        /*0034*/ 	.byte	0x00, 0xf0, 0x21, 0x00


	//----- nvinfo : EIATTR_KPARAM_INFO
	.align		4
.L_1881:
        /*0038*/ 	.byte	0x04, 0x17
        /*003a*/ 	.short	(.L_1883 - .L_1882)
.L_1882:
        /*003c*/ 	.word	0x00000000
        /*0040*/ 	.short	0x0003
        /*0042*/ 	.short	0x0018
        /*0044*/ 	.byte	0x00, 0xf5, 0x21, 0x00


	//----- nvinfo : EIATTR_KPARAM_INFO
	.align		4
.L_1883:
        /*0048*/ 	.byte	0x04, 0x17
        /*004a*/ 	.short	(.L_1885 - .L_1884)
.L_1884:
        /*004c*/ 	.word	0x00000000
        /*0050*/ 	.short	0x0002
        /*0052*/ 	.short	0x0010
        /*0054*/ 	.byte	0x00, 0xf5, 0x21, 0x00


	//----- nvinfo : EIATTR_KPARAM_INFO
	.align		4
.L_1885:
        /*0058*/ 	.byte	0x04, 0x17
        /*005a*/ 	.short	(.L_1887 - .L_1886)
.L_1886:
        /*005c*/ 	.word	0x00000000
        /*0060*/ 	.short	0x0001
        /*0062*/ 	.short	0x0008
        /*0064*/ 	.byte	0x00, 0xf5, 0x21, 0x00


	//----- nvinfo : EIATTR_KPARAM_INFO
	.align		4
.L_1887:
        /*0068*/ 	.byte	0x04, 0x17
        /*006a*/ 	.short	(.L_1889 - .L_1888)
.L_1888:
        /*006c*/ 	.word	0x00000000
        /*0070*/ 	.short	0x0000
        /*0072*/ 	.short	0x0000
        /*0074*/ 	.byte	0x00, 0xf5, 0x21, 0x00


	//----- nvinfo : EIATTR_SPARSE_MMA_MASK
	.align		4
.L_1889:
        /*0078*/ 	.byte	0x03, 0x50
        /*007a*/ 	.short	0x0000


	//----- nvinfo : EIATTR_MAXREG_COUNT
	.align		4
        /*007c*/ 	.byte	0x03, 0x1b
        /*007e*/ 	.short	0x00ff


	//----- nvinfo : EIATTR_NUM_BARRIERS
	.align		4
        /*0080*/ 	.byte	0x02, 0x4c
        /*0082*/ 	.byte	0x01
	.zero		1


	//----- nvinfo : EIATTR_MERCURY_ISA_VERSION
	.align		4
        /*0084*/ 	.byte	0x03, 0x5f
        /*0086*/ 	.short	0x0101


	//----- nvinfo : EIATTR_VRC_CTA_INIT_COUNT
	.align		4
        /*0088*/ 	.byte	0x02, 0x4a
	.zero		1
	.zero		1


	//----- nvinfo : EIATTR_EXIT_INSTR_OFFSETS
	.align		4
        /*008c*/ 	.byte	0x04, 0x1c
        /*008e*/ 	.short	(.L_1891 - .L_1890)


	//   ....[0]....
.L_1890:
        /*0090*/ 	.word	0x00000150


	//   ....[1]....
        /*0094*/ 	.word	0x000035c0


	//   ....[2]....
        /*0098*/ 	.word	0x00003f60


	//----- nvinfo : EIATTR_CRS_STACK_SIZE
	.align		4
.L_1891:
        /*009c*/ 	.byte	0x04, 0x1e
        /*009e*/ 	.short	(.L_1893 - .L_1892)
.L_1892:
        /*00a0*/ 	.word	0x00000000


	//----- nvinfo : EIATTR_CBANK_PARAM_SIZE
	.align		4
.L_1893:
        /*00a4*/ 	.byte	0x03, 0x19
        /*00a6*/ 	.short	0x0038


	//----- nvinfo : EIATTR_PARAM_CBANK
	.align		4
        /*00a8*/ 	.byte	0x04, 0x0a
        /*00aa*/ 	.short	(.L_1895 - .L_1894)
	.align		4
.L_1894:
        /*00ac*/ 	.word	index@(.nv.constant0.contiguous_reducel33_f16)
        /*00b0*/ 	.short	0x0380
        /*00b2*/ 	.short	0x0038


	//----- nvinfo : EIATTR_SW_WAR
	.align		4
.L_1895:
        /*00b4*/ 	.byte	0x04, 0x36
        /*00b6*/ 	.short	(.L_1897 - .L_1896)
.L_1896:
        /*00b8*/ 	.word	0x00000008
.L_1897:


//--------------------- .nv.info.contiguous_reducel322_f16 --------------------------
	.section	.nv.info.contiguous_reducel322_f16,"",@"SHT_CUDA_INFO"
	.sectionflags	@""
	.align	4


	//----- nvinfo : EIATTR_CUDA_API_VERSION
	.align		4
        /*0000*/ 	.byte	0x04, 0x37
        /*0002*/ 	.short	(.L_1899 - .L_1898)
.L_1898:
        /*0004*/ 	.word	0x00000082


	//----- nvinfo : EIATTR_KPARAM_INFO
	.align		4
.L_1899:
        /*0008*/ 	.byte	0x04, 0x17
        /*000a*/ 	.short	(.L_1901 - .L_1900)
.L_1900:
        /*000c*/ 	.word	0x00000000
        /*0010*/ 	.short	0x0003
        /*0012*/ 	.short	0x0018
        /*0014*/ 	.byte	0x00, 0xf0, 0x21, 0x00


	//----- nvinfo : EIATTR_KPARAM_INFO
	.align		4
.L_1901:
        /*0018*/ 	.byte	0x04, 0x17
        /*001a*/ 	.short	(.L_1903 - .L_1902)
.L_1902:
        /*001c*/ 	.word	0x00000000
        /*0020*/ 	.short	0x0002
        /*0022*/ 	.short	0x0010
        /*0024*/ 	.byte	0x00, 0xf0, 0x21, 0x00


	//----- nvinfo : EIATTR_KPARAM_INFO
	.align		4
.L_1903:
        /*0028*/ 	.byte	0x04, 0x17
        /*002a*/ 	.short	(.L_1905 - .L_1904)
.L_1904:
        /*002c*/ 	.word	0x00000000
        /*0030*/ 	.short	0x0001
        /*0032*/ 	.short	0x0008
        /*0034*/ 	.byte	0x00, 0xf5, 0x21, 0x00


	//----- nvinfo : EIATTR_KPARAM_INFO
	.align		4
.L_1905:
        /*0038*/ 	.byte	0x04, 0x17
        /*003a*/ 	.short	(.L_1907 - .L_1906)
.L_1906:
        /*003c*/ 	.word	0x00000000
        /*0040*/ 	.short	0x0000
        /*0042*/ 	.short	0x0000
        /*0044*/ 	.byte	0x00, 0xf5, 0x21, 0x00


	//----- nvinfo : EIATTR_SPARSE_MMA_MASK
	.align		4
.L_1907:
        /*0048*/ 	.byte	0x03, 0x50
        /*004a*/ 	.short	0x0000


	//----- nvinfo : EIATTR_MAXREG_COUNT
	.align		4
        /*004c*/ 	.byte	0x03, 0x1b
        /*004e*/ 	.short	0x00ff


	//----- nvinfo : EIATTR_NUM_BARRIERS
	.align		4
        /*0050*/ 	.byte	0x02, 0x4c
        /*0052*/ 	.byte	0x01
	.zero		1


	//----- nvinfo : EIATTR_MERCURY_ISA_VERSION
	.align		4
        /*0054*/ 	.byte	0x03, 0x5f
        /*0056*/ 	.short	0x0101


	//----- nvinfo : EIATTR_VRC_CTA_INIT_COUNT
	.align		4
        /*0058*/ 	.byte	0x02, 0x4a
	.zero		1
	.zero		1


	//----- nvinfo : EIATTR_EXIT_INSTR_OFFSETS
	.align		4
        /*005c*/ 	.byte	0x04, 0x1c
        /*005e*/ 	.short	(.L_1909 - .L_1908)


	//   ....[0]....
.L_1908:
        /*0060*/ 	.word	0x00000400


	//   ....[1]....
        /*0064*/ 	.word	0x00000550


	//   ....[2]....
        /*0068*/ 	.word	0x00000660


	//----- nvinfo : EIATTR_CRS_STACK_SIZE
	.align		4
.L_1909:
        /*006c*/ 	.byte	0x04, 0x1e
        /*006e*/ 	.short	(.L_1911 - .L_1910)
.L_1910:
        /*0070*/ 	.word	0x00000000


	//----- nvinfo : EIATTR_CBANK_PARAM_SIZE
	.align		4
.L_1911:
        /*0074*/ 	.byte	0x03, 0x19
        /*0076*/ 	.short	0x0020


	//----- nvinfo : EIATTR_PARAM_CBANK
	.align		4
        /*0078*/ 	.byte	0x04, 0x0a
        /*007a*/ 	.short	(.L_1913 - .L_1912)
	.align		4
.L_1912:
        /*007c*/ 	.word	index@(.nv.constant0.contiguous_reducel322_f16)
        /*0080*/ 	.short	0x0380
        /*0082*/ 	.short	0x0020


	//----- nvinfo : EIATTR_SW_WAR
	.align		4
.L_1913:
        /*0084*/ 	.byte	0x04, 0x36
        /*0086*/ 	.short	(.L_1915 - .L_1914)
.L_1914:
        /*0088*/ 	.word	0x00000008
.L_1915:


//--------------------- .nv.info.contiguous_reducel32_f16 --------------------------
	.section	.nv.info.contiguous_reducel32_f16,"",@"SHT_CUDA_INFO"
	.sectionflags	@""
	.align	4


	//----- nvinfo : EIATTR_CUDA_API_VERSION
	.align		4
        /*0000*/ 	.byte	0x04, 0x37
        /*0002*/ 	.short	(.L_1917 - .L_1916)
.L_1916:
        /*0004*/ 	.word	0x00000082


	//----- nvinfo : EIATTR_KPARAM_INFO
	.align		4
.L_1917:
        /*0008*/ 	.byte	0x04, 0x17
        /*000a*/ 	.short	(.L_1919 - .L_1918)
.L_1918:
        /*000c*/ 	.word	0x00000000
        /*0010*/ 	.short	0x0006
        /*0012*/ 	.short	0x0030
        /*0014*/ 	.byte	0x00, 0xf0, 0x21, 0x00


	//----- nvinfo : EIATTR_KPARAM_INFO
	.align		4
.L_1919:
        /*0018*/ 	.byte	0x04, 0x17
        /*001a*/ 	.short	(.L_1921 - .L_1920)
.L_1920:
        /*001c*/ 	.word	0x00000000
        /*0020*/ 	.short	0x0005
        /*0022*/ 	.short	0x0028
        /*0024*/ 	.byte	0x00, 0xf0, 0x21, 0x00


	//----- nvinfo : EIATTR_KPARAM_INFO
	.align		4
.L_1921:
        /*0028*/ 	.byte	0x04, 0x17
        /*002a*/ 	.short	(.L_1923 - .L_1922)
.L_1922:
        /*002c*/ 	.word	0x00000000
        /*0030*/ 	.short	0x0004
        /*0032*/ 	.short	0x0020
        /*0034*/ 	.byte	0x00, 0xf0, 0x21, 0x00


	//----- nvinfo : EIATTR_KPARAM_INFO
	.align		4
.L_1923:
        /*0038*/ 	.byte	0x04, 0x17
        /*003a*/ 	.short	(.L_1925 - .L_1924)
.L_1924:
        /*003c*/ 	.word	0x00000000
        /*0040*/ 	.short	0x0003
        /*0042*/ 	.short	0x0018
        /*0044*/ 	.byte	0x00, 0xf5, 0x21, 0x00


	//----- nvinfo : EIATTR_KPARAM_INFO
	.align		4
.L_1925:
        /*0048*/ 	.byte	0x04, 0x17
        /*004a*/ 	.short	(.L_1927 - .L_1926)
.L_1926:
        /*004c*/ 	.word	0x00000000
        /*0050*/ 	.short	0x0002
        /*0052*/ 	.short	0x0010
        /*0054*/ 	.byte	0x00, 0xf5, 0x21, 0x00


	//----- nvinfo : EIATTR_KPARAM_INFO
	.align		4
.L_1927:
        /*0058*/ 	.byte	0x04, 0x17
        /*005a*/ 	.short	(.L_1929 - .L_1928)
.L_1928:
        /*005c*/ 	.word	0x00000000
        /*0060*/ 	.short	0x0001
        /*0062*/ 	.short	0x0008
        /*0064*/ 	.byte	0x00, 0xf5, 0x21, 0x00


	//----- nvinfo : EIATTR_KPARAM_INFO
	.align		4
.L_1929:
        /*0068*/ 	.byte	0x04, 0x17
        /*006a*/ 	.short	(.L_1931 - .L_1930)
.L_1930:
        /*006c*/ 	.word	0x00000000
        /*0070*/ 	.short	0x0000
        /*0072*/ 	.short	0x0000
        /*0074*/ 	.byte	0x00, 0xf5, 0x21, 0x00


	//----- nvinfo : EIATTR_SPARSE_MMA_MASK
	.align		4
.L_1931:
        /*0078*/ 	.byte	0x03, 0x50
        /*007a*/ 	.short	0x0000


	//----- nvinfo : EIATTR_MAXREG_COUNT
	.align		4
        /*007c*/ 	.byte	0x03, 0x1b
        /*007e*/ 	.short	0x00ff


	//----- nvinfo : EIATTR_NUM_BARRIERS
	.align		4
        /*0080*/ 	.byte	0x02, 0x4c
        /*0082*/ 	.byte	0x01
	.zero		1


	//----- nvinfo : EIATTR_MERCURY_ISA_VERSION
	.align		4
        /*0084*/ 	.byte	0x03, 0x5f
        /*0086*/ 	.short	0x0101


	//----- nvinfo : EIATTR_VRC_CTA_INIT_COUNT
	.align		4
        /*0088*/ 	.byte	0x02, 0x4a
	.zero		1
	.zero		1


	//----- nvinfo : EIATTR_EXIT_INSTR_OFFSETS
	.align		4
        /*008c*/ 	.byte	0x04, 0x1c
        /*008e*/ 	.short	(.L_1933 - .L_1932)


	//   ....[0]....
.L_1932:
        /*0090*/ 	.word	0x000075d0


	//   ....[1]....
        /*0094*/ 	.word	0x00007720


	//   ....[2]....
        /*0098*/ 	.word	0x00007830


	//----- nvinfo : EIATTR_CRS_STACK_SIZE
	.align		4
.L_1933:
        /*009c*/ 	.byte	0x04, 0x1e
        /*009e*/ 	.short	(.L_1935 - .L_1934)
.L_1934:
        /*00a0*/ 	.word	0x00000000


	//----- nvinfo : EIATTR_CBANK_PARAM_SIZE
	.align		4
.L_1935:
        /*00a4*/ 	.byte	0x03, 0x19
        /*00a6*/ 	.short	0x0038


	//----- nvinfo : EIATTR_PARAM_CBANK
	.align		4
        /*00a8*/ 	.byte	0x04, 0x0a
        /*00aa*/ 	.short	(.L_1937 - .L_1936)
	.align		4
.L_1936:
        /*00ac*/ 	.word	index@(.nv.constant0.contiguous_reducel32_f16)
        /*00b0*/ 	.short	0x0380
        /*00b2*/ 	.short	0x0038


	//----- nvinfo : EIATTR_SW_WAR
	.align		4
.L_1937:
        /*00b4*/ 	.byte	0x04, 0x36
        /*00b6*/ 	.short	(.L_1939 - .L_1938)
.L_1938:
        /*00b8*/ 	.word	0x00000008
.L_1939:


//--------------------- .nv.info.uncontiguous_cumulate_reducel3_f16 --------------------------
	.section	.nv.info.uncontiguous_cumulate_reducel3_f16,"",@"SHT_CUDA_INFO"
	.sectionflags	@""
	.align	4


	//----- nvinfo : EIATTR_CUDA_API_VERSION
	.align		4
        /*0000*/ 	.byte	0x04, 0x37
        /*0002*/ 	.short	(.L_1941 - .L_1940)
.L_1940:
        /*0004*/ 	.word	0x00000082


	//----- nvinfo : EIATTR_KPARAM_INFO
	.align		4
.L_1941:
        /*0008*/ 	.byte	0x04, 0x17
        /*000a*/ 	.short	(.L_1943 - .L_1942)
.L_1942:
        /*000c*/ 	.word	0x00000000
        /*0010*/ 	.short	0x0005
        /*0012*/ 	.short	0x0028
        /*0014*/ 	.byte	0x00, 0xf0, 0x21, 0x00


	//----- nvinfo : EIATTR_KPARAM_INFO
	.align		4
.L_1943:
        /*0018*/ 	.byte	0x04, 0x17
        /*001a*/ 	.short	(.L_1945 - .L_1944)
.L_1944:
        /*001c*/ 	.word	0x00000000
        /*0020*/ 	.short	0x0004
        /*0022*/ 	.short	0x0020
        /*0024*/ 	.byte	0x00, 0xf0, 0x21, 0x00


	//----- nvinfo : EIATTR_KPARAM_INFO
	.align		4
.L_1945:
        /*0028*/ 	.byte	0x04, 0x17
        /*002a*/ 	.short	(.L_1947 - .L_1946)
.L_1946:
        /*002c*/ 	.word	0x00000000
        /*0030*/ 	.short	0x0003
        /*0032*/ 	.short	0x0018
        /*0034*/ 	.byte	0x00, 0xf5, 0x21, 0x00


	//----- nvinfo : EIATTR_KPARAM_INFO
	.align		4
.L_1947:
        /*0038*/ 	.byte	0x04, 0x17
        /*003a*/ 	.short	(.L_1949 - .L_1948)
.L_1948:
        /*003c*/ 	.word	0x00000000
        /*0040*/ 	.short	0x0002
        /*0042*/ 	.short	0x0010
        /*0044*/ 	.byte	0x00, 0xf5, 0x21, 0x00


	//----- nvinfo : EIATTR_KPARAM_INFO
	.align		4
.L_1949:
        /*0048*/ 	.byte	0x04, 0x17
        /*004a*/ 	.short	(.L_1951 - .L_1950)
.L_1950:
        /*004c*/ 	.word	0x00000000
        /*0050*/ 	.short	0x0001
        /*0052*/ 	.short	0x0008
        /*0054*/ 	.byte	0x00, 0xf5, 0x21, 0x00


	//----- nvinfo : EIATTR_KPARAM_INFO
	.align		4
.L_1951:
        /*0058*/ 	.byte	0x04, 0x17
        /*005a*/ 	.short	(.L_1953 - .L_1952)
.L_1952:
        /*005c*/ 	.word	0x00000000
        /*0060*/ 	.short	0x0000
        /*0062*/ 	.short	0x0000
        /*0064*/ 	.byte	0x00, 0xf5, 0x21, 0x00


	//----- nvinfo : EIATTR_SPARSE_MMA_MASK
	.align		4
.L_1953:
        /*0068*/ 	.byte	0x03, 0x50
        /*006a*/ 	.short	0x0000


	//----- nvinfo : EIATTR_MAXREG_COUNT
	.align		4
        /*006c*/ 	.byte	0x03, 0x1b
        /*006e*/ 	.short	0x00ff


	//----- nvinfo : EIATTR_NUM_BARRIERS
	.align		4
        /*0070*/ 	.byte	0x02, 0x4c
        /*0072*/ 	.byte	0x01
	.zero		1


	//----- nvinfo : EIATTR_MERCURY_ISA_VERSION
	.align		4
        /*0074*/ 	.byte	0x03, 0x5f
        /*0076*/ 	.short	0x0101


	//----- nvinfo : EIATTR_INT_WARP_WIDE_INSTR_OFFSETS
	.align		4
        /*0078*/ 	.byte	0x04, 0x31
        /*007a*/ 	.short	(.L_1955 - .L_1954)


	//   ....[0]....
.L_1954:
        /*007c*/ 	.word	0x00006640


	//----- nvinfo : EIATTR_VRC_CTA_INIT_COUNT
	.align		4
.L_1955:
        /*0080*/ 	.byte	0x02, 0x4a
	.zero		1
	.zero		1


	//----- nvinfo : EIATTR_EXIT_INSTR_OFFSETS
	.align		4
        /*0084*/ 	.byte	0x04, 0x1c
        /*0086*/ 	.short	(.L_1957 - .L_1956)


	//   ....[0]....
.L_1956:
        /*0088*/ 	.word	0x000066e0


	//   ....[1]....
        /*008c*/ 	.word	0x00006830


	//   ....[2]....
        /*0090*/ 	.word	0x000068b0


	//----- nvinfo : EIATTR_CRS_STACK_SIZE
	.align		4
.L_1957:
        /*0094*/ 	.byte	0x04, 0x1e
        /*0096*/ 	.short	(.L_1959 - .L_1958)
.L_1958:
        /*0098*/ 	.word	0x00000000


	//----- nvinfo : EIATTR_CBANK_PARAM_SIZE
	.align		4
.L_1959:
        /*009c*/ 	.byte	0x03, 0x19
        /*009e*/ 	.short	0x0030


	//----- nvinfo : EIATTR_PARAM_CBANK
	.align		4
        /*00a0*/ 	.byte	0x04, 0x0a
        /*00a2*/ 	.short	(.L_1961 - .L_1960)
	.align		4
.L_1960:
        /*00a4*/ 	.word	index@(.nv.constant0.uncontiguous_cumulate_reducel3_f16)
        /*00a8*/ 	.short	0x0380
        /*00aa*/ 	.short	0x0030


	//----- nvinfo : EIATTR_SW_WAR
	.align		4
.L_1961:
        /*00ac*/ 	.byte	0x04, 0x36
        /*00ae*/ 	.short	(.L_1963 - .L_1962)
.L_1962:
        /*00b0*/ 	.word	0x00000008
.L_1963:


//--------------------- .nv.info.uncontiguous_reducel3_f16 --------------------------
	.section	.nv.info.uncontiguous_reducel3_f16,"",@"SHT_CUDA_INFO"
	.sectionflags	@""
	.align	4


	//----- nvinfo : EIATTR_CUDA_API_VERSION
	.align		4
        /*0000*/ 	.byte	0x04, 0x37
        /*0002*/ 	.short	(.L_1965 - .L_1964)
.L_1964:
        /*0004*/ 	.word	0x00000082


	//----- nvinfo : EIATTR_KPARAM_INFO
	.align		4
.L_1965:
        /*0008*/ 	.byte	0x04, 0x17
        /*000a*/ 	.short	(.L_1967 - .L_1966)
.L_1966:
        /*000c*/ 	.word	0x00000000
        /*0010*/ 	.short	0x0005
        /*0012*/ 	.short	0x0028
        /*0014*/ 	.byte	0x00, 0xf0, 0x21, 0x00


	//----- nvinfo : EIATTR_KPARAM_INFO
	.align		4
.L_1967:
        /*0018*/ 	.byte	0x04, 0x17
        /*001a*/ 	.short	(.L_1969 - .L_1968)
.L_1968:
        /*001c*/ 	.word	0x00000000
        /*0020*/ 	.short	0x0004
        /*0022*/ 	.short	0x0020
        /*0024*/ 	.byte	0x00, 0xf0, 0x21, 0x00


	//----- nvinfo : EIATTR_KPARAM_INFO
	.align		4
.L_1969:
        /*0028*/ 	.byte	0x04, 0x17
        /*002a*/ 	.short	(.L_1971 - .L_1970)
.L_1970:
        /*002c*/ 	.word	0x00000000
        /*0030*/ 	.short	0x0003
        /*0032*/ 	.short	0x0018
        /*0034*/ 	.byte	0x00, 0xf5, 0x21, 0x00


	//----- nvinfo : EIATTR_KPARAM_INFO
	.align		4
.L_1971:
        /*0038*/ 	.byte	0x04, 0x17
        /*003a*/ 	.short	(.L_1973 - .L_1972)
.L_1972:
        /*003c*/ 	.word	0x00000000
        /*0040*/ 	.short	0x0002
        /*0042*/ 	.short	0x0010
        /*0044*/ 	.byte	0x00, 0xf5, 0x21, 0x00


	//----- nvinfo : EIATTR_KPARAM_INFO
	.align		4
.L_1973:
        /*0048*/ 	.byte	0x04, 0x17
        /*004a*/ 	.short	(.L_1975 - .L_1974)
.L_1974:
        /*004c*/ 	.word	0x00000000
        /*0050*/ 	.short	0x0001
        /*0052*/ 	.short	0x0008
        /*0054*/ 	.byte	0x00, 0xf5, 0x21, 0x00


	//----- nvinfo : EIATTR_KPARAM_INFO
	.align		4
.L_1975:
        /*0058*/ 	.byte	0x04, 0x17
        /*005a*/ 	.short	(.L_1977 - .L_1976)
.L_1976:
        /*005c*/ 	.word	0x00000000
        /*0060*/ 	.short	0x0000
        /*0062*/ 	.short	0x0000
        /*0064*/ 	.byte	0x00, 0xf5, 0x21, 0x00


	//----- nvinfo : EIATTR_SPARSE_MMA_MASK
	.align		4
.L_1977:
        /*0068*/ 	.byte	0x03, 0x50
        /*006a*/ 	.short	0x0000


	//----- nvinfo : EIATTR_MAXREG_COUNT
	.align		4
        /*006c*/ 	.byte	0x03, 0x1b
        /*006e*/ 	.short	0x00ff


	//----- nvinfo : EIATTR_NUM_BARRIERS
	.align		4
        /*0070*/ 	.byte	0x02, 0x4c
        /*0072*/ 	.byte	0x01
	.zero		1


	//----- nvinfo : EIATTR_MERCURY_ISA_VERSION
	.align		4
        /*0074*/ 	.byte	0x03, 0x5f
        /*0076*/ 	.short	0x0101


	//----- nvinfo : EIATTR_INT_WARP_WIDE_INSTR_OFFSETS
	.align		4
        /*0078*/ 	.byte	0x04, 0x31
        /*007a*/ 	.short	(.L_1979 - .L_1978)


	//   ....[0]....
.L_1978:
        /*007c*/ 	.word	0x00007420


	//----- nvinfo : EIATTR_VRC_CTA_INIT_COUNT
	.align		4
.L_1979:
        /*0080*/ 	.byte	0x02, 0x4a
	.zero		1
	.zero		1


	//----- nvinfo : EIATTR_EXIT_INSTR_OFFSETS
	.align		4
        /*0084*/ 	.byte	0x04, 0x1c
        /*0086*/ 	.short	(.L_1981 - .L_1980)


	//   ....[0]....
.L_1980:
        /*0088*/ 	.word	0x000074c0


	//   ....[1]....
        /*008c*/ 	.word	0x00007610


	//   ....[2]....
        /*0090*/ 	.word	0x00007690


	//----- nvinfo : EIATTR_CRS_STACK_SIZE
	.align		4
.L_1981:
        /*0094*/ 	.byte	0x04, 0x1e
        /*0096*/ 	.short	(.L_1983 - .L_1982)
.L_1982:
        /*0098*/ 	.word	0x00000000


	//----- nvinfo : EIATTR_CBANK_PARAM_SIZE
	.align		4
.L_1983:
        /*009c*/ 	.byte	0x03, 0x19
        /*009e*/ 	.short	0x0030


	//----- nvinfo : EIATTR_PARAM_CBANK
	.align		4
        /*00a0*/ 	.byte	0x04, 0x0a
        /*00a2*/ 	.short	(.L_1985 - .L_1984)
	.align		4
.L_1984:
        /*00a4*/ 	.word	index@(.nv.constant0.uncontiguous_reducel3_f16)
        /*00a8*/ 	.short	0x0380
        /*00aa*/ 	.short	0x0030


	//----- nvinfo : EIATTR_SW_WAR
	.align		4
.L_1985:
        /*00ac*/ 	.byte	0x04, 0x36
        /*00ae*/ 	.short	(.L_1987 - .L_1986)
.L_1986:
        /*00b0*/ 	.word	0x00000008
.L_1987:


//--------------------- .nv.info.contiguous_cumulate_reducel3_f16 --------------------------
	.section	.nv.info.contiguous_cumulate_reducel3_f16,"",@"SHT_CUDA_INFO"
	.sectionflags	@""
	.align	4


	//----- nvinfo : EIATTR_CUDA_API_VERSION
	.align		4
        /*0000*/ 	.byte	0x04, 0x37
        /*0002*/ 	.short	(.L_1989 - .L_1988)
.L_1988:
        /*0004*/ 	.word	0x00000082


	//----- nvinfo : EIATTR_KPARAM_INFO
	.align		4
.L_1989:
        /*0008*/ 	.byte	0x04, 0x17
        /*000a*/ 	.short	(.L_1991 - .L_1990)
.L_1990:
        /*000c*/ 	.word	0x00000000
        /*0010*/ 	.short	0x0002
        /*0012*/ 	.short	0x0010
        /*0014*/ 	.byte	0x00, 0xf0, 0x21, 0x00


	//----- nvinfo : EIATTR_KPARAM_INFO
	.align		4
.L_1991:
        /*0018*/ 	.byte	0x04, 0x17
        /*001a*/ 	.short	(.L_1993 - .L_1992)
.L_1992:
        /*001c*/ 	.word	0x00000000
        /*0020*/ 	.short	0x0001
        /*0022*/ 	.short	0x0008
        /*0024*/ 	.byte	0x00, 0xf5, 0x21, 0x00


	//----- nvinfo : EIATTR_KPARAM_INFO
	.align		4
.L_1993:
        /*0028*/ 	.byte	0x04, 0x17
        /*002a*/ 	.short	(.L_1995 - .L_1994)
.L_1994:
        /*002c*/ 	.word	0x00000000
        /*0030*/ 	.short	0x0000
        /*0032*/ 	.short	0x0000
        /*0034*/ 	.byte	0x00, 0xf5, 0x21, 0x00


	//----- nvinfo : EIATTR_SPARSE_MMA_MASK
	.align		4
.L_1995:
        /*0038*/ 	.byte	0x03, 0x50
        /*003a*/ 	.short	0x0000


	//----- nvinfo : EIATTR_MAXREG_COUNT
	.align		4
        /*003c*/ 	.byte	0x03, 0x1b
        /*003e*/ 	.short	0x00ff


	//----- nvinfo : EIATTR_NUM_BARRIERS
	.align		4
        /*0040*/ 	.byte	0x02, 0x4c
        /*0042*/ 	.byte	0x01
	.zero		1


	//----- nvinfo : EIATTR_MERCURY_ISA_VERSION
	.align		4
        /*0044*/ 	.byte	0x03, 0x5f
        /*0046*/ 	.short	0x0101


	//----- nvinfo : EIATTR_INT_WARP_WIDE_INSTR_OFFSETS
	.align		4
        /*0048*/ 	.byte	0x04, 0x31
        /*004a*/ 	.short	(.L_1997 - .L_1996)


	//   ....[0]....
.L_1996:
        /*004c*/ 	.word	0x000002a0


	//----- nvinfo : EIATTR_VRC_CTA_INIT_COUNT
	.align		4
.L_1997:
        /*0050*/ 	.byte	0x02, 0x4a
	.zero		1
	.zero		1


	//----- nvinfo : EIATTR_EXIT_INSTR_OFFSETS
	.align		4
        /*0054*/ 	.byte	0x04, 0x1c
        /*0056*/ 	.short	(.L_1999 - .L_1998)


	//   ....[0]....
.L_1998:
        /*0058*/ 	.word	0x00000340


	//   ....[1]....
        /*005c*/ 	.word	0x00000490


	//   ....[2]....
        /*0060*/ 	.word	0x00000510


	//----- nvinfo : EIATTR_CRS_STACK_SIZE
	.align		4
.L_1999:
        /*0064*/ 	.byte	0x04, 0x1e
        /*0066*/ 	.short	(.L_2001 - .L_2000)
.L_2000:
        /*0068*/ 	.word	0x00000000


	//----- nvinfo : EIATTR_CBANK_PARAM_SIZE
	.align		4
.L_2001:
        /*006c*/ 	.byte	0x03, 0x19
        /*006e*/ 	.short	0x0018


	//----- nvinfo : EIATTR_PARAM_CBANK
	.align		4
        /*0070*/ 	.byte	0x04, 0x0a
        /*0072*/ 	.short	(.L_2003 - .L_2002)
	.align		4
.L_2002:
        /*0074*/ 	.word	index@(.nv.constant0.contiguous_cumulate_reducel3_f16)
        /*0078*/ 	.short	0x0380
        /*007a*/ 	.short	0x0018


	//----- nvinfo : EIATTR_SW_WAR
	.align		4
.L_2003:
        /*007c*/ 	.byte	0x04, 0x36
        /*007e*/ 	.short	(.L_2005 - .L_2004)
.L_2004:
        /*0080*/ 	.word	0x00000008
.L_2005:


//--------------------- .nv.info.contiguous_reducel3_f16 --------------------------
	.section	.nv.info.contiguous_reducel3_f16,"",@"SHT_CUDA_INFO"
	.sectionflags	@""
	.align	4


	//----- nvinfo : EIATTR_CUDA_API_VERSION
	.align		4
        /*0000*/ 	.byte	0x04, 0x37
        /*0002*/ 	.short	(.L_2007 - .L_2006)
.L_2006:
        /*0004*/ 	.word	0x00000082


	//----- nvinfo : EIATTR_KPARAM_INFO
	.align		4
.L_2007:
        /*0008*/ 	.byte	0x04, 0x17
        /*000a*/ 	.short	(.L_2009 - .L_2008)
.L_2008:
        /*000c*/ 	.word	0x00000000
        /*0010*/ 	.short	0x0002
        /*0012*/ 	.short	0x0010
        /*0014*/ 	.byte	0x00, 0xf0, 0x21, 0x00


	//----- nvinfo : EIATTR_KPARAM_INFO
	.align		4
.L_2009:
        /*0018*/ 	.byte	0x04, 0x17
        /*001a*/ 	.short	(.L_2011 - .L_2010)
.L_2010:
        /*001c*/ 	.word	0x00000000
        /*0020*/ 	.short	0x0001
        /*0022*/ 	.short	0x0008
        /*0024*/ 	.byte	0x00, 0xf5, 0x21, 0x00


	//----- nvinfo : EIATTR_KPARAM_INFO
	.align		4
.L_2011:
        /*0028*/ 	.byte	0x04, 0x17
        /*002a*/ 	.short	(.L_2013 - .L_2012)
.L_2012:
        /*002c*/ 	.word	0x00000000
        /*0030*/ 	.short	0x0000
        /*0032*/ 	.short	0x0000
        /*0034*/ 	.byte	0x00, 0xf5, 0x21, 0x00


	//----- nvinfo : EIATTR_SPARSE_MMA_MASK
	.align		4
.L_2013:
        /*0038*/ 	.byte	0x03, 0x50
        /*003a*/ 	.short	0x0000


	//----- nvinfo : EIATTR_MAXREG_COUNT
	.align		4
        /*003c*/ 	.byte	0x03, 0x1b
        /*003e*/ 	.short	0x00ff


	//----- nvinfo : EIATTR_NUM_BARRIERS
	.align		4
        /*0040*/ 	.byte	0x02, 0x4c
        /*0042*/ 	.byte	0x01
	.zero		1


	//----- nvinfo : EIATTR_MERCURY_ISA_VERSION
	.align		4
        /*0044*/ 	.byte	0x03, 0x5f
        /*0046*/ 	.short	0x0101


	//----- nvinfo : EIATTR_INT_WARP_WIDE_INSTR_OFFSETS
	.align		4
        /*0048*/ 	.byte	0x04, 0x31
        /*004a*/ 	.short	(.L_2015 - .L_2014)


	//   ....[0]....
.L_2014:
        /*004c*/ 	.word	0x00001090


	//----- nvinfo : EIATTR_VRC_CTA_INIT_COUNT
	.align		4
.L_2015:
        /*0050*/ 	.byte	0x02, 0x4a
	.zero		1
	.zero		1


	//----- nvinfo : EIATTR_EXIT_INSTR_OFFSETS
	.align		4
        /*0054*/ 	.byte	0x04, 0x1c
        /*0056*/ 	.short	(.L_2017 - .L_2016)


	//   ....[0]....
.L_2016:
        /*0058*/ 	.word	0x00001130


	//   ....[1]....
        /*005c*/ 	.word	0x00001280


	//   ....[2]....
        /*0060*/ 	.word	0x00001300


	//----- nvinfo : EIATTR_CRS_STACK_SIZE
	.align		4
.L_2017:
        /*0064*/ 	.byte	0x04, 0x1e
        /*0066*/ 	.short	(.L_2019 - .L_2018)
.L_2018:
        /*0068*/ 	.word	0x00000000


	//----- nvinfo : EIATTR_CBANK_PARAM_SIZE
	.align		4
.L_2019:
        /*006c*/ 	.byte	0x03, 0x19
        /*006e*/ 	.short	0x0018


	//----- nvinfo : EIATTR_PARAM_CBANK
	.align		4
        /*0070*/ 	.byte	0x04, 0x0a
        /*0072*/ 	.short	(.L_2021 - .L_2020)
	.align		4
.L_2020:
        /*0074*/ 	.word	index@(.nv.constant0.contiguous_reducel3_f16)
        /*0078*/ 	.short	0x0380
        /*007a*/ 	.short	0x0018


	//----- nvinfo : EIATTR_SW_WAR
	.align		4
.L_2021:
        /*007c*/ 	.byte	0x04, 0x36
        /*007e*/ 	.short	(.L_2023 - .L_2022)
.L_2022:
        /*0080*/ 	.word	0x00000008
.L_2023:


//--------------------- .nv.info.contiguous_reducel333_f64 --------------------------
	.section	.nv.info.contiguous_reducel333_f64,"",@"SHT_CUDA_INFO"
	.sectionflags	@""
	.align	4


	//----- nvinfo : EIATTR_CUDA_API_VERSION
	.align		4
        /*0000*/ 	.byte	0x04, 0x37
        /*0002*/ 	.short	(.L_2025 - .L_2024)
.L_2024:
        /*0004*/ 	.word	0x00000082


	//----- nvinfo : EIATTR_KPARAM_INFO
	.align		4
.L_2025:
        /*0008*/ 	.byte	0x04, 0x17
        /*000a*/ 	.short	(.L_2027 - .L_2026)
.L_2026:
        /*000c*/ 	.word	0x00000000
        /*0010*/ 	.short	0x0004
        /*0012*/ 	.short	0x0020
        /*0014*/ 	.byte	0x00, 0xf0, 0x21, 0x00


	//----- nvinfo : EIATTR_KPARAM_INFO
	.align		4
.L_2027:
        /*0018*/ 	.byte	0x04, 0x17
        /*001a*/ 	.short	(.L_2029 - .L_2028)
.L_2028:
        /*001c*/ 	.word	0x00000000
        /*0020*/ 	.short	0x0003
        /*0022*/ 	.short	0x0018
        /*0024*/ 	.byte	0x00, 0xf0, 0x21, 0x00


	//----- nvinfo : EIATTR_KPARAM_INFO
	.align		4
.L_2029:
        /*0028*/ 	.byte	0x04, 0x17
        /*002a*/ 	.short	(.L_2031 - .L_2030)
.L_2030:
        /*002c*/ 	.word	0x00000000
        /*0030*/ 	.short	0x0002
        /*0032*/ 	.short	0x0010
        /*0034*/ 	.byte	0x00, 0xf0, 0x21, 0x00


	//----- nvinfo : EIATTR_KPARAM_INFO
	.align		4
.L_2031:
        /*0038*/ 	.byte	0x04, 0x17
        /*003a*/ 	.short	(.L_2033 - .L_2032)
.L_2032:
        /*003c*/ 	.word	0x00000000
        /*0040*/ 	.short	0x0001
        /*0042*/ 	.short	0x0008
        /*0044*/ 	.byte	0x00, 0xf5, 0x21, 0x00


	//----- nvinfo : EIATTR_KPARAM_INFO
	.align		4
.L_2033:
        /*0048*/ 	.byte	0x04, 0x17
        /*004a*/ 	.short	(.L_2035 - .L_2034)
.L_2034:
        /*004c*/ 	.word	0x00000000
        /*0050*/ 	.short	0x0000
        /*0052*/ 	.short	0x0000
        /*0054*/ 	.byte	0x00, 0xf5, 0x21, 0x00


	//----- nvinfo : EIATTR_SPARSE_MMA_MASK
	.align		4
.L_2035:
        /*0058*/ 	.byte	0x03, 0x50
        /*005a*/ 	.short	0x0000


	//----- nvinfo : EIATTR_MAXREG_COUNT
	.align		4
        /*005c*/ 	.byte	0x03, 0x1b
        /*005e*/ 	.short	0x00ff


	//----- nvinfo : EIATTR_NUM_BARRIERS
	.align		4
        /*0060*/ 	.byte	0x02, 0x4c
        /*0062*/ 	.byte	0x01
	.zero		1


	//----- nvinfo : EIATTR_MERCURY_ISA_VERSION
	.align		4
        /*0064*/ 	.byte	0x03, 0x5f
        /*0066*/ 	.short	0x0101


	//----- nvinfo : EIATTR_VRC_CTA_INIT_COUNT
	.align		4
        /*0068*/ 	.byte	0x02, 0x4a
	.zero		1
	.zero		1


	//----- nvinfo : EIATTR_EXIT_INSTR_OFFSETS
	.align		4
        /*006c*/ 	.byte	0x04, 0x1c
        /*006e*/ 	.short	(.L_2037 - .L_2036)


	//   ....[0]....
.L_2036:
        /*0070*/ 	.word	0x00000150


	//   ....[1]....
        /*0074*/ 	.word	0x000001e0


	//   ....[2]....
        /*0078*/ 	.word	0x00000810


	//----- nvinfo : EIATTR_CBANK_PARAM_SIZE
	.align		4
.L_2037:
        /*007c*/ 	.byte	0x03, 0x19
        /*007e*/ 	.short	0x0028


	//----- nvinfo : EIATTR_PARAM_CBANK
	.align		4
        /*0080*/ 	.byte	0x04, 0x0a
        /*0082*/ 	.short	(.L_2039 - .L_2038)
	.align		4
.L_2038:
        /*0084*/ 	.word	index@(.nv.constant0.contiguous_reducel333_f64)
        /*0088*/ 	.short	0x0380
        /*008a*/ 	.short	0x0028


	//----- nvinfo : EIATTR_SW_WAR
	.align		4
.L_2039:
        /*008c*/ 	.byte	0x04, 0x36
        /*008e*/ 	.short	(.L_2041 - .L_2040)
.L_2040:
        /*0090*/ 	.word	0x00000008
.L_2041:


//--------------------- .nv.info.contiguous_reducel33_f64 --------------------------
	.section	.nv.info.contiguous_reducel33_f64,"",@"SHT_CUDA_INFO"
	.sectionflags	@""
	.align	4


	//----- nvinfo : EIATTR_CUDA_API_VERSION
	.align		4
        /*0000*/ 	.byte	0x04, 0x37
        /*0002*/ 	.short	(.L_2043 - .L_2042)
.L_2042:
        /*0004*/ 	.word	0x00000082


	//----- nvinfo : EIATTR_KPARAM_INFO
	.align		4
.L_2043:
        /*0008*/ 	.byte	0x04, 0x17
        /*000a*/ 	.short	(.L_2045 - .L_2044)
.L_2044:
        /*000c*/ 	.word	0x00000000
        /*0010*/ 	.short	0x0006
        /*0012*/ 	.short	0x0030
        /*0014*/ 	.byte	0x00, 0xf0, 0x21, 0x00


	//----- nvinfo : EIATTR_KPARAM_INFO
	.align		4
.L_2045:
        /*0018*/ 	.byte	0x04, 0x17
        /*001a*/ 	.short	(.L_2047 - .L_2046)
.L_2046:
        /*001c*/ 	.word	0x00000000
        /*0020*/ 	.short	0x0005
        /*0022*/ 	.short	0x0028
        /*0024*/ 	.byte	0x00, 0xf0, 0x21, 0x00


	//----- nvinfo : EIATTR_KPARAM_INFO
	.align		4
.L_2047:
        /*0028*/ 	.byte	0x04, 0x17
        /*002a*/ 	.short	(.L_2049 - .L_2048)
.L_2048:
        /*002c*/ 	.word	0x00000000
        /*0030*/ 	.short	0x0004
        /*0032*/ 	.short	0x0020
        /*0034*/ 	.byte	0x00, 0xf0, 0x21, 0x00


	//----- nvinfo : EIATTR_KPARAM_INFO
	.align		4
.L_2049:
        /*0038*/ 	.byte	0x04, 0x17
        /*003a*/ 	.short	(.L_2051 - .L_2050)
.L_2050:
        /*003c*/ 	.word	0x00000000
        /*0040*/ 	.short	0x0003
        /*0042*/ 	.short	0x0018
        /*0044*/ 	.byte	0x00, 0xf5, 0x21, 0x00


	//----- nvinfo : EIATTR_KPARAM_INFO
	.align		4
.L_2051:
        /*0048*/ 	.byte	0x04, 0x17
        /*004a*/ 	.short	(.L_2053 - .L_2052)
.L_2052:
        /*004c*/ 	.word	0x00000000
        /*0050*/ 	.short	0x0002
        /*0052*/ 	.short	0x0010
        /*0054*/ 	.byte	0x00, 0xf5, 0x21, 0x00


	//----- nvinfo : EIATTR_KPARAM_INFO
	.align		4
.L_2053:
        /*0058*/ 	.byte	0x04, 0x17
        /*005a*/ 	.short	(.L_2055 - .L_2054)
.L_2054:
        /*005c*/ 	.word	0x00000000
        /*0060*/ 	.short	0x0001
        /*0062*/ 	.short	0x0008
        /*0064*/ 	.byte	0x00, 0xf5, 0x21, 0x00


	//----- nvinfo : EIATTR_KPARAM_INFO
	.align		4
.L_2055:
        /*0068*/ 	.byte	0x04, 0x17
        /*006a*/ 	.short	(.L_2057 - .L_2056)
.L_2056:
        /*006c*/ 	.word	0x00000000
        /*0070*/ 	.short	0x0000
        /*0072*/ 	.short	0x0000
        /*0074*/ 	.byte	0x00, 0xf5, 0x21, 0x00


	//----- nvinfo : EIATTR_SPARSE_MMA_MASK
	.align		4
.L_2057:
        /*0078*/ 	.byte	0x03, 0x50
        /*007a*/ 	.short	0x0000


	//----- nvinfo : EIATTR_MAXREG_COUNT
	.align		4
        /*007c*/ 	.byte	0x03, 0x1b
        /*007e*/ 	.short	0x00ff


	//----- nvinfo : EIATTR_NUM_BARRIERS
	.align		4
        /*0080*/ 	.byte	0x02, 0x4c
        /*0082*/ 	.byte	0x01
	.zero		1


	//----- nvinfo : EIATTR_MERCURY_ISA_VERSION
	.align		4
        /*0084*/ 	.byte	0x03, 0x5f
        /*0086*/ 	.short	0x0101


	//----- nvinfo : EIATTR_VRC_CTA_INIT_COUNT
	.align		4
        /*0088*/ 	.byte	0x02, 0x4a
	.zero		1
	.zero		1


	//----- nvinfo : EIATTR_EXIT_INSTR_OFFSETS
	.align		4
        /*008c*/ 	.byte	0x04, 0x1c
        /*008e*/ 	.short	(.L_2059 - .L_2058)


	//   ....[0]....
.L_2058:
        /*0090*/ 	.word	0x00000150


	//   ....[1]....
        /*0094*/ 	.word	0x00003300


	//   ....[2]....
        /*0098*/ 	.word	0x000039a0


	//----- nvinfo : EIATTR_CRS_STACK_SIZE
	.align		4
.L_2059:
        /*009c*/ 	.byte	0x04, 0x1e
        /*009e*/ 	.short	(.L_2061 - .L_2060)
.L_2060:
        /*00a0*/ 	.word	0x00000000


	//----- nvinfo : EIATTR_CBANK_PARAM_SIZE
	.align		4
.L_2061:
        /*00a4*/ 	.byte	0x03, 0x19
        /*00a6*/ 	.short	0x0038


	//----- nvinfo : EIATTR_PARAM_CBANK
	.align		4
        /*00a8*/ 	.byte	0x04, 0x0a
        /*00aa*/ 	.short	(.L_2063 - .L_2062)
	.align		4
.L_2062:
        /*00ac*/ 	.word	index@(.nv.constant0.contiguous_reducel33_f64)
        /*00b0*/ 	.short	0x0380
        /*00b2*/ 	.short	0x0038


	//----- nvinfo : EIATTR_SW_WAR
	.align		4
.L_2063:
        /*00b4*/ 	.byte	0x04, 0x36
        /*00b6*/ 	.short	(.L_2065 - .L_2064)
.L_2064:
        /*00b8*/ 	.word	0x00000008
.L_2065:


//--------------------- .nv.info.contiguous_reducel322_f64 --------------------------
	.section	.nv.info.contiguous_reducel322_f64,"",@"SHT_CUDA_INFO"
	.sectionflags	@""
	.align	4


	//----- nvinfo : EIATTR_CUDA_API_VERSION
	.align		4
        /*0000*/ 	.byte	0x04, 0x37
        /*0002*/ 	.short	(.L_2067 - .L_2066)
.L_2066:
        /*0004*/ 	.word	0x00000082


	//----- nvinfo : EIATTR_KPARAM_INFO
	.align		4
.L_2067:
        /*0008*/ 	.byte	0x04, 0x17
        /*000a*/ 	.short	(.L_2069 - .L_2068)
.L_2068:
        /*000c*/ 	.word	0x00000000
        /*0010*/ 	.short	0x0003
        /*0012*/ 	.short	0x0018
        /*0014*/ 	.byte	0x00, 0xf0, 0x21, 0x00


	//----- nvinfo : EIATTR_KPARAM_INFO
	.align		4
.L_2069:
        /*0018*/ 	.byte	0x04, 0x17
        /*001a*/ 	.short	(.L_2071 - .L_2070)
.L_2070:
        /*001c*/ 	.word	0x00000000
        /*0020*/ 	.short	0x0002
        /*0022*/ 	.short	0x0010
        /*0024*/ 	.byte	0x00, 0xf0, 0x21, 0x00


	//----- nvinfo : EIATTR_KPARAM_INFO
	.align		4
.L_2071:
        /*0028*/ 	.byte	0x04, 0x17
        /*002a*/ 	.short	(.L_2073 - .L_2072)
.L_2072:
        /*002c*/ 	.word	0x00000000
        /*0030*/ 	.short	0x0001
        /*0032*/ 	.short	0x0008
        /*0034*/ 	.byte	0x00, 0xf5, 0x21, 0x00


	//----- nvinfo : EIATTR_KPARAM_INFO
	.align		4
.L_2073:
        /*0038*/ 	.byte	0x04, 0x17
        /*003a*/ 	.short	(.L_2075 - .L_2074)
.L_2074:
        /*003c*/ 	.word	0x00000000
        /*0040*/ 	.short	0x0000
        /*0042*/ 	.short	0x0000
        /*0044*/ 	.byte	0x00, 0xf5, 0x21, 0x00


	//----- nvinfo : EIATTR_SPARSE_MMA_MASK
	.align		4
.L_2075:
        /*0048*/ 	.byte	0x03, 0x50
        /*004a*/ 	.short	0x0000


	//----- nvinfo : EIATTR_MAXREG_COUNT
	.align		4
        /*004c*/ 	.byte	0x03, 0x1b
        /*004e*/ 	.short	0x00ff


	//----- nvinfo : EIATTR_NUM_BARRIERS
	.align		4
        /*0050*/ 	.byte	0x02, 0x4c
        /*0052*/ 	.byte	0x01
	.zero		1


	//----- nvinfo : EIATTR_MERCURY_ISA_VERSION
	.align		4
        /*0054*/ 	.byte	0x03, 0x5f
        /*0056*/ 	.short	0x0101


	//----- nvinfo : EIATTR_VRC_CTA_INIT_COUNT
	.align		4
        /*0058*/ 	.byte	0x02, 0x4a
	.zero		1
	.zero		1


	//----- nvinfo : EIATTR_EXIT_INSTR_OFFSETS
	.align		4
        /*005c*/ 	.byte	0x04, 0x1c
        /*005e*/ 	.short	(.L_2077 - .L_2076)


	//   ....[0]....
.L_2076:
        /*0060*/ 	.word	0x000003f0


	//   ....[1]....
        /*0064*/ 	.word	0x00000590


	//   ....[2]....
        /*0068*/ 	.word	0x000006a0


	//----- nvinfo : EIATTR_CRS_STACK_SIZE
	.align		4
.L_2077:
        /*006c*/ 	.byte	0x04, 0x1e
        /*006e*/ 	.short	(.L_2079 - .L_2078)
.L_2078:
        /*0070*/ 	.word	0x00000000


	//----- nvinfo : EIATTR_CBANK_PARAM_SIZE
	.align		4
.L_2079:
        /*0074*/ 	.byte	0x03, 0x19
        /*0076*/ 	.short	0x0020


	//----- nvinfo : EIATTR_PARAM_CBANK
	.align		4
        /*0078*/ 	.byte	0x04, 0x0a
        /*007a*/ 	.short	(.L_2081 - .L_2080)
	.align		4
.L_2080:
        /*007c*/ 	.word	index@(.nv.constant0.contiguous_reducel322_f64)
        /*0080*/ 	.short	0x0380
        /*0082*/ 	.short	0x0020


	//----- nvinfo : EIATTR_SW_WAR
	.align		4
.L_2081:
        /*0084*/ 	.byte	0x04, 0x36
        /*0086*/ 	.short	(.L_2083 - .L_2082)
.L_2082:
        /*0088*/ 	.word	0x00000008
.L_2083:


//--------------------- .nv.info.contiguous_reducel32_f64 --------------------------
	.section	.nv.info.contiguous_reducel32_f64,"",@"SHT_CUDA_INFO"
	.sectionflags	@""
	.align	4


	//----- nvinfo : EIATTR_CUDA_API_VERSION
	.align		4
        /*0000*/ 	.byte	0x04, 0x37
        /*0002*/ 	.short	(.L_2085 - .L_2084)
.L_2084:
        /*0004*/ 	.word	0x00000082


	//----- nvinfo : EIATTR_KPARAM_INFO
	.align		4
.L_2085:
        /*0008*/ 	.byte	0x04, 0x17
        /*000a*/ 	.short	(.L_2087 - .L_2086)
.L_2086:
        /*000c*/ 	.word	0x00000000
        /*0010*/ 	.short	0x0006
        /*0012*/ 	.short	0x0030
        /*0014*/ 	.byte	0x00, 0xf0, 0x21, 0x00


	//----- nvinfo : EIATTR_KPARAM_INFO
	.align		4
.L_2087:
        /*0018*/ 	.byte	0x04, 0x17
        /*001a*/ 	.short	(.L_2089 - .L_2088)
.L_2088:
        /*001c*/ 	.word	0x00000000
        /*0020*/ 	.short	0x0005
        /*0022*/ 	.short	0x0028
        /*0024*/ 	.byte	0x00, 0xf0, 0x21, 0x00


	//----- nvinfo : EIATTR_KPARAM_INFO
	.align		4
.L_2089:
        /*0028*/ 	.byte	0x04, 0x17
        /*002a*/ 	.short	(.L_2091 - .L_2090)
.L_2090:
        /*002c*/ 	.word	0x00000000
        /*0030*/ 	.short	0x0004
        /*0032*/ 	.short	0x0020
        /*0034*/ 	.byte	0x00, 0xf0, 0x21, 0x00


	//----- nvinfo : EIATTR_KPARAM_INFO
	.align		4
.L_2091:
        /*0038*/ 	.byte	0x04, 0x17
        /*003a*/ 	.short	(.L_2093 - .L_2092)
.L_2092:
        /*003c*/ 	.word	0x00000000
        /*0040*/ 	.short	0x0003
        /*0042*/ 	.short	0x0018
        /*0044*/ 	.byte	0x00, 0xf5, 0x21, 0x00


	//----- nvinfo : EIATTR_KPARAM_INFO
	.align		4
.L_2093:
        /*0048*/ 	.byte	0x04, 0x17
        /*004a*/ 	.short	(.L_2095 - .L_2094)
.L_2094:
        /*004c*/ 	.word	0x00000000
        /*0050*/ 	.short	0x0002
        /*0052*/ 	.short	0x0010
        /*0054*/ 	.byte	0x00, 0xf5, 0x21, 0x00


	//----- nvinfo : EIATTR_KPARAM_INFO
	.align		4
.L_2095:
        /*0058*/ 	.byte	0x04, 0x17
        /*005a*/ 	.short	(.L_2097 - .L_2096)
.L_2096:
        /*005c*/ 	.word	0x00000000
        /*0060*/ 	.short	0x0001
        /*0062*/ 	.short	0x0008
        /*0064*/ 	.byte	0x00, 0xf5, 0x21, 0x00


	//----- nvinfo : EIATTR_KPARAM_INFO
	.align		4
.L_2097:
        /*0068*/ 	.byte	0x04, 0x17
        /*006a*/ 	.short	(.L_2099 - .L_2098)
.L_2098:
        /*006c*/ 	.word	0x00000000
        /*0070*/ 	.short	0x0000
        /*0072*/ 	.short	0x0000
        /*0074*/ 	.byte	0x00, 0xf5, 0x21, 0x00


	//----- nvinfo : EIATTR_SPARSE_MMA_MASK
	.align		4
.L_2099:
        /*0078*/ 	.byte	0x03, 0x50
        /*007a*/ 	.short	0x0000


	//----- nvinfo : EIATTR_MAXREG_COUNT
	.align		4
        /*007c*/ 	.byte	0x03, 0x1b
        /*007e*/ 	.short	0x00ff


	//----- nvinfo : EIATTR_NUM_BARRIERS
	.align		4
        /*0080*/ 	.byte	0x02, 0x4c
        /*0082*/ 	.byte	0x01
	.zero		1


	//----- nvinfo : EIATTR_MERCURY_ISA_VERSION
	.align		4
        /*0084*/ 	.byte	0x03, 0x5f
        /*0086*/ 	.short	0x0101


	//----- nvinfo : EIATTR_VRC_CTA_INIT_COUNT
	.align		4
        /*0088*/ 	.byte	0x02, 0x4a
	.zero		1
	.zero		1


	//----- nvinfo : EIATTR_EXIT_INSTR_OFFSETS
	.align		4
        /*008c*/ 	.byte	0x04, 0x1c
        /*008e*/ 	.short	(.L_2101 - .L_2100)


	//   ....[0]....
.L_2100:
        /*0090*/ 	.word	0x00006d90


	//   ....[1]....
        /*0094*/ 	.word	0x00006f30


	//   ....[2]....
        /*0098*/ 	.word	0x00007030


	//----- nvinfo : EIATTR_CRS_STACK_SIZE
	.align		4
.L_2101:
        /*009c*/ 	.byte	0x04, 0x1e
        /*009e*/ 	.short	(.L_2103 - .L_2102)
.L_2102:
        /*00a0*/ 	.word	0x00000000


	//----- nvinfo : EIATTR_CBANK_PARAM_SIZE
	.align		4
.L_2103:
        /*00a4*/ 	.byte	0x03, 0x19
        /*00a6*/ 	.short	0x0038


	//----- nvinfo : EIATTR_PARAM_CBANK
	.align		4
        /*00a8*/ 	.byte	0x04, 0x0a
        /*00aa*/ 	.short	(.L_2105 - .L_2104)
	.align		4
.L_2104:
        /*00ac*/ 	.word	index@(.nv.constant0.contiguous_reducel32_f64)
        /*00b0*/ 	.short	0x0380
        /*00b2*/ 	.short	0x0038


	//----- nvinfo : EIATTR_SW_WAR
	.align		4
.L_2105:
        /*00b4*/ 	.byte	0x04, 0x36
        /*00b6*/ 	.short	(.L_2107 - .L_2106)
.L_2106:
        /*00b8*/ 	.word	0x00000008
.L_2107:


//--------------------- .nv.info.uncontiguous_cumulate_reducel3_f64 --------------------------
	.section	.nv.info.uncontiguous_cumulate_reducel3_f64,"",@"SHT_CUDA_INFO"
	.sectionflags	@""
	.align	4


	//----- nvinfo : EIATTR_CUDA_API_VERSION
	.align		4
        /*0000*/ 	.byte	0x04, 0x37
        /*0002*/ 	.short	(.L_2109 - .L_2108)
.L_2108:
        /*0004*/ 	.word	0x00000082


	//----- nvinfo : EIATTR_KPARAM_INFO
	.align		4
.L_2109:
        /*0008*/ 	.byte	0x04, 0x17
        /*000a*/ 	.short	(.L_2111 - .L_2110)
.L_2110:
        /*000c*/ 	.word	0x00000000
        /*0010*/ 	.short	0x0005
        /*0012*/ 	.short	0x0028
        /*0014*/ 	.byte	0x00, 0xf0, 0x21, 0x00


	//----- nvinfo : EIATTR_KPARAM_INFO
	.align		4
.L_2111:
        /*0018*/ 	.byte	0x04, 0x17
        /*001a*/ 	.short	(.L_2113 - .L_2112)
.L_2112:
        /*001c*/ 	.word	0x00000000
        /*0020*/ 	.short	0x0004
        /*0022*/ 	.short	0x0020
        /*0024*/ 	.byte	0x00, 0xf0, 0x21, 0x00


	//----- nvinfo : EIATTR_KPARAM_INFO
	.align		4
.L_2113:
        /*0028*/ 	.byte	0x04, 0x17
        /*002a*/ 	.short	(.L_2115 - .L_2114)
.L_2114:
        /*002c*/ 	.word	0x00000000
        /*0030*/ 	.short	0x0003
        /*0032*/ 	.short	0x0018
        /*0034*/ 	.byte	0x00, 0xf5, 0x21, 0x00


	//----- nvinfo : EIATTR_KPARAM_INFO
	.align		4
.L_2115:
        /*0038*/ 	.byte	0x04, 0x17
        /*003a*/ 	.short	(.L_2117 - .L_2116)
.L_2116:
        /*003c*/ 	.word	0x00000000
        /*0040*/ 	.short	0x0002
        /*0042*/ 	.short	0x0010
        /*0044*/ 	.byte	0x00, 0xf5, 0x21, 0x00


	//----- nvinfo : EIATTR_KPARAM_INFO
	.align		4
.L_2117:
        /*0048*/ 	.byte	0x04, 0x17
        /*004a*/ 	.short	(.L_2119 - .L_2118)
.L_2118:
        /*004c*/ 	.word	0x00000000
        /*0050*/ 	.short	0x0001
        /*0052*/ 	.short	0x0008
        /*0054*/ 	.byte	0x00, 0xf5, 0x21, 0x00


	//----- nvinfo : EIATTR_KPARAM_INFO
	.align		4
.L_2119:
        /*0058*/ 	.byte	0x04, 0x17
        /*005a*/ 	.short	(.L_2121 - .L_2120)
.L_2120:
        /*005c*/ 	.word	0x00000000
        /*0060*/ 	.short	0x0000
        /*0062*/ 	.short	0x0000
        /*0064*/ 	.byte	0x00, 0xf5, 0x21, 0x00


	//----- nvinfo : EIATTR_SPARSE_MMA_MASK
	.align		4
.L_2121:
        /*0068*/ 	.byte	0x03, 0x50
        /*006a*/ 	.short	0x0000


	//----- nvinfo : EIATTR_MAXREG_COUNT
	.align		4
        /*006c*/ 	.byte	0x03, 0x1b
        /*006e*/ 	.short	0x00ff


	//----- nvinfo : EIATTR_NUM_BARRIERS
	.align		4
        /*0070*/ 	.byte	0x02, 0x4c
        /*0072*/ 	.byte	0x01
	.zero		1


	//----- nvinfo : EIATTR_MERCURY_ISA_VERSION
	.align		4
        /*0074*/ 	.byte	0x03, 0x5f
        /*0076*/ 	.short	0x0101


	//----- nvinfo : EIATTR_VRC_CTA_INIT_COUNT
	.align		4
        /*0078*/ 	.byte	0x02, 0x4a
	.zero		1
	.zero		1


	//----- nvinfo : EIATTR_EXIT_INSTR_OFFSETS
	.align		4
        /*007c*/ 	.byte	0x04, 0x1c
        /*007e*/ 	.short	(.L_2123 - .L_2122)


	//   ....[0]....
.L_2122:
        /*0080*/ 	.word	0x00006a10


	//   ....[1]....
        /*0084*/ 	.word	0x00006bb0


	//   ....[2]....
        /*0088*/ 	.word	0x00006c30


	//----- nvinfo : EIATTR_CRS_STACK_SIZE
	.align		4
.L_2123:
        /*008c*/ 	.byte	0x04, 0x1e
        /*008e*/ 	.short	(.L_2125 - .L_2124)
.L_2124:
        /*0090*/ 	.word	0x00000000


	//----- nvinfo : EIATTR_CBANK_PARAM_SIZE
	.align		4
.L_2125:
        /*0094*/ 	.byte	0x03, 0x19
        /*0096*/ 	.short	0x0030


	//----- nvinfo : EIATTR_PARAM_CBANK
	.align		4
        /*0098*/ 	.byte	0x04, 0x0a
        /*009a*/ 	.short	(.L_2127 - .L_2126)
	.align		4
.L_2126:
        /*009c*/ 	.word	index@(.nv.constant0.uncontiguous_cumulate_reducel3_f64)
        /*00a0*/ 	.short	0x0380
        /*00a2*/ 	.short	0x0030


	//----- nvinfo : EIATTR_SW_WAR
	.align		4
.L_2127:
        /*00a4*/ 	.byte	0x04, 0x36
        /*00a6*/ 	.short	(.L_2129 - .L_2128)
.L_2128:
        /*00a8*/ 	.word	0x00000008
.L_2129:


//--------------------- .nv.info.uncontiguous_reducel3_f64 --------------------------
	.section	.nv.info.uncontiguous_reducel3_f64,"",@"SHT_CUDA_INFO"
	.sectionflags	@""
	.align	4


	//----- nvinfo : EIATTR_CUDA_API_VERSION
	.align		4
        /*0000*/ 	.byte	0x04, 0x37
        /*0002*/ 	.short	(.L_2131 - .L_2130)
.L_2130:
        /*0004*/ 	.word	0x00000082


	//----- nvinfo : EIATTR_KPARAM_INFO
	.align		4
.L_2131:
        /*0008*/ 	.byte	0x04, 0x17
        /*000a*/ 	.short	(.L_2133 - .L_2132)
.L_2132:
        /*000c*/ 	.word	0x00000000
        /*0010*/ 	.short	0x0005
        /*0012*/ 	.short	0x0028
        /*0014*/ 	.byte	0x00, 0xf0, 0x21, 0x00


	//----- nvinfo : EIATTR_KPARAM_INFO
	.align		4
.L_2133:
        /*0018*/ 	.byte	0x04, 0x17
        /*001a*/ 	.short	(.L_2135 - .L_2134)
.L_2134:
        /*001c*/ 	.word	0x00000000
        /*0020*/ 	.short	0x0004
        /*0022*/ 	.short	0x0020
        /*0024*/ 	.byte	0x00, 0xf0, 0x21, 0x00


	//----- nvinfo : EIATTR_KPARAM_INFO
	.align		4
.L_2135:
        /*0028*/ 	.byte	0x04, 0x17
        /*002a*/ 	.short	(.L_2137 - .L_2136)
.L_2136:
        /*002c*/ 	.word	0x00000000
        /*0030*/ 	.short	0x0003
        /*0032*/ 	.short	0x0018
        /*0034*/ 	.byte	0x00, 0xf5, 0x21, 0x00


	//----- nvinfo : EIATTR_KPARAM_INFO
	.align		4
.L_2137:
        /*0038*/ 	.byte	0x04, 0x17
        /*003a*/ 	.short	(.L_2139 - .L_2138)
.L_2138:
        /*003c*/ 	.word	0x00000000
        /*0040*/ 	.short	0x0002
        /*0042*/ 	.short	0x0010
        /*0044*/ 	.byte	0x00, 0xf5, 0x21, 0x00


	//----- nvinfo : EIATTR_KPARAM_INFO
	.align		4
.L_2139:
        /*0048*/ 	.byte	0x04, 0x17
        /*004a*/ 	.short	(.L_2141 - .L_2140)
.L_2140:
        /*004c*/ 	.word	0x00000000
        /*0050*/ 	.short	0x0001
        /*0052*/ 	.short	0x0008
        /*0054*/ 	.byte	0x00, 0xf5, 0x21, 0x00


	//----- nvinfo : EIATTR_KPARAM_INFO
	.align		4
.L_2141:
        /*0058*/ 	.byte	0x04, 0x17
        /*005a*/ 	.short	(.L_2143 - .L_2142)
.L_2142:
        /*005c*/ 	.word	0x00000000
        /*0060*/ 	.short	0x0000
        /*0062*/ 	.short	0x0000
        /*0064*/ 	.byte	0x00, 0xf5, 0x21, 0x00


	//----- nvinfo : EIATTR_SPARSE_MMA_MASK
	.align		4
.L_2143:
        /*0068*/ 	.byte	0x03, 0x50
        /*006a*/ 	.short	0x0000


	//----- nvinfo : EIATTR_MAXREG_COUNT
	.align		4
        /*006c*/ 	.byte	0x03, 0x1b
        /*006e*/ 	.short	0x00ff


	//----- nvinfo : EIATTR_NUM_BARRIERS
	.align		4
        /*0070*/ 	.byte	0x02, 0x4c
        /*0072*/ 	.byte	0x01
	.zero		1


	//----- nvinfo : EIATTR_MERCURY_ISA_VERSION
	.align		4
        /*0074*/ 	.byte	0x03, 0x5f
        /*0076*/ 	.short	0x0101


	//----- nvinfo : EIATTR_VRC_CTA_INIT_COUNT
	.align		4
        /*0078*/ 	.byte	0x02, 0x4a
	.zero		1
	.zero		1


	//----- nvinfo : EIATTR_EXIT_INSTR_OFFSETS
	.align		4
        /*007c*/ 	.byte	0x04, 0x1c
        /*007e*/ 	.short	(.L_2145 - .L_2144)


	//   ....[0]....
.L_2144:
        /*0080*/ 	.word	0x00006fc0


	//   ....[1]....
        /*0084*/ 	.word	0x00007160


	//   ....[2]....
        /*0088*/ 	.word	0x000071e0


	//----- nvinfo : EIATTR_CRS_STACK_SIZE
	.align		4
.L_2145:
        /*008c*/ 	.byte	0x04, 0x1e
        /*008e*/ 	.short	(.L_2147 - .L_2146)
.L_2146:
        /*0090*/ 	.word	0x00000000


	//----- nvinfo : EIATTR_CBANK_PARAM_SIZE
	.align		4
.L_2147:
        /*0094*/ 	.byte	0x03, 0x19
        /*0096*/ 	.short	0x0030


	//----- nvinfo : EIATTR_PARAM_CBANK
	.align		4
        /*0098*/ 	.byte	0x04, 0x0a
        /*009a*/ 	.short	(.L_2149 - .L_2148)
	.align		4
.L_2148:
        /*009c*/ 	.word	index@(.nv.constant0.uncontiguous_reducel3_f64)
        /*00a0*/ 	.short	0x0380
        /*00a2*/ 	.short	0x0030


	//----- nvinfo : EIATTR_SW_WAR
	.align		4
.L_2149:
        /*00a4*/ 	.byte	0x04, 0x36
        /*00a6*/ 	.short	(.L_2151 - .L_2150)
.L_2150:
        /*00a8*/ 	.word	0x00000008
.L_2151:


//--------------------- .nv.info.contiguous_cumulate_reducel3_f64 --------------------------
	.section	.nv.info.contiguous_cumulate_reducel3_f64,"",@"SHT_CUDA_INFO"
	.sectionflags	@""
	.align	4


	//----- nvinfo : EIATTR_CUDA_API_VERSION
	.align		4
        /*0000*/ 	.byte	0x04, 0x37
        /*0002*/ 	.short	(.L_2153 - .L_2152)
.L_2152:
        /*0004*/ 	.word	0x00000082


	//----- nvinfo : EIATTR_KPARAM_INFO
	.align		4
.L_2153:
        /*0008*/ 	.byte	0x04, 0x17
        /*000a*/ 	.short	(.L_2155 - .L_2154)
.L_2154:
        /*000c*/ 	.word	0x00000000
        /*0010*/ 	.short	0x0002
        /*0012*/ 	.short	0x0010
        /*0014*/ 	.byte	0x00, 0xf0, 0x21, 0x00


	//----- nvinfo : EIATTR_KPARAM_INFO
	.align		4
.L_2155:
        /*0018*/ 	.byte	0x04, 0x17
        /*001a*/ 	.short	(.L_2157 - .L_2156)
.L_2156:
        /*001c*/ 	.word	0x00000000
        /*0020*/ 	.short	0x0001
        /*0022*/ 	.short	0x0008
        /*0024*/ 	.byte	0x00, 0xf5, 0x21, 0x00


	//----- nvinfo : EIATTR_KPARAM_INFO
	.align		4
.L_2157:
        /*0028*/ 	.byte	0x04, 0x17
        /*002a*/ 	.short	(.L_2159 - .L_2158)
.L_2158:
        /*002c*/ 	.word	0x00000000
        /*0030*/ 	.short	0x0000
        /*0032*/ 	.short	0x0000
        /*0034*/ 	.byte	0x00, 0xf5, 0x21, 0x00


	//----- nvinfo : EIATTR_SPARSE_MMA_MASK
	.align		4
.L_2159:
        /*0038*/ 	.byte	0x03, 0x50
        /*003a*/ 	.short	0x0000


	//----- nvinfo : EIATTR_MAXREG_COUNT
	.align		4
        /*003c*/ 	.byte	0x03, 0x1b
        /*003e*/ 	.short	0x00ff


	//----- nvinfo : EIATTR_NUM_BARRIERS
	.align		4
        /*0040*/ 	.byte	0x02, 0x4c
        /*0042*/ 	.byte	0x01
	.zero		1


	//----- nvinfo : EIATTR_MERCURY_ISA_VERSION
	.align		4
        /*0044*/ 	.byte	0x03, 0x5f
        /*0046*/ 	.short	0x0101


	//----- nvinfo : EIATTR_VRC_CTA_INIT_COUNT
	.align		4
        /*0048*/ 	.byte	0x02, 0x4a
	.zero		1
	.zero		1


	//----- nvinfo : EIATTR_EXIT_INSTR_OFFSETS
	.align		4
        /*004c*/ 	.byte	0x04, 0x1c
        /*004e*/ 	.short	(.L_2161 - .L_2160)


	//   ....[0]....
.L_2160:
        /*0050*/ 	.word	0x00000340


	//   ....[1]....
        /*0054*/ 	.word	0x000004e0


	//   ....[2]....
        /*0058*/ 	.word	0x00000560


	//----- nvinfo : EIATTR_CRS_STACK_SIZE
	.align		4
.L_2161:
        /*005c*/ 	.byte	0x04, 0x1e
        /*005e*/ 	.short	(.L_2163 - .L_2162)
.L_2162:
        /*0060*/ 	.word	0x00000000


	//----- nvinfo : EIATTR_CBANK_PARAM_SIZE
	.align		4
.L_2163:
        /*0064*/ 	.byte	0x03, 0x19
        /*0066*/ 	.short	0x0018


	//----- nvinfo : EIATTR_PARAM_CBANK
	.align		4
        /*0068*/ 	.byte	0x04, 0x0a
        /*006a*/ 	.short	(.L_2165 - .L_2164)
	.align		4
.L_2164:
        /*006c*/ 	.word	index@(.nv.constant0.contiguous_cumulate_reducel3_f64)
        /*0070*/ 	.short	0x0380
        /*0072*/ 	.short	0x0018


	//----- nvinfo : EIATTR_SW_WAR
	.align		4
.L_2165:
        /*0074*/ 	.byte	0x04, 0x36
        /*0076*/ 	.short	(.L_2167 - .L_2166)
.L_2166:
        /*0078*/ 	.word	0x00000008
.L_2167:


//--------------------- .nv.info.contiguous_reducel3_f64 --------------------------
	.section	.nv.info.contiguous_reducel3_f64,"",@"SHT_CUDA_INFO"
	.sectionflags	@""
	.align	4


	//----- nvinfo : EIATTR_CUDA_API_VERSION
	.align		4
        /*0000*/ 	.byte	0x04, 0x37
        /*0002*/ 	.short	(.L_2169 - .L_2168)
.L_2168:
        /*0004*/ 	.word	0x00000082


	//----- nvinfo : EIATTR_KPARAM_INFO
	.align		4
.L_2169:
        /*0008*/ 	.byte	0x04, 0x17
        /*000a*/ 	.short	(.L_2171 - .L_2170)
.L_2170:
        /*000c*/ 	.word	0x00000000
        /*0010*/ 	.short	0x0002
        /*0012*/ 	.short	0x0010
        /*0014*/ 	.byte	0x00, 0xf0, 0x21, 0x00


	//----- nvinfo : EIATTR_KPARAM_INFO
	.align		4
.L_2171:
        /*0018*/ 	.byte	0x04, 0x17
        /*001a*/ 	.short	(.L_2173 - .L_2172)
.L_2172:
        /*001c*/ 	.word	0x00000000
        /*0020*/ 	.short	0x0001
        /*0022*/ 	.short	0x0008
        /*0024*/ 	.byte	0x00, 0xf5, 0x21, 0x00


	//----- nvinfo : EIATTR_KPARAM_INFO
	.align		4
.L_2173:
        /*0028*/ 	.byte	0x04, 0x17
        /*002a*/ 	.short	(.L_2175 - .L_2174)
.L_2174:
        /*002c*/ 	.word	0x00000000
        /*0030*/ 	.short	0x0000
        /*0032*/ 	.short	0x0000
        /*0034*/ 	.byte	0x00, 0xf5, 0x21, 0x00


	//----- nvinfo : EIATTR_SPARSE_MMA_MASK
	.align		4
.L_2175:
        /*0038*/ 	.byte	0x03, 0x50
        /*003a*/ 	.short	0x0000


	//----- nvinfo : EIATTR_MAXREG_COUNT
	.align		4
        /*003c*/ 	.byte	0x03, 0x1b
        /*003e*/ 	.short	0x00ff


	//----- nvinfo : EIATTR_NUM_BARRIERS
	.align		4
        /*0040*/ 	.byte	0x02, 0x4c
        /*0042*/ 	.byte	0x01
	.zero		1


	//----- nvinfo : EIATTR_MERCURY_ISA_VERSION
	.align		4
        /*0044*/ 	.byte	0x03, 0x5f
        /*0046*/ 	.short	0x0101


	//----- nvinfo : EIATTR_VRC_CTA_INIT_COUNT
	.align		4
        /*0048*/ 	.byte	0x02, 0x4a
	.zero		1
	.zero		1


	//----- nvinfo : EIATTR_EXIT_INSTR_OFFSETS
	.align		4
        /*004c*/ 	.byte	0x04, 0x1c
        /*004e*/ 	.short	(.L_2177 - .L_2176)


	//   ....[0]....
.L_2176:
        /*0050*/ 	.word	0x000008f0


	//   ....[1]....
        /*0054*/ 	.word	0x00000a90


	//   ....[2]....
        /*0058*/ 	.word	0x00000b10


	//----- nvinfo : EIATTR_CRS_STACK_SIZE
	.align		4
.L_2177:
        /*005c*/ 	.byte	0x04, 0x1e
        /*005e*/ 	.short	(.L_2179 - .L_2178)
.L_2178:
        /*0060*/ 	.word	0x00000000


	//----- nvinfo : EIATTR_CBANK_PARAM_SIZE
	.align		4
.L_2179:
        /*0064*/ 	.byte	0x03, 0x19
        /*0066*/ 	.short	0x0018


	//----- nvinfo : EIATTR_PARAM_CBANK
	.align		4
        /*0068*/ 	.byte	0x04, 0x0a
        /*006a*/ 	.short	(.L_2181 - .L_2180)
	.align		4
.L_2180:
        /*006c*/ 	.word	index@(.nv.constant0.contiguous_reducel3_f64)
        /*0070*/ 	.short	0x0380
        /*0072*/ 	.short	0x0018


	//----- nvinfo : EIATTR_SW_WAR
	.align		4
.L_2181:
        /*0074*/ 	.byte	0x04, 0x36
        /*0076*/ 	.short	(.L_2183 - .L_2182)
.L_2182:
        /*0078*/ 	.word	0x00000008
.L_2183:


//--------------------- .nv.info.contiguous_reducel333_f32 --------------------------
	.section	.nv.info.contiguous_reducel333_f32,"",@"SHT_CUDA_INFO"
	.sectionflags	@""
	.align	4


	//----- nvinfo : EIATTR_CUDA_API_VERSION
	.align		4
        /*0000*/ 	.byte	0x04, 0x37
        /*0002*/ 	.short	(.L_2185 - .L_2184)
.L_2184:
        /*0004*/ 	.word	0x00000082


	//----- nvinfo : EIATTR_KPARAM_INFO
	.align		4
.L_2185:
        /*0008*/ 	.byte	0x04, 0x17
        /*000a*/ 	.short	(.L_2187 - .L_2186)
.L_2186:
        /*000c*/ 	.word	0x00000000
        /*0010*/ 	.short	0x0004
        /*0012*/ 	.short	0x0020
        /*0014*/ 	.byte	0x00, 0xf0, 0x21, 0x00


	//----- nvinfo : EIATTR_KPARAM_INFO
	.align		4
.L_2187:
        /*0018*/ 	.byte	0x04, 0x17
        /*001a*/ 	.short	(.L_2189 - .L_2188)
.L_2188:
        /*001c*/ 	.word	0x00000000
        /*0020*/ 	.short	0x0003
        /*0022*/ 	.short	0x0018
        /*0024*/ 	.byte	0x00, 0xf0, 0x21, 0x00


	//----- nvinfo : EIATTR_KPARAM_INFO
	.align		4
.L_2189:
        /*0028*/ 	.byte	0x04, 0x17
        /*002a*/ 	.short	(.L_2191 - .L_2190)
.L_2190:
        /*002c*/ 	.word	0x00000000
        /*0030*/ 	.short	0x0002
        /*0032*/ 	.short	0x0010
        /*0034*/ 	.byte	0x00, 0xf0, 0x21, 0x00


	//----- nvinfo : EIATTR_KPARAM_INFO
	.align		4
.L_2191:
        /*0038*/ 	.byte	0x04, 0x17
        /*003a*/ 	.short	(.L_2193 - .L_2192)
.L_2192:
        /*003c*/ 	.word	0x00000000
        /*0040*/ 	.short	0x0001
        /*0042*/ 	.short	0x0008
        /*0044*/ 	.byte	0x00, 0xf5, 0x21, 0x00


	//----- nvinfo : EIATTR_KPARAM_INFO
	.align		4
.L_2193:
        /*0048*/ 	.byte	0x04, 0x17
        /*004a*/ 	.short	(.L_2195 - .L_2194)
.L_2194:
        /*004c*/ 	.word	0x00000000
        /*0050*/ 	.short	0x0000
        /*0052*/ 	.short	0x0000
        /*0054*/ 	.byte	0x00, 0xf5, 0x21, 0x00


	//----- nvinfo : EIATTR_SPARSE_MMA_MASK
	.align		4
.L_2195:
        /*0058*/ 	.byte	0x03, 0x50
        /*005a*/ 	.short	0x0000


	//----- nvinfo : EIATTR_MAXREG_COUNT
	.align		4
        /*005c*/ 	.byte	0x03, 0x1b
        /*005e*/ 	.short	0x00ff


	//----- nvinfo : EIATTR_NUM_BARRIERS
	.align		4
        /*0060*/ 	.byte	0x02, 0x4c
        /*0062*/ 	.byte	0x01
	.zero		1


	//----- nvinfo : EIATTR_MERCURY_ISA_VERSION
	.align		4
        /*0064*/ 	.byte	0x03, 0x5f
        /*0066*/ 	.short	0x0101


	//----- nvinfo : EIATTR_VRC_CTA_INIT_COUNT
	.align		4
        /*0068*/ 	.byte	0x02, 0x4a
	.zero		1
	.zero		1


	//----- nvinfo : EIATTR_EXIT_INSTR_OFFSETS
	.align		4
        /*006c*/ 	.byte	0x04, 0x1c
        /*006e*/ 	.short	(.L_2197 - .L_2196)


	//   ....[0]....
.L_2196:
        /*0070*/ 	.word	0x00000150


	//   ....[1]....
        /*0074*/ 	.word	0x000001e0


	//   ....[2]....
        /*0078*/ 	.word	0x00000810


	//----- nvinfo : EIATTR_CBANK_PARAM_SIZE
	.align		4
.L_2197:
        /*007c*/ 	.byte	0x03, 0x19
        /*007e*/ 	.short	0x0028


	//----- nvinfo : EIATTR_PARAM_CBANK
	.align		4
        /*0080*/ 	.byte	0x04, 0x0a
        /*0082*/ 	.short	(.L_2199 - .L_2198)
	.align		4
.L_2198:
        /*0084*/ 	.word	index@(.nv.constant0.contiguous_reducel333_f32)
        /*0088*/ 	.short	0x0380
        /*008a*/ 	.short	0x0028


	//----- nvinfo : EIATTR_SW_WAR
	.align		4
.L_2199:
        /*008c*/ 	.byte	0x04, 0x36
        /*008e*/ 	.short	(.L_2201 - .L_2200)
.L_2200:
        /*0090*/ 	.word	0x00000008
.L_2201:


//--------------------- .nv.info.contiguous_reducel33_f32 --------------------------
	.section	.nv.info.contiguous_reducel33_f32,"",@"SHT_CUDA_INFO"
	.sectionflags	@""
	.align	4


	//----- nvinfo : EIATTR_CUDA_API_VERSION
	.align		4
        /*0000*/ 	.byte	0x04, 0x37
        /*0002*/ 	.short	(.L_2203 - .L_2202)
.L_2202:
        /*0004*/ 	.word	0x00000082


	//----- nvinfo : EIATTR_KPARAM_INFO
	.align		4
.L_2203:
        /*0008*/ 	.byte	0x04, 0x17
        /*000a*/ 	.short	(.L_2205 - .L_2204)
.L_2204:
        /*000c*/ 	.word	0x00000000
        /*0010*/ 	.short	0x0006
        /*0012*/ 	.short	0x0030
        /*0014*/ 	.byte	0x00, 0xf0, 0x21, 0x00


	//----- nvinfo : EIATTR_KPARAM_INFO
	.align		4
.L_2205:
        /*0018*/ 	.byte	0x04, 0x17
        /*001a*/ 	.short	(.L_2207 - .L_2206)
.L_2206:
        /*001c*/ 	.word	0x00000000
        /*0020*/ 	.short	0x0005
        /*0022*/ 	.short	0x0028
        /*0024*/ 	.byte	0x00, 0xf0, 0x21, 0x00


	//----- nvinfo : EIATTR_KPARAM_INFO
	.align		4
.L_2207:
        /*0028*/ 	.byte	0x04, 0x17
        /*002a*/ 	.short	(.L_2209 - .L_2208)
.L_2208:
        /*002c*/ 	.word	0x00000000
        /*0030*/ 	.short	0x0004
        /*0032*/ 	.short	0x0020
        /*0034*/ 	.byte	0x00, 0xf0, 0x21, 0x00


	//----- nvinfo : EIATTR_KPARAM_INFO
	.align		4
.L_2209:
        /*0038*/ 	.byte	0x04, 0x17
        /*003a*/ 	.short	(.L_2211 - .L_2210)
.L_2210:
        /*003c*/ 	.word	0x00000000
        /*0040*/ 	.short	0x0003
        /*0042*/ 	.short	0x0018
        /*0044*/ 	.byte	0x00, 0xf5, 0x21, 0x00


	//----- nvinfo : EIATTR_KPARAM_INFO
	.align		4
.L_2211:
        /*0048*/ 	.byte	0x04, 0x17
        /*004a*/ 	.short	(.L_2213 - .L_2212)
.L_2212:
        /*004c*/ 	.word	0x00000000
        /*0050*/ 	.short	0x0002
        /*0052*/ 	.short	0x0010
        /*0054*/ 	.byte	0x00, 0xf5, 0x21, 0x00


	//----- nvinfo : EIATTR_KPARAM_INFO
	.align		4
.L_2213:
        /*0058*/ 	.byte	0x04, 0x17
        /*005a*/ 	.short	(.L_2215 - .L_2214)
.L_2214:
        /*005c*/ 	.word	0x00000000
        /*0060*/ 	.short	0x0001
        /*0062*/ 	.short	0x0008
        /*0064*/ 	.byte	0x00, 0xf5, 0x21, 0x00


	//----- nvinfo : EIATTR_KPARAM_INFO
	.align		4
.L_2215:
        /*0068*/ 	.byte	0x04, 0x17
        /*006a*/ 	.short	(.L_2217 - .L_2216)
.L_2216:
        /*006c*/ 	.word	0x00000000
        /*0070*/ 	.short	0x0000
        /*0072*/ 	.short	0x0000
        /*0074*/ 	.byte	0x00, 0xf5, 0x21, 0x00


	//----- nvinfo : EIATTR_SPARSE_MMA_MASK
	.align		4
.L_2217:
        /*0078*/ 	.byte	0x03, 0x50
        /*007a*/ 	.short	0x0000


	//----- nvinfo : EIATTR_MAXREG_COUNT
	.align		4
        /*007c*/ 	.byte	0x03, 0x1b
        /*007e*/ 	.short	0x00ff


	//----- nvinfo : EIATTR_NUM_BARRIERS
	.align		4
        /*0080*/ 	.byte	0x02, 0x4c
        /*0082*/ 	.byte	0x01
	.zero		1


	//----- nvinfo : EIATTR_MERCURY_ISA_VERSION
	.align		4
        /*0084*/ 	.byte	0x03, 0x5f
        /*0086*/ 	.short	0x0101


	//----- nvinfo : EIATTR_VRC_CTA_INIT_COUNT
	.align		4
        /*0088*/ 	.byte	0x02, 0x4a
	.zero		1
	.zero		1


	//----- nvinfo : EIATTR_EXIT_INSTR_OFFSETS
	.align		4
        /*008c*/ 	.byte	0x04, 0x1c
        /*008e*/ 	.short	(.L_2219 - .L_2218)


	//   ....[0]....
.L_2218:
        /*0090*/ 	.word	0x00000150


	//   ....[1]....
        /*0094*/ 	.word	0x000035b0


	//   ....[2]....
        /*0098*/ 	.word	0x00003c50


	//----- nvinfo : EIATTR_CRS_STACK_SIZE
	.align		4
.L_2219:
        /*009c*/ 	.byte	0x04, 0x1e
        /*009e*/ 	.short	(.L_2221 - .L_2220)
.L_2220:
        /*00a0*/ 	.word	0x00000000


	//----- nvinfo : EIATTR_CBANK_PARAM_SIZE
	.align		4
.L_2221:
        /*00a4*/ 	.byte	0x03, 0x19
        /*00a6*/ 	.short	0x0038


	//----- nvinfo : EIATTR_PARAM_CBANK
	.align		4
        /*00a8*/ 	.byte	0x04, 0x0a
        /*00aa*/ 	.short	(.L_2223 - .L_2222)
	.align		4
.L_2222:
        /*00ac*/ 	.word	index@(.nv.constant0.contiguous_reducel33_f32)
        /*00b0*/ 	.short	0x0380
        /*00b2*/ 	.short	0x0038


	//----- nvinfo : EIATTR_SW_WAR
	.align		4
.L_2223:
        /*00b4*/ 	.byte	0x04, 0x36
        /*00b6*/ 	.short	(.L_2225 - .L_2224)
.L_2224:
        /*00b8*/ 	.word	0x00000008
.L_2225:


//--------------------- .nv.info.contiguous_reducel322_f32 --------------------------
	.section	.nv.info.contiguous_reducel322_f32,"",@"SHT_CUDA_INFO"
	.sectionflags	@""
	.align	4


	//----- nvinfo : EIATTR_CUDA_API_VERSION
	.align		4
        /*0000*/ 	.byte	0x04, 0x37
        /*0002*/ 	.short	(.L_2227 - .L_2226)
.L_2226:
        /*0004*/ 	.word	0x00000082


	//----- nvinfo : EIATTR_KPARAM_INFO
	.align		4
.L_2227:
        /*0008*/ 	.byte	0x04, 0x17
        /*000a*/ 	.short	(.L_2229 - .L_2228)
.L_2228:
        /*000c*/ 	.word	0x00000000
        /*0010*/ 	.short	0x0003
        /*0012*/ 	.short	0x0018
        /*0014*/ 	.byte	0x00, 0xf0, 0x21, 0x00


	//----- nvinfo : EIATTR_KPARAM_INFO
	.align		4
.L_2229:
        /*0018*/ 	.byte	0x04, 0x17
        /*001a*/ 	.short	(.L_2231 - .L_2230)
.L_2230:
        /*001c*/ 	.word	0x00000000
        /*0020*/ 	.short	0x0002
        /*0022*/ 	.short	0x0010
        /*0024*/ 	.byte	0x00, 0xf0, 0x21, 0x00


	//----- nvinfo : EIATTR_KPARAM_INFO
	.align		4
.L_2231:
        /*0028*/ 	.byte	0x04, 0x17
        /*002a*/ 	.short	(.L_2233 - .L_2232)
.L_2232:
        /*002c*/ 	.word	0x00000000
        /*0030*/ 	.short	0x0001
        /*0032*/ 	.short	0x0008
        /*0034*/ 	.byte	0x00, 0xf5, 0x21, 0x00


	//----- nvinfo : EIATTR_KPARAM_INFO
	.align		4
.L_2233:
        /*0038*/ 	.byte	0x04, 0x17
        /*003a*/ 	.short	(.L_2235 - .L_2234)
.L_2234:
        /*003c*/ 	.word	0x00000000
        /*0040*/ 	.short	0x0000
        /*0042*/ 	.short	0x0000
        /*0044*/ 	.byte	0x00, 0xf5, 0x21, 0x00


	//----- nvinfo : EIATTR_SPARSE_MMA_MASK
	.align		4
.L_2235:
        /*0048*/ 	.byte	0x03, 0x50
        /*004a*/ 	.short	0x0000


	//----- nvinfo : EIATTR_MAXREG_COUNT
	.align		4
        /*004c*/ 	.byte	0x03, 0x1b
        /*004e*/ 	.short	0x00ff


	//----- nvinfo : EIATTR_NUM_BARRIERS
	.align		4
        /*0050*/ 	.byte	0x02, 0x4c
        /*0052*/ 	.byte	0x01
	.zero		1


	//----- nvinfo : EIATTR_MERCURY_ISA_VERSION
	.align		4
        /*0054*/ 	.byte	0x03, 0x5f
        /*0056*/ 	.short	0x0101


	//----- nvinfo : EIATTR_VRC_CTA_INIT_COUNT
	.align		4
        /*0058*/ 	.byte	0x02, 0x4a
	.zero		1
	.zero		1


	//----- nvinfo : EIATTR_EXIT_INSTR_OFFSETS
	.align		4
        /*005c*/ 	.byte	0x04, 0x1c
        /*005e*/ 	.short	(.L_2237 - .L_2236)


	//   ....[0]....
.L_2236:
        /*0060*/ 	.word	0x000003f0


	//   ....[1]....
        /*0064*/ 	.word	0x00000590


	//   ....[2]....
        /*0068*/ 	.word	0x000006a0


	//----- nvinfo : EIATTR_CRS_STACK_SIZE
	.align		4
.L_2237:
        /*006c*/ 	.byte	0x04, 0x1e
        /*006e*/ 	.short	(.L_2239 - .L_2238)
.L_2238:
        /*0070*/ 	.word	0x00000000


	//----- nvinfo : EIATTR_CBANK_PARAM_SIZE
	.align		4
.L_2239:
        /*0074*/ 	.byte	0x03, 0x19
        /*0076*/ 	.short	0x0020


	//----- nvinfo : EIATTR_PARAM_CBANK
	.align		4
        /*0078*/ 	.byte	0x04, 0x0a
        /*007a*/ 	.short	(.L_2241 - .L_2240)
	.align		4
.L_2240:
        /*007c*/ 	.word	index@(.nv.constant0.contiguous_reducel322_f32)
        /*0080*/ 	.short	0x0380
        /*0082*/ 	.short	0x0020


	//----- nvinfo : EIATTR_SW_WAR
	.align		4
.L_2241:
        /*0084*/ 	.byte	0x04, 0x36
        /*0086*/ 	.short	(.L_2243 - .L_2242)
.L_2242:
        /*0088*/ 	.word	0x00000008
.L_2243:


//--------------------- .nv.info.contiguous_reducel32_f32 --------------------------
	.section	.nv.info.contiguous_reducel32_f32,"",@"SHT_CUDA_INFO"
	.sectionflags	@""
	.align	4


	//----- nvinfo : EIATTR_CUDA_API_VERSION
	.align		4
        /*0000*/ 	.byte	0x04, 0x37
        /*0002*/ 	.short	(.L_2245 - .L_2244)
.L_2244:
        /*0004*/ 	.word	0x00000082


	//----- nvinfo : EIATTR_KPARAM_INFO
	.align		4
.L_2245:
        /*0008*/ 	.byte	0x04, 0x17
        /*000a*/ 	.short	(.L_2247 - .L_2246)
.L_2246:
        /*000c*/ 	.word	0x00000000
        /*0010*/ 	.short	0x0006
        /*0012*/ 	.short	0x0030
        /*0014*/ 	.byte	0x00, 0xf0, 0x21, 0x00


	//----- nvinfo : EIATTR_KPARAM_INFO
	.align		4
.L_2247:
        /*0018*/ 	.byte	0x04, 0x17
        /*001a*/ 	.short	(.L_2249 - .L_2248)
.L_2248:
        /*001c*/ 	.word	0x00000000
        /*0020*/ 	.short	0x0005
        /*0022*/ 	.short	0x0028
        /*0024*/ 	.byte	0x00, 0xf0, 0x21, 0x00


	//----- nvinfo : EIATTR_KPARAM_INFO
	.align		4
.L_2249:
        /*0028*/ 	.byte	0x04, 0x17
        /*002a*/ 	.short	(.L_2251 - .L_2250)
.L_2250:
        /*002c*/ 	.word	0x00000000
        /*0030*/ 	.short	0x0004
        /*0032*/ 	.short	0x0020
        /*0034*/ 	.byte	0x00, 0xf0, 0x21, 0x00


	//----- nvinfo : EIATTR_KPARAM_INFO
	.align		4
.L_2251:
        /*0038*/ 	.byte	0x04, 0x17
        /*003a*/ 	.short	(.L_2253 - .L_2252)
.L_2252:
        /*003c*/ 	.word	0x00000000
        /*0040*/ 	.short	0x0003
        /*0042*/ 	.short	0x0018
        /*0044*/ 	.byte	0x00, 0xf5, 0x21, 0x00


	//----- nvinfo : EIATTR_KPARAM_INFO
	.align		4
.L_2253:
        /*0048*/ 	.byte	0x04, 0x17
        /*004a*/ 	.short	(.L_2255 - .L_2254)
.L_2254:
        /*004c*/ 	.word	0x00000000
        /*0050*/ 	.short	0x0002
        /*0052*/ 	.short	0x0010
        /*0054*/ 	.byte	0x00, 0xf5, 0x21, 0x00


	//----- nvinfo : EIATTR_KPARAM_INFO
	.align		4
.L_2255:
        /*0058*/ 	.byte	0x04, 0x17
        /*005a*/ 	.short	(.L_2257 - .L_2256)
.L_2256:
        /*005c*/ 	.word	0x00000000
        /*0060*/ 	.short	0x0001
        /*0062*/ 	.short	0x0008
        /*0064*/ 	.byte	0x00, 0xf5, 0x21, 0x00


	//----- nvinfo : EIATTR_KPARAM_INFO
	.align		4
.L_2257:
        /*0068*/ 	.byte	0x04, 0x17
        /*006a*/ 	.short	(.L_2259 - .L_2258)
.L_2258:
        /*006c*/ 	.word	0x00000000
        /*0070*/ 	.short	0x0000
        /*0072*/ 	.short	0x0000
        /*0074*/ 	.byte	0x00, 0xf5, 0x21, 0x00


	//----- nvinfo : EIATTR_SPARSE_MMA_MASK
	.align		4
.L_2259:
        /*0078*/ 	.byte	0x03, 0x50
        /*007a*/ 	.short	0x0000


	//----- nvinfo : EIATTR_MAXREG_COUNT
	.align		4
        /*007c*/ 	.byte	0x03, 0x1b
        /*007e*/ 	.short	0x00ff


	//----- nvinfo : EIATTR_NUM_BARRIERS
	.align		4
        /*0080*/ 	.byte	0x02, 0x4c
        /*0082*/ 	.byte	0x01
	.zero		1


	//----- nvinfo : EIATTR_MERCURY_ISA_VERSION
	.align		4
        /*0084*/ 	.byte	0x03, 0x5f
        /*0086*/ 	.short	0x0101


	//----- nvinfo : EIATTR_VRC_CTA_INIT_COUNT
	.align		4
        /*0088*/ 	.byte	0x02, 0x4a
	.zero		1
	.zero		1


	//----- nvinfo : EIATTR_EXIT_INSTR_OFFSETS
	.align		4
        /*008c*/ 	.byte	0x04, 0x1c
        /*008e*/ 	.short	(.L_2261 - .L_2260)


	//   ....[0]....
.L_2260:
        /*0090*/ 	.word	0x00007570


	//   ....[1]....
        /*0094*/ 	.word	0x00007710


	//   ....[2]....
        /*0098*/ 	.word	0x00007820


	//----- nvinfo : EIATTR_CRS_STACK_SIZE
	.align		4
.L_2261:
        /*009c*/ 	.byte	0x04, 0x1e
        /*009e*/ 	.short	(.L_2263 - .L_2262)
.L_2262:
        /*00a0*/ 	.word	0x00000000


	//----- nvinfo : EIATTR_CBANK_PARAM_SIZE
	.align		4
.L_2263:
        /*00a4*/ 	.byte	0x03, 0x19
        /*00a6*/ 	.short	0x0038


	//----- nvinfo : EIATTR_PARAM_CBANK
	.align		4
        /*00a8*/ 	.byte	0x04, 0x0a
        /*00aa*/ 	.short	(.L_2265 - .L_2264)
	.align		4
.L_2264:
        /*00ac*/ 	.word	index@(.nv.constant0.contiguous_reducel32_f32)
        /*00b0*/ 	.short	0x0380
        /*00b2*/ 	.short	0x0038


	//----- nvinfo : EIATTR_SW_WAR
	.align		4
.L_2265:
        /*00b4*/ 	.byte	0x04, 0x36
        /*00b6*/ 	.short	(.L_2267 - .L_2266)
.L_2266:
        /*00b8*/ 	.word	0x00000008
.L_2267:


//--------------------- .nv.info.uncontiguous_cumulate_reducel3_f32 --------------------------
	.section	.nv.info.uncontiguous_cumulate_reducel3_f32,"",@"SHT_CUDA_INFO"
	.sectionflags	@""
	.align	4


	//----- nvinfo : EIATTR_CUDA_API_VERSION
	.align		4
        /*0000*/ 	.byte	0x04, 0x37
        /*0002*/ 	.short	(.L_2269 - .L_2268)
.L_2268:
        /*0004*/ 	.word	0x00000082


	//----- nvinfo : EIATTR_KPARAM_INFO
	.align		4
.L_2269:
        /*0008*/ 	.byte	0x04, 0x17
        /*000a*/ 	.short	(.L_2271 - .L_2270)
.L_2270:
        /*000c*/ 	.word	0x00000000
        /*0010*/ 	.short	0x0005
        /*0012*/ 	.short	0x0028
        /*0014*/ 	.byte	0x00, 0xf0, 0x21, 0x00


	//----- nvinfo : EIATTR_KPARAM_INFO
	.align		4
.L_2271:
        /*0018*/ 	.byte	0x04, 0x17
        /*001a*/ 	.short	(.L_2273 - .L_2272)
.L_2272:
        /*001c*/ 	.word	0x00000000
        /*0020*/ 	.short	0x0004
        /*0022*/ 	.short	0x0020
        /*0024*/ 	.byte	0x00, 0xf0, 0x21, 0x00


	//----- nvinfo : EIATTR_KPARAM_INFO
	.align		4
.L_2273:
        /*0028*/ 	.byte	0x04, 0x17
        /*002a*/ 	.short	(.L_2275 - .L_2274)
.L_2274:
        /*002c*/ 	.word	0x00000000
        /*0030*/ 	.short	0x0003
        /*0032*/ 	.short	0x0018
        /*0034*/ 	.byte	0x00, 0xf5, 0x21, 0x00


	//----- nvinfo : EIATTR_KPARAM_INFO
	.align		4
.L_2275:
        /*0038*/ 	.byte	0x04, 0x17
        /*003a*/ 	.short	(.L_2277 - .L_2276)
.L_2276:
        /*003c*/ 	.word	0x00000000
        /*0040*/ 	.short	0x0002
        /*0042*/ 	.short	0x0010
        /*0044*/ 	.byte	0x00, 0xf5, 0x21, 0x00


	//----- nvinfo : EIATTR_KPARAM_INFO
	.align		4
.L_2277:
        /*0048*/ 	.byte	0x04, 0x17
        /*004a*/ 	.short	(.L_2279 - .L_2278)
.L_2278:
        /*004c*/ 	.word	0x00000000
        /*0050*/ 	.short	0x0001
        /*0052*/ 	.short	0x0008
        /*0054*/ 	.byte	0x00, 0xf5, 0x21, 0x00


	//----- nvinfo : EIATTR_KPARAM_INFO
	.align		4
.L_2279:
        /*0058*/ 	.byte	0x04, 0x17
        /*005a*/ 	.short	(.L_2281 - .L_2280)
.L_2280:
        /*005c*/ 	.word	0x00000000
        /*0060*/ 	.short	0x0000
        /*0062*/ 	.short	0x0000
        /*0064*/ 	.byte	0x00, 0xf5, 0x21, 0x00


	//----- nvinfo : EIATTR_SPARSE_MMA_MASK
	.align		4
.L_2281:
        /*0068*/ 	.byte	0x03, 0x50
        /*006a*/ 	.short	0x0000


	//----- nvinfo : EIATTR_MAXREG_COUNT
	.align		4
        /*006c*/ 	.byte	0x03, 0x1b
        /*006e*/ 	.short	0x00ff


	//----- nvinfo : EIATTR_NUM_BARRIERS
	.align		4
        /*0070*/ 	.byte	0x02, 0x4c
        /*0072*/ 	.byte	0x01
	.zero		1


	//----- nvinfo : EIATTR_MERCURY_ISA_VERSION
	.align		4
        /*0074*/ 	.byte	0x03, 0x5f
        /*0076*/ 	.short	0x0101


	//----- nvinfo : EIATTR_VRC_CTA_INIT_COUNT
	.align		4
        /*0078*/ 	.byte	0x02, 0x4a
	.zero		1
	.zero		1


	//----- nvinfo : EIATTR_EXIT_INSTR_OFFSETS
	.align		4
        /*007c*/ 	.byte	0x04, 0x1c
        /*007e*/ 	.short	(.L_2283 - .L_2282)


	//   ....[0]....
.L_2282:
        /*0080*/ 	.word	0x00006a10


	//   ....[1]....
        /*0084*/ 	.word	0x00006bb0


	//   ....[2]....
        /*0088*/ 	.word	0x00006c30


	//----- nvinfo : EIATTR_CRS_STACK_SIZE
	.align		4
.L_2283:
        /*008c*/ 	.byte	0x04, 0x1e
        /*008e*/ 	.short	(.L_2285 - .L_2284)
.L_2284:
        /*0090*/ 	.word	0x00000000


	//----- nvinfo : EIATTR_CBANK_PARAM_SIZE
	.align		4
.L_2285:
        /*0094*/ 	.byte	0x03, 0x19
        /*0096*/ 	.short	0x0030


	//----- nvinfo : EIATTR_PARAM_CBANK
	.align		4
        /*0098*/ 	.byte	0x04, 0x0a
        /*009a*/ 	.short	(.L_2287 - .L_2286)
	.align		4
.L_2286:
        /*009c*/ 	.word	index@(.nv.constant0.uncontiguous_cumulate_reducel3_f32)
        /*00a0*/ 	.short	0x0380
        /*00a2*/ 	.short	0x0030


	//----- nvinfo : EIATTR_SW_WAR
	.align		4
.L_2287:
        /*00a4*/ 	.byte	0x04, 0x36
        /*00a6*/ 	.short	(.L_2289 - .L_2288)
.L_2288:
        /*00a8*/ 	.word	0x00000008
.L_2289:


//--------------------- .nv.info.uncontiguous_reducel3_f32 --------------------------
	.section	.nv.info.uncontiguous_reducel3_f32,"",@"SHT_CUDA_INFO"
	.sectionflags	@""
	.align	4


	//----- nvinfo : EIATTR_CUDA_API_VERSION
	.align		4
        /*0000*/ 	.byte	0x04, 0x37
        /*0002*/ 	.short	(.L_2291 - .L_2290)
.L_2290:
        /*0004*/ 	.word	0x00000082


	//----- nvinfo : EIATTR_KPARAM_INFO
	.align		4
.L_2291:
        /*0008*/ 	.byte	0x04, 0x17
        /*000a*/ 	.short	(.L_2293 - .L_2292)
.L_2292:
        /*000c*/ 	.word	0x00000000
        /*0010*/ 	.short	0x0005
        /*0012*/ 	.short	0x0028
        /*0014*/ 	.byte	0x00, 0xf0, 0x21, 0x00


	//----- nvinfo : EIATTR_KPARAM_INFO
	.align		4
.L_2293:
        /*0018*/ 	.byte	0x04, 0x17
        /*001a*/ 	.short	(.L_2295 - .L_2294)
.L_2294:
        /*001c*/ 	.word	0x00000000
        /*0020*/ 	.short	0x0004
        /*0022*/ 	.short	0x0020
        /*0024*/ 	.byte	0x00, 0xf0, 0x21, 0x00


	//----- nvinfo : EIATTR_KPARAM_INFO
	.align		4
.L_2295:
        /*0028*/ 	.byte	0x04, 0x17
        /*002a*/ 	.short	(.L_2297 - .L_2296)
.L_2296:
        /*002c*/ 	.word	0x00000000
        /*0030*/ 	.short	0x0003
        /*0032*/ 	.short	0x0018
        /*0034*/ 	.byte	0x00, 0xf5, 0x21, 0x00


	//----- nvinfo : EIATTR_KPARAM_INFO
	.align		4
.L_2297:
        /*0038*/ 	.byte	0x04, 0x17
        /*003a*/ 	.short	(.L_2299 - .L_2298)
.L_2298:
        /*003c*/ 	.word	0x00000000
        /*0040*/ 	.short	0x0002
        /*0042*/ 	.short	0x0010
        /*0044*/ 	.byte	0x00, 0xf5, 0x21, 0x00


	//----- nvinfo : EIATTR_KPARAM_INFO
	.align		4
.L_2299:
        /*0048*/ 	.byte	0x04, 0x17
        /*004a*/ 	.short	(.L_2301 - .L_2300)
.L_2300:
        /*004c*/ 	.word	0x00000000
        /*0050*/ 	.short	0x0001
        /*0052*/ 	.short	0x0008
        /*0054*/ 	.byte	0x00, 0xf5, 0x21, 0x00


	//----- nvinfo : EIATTR_KPARAM_INFO
	.align		4
.L_2301:
        /*0058*/ 	.byte	0x04, 0x17
        /*005a*/ 	.short	(.L_2303 - .L_2302)
.L_2302:
        /*005c*/ 	.word	0x00000000
        /*0060*/ 	.short	0x0000
        /*0062*/ 	.short	0x0000
        /*0064*/ 	.byte	0x00, 0xf5, 0x21, 0x00


	//----- nvinfo : EIATTR_SPARSE_MMA_MASK
	.align		4
.L_2303:
        /*0068*/ 	.byte	0x03, 0x50
        /*006a*/ 	.short	0x0000


	//----- nvinfo : EIATTR_MAXREG_COUNT
	.align		4
        /*006c*/ 	.byte	0x03, 0x1b
        /*006e*/ 	.short	0x00ff


	//----- nvinfo : EIATTR_NUM_BARRIERS
	.align		4
        /*0070*/ 	.byte	0x02, 0x4c
        /*0072*/ 	.byte	0x01
	.zero		1


	//----- nvinfo : EIATTR_MERCURY_ISA_VERSION
	.align		4
        /*0074*/ 	.byte	0x03, 0x5f
        /*0076*/ 	.short	0x0101


	//----- nvinfo : EIATTR_VRC_CTA_INIT_COUNT
	.align		4
        /*0078*/ 	.byte	0x02, 0x4a
	.zero		1
	.zero		1


	//----- nvinfo : EIATTR_EXIT_INSTR_OFFSETS
	.align		4
        /*007c*/ 	.byte	0x04, 0x1c
        /*007e*/ 	.short	(.L_2305 - .L_2304)


	//   ....[0]....
.L_2304:
        /*0080*/ 	.word	0x000077a0


	//   ....[1]....
        /*0084*/ 	.word	0x00007940


	//   ....[2]....
        /*0088*/ 	.word	0x000079c0


	//----- nvinfo : EIATTR_CRS_STACK_SIZE
	.align		4
.L_2305:
        /*008c*/ 	.byte	0x04, 0x1e
        /*008e*/ 	.short	(.L_2307 - .L_2306)
.L_2306:
        /*0090*/ 	.word	0x00000000


	//----- nvinfo : EIATTR_CBANK_PARAM_SIZE
	.align		4
.L_2307:
        /*0094*/ 	.byte	0x03, 0x19
        /*0096*/ 	.short	0x0030


	//----- nvinfo : EIATTR_PARAM_CBANK
	.align		4
        /*0098*/ 	.byte	0x04, 0x0a
        /*009a*/ 	.short	(.L_2309 - .L_2308)
	.align		4
.L_2308:
        /*009c*/ 	.word	index@(.nv.constant0.uncontiguous_reducel3_f32)
        /*00a0*/ 	.short	0x0380
        /*00a2*/ 	.short	0x0030


	//----- nvinfo : EIATTR_SW_WAR
	.align		4
.L_2309:
        /*00a4*/ 	.byte	0x04, 0x36
        /*00a6*/ 	.short	(.L_2311 - .L_2310)
.L_2310:
        /*00a8*/ 	.word	0x00000008
.L_2311:


//--------------------- .nv.info.contiguous_cumulate_reducel3_f32 --------------------------
	.section	.nv.info.contiguous_cumulate_reducel3_f32,"",@"SHT_CUDA_INFO"
	.sectionflags	@""
	.align	4


	//----- nvinfo : EIATTR_CUDA_API_VERSION
	.align		4
        /*0000*/ 	.byte	0x04, 0x37
        /*0002*/ 	.short	(.L_2313 - .L_2312)
.L_2312:
        /*0004*/ 	.word	0x00000082


	//----- nvinfo : EIATTR_KPARAM_INFO
	.align		4
.L_2313:
        /*0008*/ 	.byte	0x04, 0x17
        /*000a*/ 	.short	(.L_2315 - .L_2314)
.L_2314:
        /*000c*/ 	.word	0x00000000
        /*0010*/ 	.short	0x0002
        /*0012*/ 	.short	0x0010
        /*0014*/ 	.byte	0x00, 0xf0, 0x21, 0x00


	//----- nvinfo : EIATTR_KPARAM_INFO
	.align		4
.L_2315:
        /*0018*/ 	.byte	0x04, 0x17
        /*001a*/ 	.short	(.L_2317 - .L_2316)
.L_2316:
        /*001c*/ 	.word	0x00000000
        /*0020*/ 	.short	0x0001
        /*0022*/ 	.short	0x0008
        /*0024*/ 	.byte	0x00, 0xf5, 0x21, 0x00


	//----- nvinfo : EIATTR_KPARAM_INFO
	.align		4
.L_2317:
        /*0028*/ 	.byte	0x04, 0x17
        /*002a*/ 	.short	(.L_2319 - .L_2318)
.L_2318:
        /*002c*/ 	.word	0x00000000
        /*0030*/ 	.short	0x0000
        /*0032*/ 	.short	0x0000
        /*0034*/ 	.byte	0x00, 0xf5, 0x21, 0x00


	//----- nvinfo : EIATTR_SPARSE_MMA_MASK
	.align		4
.L_2319:
        /*0038*/ 	.byte	0x03, 0x50
        /*003a*/ 	.short	0x0000


	//----- nvinfo : EIATTR_MAXREG_COUNT
	.align		4
        /*003c*/ 	.byte	0x03, 0x1b
        /*003e*/ 	.short	0x00ff


	//----- nvinfo : EIATTR_NUM_BARRIERS
	.align		4
        /*0040*/ 	.byte	0x02, 0x4c
        /*0042*/ 	.byte	0x01
	.zero		1


	//----- nvinfo : EIATTR_MERCURY_ISA_VERSION
	.align		4
        /*0044*/ 	.byte	0x03, 0x5f
        /*0046*/ 	.short	0x0101


	//----- nvinfo : EIATTR_VRC_CTA_INIT_COUNT
	.align		4
        /*0048*/ 	.byte	0x02, 0x4a
	.zero		1
	.zero		1


	//----- nvinfo : EIATTR_EXIT_INSTR_OFFSETS
	.align		4
        /*004c*/ 	.byte	0x04, 0x1c
        /*004e*/ 	.short	(.L_2321 - .L_2320)


	//   ....[0]....
.L_2320:
        /*0050*/ 	.word	0x00000340


	//   ....[1]....
        /*0054*/ 	.word	0x000004e0


	//   ....[2]....
        /*0058*/ 	.word	0x00000560


	//----- nvinfo : EIATTR_CRS_STACK_SIZE
	.align		4
.L_2321:
        /*005c*/ 	.byte	0x04, 0x1e
        /*005e*/ 	.short	(.L_2323 - .L_2322)
.L_2322:
        /*0060*/ 	.word	0x00000000


	//----- nvinfo : EIATTR_CBANK_PARAM_SIZE
	.align		4
.L_2323:
        /*0064*/ 	.byte	0x03, 0x19
        /*0066*/ 	.short	0x0018


	//----- nvinfo : EIATTR_PARAM_CBANK
	.align		4
        /*0068*/ 	.byte	0x04, 0x0a
        /*006a*/ 	.short	(.L_2325 - .L_2324)
	.align		4
.L_2324:
        /*006c*/ 	.word	index@(.nv.constant0.contiguous_cumulate_reducel3_f32)
        /*0070*/ 	.short	0x0380
        /*0072*/ 	.short	0x0018


	//----- nvinfo : EIATTR_SW_WAR
	.align		4
.L_2325:
        /*0074*/ 	.byte	0x04, 0x36
        /*0076*/ 	.short	(.L_2327 - .L_2326)
.L_2326:
        /*0078*/ 	.word	0x00000008
.L_2327:


//--------------------- .nv.info.contiguous_reducel3_f32 --------------------------
	.section	.nv.info.contiguous_reducel3_f32,"",@"SHT_CUDA_INFO"
	.sectionflags	@""
	.align	4


	//----- nvinfo : EIATTR_CUDA_API_VERSION
	.align		4
        /*0000*/ 	.byte	0x04, 0x37
        /*0002*/ 	.short	(.L_2329 - .L_2328)
.L_2328:
        /*0004*/ 	.word	0x00000082


	//----- nvinfo : EIATTR_KPARAM_INFO
	.align		4
.L_2329:
        /*0008*/ 	.byte	0x04, 0x17
        /*000a*/ 	.short	(.L_2331 - .L_2330)
.L_2330:
        /*000c*/ 	.word	0x00000000
        /*0010*/ 	.short	0x0002
        /*0012*/ 	.short	0x0010
        /*0014*/ 	.byte	0x00, 0xf0, 0x21, 0x00


	//----- nvinfo : EIATTR_KPARAM_INFO
	.align		4
.L_2331:
        /*0018*/ 	.byte	0x04, 0x17
        /*001a*/ 	.short	(.L_2333 - .L_2332)
.L_2332:
        /*001c*/ 	.word	0x00000000
        /*0020*/ 	.short	0x0001
        /*0022*/ 	.short	0x0008
        /*0024*/ 	.byte	0x00, 0xf5, 0x21, 0x00


	//----- nvinfo : EIATTR_KPARAM_INFO
	.align		4
.L_2333:
        /*0028*/ 	.byte	0x04, 0x17
        /*002a*/ 	.short	(.L_2335 - .L_2334)
.L_2334:
        /*002c*/ 	.word	0x00000000
        /*0030*/ 	.short	0x0000
        /*0032*/ 	.short	0x0000
        /*0034*/ 	.byte	0x00, 0xf5, 0x21, 0x00


	//----- nvinfo : EIATTR_SPARSE_MMA_MASK
	.align		4
.L_2335:
        /*0038*/ 	.byte	0x03, 0x50
        /*003a*/ 	.short	0x0000


	//----- nvinfo : EIATTR_MAXREG_COUNT
	.align		4
        /*003c*/ 	.byte	0x03, 0x1b
        /*003e*/ 	.short	0x00ff


	//----- nvinfo : EIATTR_NUM_BARRIERS
	.align		4
        /*0040*/ 	.byte	0x02, 0x4c
        /*0042*/ 	.byte	0x01
	.zero		1


	//----- nvinfo : EIATTR_MERCURY_ISA_VERSION
	.align		4
        /*0044*/ 	.byte	0x03, 0x5f
        /*0046*/ 	.short	0x0101


	//----- nvinfo : EIATTR_VRC_CTA_INIT_COUNT
	.align		4
        /*0048*/ 	.byte	0x02, 0x4a
	.zero		1
	.zero		1


	//----- nvinfo : EIATTR_EXIT_INSTR_OFFSETS
	.align		4
        /*004c*/ 	.byte	0x04, 0x1c
        /*004e*/ 	.short	(.L_2337 - .L_2336)


	//   ....[0]....
.L_2336:
        /*0050*/ 	.word	0x000010e0


	//   ....[1]....
        /*0054*/ 	.word	0x00001280


	//   ....[2]....
        /*0058*/ 	.word	0x00001300


	//----- nvinfo : EIATTR_CRS_STACK_SIZE
	.align		4
.L_2337:
        /*005c*/ 	.byte	0x04, 0x1e
        /*005e*/ 	.short	(.L_2339 - .L_2338)
.L_2338:
        /*0060*/ 	.word	0x00000000


	//----- nvinfo : EIATTR_CBANK_PARAM_SIZE
	.align		4
.L_2339:
        /*0064*/ 	.byte	0x03, 0x19
        /*0066*/ 	.short	0x0018


	//----- nvinfo : EIATTR_PARAM_CBANK
	.align		4
        /*0068*/ 	.byte	0x04, 0x0a
        /*006a*/ 	.short	(.L_2341 - .L_2340)
	.align		4
.L_2340:
        /*006c*/ 	.word	index@(.nv.constant0.contiguous_reducel3_f32)
        /*0070*/ 	.short	0x0380
        /*0072*/ 	.short	0x0018


	//----- nvinfo : EIATTR_SW_WAR
	.align		4
.L_2341:
        /*0074*/ 	.byte	0x04, 0x36
        /*0076*/ 	.short	(.L_2343 - .L_2342)
.L_2342:
        /*0078*/ 	.word	0x00000008
.L_2343:


//--------------------- .nv.info.contiguous_reducel333_u64 --------------------------
	.section	.nv.info.contiguous_reducel333_u64,"",@"SHT_CUDA_INFO"
	.sectionflags	@""
	.align	4


	//----- nvinfo : EIATTR_CUDA_API_VERSION
	.align		4
        /*0000*/ 	.byte	0x04, 0x37
        /*0002*/ 	.short	(.L_2345 - .L_2344)
.L_2344:
        /*0004*/ 	.word	0x00000082


	//----- nvinfo : EIATTR_KPARAM_INFO
	.align		4
.L_2345:
        /*0008*/ 	.byte	0x04, 0x17
        /*000a*/ 	.short	(.L_2347 - .L_2346)
.L_2346:
        /*000c*/ 	.word	0x00000000
        /*0010*/ 	.short	0x0004
        /*0012*/ 	.short	0x0020
        /*0014*/ 	.byte	0x00, 0xf0, 0x21, 0x00


	//----- nvinfo : EIATTR_KPARAM_INFO
	.align		4
.L_2347:
        /*0018*/ 	.byte	0x04, 0x17
        /*001a*/ 	.short	(.L_2349 - .L_2348)
.L_2348:
        /*001c*/ 	.word	0x00000000
        /*0020*/ 	.short	0x0003
        /*0022*/ 	.short	0x0018
        /*0024*/ 	.byte	0x00, 0xf0, 0x21, 0x00


	//----- nvinfo : EIATTR_KPARAM_INFO
	.align		4
.L_2349:
        /*0028*/ 	.byte	0x04, 0x17
        /*002a*/ 	.short	(.L_2351 - .L_2350)
.L_2350:
        /*002c*/ 	.word	0x00000000
        /*0030*/ 	.short	0x0002
        /*0032*/ 	.short	0x0010
        /*0034*/ 	.byte	0x00, 0xf0, 0x21, 0x00


	//----- nvinfo : EIATTR_KPARAM_INFO
	.align		4
.L_2351:
        /*0038*/ 	.byte	0x04, 0x17
        /*003a*/ 	.short	(.L_2353 - .L_2352)
.L_2352:
        /*003c*/ 	.word	0x00000000
        /*0040*/ 	.short	0x0001
        /*0042*/ 	.short	0x0008
        /*0044*/ 	.byte	0x00, 0xf5, 0x21, 0x00


	//----- nvinfo : EIATTR_KPARAM_INFO
	.align		4
.L_2353:
        /*0048*/ 	.byte	0x04, 0x17
        /*004a*/ 	.short	(.L_2355 - .L_2354)
.L_2354:
        /*004c*/ 	.word	0x00000000
        /*0050*/ 	.short	0x0000
        /*0052*/ 	.short	0x0000
        /*0054*/ 	.byte	0x00, 0xf5, 0x21, 0x00


	//----- nvinfo : EIATTR_SPARSE_MMA_MASK
	.align		4
.L_2355:
        /*0058*/ 	.byte	0x03, 0x50
        /*005a*/ 	.short	0x0000


	//----- nvinfo : EIATTR_MAXREG_COUNT
	.align		4
        /*005c*/ 	.byte	0x03, 0x1b
        /*005e*/ 	.short	0x00ff


	//----- nvinfo : EIATTR_NUM_BARRIERS
	.align		4
        /*0060*/ 	.byte	0x02, 0x4c
        /*0062*/ 	.byte	0x01
	.zero		1


	//----- nvinfo : EIATTR_MERCURY_ISA_VERSION
	.align		4
        /*0064*/ 	.byte	0x03, 0x5f
        /*0066*/ 	.short	0x0101


	//----- nvinfo : EIATTR_VRC_CTA_INIT_COUNT
	.align		4
        /*0068*/ 	.byte	0x02, 0x4a
	.zero		1
	.zero		1


	//----- nvinfo : EIATTR_EXIT_INSTR_OFFSETS
	.align		4
        /*006c*/ 	.byte	0x04, 0x1c
        /*006e*/ 	.short	(.L_2357 - .L_2356)


	//   ....[0]....
.L_2356:
        /*0070*/ 	.word	0x00000150


	//   ....[1]....
        /*0074*/ 	.word	0x000001f0


	//   ....[2]....
        /*0078*/ 	.word	0x00000820


	//----- nvinfo : EIATTR_CBANK_PARAM_SIZE
	.align		4
.L_2357:
        /*007c*/ 	.byte	0x03, 0x19
        /*007e*/ 	.short	0x0028


	//----- nvinfo : EIATTR_PARAM_CBANK
	.align		4
        /*0080*/ 	.byte	0x04, 0x0a
        /*0082*/ 	.short	(.L_2359 - .L_2358)
	.align		4
.L_2358:
        /*0084*/ 	.word	index@(.nv.constant0.contiguous_reducel333_u64)
        /*0088*/ 	.short	0x0380
        /*008a*/ 	.short	0x0028


	//----- nvinfo : EIATTR_SW_WAR
	.align		4
.L_2359:
        /*008c*/ 	.byte	0x04, 0x36
        /*008e*/ 	.short	(.L_2361 - .L_2360)
.L_2360:
        /*0090*/ 	.word	0x00000008
.L_2361:


//--------------------- .nv.info.contiguous_reducel33_u64 --------------------------
	.section	.nv.info.contiguous_reducel33_u64,"",@"SHT_CUDA_INFO"
	.sectionflags	@""
	.align	4


	//----- nvinfo : EIATTR_CUDA_API_VERSION
	.align		4
        /*0000*/ 	.byte	0x04, 0x37
        /*0002*/ 	.short	(.L_2363 - .L_2362)
.L_2362:
        /*0004*/ 	.word	0x00000082


	//----- nvinfo : EIATTR_KPARAM_INFO
	.align		4
.L_2363:
        /*0008*/ 	.byte	0x04, 0x17
        /*000a*/ 	.short	(.L_2365 - .L_2364)
.L_2364:
        /*000c*/ 	.word	0x00000000
        /*0010*/ 	.short	0x0006
        /*0012*/ 	.short	0x0030
        /*0014*/ 	.byte	0x00, 0xf0, 0x21, 0x00


	//----- nvinfo : EIATTR_KPARAM_INFO
	.align		4
.L_2365:
        /*0018*/ 	.byte	0x04, 0x17
        /*001a*/ 	.short	(.L_2367 - .L_2366)
.L_2366:
        /*001c*/ 	.word	0x00000000
        /*0020*/ 	.short	0x0005
        /*0022*/ 	.short	0x0028
        /*0024*/ 	.byte	0x00, 0xf0, 0x21, 0x00


	//----- nvinfo : EIATTR_KPARAM_INFO
	.align		4
.L_2367:
        /*0028*/ 	.byte	0x04, 0x17
        /*002a*/ 	.short	(.L_2369 - .L_2368)
.L_2368:
        /*002c*/ 	.word	0x00000000
        /*0030*/ 	.short	0x0004
        /*0032*/ 	.short	0x0020
        /*0034*/ 	.byte	0x00, 0xf0, 0x21, 0x00


	//----- nvinfo : EIATTR_KPARAM_INFO
	.align		4
.L_2369:
        /*0038*/ 	.byte	0x04, 0x17
        /*003a*/ 	.short	(.L_2371 - .L_2370)
.L_2370:
        /*003c*/ 	.word	0x00000000
        /*0040*/ 	.short	0x0003
        /*0042*/ 	.short	0x0018
        /*0044*/ 	.byte	0x00, 0xf5, 0x21, 0x00


	//----- nvinfo : EIATTR_KPARAM_INFO
	.align		4
.L_2371:
        /*0048*/ 	.byte	0x04, 0x17
        /*004a*/ 	.short	(.L_2373 - .L_2372)
.L_2372:
        /*004c*/ 	.word	0x00000000
        /*0050*/ 	.short	0x0002
        /*0052*/ 	.short	0x0010
        /*0054*/ 	.byte	0x00, 0xf5, 0x21, 0x00


	//----- nvinfo : EIATTR_KPARAM_INFO
	.align		4
.L_2373:
        /*0058*/ 	.byte	0x04, 0x17
        /*005a*/ 	.short	(.L_2375 - .L_2374)
.L_2374:
        /*005c*/ 	.word	0x00000000
        /*0060*/ 	.short	0x0001
        /*0062*/ 	.short	0x0008
        /*0064*/ 	.byte	0x00, 0xf5, 0x21, 0x00


	//----- nvinfo : EIATTR_KPARAM_INFO
	.align		4
.L_2375:
        /*0068*/ 	.byte	0x04, 0x17
        /*006a*/ 	.short	(.L_2377 - .L_2376)
.L_2376:
        /*006c*/ 	.word	0x00000000
        /*0070*/ 	.short	0x0000
        /*0072*/ 	.short	0x0000
        /*0074*/ 	.byte	0x00, 0xf5, 0x21, 0x00


	//----- nvinfo : EIATTR_SPARSE_MMA_MASK
	.align		4
.L_2377:
        /*0078*/ 	.byte	0x03, 0x50
        /*007a*/ 	.short	0x0000


	//----- nvinfo : EIATTR_MAXREG_COUNT
	.align		4
        /*007c*/ 	.byte	0x03, 0x1b
        /*007e*/ 	.short	0x00ff


	//----- nvinfo : EIATTR_NUM_BARRIERS
	.align		4
        /*0080*/ 	.byte	0x02, 0x4c
        /*0082*/ 	.byte	0x01
	.zero		1


	//----- nvinfo : EIATTR_MERCURY_ISA_VERSION
	.align		4
        /*0084*/ 	.byte	0x03, 0x5f
        /*0086*/ 	.short	0x0101


	//----- nvinfo : EIATTR_VRC_CTA_INIT_COUNT
	.align		4
        /*0088*/ 	.byte	0x02, 0x4a
	.zero		1
	.zero		1


	//----- nvinfo : EIATTR_EXIT_INSTR_OFFSETS
	.align		4
        /*008c*/ 	.byte	0x04, 0x1c
        /*008e*/ 	.short	(.L_2379 - .L_2378)


	//   ....[0]....
.L_2378:
        /*0090*/ 	.word	0x00000150


	//   ....[1]....
        /*0094*/ 	.word	0x00003250


	//   ....[2]....
        /*0098*/ 	.word	0x000038f0


	//----- nvinfo : EIATTR_CRS_STACK_SIZE
	.align		4
.L_2379:
        /*009c*/ 	.byte	0x04, 0x1e
        /*009e*/ 	.short	(.L_2381 - .L_2380)
.L_2380:
        /*00a0*/ 	.word	0x00000000


	//----- nvinfo : EIATTR_CBANK_PARAM_SIZE
	.align		4
.L_2381:
        /*00a4*/ 	.byte	0x03, 0x19
        /*00a6*/ 	.short	0x0038


	//----- nvinfo : EIATTR_PARAM_CBANK
	.align		4
        /*00a8*/ 	.byte	0x04, 0x0a
        /*00aa*/ 	.short	(.L_2383 - .L_2382)
	.align		4
.L_2382:
        /*00ac*/ 	.word	index@(.nv.constant0.contiguous_reducel33_u64)
        /*00b0*/ 	.short	0x0380
        /*00b2*/ 	.short	0x0038


	//----- nvinfo : EIATTR_SW_WAR
	.align		4
.L_2383:
        /*00b4*/ 	.byte	0x04, 0x36
        /*00b6*/ 	.short	(.L_2385 - .L_2384)
.L_2384:
        /*00b8*/ 	.word	0x00000008
.L_2385:


//--------------------- .nv.info.contiguous_reducel322_u64 --------------------------
	.section	.nv.info.contiguous_reducel322_u64,"",@"SHT_CUDA_INFO"
	.sectionflags	@""
	.align	4


	//----- nvinfo : EIATTR_CUDA_API_VERSION
	.align		4
        /*0000*/ 	.byte	0x04, 0x37
        /*0002*/ 	.short	(.L_2387 - .L_2386)
.L_2386:
        /*0004*/ 	.word	0x00000082


	//----- nvinfo : EIATTR_KPARAM_INFO
	.align		4
.L_2387:
        /*0008*/ 	.byte	0x04, 0x17
        /*000a*/ 	.short	(.L_2389 - .L_2388)
.L_2388:
        /*000c*/ 	.word	0x00000000
        /*0010*/ 	.short	0x0003
        /*0012*/ 	.short	0x0018
        /*0014*/ 	.byte	0x00, 0xf0, 0x21, 0x00


	//----- nvinfo : EIATTR_KPARAM_INFO
	.align		4
.L_2389:
        /*0018*/ 	.byte	0x04, 0x17
        /*001a*/ 	.short	(.L_2391 - .L_2390)
.L_2390:
        /*001c*/ 	.word	0x00000000
        /*0020*/ 	.short	0x0002
        /*0022*/ 	.short	0x0010
        /*0024*/ 	.byte	0x00, 0xf0, 0x21, 0x00


	//----- nvinfo : EIATTR_KPARAM_INFO
	.align		4
.L_2391:
        /*0028*/ 	.byte	0x04, 0x17
        /*002a*/ 	.short	(.L_2393 - .L_2392)
.L_2392:
        /*002c*/ 	.word	0x00000000
        /*0030*/ 	.short	0x0001
        /*0032*/ 	.short	0x0008
        /*0034*/ 	.byte	0x00, 0xf5, 0x21, 0x00


	//----- nvinfo : EIATTR_KPARAM_INFO
	.align		4
.L_2393:
        /*0038*/ 	.byte	0x04, 0x17
        /*003a*/ 	.short	(.L_2395 - .L_2394)
.L_2394:
        /*003c*/ 	.word	0x00000000
        /*0040*/ 	.short	0x0000
        /*0042*/ 	.short	0x0000
        /*0044*/ 	.byte	0x00, 0xf5, 0x21, 0x00


	//----- nvinfo : EIATTR_SPARSE_MMA_MASK
	.align		4
.L_2395:
        /*0048*/ 	.byte	0x03, 0x50
        /*004a*/ 	.short	0x0000


	//----- nvinfo : EIATTR_MAXREG_COUNT
	.align		4
        /*004c*/ 	.byte	0x03, 0x1b
        /*004e*/ 	.short	0x00ff


	//----- nvinfo : EIATTR_NUM_BARRIERS
	.align		4
        /*0050*/ 	.byte	0x02, 0x4c
        /*0052*/ 	.byte	0x01
	.zero		1


	//----- nvinfo : EIATTR_MERCURY_ISA_VERSION
	.align		4
        /*0054*/ 	.byte	0x03, 0x5f
        /*0056*/ 	.short	0x0101


	//----- nvinfo : EIATTR_VRC_CTA_INIT_COUNT
	.align		4
        /*0058*/ 	.byte	0x02, 0x4a
	.zero		1
	.zero		1


	//----- nvinfo : EIATTR_EXIT_INSTR_OFFSETS
	.align		4
        /*005c*/ 	.byte	0x04, 0x1c
        /*005e*/ 	.short	(.L_2397 - .L_2396)


	//   ....[0]....
.L_2396:
        /*0060*/ 	.word	0x00000430


	//   ....[1]....
        /*0064*/ 	.word	0x000005d0


	//   ....[2]....
        /*0068*/ 	.word	0x000006e0


	//----- nvinfo : EIATTR_CRS_STACK_SIZE
	.align		4
.L_2397:
        /*006c*/ 	.byte	0x04, 0x1e
        /*006e*/ 	.short	(.L_2399 - .L_2398)
.L_2398:
        /*0070*/ 	.word	0x00000000


	//----- nvinfo : EIATTR_CBANK_PARAM_SIZE
	.align		4
.L_2399:
        /*0074*/ 	.byte	0x03, 0x19
        /*0076*/ 	.short	0x0020


	//----- nvinfo : EIATTR_PARAM_CBANK
	.align		4
        /*0078*/ 	.byte	0x04, 0x0a
        /*007a*/ 	.short	(.L_2401 - .L_2400)
	.align		4
.L_2400:
        /*007c*/ 	.word	index@(.nv.constant0.contiguous_reducel322_u64)
        /*0080*/ 	.short	0x0380
        /*0082*/ 	.short	0x0020


	//----- nvinfo : EIATTR_SW_WAR
	.align		4
.L_2401:
        /*0084*/ 	.byte	0x04, 0x36
        /*0086*/ 	.short	(.L_2403 - .L_2402)
.L_2402:
        /*0088*/ 	.word	0x00000008
.L_2403:


//--------------------- .nv.info.contiguous_reducel32_u64 --------------------------
	.section	.nv.info.contiguous_reducel32_u64,"",@"SHT_CUDA_INFO"
	.sectionflags	@""
	.align	4


	//----- nvinfo : EIATTR_CUDA_API_VERSION
	.align		4
        /*0000*/ 	.byte	0x04, 0x37
        /*0002*/ 	.short	(.L_2405 - .L_2404)
.L_2404:
        /*0004*/ 	.word	0x00000082


	//----- nvinfo : EIATTR_KPARAM_INFO
	.align		4
.L_2405:
        /*0008*/ 	.byte	0x04, 0x17
        /*000a*/ 	.short	(.L_2407 - .L_2406)
.L_2406:
        /*000c*/ 	.word	0x00000000
        /*0010*/ 	.short	0x0006
        /*0012*/ 	.short	0x0030
        /*0014*/ 	.byte	0x00, 0xf0, 0x21, 0x00


	//----- nvinfo : EIATTR_KPARAM_INFO
	.align		4
.L_2407:
        /*0018*/ 	.byte	0x04, 0x17
        /*001a*/ 	.short	(.L_2409 - .L_2408)
.L_2408:
        /*001c*/ 	.word	0x00000000
        /*0020*/ 	.short	0x0005
        /*0022*/ 	.short	0x0028
        /*0024*/ 	.byte	0x00, 0xf0, 0x21, 0x00


	//----- nvinfo : EIATTR_KPARAM_INFO
	.align		4
.L_2409:
        /*0028*/ 	.byte	0x04, 0x17
        /*002a*/ 	.short	(.L_2411 - .L_2410)
.L_2410:
        /*002c*/ 	.word	0x00000000
        /*0030*/ 	.short	0x0004
        /*0032*/ 	.short	0x0020
        /*0034*/ 	.byte	0x00, 0xf0, 0x21, 0x00


	//----- nvinfo : EIATTR_KPARAM_INFO
	.align		4
.L_2411:
        /*0038*/ 	.byte	0x04, 0x17
        /*003a*/ 	.short	(.L_2413 - .L_2412)
.L_2412:
        /*003c*/ 	.word	0x00000000
        /*0040*/ 	.short	0x0003
        /*0042*/ 	.short	0x0018
        /*0044*/ 	.byte	0x00, 0xf5, 0x21, 0x00


	//----- nvinfo : EIATTR_KPARAM_INFO
	.align		4
.L_2413:
        /*0048*/ 	.byte	0x04, 0x17
        /*004a*/ 	.short	(.L_2415 - .L_2414)
.L_2414:
        /*004c*/ 	.word	0x00000000
        /*0050*/ 	.short	0x0002
        /*0052*/ 	.short	0x0010
        /*0054*/ 	.byte	0x00, 0xf5, 0x21, 0x00


	//----- nvinfo : EIATTR_KPARAM_INFO
	.align		4
.L_2415:
        /*0058*/ 	.byte	0x04, 0x17
        /*005a*/ 	.short	(.L_2417 - .L_2416)
.L_2416:
        /*005c*/ 	.word	0x00000000
        /*0060*/ 	.short	0x0001
        /*0062*/ 	.short	0x0008
        /*0064*/ 	.byte	0x00, 0xf5, 0x21, 0x00


	//----- nvinfo : EIATTR_KPARAM_INFO
	.align		4
.L_2417:
        /*0068*/ 	.byte	0x04, 0x17
        /*006a*/ 	.short	(.L_2419 - .L_2418)
.L_2418:
        /*006c*/ 	.word	0x00000000
        /*0070*/ 	.short	0x0000
        /*0072*/ 	.short	0x0000
        /*0074*/ 	.byte	0x00, 0xf5, 0x21, 0x00


	//----- nvinfo : EIATTR_SPARSE_MMA_MASK
	.align		4
.L_2419:
        /*0078*/ 	.byte	0x03, 0x50
        /*007a*/ 	.short	0x0000


	//----- nvinfo : EIATTR_MAXREG_COUNT
	.align		4
        /*007c*/ 	.byte	0x03, 0x1b
        /*007e*/ 	.short	0x00ff


	//----- nvinfo : EIATTR_NUM_BARRIERS
	.align		4
        /*0080*/ 	.byte	0x02, 0x4c
        /*0082*/ 	.byte	0x01
	.zero		1


	//----- nvinfo : EIATTR_MERCURY_ISA_VERSION
	.align		4
        /*0084*/ 	.byte	0x03, 0x5f
        /*0086*/ 	.short	0x0101


	//----- nvinfo : EIATTR_VRC_CTA_INIT_COUNT
	.align		4
        /*0088*/ 	.byte	0x02, 0x4a
	.zero		1
	.zero		1


	//----- nvinfo : EIATTR_EXIT_INSTR_OFFSETS
	.align		4
        /*008c*/ 	.byte	0x04, 0x1c
        /*008e*/ 	.short	(.L_2421 - .L_2420)


	//   ....[0]....
.L_2420:
        /*0090*/ 	.word	0x00006b80


	//   ....[1]....
        /*0094*/ 	.word	0x00006d20


	//   ....[2]....
        /*0098*/ 	.word	0x00006e20


	//----- nvinfo : EIATTR_CRS_STACK_SIZE
	.align		4
.L_2421:
        /*009c*/ 	.byte	0x04, 0x1e
        /*009e*/ 	.short	(.L_2423 - .L_2422)
.L_2422:
        /*00a0*/ 	.word	0x00000000


	//----- nvinfo : EIATTR_CBANK_PARAM_SIZE
	.align		4
.L_2423:
        /*00a4*/ 	.byte	0x03, 0x19
        /*00a6*/ 	.short	0x0038


	//----- nvinfo : EIATTR_PARAM_CBANK
	.align		4
        /*00a8*/ 	.byte	0x04, 0x0a
        /*00aa*/ 	.short	(.L_2425 - .L_2424)
	.align		4
.L_2424:
        /*00ac*/ 	.word	index@(.nv.constant0.contiguous_reducel32_u64)
        /*00b0*/ 	.short	0x0380
        /*00b2*/ 	.short	0x0038


	//----- nvinfo : EIATTR_SW_WAR
	.align		4
.L_2425:
        /*00b4*/ 	.byte	0x04, 0x36
        /*00b6*/ 	.short	(.L_2427 - .L_2426)
.L_2426:
        /*00b8*/ 	.word	0x00000008
.L_2427:


//--------------------- .nv.info.uncontiguous_cumulate_reducel3_u64 --------------------------
	.section	.nv.info.uncontiguous_cumulate_reducel3_u64,"",@"SHT_CUDA_INFO"
	.sectionflags	@""
	.align	4


	//----- nvinfo : EIATTR_CUDA_API_VERSION
	.align		4
        /*0000*/ 	.byte	0x04, 0x37
        /*0002*/ 	.short	(.L_2429 - .L_2428)
.L_2428:
        /*0004*/ 	.word	0x00000082


	//----- nvinfo : EIATTR_KPARAM_INFO
	.align		4
.L_2429:
        /*0008*/ 	.byte	0x04, 0x17
        /*000a*/ 	.short	(.L_2431 - .L_2430)
.L_2430:
        /*000c*/ 	.word	0x00000000
        /*0010*/ 	.short	0x0005
        /*0012*/ 	.short	0x0028
        /*0014*/ 	.byte	0x00, 0xf0, 0x21, 0x00


	//----- nvinfo : EIATTR_KPARAM_INFO
	.align		4
.L_2431:
        /*0018*/ 	.byte	0x04, 0x17
        /*001a*/ 	.short	(.L_2433 - .L_2432)
.L_2432:
        /*001c*/ 	.word	0x00000000
        /*0020*/ 	.short	0x0004
        /*0022*/ 	.short	0x0020
        /*0024*/ 	.byte	0x00, 0xf0, 0x21, 0x00


	//----- nvinfo : EIATTR_KPARAM_INFO
	.align		4
.L_2433:
        /*0028*/ 	.byte	0x04, 0x17
        /*002a*/ 	.short	(.L_2435 - .L_2434)
.L_2434:
        /*002c*/ 	.word	0x00000000
        /*0030*/ 	.short	0x0003
        /*0032*/ 	.short	0x0018
        /*0034*/ 	.byte	0x00, 0xf5, 0x21, 0x00


	//----- nvinfo : EIATTR_KPARAM_INFO
	.align		4
.L_2435:
        /*0038*/ 	.byte	0x04, 0x17
        /*003a*/ 	.short	(.L_2437 - .L_2436)
.L_2436:
        /*003c*/ 	.word	0x00000000
        /*0040*/ 	.short	0x0002
        /*0042*/ 	.short	0x0010
        /*0044*/ 	.byte	0x00, 0xf5, 0x21, 0x00


	//----- nvinfo : EIATTR_KPARAM_INFO
	.align		4
.L_2437:
        /*0048*/ 	.byte	0x04, 0x17
        /*004a*/ 	.short	(.L_2439 - .L_2438)
.L_2438:
        /*004c*/ 	.word	0x00000000
        /*0050*/ 	.short	0x0001
        /*0052*/ 	.short	0x0008
        /*0054*/ 	.byte	0x00, 0xf5, 0x21, 0x00


	//----- nvinfo : EIATTR_KPARAM_INFO
	.align		4
.L_2439:
        /*0058*/ 	.byte	0x04, 0x17
        /*005a*/ 	.short	(.L_2441 - .L_2440)
.L_2440:
        /*005c*/ 	.word	0x00000000
        /*0060*/ 	.short	0x0000
        /*0062*/ 	.short	0x0000
        /*0064*/ 	.byte	0x00, 0xf5, 0x21, 0x00


	//----- nvinfo : EIATTR_SPARSE_MMA_MASK
	.align		4
.L_2441:
        /*0068*/ 	.byte	0x03, 0x50
        /*006a*/ 	.short	0x0000


	//----- nvinfo : EIATTR_MAXREG_COUNT
	.align		4
        /*006c*/ 	.byte	0x03, 0x1b
        /*006e*/ 	.short	0x00ff


	//----- nvinfo : EIATTR_NUM_BARRIERS
	.align		4
        /*0070*/ 	.byte	0x02, 0x4c
        /*0072*/ 	.byte	0x01
	.zero		1


	//----- nvinfo : EIATTR_MERCURY_ISA_VERSION
	.align		4
        /*0074*/ 	.byte	0x03, 0x5f
        /*0076*/ 	.short	0x0101


	//----- nvinfo : EIATTR_VRC_CTA_INIT_COUNT
	.align		4
        /*0078*/ 	.byte	0x02, 0x4a
	.zero		1
	.zero		1


	//----- nvinfo : EIATTR_EXIT_INSTR_OFFSETS
	.align		4
        /*007c*/ 	.byte	0x04, 0x1c
        /*007e*/ 	.short	(.L_2443 - .L_2442)


	//   ....[0]....
.L_2442:
        /*0080*/ 	.word	0x00006a40


	//   ....[1]....
        /*0084*/ 	.word	0x00006be0


	//   ....[2]....
        /*0088*/ 	.word	0x00006c60


	//----- nvinfo : EIATTR_CRS_STACK_SIZE
	.align		4
.L_2443:
        /*008c*/ 	.byte	0x04, 0x1e
        /*008e*/ 	.short	(.L_2445 - .L_2444)
.L_2444:
        /*0090*/ 	.word	0x00000000


	//----- nvinfo : EIATTR_CBANK_PARAM_SIZE
	.align		4
.L_2445:
        /*0094*/ 	.byte	0x03, 0x19
        /*0096*/ 	.short	0x0030


	//----- nvinfo : EIATTR_PARAM_CBANK
	.align		4
        /*0098*/ 	.byte	0x04, 0x0a
        /*009a*/ 	.short	(.L_2447 - .L_2446)
	.align		4
.L_2446:
        /*009c*/ 	.word	index@(.nv.constant0.uncontiguous_cumulate_reducel3_u64)
        /*00a0*/ 	.short	0x0380
        /*00a2*/ 	.short	0x0030


	//----- nvinfo : EIATTR_SW_WAR
	.align		4
.L_2447:
        /*00a4*/ 	.byte	0x04, 0x36
        /*00a6*/ 	.short	(.L_2449 - .L_2448)
.L_2448:
        /*00a8*/ 	.word	0x00000008
.L_2449:


//--------------------- .nv.info.uncontiguous_reducel3_u64 --------------------------
	.section	.nv.info.uncontiguous_reducel3_u64,"",@"SHT_CUDA_INFO"
	.sectionflags	@""
	.align	4


	//----- nvinfo : EIATTR_CUDA_API_VERSION
	.align		4
        /*0000*/ 	.byte	0x04, 0x37
        /*0002*/ 	.short	(.L_2451 - .L_2450)
.L_2450:
        /*0004*/ 	.word	0x00000082


	//----- nvinfo : EIATTR_KPARAM_INFO
	.align		4
.L_2451:
        /*0008*/ 	.byte	0x04, 0x17
        /*000a*/ 	.short	(.L_2453 - .L_2452)
.L_2452:
        /*000c*/ 	.word	0x00000000
        /*0010*/ 	.short	0x0005
        /*0012*/ 	.short	0x0028
        /*0014*/ 	.byte	0x00, 0xf0, 0x21, 0x00


	//----- nvinfo : EIATTR_KPARAM_INFO
	.align		4
.L_2453:
        /*0018*/ 	.byte	0x04, 0x17
        /*001a*/ 	.short	(.L_2455 - .L_2454)
.L_2454:
        /*001c*/ 	.word	0x00000000
        /*0020*/ 	.short	0x0004
        /*0022*/ 	.short	0x0020
        /*0024*/ 	.byte	0x00, 0xf0, 0x21, 0x00


	//----- nvinfo : EIATTR_KPARAM_INFO
	.align		4
.L_2455:
        /*0028*/ 	.byte	0x04, 0x17
        /*002a*/ 	.short	(.L_2457 - .L_2456)
.L_2456:
        /*002c*/ 	.word	0x00000000
        /*0030*/ 	.short	0x0003
        /*0032*/ 	.short	0x0018
        /*0034*/ 	.byte	0x00, 0xf5, 0x21, 0x00


	//----- nvinfo : EIATTR_KPARAM_INFO
	.align		4
.L_2457:
        /*0038*/ 	.byte	0x04, 0x17
        /*003a*/ 	.short	(.L_2459 - .L_2458)
.L_2458:
        /*003c*/ 	.word	0x00000000
        /*0040*/ 	.short	0x0002
        /*0042*/ 	.short	0x0010
        /*0044*/ 	.byte	0x00, 0xf5, 0x21, 0x00


	//----- nvinfo : EIATTR_KPARAM_INFO
	.align		4
.L_2459:
        /*0048*/ 	.byte	0x04, 0x17
        /*004a*/ 	.short	(.L_2461 - .L_2460)
.L_2460:
        /*004c*/ 	.word	0x00000000
        /*0050*/ 	.short	0x0001
        /*0052*/ 	.short	0x0008
        /*0054*/ 	.byte	0x00, 0xf5, 0x21, 0x00


	//----- nvinfo : EIATTR_KPARAM_INFO
	.align		4
.L_2461:
        /*0058*/ 	.byte	0x04, 0x17
        /*005a*/ 	.short	(.L_2463 - .L_2462)
.L_2462:
        /*005c*/ 	.word	0x00000000
        /*0060*/ 	.short	0x0000
        /*0062*/ 	.short	0x0000
        /*0064*/ 	.byte	0x00, 0xf5, 0x21, 0x00


	//----- nvinfo : EIATTR_SPARSE_MMA_MASK
	.align		4
.L_2463:
        /*0068*/ 	.byte	0x03, 0x50
        /*006a*/ 	.short	0x0000


	//----- nvinfo : EIATTR_MAXREG_COUNT
	.align		4
        /*006c*/ 	.byte	0x03, 0x1b
        /*006e*/ 	.short	0x00ff


	//----- nvinfo : EIATTR_NUM_BARRIERS
	.align		4
        /*0070*/ 	.byte	0x02, 0x4c
        /*0072*/ 	.byte	0x01
	.zero		1


	//----- nvinfo : EIATTR_MERCURY_ISA_VERSION
	.align		4
        /*0074*/ 	.byte	0x03, 0x5f
        /*0076*/ 	.short	0x0101


	//----- nvinfo : EIATTR_VRC_CTA_INIT_COUNT
	.align		4
        /*0078*/ 	.byte	0x02, 0x4a
	.zero		1
	.zero		1


	//----- nvinfo : EIATTR_EXIT_INSTR_OFFSETS
	.align		4
        /*007c*/ 	.byte	0x04, 0x1c
        /*007e*/ 	.short	(.L_2465 - .L_2464)


	//   ....[0]....
.L_2464:
        /*0080*/ 	.word	0x00006db0


	//   ....[1]....
        /*0084*/ 	.word	0x00006f50


	//   ....[2]....
        /*0088*/ 	.word	0x00006fd0


	//----- nvinfo : EIATTR_CRS_STACK_SIZE
	.align		4
.L_2465:
        /*008c*/ 	.byte	0x04, 0x1e
        /*008e*/ 	.short	(.L_2467 - .L_2466)
.L_2466:
        /*0090*/ 	.word	0x00000000


	//----- nvinfo : EIATTR_CBANK_PARAM_SIZE
	.align		4
.L_2467:
        /*0094*/ 	.byte	0x03, 0x19
        /*0096*/ 	.short	0x0030


	//----- nvinfo : EIATTR_PARAM_CBANK
	.align		4
        /*0098*/ 	.byte	0x04, 0x0a
        /*009a*/ 	.short	(.L_2469 - .L_2468)
	.align		4
.L_2468:
        /*009c*/ 	.word	index@(.nv.constant0.uncontiguous_reducel3_u64)
        /*00a0*/ 	.short	0x0380
        /*00a2*/ 	.short	0x0030


	//----- nvinfo : EIATTR_SW_WAR
	.align		4
.L_2469:
        /*00a4*/ 	.byte	0x04, 0x36
        /*00a6*/ 	.short	(.L_2471 - .L_2470)
.L_2470:
        /*00a8*/ 	.word	0x00000008
.L_2471:


//--------------------- .nv.info.contiguous_cumulate_reducel3_u64 --------------------------
	.section	.nv.info.contiguous_cumulate_reducel3_u64,"",@"SHT_CUDA_INFO"
	.sectionflags	@""
	.align	4


	//----- nvinfo : EIATTR_CUDA_API_VERSION
	.align		4
        /*0000*/ 	.byte	0x04, 0x37
        /*0002*/ 	.short	(.L_2473 - .L_2472)
.L_2472:
        /*0004*/ 	.word	0x00000082


	//----- nvinfo : EIATTR_KPARAM_INFO
	.align		4
.L_2473:
        /*0008*/ 	.byte	0x04, 0x17
        /*000a*/ 	.short	(.L_2475 - .L_2474)
.L_2474:
        /*000c*/ 	.word	0x00000000
        /*0010*/ 	.short	0x0002
        /*0012*/ 	.short	0x0010
        /*0014*/ 	.byte	0x00, 0xf0, 0x21, 0x00


	//----- nvinfo : EIATTR_KPARAM_INFO
	.align		4
.L_2475:
        /*0018*/ 	.byte	0x04, 0x17
        /*001a*/ 	.short	(.L_2477 - .L_2476)
.L_2476:
        /*001c*/ 	.word	0x00000000
        /*0020*/ 	.short	0x0001
        /*0022*/ 	.short	0x0008
        /*0024*/ 	.byte	0x00, 0xf5, 0x21, 0x00


	//----- nvinfo : EIATTR_KPARAM_INFO
	.align		4
.L_2477:
        /*0028*/ 	.byte	0x04, 0x17
        /*002a*/ 	.short	(.L_2479 - .L_2478)
.L_2478:
        /*002c*/ 	.word	0x00000000
        /*0030*/ 	.short	0x0000
        /*0032*/ 	.short	0x0000
        /*0034*/ 	.byte	0x00, 0xf5, 0x21, 0x00


	//----- nvinfo : EIATTR_SPARSE_MMA_MASK
	.align		4
.L_2479:
        /*0038*/ 	.byte	0x03, 0x50
        /*003a*/ 	.short	0x0000


	//----- nvinfo : EIATTR_MAXREG_COUNT
	.align		4
        /*003c*/ 	.byte	0x03, 0x1b
        /*003e*/ 	.short	0x00ff


	//----- nvinfo : EIATTR_NUM_BARRIERS
	.align		4
        /*0040*/ 	.byte	0x02, 0x4c
        /*0042*/ 	.byte	0x01
	.zero		1


	//----- nvinfo : EIATTR_MERCURY_ISA_VERSION
	.align		4
        /*0044*/ 	.byte	0x03, 0x5f
        /*0046*/ 	.short	0x0101


	//----- nvinfo : EIATTR_VRC_CTA_INIT_COUNT
	.align		4
        /*0048*/ 	.byte	0x02, 0x4a
	.zero		1
	.zero		1


	//----- nvinfo : EIATTR_EXIT_INSTR_OFFSETS
	.align		4
        /*004c*/ 	.byte	0x04, 0x1c
        /*004e*/ 	.short	(.L_2481 - .L_2480)


	//   ....[0]....
.L_2480:
        /*0050*/ 	.word	0x00000370


	//   ....[1]....
        /*0054*/ 	.word	0x00000510


	//   ....[2]....
        /*0058*/ 	.word	0x00000590


	//----- nvinfo : EIATTR_CRS_STACK_SIZE
	.align		4
.L_2481:
        /*005c*/ 	.byte	0x04, 0x1e
        /*005e*/ 	.short	(.L_2483 - .L_2482)
.L_2482:
        /*0060*/ 	.word	0x00000000


	//----- nvinfo : EIATTR_CBANK_PARAM_SIZE
	.align		4
.L_2483:
        /*0064*/ 	.byte	0x03, 0x19
        /*0066*/ 	.short	0x0018


	//----- nvinfo : EIATTR_PARAM_CBANK
	.align		4
        /*0068*/ 	.byte	0x04, 0x0a
        /*006a*/ 	.short	(.L_2485 - .L_2484)
	.align		4
.L_2484:
        /*006c*/ 	.word	index@(.nv.constant0.contiguous_cumulate_reducel3_u64)
        /*0070*/ 	.short	0x0380
        /*0072*/ 	.short	0x0018


	//----- nvinfo : EIATTR_SW_WAR
	.align		4
.L_2485:
        /*0074*/ 	.byte	0x04, 0x36
        /*0076*/ 	.short	(.L_2487 - .L_2486)
.L_2486:
        /*0078*/ 	.word	0x00000008
.L_2487:


//--------------------- .nv.info.contiguous_reducel3_u64 --------------------------
	.section	.nv.info.contiguous_reducel3_u64,"",@"SHT_CUDA_INFO"
	.sectionflags	@""
	.align	4


	//----- nvinfo : EIATTR_CUDA_API_VERSION
	.align		4
        /*0000*/ 	.byte	0x04, 0x37
        /*0002*/ 	.short	(.L_2489 - .L_2488)
.L_2488:
        /*0004*/ 	.word	0x00000082


	//----- nvinfo : EIATTR_KPARAM_INFO
	.align		4
.L_2489:
        /*0008*/ 	.byte	0x04, 0x17
        /*000a*/ 	.short	(.L_2491 - .L_2490)
.L_2490:
        /*000c*/ 	.word	0x00000000
        /*0010*/ 	.short	0x0002
        /*0012*/ 	.short	0x0010
        /*0014*/ 	.byte	0x00, 0xf0, 0x21, 0x00


	//----- nvinfo : EIATTR_KPARAM_INFO
	.align		4
.L_2491:
        /*0018*/ 	.byte	0x04, 0x17
        /*001a*/ 	.short	(.L_2493 - .L_2492)
.L_2492:
        /*001c*/ 	.word	0x00000000
        /*0020*/ 	.short	0x0001
        /*0022*/ 	.short	0x0008
        /*0024*/ 	.byte	0x00, 0xf5, 0x21, 0x00


	//----- nvinfo : EIATTR_KPARAM_INFO
	.align		4
.L_2493:
        /*0028*/ 	.byte	0x04, 0x17
        /*002a*/ 	.short	(.L_2495 - .L_2494)
.L_2494:
        /*002c*/ 	.word	0x00000000
        /*0030*/ 	.short	0x0000
        /*0032*/ 	.short	0x0000
        /*0034*/ 	.byte	0x00, 0xf5, 0x21, 0x00


	//----- nvinfo : EIATTR_SPARSE_MMA_MASK
	.align		4
.L_2495:
        /*0038*/ 	.byte	0x03, 0x50
        /*003a*/ 	.short	0x0000


	//----- nvinfo : EIATTR_MAXREG_COUNT
	.align		4
        /*003c*/ 	.byte	0x03, 0x1b
        /*003e*/ 	.short	0x00ff


	//----- nvinfo : EIATTR_NUM_BARRIERS
	.align		4
        /*0040*/ 	.byte	0x02, 0x4c
        /*0042*/ 	.byte	0x01
	.zero		1


	//----- nvinfo : EIATTR_MERCURY_ISA_VERSION
	.align		4
        /*0044*/ 	.byte	0x03, 0x5f
        /*0046*/ 	.short	0x0101


	//----- nvinfo : EIATTR_VRC_CTA_INIT_COUNT
	.align		4
        /*0048*/ 	.byte	0x02, 0x4a
	.zero		1
	.zero		1


	//----- nvinfo : EIATTR_EXIT_INSTR_OFFSETS
	.align		4
        /*004c*/ 	.byte	0x04, 0x1c
        /*004e*/ 	.short	(.L_2497 - .L_2496)


	//   ....[0]....
.L_2496:
        /*0050*/ 	.word	0x000006e0


	//   ....[1]....
        /*0054*/ 	.word	0x00000880


	//   ....[2]....
        /*0058*/ 	.word	0x00000900


	//----- nvinfo : EIATTR_CRS_STACK_SIZE
	.align		4
.L_2497:
        /*005c*/ 	.byte	0x04, 0x1e
        /*005e*/ 	.short	(.L_2499 - .L_2498)
.L_2498:
        /*0060*/ 	.word	0x00000000


	//----- nvinfo : EIATTR_CBANK_PARAM_SIZE
	.align		4
.L_2499:
        /*0064*/ 	.byte	0x03, 0x19
        /*0066*/ 	.short	0x0018


	//----- nvinfo : EIATTR_PARAM_CBANK
	.align		4
        /*0068*/ 	.byte	0x04, 0x0a
        /*006a*/ 	.short	(.L_2501 - .L_2500)
	.align		4
.L_2500:
        /*006c*/ 	.word	index@(.nv.constant0.contiguous_reducel3_u64)
        /*0070*/ 	.short	0x0380
        /*0072*/ 	.short	0x0018


	//----- nvinfo : EIATTR_SW_WAR
	.align		4
.L_2501:
        /*0074*/ 	.byte	0x04, 0x36
        /*0076*/ 	.short	(.L_2503 - .L_2502)
.L_2502:
        /*0078*/ 	.word	0x00000008
.L_2503:


//--------------------- .nv.info.contiguous_reducel333_u32 --------------------------
	.section	.nv.info.contiguous_reducel333_u32,"",@"SHT_CUDA_INFO"
	.sectionflags	@""
	.align	4


	//----- nvinfo : EIATTR_CUDA_API_VERSION
	.align		4
        /*0000*/ 	.byte	0x04, 0x37
        /*0002*/ 	.short	(.L_2505 - .L_2504)
.L_2504:
        /*0004*/ 	.word	0x00000082


	//----- nvinfo : EIATTR_KPARAM_INFO
	.align		4
.L_2505:
        /*0008*/ 	.byte	0x04, 0x17
        /*000a*/ 	.short	(.L_2507 - .L_2506)
.L_2506:
        /*000c*/ 	.word	0x00000000
        /*0010*/ 	.short	0x0004
        /*0012*/ 	.short	0x0020
        /*0014*/ 	.byte	0x00, 0xf0, 0x21, 0x00


	//----- nvinfo : EIATTR_KPARAM_INFO
	.align		4
.L_2507:
        /*0018*/ 	.byte	0x04, 0x17
        /*001a*/ 	.short	(.L_2509 - .L_2508)
.L_2508:
        /*001c*/ 	.word	0x00000000
        /*0020*/ 	.short	0x0003
        /*0022*/ 	.short	0x0018
        /*0024*/ 	.byte	0x00, 0xf0, 0x21, 0x00


	//----- nvinfo : EIATTR_KPARAM_INFO
	.align		4
.L_2509:
        /*0028*/ 	.byte	0x04, 0x17
        /*002a*/ 	.short	(.L_2511 - .L_2510)
.L_2510:
        /*002c*/ 	.word	0x00000000
        /*0030*/ 	.short	0x0002
        /*0032*/ 	.short	0x0010
        /*0034*/ 	.byte	0x00, 0xf0, 0x21, 0x00


	//----- nvinfo : EIATTR_KPARAM_INFO
	.align		4
.L_2511:
        /*0038*/ 	.byte	0x04, 0x17
        /*003a*/ 	.short	(.L_2513 - .L_2512)
.L_2512:
        /*003c*/ 	.word	0x00000000
        /*0040*/ 	.short	0x0001
        /*0042*/ 	.short	0x0008
        /*0044*/ 	.byte	0x00, 0xf5, 0x21, 0x00


	//----- nvinfo : EIATTR_KPARAM_INFO
	.align		4
.L_2513:
        /*0048*/ 	.byte	0x04, 0x17
        /*004a*/ 	.short	(.L_2515 - .L_2514)
.L_2514:
        /*004c*/ 	.word	0x00000000
        /*0050*/ 	.short	0x0000
        /*0052*/ 	.short	0x0000
        /*0054*/ 	.byte	0x00, 0xf5, 0x21, 0x00


	//----- nvinfo : EIATTR_SPARSE_MMA_MASK
	.align		4
.L_2515:
        /*0058*/ 	.byte	0x03, 0x50
        /*005a*/ 	.short	0x0000


	//----- nvinfo : EIATTR_MAXREG_COUNT
	.align		4
        /*005c*/ 	.byte	0x03, 0x1b
        /*005e*/ 	.short	0x00ff


	//----- nvinfo : EIATTR_NUM_BARRIERS
	.align		4
        /*0060*/ 	.byte	0x02, 0x4c
        /*0062*/ 	.byte	0x01
	.zero		1


	//----- nvinfo : EIATTR_MERCURY_ISA_VERSION
	.align		4
        /*0064*/ 	.byte	0x03, 0x5f
        /*0066*/ 	.short	0x0101


	//----- nvinfo : EIATTR_VRC_CTA_INIT_COUNT
	.align		4
        /*0068*/ 	.byte	0x02, 0x4a
	.zero		1
	.zero		1


	//----- nvinfo : EIATTR_EXIT_INSTR_OFFSETS
	.align		4
        /*006c*/ 	.byte	0x04, 0x1c
        /*006e*/ 	.short	(.L_2517 - .L_2516)


	//   ....[0]....
.L_2516:
        /*0070*/ 	.word	0x00000150


	//   ....[1]....
        /*0074*/ 	.word	0x000001f0


	//   ....[2]....
        /*0078*/ 	.word	0x00000820


	//----- nvinfo : EIATTR_CBANK_PARAM_SIZE
	.align		4
.L_2517:
        /*007c*/ 	.byte	0x03, 0x19
        /*007e*/ 	.short	0x0028


	//----- nvinfo : EIATTR_PARAM_CBANK
	.align		4
        /*0080*/ 	.byte	0x04, 0x0a
        /*0082*/ 	.short	(.L_2519 - .L_2518)
	.align		4
.L_2518:
        /*0084*/ 	.word	index@(.nv.constant0.contiguous_reducel333_u32)
        /*0088*/ 	.short	0x0380
        /*008a*/ 	.short	0x0028


	//----- nvinfo : EIATTR_SW_WAR
	.align		4
.L_2519:
        /*008c*/ 	.byte	0x04, 0x36
        /*008e*/ 	.short	(.L_2521 - .L_2520)
.L_2520:
        /*0090*/ 	.word	0x00000008
.L_2521:


//--------------------- .nv.info.contiguous_reducel33_u32 --------------------------
	.section	.nv.info.contiguous_reducel33_u32,"",@"SHT_CUDA_INFO"
	.sectionflags	@""
	.align	4


	//----- nvinfo : EIATTR_CUDA_API_VERSION
	.align		4
        /*0000*/ 	.byte	0x04, 0x37
        /*0002*/ 	.short	(.L_2523 - .L_2522)
.L_2522:
        /*0004*/ 	.word	0x00000082


	//----- nvinfo : EIATTR_KPARAM_INFO
	.align		4
.L_2523:
        /*0008*/ 	.byte	0x04, 0x17
        /*000a*/ 	.short	(.L_2525 - .L_2524)
.L_2524:
        /*000c*/ 	.word	0x00000000
        /*0010*/ 	.short	0x0006
        /*0012*/ 	.short	0x0030
        /*0014*/ 	.byte	0x00, 0xf0, 0x21, 0x00


	//----- nvinfo : EIATTR_KPARAM_INFO
	.align		4
.L_2525:
        /*0018*/ 	.byte	0x04, 0x17
        /*001a*/ 	.short	(.L_2527 - .L_2526)
.L_2526:
        /*001c*/ 	.word	0x00000000
        /*0020*/ 	.short	0x0005
        /*0022*/ 	.short	0x0028
        /*0024*/ 	.byte	0x00, 0xf0, 0x21, 0x00


	//----- nvinfo : EIATTR_KPARAM_INFO
	.align		4
.L_2527:
        /*0028*/ 	.byte	0x04, 0x17
        /*002a*/ 	.short	(.L_2529 - .L_2528)
.L_2528:
        /*002c*/ 	.word	0x00000000
        /*0030*/ 	.short	0x0004
        /*0032*/ 	.short	0x0020
        /*0034*/ 	.byte	0x00, 0xf0, 0x21, 0x00


	//----- nvinfo : EIATTR_KPARAM_INFO
	.align		4
.L_2529:
        /*0038*/ 	.byte	0x04, 0x17
        /*003a*/ 	.short	(.L_2531 - .L_2530)
.L_2530:
        /*003c*/ 	.word	0x00000000
        /*0040*/ 	.short	0x0003
        /*0042*/ 	.short	0x0018
        /*0044*/ 	.byte	0x00, 0xf5, 0x21, 0x00


	//----- nvinfo : EIATTR_KPARAM_INFO
	.align		4
.L_2531:
        /*0048*/ 	.byte	0x04, 0x17
        /*004a*/ 	.short	(.L_2533 - .L_2532)
.L_2532:
        /*004c*/ 	.word	0x00000000
        /*0050*/ 	.short	0x0002
        /*0052*/ 	.short	0x0010
        /*0054*/ 	.byte	0x00, 0xf5, 0x21, 0x00


	//----- nvinfo : EIATTR_KPARAM_INFO
	.align		4
.L_2533:
        /*0058*/ 	.byte	0x04, 0x17
        /*005a*/ 	.short	(.L_2535 - .L_2534)
.L_2534:
        /*005c*/ 	.word	0x00000000
        /*0060*/ 	.short	0x0001
        /*0062*/ 	.short	0x0008
        /*0064*/ 	.byte	0x00, 0xf5, 0x21, 0x00


	//----- nvinfo : EIATTR_KPARAM_INFO
	.align		4
.L_2535:
        /*0068*/ 	.byte	0x04, 0x17
        /*006a*/ 	.short	(.L_2537 - .L_2536)
.L_2536:
        /*006c*/ 	.word	0x00000000
        /*0070*/ 	.short	0x0000
        /*0072*/ 	.short	0x0000
        /*0074*/ 	.byte	0x00, 0xf5, 0x21, 0x00


	//----- nvinfo : EIATTR_SPARSE_MMA_MASK
	.align		4
.L_2537:
        /*0078*/ 	.byte	0x03, 0x50
        /*007a*/ 	.short	0x0000


	//----- nvinfo : EIATTR_MAXREG_COUNT
	.align		4
        /*007c*/ 	.byte	0x03, 0x1b
        /*007e*/ 	.short	0x00ff


	//----- nvinfo : EIATTR_NUM_BARRIERS
	.align		4
        /*0080*/ 	.byte	0x02, 0x4c
        /*0082*/ 	.byte	0x01
	.zero		1


	//----- nvinfo : EIATTR_MERCURY_ISA_VERSION
	.align		4
        /*0084*/ 	.byte	0x03, 0x5f
        /*0086*/ 	.short	0x0101


	//----- nvinfo : EIATTR_VRC_CTA_INIT_COUNT
	.align		4
        /*0088*/ 	.byte	0x02, 0x4a
	.zero		1
	.zero		1


	//----- nvinfo : EIATTR_EXIT_INSTR_OFFSETS
	.align		4
        /*008c*/ 	.byte	0x04, 0x1c
        /*008e*/ 	.short	(.L_2539 - .L_2538)


	//   ....[0]....
.L_2538:
        /*0090*/ 	.word	0x00000150


	//   ....[1]....
        /*0094*/ 	.word	0x00003590


	//   ....[2]....
        /*0098*/ 	.word	0x00003c30


	//----- nvinfo : EIATTR_CRS_STACK_SIZE
	.align		4
.L_2539:
        /*009c*/ 	.byte	0x04, 0x1e
        /*009e*/ 	.short	(.L_2541 - .L_2540)
.L_2540:
        /*00a0*/ 	.word	0x00000000


	//----- nvinfo : EIATTR_CBANK_PARAM_SIZE
	.align		4
.L_2541:
        /*00a4*/ 	.byte	0x03, 0x19
        /*00a6*/ 	.short	0x0038


	//----- nvinfo : EIATTR_PARAM_CBANK
	.align		4
        /*00a8*/ 	.byte	0x04, 0x0a
        /*00aa*/ 	.short	(.L_2543 - .L_2542)
	.align		4
.L_2542:
        /*00ac*/ 	.word	index@(.nv.constant0.contiguous_reducel33_u32)
        /*00b0*/ 	.short	0x0380
        /*00b2*/ 	.short	0x0038


	//----- nvinfo : EIATTR_SW_WAR
	.align		4
.L_2543:
        /*00b4*/ 	.byte	0x04, 0x36
        /*00b6*/ 	.short	(.L_2545 - .L_2544)
.L_2544:
        /*00b8*/ 	.word	0x00000008
.L_2545:


//--------------------- .nv.info.contiguous_reducel322_u32 --------------------------
	.section	.nv.info.contiguous_reducel322_u32,"",@"SHT_CUDA_INFO"
	.sectionflags	@""
	.align	4


	//----- nvinfo : EIATTR_CUDA_API_VERSION
	.align		4
        /*0000*/ 	.byte	0x04, 0x37
        /*0002*/ 	.short	(.L_2547 - .L_2546)
.L_2546:
        /*0004*/ 	.word	0x00000082


	//----- nvinfo : EIATTR_KPARAM_INFO
	.align		4
.L_2547:
        /*0008*/ 	.byte	0x04, 0x17
        /*000a*/ 	.short	(.L_2549 - .L_2548)
.L_2548:
        /*000c*/ 	.word	0x00000000
        /*0010*/ 	.short	0x0003
        /*0012*/ 	.short	0x0018
        /*0014*/ 	.byte	0x00, 0xf0, 0x21, 0x00


	//----- nvinfo : EIATTR_KPARAM_INFO
	.align		4
.L_2549:
        /*0018*/ 	.byte	0x04, 0x17
        /*001a*/ 	.short	(.L_2551 - .L_2550)
.L_2550:
        /*001c*/ 	.word	0x00000000
        /*0020*/ 	.short	0x0002
        /*0022*/ 	.short	0x0010
        /*0024*/ 	.byte	0x00, 0xf0, 0x21, 0x00


	//----- nvinfo : EIATTR_KPARAM_INFO
	.align		4
.L_2551:
        /*0028*/ 	.byte	0x04, 0x17
        /*002a*/ 	.short	(.L_2553 - .L_2552)
.L_2552:
        /*002c*/ 	.word	0x00000000
        /*0030*/ 	.short	0x0001
        /*0032*/ 	.short	0x0008
        /*0034*/ 	.byte	0x00, 0xf5, 0x21, 0x00


	//----- nvinfo : EIATTR_KPARAM_INFO
	.align		4
.L_2553:
        /*0038*/ 	.byte	0x04, 0x17
        /*003a*/ 	.short	(.L_2555 - .L_2554)
.L_2554:
        /*003c*/ 	.word	0x00000000
        /*0040*/ 	.short	0x0000
        /*0042*/ 	.short	0x0000
        /*0044*/ 	.byte	0x00, 0xf5, 0x21, 0x00


	//----- nvinfo : EIATTR_SPARSE_MMA_MASK
	.align		4
.L_2555:
        /*0048*/ 	.byte	0x03, 0x50
        /*004a*/ 	.short	0x0000


	//----- nvinfo : EIATTR_MAXREG_COUNT
	.align		4
        /*004c*/ 	.byte	0x03, 0x1b
        /*004e*/ 	.short	0x00ff


	//----- nvinfo : EIATTR_NUM_BARRIERS
	.align		4
        /*0050*/ 	.byte	0x02, 0x4c
        /*0052*/ 	.byte	0x01
	.zero		1


	//----- nvinfo : EIATTR_MERCURY_ISA_VERSION
	.align		4
        /*0054*/ 	.byte	0x03, 0x5f
        /*0056*/ 	.short	0x0101


	//----- nvinfo : EIATTR_VRC_CTA_INIT_COUNT
	.align		4
        /*0058*/ 	.byte	0x02, 0x4a
	.zero		1
	.zero		1


	//----- nvinfo : EIATTR_EXIT_INSTR_OFFSETS
	.align		4
        /*005c*/ 	.byte	0x04, 0x1c
        /*005e*/ 	.short	(.L_2557 - .L_2556)


	//   ....[0]....
.L_2556:
        /*0060*/ 	.word	0x00000420


	//   ....[1]....
        /*0064*/ 	.word	0x000005c0


	//   ....[2]....
        /*0068*/ 	.word	0x000006d0


	//----- nvinfo : EIATTR_CRS_STACK_SIZE
	.align		4
.L_2557:
        /*006c*/ 	.byte	0x04, 0x1e
        /*006e*/ 	.short	(.L_2559 - .L_2558)
.L_2558:
        /*0070*/ 	.word	0x00000000


	//----- nvinfo : EIATTR_CBANK_PARAM_SIZE
	.align		4
.L_2559:
        /*0074*/ 	.byte	0x03, 0x19
        /*0076*/ 	.short	0x0020


	//----- nvinfo : EIATTR_PARAM_CBANK
	.align		4
        /*0078*/ 	.byte	0x04, 0x0a
        /*007a*/ 	.short	(.L_2561 - .L_2560)
	.align		4
.L_2560:
        /*007c*/ 	.word	index@(.nv.constant0.contiguous_reducel322_u32)
        /*0080*/ 	.short	0x0380
        /*0082*/ 	.short	0x0020


	//----- nvinfo : EIATTR_SW_WAR
	.align		4
.L_2561:
        /*0084*/ 	.byte	0x04, 0x36
        /*0086*/ 	.short	(.L_2563 - .L_2562)
.L_2562:
        /*0088*/ 	.word	0x00000008
.L_2563:


//--------------------- .nv.info.contiguous_reducel32_u32 --------------------------
	.section	.nv.info.contiguous_reducel32_u32,"",@"SHT_CUDA_INFO"
	.sectionflags	@""
	.align	4


	//----- nvinfo : EIATTR_CUDA_API_VERSION
	.align		4
        /*0000*/ 	.byte	0x04, 0x37
        /*0002*/ 	.short	(.L_2565 - .L_2564)
.L_2564:
        /*0004*/ 	.word	0x00000082


	//----- nvinfo : EIATTR_KPARAM_INFO
	.align		4
.L_2565:
        /*0008*/ 	.byte	0x04, 0x17
        /*000a*/ 	.short	(.L_2567 - .L_2566)
.L_2566:
        /*000c*/ 	.word	0x00000000
        /*0010*/ 	.short	0x0006
        /*0012*/ 	.short	0x0030
        /*0014*/ 	.byte	0x00, 0xf0, 0x21, 0x00


	//----- nvinfo : EIATTR_KPARAM_INFO
	.align		4
.L_2567:
        /*0018*/ 	.byte	0x04, 0x17
        /*001a*/ 	.short	(.L_2569 - .L_2568)
.L_2568:
        /*001c*/ 	.word	0x00000000
        /*0020*/ 	.short	0x0005
        /*0022*/ 	.short	0x0028
        /*0024*/ 	.byte	0x00, 0xf0, 0x21, 0x00


	//----- nvinfo : EIATTR_KPARAM_INFO
	.align		4
.L_2569:
        /*0028*/ 	.byte	0x04, 0x17
        /*002a*/ 	.short	(.L_2571 - .L_2570)
.L_2570:
        /*002c*/ 	.word	0x00000000
        /*0030*/ 	.short	0x0004
        /*0032*/ 	.short	0x0020
        /*0034*/ 	.byte	0x00, 0xf0, 0x21, 0x00


	//----- nvinfo : EIATTR_KPARAM_INFO
	.align		4
.L_2571:
        /*0038*/ 	.byte	0x04, 0x17
        /*003a*/ 	.short	(.L_2573 - .L_2572)
.L_2572:
        /*003c*/ 	.word	0x00000000
        /*0040*/ 	.short	0x0003
        /*0042*/ 	.short	0x0018
        /*0044*/ 	.byte	0x00, 0xf5, 0x21, 0x00


	//----- nvinfo : EIATTR_KPARAM_INFO
	.align		4
.L_2573:
        /*0048*/ 	.byte	0x04, 0x17
        /*004a*/ 	.short	(.L_2575 - .L_2574)
.L_2574:
        /*004c*/ 	.word	0x00000000
        /*0050*/ 	.short	0x0002
        /*0052*/ 	.short	0x0010
        /*0054*/ 	.byte	0x00, 0xf5, 0x21, 0x00


	//----- nvinfo : EIATTR_KPARAM_INFO
	.align		4
.L_2575:
        /*0058*/ 	.byte	0x04, 0x17
        /*005a*/ 	.short	(.L_2577 - .L_2576)
.L_2576:
        /*005c*/ 	.word	0x00000000
        /*0060*/ 	.short	0x0001
        /*0062*/ 	.short	0x0008
        /*0064*/ 	.byte	0x00, 0xf5, 0x21, 0x00


	//----- nvinfo : EIATTR_KPARAM_INFO
	.align		4
.L_2577:
        /*0068*/ 	.byte	0x04, 0x17
        /*006a*/ 	.short	(.L_2579 - .L_2578)
.L_2578:
        /*006c*/ 	.word	0x00000000
        /*0070*/ 	.short	0x0000
        /*0072*/ 	.short	0x0000
        /*0074*/ 	.byte	0x00, 0xf5, 0x21, 0x00


	//----- nvinfo : EIATTR_SPARSE_MMA_MASK
	.align		4
.L_2579:
        /*0078*/ 	.byte	0x03, 0x50
        /*007a*/ 	.short	0x0000


	//----- nvinfo : EIATTR_MAXREG_COUNT
	.align		4
        /*007c*/ 	.byte	0x03, 0x1b
        /*007e*/ 	.short	0x00ff


	//----- nvinfo : EIATTR_NUM_BARRIERS
	.align		4
        /*0080*/ 	.byte	0x02, 0x4c
        /*0082*/ 	.byte	0x01
	.zero		1


	//----- nvinfo : EIATTR_MERCURY_ISA_VERSION
	.align		4
        /*0084*/ 	.byte	0x03, 0x5f
        /*0086*/ 	.short	0x0101


	//----- nvinfo : EIATTR_VRC_CTA_INIT_COUNT
	.align		4
        /*0088*/ 	.byte	0x02, 0x4a
	.zero		1
	.zero		1


	//----- nvinfo : EIATTR_EXIT_INSTR_OFFSETS
	.align		4
        /*008c*/ 	.byte	0x04, 0x1c
        /*008e*/ 	.short	(.L_2581 - .L_2580)


	//   ....[0]....
.L_2580:
        /*0090*/ 	.word	0x00007530


	//   ....[1]....
        /*0094*/ 	.word	0x000076d0


	//   ....[2]....
        /*0098*/ 	.word	0x000077e0


	//----- nvinfo : EIATTR_CRS_STACK_SIZE
	.align		4
.L_2581:
        /*009c*/ 	.byte	0x04, 0x1e
        /*009e*/ 	.short	(.L_2583 - .L_2582)
.L_2582:
        /*00a0*/ 	.word	0x00000000


	//----- nvinfo : EIATTR_CBANK_PARAM_SIZE
	.align		4
.L_2583:
        /*00a4*/ 	.byte	0x03, 0x19
        /*00a6*/ 	.short	0x0038


	//----- nvinfo : EIATTR_PARAM_CBANK
	.align		4
        /*00a8*/ 	.byte	0x04, 0x0a
        /*00aa*/ 	.short	(.L_2585 - .L_2584)
	.align		4
.L_2584:
        /*00ac*/ 	.word	index@(.nv.constant0.contiguous_reducel32_u32)
        /*00b0*/ 	.short	0x0380
        /*00b2*/ 	.short	0x0038


	//----- nvinfo : EIATTR_SW_WAR
	.align		4
.L_2585:
        /*00b4*/ 	.byte	0x04, 0x36
        /*00b6*/ 	.short	(.L_2587 - .L_2586)
.L_2586:
        /*00b8*/ 	.word	0x00000008
.L_2587:


//--------------------- .nv.info.uncontiguous_cumulate_reducel3_u32 --------------------------
	.section	.nv.info.uncontiguous_cumulate_reducel3_u32,"",@"SHT_CUDA_INFO"
	.sectionflags	@""
	.align	4


	//----- nvinfo : EIATTR_CUDA_API_VERSION
	.align		4
        /*0000*/ 	.byte	0x04, 0x37
        /*0002*/ 	.short	(.L_2589 - .L_2588)
.L_2588:
        /*0004*/ 	.word	0x00000082


	//----- nvinfo : EIATTR_KPARAM_INFO
	.align		4
.L_2589:
        /*0008*/ 	.byte	0x04, 0x17
        /*000a*/ 	.short	(.L_2591 - .L_2590)
.L_2590:
        /*000c*/ 	.word	0x00000000
        /*0010*/ 	.short	0x0005
        /*0012*/ 	.short	0x0028
        /*0014*/ 	.byte	0x00, 0xf0, 0x21, 0x00


	//----- nvinfo : EIATTR_KPARAM_INFO
	.align		4
.L_2591:
        /*0018*/ 	.byte	0x04, 0x17
        /*001a*/ 	.short	(.L_2593 - .L_2592)
.L_2592:
        /*001c*/ 	.word	0x00000000
        /*0020*/ 	.short	0x0004
        /*0022*/ 	.short	0x0020
        /*0024*/ 	.byte	0x00, 0xf0, 0x21, 0x00


	//----- nvinfo : EIATTR_KPARAM_INFO
	.align		4
.L_2593:
        /*0028*/ 	.byte	0x04, 0x17
        /*002a*/ 	.short	(.L_2595 - .L_2594)
.L_2594:
        /*002c*/ 	.word	0x00000000
        /*0030*/ 	.short	0x0003
        /*0032*/ 	.short	0x0018
        /*0034*/ 	.byte	0x00, 0xf5, 0x21, 0x00


	//----- nvinfo : EIATTR_KPARAM_INFO
	.align		4
.L_2595:
        /*0038*/ 	.byte	0x04, 0x17
        /*003a*/ 	.short	(.L_2597 - .L_2596)
.L_2596:
        /*003c*/ 	.word	0x00000000
        /*0040*/ 	.short	0x0002
        /*0042*/ 	.short	0x0010
        /*0044*/ 	.byte	0x00, 0xf5, 0x21, 0x00


	//----- nvinfo : EIATTR_KPARAM_INFO
	.align		4
.L_2597:
        /*0048*/ 	.byte	0x04, 0x17
        /*004a*/ 	.short	(.L_2599 - .L_2598)
.L_2598:
        /*004c*/ 	.word	0x00000000
        /*0050*/ 	.short	0x0001
        /*0052*/ 	.short	0x0008
        /*0054*/ 	.byte	0x00, 0xf5, 0x21, 0x00


	//----- nvinfo : EIATTR_KPARAM_INFO
	.align		4
.L_2599:
        /*0058*/ 	.byte	0x04, 0x17
        /*005a*/ 	.short	(.L_2601 - .L_2600)
.L_2600:
        /*005c*/ 	.word	0x00000000
        /*0060*/ 	.short	0x0000
        /*0062*/ 	.short	0x0000
        /*0064*/ 	.byte	0x00, 0xf5, 0x21, 0x00


	//----- nvinfo : EIATTR_SPARSE_MMA_MASK
	.align		4
.L_2601:
        /*0068*/ 	.byte	0x03, 0x50
        /*006a*/ 	.short	0x0000


	//----- nvinfo : EIATTR_MAXREG_COUNT
	.align		4
        /*006c*/ 	.byte	0x03, 0x1b
        /*006e*/ 	.short	0x00ff


	//----- nvinfo : EIATTR_NUM_BARRIERS
	.align		4
        /*0070*/ 	.byte	0x02, 0x4c
        /*0072*/ 	.byte	0x01
	.zero		1


	//----- nvinfo : EIATTR_MERCURY_ISA_VERSION
	.align		4
        /*0074*/ 	.byte	0x03, 0x5f
        /*0076*/ 	.short	0x0101


	//----- nvinfo : EIATTR_VRC_CTA_INIT_COUNT
	.align		4
        /*0078*/ 	.byte	0x02, 0x4a
	.zero		1
	.zero		1


	//----- nvinfo : EIATTR_EXIT_INSTR_OFFSETS
	.align		4
        /*007c*/ 	.byte	0x04, 0x1c
        /*007e*/ 	.short	(.L_2603 - .L_2602)


	//   ....[0]....
.L_2602:
        /*0080*/ 	.word	0x00006a30


	//   ....[1]....
        /*0084*/ 	.word	0x00006bd0


	//   ....[2]....
        /*0088*/ 	.word	0x00006c50


	//----- nvinfo : EIATTR_CRS_STACK_SIZE
	.align		4
.L_2603:
        /*008c*/ 	.byte	0x04, 0x1e
        /*008e*/ 	.short	(.L_2605 - .L_2604)
.L_2604:
        /*0090*/ 	.word	0x00000000


	//----- nvinfo : EIATTR_CBANK_PARAM_SIZE
	.align		4
.L_2605:
        /*0094*/ 	.byte	0x03, 0x19
        /*0096*/ 	.short	0x0030


	//----- nvinfo : EIATTR_PARAM_CBANK
	.align		4
        /*0098*/ 	.byte	0x04, 0x0a
        /*009a*/ 	.short	(.L_2607 - .L_2606)
	.align		4
.L_2606:
        /*009c*/ 	.word	index@(.nv.constant0.uncontiguous_cumulate_reducel3_u32)
        /*00a0*/ 	.short	0x0380
        /*00a2*/ 	.short	0x0030


	//----- nvinfo : EIATTR_SW_WAR
	.align		4
.L_2607:
        /*00a4*/ 	.byte	0x04, 0x36
        /*00a6*/ 	.short	(.L_2609 - .L_2608)
.L_2608:
        /*00a8*/ 	.word	0x00000008
.L_2609:


//--------------------- .nv.info.uncontiguous_reducel3_u32 --------------------------
	.section	.nv.info.uncontiguous_reducel3_u32,"",@"SHT_CUDA_INFO"
	.sectionflags	@""
	.align	4


	//----- nvinfo : EIATTR_CUDA_API_VERSION
	.align		4
        /*0000*/ 	.byte	0x04, 0x37
        /*0002*/ 	.short	(.L_2611 - .L_2610)
.L_2610:
        /*0004*/ 	.word	0x00000082


	//----- nvinfo : EIATTR_KPARAM_INFO
	.align		4
.L_2611:
        /*0008*/ 	.byte	0x04, 0x17
        /*000a*/ 	.short	(.L_2613 - .L_2612)
.L_2612:
        /*000c*/ 	.word	0x00000000
        /*0010*/ 	.short	0x0005
        /*0012*/ 	.short	0x0028
        /*0014*/ 	.byte	0x00, 0xf0, 0x21, 0x00


	//----- nvinfo : EIATTR_KPARAM_INFO
	.align		4
.L_2613:
        /*0018*/ 	.byte	0x04, 0x17
        /*001a*/ 	.short	(.L_2615 - .L_2614)
.L_2614:
        /*001c*/ 	.word	0x00000000
        /*0020*/ 	.short	0x0004
        /*0022*/ 	.short	0x0020
        /*0024*/ 	.byte	0x00, 0xf0, 0x21, 0x00


	//----- nvinfo : EIATTR_KPARAM_INFO
	.align		4
.L_2615:
        /*0028*/ 	.byte	0x04, 0x17
        /*002a*/ 	.short	(.L_2617 - .L_2616)
.L_2616:
        /*002c*/ 	.word	0x00000000
        /*0030*/ 	.short	0x0003
        /*0032*/ 	.short	0x0018
        /*0034*/ 	.byte	0x00, 0xf5, 0x21, 0x00


	//----- nvinfo : EIATTR_KPARAM_INFO
	.align		4
.L_2617:
        /*0038*/ 	.byte	0x04, 0x17
        /*003a*/ 	.short	(.L_2619 - .L_2618)
.L_2618:
        /*003c*/ 	.word	0x00000000
        /*0040*/ 	.short	0x0002
        /*0042*/ 	.short	0x0010
        /*0044*/ 	.byte	0x00, 0xf5, 0x21, 0x00


	//----- nvinfo : EIATTR_KPARAM_INFO
	.align		4
.L_2619:
        /*0048*/ 	.byte	0x04, 0x17
        /*004a*/ 	.short	(.L_2621 - .L_2620)
.L_2620:
        /*004c*/ 	.word	0x00000000
        /*0050*/ 	.short	0x0001
        /*0052*/ 	.short	0x0008
        /*0054*/ 	.byte	0x00, 0xf5, 0x21, 0x00


	//----- nvinfo : EIATTR_KPARAM_INFO
	.align		4
.L_2621:
        /*0058*/ 	.byte	0x04, 0x17
        /*005a*/ 	.short	(.L_2623 - .L_2622)
.L_2622:
        /*005c*/ 	.word	0x00000000
        /*0060*/ 	.short	0x0000
        /*0062*/ 	.short	0x0000
        /*0064*/ 	.byte	0x00, 0xf5, 0x21, 0x00


	//----- nvinfo : EIATTR_SPARSE_MMA_MASK
	.align		4
.L_2623:
        /*0068*/ 	.byte	0x03, 0x50
        /*006a*/ 	.short	0x0000


	//----- nvinfo : EIATTR_MAXREG_COUNT
	.align		4
        /*006c*/ 	.byte	0x03, 0x1b
        /*006e*/ 	.short	0x00ff


	//----- nvinfo : EIATTR_NUM_BARRIERS
	.align		4
        /*0070*/ 	.byte	0x02, 0x4c
        /*0072*/ 	.byte	0x01
	.zero		1


	//----- nvinfo : EIATTR_MERCURY_ISA_VERSION
	.align		4
        /*0074*/ 	.byte	0x03, 0x5f
        /*0076*/ 	.short	0x0101


	//----- nvinfo : EIATTR_VRC_CTA_INIT_COUNT
	.align		4
        /*0078*/ 	.byte	0x02, 0x4a
	.zero		1
	.zero		1


	//----- nvinfo : EIATTR_EXIT_INSTR_OFFSETS
	.align		4
        /*007c*/ 	.byte	0x04, 0x1c
        /*007e*/ 	.short	(.L_2625 - .L_2624)


	//   ....[0]....
.L_2624:
        /*0080*/ 	.word	0x00007760


	//   ....[1]....
        /*0084*/ 	.word	0x00007900


	//   ....[2]....
        /*0088*/ 	.word	0x00007980


	//----- nvinfo : EIATTR_CRS_STACK_SIZE
	.align		4
.L_2625:
        /*008c*/ 	.byte	0x04, 0x1e
        /*008e*/ 	.short	(.L_2627 - .L_2626)
.L_2626:
        /*0090*/ 	.word	0x00000000


	//----- nvinfo : EIATTR_CBANK_PARAM_SIZE
	.align		4
.L_2627:
        /*0094*/ 	.byte	0x03, 0x19
        /*0096*/ 	.short	0x0030


	//----- nvinfo : EIATTR_PARAM_CBANK
	.align		4
        /*0098*/ 	.byte	0x04, 0x0a
        /*009a*/ 	.short	(.L_2629 - .L_2628)
	.align		4
.L_2628:
        /*009c*/ 	.word	index@(.nv.constant0.uncontiguous_reducel3_u32)
        /*00a0*/ 	.short	0x0380
        /*00a2*/ 	.short	0x0030


	//----- nvinfo : EIATTR_SW_WAR
	.align		4
.L_2629:
        /*00a4*/ 	.byte	0x04, 0x36
        /*00a6*/ 	.short	(.L_2631 - .L_2630)
.L_2630:
        /*00a8*/ 	.word	0x00000008
.L_2631:


//--------------------- .nv.info.contiguous_cumulate_reducel3_u32 --------------------------
	.section	.nv.info.contiguous_cumulate_reducel3_u32,"",@"SHT_CUDA_INFO"
	.sectionflags	@""
	.align	4


	//----- nvinfo : EIATTR_CUDA_API_VERSION
	.align		4
        /*0000*/ 	.byte	0x04, 0x37
        /*0002*/ 	.short	(.L_2633 - .L_2632)
.L_2632:
        /*0004*/ 	.word	0x00000082


	//----- nvinfo : EIATTR_KPARAM_INFO
	.align		4
.L_2633:
        /*0008*/ 	.byte	0x04, 0x17
        /*000a*/ 	.short	(.L_2635 - .L_2634)
.L_2634:
        /*000c*/ 	.word	0x00000000
        /*0010*/ 	.short	0x0002
        /*0012*/ 	.short	0x0010
        /*0014*/ 	.byte	0x00, 0xf0, 0x21, 0x00


	//----- nvinfo : EIATTR_KPARAM_INFO
	.align		4
.L_2635:
        /*0018*/ 	.byte	0x04, 0x17
        /*001a*/ 	.short	(.L_2637 - .L_2636)
.L_2636:
        /*001c*/ 	.word	0x00000000
        /*0020*/ 	.short	0x0001
        /*0022*/ 	.short	0x0008
        /*0024*/ 	.byte	0x00, 0xf5, 0x21, 0x00


	//----- nvinfo : EIATTR_KPARAM_INFO
	.align		4
.L_2637:
        /*0028*/ 	.byte	0x04, 0x17
        /*002a*/ 	.short	(.L_2639 - .L_2638)
.L_2638:
        /*002c*/ 	.word	0x00000000
        /*0030*/ 	.short	0x0000
        /*0032*/ 	.short	0x0000
        /*0034*/ 	.byte	0x00, 0xf5, 0x21, 0x00


	//----- nvinfo : EIATTR_SPARSE_MMA_MASK
	.align		4
.L_2639:
        /*0038*/ 	.byte	0x03, 0x50
        /*003a*/ 	.short	0x0000


	//----- nvinfo : EIATTR_MAXREG_COUNT
	.align		4
        /*003c*/ 	.byte	0x03, 0x1b
        /*003e*/ 	.short	0x00ff


	//----- nvinfo : EIATTR_NUM_BARRIERS
	.align		4
        /*0040*/ 	.byte	0x02, 0x4c
        /*0042*/ 	.byte	0x01
	.zero		1


	//----- nvinfo : EIATTR_MERCURY_ISA_VERSION
	.align		4
        /*0044*/ 	.byte	0x03, 0x5f
        /*0046*/ 	.short	0x0101


	//----- nvinfo : EIATTR_VRC_CTA_INIT_COUNT
	.align		4
        /*0048*/ 	.byte	0x02, 0x4a
	.zero		1
	.zero		1


	//----- nvinfo : EIATTR_EXIT_INSTR_OFFSETS
	.align		4
        /*004c*/ 	.byte	0x04, 0x1c
        /*004e*/ 	.short	(.L_2641 - .L_2640)


	//   ....[0]....
.L_2640:
        /*0050*/ 	.word	0x00000360


	//   ....[1]....
        /*0054*/ 	.word	0x00000500


	//   ....[2]....
        /*0058*/ 	.word	0x00000580


	//----- nvinfo : EIATTR_CRS_STACK_SIZE
	.align		4
.L_2641:
        /*005c*/ 	.byte	0x04, 0x1e
        /*005e*/ 	.short	(.L_2643 - .L_2642)
.L_2642:
        /*0060*/ 	.word	0x00000000


	//----- nvinfo : EIATTR_CBANK_PARAM_SIZE
	.align		4
.L_2643:
        /*0064*/ 	.byte	0x03, 0x19
        /*0066*/ 	.short	0x0018


	//----- nvinfo : EIATTR_PARAM_CBANK
	.align		4
        /*0068*/ 	.byte	0x04, 0x0a
        /*006a*/ 	.short	(.L_2645 - .L_2644)
	.align		4
.L_2644:
        /*006c*/ 	.word	index@(.nv.constant0.contiguous_cumulate_reducel3_u32)
        /*0070*/ 	.short	0x0380
        /*0072*/ 	.short	0x0018


	//----- nvinfo : EIATTR_SW_WAR
	.align		4
.L_2645:
        /*0074*/ 	.byte	0x04, 0x36
        /*0076*/ 	.short	(.L_2647 - .L_2646)
.L_2646:
        /*0078*/ 	.word	0x00000008
.L_2647:


//--------------------- .nv.info.contiguous_reducel3_u32 --------------------------
	.section	.nv.info.contiguous_reducel3_u32,"",@"SHT_CUDA_INFO"
	.sectionflags	@""
	.align	4


	//----- nvinfo : EIATTR_CUDA_API_VERSION
	.align		4
        /*0000*/ 	.byte	0x04, 0x37
        /*0002*/ 	.short	(.L_2649 - .L_2648)
.L_2648:
        /*0004*/ 	.word	0x00000082


	//----- nvinfo : EIATTR_KPARAM_INFO
	.align		4
.L_2649:
        /*0008*/ 	.byte	0x04, 0x17
        /*000a*/ 	.short	(.L_2651 - .L_2650)
.L_2650:
        /*000c*/ 	.word	0x00000000
        /*0010*/ 	.short	0x0002
        /*0012*/ 	.short	0x0010
        /*0014*/ 	.byte	0x00, 0xf0, 0x21, 0x00


	//----- nvinfo : EIATTR_KPARAM_INFO
	.align		4
.L_2651:
        /*0018*/ 	.byte	0x04, 0x17
        /*001a*/ 	.short	(.L_2653 - .L_2652)
.L_2652:
        /*001c*/ 	.word	0x00000000
        /*0020*/ 	.short	0x0001
        /*0022*/ 	.short	0x0008
        /*0024*/ 	.byte	0x00, 0xf5, 0x21, 0x00


	//----- nvinfo : EIATTR_KPARAM_INFO
	.align		4
.L_2653:
        /*0028*/ 	.byte	0x04, 0x17
        /*002a*/ 	.short	(.L_2655 - .L_2654)
.L_2654:
        /*002c*/ 	.word	0x00000000
        /*0030*/ 	.short	0x0000
        /*0032*/ 	.short	0x0000
        /*0034*/ 	.byte	0x00, 0xf5, 0x21, 0x00


	//----- nvinfo : EIATTR_SPARSE_MMA_MASK
	.align		4
.L_2655:
        /*0038*/ 	.byte	0x03, 0x50
        /*003a*/ 	.short	0x0000


	//----- nvinfo : EIATTR_MAXREG_COUNT
	.align		4
        /*003c*/ 	.byte	0x03, 0x1b
        /*003e*/ 	.short	0x00ff


	//----- nvinfo : EIATTR_NUM_BARRIERS
	.align		4
        /*0040*/ 	.byte	0x02, 0x4c
        /*0042*/ 	.byte	0x01
	.zero		1


	//----- nvinfo : EIATTR_MERCURY_ISA_VERSION
	.align		4
        /*0044*/ 	.byte	0x03, 0x5f
        /*0046*/ 	.short	0x0101


	//----- nvinfo : EIATTR_VRC_CTA_INIT_COUNT
	.align		4
        /*0048*/ 	.byte	0x02, 0x4a
	.zero		1
	.zero		1


	//----- nvinfo : EIATTR_EXIT_INSTR_OFFSETS
	.align		4
        /*004c*/ 	.byte	0x04, 0x1c
        /*004e*/ 	.short	(.L_2657 - .L_2656)


	//   ....[0]....
.L_2656:
        /*0050*/ 	.word	0x000010a0


	//   ....[1]....
        /*0054*/ 	.word	0x00001240


	//   ....[2]....
        /*0058*/ 	.word	0x000012c0


	//----- nvinfo : EIATTR_CRS_STACK_SIZE
	.align		4
.L_2657:
        /*005c*/ 	.byte	0x04, 0x1e
        /*005e*/ 	.short	(.L_2659 - .L_2658)
.L_2658:
        /*0060*/ 	.word	0x00000000


	//----- nvinfo : EIATTR_CBANK_PARAM_SIZE
	.align		4
.L_2659:
        /*0064*/ 	.byte	0x03, 0x19
        /*0066*/ 	.short	0x0018


	//----- nvinfo : EIATTR_PARAM_CBANK
	.align		4
        /*0068*/ 	.byte	0x04, 0x0a
        /*006a*/ 	.short	(.L_2661 - .L_2660)
	.align		4
.L_2660:
        /*006c*/ 	.word	index@(.nv.constant0.contiguous_reducel3_u32)
        /*0070*/ 	.short	0x0380
        /*0072*/ 	.short	0x0018


	//----- nvinfo : EIATTR_SW_WAR
	.align		4
.L_2661:
        /*0074*/ 	.byte	0x04, 0x36
        /*0076*/ 	.short	(.L_2663 - .L_2662)
.L_2662:
        /*0078*/ 	.word	0x00000008
.L_2663:


//--------------------- .nv.info.contiguous_reducel333_u16 --------------------------
	.section	.nv.info.contiguous_reducel333_u16,"",@"SHT_CUDA_INFO"
	.sectionflags	@""
	.align	4


	//----- nvinfo : EIATTR_CUDA_API_VERSION
	.align		4
        /*0000*/ 	.byte	0x04, 0x37
        /*0002*/ 	.short	(.L_2665 - .L_2664)
.L_2664:
        /*0004*/ 	.word	0x00000082


	//----- nvinfo : EIATTR_KPARAM_INFO
	.align		4
.L_2665:
        /*0008*/ 	.byte	0x04, 0x17
        /*000a*/ 	.short	(.L_2667 - .L_2666)
.L_2666:
        /*000c*/ 	.word	0x00000000
        /*0010*/ 	.short	0x0004
        /*0012*/ 	.short	0x0020
        /*0014*/ 	.byte	0x00, 0xf0, 0x21, 0x00


	//----- nvinfo : EIATTR_KPARAM_INFO
	.align		4
.L_2667:
        /*0018*/ 	.byte	0x04, 0x17
        /*001a*/ 	.short	(.L_2669 - .L_2668)
.L_2668:
        /*001c*/ 	.word	0x00000000
        /*0020*/ 	.short	0x0003
        /*0022*/ 	.short	0x0018
        /*0024*/ 	.byte	0x00, 0xf0, 0x21, 0x00


	//----- nvinfo : EIATTR_KPARAM_INFO
	.align		4
.L_2669:
        /*0028*/ 	.byte	0x04, 0x17
        /*002a*/ 	.short	(.L_2671 - .L_2670)
.L_2670:
        /*002c*/ 	.word	0x00000000
        /*0030*/ 	.short	0x0002
        /*0032*/ 	.short	0x0010
        /*0034*/ 	.byte	0x00, 0xf0, 0x21, 0x00


	//----- nvinfo : EIATTR_KPARAM_INFO
	.align		4
.L_2671:
        /*0038*/ 	.byte	0x04, 0x17
        /*003a*/ 	.short	(.L_2673 - .L_2672)
.L_2672:
        /*003c*/ 	.word	0x00000000
        /*0040*/ 	.short	0x0001
        /*0042*/ 	.short	0x0008
        /*0044*/ 	.byte	0x00, 0xf5, 0x21, 0x00


	//----- nvinfo : EIATTR_KPARAM_INFO
	.align		4
.L_2673:
        /*0048*/ 	.byte	0x04, 0x17
        /*004a*/ 	.short	(.L_2675 - .L_2674)
.L_2674:
        /*004c*/ 	.word	0x00000000
        /*0050*/ 	.short	0x0000
        /*0052*/ 	.short	0x0000
        /*0054*/ 	.byte	0x00, 0xf5, 0x21, 0x00


	//----- nvinfo : EIATTR_SPARSE_MMA_MASK
	.align		4
.L_2675:
        /*0058*/ 	.byte	0x03, 0x50
        /*005a*/ 	.short	0x0000


	//----- nvinfo : EIATTR_MAXREG_COUNT
	.align		4
        /*005c*/ 	.byte	0x03, 0x1b
        /*005e*/ 	.short	0x00ff


	//----- nvinfo : EIATTR_NUM_BARRIERS
	.align		4
        /*0060*/ 	.byte	0x02, 0x4c
        /*0062*/ 	.byte	0x01
	.zero		1


	//----- nvinfo : EIATTR_MERCURY_ISA_VERSION
	.align		4
        /*0064*/ 	.byte	0x03, 0x5f
        /*0066*/ 	.short	0x0101


	//----- nvinfo : EIATTR_VRC_CTA_INIT_COUNT
	.align		4
        /*0068*/ 	.byte	0x02, 0x4a
	.zero		1
	.zero		1


	//----- nvinfo : EIATTR_EXIT_INSTR_OFFSETS
	.align		4
        /*006c*/ 	.byte	0x04, 0x1c
        /*006e*/ 	.short	(.L_2677 - .L_2676)


	//   ....[0]....
.L_2676:
        /*0070*/ 	.word	0x00000150


	//   ....[1]....
        /*0074*/ 	.word	0x000001f0


	//   ....[2]....
        /*0078*/ 	.word	0x00000b20


	//----- nvinfo : EIATTR_CBANK_PARAM_SIZE
	.align		4
.L_2677:
        /*007c*/ 	.byte	0x03, 0x19
        /*007e*/ 	.short	0x0028


	//----- nvinfo : EIATTR_PARAM_CBANK
	.align		4
        /*0080*/ 	.byte	0x04, 0x0a
        /*0082*/ 	.short	(.L_2679 - .L_2678)
	.align		4
.L_2678:
        /*0084*/ 	.word	index@(.nv.constant0.contiguous_reducel333_u16)
        /*0088*/ 	.short	0x0380
        /*008a*/ 	.short	0x0028


	//----- nvinfo : EIATTR_SW_WAR
	.align		4
.L_2679:
        /*008c*/ 	.byte	0x04, 0x36
        /*008e*/ 	.short	(.L_2681 - .L_2680)
.L_2680:
        /*0090*/ 	.word	0x00000008
.L_2681:


//--------------------- .nv.info.contiguous_reducel33_u16 --------------------------
	.section	.nv.info.contiguous_reducel33_u16,"",@"SHT_CUDA_INFO"
	.sectionflags	@""
	.align	4


	//----- nvinfo : EIATTR_CUDA_API_VERSION
	.align		4
        /*0000*/ 	.byte	0x04, 0x37
        /*0002*/ 	.short	(.L_2683 - .L_2682)
.L_2682:
        /*0004*/ 	.word	0x00000082


	//----- nvinfo : EIATTR_KPARAM_INFO
	.align		4
.L_2683:
        /*0008*/ 	.byte	0x04, 0x17
        /*000a*/ 	.short	(.L_2685 - .L_2684)
.L_2684:
        /*000c*/ 	.word	0x00000000
        /*0010*/ 	.short	0x0006
        /*0012*/ 	.short	0x0030
        /*0014*/ 	.byte	0x00, 0xf0, 0x21, 0x00


	//----- nvinfo : EIATTR_KPARAM_INFO
	.align		4
.L_2685:
        /*0018*/ 	.byte	0x04, 0x17
        /*001a*/ 	.short	(.L_2687 - .L_2686)
.L_2686:
        /*001c*/ 	.word	0x00000000
        /*0020*/ 	.short	0x0005
        /*0022*/ 	.short	0x0028
        /*0024*/ 	.byte	0x00, 0xf0, 0x21, 0x00


	//----- nvinfo : EIATTR_KPARAM_INFO
	.align		4
.L_2687:
        /*0028*/ 	.byte	0x04, 0x17
        /*002a*/ 	.short	(.L_2689 - .L_2688)
.L_2688:
        /*002c*/ 	.word	0x00000000
        /*0030*/ 	.short	0x0004
        /*0032*/ 	.short	0x0020
        /*0034*/ 	.byte	0x00, 0xf0, 0x21, 0x00


	//----- nvinfo : EIATTR_KPARAM_INFO
	.align		4
.L_2689:
        /*0038*/ 	.byte	0x04, 0x17
        /*003a*/ 	.short	(.L_2691 - .L_2690)
.L_2690:
        /*003c*/ 	.word	0x00000000
        /*0040*/ 	.short	0x0003
        /*0042*/ 	.short	0x0018
        /*0044*/ 	.byte	0x00, 0xf5, 0x21, 0x00


	//----- nvinfo : EIATTR_KPARAM_INFO
	.align		4
.L_2691:
        /*0048*/ 	.byte	0x04, 0x17
        /*004a*/ 	.short	(.L_2693 - .L_2692)
.L_2692:
        /*004c*/ 	.word	0x00000000
        /*0050*/ 	.short	0x0002
        /*0052*/ 	.short	0x0010
        /*0054*/ 	.byte	0x00, 0xf5, 0x21, 0x00


	//----- nvinfo : EIATTR_KPARAM_INFO
	.align		4
.L_2693:
        /*0058*/ 	.byte	0x04, 0x17
        /*005a*/ 	.short	(.L_2695 - .L_2694)
.L_2694:
        /*005c*/ 	.word	0x00000000
        /*0060*/ 	.short	0x0001
        /*0062*/ 	.short	0x0008
        /*0064*/ 	.byte	0x00, 0xf5, 0x21, 0x00


	//----- nvinfo : EIATTR_KPARAM_INFO
	.align		4
.L_2695:
        /*0068*/ 	.byte	0x04, 0x17
        /*006a*/ 	.short	(.L_2697 - .L_2696)
.L_2696:
        /*006c*/ 	.word	0x00000000
        /*0070*/ 	.short	0x0000
        /*0072*/ 	.short	0x0000
        /*0074*/ 	.byte	0x00, 0xf5, 0x21, 0x00


	//----- nvinfo : EIATTR_SPARSE_MMA_MASK
	.align		4
.L_2697:
        /*0078*/ 	.byte	0x03, 0x50
        /*007a*/ 	.short	0x0000


	//----- nvinfo : EIATTR_MAXREG_COUNT
	.align		4
        /*007c*/ 	.byte	0x03, 0x1b
        /*007e*/ 	.short	0x00ff


	//----- nvinfo : EIATTR_NUM_BARRIERS
	.align		4
        /*0080*/ 	.byte	0x02, 0x4c
        /*0082*/ 	.byte	0x01
	.zero		1


	//----- nvinfo : EIATTR_MERCURY_ISA_VERSION
	.align		4
        /*0084*/ 	.byte	0x03, 0x5f
        /*0086*/ 	.short	0x0101


	//----- nvinfo : EIATTR_VRC_CTA_INIT_COUNT
	.align		4
        /*0088*/ 	.byte	0x02, 0x4a
	.zero		1
	.zero		1


	//----- nvinfo : EIATTR_EXIT_INSTR_OFFSETS
	.align		4
        /*008c*/ 	.byte	0x04, 0x1c
        /*008e*/ 	.short	(.L_2699 - .L_2698)


	//   ....[0]....
.L_2698:
        /*0090*/ 	.word	0x00000150


	//   ....[1]....
        /*0094*/ 	.word	0x000035a0


	//   ....[2]....
        /*0098*/ 	.word	0x00003f40


	//----- nvinfo : EIATTR_CRS_STACK_SIZE
	.align		4
.L_2699:
        /*009c*/ 	.byte	0x04, 0x1e
        /*009e*/ 	.short	(.L_2701 - .L_2700)
.L_2700:
        /*00a0*/ 	.word	0x00000000


	//----- nvinfo : EIATTR_CBANK_PARAM_SIZE
	.align		4
.L_2701:
        /*00a4*/ 	.byte	0x03, 0x19
        /*00a6*/ 	.short	0x0038


	//----- nvinfo : EIATTR_PARAM_CBANK
	.align		4
        /*00a8*/ 	.byte	0x04, 0x0a
        /*00aa*/ 	.short	(.L_2703 - .L_2702)
	.align		4
.L_2702:
        /*00ac*/ 	.word	index@(.nv.constant0.contiguous_reducel33_u16)
        /*00b0*/ 	.short	0x0380
        /*00b2*/ 	.short	0x0038


	//----- nvinfo : EIATTR_SW_WAR
	.align		4
.L_2703:
        /*00b4*/ 	.byte	0x04, 0x36
        /*00b6*/ 	.short	(.L_2705 - .L_2704)
.L_2704:
        /*00b8*/ 	.word	0x00000008
.L_2705:


//--------------------- .nv.info.contiguous_reducel322_u16 --------------------------
	.section	.nv.info.contiguous_reducel322_u16,"",@"SHT_CUDA_INFO"
	.sectionflags	@""
	.align	4


	//----- nvinfo : EIATTR_CUDA_API_VERSION
	.align		4
        /*0000*/ 	.byte	0x04, 0x37
        /*0002*/ 	.short	(.L_2707 - .L_2706)
.L_2706:
        /*0004*/ 	.word	0x00000082


	//----- nvinfo : EIATTR_KPARAM_INFO
	.align		4
.L_2707:
        /*0008*/ 	.byte	0x04, 0x17
        /*000a*/ 	.short	(.L_2709 - .L_2708)
.L_2708:
        /*000c*/ 	.word	0x00000000
        /*0010*/ 	.short	0x0003
        /*0012*/ 	.short	0x0018
        /*0014*/ 	.byte	0x00, 0xf0, 0x21, 0x00


	//----- nvinfo : EIATTR_KPARAM_INFO
	.align		4
.L_2709:
        /*0018*/ 	.byte	0x04, 0x17
        /*001a*/ 	.short	(.L_2711 - .L_2710)
.L_2710:
        /*001c*/ 	.word	0x00000000
        /*0020*/ 	.short	0x0002
        /*0022*/ 	.short	0x0010
        /*0024*/ 	.byte	0x00, 0xf0, 0x21, 0x00


	//----- nvinfo : EIATTR_KPARAM_INFO
	.align		4
.L_2711:
        /*0028*/ 	.byte	0x04, 0x17
        /*002a*/ 	.short	(.L_2713 - .L_2712)
.L_2712:
        /*002c*/ 	.word	0x00000000
        /*0030*/ 	.short	0x0001
        /*0032*/ 	.short	0x0008
        /*0034*/ 	.byte	0x00, 0xf5, 0x21, 0x00


	//----- nvinfo : EIATTR_KPARAM_INFO
	.align		4
.L_2713:
        /*0038*/ 	.byte	0x04, 0x17
        /*003a*/ 	.short	(.L_2715 - .L_2714)
.L_2714:
        /*003c*/ 	.word	0x00000000
        /*0040*/ 	.short	0x0000
        /*0042*/ 	.short	0x0000
        /*0044*/ 	.byte	0x00, 0xf5, 0x21, 0x00


	//----- nvinfo : EIATTR_SPARSE_MMA_MASK
	.align		4
.L_2715:
        /*0048*/ 	.byte	0x03, 0x50
        /*004a*/ 	.short	0x0000


	//----- nvinfo : EIATTR_MAXREG_COUNT
	.align		4
        /*004c*/ 	.byte	0x03, 0x1b
        /*004e*/ 	.short	0x00ff


	//----- nvinfo : EIATTR_NUM_BARRIERS
	.align		4
        /*0050*/ 	.byte	0x02, 0x4c
        /*0052*/ 	.byte	0x01
	.zero		1


	//----- nvinfo : EIATTR_MERCURY_ISA_VERSION
	.align		4
        /*0054*/ 	.byte	0x03, 0x5f
        /*0056*/ 	.short	0x0101


	//----- nvinfo : EIATTR_VRC_CTA_INIT_COUNT
	.align		4
        /*0058*/ 	.byte	0x02, 0x4a
	.zero		1
	.zero		1


	//----- nvinfo : EIATTR_EXIT_INSTR_OFFSETS
	.align		4
        /*005c*/ 	.byte	0x04, 0x1c
        /*005e*/ 	.short	(.L_2717 - .L_2716)


	//   ....[0]....
.L_2716:
        /*0060*/ 	.word	0x00000440


	//   ....[1]....
        /*0064*/ 	.word	0x00000590


	//   ....[2]....
        /*0068*/ 	.word	0x000006a0


	//----- nvinfo : EIATTR_CRS_STACK_SIZE
	.align		4
.L_2717:
        /*006c*/ 	.byte	0x04, 0x1e
        /*006e*/ 	.short	(.L_2719 - .L_2718)
.L_2718:
        /*0070*/ 	.word	0x00000000


	//----- nvinfo : EIATTR_CBANK_PARAM_SIZE
	.align		4
.L_2719:
        /*0074*/ 	.byte	0x03, 0x19
        /*0076*/ 	.short	0x0020


	//----- nvinfo : EIATTR_PARAM_CBANK
	.align		4
        /*0078*/ 	.byte	0x04, 0x0a
        /*007a*/ 	.short	(.L_2721 - .L_2720)
	.align		4
.L_2720:
        /*007c*/ 	.word	index@(.nv.constant0.contiguous_reducel322_u16)
        /*0080*/ 	.short	0x0380
        /*0082*/ 	.short	0x0020


	//----- nvinfo : EIATTR_SW_WAR
	.align		4
.L_2721:
        /*0084*/ 	.byte	0x04, 0x36
        /*0086*/ 	.short	(.L_2723 - .L_2722)
.L_2722:
        /*0088*/ 	.word	0x00000008
.L_2723:


//--------------------- .nv.info.contiguous_reducel32_u16 --------------------------
	.section	.nv.info.contiguous_reducel32_u16,"",@"SHT_CUDA_INFO"
	.sectionflags	@""
	.align	4


	//----- nvinfo : EIATTR_CUDA_API_VERSION
	.align		4
        /*0000*/ 	.byte	0x04, 0x37
        /*0002*/ 	.short	(.L_2725 - .L_2724)
.L_2724:
        /*0004*/ 	.word	0x00000082


	//----- nvinfo : EIATTR_KPARAM_INFO
	.align		4
.L_2725:
        /*0008*/ 	.byte	0x04, 0x17
        /*000a*/ 	.short	(.L_2727 - .L_2726)
.L_2726:
        /*000c*/ 	.word	0x00000000
        /*0010*/ 	.short	0x0006
        /*0012*/ 	.short	0x0030
        /*0014*/ 	.byte	0x00, 0xf0, 0x21, 0x00


	//----- nvinfo : EIATTR_KPARAM_INFO
	.align		4
.L_2727:
        /*0018*/ 	.byte	0x04, 0x17
        /*001a*/ 	.short	(.L_2729 - .L_2728)
.L_2728:
        /*001c*/ 	.word	0x00000000
        /*0020*/ 	.short	0x0005
        /*0022*/ 	.short	0x0028
        /*0024*/ 	.byte	0x00, 0xf0, 0x21, 0x00


	//----- nvinfo : EIATTR_KPARAM_INFO
	.align		4
.L_2729:
        /*0028*/ 	.byte	0x04, 0x17
        /*002a*/ 	.short	(.L_2731 - .L_2730)
.L_2730:
        /*002c*/ 	.word	0x00000000
        /*0030*/ 	.short	0x0004
        /*0032*/ 	.short	0x0020
        /*0034*/ 	.byte	0x00, 0xf0, 0x21, 0x00


	//----- nvinfo : EIATTR_KPARAM_INFO
	.align		4
.L_2731:
        /*0038*/ 	.byte	0x04, 0x17
        /*003a*/ 	.short	(.L_2733 - .L_2732)
.L_2732:
        /*003c*/ 	.word	0x00000000
        /*0040*/ 	.short	0x0003
        /*0042*/ 	.short	0x0018
        /*0044*/ 	.byte	0x00, 0xf5, 0x21, 0x00


	//----- nvinfo : EIATTR_KPARAM_INFO
	.align		4
.L_2733:
        /*0048*/ 	.byte	0x04, 0x17
        /*004a*/ 	.short	(.L_2735 - .L_2734)
.L_2734:
        /*004c*/ 	.word	0x00000000
        /*0050*/ 	.short	0x0002
        /*0052*/ 	.short	0x0010
        /*0054*/ 	.byte	0x00, 0xf5, 0x21, 0x00


	//----- nvinfo : EIATTR_KPARAM_INFO
	.align		4
.L_2735:
        /*0058*/ 	.byte	0x04, 0x17
        /*005a*/ 	.short	(.L_2737 - .L_2736)
.L_2736:
        /*005c*/ 	.word	0x00000000
        /*0060*/ 	.short	0x0001
        /*0062*/ 	.short	0x0008
        /*0064*/ 	.byte	0x00, 0xf5, 0x21, 0x00


	//----- nvinfo : EIATTR_KPARAM_INFO
	.align		4
.L_2737:
        /*0068*/ 	.byte	0x04, 0x17
        /*006a*/ 	.short	(.L_2739 - .L_2738)
.L_2738:
        /*006c*/ 	.word	0x00000000
        /*0070*/ 	.short	0x0000
        /*0072*/ 	.short	0x0000
        /*0074*/ 	.byte	0x00, 0xf5, 0x21, 0x00


	//----- nvinfo : EIATTR_SPARSE_MMA_MASK
	.align		4
.L_2739:
        /*0078*/ 	.byte	0x03, 0x50
        /*007a*/ 	.short	0x0000


	//----- nvinfo : EIATTR_MAXREG_COUNT
	.align		4
        /*007c*/ 	.byte	0x03, 0x1b
        /*007e*/ 	.short	0x00ff


	//----- nvinfo : EIATTR_NUM_BARRIERS
	.align		4
        /*0080*/ 	.byte	0x02, 0x4c
        /*0082*/ 	.byte	0x01
	.zero		1


	//----- nvinfo : EIATTR_MERCURY_ISA_VERSION
	.align		4
        /*0084*/ 	.byte	0x03, 0x5f
        /*0086*/ 	.short	0x0101


	//----- nvinfo : EIATTR_VRC_CTA_INIT_COUNT
	.align		4
        /*0088*/ 	.byte	0x02, 0x4a
	.zero		1
	.zero		1


	//----- nvinfo : EIATTR_EXIT_INSTR_OFFSETS
	.align		4
        /*008c*/ 	.byte	0x04, 0x1c
        /*008e*/ 	.short	(.L_2741 - .L_2740)


	//   ....[0]....
.L_2740:
        /*0090*/ 	.word	0x00007590


	//   ....[1]....
        /*0094*/ 	.word	0x000076e0


	//   ....[2]....
        /*0098*/ 	.word	0x000077f0


	//----- nvinfo : EIATTR_CRS_STACK_SIZE
	.align		4
.L_2741:
        /*009c*/ 	.byte	0x04, 0x1e
        /*009e*/ 	.short	(.L_2743 - .L_2742)
.L_2742:
        /*00a0*/ 	.word	0x00000000


	//----- nvinfo : EIATTR_CBANK_PARAM_SIZE
	.align		4
.L_2743:
        /*00a4*/ 	.byte	0x03, 0x19
        /*00a6*/ 	.short	0x0038


	//----- nvinfo : EIATTR_PARAM_CBANK
	.align		4
        /*00a8*/ 	.byte	0x04, 0x0a
        /*00aa*/ 	.short	(.L_2745 - .L_2744)
	.align		4
.L_2744:
        /*00ac*/ 	.word	index@(.nv.constant0.contiguous_reducel32_u16)
        /*00b0*/ 	.short	0x0380
        /*00b2*/ 	.short	0x0038


	//----- nvinfo : EIATTR_SW_WAR
	.align		4
.L_2745:
        /*00b4*/ 	.byte	0x04, 0x36
        /*00b6*/ 	.short	(.L_2747 - .L_2746)
.L_2746:
        /*00b8*/ 	.word	0x00000008
.L_2747:


//--------------------- .nv.info.uncontiguous_cumulate_reducel3_u16 --------------------------
	.section	.nv.info.uncontiguous_cumulate_reducel3_u16,"",@"SHT_CUDA_INFO"
	.sectionflags	@""
	.align	4


	//----- nvinfo : EIATTR_CUDA_API_VERSION
	.align		4
        /*0000*/ 	.byte	0x04, 0x37
        /*0002*/ 	.short	(.L_2749 - .L_2748)
.L_2748:
        /*0004*/ 	.word	0x00000082


	//----- nvinfo : EIATTR_KPARAM_INFO
	.align		4
.L_2749:
        /*0008*/ 	.byte	0x04, 0x17
        /*000a*/ 	.short	(.L_2751 - .L_2750)
.L_2750:
        /*000c*/ 	.word	0x00000000
        /*0010*/ 	.short	0x0005
        /*0012*/ 	.short	0x0028
        /*0014*/ 	.byte	0x00, 0xf0, 0x21, 0x00


	//----- nvinfo : EIATTR_KPARAM_INFO
	.align		4
.L_2751:
        /*0018*/ 	.byte	0x04, 0x17
        /*001a*/ 	.short	(.L_2753 - .L_2752)
.L_2752:
        /*001c*/ 	.word	0x00000000
        /*0020*/ 	.short	0x0004
        /*0022*/ 	.short	0x0020
        /*0024*/ 	.byte	0x00, 0xf0, 0x21, 0x00


	//----- nvinfo : EIATTR_KPARAM_INFO
	.align		4
.L_2753:
        /*0028*/ 	.byte	0x04, 0x17
        /*002a*/ 	.short	(.L_2755 - .L_2754)
.L_2754:
        /*002c*/ 	.word	0x00000000
        /*0030*/ 	.short	0x0003
        /*0032*/ 	.short	0x0018
        /*0034*/ 	.byte	0x00, 0xf5, 0x21, 0x00


	//----- nvinfo : EIATTR_KPARAM_INFO
	.align		4
.L_2755:
        /*0038*/ 	.byte	0x04, 0x17
        /*003a*/ 	.short	(.L_2757 - .L_2756)
.L_2756:
        /*003c*/ 	.word	0x00000000
        /*0040*/ 	.short	0x0002
        /*0042*/ 	.short	0x0010
        /*0044*/ 	.byte	0x00, 0xf5, 0x21, 0x00


	//----- nvinfo : EIATTR_KPARAM_INFO
	.align		4
.L_2757:
        /*0048*/ 	.byte	0x04, 0x17
        /*004a*/ 	.short	(.L_2759 - .L_2758)
.L_2758:
        /*004c*/ 	.word	0x00000000
        /*0050*/ 	.short	0x0001
        /*0052*/ 	.short	0x0008
        /*0054*/ 	.byte	0x00, 0xf5, 0x21, 0x00


	//----- nvinfo : EIATTR_KPARAM_INFO
	.align		4
.L_2759:
        /*0058*/ 	.byte	0x04, 0x17
        /*005a*/ 	.short	(.L_2761 - .L_2760)
.L_2760:
        /*005c*/ 	.word	0x00000000
        /*0060*/ 	.short	0x0000
        /*0062*/ 	.short	0x0000
        /*0064*/ 	.byte	0x00, 0xf5, 0x21, 0x00


	//----- nvinfo : EIATTR_SPARSE_MMA_MASK
	.align		4
.L_2761:
        /*0068*/ 	.byte	0x03, 0x50
        /*006a*/ 	.short	0x0000


	//----- nvinfo : EIATTR_MAXREG_COUNT
	.align		4
        /*006c*/ 	.byte	0x03, 0x1b
        /*006e*/ 	.short	0x00ff


	//----- nvinfo : EIATTR_NUM_BARRIERS
	.align		4
        /*0070*/ 	.byte	0x02, 0x4c
        /*0072*/ 	.byte	0x01
	.zero		1


	//----- nvinfo : EIATTR_MERCURY_ISA_VERSION
	.align		4
        /*0074*/ 	.byte	0x03, 0x5f
        /*0076*/ 	.short	0x0101


	//----- nvinfo : EIATTR_INT_WARP_WIDE_INSTR_OFFSETS
	.align		4
        /*0078*/ 	.byte	0x04, 0x31
        /*007a*/ 	.short	(.L_2763 - .L_2762)


	//   ....[0]....
.L_2762:
        /*007c*/ 	.word	0x00006670


	//----- nvinfo : EIATTR_VRC_CTA_INIT_COUNT
	.align		4
.L_2763:
        /*0080*/ 	.byte	0x02, 0x4a
	.zero		1
	.zero		1


	//----- nvinfo : EIATTR_EXIT_INSTR_OFFSETS
	.align		4
        /*0084*/ 	.byte	0x04, 0x1c
        /*0086*/ 	.short	(.L_2765 - .L_2764)


	//   ....[0]....
.L_2764:
        /*0088*/ 	.word	0x00006710


	//   ....[1]....
        /*008c*/ 	.word	0x00006860


	//   ....[2]....
        /*0090*/ 	.word	0x000068e0


	//----- nvinfo : EIATTR_CRS_STACK_SIZE
	.align		4
.L_2765:
        /*0094*/ 	.byte	0x04, 0x1e
        /*0096*/ 	.short	(.L_2767 - .L_2766)
.L_2766:
        /*0098*/ 	.word	0x00000000


	//----- nvinfo : EIATTR_CBANK_PARAM_SIZE
	.align		4
.L_2767:
        /*009c*/ 	.byte	0x03, 0x19
        /*009e*/ 	.short	0x0030


	//----- nvinfo : EIATTR_PARAM_CBANK
	.align		4
        /*00a0*/ 	.byte	0x04, 0x0a
        /*00a2*/ 	.short	(.L_2769 - .L_2768)
	.align		4
.L_2768:
        /*00a4*/ 	.word	index@(.nv.constant0.uncontiguous_cumulate_reducel3_u16)
        /*00a8*/ 	.short	0x0380
        /*00aa*/ 	.short	0x0030


	//----- nvinfo : EIATTR_SW_WAR
	.align		4
.L_2769:
        /*00ac*/ 	.byte	0x04, 0x36
        /*00ae*/ 	.short	(.L_2771 - .L_2770)
.L_2770:
        /*00b0*/ 	.word	0x00000008
.L_2771:


//--------------------- .nv.info.uncontiguous_reducel3_u16 --------------------------
	.section	.nv.info.uncontiguous_reducel3_u16,"",@"SHT_CUDA_INFO"
	.sectionflags	@""
	.align	4


	//----- nvinfo : EIATTR_CUDA_API_VERSION
	.align		4
        /*0000*/ 	.byte	0x04, 0x37
        /*0002*/ 	.short	(.L_2773 - .L_2772)
.L_2772:
        /*0004*/ 	.word	0x00000082


	//----- nvinfo : EIATTR_KPARAM_INFO
	.align		4
.L_2773:
        /*0008*/ 	.byte	0x04, 0x17
        /*000a*/ 	.short	(.L_2775 - .L_2774)
.L_2774:
        /*000c*/ 	.word	0x00000000
        /*0010*/ 	.short	0x0005
        /*0012*/ 	.short	0x0028
        /*0014*/ 	.byte	0x00, 0xf0, 0x21, 0x00


	//----- nvinfo : EIATTR_KPARAM_INFO
	.align		4
.L_2775:
        /*0018*/ 	.byte	0x04, 0x17
        /*001a*/ 	.short	(.L_2777 - .L_2776)
.L_2776:
        /*001c*/ 	.word	0x00000000
        /*0020*/ 	.short	0x0004
        /*0022*/ 	.short	0x0020
        /*0024*/ 	.byte	0x00, 0xf0, 0x21, 0x00


	//----- nvinfo : EIATTR_KPARAM_INFO
	.align		4
.L_2777:
        /*0028*/ 	.byte	0x04, 0x17
        /*002a*/ 	.short	(.L_2779 - .L_2778)
.L_2778:
        /*002c*/ 	.word	0x00000000
        /*0030*/ 	.short	0x0003
        /*0032*/ 	.short	0x0018
        /*0034*/ 	.byte	0x00, 0xf5, 0x21, 0x00


	//----- nvinfo : EIATTR_KPARAM_INFO
	.align		4
.L_2779:
        /*0038*/ 	.byte	0x04, 0x17
        /*003a*/ 	.short	(.L_2781 - .L_2780)
.L_2780:
        /*003c*/ 	.word	0x00000000
        /*0040*/ 	.short	0x0002
        /*0042*/ 	.short	0x0010
        /*0044*/ 	.byte	0x00, 0xf5, 0x21, 0x00


	//----- nvinfo : EIATTR_KPARAM_INFO
	.align		4
.L_2781:
        /*0048*/ 	.byte	0x04, 0x17
        /*004a*/ 	.short	(.L_2783 - .L_2782)
.L_2782:
        /*004c*/ 	.word	0x00000000
        /*0050*/ 	.short	0x0001
        /*0052*/ 	.short	0x0008
        /*0054*/ 	.byte	0x00, 0xf5, 0x21, 0x00


	//----- nvinfo : EIATTR_KPARAM_INFO
	.align		4
.L_2783:
        /*0058*/ 	.byte	0x04, 0x17
        /*005a*/ 	.short	(.L_2785 - .L_2784)
.L_2784:
        /*005c*/ 	.word	0x00000000
        /*0060*/ 	.short	0x0000
        /*0062*/ 	.short	0x0000
        /*0064*/ 	.byte	0x00, 0xf5, 0x21, 0x00


	//----- nvinfo : EIATTR_SPARSE_MMA_MASK
	.align		4
.L_2785:
        /*0068*/ 	.byte	0x03, 0x50
        /*006a*/ 	.short	0x0000


	//----- nvinfo : EIATTR_MAXREG_COUNT
	.align		4
        /*006c*/ 	.byte	0x03, 0x1b
        /*006e*/ 	.short	0x00ff


	//----- nvinfo : EIATTR_NUM_BARRIERS
	.align		4
        /*0070*/ 	.byte	0x02, 0x4c
        /*0072*/ 	.byte	0x01
	.zero		1


	//----- nvinfo : EIATTR_MERCURY_ISA_VERSION
	.align		4
        /*0074*/ 	.byte	0x03, 0x5f
        /*0076*/ 	.short	0x0101


	//----- nvinfo : EIATTR_INT_WARP_WIDE_INSTR_OFFSETS
	.align		4
        /*0078*/ 	.byte	0x04, 0x31
        /*007a*/ 	.short	(.L_2787 - .L_2786)


	//   ....[0]....
.L_2786:
        /*007c*/ 	.word	0x000073e0


	//----- nvinfo : EIATTR_VRC_CTA_INIT_COUNT
	.align		4
.L_2787:
        /*0080*/ 	.byte	0x02, 0x4a
	.zero		1
	.zero		1


	//----- nvinfo : EIATTR_EXIT_INSTR_OFFSETS
	.align		4
        /*0084*/ 	.byte	0x04, 0x1c
        /*0086*/ 	.short	(.L_2789 - .L_2788)


	//   ....[0]....
.L_2788:
        /*0088*/ 	.word	0x00007480


	//   ....[1]....
        /*008c*/ 	.word	0x000075d0


	//   ....[2]....
        /*0090*/ 	.word	0x00007650


	//----- nvinfo : EIATTR_CRS_STACK_SIZE
	.align		4
.L_2789:
        /*0094*/ 	.byte	0x04, 0x1e
        /*0096*/ 	.short	(.L_2791 - .L_2790)
.L_2790:
        /*0098*/ 	.word	0x00000000


	//----- nvinfo : EIATTR_CBANK_PARAM_SIZE
	.align		4
.L_2791:
        /*009c*/ 	.byte	0x03, 0x19
        /*009e*/ 	.short	0x0030


	//----- nvinfo : EIATTR_PARAM_CBANK
	.align		4
        /*00a0*/ 	.byte	0x04, 0x0a
        /*00a2*/ 	.short	(.L_2793 - .L_2792)
	.align		4
.L_2792:
        /*00a4*/ 	.word	index@(.nv.constant0.uncontiguous_reducel3_u16)
        /*00a8*/ 	.short	0x0380
        /*00aa*/ 	.short	0x0030


	//----- nvinfo : EIATTR_SW_WAR
	.align		4
.L_2793:
        /*00ac*/ 	.byte	0x04, 0x36
        /*00ae*/ 	.short	(.L_2795 - .L_2794)
.L_2794:
        /*00b0*/ 	.word	0x00000008
.L_2795:


//--------------------- .nv.info.contiguous_cumulate_reducel3_u16 --------------------------
	.section	.nv.info.contiguous_cumulate_reducel3_u16,"",@"SHT_CUDA_INFO"
	.sectionflags	@""
	.align	4


	//----- nvinfo : EIATTR_CUDA_API_VERSION
	.align		4
        /*0000*/ 	.byte	0x04, 0x37
        /*0002*/ 	.short	(.L_2797 - .L_2796)
.L_2796:
        /*0004*/ 	.word	0x00000082


	//----- nvinfo : EIATTR_KPARAM_INFO
	.align		4
.L_2797:
        /*0008*/ 	.byte	0x04, 0x17
        /*000a*/ 	.short	(.L_2799 - .L_2798)
.L_2798:
        /*000c*/ 	.word	0x00000000
        /*0010*/ 	.short	0x0002
        /*0012*/ 	.short	0x0010
        /*0014*/ 	.byte	0x00, 0xf0, 0x21, 0x00


	//----- nvinfo : EIATTR_KPARAM_INFO
	.align		4
.L_2799:
        /*0018*/ 	.byte	0x04, 0x17
        /*001a*/ 	.short	(.L_2801 - .L_2800)
.L_2800:
        /*001c*/ 	.word	0x00000000
        /*0020*/ 	.short	0x0001
        /*0022*/ 	.short	0x0008
        /*0024*/ 	.byte	0x00, 0xf5, 0x21, 0x00


	//----- nvinfo : EIATTR_KPARAM_INFO
	.align		4
.L_2801:
        /*0028*/ 	.byte	0x04, 0x17
        /*002a*/ 	.short	(.L_2803 - .L_2802)
.L_2802:
        /*002c*/ 	.word	0x00000000
        /*0030*/ 	.short	0x0000
        /*0032*/ 	.short	0x0000
        /*0034*/ 	.byte	0x00, 0xf5, 0x21, 0x00


	//----- nvinfo : EIATTR_SPARSE_MMA_MASK
	.align		4
.L_2803:
        /*0038*/ 	.byte	0x03, 0x50
        /*003a*/ 	.short	0x0000


	//----- nvinfo : EIATTR_MAXREG_COUNT
	.align		4
        /*003c*/ 	.byte	0x03, 0x1b
        /*003e*/ 	.short	0x00ff


	//----- nvinfo : EIATTR_NUM_BARRIERS
	.align		4
        /*0040*/ 	.byte	0x02, 0x4c
        /*0042*/ 	.byte	0x01
	.zero		1


	//----- nvinfo : EIATTR_MERCURY_ISA_VERSION
	.align		4
        /*0044*/ 	.byte	0x03, 0x5f
        /*0046*/ 	.short	0x0101


	//----- nvinfo : EIATTR_INT_WARP_WIDE_INSTR_OFFSETS
	.align		4
        /*0048*/ 	.byte	0x04, 0x31
        /*004a*/ 	.short	(.L_2805 - .L_2804)


	//   ....[0]....
.L_2804:
        /*004c*/ 	.word	0x000002d0


	//----- nvinfo : EIATTR_VRC_CTA_INIT_COUNT
	.align		4
.L_2805:
        /*0050*/ 	.byte	0x02, 0x4a
	.zero		1
	.zero		1


	//----- nvinfo : EIATTR_EXIT_INSTR_OFFSETS
	.align		4
        /*0054*/ 	.byte	0x04, 0x1c
        /*0056*/ 	.short	(.L_2807 - .L_2806)


	//   ....[0]....
.L_2806:
        /*0058*/ 	.word	0x00000370


	//   ....[1]....
        /*005c*/ 	.word	0x000004c0


	//   ....[2]....
        /*0060*/ 	.word	0x00000540


	//----- nvinfo : EIATTR_CRS_STACK_SIZE
	.align		4
.L_2807:
        /*0064*/ 	.byte	0x04, 0x1e
        /*0066*/ 	.short	(.L_2809 - .L_2808)
.L_2808:
        /*0068*/ 	.word	0x00000000


	//----- nvinfo : EIATTR_CBANK_PARAM_SIZE
	.align		4
.L_2809:
        /*006c*/ 	.byte	0x03, 0x19
        /*006e*/ 	.short	0x0018


	//----- nvinfo : EIATTR_PARAM_CBANK
	.align		4
        /*0070*/ 	.byte	0x04, 0x0a
        /*0072*/ 	.short	(.L_2811 - .L_2810)
	.align		4
.L_2810:
        /*0074*/ 	.word	index@(.nv.constant0.contiguous_cumulate_reducel3_u16)
        /*0078*/ 	.short	0x0380
        /*007a*/ 	.short	0x0018


	//----- nvinfo : EIATTR_SW_WAR
	.align		4
.L_2811:
        /*007c*/ 	.byte	0x04, 0x36
        /*007e*/ 	.short	(.L_2813 - .L_2812)
.L_2812:
        /*0080*/ 	.word	0x00000008
.L_2813:


//--------------------- .nv.info.contiguous_reducel3_u16 --------------------------
	.section	.nv.info.contiguous_reducel3_u16,"",@"SHT_CUDA_INFO"
	.sectionflags	@""
	.align	4


	//----- nvinfo : EIATTR_CUDA_API_VERSION
	.align		4
        /*0000*/ 	.byte	0x04, 0x37
        /*0002*/ 	.short	(.L_2815 - .L_2814)
.L_2814:
        /*0004*/ 	.word	0x00000082


	//----- nvinfo : EIATTR_KPARAM_INFO
	.align		4
.L_2815:
        /*0008*/ 	.byte	0x04, 0x17
        /*000a*/ 	.short	(.L_2817 - .L_2816)
.L_2816:
        /*000c*/ 	.word	0x00000000
        /*0010*/ 	.short	0x0002
        /*0012*/ 	.short	0x0010
        /*0014*/ 	.byte	0x00, 0xf0, 0x21, 0x00


	//----- nvinfo : EIATTR_KPARAM_INFO
	.align		4
.L_2817:
        /*0018*/ 	.byte	0x04, 0x17
        /*001a*/ 	.short	(.L_2819 - .L_2818)
.L_2818:
        /*001c*/ 	.word	0x00000000
        /*0020*/ 	.short	0x0001
        /*0022*/ 	.short	0x0008
        /*0024*/ 	.byte	0x00, 0xf5, 0x21, 0x00


	//----- nvinfo : EIATTR_KPARAM_INFO
	.align		4
.L_2819:
        /*0028*/ 	.byte	0x04, 0x17
        /*002a*/ 	.short	(.L_2821 - .L_2820)
.L_2820:
        /*002c*/ 	.word	0x00000000
        /*0030*/ 	.short	0x0000
        /*0032*/ 	.short	0x0000
        /*0034*/ 	.byte	0x00, 0xf5, 0x21, 0x00


	//----- nvinfo : EIATTR_SPARSE_MMA_MASK
	.align		4
.L_2821:
        /*0038*/ 	.byte	0x03, 0x50
        /*003a*/ 	.short	0x0000


	//----- nvinfo : EIATTR_MAXREG_COUNT
	.align		4
        /*003c*/ 	.byte	0x03, 0x1b
        /*003e*/ 	.short	0x00ff


	//----- nvinfo : EIATTR_NUM_BARRIERS
	.align		4
        /*0040*/ 	.byte	0x02, 0x4c
        /*0042*/ 	.byte	0x01
	.zero		1


	//----- nvinfo : EIATTR_MERCURY_ISA_VERSION
	.align		4
        /*0044*/ 	.byte	0x03, 0x5f
        /*0046*/ 	.short	0x0101


	//----- nvinfo : EIATTR_INT_WARP_WIDE_INSTR_OFFSETS
	.align		4
        /*0048*/ 	.byte	0x04, 0x31
        /*004a*/ 	.short	(.L_2823 - .L_2822)


	//   ....[0]....
.L_2822:
        /*004c*/ 	.word	0x00001050


	//----- nvinfo : EIATTR_VRC_CTA_INIT_COUNT
	.align		4
.L_2823:
        /*0050*/ 	.byte	0x02, 0x4a
	.zero		1
	.zero		1


	//----- nvinfo : EIATTR_EXIT_INSTR_OFFSETS
	.align		4
        /*0054*/ 	.byte	0x04, 0x1c
        /*0056*/ 	.short	(.L_2825 - .L_2824)


	//   ....[0]....
.L_2824:
        /*0058*/ 	.word	0x000010f0


	//   ....[1]....
        /*005c*/ 	.word	0x00001240


	//   ....[2]....
        /*0060*/ 	.word	0x000012c0


	//----- nvinfo : EIATTR_CRS_STACK_SIZE
	.align		4
.L_2825:
        /*0064*/ 	.byte	0x04, 0x1e
        /*0066*/ 	.short	(.L_2827 - .L_2826)
.L_2826:
        /*0068*/ 	.word	0x00000000


	//----- nvinfo : EIATTR_CBANK_PARAM_SIZE
	.align		4
.L_2827:
        /*006c*/ 	.byte	0x03, 0x19
        /*006e*/ 	.short	0x0018


	//----- nvinfo : EIATTR_PARAM_CBANK
	.align		4
        /*0070*/ 	.byte	0x04, 0x0a
        /*0072*/ 	.short	(.L_2829 - .L_2828)
	.align		4
.L_2828:
        /*0074*/ 	.word	index@(.nv.constant0.contiguous_reducel3_u16)
        /*0078*/ 	.short	0x0380
        /*007a*/ 	.short	0x0018


	//----- nvinfo : EIATTR_SW_WAR
	.align		4
.L_2829:
        /*007c*/ 	.byte	0x04, 0x36
        /*007e*/ 	.short	(.L_2831 - .L_2830)
.L_2830:
        /*0080*/ 	.word	0x00000008
.L_2831:


//--------------------- .nv.info.contiguous_reducel333_u8 --------------------------
	.section	.nv.info.contiguous_reducel333_u8,"",@"SHT_CUDA_INFO"
	.sectionflags	@""
	.align	4


	//----- nvinfo : EIATTR_CUDA_API_VERSION
	.align		4
        /*0000*/ 	.byte	0x04, 0x37
        /*0002*/ 	.short	(.L_2833 - .L_2832)
.L_2832:
        /*0004*/ 	.word	0x00000082


	//----- nvinfo : EIATTR_KPARAM_INFO
	.align		4
.L_2833:
        /*0008*/ 	.byte	0x04, 0x17
        /*000a*/ 	.short	(.L_2835 - .L_2834)
.L_2834:
        /*000c*/ 	.word	0x00000000
        /*0010*/ 	.short	0x0004
        /*0012*/ 	.short	0x0020
        /*0014*/ 	.byte	0x00, 0xf0, 0x21, 0x00


	//----- nvinfo : EIATTR_KPARAM_INFO
	.align		4
.L_2835:
        /*0018*/ 	.byte	0x04, 0x17
        /*001a*/ 	.short	(.L_2837 - .L_2836)
.L_2836:
        /*001c*/ 	.word	0x00000000
        /*0020*/ 	.short	0x0003
        /*0022*/ 	.short	0x0018
        /*0024*/ 	.byte	0x00, 0xf0, 0x21, 0x00


	//----- nvinfo : EIATTR_KPARAM_INFO
	.align		4
.L_2837:
        /*0028*/ 	.byte	0x04, 0x17
        /*002a*/ 	.short	(.L_2839 - .L_2838)
.L_2838:
        /*002c*/ 	.word	0x00000000
        /*0030*/ 	.short	0x0002
        /*0032*/ 	.short	0x0010
        /*0034*/ 	.byte	0x00, 0xf0, 0x21, 0x00


	//----- nvinfo : EIATTR_KPARAM_INFO
	.align		4
.L_2839:
        /*0038*/ 	.byte	0x04, 0x17
        /*003a*/ 	.short	(.L_2841 - .L_2840)
.L_2840:
        /*003c*/ 	.word	0x00000000
        /*0040*/ 	.short	0x0001
        /*0042*/ 	.short	0x0008
        /*0044*/ 	.byte	0x00, 0xf5, 0x21, 0x00


	//----- nvinfo : EIATTR_KPARAM_INFO
	.align		4
.L_2841:
        /*0048*/ 	.byte	0x04, 0x17
        /*004a*/ 	.short	(.L_2843 - .L_2842)
.L_2842:
        /*004c*/ 	.word	0x00000000
        /*0050*/ 	.short	0x0000
        /*0052*/ 	.short	0x0000
        /*0054*/ 	.byte	0x00, 0xf5, 0x21, 0x00


	//----- nvinfo : EIATTR_SPARSE_MMA_MASK
	.align		4
.L_2843:
        /*0058*/ 	.byte	0x03, 0x50
        /*005a*/ 	.short	0x0000


	//----- nvinfo : EIATTR_MAXREG_COUNT
	.align		4
        /*005c*/ 	.byte	0x03, 0x1b
        /*005e*/ 	.short	0x00ff


	//----- nvinfo : EIATTR_NUM_BARRIERS
	.align		4
        /*0060*/ 	.byte	0x02, 0x4c
        /*0062*/ 	.byte	0x01
	.zero		1


	//----- nvinfo : EIATTR_MERCURY_ISA_VERSION
	.align		4
        /*0064*/ 	.byte	0x03, 0x5f
        /*0066*/ 	.short	0x0101


	//----- nvinfo : EIATTR_VRC_CTA_INIT_COUNT
	.align		4
        /*0068*/ 	.byte	0x02, 0x4a
	.zero		1
	.zero		1


	//----- nvinfo : EIATTR_EXIT_INSTR_OFFSETS
	.align		4
        /*006c*/ 	.byte	0x04, 0x1c
        /*006e*/ 	.short	(.L_2845 - .L_2844)


	//   ....[0]....
.L_2844:
        /*0070*/ 	.word	0x00000150


	//   ....[1]....
        /*0074*/ 	.word	0x00000200


	//   ....[2]....
        /*0078*/ 	.word	0x00000b30


	//----- nvinfo : EIATTR_CBANK_PARAM_SIZE
	.align		4
.L_2845:
        /*007c*/ 	.byte	0x03, 0x19
        /*007e*/ 	.short	0x0028


	//----- nvinfo : EIATTR_PARAM_CBANK
	.align		4
        /*0080*/ 	.byte	0x04, 0x0a
        /*0082*/ 	.short	(.L_2847 - .L_2846)
	.align		4
.L_2846:
        /*0084*/ 	.word	index@(.nv.constant0.contiguous_reducel333_u8)
        /*0088*/ 	.short	0x0380
        /*008a*/ 	.short	0x0028


	//----- nvinfo : EIATTR_SW_WAR
	.align		4
.L_2847:
        /*008c*/ 	.byte	0x04, 0x36
        /*008e*/ 	.short	(.L_2849 - .L_2848)
.L_2848:
        /*0090*/ 	.word	0x00000008
.L_2849:


//--------------------- .nv.info.contiguous_reducel33_u8 --------------------------
	.section	.nv.info.contiguous_reducel33_u8,"",@"SHT_CUDA_INFO"
	.sectionflags	@""
	.align	4


	//----- nvinfo : EIATTR_CUDA_API_VERSION
	.align		4
        /*0000*/ 	.byte	0x04, 0x37
        /*0002*/ 	.short	(.L_2851 - .L_2850)
.L_2850:
        /*0004*/ 	.word	0x00000082


	//----- nvinfo : EIATTR_KPARAM_INFO
	.align		4
.L_2851:
        /*0008*/ 	.byte	0x04, 0x17
        /*000a*/ 	.short	(.L_2853 - .L_2852)
.L_2852:
        /*000c*/ 	.word	0x00000000
        /*0010*/ 	.short	0x0006
        /*0012*/ 	.short	0x0030
        /*0014*/ 	.byte	0x00, 0xf0, 0x21, 0x00


	//----- nvinfo : EIATTR_KPARAM_INFO
	.align		4
.L_2853:
        /*0018*/ 	.byte	0x04, 0x17
        /*001a*/ 	.short	(.L_2855 - .L_2854)
.L_2854:
        /*001c*/ 	.word	0x00000000
        /*0020*/ 	.short	0x0005
        /*0022*/ 	.short	0x0028
        /*0024*/ 	.byte	0x00, 0xf0, 0x21, 0x00


	//----- nvinfo : EIATTR_KPARAM_INFO
	.align		4
.L_2855:
        /*0028*/ 	.byte	0x04, 0x17
        /*002a*/ 	.short	(.L_2857 - .L_2856)
.L_2856:
        /*002c*/ 	.word	0x00000000
        /*0030*/ 	.short	0x0004
        /*0032*/ 	.short	0x0020
        /*0034*/ 	.byte	0x00, 0xf0, 0x21, 0x00


	//----- nvinfo : EIATTR_KPARAM_INFO
	.align		4
.L_2857:
        /*0038*/ 	.byte	0x04, 0x17
        /*003a*/ 	.short	(.L_2859 - .L_2858)
.L_2858:
        /*003c*/ 	.word	0x00000000
        /*0040*/ 	.short	0x0003
        /*0042*/ 	.short	0x0018
        /*0044*/ 	.byte	0x00, 0xf5, 0x21, 0x00


	//----- nvinfo : EIATTR_KPARAM_INFO
	.align		4
.L_2859:
        /*0048*/ 	.byte	0x04, 0x17
        /*004a*/ 	.short	(.L_2861 - .L_2860)
.L_2860:
        /*004c*/ 	.word	0x00000000
        /*0050*/ 	.short	0x0002
        /*0052*/ 	.short	0x0010
        /*0054*/ 	.byte	0x00, 0xf5, 0x21, 0x00


	//----- nvinfo : EIATTR_KPARAM_INFO
	.align		4
.L_2861:
        /*0058*/ 	.byte	0x04, 0x17
        /*005a*/ 	.short	(.L_2863 - .L_2862)
.L_2862:
        /*005c*/ 	.word	0x00000000
        /*0060*/ 	.short	0x0001
        /*0062*/ 	.short	0x0008
        /*0064*/ 	.byte	0x00, 0xf5, 0x21, 0x00


	//----- nvinfo : EIATTR_KPARAM_INFO
	.align		4
.L_2863:
        /*0068*/ 	.byte	0x04, 0x17
        /*006a*/ 	.short	(.L_2865 - .L_2864)
.L_2864:
        /*006c*/ 	.word	0x00000000
        /*0070*/ 	.short	0x0000
        /*0072*/ 	.short	0x0000
        /*0074*/ 	.byte	0x00, 0xf5, 0x21, 0x00


	//----- nvinfo : EIATTR_SPARSE_MMA_MASK
	.align		4
.L_2865:
        /*0078*/ 	.byte	0x03, 0x50
        /*007a*/ 	.short	0x0000


	//----- nvinfo : EIATTR_MAXREG_COUNT
	.align		4
        /*007c*/ 	.byte	0x03, 0x1b
        /*007e*/ 	.short	0x00ff


	//----- nvinfo : EIATTR_NUM_BARRIERS
	.align		4
        /*0080*/ 	.byte	0x02, 0x4c
        /*0082*/ 	.byte	0x01
	.zero		1


	//----- nvinfo : EIATTR_MERCURY_ISA_VERSION
	.align		4
        /*0084*/ 	.byte	0x03, 0x5f
        /*0086*/ 	.short	0x0101


	//----- nvinfo : EIATTR_VRC_CTA_INIT_COUNT
	.align		4
        /*0088*/ 	.byte	0x02, 0x4a
	.zero		1
	.zero		1


	//----- nvinfo : EIATTR_EXIT_INSTR_OFFSETS
	.align		4
        /*008c*/ 	.byte	0x04, 0x1c
        /*008e*/ 	.short	(.L_2867 - .L_2866)


	//   ....[0]....
.L_2866:
        /*0090*/ 	.word	0x00000150


	//   ....[1]....
        /*0094*/ 	.word	0x00003590


	//   ....[2]....
        /*0098*/ 	.word	0x00003f30


	//----- nvinfo : EIATTR_CRS_STACK_SIZE
	.align		4
.L_2867:
        /*009c*/ 	.byte	0x04, 0x1e
        /*009e*/ 	.short	(.L_2869 - .L_2868)
.L_2868:
        /*00a0*/ 	.word	0x00000000


	//----- nvinfo : EIATTR_CBANK_PARAM_SIZE
	.align		4
.L_2869:
        /*00a4*/ 	.byte	0x03, 0x19
        /*00a6*/ 	.short	0x0038


	//----- nvinfo : EIATTR_PARAM_CBANK
	.align		4
        /*00a8*/ 	.byte	0x04, 0x0a
        /*00aa*/ 	.short	(.L_2871 - .L_2870)
	.align		4
.L_2870:
        /*00ac*/ 	.word	index@(.nv.constant0.contiguous_reducel33_u8)
        /*00b0*/ 	.short	0x0380
        /*00b2*/ 	.short	0x0038


	//----- nvinfo : EIATTR_SW_WAR
	.align		4
.L_2871:
        /*00b4*/ 	.byte	0x04, 0x36
        /*00b6*/ 	.short	(.L_2873 - .L_2872)
.L_2872:
        /*00b8*/ 	.word	0x00000008
.L_2873:


//--------------------- .nv.info.contiguous_reducel322_u8 --------------------------
	.section	.nv.info.contiguous_reducel322_u8,"",@"SHT_CUDA_INFO"
	.sectionflags	@""
	.align	4


	//----- nvinfo : EIATTR_CUDA_API_VERSION
	.align		4
        /*0000*/ 	.byte	0x04, 0x37
        /*0002*/ 	.short	(.L_2875 - .L_2874)
.L_2874:
        /*0004*/ 	.word	0x00000082


	//----- nvinfo : EIATTR_KPARAM_INFO
	.align		4
.L_2875:
        /*0008*/ 	.byte	0x04, 0x17
        /*000a*/ 	.short	(.L_2877 - .L_2876)
.L_2876:
        /*000c*/ 	.word	0x00000000
        /*0010*/ 	.short	0x0003
        /*0012*/ 	.short	0x0018
        /*0014*/ 	.byte	0x00, 0xf0, 0x21, 0x00


	//----- nvinfo : EIATTR_KPARAM_INFO
	.align		4
.L_2877:
        /*0018*/ 	.byte	0x04, 0x17
        /*001a*/ 	.short	(.L_2879 - .L_2878)
.L_2878:
        /*001c*/ 	.word	0x00000000
        /*0020*/ 	.short	0x0002
        /*0022*/ 	.short	0x0010
        /*0024*/ 	.byte	0x00, 0xf0, 0x21, 0x00


	//----- nvinfo : EIATTR_KPARAM_INFO
	.align		4
.L_2879:
        /*0028*/ 	.byte	0x04, 0x17
        /*002a*/ 	.short	(.L_2881 - .L_2880)
.L_2880:
        /*002c*/ 	.word	0x00000000
        /*0030*/ 	.short	0x0001
        /*0032*/ 	.short	0x0008
        /*0034*/ 	.byte	0x00, 0xf5, 0x21, 0x00


	//----- nvinfo : EIATTR_KPARAM_INFO
	.align		4
.L_2881:
        /*0038*/ 	.byte	0x04, 0x17
        /*003a*/ 	.short	(.L_2883 - .L_2882)
.L_2882:
        /*003c*/ 	.word	0x00000000
        /*0040*/ 	.short	0x0000
        /*0042*/ 	.short	0x0000
        /*0044*/ 	.byte	0x00, 0xf5, 0x21, 0x00


	//----- nvinfo : EIATTR_SPARSE_MMA_MASK
	.align		4
.L_2883:
        /*0048*/ 	.byte	0x03, 0x50
        /*004a*/ 	.short	0x0000


	//----- nvinfo : EIATTR_MAXREG_COUNT
	.align		4
        /*004c*/ 	.byte	0x03, 0x1b
        /*004e*/ 	.short	0x00ff


	//----- nvinfo : EIATTR_NUM_BARRIERS
	.align		4
        /*0050*/ 	.byte	0x02, 0x4c
        /*0052*/ 	.byte	0x01
	.zero		1


	//----- nvinfo : EIATTR_MERCURY_ISA_VERSION
	.align		4
        /*0054*/ 	.byte	0x03, 0x5f
        /*0056*/ 	.short	0x0101


	//----- nvinfo : EIATTR_VRC_CTA_INIT_COUNT
	.align		4
        /*0058*/ 	.byte	0x02, 0x4a
	.zero		1
	.zero		1


	//----- nvinfo : EIATTR_EXIT_INSTR_OFFSETS
	.align		4
        /*005c*/ 	.byte	0x04, 0x1c
        /*005e*/ 	.short	(.L_2885 - .L_2884)


	//   ....[0]....
.L_2884:
        /*0060*/ 	.word	0x00000410


	//   ....[1]....
        /*0064*/ 	.word	0x00000560


	//   ....[2]....
        /*0068*/ 	.word	0x00000670


	//----- nvinfo : EIATTR_CRS_STACK_SIZE
	.align		4
.L_2885:
        /*006c*/ 	.byte	0x04, 0x1e
        /*006e*/ 	.short	(.L_2887 - .L_2886)
.L_2886:
        /*0070*/ 	.word	0x00000000


	//----- nvinfo : EIATTR_CBANK_PARAM_SIZE
	.align		4
.L_2887:
        /*0074*/ 	.byte	0x03, 0x19
        /*0076*/ 	.short	0x0020


	//----- nvinfo : EIATTR_PARAM_CBANK
	.align		4
        /*0078*/ 	.byte	0x04, 0x0a
        /*007a*/ 	.short	(.L_2889 - .L_2888)
	.align		4
.L_2888:
        /*007c*/ 	.word	index@(.nv.constant0.contiguous_reducel322_u8)
        /*0080*/ 	.short	0x0380
        /*0082*/ 	.short	0x0020


	//----- nvinfo : EIATTR_SW_WAR
	.align		4
.L_2889:
        /*0084*/ 	.byte	0x04, 0x36
        /*0086*/ 	.short	(.L_2891 - .L_2890)
.L_2890:
        /*0088*/ 	.word	0x00000008
.L_2891:


//--------------------- .nv.info.contiguous_reducel32_u8 --------------------------
	.section	.nv.info.contiguous_reducel32_u8,"",@"SHT_CUDA_INFO"
	.sectionflags	@""
	.align	4


	//----- nvinfo : EIATTR_CUDA_API_VERSION
	.align		4
        /*0000*/ 	.byte	0x04, 0x37
        /*0002*/ 	.short	(.L_2893 - .L_2892)
.L_2892:
        /*0004*/ 	.word	0x00000082


	//----- nvinfo : EIATTR_KPARAM_INFO
	.align		4
.L_2893:
        /*0008*/ 	.byte	0x04, 0x17
        /*000a*/ 	.short	(.L_2895 - .L_2894)
.L_2894:
        /*000c*/ 	.word	0x00000000
        /*0010*/ 	.short	0x0006
        /*0012*/ 	.short	0x0030
        /*0014*/ 	.byte	0x00, 0xf0, 0x21, 0x00


	//----- nvinfo : EIATTR_KPARAM_INFO
	.align		4
.L_2895:
        /*0018*/ 	.byte	0x04, 0x17
        /*001a*/ 	.short	(.L_2897 - .L_2896)
.L_2896:
        /*001c*/ 	.word	0x00000000
        /*0020*/ 	.short	0x0005
        /*0022*/ 	.short	0x0028
        /*0024*/ 	.byte	0x00, 0xf0, 0x21, 0x00


	//----- nvinfo : EIATTR_KPARAM_INFO
	.align		4
.L_2897:
        /*0028*/ 	.byte	0x04, 0x17
        /*002a*/ 	.short	(.L_2899 - .L_2898)
.L_2898:
        /*002c*/ 	.word	0x00000000
        /*0030*/ 	.short	0x0004
        /*0032*/ 	.short	0x0020
        /*0034*/ 	.byte	0x00, 0xf0, 0x21, 0x00


	//----- nvinfo : EIATTR_KPARAM_INFO
	.align		4
.L_2899:
        /*0038*/ 	.byte	0x04, 0x17
        /*003a*/ 	.short	(.L_2901 - .L_2900)
.L_2900:
        /*003c*/ 	.word	0x00000000
        /*0040*/ 	.short	0x0003
        /*0042*/ 	.short	0x0018
        /*0044*/ 	.byte	0x00, 0xf5, 0x21, 0x00


	//----- nvinfo : EIATTR_KPARAM_INFO
	.align		4
.L_2901:
        /*0048*/ 	.byte	0x04, 0x17
        /*004a*/ 	.short	(.L_2903 - .L_2902)
.L_2902:
        /*004c*/ 	.word	0x00000000
        /*0050*/ 	.short	0x0002
        /*0052*/ 	.short	0x0010
        /*0054*/ 	.byte	0x00, 0xf5, 0x21, 0x00


	//----- nvinfo : EIATTR_KPARAM_INFO
	.align		4
.L_2903:
        /*0058*/ 	.byte	0x04, 0x17
        /*005a*/ 	.short	(.L_2905 - .L_2904)
.L_2904:
        /*005c*/ 	.word	0x00000000
        /*0060*/ 	.short	0x0001
        /*0062*/ 	.short	0x0008
        /*0064*/ 	.byte	0x00, 0xf5, 0x21, 0x00


	//----- nvinfo : EIATTR_KPARAM_INFO
	.align		4
.L_2905:
        /*0068*/ 	.byte	0x04, 0x17
        /*006a*/ 	.short	(.L_2907 - .L_2906)
.L_2906:
        /*006c*/ 	.word	0x00000000
        /*0070*/ 	.short	0x0000
        /*0072*/ 	.short	0x0000
        /*0074*/ 	.byte	0x00, 0xf5, 0x21, 0x00


	//----- nvinfo : EIATTR_SPARSE_MMA_MASK
	.align		4
.L_2907:
        /*0078*/ 	.byte	0x03, 0x50
        /*007a*/ 	.short	0x0000


	//----- nvinfo : EIATTR_MAXREG_COUNT
	.align		4
        /*007c*/ 	.byte	0x03, 0x1b
        /*007e*/ 	.short	0x00ff


	//----- nvinfo : EIATTR_NUM_BARRIERS
	.align		4
        /*0080*/ 	.byte	0x02, 0x4c
        /*0082*/ 	.byte	0x01
	.zero		1


	//----- nvinfo : EIATTR_MERCURY_ISA_VERSION
	.align		4
        /*0084*/ 	.byte	0x03, 0x5f
        /*0086*/ 	.short	0x0101


	//----- nvinfo : EIATTR_VRC_CTA_INIT_COUNT
	.align		4
        /*0088*/ 	.byte	0x02, 0x4a
	.zero		1
	.zero		1


	//----- nvinfo : EIATTR_EXIT_INSTR_OFFSETS
	.align		4
        /*008c*/ 	.byte	0x04, 0x1c
        /*008e*/ 	.short	(.L_2909 - .L_2908)


	//   ....[0]....
.L_2908:
        /*0090*/ 	.word	0x00007510


	//   ....[1]....
        /*0094*/ 	.word	0x00007660


	//   ....[2]....
        /*0098*/ 	.word	0x00007770


	//----- nvinfo : EIATTR_CRS_STACK_SIZE
	.align		4
.L_2909:
        /*009c*/ 	.byte	0x04, 0x1e
        /*009e*/ 	.short	(.L_2911 - .L_2910)
.L_2910:
        /*00a0*/ 	.word	0x00000000


	//----- nvinfo : EIATTR_CBANK_PARAM_SIZE
	.align		4
.L_2911:
        /*00a4*/ 	.byte	0x03, 0x19
        /*00a6*/ 	.short	0x0038


	//----- nvinfo : EIATTR_PARAM_CBANK
	.align		4
        /*00a8*/ 	.byte	0x04, 0x0a
        /*00aa*/ 	.short	(.L_2913 - .L_2912)
	.align		4
.L_2912:
        /*00ac*/ 	.word	index@(.nv.constant0.contiguous_reducel32_u8)
        /*00b0*/ 	.short	0x0380
        /*00b2*/ 	.short	0x0038


	//----- nvinfo : EIATTR_SW_WAR
	.align		4
.L_2913:
        /*00b4*/ 	.byte	0x04, 0x36
        /*00b6*/ 	.short	(.L_2915 - .L_2914)
.L_2914:
        /*00b8*/ 	.word	0x00000008
.L_2915:


//--------------------- .nv.info.uncontiguous_cumulate_reducel3_u8 --------------------------
	.section	.nv.info.uncontiguous_cumulate_reducel3_u8,"",@"SHT_CUDA_INFO"
	.sectionflags	@""
	.align	4


	//----- nvinfo : EIATTR_CUDA_API_VERSION
	.align		4
        /*0000*/ 	.byte	0x04, 0x37
        /*0002*/ 	.short	(.L_2917 - .L_2916)
.L_2916:
        /*0004*/ 	.word	0x00000082


	//----- nvinfo : EIATTR_KPARAM_INFO
	.align		4
.L_2917:
        /*0008*/ 	.byte	0x04, 0x17
        /*000a*/ 	.short	(.L_2919 - .L_2918)
.L_2918:
        /*000c*/ 	.word	0x00000000
        /*0010*/ 	.short	0x0005
        /*0012*/ 	.short	0x0028
        /*0014*/ 	.byte	0x00, 0xf0, 0x21, 0x00


	//----- nvinfo : EIATTR_KPARAM_INFO
	.align		4
.L_2919:
        /*0018*/ 	.byte	0x04, 0x17
        /*001a*/ 	.short	(.L_2921 - .L_2920)
.L_2920:
        /*001c*/ 	.word	0x00000000
        /*0020*/ 	.short	0x0004
        /*0022*/ 	.short	0x0020
        /*0024*/ 	.byte	0x00, 0xf0, 0x21, 0x00


	//----- nvinfo : EIATTR_KPARAM_INFO
	.align		4
.L_2921:
        /*0028*/ 	.byte	0x04, 0x17
        /*002a*/ 	.short	(.L_2923 - .L_2922)
.L_2922:
        /*002c*/ 	.word	0x00000000
        /*0030*/ 	.short	0x0003
        /*0032*/ 	.short	0x0018
        /*0034*/ 	.byte	0x00, 0xf5, 0x21, 0x00


	//----- nvinfo : EIATTR_KPARAM_INFO
	.align		4
.L_2923:
        /*0038*/ 	.byte	0x04, 0x17
        /*003a*/ 	.short	(.L_2925 - .L_2924)
.L_2924:
        /*003c*/ 	.word	0x00000000
        /*0040*/ 	.short	0x0002
        /*0042*/ 	.short	0x0010
        /*0044*/ 	.byte	0x00, 0xf5, 0x21, 0x00


	//----- nvinfo : EIATTR_KPARAM_INFO
	.align		4
.L_2925:
        /*0048*/ 	.byte	0x04, 0x17
        /*004a*/ 	.short	(.L_2927 - .L_2926)
.L_2926:
        /*004c*/ 	.word	0x00000000
        /*0050*/ 	.short	0x0001
        /*0052*/ 	.short	0x0008
        /*0054*/ 	.byte	0x00, 0xf5, 0x21, 0x00


	//----- nvinfo : EIATTR_KPARAM_INFO
	.align		4
.L_2927:
        /*0058*/ 	.byte	0x04, 0x17
        /*005a*/ 	.short	(.L_2929 - .L_2928)
.L_2928:
        /*005c*/ 	.word	0x00000000
        /*0060*/ 	.short	0x0000
        /*0062*/ 	.short	0x0000
        /*0064*/ 	.byte	0x00, 0xf5, 0x21, 0x00


	//----- nvinfo : EIATTR_SPARSE_MMA_MASK
	.align		4
.L_2929:
        /*0068*/ 	.byte	0x03, 0x50
        /*006a*/ 	.short	0x0000


	//----- nvinfo : EIATTR_MAXREG_COUNT
	.align		4
        /*006c*/ 	.byte	0x03, 0x1b
        /*006e*/ 	.short	0x00ff


	//----- nvinfo : EIATTR_NUM_BARRIERS
	.align		4
        /*0070*/ 	.byte	0x02, 0x4c
        /*0072*/ 	.byte	0x01
	.zero		1


	//----- nvinfo : EIATTR_MERCURY_ISA_VERSION
	.align		4
        /*0074*/ 	.byte	0x03, 0x5f
        /*0076*/ 	.short	0x0101


	//----- nvinfo : EIATTR_INT_WARP_WIDE_INSTR_OFFSETS
	.align		4
        /*0078*/ 	.byte	0x04, 0x31
        /*007a*/ 	.short	(.L_2931 - .L_2930)


	//   ....[0]....
.L_2930:
        /*007c*/ 	.word	0x00006670


	//----- nvinfo : EIATTR_VRC_CTA_INIT_COUNT
	.align		4
.L_2931:
        /*0080*/ 	.byte	0x02, 0x4a
	.zero		1
	.zero		1


	//----- nvinfo : EIATTR_EXIT_INSTR_OFFSETS
	.align		4
        /*0084*/ 	.byte	0x04, 0x1c
        /*0086*/ 	.short	(.L_2933 - .L_2932)


	//   ....[0]....
.L_2932:
        /*0088*/ 	.word	0x00006710


	//   ....[1]....
        /*008c*/ 	.word	0x00006860


	//   ....[2]....
        /*0090*/ 	.word	0x000068e0


	//----- nvinfo : EIATTR_CRS_STACK_SIZE
	.align		4
.L_2933:
        /*0094*/ 	.byte	0x04, 0x1e
        /*0096*/ 	.short	(.L_2935 - .L_2934)
.L_2934:
        /*0098*/ 	.word	0x00000000


	//----- nvinfo : EIATTR_CBANK_PARAM_SIZE
	.align		4
.L_2935:
        /*009c*/ 	.byte	0x03, 0x19
        /*009e*/ 	.short	0x0030


	//----- nvinfo : EIATTR_PARAM_CBANK
	.align		4
        /*00a0*/ 	.byte	0x04, 0x0a
        /*00a2*/ 	.short	(.L_2937 - .L_2936)
	.align		4
.L_2936:
        /*00a4*/ 	.word	index@(.nv.constant0.uncontiguous_cumulate_reducel3_u8)
        /*00a8*/ 	.short	0x0380
        /*00aa*/ 	.short	0x0030


	//----- nvinfo : EIATTR_SW_WAR
	.align		4
.L_2937:
        /*00ac*/ 	.byte	0x04, 0x36
        /*00ae*/ 	.short	(.L_2939 - .L_2938)
.L_2938:
        /*00b0*/ 	.word	0x00000008
.L_2939:


//--------------------- .nv.info.uncontiguous_reducel3_u8 --------------------------
	.section	.nv.info.uncontiguous_reducel3_u8,"",@"SHT_CUDA_INFO"
	.sectionflags	@""
	.align	4


	//----- nvinfo : EIATTR_CUDA_API_VERSION
	.align		4
        /*0000*/ 	.byte	0x04, 0x37
        /*0002*/ 	.short	(.L_2941 - .L_2940)
.L_2940:
        /*0004*/ 	.word	0x00000082


	//----- nvinfo : EIATTR_KPARAM_INFO
	.align		4
.L_2941:
        /*0008*/ 	.byte	0x04, 0x17
        /*000a*/ 	.short	(.L_2943 - .L_2942)
.L_2942:
        /*000c*/ 	.word	0x00000000
        /*0010*/ 	.short	0x0005
        /*0012*/ 	.short	0x0028
        /*0014*/ 	.byte	0x00, 0xf0, 0x21, 0x00


	//----- nvinfo : EIATTR_KPARAM_INFO
	.align		4
.L_2943:
        /*0018*/ 	.byte	0x04, 0x17
        /*001a*/ 	.short	(.L_2945 - .L_2944)
.L_2944:
        /*001c*/ 	.word	0x00000000
        /*0020*/ 	.short	0x0004
        /*0022*/ 	.short	0x0020
        /*0024*/ 	.byte	0x00, 0xf0, 0x21, 0x00


	//----- nvinfo : EIATTR_KPARAM_INFO
	.align		4
.L_2945:
        /*0028*/ 	.byte	0x04, 0x17
        /*002a*/ 	.short	(.L_2947 - .L_2946)
.L_2946:
        /*002c*/ 	.word	0x00000000
        /*0030*/ 	.short	0x0003
        /*0032*/ 	.short	0x0018
        /*0034*/ 	.byte	0x00, 0xf5, 0x21, 0x00


	//----- nvinfo : EIATTR_KPARAM_INFO
	.align		4
.L_2947:
        /*0038*/ 	.byte	0x04, 0x17
        /*003a*/ 	.short	(.L_2949 - .L_2948)
.L_2948:
        /*003c*/ 	.word	0x00000000
        /*0040*/ 	.short	0x0002
        /*0042*/ 	.short	0x0010
        /*0044*/ 	.byte	0x00, 0xf5, 0x21, 0x00


	//----- nvinfo : EIATTR_KPARAM_INFO
	.align		4
.L_2949:
        /*0048*/ 	.byte	0x04, 0x17
        /*004a*/ 	.short	(.L_2951 - .L_2950)
.L_2950:
        /*004c*/ 	.word	0x00000000
        /*0050*/ 	.short	0x0001
        /*0052*/ 	.short	0x0008
        /*0054*/ 	.byte	0x00, 0xf5, 0x21, 0x00


	//----- nvinfo : EIATTR_KPARAM_INFO
	.align		4
.L_2951:
        /*0058*/ 	.byte	0x04, 0x17
        /*005a*/ 	.short	(.L_2953 - .L_2952)
.L_2952:
        /*005c*/ 	.word	0x00000000
        /*0060*/ 	.short	0x0000
        /*0062*/ 	.short	0x0000
        /*0064*/ 	.byte	0x00, 0xf5, 0x21, 0x00


	//----- nvinfo : EIATTR_SPARSE_MMA_MASK
	.align		4
.L_2953:
        /*0068*/ 	.byte	0x03, 0x50
        /*006a*/ 	.short	0x0000


	//----- nvinfo : EIATTR_MAXREG_COUNT
	.align		4
        /*006c*/ 	.byte	0x03, 0x1b
        /*006e*/ 	.short	0x00ff


	//----- nvinfo : EIATTR_NUM_BARRIERS
	.align		4
        /*0070*/ 	.byte	0x02, 0x4c
        /*0072*/ 	.byte	0x01
	.zero		1


	//----- nvinfo : EIATTR_MERCURY_ISA_VERSION
	.align		4
        /*0074*/ 	.byte	0x03, 0x5f
        /*0076*/ 	.short	0x0101


	//----- nvinfo : EIATTR_INT_WARP_WIDE_INSTR_OFFSETS
	.align		4
        /*0078*/ 	.byte	0x04, 0x31
        /*007a*/ 	.short	(.L_2955 - .L_2954)


	//   ....[0]....
.L_2954:
        /*007c*/ 	.word	0x000073b0


	//----- nvinfo : EIATTR_VRC_CTA_INIT_COUNT
	.align		4
.L_2955:
        /*0080*/ 	.byte	0x02, 0x4a
	.zero		1
	.zero		1


	//----- nvinfo : EIATTR_EXIT_INSTR_OFFSETS
	.align		4
        /*0084*/ 	.byte	0x04, 0x1c
        /*0086*/ 	.short	(.L_2957 - .L_2956)


	//   ....[0]....
.L_2956:
        /*0088*/ 	.word	0x00007450


	//   ....[1]....
        /*008c*/ 	.word	0x000075a0


	//   ....[2]....
        /*0090*/ 	.word	0x00007620


	//----- nvinfo : EIATTR_CRS_STACK_SIZE
	.align		4
.L_2957:
        /*0094*/ 	.byte	0x04, 0x1e
        /*0096*/ 	.short	(.L_2959 - .L_2958)
.L_2958:
        /*0098*/ 	.word	0x00000000


	//----- nvinfo : EIATTR_CBANK_PARAM_SIZE
	.align		4
.L_2959:
        /*009c*/ 	.byte	0x03, 0x19
        /*009e*/ 	.short	0x0030


	//----- nvinfo : EIATTR_PARAM_CBANK
	.align		4
        /*00a0*/ 	.byte	0x04, 0x0a
        /*00a2*/ 	.short	(.L_2961 - .L_2960)
	.align		4
.L_2960:
        /*00a4*/ 	.word	index@(.nv.constant0.uncontiguous_reducel3_u8)
        /*00a8*/ 	.short	0x0380
        /*00aa*/ 	.short	0x0030


	//----- nvinfo : EIATTR_SW_WAR
	.align		4
.L_2961:
        /*00ac*/ 	.byte	0x04, 0x36
        /*00ae*/ 	.short	(.L_2963 - .L_2962)
.L_2962:
        /*00b0*/ 	.word	0x00000008
.L_2963:


//--------------------- .nv.info.contiguous_cumulate_reducel3_u8 --------------------------
	.section	.nv.info.contiguous_cumulate_reducel3_u8,"",@"SHT_CUDA_INFO"
	.sectionflags	@""
	.align	4


	//----- nvinfo : EIATTR_CUDA_API_VERSION
	.align		4
        /*0000*/ 	.byte	0x04, 0x37
        /*0002*/ 	.short	(.L_2965 - .L_2964)
.L_2964:
        /*0004*/ 	.word	0x00000082


	//----- nvinfo : EIATTR_KPARAM_INFO
	.align		4
.L_2965:
        /*0008*/ 	.byte	0x04, 0x17
        /*000a*/ 	.short	(.L_2967 - .L_2966)
.L_2966:
        /*000c*/ 	.word	0x00000000
        /*0010*/ 	.short	0x0002
        /*0012*/ 	.short	0x0010
        /*0014*/ 	.byte	0x00, 0xf0, 0x21, 0x00


	//----- nvinfo : EIATTR_KPARAM_INFO
	.align		4
.L_2967:
        /*0018*/ 	.byte	0x04, 0x17
        /*001a*/ 	.short	(.L_2969 - .L_2968)
.L_2968:
        /*001c*/ 	.word	0x00000000
        /*0020*/ 	.short	0x0001
        /*0022*/ 	.short	0x0008
        /*0024*/ 	.byte	0x00, 0xf5, 0x21, 0x00


	//----- nvinfo : EIATTR_KPARAM_INFO
	.align		4
.L_2969:
        /*0028*/ 	.byte	0x04, 0x17
        /*002a*/ 	.short	(.L_2971 - .L_2970)
.L_2970:
        /*002c*/ 	.word	0x00000000
        /*0030*/ 	.short	0x0000
        /*0032*/ 	.short	0x0000
        /*0034*/ 	.byte	0x00, 0xf5, 0x21, 0x00


	//----- nvinfo : EIATTR_SPARSE_MMA_MASK
	.align		4
.L_2971:
        /*0038*/ 	.byte	0x03, 0x50
        /*003a*/ 	.short	0x0000


	//----- nvinfo : EIATTR_MAXREG_COUNT
	.align		4
        /*003c*/ 	.byte	0x03, 0x1b
        /*003e*/ 	.short	0x00ff


	//----- nvinfo : EIATTR_NUM_BARRIERS
	.align		4
        /*0040*/ 	.byte	0x02, 0x4c
        /*0042*/ 	.byte	0x01
	.zero		1


	//----- nvinfo : EIATTR_MERCURY_ISA_VERSION
	.align		4
        /*0044*/ 	.byte	0x03, 0x5f
        /*0046*/ 	.short	0x0101


	//----- nvinfo : EIATTR_INT_WARP_WIDE_INSTR_OFFSETS
	.align		4
        /*0048*/ 	.byte	0x04, 0x31
        /*004a*/ 	.short	(.L_2973 - .L_2972)


	//   ....[0]....
.L_2972:
        /*004c*/ 	.word	0x000002d0


	//----- nvinfo : EIATTR_VRC_CTA_INIT_COUNT
	.align		4
.L_2973:
        /*0050*/ 	.byte	0x02, 0x4a
	.zero		1
	.zero		1


	//----- nvinfo : EIATTR_EXIT_INSTR_OFFSETS
	.align		4
        /*0054*/ 	.byte	0x04, 0x1c
        /*0056*/ 	.short	(.L_2975 - .L_2974)


	//   ....[0]....
.L_2974:
        /*0058*/ 	.word	0x00000370


	//   ....[1]....
        /*005c*/ 	.word	0x000004c0


	//   ....[2]....
        /*0060*/ 	.word	0x00000540


	//----- nvinfo : EIATTR_CRS_STACK_SIZE
	.align		4
.L_2975:
        /*0064*/ 	.byte	0x04, 0x1e
        /*0066*/ 	.short	(.L_2977 - .L_2976)
.L_2976:
        /*0068*/ 	.word	0x00000000


	//----- nvinfo : EIATTR_CBANK_PARAM_SIZE
	.align		4
.L_2977:
        /*006c*/ 	.byte	0x03, 0x19
        /*006e*/ 	.short	0x0018


	//----- nvinfo : EIATTR_PARAM_CBANK
	.align		4
        /*0070*/ 	.byte	0x04, 0x0a
        /*0072*/ 	.short	(.L_2979 - .L_2978)
	.align		4
.L_2978:
        /*0074*/ 	.word	index@(.nv.constant0.contiguous_cumulate_reducel3_u8)
        /*0078*/ 	.short	0x0380
        /*007a*/ 	.short	0x0018


	//----- nvinfo : EIATTR_SW_WAR
	.align		4
.L_2979:
        /*007c*/ 	.byte	0x04, 0x36
        /*007e*/ 	.short	(.L_2981 - .L_2980)
.L_2980:
        /*0080*/ 	.word	0x00000008
.L_2981:


//--------------------- .nv.info.contiguous_reducel3_u8 --------------------------
	.section	.nv.info.contiguous_reducel3_u8,"",@"SHT_CUDA_INFO"
	.sectionflags	@""
	.align	4


	//----- nvinfo : EIATTR_CUDA_API_VERSION
	.align		4
        /*0000*/ 	.byte	0x04, 0x37
        /*0002*/ 	.short	(.L_2983 - .L_2982)
.L_2982:
        /*0004*/ 	.word	0x00000082


	//----- nvinfo : EIATTR_KPARAM_INFO
	.align		4
.L_2983:
        /*0008*/ 	.byte	0x04, 0x17
        /*000a*/ 	.short	(.L_2985 - .L_2984)
.L_2984:
        /*000c*/ 	.word	0x00000000
        /*0010*/ 	.short	0x0002
        /*0012*/ 	.short	0x0010
        /*0014*/ 	.byte	0x00, 0xf0, 0x21, 0x00


	//----- nvinfo : EIATTR_KPARAM_INFO
	.align		4
.L_2985:
        /*0018*/ 	.byte	0x04, 0x17
        /*001a*/ 	.short	(.L_2987 - .L_2986)
.L_2986:
        /*001c*/ 	.word	0x00000000
        /*0020*/ 	.short	0x0001
        /*0022*/ 	.short	0x0008
        /*0024*/ 	.byte	0x00, 0xf5, 0x21, 0x00


	//----- nvinfo : EIATTR_KPARAM_INFO
	.align		4
.L_2987:
        /*0028*/ 	.byte	0x04, 0x17
        /*002a*/ 	.short	(.L_2989 - .L_2988)
.L_2988:
        /*002c*/ 	.word	0x00000000
        /*0030*/ 	.short	0x0000
        /*0032*/ 	.short	0x0000
        /*0034*/ 	.byte	0x00, 0xf5, 0x21, 0x00


	//----- nvinfo : EIATTR_SPARSE_MMA_MASK
	.align		4
.L_2989:
        /*0038*/ 	.byte	0x03, 0x50
        /*003a*/ 	.short	0x0000


	//----- nvinfo : EIATTR_MAXREG_COUNT
	.align		4
        /*003c*/ 	.byte	0x03, 0x1b
        /*003e*/ 	.short	0x00ff


	//----- nvinfo : EIATTR_NUM_BARRIERS
	.align		4
        /*0040*/ 	.byte	0x02, 0x4c
        /*0042*/ 	.byte	0x01
	.zero		1


	//----- nvinfo : EIATTR_MERCURY_ISA_VERSION
	.align		4
        /*0044*/ 	.byte	0x03, 0x5f
        /*0046*/ 	.short	0x0101


	//----- nvinfo : EIATTR_INT_WARP_WIDE_INSTR_OFFSETS
	.align		4
        /*0048*/ 	.byte	0x04, 0x31
        /*004a*/ 	.short	(.L_2991 - .L_2990)


	//   ....[0]....
.L_2990:
        /*004c*/ 	.word	0x00001020


	//----- nvinfo : EIATTR_VRC_CTA_INIT_COUNT
	.align		4
.L_2991:
        /*0050*/ 	.byte	0x02, 0x4a
	.zero		1
	.zero		1


	//----- nvinfo : EIATTR_EXIT_INSTR_OFFSETS
	.align		4
        /*0054*/ 	.byte	0x04, 0x1c
        /*0056*/ 	.short	(.L_2993 - .L_2992)


	//   ....[0]....
.L_2992:
        /*0058*/ 	.word	0x000010c0


	//   ....[1]....
        /*005c*/ 	.word	0x00001210


	//   ....[2]....
        /*0060*/ 	.word	0x00001290


	//----- nvinfo : EIATTR_CRS_STACK_SIZE
	.align		4
.L_2993:
        /*0064*/ 	.byte	0x04, 0x1e
        /*0066*/ 	.short	(.L_2995 - .L_2994)
.L_2994:
        /*0068*/ 	.word	0x00000000


	//----- nvinfo : EIATTR_CBANK_PARAM_SIZE
	.align		4
.L_2995:
        /*006c*/ 	.byte	0x03, 0x19
        /*006e*/ 	.short	0x0018


	//----- nvinfo : EIATTR_PARAM_CBANK
	.align		4
        /*0070*/ 	.byte	0x04, 0x0a
        /*0072*/ 	.short	(.L_2997 - .L_2996)
	.align		4
.L_2996:
        /*0074*/ 	.word	index@(.nv.constant0.contiguous_reducel3_u8)
        /*0078*/ 	.short	0x0380
        /*007a*/ 	.short	0x0018


	//----- nvinfo : EIATTR_SW_WAR
	.align		4
.L_2997:
        /*007c*/ 	.byte	0x04, 0x36
        /*007e*/ 	.short	(.L_2999 - .L_2998)
.L_2998:
        /*0080*/ 	.word	0x00000008
.L_2999:


//--------------------- .nv.info.contiguous_reducel333_i64 --------------------------
	.section	.nv.info.contiguous_reducel333_i64,"",@"SHT_CUDA_INFO"
	.sectionflags	@""
	.align	4


	//----- nvinfo : EIATTR_CUDA_API_VERSION
	.align		4
        /*0000*/ 	.byte	0x04, 0x37
        /*0002*/ 	.short	(.L_3001 - .L_3000)
.L_3000:
        /*0004*/ 	.word	0x00000082


	//----- nvinfo : EIATTR_KPARAM_INFO
	.align		4
.L_3001:
        /*0008*/ 	.byte	0x04, 0x17
        /*000a*/ 	.short	(.L_3003 - .L_3002)
.L_3002:
        /*000c*/ 	.word	0x00000000
        /*0010*/ 	.short	0x0004
        /*0012*/ 	.short	0x0020
        /*0014*/ 	.byte	0x00, 0xf0, 0x21, 0x00


	//----- nvinfo : EIATTR_KPARAM_INFO
	.align		4
.L_3003:
        /*0018*/ 	.byte	0x04, 0x17
        /*001a*/ 	.short	(.L_3005 - .L_3004)
.L_3004:
        /*001c*/ 	.word	0x00000000
        /*0020*/ 	.short	0x0003
        /*0022*/ 	.short	0x0018
        /*0024*/ 	.byte	0x00, 0xf0, 0x21, 0x00


	//----- nvinfo : EIATTR_KPARAM_INFO
	.align		4
.L_3005:
        /*0028*/ 	.byte	0x04, 0x17
        /*002a*/ 	.short	(.L_3007 - .L_3006)
.L_3006:
        /*002c*/ 	.word	0x00000000
        /*0030*/ 	.short	0x0002
        /*0032*/ 	.short	0x0010
        /*0034*/ 	.byte	0x00, 0xf0, 0x21, 0x00


	//----- nvinfo : EIATTR_KPARAM_INFO
	.align		4
.L_3007:
        /*0038*/ 	.byte	0x04, 0x17
        /*003a*/ 	.short	(.L_3009 - .L_3008)
.L_3008:
        /*003c*/ 	.word	0x00000000
        /*0040*/ 	.short	0x0001
        /*0042*/ 	.short	0x0008
        /*0044*/ 	.byte	0x00, 0xf5, 0x21, 0x00


	//----- nvinfo : EIATTR_KPARAM_INFO
	.align		4
.L_3009:
        /*0048*/ 	.byte	0x04, 0x17
        /*004a*/ 	.short	(.L_3011 - .L_3010)
.L_3010:
        /*004c*/ 	.word	0x00000000
        /*0050*/ 	.short	0x0000
        /*0052*/ 	.short	0x0000
        /*0054*/ 	.byte	0x00, 0xf5, 0x21, 0x00


	//----- nvinfo : EIATTR_SPARSE_MMA_MASK
	.align		4
.L_3011:
        /*0058*/ 	.byte	0x03, 0x50
        /*005a*/ 	.short	0x0000


	//----- nvinfo : EIATTR_MAXREG_COUNT
	.align		4
        /*005c*/ 	.byte	0x03, 0x1b
        /*005e*/ 	.short	0x00ff


	//----- nvinfo : EIATTR_NUM_BARRIERS
	.align		4
        /*0060*/ 	.byte	0x02, 0x4c
        /*0062*/ 	.byte	0x01
	.zero		1


	//----- nvinfo : EIATTR_MERCURY_ISA_VERSION
	.align		4
        /*0064*/ 	.byte	0x03, 0x5f
        /*0066*/ 	.short	0x0101


	//----- nvinfo : EIATTR_VRC_CTA_INIT_COUNT
	.align		4
        /*0068*/ 	.byte	0x02, 0x4a
	.zero		1
	.zero		1


	//----- nvinfo : EIATTR_EXIT_INSTR_OFFSETS
	.align		4
        /*006c*/ 	.byte	0x04, 0x1c
        /*006e*/ 	.short	(.L_3013 - .L_3012)


	//   ....[0]....
.L_3012:
        /*0070*/ 	.word	0x00000150


	//   ....[1]....
        /*0074*/ 	.word	0x000001f0


	//   ....[2]....
        /*0078*/ 	.word	0x00000820


	//----- nvinfo : EIATTR_CBANK_PARAM_SIZE
	.align		4
.L_3013:
        /*007c*/ 	.byte	0x03, 0x19
        /*007e*/ 	.short	0x0028


	//----- nvinfo : EIATTR_PARAM_CBANK
	.align		4
        /*0080*/ 	.byte	0x04, 0x0a
        /*0082*/ 	.short	(.L_3015 - .L_3014)
	.align		4
.L_3014:
        /*0084*/ 	.word	index@(.nv.constant0.contiguous_reducel333_i64)
        /*0088*/ 	.short	0x0380
        /*008a*/ 	.short	0x0028


	//----- nvinfo : EIATTR_SW_WAR
	.align		4
.L_3015:
        /*008c*/ 	.byte	0x04, 0x36
        /*008e*/ 	.short	(.L_3017 - .L_3016)
.L_3016:
        /*0090*/ 	.word	0x00000008
.L_3017:


//--------------------- .nv.info.contiguous_reducel33_i64 --------------------------
	.section	.nv.info.contiguous_reducel33_i64,"",@"SHT_CUDA_INFO"
	.sectionflags	@""
	.align	4


	//----- nvinfo : EIATTR_CUDA_API_VERSION
	.align		4
        /*0000*/ 	.byte	0x04, 0x37
        /*0002*/ 	.short	(.L_3019 - .L_3018)
.L_3018:
        /*0004*/ 	.word	0x00000082


	//----- nvinfo : EIATTR_KPARAM_INFO
	.align		4
.L_3019:
        /*0008*/ 	.byte	0x04, 0x17
        /*000a*/ 	.short	(.L_3021 - .L_3020)
.L_3020:
        /*000c*/ 	.word	0x00000000
        /*0010*/ 	.short	0x0006
        /*0012*/ 	.short	0x0030
        /*0014*/ 	.byte	0x00, 0xf0, 0x21, 0x00


	//----- nvinfo : EIATTR_KPARAM_INFO
	.align		4
.L_3021:
        /*0018*/ 	.byte	0x04, 0x17
        /*001a*/ 	.short	(.L_3023 - .L_3022)
.L_3022:
        /*001c*/ 	.word	0x00000000
        /*0020*/ 	.short	0x0005
        /*0022*/ 	.short	0x0028
        /*0024*/ 	.byte	0x00, 0xf0, 0x21, 0x00


	//----- nvinfo : EIATTR_KPARAM_INFO
	.align		4
.L_3023:
        /*0028*/ 	.byte	0x04, 0x17
        /*002a*/ 	.short	(.L_3025 - .L_3024)
.L_3024:
        /*002c*/ 	.word	0x00000000
        /*0030*/ 	.short	0x0004
        /*0032*/ 	.short	0x0020
        /*0034*/ 	.byte	0x00, 0xf0, 0x21, 0x00


	//----- nvinfo : EIATTR_KPARAM_INFO
	.align		4
.L_3025:
        /*0038*/ 	.byte	0x04, 0x17
        /*003a*/ 	.short	(.L_3027 - .L_3026)
.L_3026:
        /*003c*/ 	.word	0x00000000
        /*0040*/ 	.short	0x0003
        /*0042*/ 	.short	0x0018
        /*0044*/ 	.byte	0x00, 0xf5, 0x21, 0x00


	//----- nvinfo : EIATTR_KPARAM_INFO
	.align		4
.L_3027:
        /*0048*/ 	.byte	0x04, 0x17
        /*004a*/ 	.short	(.L_3029 - .L_3028)
.L_3028:
        /*004c*/ 	.word	0x00000000
        /*0050*/ 	.short	0x0002
        /*0052*/ 	.short	0x0010
        /*0054*/ 	.byte	0x00, 0xf5, 0x21, 0x00


	//----- nvinfo : EIATTR_KPARAM_INFO
	.align		4
.L_3029:
        /*0058*/ 	.byte	0x04, 0x17
        /*005a*/ 	.short	(.L_3031 - .L_3030)
.L_3030:
        /*005c*/ 	.word	0x00000000
        /*0060*/ 	.short	0x0001
        /*0062*/ 	.short	0x0008
        /*0064*/ 	.byte	0x00, 0xf5, 0x21, 0x00


	//----- nvinfo : EIATTR_KPARAM_INFO
	.align		4
.L_3031:
        /*0068*/ 	.byte	0x04, 0x17
        /*006a*/ 	.short	(.L_3033 - .L_3032)
.L_3032:
        /*006c*/ 	.word	0x00000000
        /*0070*/ 	.short	0x0000
        /*0072*/ 	.short	0x0000
        /*0074*/ 	.byte	0x00, 0xf5, 0x21, 0x00


	//----- nvinfo : EIATTR_SPARSE_MMA_MASK
	.align		4
.L_3033:
        /*0078*/ 	.byte	0x03, 0x50
        /*007a*/ 	.short	0x0000


	//----- nvinfo : EIATTR_MAXREG_COUNT
	.align		4
        /*007c*/ 	.byte	0x03, 0x1b
        /*007e*/ 	.short	0x00ff


	//----- nvinfo : EIATTR_NUM_BARRIERS
	.align		4
        /*0080*/ 	.byte	0x02, 0x4c
        /*0082*/ 	.byte	0x01
	.zero		1


	//----- nvinfo : EIATTR_MERCURY_ISA_VERSION
	.align		4
        /*0084*/ 	.byte	0x03, 0x5f
        /*0086*/ 	.short	0x0101


	//----- nvinfo : EIATTR_VRC_CTA_INIT_COUNT
	.align		4
        /*0088*/ 	.byte	0x02, 0x4a
	.zero		1
	.zero		1


	//----- nvinfo : EIATTR_EXIT_INSTR_OFFSETS
	.align		4
        /*008c*/ 	.byte	0x04, 0x1c
        /*008e*/ 	.short	(.L_3035 - .L_3034)


	//   ....[0]....
.L_3034:
        /*0090*/ 	.word	0x00000150


	//   ....[1]....
        /*0094*/ 	.word	0x00003330


	//   ....[2]....
        /*0098*/ 	.word	0x000039d0


	//----- nvinfo : EIATTR_CRS_STACK_SIZE
	.align		4
.L_3035:
        /*009c*/ 	.byte	0x04, 0x1e
        /*009e*/ 	.short	(.L_3037 - .L_3036)
.L_3036:
        /*00a0*/ 	.word	0x00000000


	//----- nvinfo : EIATTR_CBANK_PARAM_SIZE
	.align		4
.L_3037:
        /*00a4*/ 	.byte	0x03, 0x19
        /*00a6*/ 	.short	0x0038


	//----- nvinfo : EIATTR_PARAM_CBANK
	.align		4
        /*00a8*/ 	.byte	0x04, 0x0a
        /*00aa*/ 	.short	(.L_3039 - .L_3038)
	.align		4
.L_3038:
        /*00ac*/ 	.word	index@(.nv.constant0.contiguous_reducel33_i64)
        /*00b0*/ 	.short	0x0380
        /*00b2*/ 	.short	0x0038


	//----- nvinfo : EIATTR_SW_WAR
	.align		4
.L_3039:
        /*00b4*/ 	.byte	0x04, 0x36
        /*00b6*/ 	.short	(.L_3041 - .L_3040)
.L_3040:
        /*00b8*/ 	.word	0x00000008
.L_3041:


//--------------------- .nv.info.contiguous_reducel322_i64 --------------------------
	.section	.nv.info.contiguous_reducel322_i64,"",@"SHT_CUDA_INFO"
	.sectionflags	@""
	.align	4


	//----- nvinfo : EIATTR_CUDA_API_VERSION
	.align		4
        /*0000*/ 	.byte	0x04, 0x37
        /*0002*/ 	.short	(.L_3043 - .L_3042)
.L_3042:
        /*0004*/ 	.word	0x00000082


	//----- nvinfo : EIATTR_KPARAM_INFO
	.align		4
.L_3043:
        /*0008*/ 	.byte	0x04, 0x17
        /*000a*/ 	.short	(.L_3045 - .L_3044)
.L_3044:
        /*000c*/ 	.word	0x00000000
        /*0010*/ 	.short	0x0003
        /*0012*/ 	.short	0x0018
        /*0014*/ 	.byte	0x00, 0xf0, 0x21, 0x00


	//----- nvinfo : EIATTR_KPARAM_INFO
	.align		4
.L_3045:
        /*0018*/ 	.byte	0x04, 0x17
        /*001a*/ 	.short	(.L_3047 - .L_3046)
.L_3046:
        /*001c*/ 	.word	0x00000000
        /*0020*/ 	.short	0x0002
        /*0022*/ 	.short	0x0010
        /*0024*/ 	.byte	0x00, 0xf0, 0x21, 0x00


	//----- nvinfo : EIATTR_KPARAM_INFO
	.align		4
.L_3047:
        /*0028*/ 	.byte	0x04, 0x17
        /*002a*/ 	.short	(.L_3049 - .L_3048)
.L_3048:
        /*002c*/ 	.word	0x00000000
        /*0030*/ 	.short	0x0001
        /*0032*/ 	.short	0x0008
        /*0034*/ 	.byte	0x00, 0xf5, 0x21, 0x00


	//----- nvinfo : EIATTR_KPARAM_INFO
	.align		4
.L_3049:
        /*0038*/ 	.byte	0x04, 0x17
        /*003a*/ 	.short	(.L_3051 - .L_3050)
.L_3050:
        /*003c*/ 	.word	0x00000000
        /*0040*/ 	.short	0x0000
        /*0042*/ 	.short	0x0000
        /*0044*/ 	.byte	0x00, 0xf5, 0x21, 0x00


	//----- nvinfo : EIATTR_SPARSE_MMA_MASK
	.align		4
.L_3051:
        /*0048*/ 	.byte	0x03, 0x50
        /*004a*/ 	.short	0x0000


	//----- nvinfo : EIATTR_MAXREG_COUNT
	.align		4
        /*004c*/ 	.byte	0x03, 0x1b
        /*004e*/ 	.short	0x00ff


	//----- nvinfo : EIATTR_NUM_BARRIERS
	.align		4
        /*0050*/ 	.byte	0x02, 0x4c
        /*0052*/ 	.byte	0x01
	.zero		1


	//----- nvinfo : EIATTR_MERCURY_ISA_VERSION
	.align		4
        /*0054*/ 	.byte	0x03, 0x5f
        /*0056*/ 	.short	0x0101


	//----- nvinfo : EIATTR_VRC_CTA_INIT_COUNT
	.align		4
        /*0058*/ 	.byte	0x02, 0x4a
	.zero		1
	.zero		1


	//----- nvinfo : EIATTR_EXIT_INSTR_OFFSETS
	.align		4
        /*005c*/ 	.byte	0x04, 0x1c
        /*005e*/ 	.short	(.L_3053 - .L_3052)


	//   ....[0]....
.L_3052:
        /*0060*/ 	.word	0x00000430


	//   ....[1]....
        /*0064*/ 	.word	0x000005d0


	//   ....[2]....
        /*0068*/ 	.word	0x000006e0


	//----- nvinfo : EIATTR_CRS_STACK_SIZE
	.align		4
.L_3053:
        /*006c*/ 	.byte	0x04, 0x1e
        /*006e*/ 	.short	(.L_3055 - .L_3054)
.L_3054:
        /*0070*/ 	.word	0x00000000


	//----- nvinfo : EIATTR_CBANK_PARAM_SIZE
	.align		4
.L_3055:
        /*0074*/ 	.byte	0x03, 0x19
        /*0076*/ 	.short	0x0020


	//----- nvinfo : EIATTR_PARAM_CBANK
	.align		4
        /*0078*/ 	.byte	0x04, 0x0a
        /*007a*/ 	.short	(.L_3057 - .L_3056)
	.align		4
.L_3056:
        /*007c*/ 	.word	index@(.nv.constant0.contiguous_reducel322_i64)
        /*0080*/ 	.short	0x0380
        /*0082*/ 	.short	0x0020


	//----- nvinfo : EIATTR_SW_WAR
	.align		4
.L_3057:
        /*0084*/ 	.byte	0x04, 0x36
        /*0086*/ 	.short	(.L_3059 - .L_3058)
.L_3058:
        /*0088*/ 	.word	0x00000008
.L_3059:


//--------------------- .nv.info.contiguous_reducel32_i64 --------------------------
	.section	.nv.info.contiguous_reducel32_i64,"",@"SHT_CUDA_INFO"
	.sectionflags	@""
	.align	4


	//----- nvinfo : EIATTR_CUDA_API_VERSION
	.align		4
        /*0000*/ 	.byte	0x04, 0x37
        /*0002*/ 	.short	(.L_3061 - .L_3060)
.L_3060:
        /*0004*/ 	.word	0x00000082


	//----- nvinfo : EIATTR_KPARAM_INFO
	.align		4
.L_3061:
        /*0008*/ 	.byte	0x04, 0x17
        /*000a*/ 	.short	(.L_3063 - .L_3062)
.L_3062:
        /*000c*/ 	.word	0x00000000
        /*0010*/ 	.short	0x0006
        /*0012*/ 	.short	0x0030
        /*0014*/ 	.byte	0x00, 0xf0, 0x21, 0x00


	//----- nvinfo : EIATTR_KPARAM_INFO
	.align		4
.L_3063:
        /*0018*/ 	.byte	0x04, 0x17
        /*001a*/ 	.short	(.L_3065 - .L_3064)
.L_3064:
        /*001c*/ 	.word	0x00000000
        /*0020*/ 	.short	0x0005
        /*0022*/ 	.short	0x0028
        /*0024*/ 	.byte	0x00, 0xf0, 0x21, 0x00


	//----- nvinfo : EIATTR_KPARAM_INFO
	.align		4
.L_3065:
        /*0028*/ 	.byte	0x04, 0x17
        /*002a*/ 	.short	(.L_3067 - .L_3066)
.L_3066:
        /*002c*/ 	.word	0x00000000
        /*0030*/ 	.short	0x0004
        /*0032*/ 	.short	0x0020
        /*0034*/ 	.byte	0x00, 0xf0, 0x21, 0x00


	//----- nvinfo : EIATTR_KPARAM_INFO
	.align		4
.L_3067:
        /*0038*/ 	.byte	0x04, 0x17
        /*003a*/ 	.short	(.L_3069 - .L_3068)
.L_3068:
        /*003c*/ 	.word	0x00000000
        /*0040*/ 	.short	0x0003
        /*0042*/ 	.short	0x0018
        /*0044*/ 	.byte	0x00, 0xf5, 0x21, 0x00


	//----- nvinfo : EIATTR_KPARAM_INFO
	.align		4
.L_3069:
        /*0048*/ 	.byte	0x04, 0x17
        /*004a*/ 	.short	(.L_3071 - .L_3070)
.L_3070:
        /*004c*/ 	.word	0x00000000
        /*0050*/ 	.short	0x0002
        /*0052*/ 	.short	0x0010
        /*0054*/ 	.byte	0x00, 0xf5, 0x21, 0x00


	//----- nvinfo : EIATTR_KPARAM_INFO
	.align		4
.L_3071:
        /*0058*/ 	.byte	0x04, 0x17
        /*005a*/ 	.short	(.L_3073 - .L_3072)
.L_3072:
        /*005c*/ 	.word	0x00000000
        /*0060*/ 	.short	0x0001
        /*0062*/ 	.short	0x0008
        /*0064*/ 	.byte	0x00, 0xf5, 0x21, 0x00


	//----- nvinfo : EIATTR_KPARAM_INFO
	.align		4
.L_3073:
        /*0068*/ 	.byte	0x04, 0x17
        /*006a*/ 	.short	(.L_3075 - .L_3074)
.L_3074:
        /*006c*/ 	.word	0x00000000
        /*0070*/ 	.short	0x0000
        /*0072*/ 	.short	0x0000
        /*0074*/ 	.byte	0x00, 0xf5, 0x21, 0x00


	//----- nvinfo : EIATTR_SPARSE_MMA_MASK
	.align		4
.L_3075:
        /*0078*/ 	.byte	0x03, 0x50
        /*007a*/ 	.short	0x0000


	//----- nvinfo : EIATTR_MAXREG_COUNT
	.align		4
        /*007c*/ 	.byte	0x03, 0x1b
        /*007e*/ 	.short	0x00ff


	//----- nvinfo : EIATTR_NUM_BARRIERS
	.align		4
        /*0080*/ 	.byte	0x02, 0x4c
        /*0082*/ 	.byte	0x01
	.zero		1


	//----- nvinfo : EIATTR_MERCURY_ISA_VERSION
	.align		4
        /*0084*/ 	.byte	0x03, 0x5f
        /*0086*/ 	.short	0x0101


	//----- nvinfo : EIATTR_VRC_CTA_INIT_COUNT
	.align		4
        /*0088*/ 	.byte	0x02, 0x4a
	.zero		1
	.zero		1


	//----- nvinfo : EIATTR_EXIT_INSTR_OFFSETS
	.align		4
        /*008c*/ 	.byte	0x04, 0x1c
        /*008e*/ 	.short	(.L_3077 - .L_3076)


	//   ....[0]....
.L_3076:
        /*0090*/ 	.word	0x00006e00


	//   ....[1]....
        /*0094*/ 	.word	0x00006fa0


	//   ....[2]....
        /*0098*/ 	.word	0x000070a0


	//----- nvinfo : EIATTR_CRS_STACK_SIZE
	.align		4
.L_3077:
        /*009c*/ 	.byte	0x04, 0x1e
        /*009e*/ 	.short	(.L_3079 - .L_3078)
.L_3078:
        /*00a0*/ 	.word	0x00000000


	//----- nvinfo : EIATTR_CBANK_PARAM_SIZE
	.align		4
.L_3079:
        /*00a4*/ 	.byte	0x03, 0x19
        /*00a6*/ 	.short	0x0038


	//----- nvinfo : EIATTR_PARAM_CBANK
	.align		4
        /*00a8*/ 	.byte	0x04, 0x0a
        /*00aa*/ 	.short	(.L_3081 - .L_3080)
	.align		4
.L_3080:
        /*00ac*/ 	.word	index@(.nv.constant0.contiguous_reducel32_i64)
        /*00b0*/ 	.short	0x0380
        /*00b2*/ 	.short	0x0038


	//----- nvinfo : EIATTR_SW_WAR
	.align		4
.L_3081:
        /*00b4*/ 	.byte	0x04, 0x36
        /*00b6*/ 	.short	(.L_3083 - .L_3082)
.L_3082:
        /*00b8*/ 	.word	0x00000008
.L_3083:


//--------------------- .nv.info.uncontiguous_cumulate_reducel3_i64 --------------------------
	.section	.nv.info.uncontiguous_cumulate_reducel3_i64,"",@"SHT_CUDA_INFO"
	.sectionflags	@""
	.align	4


	//----- nvinfo : EIATTR_CUDA_API_VERSION
	.align		4
        /*0000*/ 	.byte	0x04, 0x37
        /*0002*/ 	.short	(.L_3085 - .L_3084)
.L_3084:
        /*0004*/ 	.word	0x00000082


	//----- nvinfo : EIATTR_KPARAM_INFO
	.align		4
.L_3085:
        /*0008*/ 	.byte	0x04, 0x17
        /*000a*/ 	.short	(.L_3087 - .L_3086)
.L_3086:
        /*000c*/ 	.word	0x00000000
        /*0010*/ 	.short	0x0005
        /*0012*/ 	.short	0x0028
        /*0014*/ 	.byte	0x00, 0xf0, 0x21, 0x00


	//----- nvinfo : EIATTR_KPARAM_INFO
	.align		4
.L_3087:
        /*0018*/ 	.byte	0x04, 0x17
        /*001a*/ 	.short	(.L_3089 - .L_3088)
.L_3088:
        /*001c*/ 	.word	0x00000000
        /*0020*/ 	.short	0x0004
        /*0022*/ 	.short	0x0020
        /*0024*/ 	.byte	0x00, 0xf0, 0x21, 0x00


	//----- nvinfo : EIATTR_KPARAM_INFO
	.align		4
.L_3089:
        /*0028*/ 	.byte	0x04, 0x17
        /*002a*/ 	.short	(.L_3091 - .L_3090)
.L_3090:
        /*002c*/ 	.word	0x00000000
        /*0030*/ 	.short	0x0003
        /*0032*/ 	.short	0x0018
        /*0034*/ 	.byte	0x00, 0xf5, 0x21, 0x00


	//----- nvinfo : EIATTR_KPARAM_INFO
	.align		4
.L_3091:
        /*0038*/ 	.byte	0x04, 0x17
        /*003a*/ 	.short	(.L_3093 - .L_3092)
.L_3092:
        /*003c*/ 	.word	0x00000000
        /*0040*/ 	.short	0x0002
        /*0042*/ 	.short	0x0010
        /*0044*/ 	.byte	0x00, 0xf5, 0x21, 0x00


	//----- nvinfo : EIATTR_KPARAM_INFO
	.align		4
.L_3093:
        /*0048*/ 	.byte	0x04, 0x17
        /*004a*/ 	.short	(.L_3095 - .L_3094)
.L_3094:
        /*004c*/ 	.word	0x00000000
        /*0050*/ 	.short	0x0001
        /*0052*/ 	.short	0x0008
        /*0054*/ 	.byte	0x00, 0xf5, 0x21, 0x00


	//----- nvinfo : EIATTR_KPARAM_INFO
	.align		4
.L_3095:
        /*0058*/ 	.byte	0x04, 0x17
        /*005a*/ 	.short	(.L_3097 - .L_3096)
.L_3096:
        /*005c*/ 	.word	0x00000000
        /*0060*/ 	.short	0x0000
        /*0062*/ 	.short	0x0000
        /*0064*/ 	.byte	0x00, 0xf5, 0x21, 0x00


	//----- nvinfo : EIATTR_SPARSE_MMA_MASK
	.align		4
.L_3097:
        /*0068*/ 	.byte	0x03, 0x50
        /*006a*/ 	.short	0x0000


	//----- nvinfo : EIATTR_MAXREG_COUNT
	.align		4
        /*006c*/ 	.byte	0x03, 0x1b
        /*006e*/ 	.short	0x00ff


	//----- nvinfo : EIATTR_NUM_BARRIERS
	.align		4
        /*0070*/ 	.byte	0x02, 0x4c
        /*0072*/ 	.byte	0x01
	.zero		1


	//----- nvinfo : EIATTR_MERCURY_ISA_VERSION
	.align		4
        /*0074*/ 	.byte	0x03, 0x5f
        /*0076*/ 	.short	0x0101


	//----- nvinfo : EIATTR_VRC_CTA_INIT_COUNT
	.align		4
        /*0078*/ 	.byte	0x02, 0x4a
	.zero		1
	.zero		1


	//----- nvinfo : EIATTR_EXIT_INSTR_OFFSETS
	.align		4
        /*007c*/ 	.byte	0x04, 0x1c
        /*007e*/ 	.short	(.L_3099 - .L_3098)


	//   ....[0]....
.L_3098:
        /*0080*/ 	.word	0x00006a40


	//   ....[1]....
        /*0084*/ 	.word	0x00006be0


	//   ....[2]....
        /*0088*/ 	.word	0x00006c60


	//----- nvinfo : EIATTR_CRS_STACK_SIZE
	.align		4
.L_3099:
        /*008c*/ 	.byte	0x04, 0x1e
        /*008e*/ 	.short	(.L_3101 - .L_3100)
.L_3100:
        /*0090*/ 	.word	0x00000000


	//----- nvinfo : EIATTR_CBANK_PARAM_SIZE
	.align		4
.L_3101:
        /*0094*/ 	.byte	0x03, 0x19
        /*0096*/ 	.short	0x0030


	//----- nvinfo : EIATTR_PARAM_CBANK
	.align		4
        /*0098*/ 	.byte	0x04, 0x0a
        /*009a*/ 	.short	(.L_3103 - .L_3102)
	.align		4
.L_3102:
        /*009c*/ 	.word	index@(.nv.constant0.uncontiguous_cumulate_reducel3_i64)
        /*00a0*/ 	.short	0x0380
        /*00a2*/ 	.short	0x0030


	//----- nvinfo : EIATTR_SW_WAR
	.align		4
.L_3103:
        /*00a4*/ 	.byte	0x04, 0x36
        /*00a6*/ 	.short	(.L_3105 - .L_3104)
.L_3104:
        /*00a8*/ 	.word	0x00000008
.L_3105:


//--------------------- .nv.info.uncontiguous_reducel3_i64 --------------------------
	.section	.nv.info.uncontiguous_reducel3_i64,"",@"SHT_CUDA_INFO"
	.sectionflags	@""
	.align	4


	//----- nvinfo : EIATTR_CUDA_API_VERSION
	.align		4
        /*0000*/ 	.byte	0x04, 0x37
        /*0002*/ 	.short	(.L_3107 - .L_3106)
.L_3106:
        /*0004*/ 	.word	0x00000082


	//----- nvinfo : EIATTR_KPARAM_INFO
	.align		4
.L_3107:
        /*0008*/ 	.byte	0x04, 0x17
        /*000a*/ 	.short	(.L_3109 - .L_3108)
.L_3108:
        /*000c*/ 	.word	0x00000000
        /*0010*/ 	.short	0x0005
        /*0012*/ 	.short	0x0028
        /*0014*/ 	.byte	0x00, 0xf0, 0x21, 0x00


	//----- nvinfo : EIATTR_KPARAM_INFO
	.align		4
.L_3109:
        /*0018*/ 	.byte	0x04, 0x17
        /*001a*/ 	.short	(.L_3111 - .L_3110)
.L_3110:
        /*001c*/ 	.word	0x00000000
        /*0020*/ 	.short	0x0004
        /*0022*/ 	.short	0x0020
        /*0024*/ 	.byte	0x00, 0xf0, 0x21, 0x00


	//----- nvinfo : EIATTR_KPARAM_INFO
	.align		4
.L_3111:
        /*0028*/ 	.byte	0x04, 0x17
        /*002a*/ 	.short	(.L_3113 - .L_3112)
.L_3112:
        /*002c*/ 	.word	0x00000000
        /*0030*/ 	.short	0x0003
        /*0032*/ 	.short	0x0018
        /*0034*/ 	.byte	0x00, 0xf5, 0x21, 0x00


	//----- nvinfo : EIATTR_KPARAM_INFO
	.align		4
.L_3113:
        /*0038*/ 	.byte	0x04, 0x17
        /*003a*/ 	.short	(.L_3115 - .L_3114)
.L_3114:
        /*003c*/ 	.word	0x00000000
        /*0040*/ 	.short	0x0002
        /*0042*/ 	.short	0x0010
        /*0044*/ 	.byte	0x00, 0xf5, 0x21, 0x00


	//----- nvinfo : EIATTR_KPARAM_INFO
	.align		4
.L_3115:
        /*0048*/ 	.byte	0x04, 0x17
        /*004a*/ 	.short	(.L_3117 - .L_3116)
.L_3116:
        /*004c*/ 	.word	0x00000000
        /*0050*/ 	.short	0x0001
        /*0052*/ 	.short	0x0008
        /*0054*/ 	.byte	0x00, 0xf5, 0x21, 0x00


	//----- nvinfo : EIATTR_KPARAM_INFO
	.align		4
.L_3117:
        /*0058*/ 	.byte	0x04, 0x17
        /*005a*/ 	.short	(.L_3119 - .L_3118)
.L_3118:
        /*005c*/ 	.word	0x00000000
        /*0060*/ 	.short	0x0000
        /*0062*/ 	.short	0x0000
        /*0064*/ 	.byte	0x00, 0xf5, 0x21, 0x00


	//----- nvinfo : EIATTR_SPARSE_MMA_MASK
	.align		4
.L_3119:
        /*0068*/ 	.byte	0x03, 0x50
        /*006a*/ 	.short	0x0000


	//----- nvinfo : EIATTR_MAXREG_COUNT
	.align		4
        /*006c*/ 	.byte	0x03, 0x1b
        /*006e*/ 	.short	0x00ff


	//----- nvinfo : EIATTR_NUM_BARRIERS
	.align		4
        /*0070*/ 	.byte	0x02, 0x4c
        /*0072*/ 	.byte	0x01
	.zero		1


	//----- nvinfo : EIATTR_MERCURY_ISA_VERSION
	.align		4
        /*0074*/ 	.byte	0x03, 0x5f
        /*0076*/ 	.short	0x0101


	//----- nvinfo : EIATTR_VRC_CTA_INIT_COUNT
	.align		4
        /*0078*/ 	.byte	0x02, 0x4a
	.zero		1
	.zero		1


	//----- nvinfo : EIATTR_EXIT_INSTR_OFFSETS
	.align		4
        /*007c*/ 	.byte	0x04, 0x1c
        /*007e*/ 	.short	(.L_3121 - .L_3120)


	//   ....[0]....
.L_3120:
        /*0080*/ 	.word	0x00007080


	//   ....[1]....
        /*0084*/ 	.word	0x00007220


	//   ....[2]....
        /*0088*/ 	.word	0x000072a0


	//----- nvinfo : EIATTR_CRS_STACK_SIZE
	.align		4
.L_3121:
        /*008c*/ 	.byte	0x04, 0x1e
        /*008e*/ 	.short	(.L_3123 - .L_3122)
.L_3122:
        /*0090*/ 	.word	0x00000000


	//----- nvinfo : EIATTR_CBANK_PARAM_SIZE
	.align		4
.L_3123:
        /*0094*/ 	.byte	0x03, 0x19
        /*0096*/ 	.short	0x0030


	//----- nvinfo : EIATTR_PARAM_CBANK
	.align		4
        /*0098*/ 	.byte	0x04, 0x0a
        /*009a*/ 	.short	(.L_3125 - .L_3124)
	.align		4
.L_3124:
        /*009c*/ 	.word	index@(.nv.constant0.uncontiguous_reducel3_i64)
        /*00a0*/ 	.short	0x0380
        /*00a2*/ 	.short	0x0030


	//----- nvinfo : EIATTR_SW_WAR
	.align		4
.L_3125:
        /*00a4*/ 	.byte	0x04, 0x36
        /*00a6*/ 	.short	(.L_3127 - .L_3126)
.L_3126:
        /*00a8*/ 	.word	0x00000008
.L_3127:


//--------------------- .nv.info.contiguous_cumulate_reducel3_i64 --------------------------
	.section	.nv.info.contiguous_cumulate_reducel3_i64,"",@"SHT_CUDA_INFO"
	.sectionflags	@""
	.align	4


	//----- nvinfo : EIATTR_CUDA_API_VERSION
	.align		4
        /*0000*/ 	.byte	0x04, 0x37
        /*0002*/ 	.short	(.L_3129 - .L_3128)
.L_3128:
        /*0004*/ 	.word	0x00000082


	//----- nvinfo : EIATTR_KPARAM_INFO
	.align		4
.L_3129:
        /*0008*/ 	.byte	0x04, 0x17
        /*000a*/ 	.short	(.L_3131 - .L_3130)
.L_3130:
        /*000c*/ 	.word	0x00000000
        /*0010*/ 	.short	0x0002
        /*0012*/ 	.short	0x0010
        /*0014*/ 	.byte	0x00, 0xf0, 0x21, 0x00


	//----- nvinfo : EIATTR_KPARAM_INFO
	.align		4
.L_3131:
        /*0018*/ 	.byte	0x04, 0x17
        /*001a*/ 	.short	(.L_3133 - .L_3132)
.L_3132:
        /*001c*/ 	.word	0x00000000
        /*0020*/ 	.short	0x0001
        /*0022*/ 	.short	0x0008
        /*0024*/ 	.byte	0x00, 0xf5, 0x21, 0x00


	//----- nvinfo : EIATTR_KPARAM_INFO
	.align		4
.L_3133:
        /*0028*/ 	.byte	0x04, 0x17
        /*002a*/ 	.short	(.L_3135 - .L_3134)
.L_3134:
        /*002c*/ 	.word	0x00000000
        /*0030*/ 	.short	0x0000
        /*0032*/ 	.short	0x0000
        /*0034*/ 	.byte	0x00, 0xf5, 0x21, 0x00


	//----- nvinfo : EIATTR_SPARSE_MMA_MASK
	.align		4
.L_3135:
        /*0038*/ 	.byte	0x03, 0x50
        /*003a*/ 	.short	0x0000


	//----- nvinfo : EIATTR_MAXREG_COUNT
	.align		4
        /*003c*/ 	.byte	0x03, 0x1b
        /*003e*/ 	.short	0x00ff


	//----- nvinfo : EIATTR_NUM_BARRIERS
	.align		4
        /*0040*/ 	.byte	0x02, 0x4c
        /*0042*/ 	.byte	0x01
	.zero		1


	//----- nvinfo : EIATTR_MERCURY_ISA_VERSION
	.align		4
        /*0044*/ 	.byte	0x03, 0x5f
        /*0046*/ 	.short	0x0101


	//----- nvinfo : EIATTR_VRC_CTA_INIT_COUNT
	.align		4
        /*0048*/ 	.byte	0x02, 0x4a
	.zero		1
	.zero		1


	//----- nvinfo : EIATTR_EXIT_INSTR_OFFSETS
	.align		4
        /*004c*/ 	.byte	0x04, 0x1c
        /*004e*/ 	.short	(.L_3137 - .L_3136)


	//   ....[0]....
.L_3136:
        /*0050*/ 	.word	0x00000370


	//   ....[1]....
        /*0054*/ 	.word	0x00000510


	//   ....[2]....
        /*0058*/ 	.word	0x00000590


	//----- nvinfo : EIATTR_CRS_STACK_SIZE
	.align		4
.L_3137:
        /*005c*/ 	.byte	0x04, 0x1e
        /*005e*/ 	.short	(.L_3139 - .L_3138)
.L_3138:
        /*0060*/ 	.word	0x00000000


	//----- nvinfo : EIATTR_CBANK_PARAM_SIZE
	.align		4
.L_3139:
        /*0064*/ 	.byte	0x03, 0x19
        /*0066*/ 	.short	0x0018


	//----- nvinfo : EIATTR_PARAM_CBANK
	.align		4
        /*0068*/ 	.byte	0x04, 0x0a
        /*006a*/ 	.short	(.L_3141 - .L_3140)
	.align		4
.L_3140:
        /*006c*/ 	.word	index@(.nv.constant0.contiguous_cumulate_reducel3_i64)
        /*0070*/ 	.short	0x0380
        /*0072*/ 	.short	0x0018


	//----- nvinfo : EIATTR_SW_WAR
	.align		4
.L_3141:
        /*0074*/ 	.byte	0x04, 0x36
        /*0076*/ 	.short	(.L_3143 - .L_3142)
.L_3142:
        /*0078*/ 	.word	0x00000008
.L_3143:


//--------------------- .nv.info.contiguous_reducel3_i64 --------------------------
	.section	.nv.info.contiguous_reducel3_i64,"",@"SHT_CUDA_INFO"
	.sectionflags	@""
	.align	4


	//----- nvinfo : EIATTR_CUDA_API_VERSION
	.align		4
        /*0000*/ 	.byte	0x04, 0x37
        /*0002*/ 	.short	(.L_3145 - .L_3144)
.L_3144:
        /*0004*/ 	.word	0x00000082


	//----- nvinfo : EIATTR_KPARAM_INFO
	.align		4
.L_3145:
        /*0008*/ 	.byte	0x04, 0x17
        /*000a*/ 	.short	(.L_3147 - .L_3146)
.L_3146:
        /*000c*/ 	.word	0x00000000
        /*0010*/ 	.short	0x0002
        /*0012*/ 	.short	0x0010
        /*0014*/ 	.byte	0x00, 0xf0, 0x21, 0x00


	//----- nvinfo : EIATTR_KPARAM_INFO
	.align		4
.L_3147:
        /*0018*/ 	.byte	0x04, 0x17
        /*001a*/ 	.short	(.L_3149 - .L_3148)
.L_3148:
        /*001c*/ 	.word	0x00000000
        /*0020*/ 	.short	0x0001
        /*0022*/ 	.short	0x0008
        /*0024*/ 	.byte	0x00, 0xf5, 0x21, 0x00


	//----- nvinfo : EIATTR_KPARAM_INFO
	.align		4
.L_3149:
        /*0028*/ 	.byte	0x04, 0x17
        /*002a*/ 	.short	(.L_3151 - .L_3150)
.L_3150:
        /*002c*/ 	.word	0x00000000
        /*0030*/ 	.short	0x0000
        /*0032*/ 	.short	0x0000
        /*0034*/ 	.byte	0x00, 0xf5, 0x21, 0x00


	//----- nvinfo : EIATTR_SPARSE_MMA_MASK
	.align		4
.L_3151:
        /*0038*/ 	.byte	0x03, 0x50
        /*003a*/ 	.short	0x0000


	//----- nvinfo : EIATTR_MAXREG_COUNT
	.align		4
        /*003c*/ 	.byte	0x03, 0x1b
        /*003e*/ 	.short	0x00ff


	//----- nvinfo : EIATTR_NUM_BARRIERS
	.align		4
        /*0040*/ 	.byte	0x02, 0x4c
        /*0042*/ 	.byte	0x01
	.zero		1


	//----- nvinfo : EIATTR_MERCURY_ISA_VERSION
	.align		4
        /*0044*/ 	.byte	0x03, 0x5f
        /*0046*/ 	.short	0x0101


	//----- nvinfo : EIATTR_VRC_CTA_INIT_COUNT
	.align		4
        /*0048*/ 	.byte	0x02, 0x4a
	.zero		1
	.zero		1


	//----- nvinfo : EIATTR_EXIT_INSTR_OFFSETS
	.align		4
        /*004c*/ 	.byte	0x04, 0x1c
        /*004e*/ 	.short	(.L_3153 - .L_3152)


	//   ....[0]....
.L_3152:
        /*0050*/ 	.word	0x00000990


	//   ....[1]....
        /*0054*/ 	.word	0x00000b30


	//   ....[2]....
        /*0058*/ 	.word	0x00000bb0


	//----- nvinfo : EIATTR_CRS_STACK_SIZE
	.align		4
.L_3153:
        /*005c*/ 	.byte	0x04, 0x1e
        /*005e*/ 	.short	(.L_3155 - .L_3154)
.L_3154:
        /*0060*/ 	.word	0x00000000


	//----- nvinfo : EIATTR_CBANK_PARAM_SIZE
	.align		4
.L_3155:
        /*0064*/ 	.byte	0x03, 0x19
        /*0066*/ 	.short	0x0018


	//----- nvinfo : EIATTR_PARAM_CBANK
	.align		4
        /*0068*/ 	.byte	0x04, 0x0a
        /*006a*/ 	.short	(.L_3157 - .L_3156)
	.align		4
.L_3156:
        /*006c*/ 	.word	index@(.nv.constant0.contiguous_reducel3_i64)
        /*0070*/ 	.short	0x0380
        /*0072*/ 	.short	0x0018


	//----- nvinfo : EIATTR_SW_WAR
	.align		4
.L_3157:
        /*0074*/ 	.byte	0x04, 0x36
        /*0076*/ 	.short	(.L_3159 - .L_3158)
.L_3158:
        /*0078*/ 	.word	0x00000008
.L_3159:


//--------------------- .nv.info.contiguous_reducel333_i32 --------------------------
	.section	.nv.info.contiguous_reducel333_i32,"",@"SHT_CUDA_INFO"
	.sectionflags	@""
	.align	4


	//----- nvinfo : EIATTR_CUDA_API_VERSION
	.align		4
        /*0000*/ 	.byte	0x04, 0x37
        /*0002*/ 	.short	(.L_3161 - .L_3160)
.L_3160:
        /*0004*/ 	.word	0x00000082


	//----- nvinfo : EIATTR_KPARAM_INFO
	.align		4
.L_3161:
        /*0008*/ 	.byte	0x04, 0x17
        /*000a*/ 	.short	(.L_3163 - .L_3162)
.L_3162:
        /*000c*/ 	.word	0x00000000
        /*0010*/ 	.short	0x0004
        /*0012*/ 	.short	0x0020
        /*0014*/ 	.byte	0x00, 0xf0, 0x21, 0x00


	//----- nvinfo : EIATTR_KPARAM_INFO
	.align		4
.L_3163:
        /*0018*/ 	.byte	0x04, 0x17
        /*001a*/ 	.short	(.L_3165 - .L_3164)
.L_3164:
        /*001c*/ 	.word	0x00000000
        /*0020*/ 	.short	0x0003
        /*0022*/ 	.short	0x0018
        /*0024*/ 	.byte	0x00, 0xf0, 0x21, 0x00


	//----- nvinfo : EIATTR_KPARAM_INFO
	.align		4
.L_3165:
        /*0028*/ 	.byte	0x04, 0x17
        /*002a*/ 	.short	(.L_3167 - .L_3166)
.L_3166:
        /*002c*/ 	.word	0x00000000
        /*0030*/ 	.short	0x0002
        /*0032*/ 	.short	0x0010
        /*0034*/ 	.byte	0x00, 0xf0, 0x21, 0x00


	//----- nvinfo : EIATTR_KPARAM_INFO
	.align		4
.L_3167:
        /*0038*/ 	.byte	0x04, 0x17
        /*003a*/ 	.short	(.L_3169 - .L_3168)
.L_3168:
        /*003c*/ 	.word	0x00000000
        /*0040*/ 	.short	0x0001
        /*0042*/ 	.short	0x0008
        /*0044*/ 	.byte	0x00, 0xf5, 0x21, 0x00


	//----- nvinfo : EIATTR_KPARAM_INFO
	.align		4
.L_3169:
        /*0048*/ 	.byte	0x04, 0x17
        /*004a*/ 	.short	(.L_3171 - .L_3170)
.L_3170:
        /*004c*/ 	.word	0x00000000
        /*0050*/ 	.short	0x0000
        /*0052*/ 	.short	0x0000
        /*0054*/ 	.byte	0x00, 0xf5, 0x21, 0x00


	//----- nvinfo : EIATTR_SPARSE_MMA_MASK
	.align		4
.L_3171:
        /*0058*/ 	.byte	0x03, 0x50
        /*005a*/ 	.short	0x0000


	//----- nvinfo : EIATTR_MAXREG_COUNT
	.align		4
        /*005c*/ 	.byte	0x03, 0x1b
        /*005e*/ 	.short	0x00ff


	//----- nvinfo : EIATTR_NUM_BARRIERS
	.align		4
        /*0060*/ 	.byte	0x02, 0x4c
        /*0062*/ 	.byte	0x01
	.zero		1


	//----- nvinfo : EIATTR_MERCURY_ISA_VERSION
	.align		4
        /*0064*/ 	.byte	0x03, 0x5f
        /*0066*/ 	.short	0x0101


	//----- nvinfo : EIATTR_VRC_CTA_INIT_COUNT
	.align		4
        /*0068*/ 	.byte	0x02, 0x4a
	.zero		1
	.zero		1


	//----- nvinfo : EIATTR_EXIT_INSTR_OFFSETS
	.align		4
        /*006c*/ 	.byte	0x04, 0x1c
        /*006e*/ 	.short	(.L_3173 - .L_3172)


	//   ....[0]....
.L_3172:
        /*0070*/ 	.word	0x00000150


	//   ....[1]....
        /*0074*/ 	.word	0x000001f0


	//   ....[2]....
        /*0078*/ 	.word	0x00000820


	//----- nvinfo : EIATTR_CBANK_PARAM_SIZE
	.align		4
.L_3173:
        /*007c*/ 	.byte	0x03, 0x19
        /*007e*/ 	.short	0x0028


	//----- nvinfo : EIATTR_PARAM_CBANK
	.align		4
        /*0080*/ 	.byte	0x04, 0x0a
        /*0082*/ 	.short	(.L_3175 - .L_3174)
	.align		4
.L_3174:
        /*0084*/ 	.word	index@(.nv.constant0.contiguous_reducel333_i32)
        /*0088*/ 	.short	0x0380
        /*008a*/ 	.short	0x0028


	//----- nvinfo : EIATTR_SW_WAR
	.align		4
.L_3175:
        /*008c*/ 	.byte	0x04, 0x36
        /*008e*/ 	.short	(.L_3177 - .L_3176)
.L_3176:
        /*0090*/ 	.word	0x00000008
.L_3177:


//--------------------- .nv.info.contiguous_reducel33_i32 --------------------------
	.section	.nv.info.contiguous_reducel33_i32,"",@"SHT_CUDA_INFO"
	.sectionflags	@""
	.align	4


	//----- nvinfo : EIATTR_CUDA_API_VERSION
	.align		4
        /*0000*/ 	.byte	0x04, 0x37
        /*0002*/ 	.short	(.L_3179 - .L_3178)
.L_3178:
        /*0004*/ 	.word	0x00000082


	//----- nvinfo : EIATTR_KPARAM_INFO
	.align		4
.L_3179:
        /*0008*/ 	.byte	0x04, 0x17
        /*000a*/ 	.short	(.L_3181 - .L_3180)
.L_3180:
        /*000c*/ 	.word	0x00000000
        /*0010*/ 	.short	0x0006
        /*0012*/ 	.short	0x0030
        /*0014*/ 	.byte	0x00, 0xf0, 0x21, 0x00


	//----- nvinfo : EIATTR_KPARAM_INFO
	.align		4
.L_3181:
        /*0018*/ 	.byte	0x04, 0x17
        /*001a*/ 	.short	(.L_3183 - .L_3182)
.L_3182:
        /*001c*/ 	.word	0x00000000
        /*0020*/ 	.short	0x0005
        /*0022*/ 	.short	0x0028
        /*0024*/ 	.byte	0x00, 0xf0, 0x21, 0x00


	//----- nvinfo : EIATTR_KPARAM_INFO
	.align		4
.L_3183:
        /*0028*/ 	.byte	0x04, 0x17
        /*002a*/ 	.short	(.L_3185 - .L_3184)
.L_3184:
        /*002c*/ 	.word	0x00000000
        /*0030*/ 	.short	0x0004
        /*0032*/ 	.short	0x0020
        /*0034*/ 	.byte	0x00, 0xf0, 0x21, 0x00


	//----- nvinfo : EIATTR_KPARAM_INFO
	.align		4
.L_3185:
        /*0038*/ 	.byte	0x04, 0x17
        /*003a*/ 	.short	(.L_3187 - .L_3186)
.L_3186:
        /*003c*/ 	.word	0x00000000
        /*0040*/ 	.short	0x0003
        /*0042*/ 	.short	0x0018
        /*0044*/ 	.byte	0x00, 0xf5, 0x21, 0x00


	//----- nvinfo : EIATTR_KPARAM_INFO
	.align		4
.L_3187:
        /*0048*/ 	.byte	0x04, 0x17
        /*004a*/ 	.short	(.L_3189 - .L_3188)
.L_3188:
        /*004c*/ 	.word	0x00000000
        /*0050*/ 	.short	0x0002
        /*0052*/ 	.short	0x0010
        /*0054*/ 	.byte	0x00, 0xf5, 0x21, 0x00


	//----- nvinfo : EIATTR_KPARAM_INFO
	.align		4
.L_3189:
        /*0058*/ 	.byte	0x04, 0x17
        /*005a*/ 	.short	(.L_3191 - .L_3190)
.L_3190:
        /*005c*/ 	.word	0x00000000
        /*0060*/ 	.short	0x0001
        /*0062*/ 	.short	0x0008
        /*0064*/ 	.byte	0x00, 0xf5, 0x21, 0x00


	//----- nvinfo : EIATTR_KPARAM_INFO
	.align		4
.L_3191:
        /*0068*/ 	.byte	0x04, 0x17
        /*006a*/ 	.short	(.L_3193 - .L_3192)
.L_3192:
        /*006c*/ 	.word	0x00000000
        /*0070*/ 	.short	0x0000
        /*0072*/ 	.short	0x0000
        /*0074*/ 	.byte	0x00, 0xf5, 0x21, 0x00


	//----- nvinfo : EIATTR_SPARSE_MMA_MASK
	.align		4
.L_3193:
        /*0078*/ 	.byte	0x03, 0x50
        /*007a*/ 	.short	0x0000


	//----- nvinfo : EIATTR_MAXREG_COUNT
	.align		4
        /*007c*/ 	.byte	0x03, 0x1b
        /*007e*/ 	.short	0x00ff


	//----- nvinfo : EIATTR_NUM_BARRIERS
	.align		4
        /*0080*/ 	.byte	0x02, 0x4c
        /*0082*/ 	.byte	0x01
	.zero		1


	//----- nvinfo : EIATTR_MERCURY_ISA_VERSION
	.align		4
        /*0084*/ 	.byte	0x03, 0x5f
        /*0086*/ 	.short	0x0101


	//----- nvinfo : EIATTR_VRC_CTA_INIT_COUNT
	.align		4
        /*0088*/ 	.byte	0x02, 0x4a
	.zero		1
	.zero		1


	//----- nvinfo : EIATTR_EXIT_INSTR_OFFSETS
	.align		4
        /*008c*/ 	.byte	0x04, 0x1c
        /*008e*/ 	.short	(.L_3195 - .L_3194)


	//   ....[0]....
.L_3194:
        /*0090*/ 	.word	0x00000150


	//   ....[1]....
        /*0094*/ 	.word	0x000035a0


	//   ....[2]....
        /*0098*/ 	.word	0x00003c40


	//----- nvinfo : EIATTR_CRS_STACK_SIZE
	.align		4
.L_3195:
        /*009c*/ 	.byte	0x04, 0x1e
        /*009e*/ 	.short	(.L_3197 - .L_3196)
.L_3196:
        /*00a0*/ 	.word	0x00000000


	//----- nvinfo : EIATTR_CBANK_PARAM_SIZE
	.align		4
.L_3197:
        /*00a4*/ 	.byte	0x03, 0x19
        /*00a6*/ 	.short	0x0038


	//----- nvinfo : EIATTR_PARAM_CBANK
	.align		4
        /*00a8*/ 	.byte	0x04, 0x0a
        /*00aa*/ 	.short	(.L_3199 - .L_3198)
	.align		4
.L_3198:
        /*00ac*/ 	.word	index@(.nv.constant0.contiguous_reducel33_i32)
        /*00b0*/ 	.short	0x0380
        /*00b2*/ 	.short	0x0038


	//----- nvinfo : EIATTR_SW_WAR
	.align		4
.L_3199:
        /*00b4*/ 	.byte	0x04, 0x36
        /*00b6*/ 	.short	(.L_3201 - .L_3200)
.L_3200:
        /*00b8*/ 	.word	0x00000008
.L_3201:


//--------------------- .nv.info.contiguous_reducel322_i32 --------------------------
	.section	.nv.info.contiguous_reducel322_i32,"",@"SHT_CUDA_INFO"
	.sectionflags	@""
	.align	4


	//----- nvinfo : EIATTR_CUDA_API_VERSION
	.align		4
        /*0000*/ 	.byte	0x04, 0x37
        /*0002*/ 	.short	(.L_3203 - .L_3202)
.L_3202:
        /*0004*/ 	.word	0x00000082


	//----- nvinfo : EIATTR_KPARAM_INFO
	.align		4
.L_3203:
        /*0008*/ 	.byte	0x04, 0x17
        /*000a*/ 	.short	(.L_3205 - .L_3204)
.L_3204:
        /*000c*/ 	.word	0x00000000
        /*0010*/ 	.short	0x0003
        /*0012*/ 	.short	0x0018
        /*0014*/ 	.byte	0x00, 0xf0, 0x21, 0x00


	//----- nvinfo : EIATTR_KPARAM_INFO
	.align		4
.L_3205:
        /*0018*/ 	.byte	0x04, 0x17
        /*001a*/ 	.short	(.L_3207 - .L_3206)
.L_3206:
        /*001c*/ 	.word	0x00000000
        /*0020*/ 	.short	0x0002
        /*0022*/ 	.short	0x0010
        /*0024*/ 	.byte	0x00, 0xf0, 0x21, 0x00


	//----- nvinfo : EIATTR_KPARAM_INFO
	.align		4
.L_3207:
        /*0028*/ 	.byte	0x04, 0x17
        /*002a*/ 	.short	(.L_3209 - .L_3208)
.L_3208:
        /*002c*/ 	.word	0x00000000
        /*0030*/ 	.short	0x0001
        /*0032*/ 	.short	0x0008
        /*0034*/ 	.byte	0x00, 0xf5, 0x21, 0x00


	//----- nvinfo : EIATTR_KPARAM_INFO
	.align		4
.L_3209:
        /*0038*/ 	.byte	0x04, 0x17
        /*003a*/ 	.short	(.L_3211 - .L_3210)
.L_3210:
        /*003c*/ 	.word	0x00000000
        /*0040*/ 	.short	0x0000
        /*0042*/ 	.short	0x0000
        /*0044*/ 	.byte	0x00, 0xf5, 0x21, 0x00


	//----- nvinfo : EIATTR_SPARSE_MMA_MASK
	.align		4
.L_3211:
        /*0048*/ 	.byte	0x03, 0x50
        /*004a*/ 	.short	0x0000


	//----- nvinfo : EIATTR_MAXREG_COUNT
	.align		4
        /*004c*/ 	.byte	0x03, 0x1b
        /*004e*/ 	.short	0x00ff


	//----- nvinfo : EIATTR_NUM_BARRIERS
	.align		4
        /*0050*/ 	.byte	0x02, 0x4c
        /*0052*/ 	.byte	0x01
	.zero		1


	//----- nvinfo : EIATTR_MERCURY_ISA_VERSION
	.align		4
        /*0054*/ 	.byte	0x03, 0x5f
        /*0056*/ 	.short	0x0101


	//----- nvinfo : EIATTR_VRC_CTA_INIT_COUNT
	.align		4
        /*0058*/ 	.byte	0x02, 0x4a
	.zero		1
	.zero		1


	//----- nvinfo : EIATTR_EXIT_INSTR_OFFSETS
	.align		4
        /*005c*/ 	.byte	0x04, 0x1c
        /*005e*/ 	.short	(.L_3213 - .L_3212)


	//   ....[0]....
.L_3212:
        /*0060*/ 	.word	0x00000420


	//   ....[1]....
        /*0064*/ 	.word	0x000005c0


	//   ....[2]....
        /*0068*/ 	.word	0x000006d0


	//----- nvinfo : EIATTR_CRS_STACK_SIZE
	.align		4
.L_3213:
        /*006c*/ 	.byte	0x04, 0x1e
        /*006e*/ 	.short	(.L_3215 - .L_3214)
.L_3214:
        /*0070*/ 	.word	0x00000000


	//----- nvinfo : EIATTR_CBANK_PARAM_SIZE
	.align		4
.L_3215:
        /*0074*/ 	.byte	0x03, 0x19
        /*0076*/ 	.short	0x0020


	//----- nvinfo : EIATTR_PARAM_CBANK
	.align		4
        /*0078*/ 	.byte	0x04, 0x0a
        /*007a*/ 	.short	(.L_3217 - .L_3216)
	.align		4
.L_3216:
        /*007c*/ 	.word	index@(.nv.constant0.contiguous_reducel322_i32)
        /*0080*/ 	.short	0x0380
        /*0082*/ 	.short	0x0020


	//----- nvinfo : EIATTR_SW_WAR
	.align		4
.L_3217:
        /*0084*/ 	.byte	0x04, 0x36
        /*0086*/ 	.short	(.L_3219 - .L_3218)
.L_3218:
        /*0088*/ 	.word	0x00000008
.L_3219:


//--------------------- .nv.info.contiguous_reducel32_i32 --------------------------
	.section	.nv.info.contiguous_reducel32_i32,"",@"SHT_CUDA_INFO"
	.sectionflags	@""
	.align	4


	//----- nvinfo : EIATTR_CUDA_API_VERSION
	.align		4
        /*0000*/ 	.byte	0x04, 0x37
        /*0002*/ 	.short	(.L_3221 - .L_3220)
.L_3220:
        /*0004*/ 	.word	0x00000082


	//----- nvinfo : EIATTR_KPARAM_INFO
	.align		4
.L_3221:
        /*0008*/ 	.byte	0x04, 0x17
        /*000a*/ 	.short	(.L_3223 - .L_3222)
.L_3222:
        /*000c*/ 	.word	0x00000000
        /*0010*/ 	.short	0x0006
        /*0012*/ 	.short	0x0030
        /*0014*/ 	.byte	0x00, 0xf0, 0x21, 0x00


	//----- nvinfo : EIATTR_KPARAM_INFO
	.align		4
.L_3223:
        /*0018*/ 	.byte	0x04, 0x17
        /*001a*/ 	.short	(.L_3225 - .L_3224)
.L_3224:
        /*001c*/ 	.word	0x00000000
        /*0020*/ 	.short	0x0005
        /*0022*/ 	.short	0x0028
        /*0024*/ 	.byte	0x00, 0xf0, 0x21, 0x00


	//----- nvinfo : EIATTR_KPARAM_INFO
	.align		4
.L_3225:
        /*0028*/ 	.byte	0x04, 0x17
        /*002a*/ 	.short	(.L_3227 - .L_3226)
.L_3226:
        /*002c*/ 	.word	0x00000000
        /*0030*/ 	.short	0x0004
        /*0032*/ 	.short	0x0020
        /*0034*/ 	.byte	0x00, 0xf0, 0x21, 0x00


	//----- nvinfo : EIATTR_KPARAM_INFO
	.align		4
.L_3227:
        /*0038*/ 	.byte	0x04, 0x17
        /*003a*/ 	.short	(.L_3229 - .L_3228)
.L_3228:
        /*003c*/ 	.word	0x00000000
        /*0040*/ 	.short	0x0003
        /*0042*/ 	.short	0x0018
        /*0044*/ 	.byte	0x00, 0xf5, 0x21, 0x00


	//----- nvinfo : EIATTR_KPARAM_INFO
	.align		4
.L_3229:
        /*0048*/ 	.byte	0x04, 0x17
        /*004a*/ 	.short	(.L_3231 - .L_3230)
.L_3230:
        /*004c*/ 	.word	0x00000000
        /*0050*/ 	.short	0x0002
        /*0052*/ 	.short	0x0010
        /*0054*/ 	.byte	0x00, 0xf5, 0x21, 0x00


	//----- nvinfo : EIATTR_KPARAM_INFO
	.align		4
.L_3231:
        /*0058*/ 	.byte	0x04, 0x17
        /*005a*/ 	.short	(.L_3233 - .L_3232)
.L_3232:
        /*005c*/ 	.word	0x00000000
        /*0060*/ 	.short	0x0001
        /*0062*/ 	.short	0x0008
        /*0064*/ 	.byte	0x00, 0xf5, 0x21, 0x00


	//----- nvinfo : EIATTR_KPARAM_INFO
	.align		4
.L_3233:
        /*0068*/ 	.byte	0x04, 0x17
        /*006a*/ 	.short	(.L_3235 - .L_3234)
.L_3234:
        /*006c*/ 	.word	0x00000000
        /*0070*/ 	.short	0x0000
        /*0072*/ 	.short	0x0000
        /*0074*/ 	.byte	0x00, 0xf5, 0x21, 0x00


	//----- nvinfo : EIATTR_SPARSE_MMA_MASK
	.align		4
.L_3235:
        /*0078*/ 	.byte	0x03, 0x50
        /*007a*/ 	.short	0x0000


	//----- nvinfo : EIATTR_MAXREG_COUNT
	.align		4
        /*007c*/ 	.byte	0x03, 0x1b
        /*007e*/ 	.short	0x00ff


	//----- nvinfo : EIATTR_NUM_BARRIERS
	.align		4
        /*0080*/ 	.byte	0x02, 0x4c
        /*0082*/ 	.byte	0x01
	.zero		1


	//----- nvinfo : EIATTR_MERCURY_ISA_VERSION
	.align		4
        /*0084*/ 	.byte	0x03, 0x5f
        /*0086*/ 	.short	0x0101


	//----- nvinfo : EIATTR_VRC_CTA_INIT_COUNT
	.align		4
        /*0088*/ 	.byte	0x02, 0x4a
	.zero		1
	.zero		1


	//----- nvinfo : EIATTR_EXIT_INSTR_OFFSETS
	.align		4
        /*008c*/ 	.byte	0x04, 0x1c
        /*008e*/ 	.short	(.L_3237 - .L_3236)


	//   ....[0]....
.L_3236:
        /*0090*/ 	.word	0x00007560


	//   ....[1]....
        /*0094*/ 	.word	0x00007700


	//   ....[2]....
        /*0098*/ 	.word	0x00007810


	//----- nvinfo : EIATTR_CRS_STACK_SIZE
	.align		4
.L_3237:
        /*009c*/ 	.byte	0x04, 0x1e
        /*009e*/ 	.short	(.L_3239 - .L_3238)
.L_3238:
        /*00a0*/ 	.word	0x00000000


	//----- nvinfo : EIATTR_CBANK_PARAM_SIZE
	.align		4
.L_3239:
        /*00a4*/ 	.byte	0x03, 0x19
        /*00a6*/ 	.short	0x0038


	//----- nvinfo : EIATTR_PARAM_CBANK
	.align		4
        /*00a8*/ 	.byte	0x04, 0x0a
        /*00aa*/ 	.short	(.L_3241 - .L_3240)
	.align		4
.L_3240:
        /*00ac*/ 	.word	index@(.nv.constant0.contiguous_reducel32_i32)
        /*00b0*/ 	.short	0x0380
        /*00b2*/ 	.short	0x0038


	//----- nvinfo : EIATTR_SW_WAR
	.align		4
.L_3241:
        /*00b4*/ 	.byte	0x04, 0x36
        /*00b6*/ 	.short	(.L_3243 - .L_3242)
.L_3242:
        /*00b8*/ 	.word	0x00000008
.L_3243:


//--------------------- .nv.info.uncontiguous_cumulate_reducel3_i32 --------------------------
	.section	.nv.info.uncontiguous_cumulate_reducel3_i32,"",@"SHT_CUDA_INFO"
	.sectionflags	@""
	.align	4


	//----- nvinfo : EIATTR_CUDA_API_VERSION
	.align		4
        /*0000*/ 	.byte	0x04, 0x37
        /*0002*/ 	.short	(.L_3245 - .L_3244)
.L_3244:
        /*0004*/ 	.word	0x00000082


	//----- nvinfo : EIATTR_KPARAM_INFO
	.align		4
.L_3245:
        /*0008*/ 	.byte	0x04, 0x17
        /*000a*/ 	.short	(.L_3247 - .L_3246)
.L_3246:
        /*000c*/ 	.word	0x00000000
        /*0010*/ 	.short	0x0005
        /*0012*/ 	.short	0x0028
        /*0014*/ 	.byte	0x00, 0xf0, 0x21, 0x00


	//----- nvinfo : EIATTR_KPARAM_INFO
	.align		4
.L_3247:
        /*0018*/ 	.byte	0x04, 0x17
        /*001a*/ 	.short	(.L_3249 - .L_3248)
.L_3248:
        /*001c*/ 	.word	0x00000000
        /*0020*/ 	.short	0x0004
        /*0022*/ 	.short	0x0020
        /*0024*/ 	.byte	0x00, 0xf0, 0x21, 0x00


	//----- nvinfo : EIATTR_KPARAM_INFO
	.align		4
.L_3249:
        /*0028*/ 	.byte	0x04, 0x17
        /*002a*/ 	.short	(.L_3251 - .L_3250)
.L_3250:
        /*002c*/ 	.word	0x00000000
        /*0030*/ 	.short	0x0003
        /*0032*/ 	.short	0x0018
        /*0034*/ 	.byte	0x00, 0xf5, 0x21, 0x00


	//----- nvinfo : EIATTR_KPARAM_INFO
	.align		4
.L_3251:
        /*0038*/ 	.byte	0x04, 0x17
        /*003a*/ 	.short	(.L_3253 - .L_3252)
.L_3252:
        /*003c*/ 	.word	0x00000000
        /*0040*/ 	.short	0x0002
        /*0042*/ 	.short	0x0010
        /*0044*/ 	.byte	0x00, 0xf5, 0x21, 0x00


	//----- nvinfo : EIATTR_KPARAM_INFO
	.align		4
.L_3253:
        /*0048*/ 	.byte	0x04, 0x17
        /*004a*/ 	.short	(.L_3255 - .L_3254)
.L_3254:
        /*004c*/ 	.word	0x00000000
        /*0050*/ 	.short	0x0001
        /*0052*/ 	.short	0x0008
        /*0054*/ 	.byte	0x00, 0xf5, 0x21, 0x00


	//----- nvinfo : EIATTR_KPARAM_INFO
	.align		4
.L_3255:
        /*0058*/ 	.byte	0x04, 0x17
        /*005a*/ 	.short	(.L_3257 - .L_3256)
.L_3256:
        /*005c*/ 	.word	0x00000000
        /*0060*/ 	.short	0x0000
        /*0062*/ 	.short	0x0000
        /*0064*/ 	.byte	0x00, 0xf5, 0x21, 0x00


	//----- nvinfo : EIATTR_SPARSE_MMA_MASK
	.align		4
.L_3257:
        /*0068*/ 	.byte	0x03, 0x50
        /*006a*/ 	.short	0x0000


	//----- nvinfo : EIATTR_MAXREG_COUNT
	.align		4
        /*006c*/ 	.byte	0x03, 0x1b
        /*006e*/ 	.short	0x00ff


	//----- nvinfo : EIATTR_NUM_BARRIERS
	.align		4
        /*0070*/ 	.byte	0x02, 0x4c
        /*0072*/ 	.byte	0x01
	.zero		1


	//----- nvinfo : EIATTR_MERCURY_ISA_VERSION
	.align		4
        /*0074*/ 	.byte	0x03, 0x5f
        /*0076*/ 	.short	0x0101


	//----- nvinfo : EIATTR_VRC_CTA_INIT_COUNT
	.align		4
        /*0078*/ 	.byte	0x02, 0x4a
	.zero		1
	.zero		1


	//----- nvinfo : EIATTR_EXIT_INSTR_OFFSETS
	.align		4
        /*007c*/ 	.byte	0x04, 0x1c
        /*007e*/ 	.short	(.L_3259 - .L_3258)


	//   ....[0]....
.L_3258:
        /*0080*/ 	.word	0x00006a30


	//   ....[1]....
        /*0084*/ 	.word	0x00006bd0


	//   ....[2]....
        /*0088*/ 	.word	0x00006c50


	//----- nvinfo : EIATTR_CRS_STACK_SIZE
	.align		4
.L_3259:
        /*008c*/ 	.byte	0x04, 0x1e
        /*008e*/ 	.short	(.L_3261 - .L_3260)
.L_3260:
        /*0090*/ 	.word	0x00000000


	//----- nvinfo : EIATTR_CBANK_PARAM_SIZE
	.align		4
.L_3261:
        /*0094*/ 	.byte	0x03, 0x19
        /*0096*/ 	.short	0x0030


	//----- nvinfo : EIATTR_PARAM_CBANK
	.align		4
        /*0098*/ 	.byte	0x04, 0x0a
        /*009a*/ 	.short	(.L_3263 - .L_3262)
	.align		4
.L_3262:
        /*009c*/ 	.word	index@(.nv.constant0.uncontiguous_cumulate_reducel3_i32)
        /*00a0*/ 	.short	0x0380
        /*00a2*/ 	.short	0x0030


	//----- nvinfo : EIATTR_SW_WAR
	.align		4
.L_3263:
        /*00a4*/ 	.byte	0x04, 0x36
        /*00a6*/ 	.short	(.L_3265 - .L_3264)
.L_3264:
        /*00a8*/ 	.word	0x00000008
.L_3265:


//--------------------- .nv.info.uncontiguous_reducel3_i32 --------------------------
	.section	.nv.info.uncontiguous_reducel3_i32,"",@"SHT_CUDA_INFO"
	.sectionflags	@""
	.align	4


	//----- nvinfo : EIATTR_CUDA_API_VERSION
	.align		4
        /*0000*/ 	.byte	0x04, 0x37
        /*0002*/ 	.short	(.L_3267 - .L_3266)
.L_3266:
        /*0004*/ 	.word	0x00000082


	//----- nvinfo : EIATTR_KPARAM_INFO
	.align		4
.L_3267:
        /*0008*/ 	.byte	0x04, 0x17
        /*000a*/ 	.short	(.L_3269 - .L_3268)
.L_3268:
        /*000c*/ 	.word	0x00000000
        /*0010*/ 	.short	0x0005
        /*0012*/ 	.short	0x0028
        /*0014*/ 	.byte	0x00, 0xf0, 0x21, 0x00


	//----- nvinfo : EIATTR_KPARAM_INFO
	.align		4
.L_3269:
        /*0018*/ 	.byte	0x04, 0x17
        /*001a*/ 	.short	(.L_3271 - .L_3270)
.L_3270:
        /*001c*/ 	.word	0x00000000
        /*0020*/ 	.short	0x0004
        /*0022*/ 	.short	0x0020
        /*0024*/ 	.byte	0x00, 0xf0, 0x21, 0x00


	//----- nvinfo : EIATTR_KPARAM_INFO
	.align		4
.L_3271:
        /*0028*/ 	.byte	0x04, 0x17
        /*002a*/ 	.short	(.L_3273 - .L_3272)
.L_3272:
        /*002c*/ 	.word	0x00000000
        /*0030*/ 	.short	0x0003
        /*0032*/ 	.short	0x0018
        /*0034*/ 	.byte	0x00, 0xf5, 0x21, 0x00


	//----- nvinfo : EIATTR_KPARAM_INFO
	.align		4
.L_3273:
        /*0038*/ 	.byte	0x04, 0x17
        /*003a*/ 	.short	(.L_3275 - .L_3274)
.L_3274:
        /*003c*/ 	.word	0x00000000
        /*0040*/ 	.short	0x0002
        /*0042*/ 	.short	0x0010
        /*0044*/ 	.byte	0x00, 0xf5, 0x21, 0x00


	//----- nvinfo : EIATTR_KPARAM_INFO
	.align		4
.L_3275:
        /*0048*/ 	.byte	0x04, 0x17
        /*004a*/ 	.short	(.L_3277 - .L_3276)
.L_3276:
        /*004c*/ 	.word	0x00000000
        /*0050*/ 	.short	0x0001
        /*0052*/ 	.short	0x0008
        /*0054*/ 	.byte	0x00, 0xf5, 0x21, 0x00


	//----- nvinfo : EIATTR_KPARAM_INFO
	.align		4
.L_3277:
        /*0058*/ 	.byte	0x04, 0x17
        /*005a*/ 	.short	(.L_3279 - .L_3278)
.L_3278:
        /*005c*/ 	.word	0x00000000
        /*0060*/ 	.short	0x0000
        /*0062*/ 	.short	0x0000
        /*0064*/ 	.byte	0x00, 0xf5, 0x21, 0x00


	//----- nvinfo : EIATTR_SPARSE_MMA_MASK
	.align		4
.L_3279:
        /*0068*/ 	.byte	0x03, 0x50
        /*006a*/ 	.short	0x0000


	//----- nvinfo : EIATTR_MAXREG_COUNT
	.align		4
        /*006c*/ 	.byte	0x03, 0x1b
        /*006e*/ 	.short	0x00ff


	//----- nvinfo : EIATTR_NUM_BARRIERS
	.align		4
        /*0070*/ 	.byte	0x02, 0x4c
        /*0072*/ 	.byte	0x01
	.zero		1


	//----- nvinfo : EIATTR_MERCURY_ISA_VERSION
	.align		4
        /*0074*/ 	.byte	0x03, 0x5f
        /*0076*/ 	.short	0x0101


	//----- nvinfo : EIATTR_VRC_CTA_INIT_COUNT
	.align		4
        /*0078*/ 	.byte	0x02, 0x4a
	.zero		1
	.zero		1


	//----- nvinfo : EIATTR_EXIT_INSTR_OFFSETS
	.align		4
        /*007c*/ 	.byte	0x04, 0x1c
        /*007e*/ 	.short	(.L_3281 - .L_3280)


	//   ....[0]....
.L_3280:
        /*0080*/ 	.word	0x00007790


	//   ....[1]....
        /*0084*/ 	.word	0x00007930


	//   ....[2]....
        /*0088*/ 	.word	0x000079b0


	//----- nvinfo : EIATTR_CRS_STACK_SIZE
	.align		4
.L_3281:
        /*008c*/ 	.byte	0x04, 0x1e
        /*008e*/ 	.short	(.L_3283 - .L_3282)
.L_3282:
        /*0090*/ 	.word	0x00000000


	//----- nvinfo : EIATTR_CBANK_PARAM_SIZE
	.align		4
.L_3283:
        /*0094*/ 	.byte	0x03, 0x19
        /*0096*/ 	.short	0x0030


	//----- nvinfo : EIATTR_PARAM_CBANK
	.align		4
        /*0098*/ 	.byte	0x04, 0x0a
        /*009a*/ 	.short	(.L_3285 - .L_3284)
	.align		4
.L_3284:
        /*009c*/ 	.word	index@(.nv.constant0.uncontiguous_reducel3_i32)
        /*00a0*/ 	.short	0x0380
        /*00a2*/ 	.short	0x0030


	//----- nvinfo : EIATTR_SW_WAR
	.align		4
.L_3285:
        /*00a4*/ 	.byte	0x04, 0x36
        /*00a6*/ 	.short	(.L_3287 - .L_3286)
.L_3286:
        /*00a8*/ 	.word	0x00000008
.L_3287:


//--------------------- .nv.info.contiguous_cumulate_reducel3_i32 --------------------------
	.section	.nv.info.contiguous_cumulate_reducel3_i32,"",@"SHT_CUDA_INFO"
	.sectionflags	@""
	.align	4


	//----- nvinfo : EIATTR_CUDA_API_VERSION
	.align		4
        /*0000*/ 	.byte	0x04, 0x37
        /*0002*/ 	.short	(.L_3289 - .L_3288)
.L_3288:
        /*0004*/ 	.word	0x00000082


	//----- nvinfo : EIATTR_KPARAM_INFO
	.align		4
.L_3289:
        /*0008*/ 	.byte	0x04, 0x17
        /*000a*/ 	.short	(.L_3291 - .L_3290)
.L_3290:
        /*000c*/ 	.word	0x00000000
        /*0010*/ 	.short	0x0002
        /*0012*/ 	.short	0x0010
        /*0014*/ 	.byte	0x00, 0xf0, 0x21, 0x00


	//----- nvinfo : EIATTR_KPARAM_INFO
	.align		4
.L_3291:
        /*0018*/ 	.byte	0x04, 0x17
        /*001a*/ 	.short	(.L_3293 - .L_3292)
.L_3292:
        /*001c*/ 	.word	0x00000000
        /*0020*/ 	.short	0x0001
        /*0022*/ 	.short	0x0008
        /*0024*/ 	.byte	0x00, 0xf5, 0x21, 0x00


	//----- nvinfo : EIATTR_KPARAM_INFO
	.align		4
.L_3293:
        /*0028*/ 	.byte	0x04, 0x17
        /*002a*/ 	.short	(.L_3295 - .L_3294)
.L_3294:
        /*002c*/ 	.word	0x00000000
        /*0030*/ 	.short	0x0000
        /*0032*/ 	.short	0x0000
        /*0034*/ 	.byte	0x00, 0xf5, 0x21, 0x00


	//----- nvinfo : EIATTR_SPARSE_MMA_MASK
	.align		4
.L_3295:
        /*0038*/ 	.byte	0x03, 0x50
        /*003a*/ 	.short	0x0000


	//----- nvinfo : EIATTR_MAXREG_COUNT
	.align		4
        /*003c*/ 	.byte	0x03, 0x1b
        /*003e*/ 	.short	0x00ff


	//----- nvinfo : EIATTR_NUM_BARRIERS
	.align		4
        /*0040*/ 	.byte	0x02, 0x4c
        /*0042*/ 	.byte	0x01
	.zero		1


	//----- nvinfo : EIATTR_MERCURY_ISA_VERSION
	.align		4
        /*0044*/ 	.byte	0x03, 0x5f
        /*0046*/ 	.short	0x0101


	//----- nvinfo : EIATTR_VRC_CTA_INIT_COUNT
	.align		4
        /*0048*/ 	.byte	0x02, 0x4a
	.zero		1
	.zero		1


	//----- nvinfo : EIATTR_EXIT_INSTR_OFFSETS
	.align		4
        /*004c*/ 	.byte	0x04, 0x1c
        /*004e*/ 	.short	(.L_3297 - .L_3296)


	//   ....[0]....
.L_3296:
        /*0050*/ 	.word	0x00000360


	//   ....[1]....
        /*0054*/ 	.word	0x00000500


	//   ....[2]....
        /*0058*/ 	.word	0x00000580


	//----- nvinfo : EIATTR_CRS_STACK_SIZE
	.align		4
.L_3297:
        /*005c*/ 	.byte	0x04, 0x1e
        /*005e*/ 	.short	(.L_3299 - .L_3298)
.L_3298:
        /*0060*/ 	.word	0x00000000


	//----- nvinfo : EIATTR_CBANK_PARAM_SIZE
	.align		4
.L_3299:
        /*0064*/ 	.byte	0x03, 0x19
        /*0066*/ 	.short	0x0018


	//----- nvinfo : EIATTR_PARAM_CBANK
	.align		4
        /*0068*/ 	.byte	0x04, 0x0a
        /*006a*/ 	.short	(.L_3301 - .L_3300)
	.align		4
.L_3300:
        /*006c*/ 	.word	index@(.nv.constant0.contiguous_cumulate_reducel3_i32)
        /*0070*/ 	.short	0x0380
        /*0072*/ 	.short	0x0018


	//----- nvinfo : EIATTR_SW_WAR
	.align		4
.L_3301:
        /*0074*/ 	.byte	0x04, 0x36
        /*0076*/ 	.short	(.L_3303 - .L_3302)
.L_3302:
        /*0078*/ 	.word	0x00000008
.L_3303:


//--------------------- .nv.info.contiguous_reducel3_i32 --------------------------
	.section	.nv.info.contiguous_reducel3_i32,"",@"SHT_CUDA_INFO"
	.sectionflags	@""
	.align	4


	//----- nvinfo : EIATTR_CUDA_API_VERSION
	.align		4
        /*0000*/ 	.byte	0x04, 0x37
        /*0002*/ 	.short	(.L_3305 - .L_3304)
.L_3304:
        /*0004*/ 	.word	0x00000082


	//----- nvinfo : EIATTR_KPARAM_INFO
	.align		4
.L_3305:
        /*0008*/ 	.byte	0x04, 0x17
        /*000a*/ 	.short	(.L_3307 - .L_3306)
.L_3306:
        /*000c*/ 	.word	0x00000000
        /*0010*/ 	.short	0x0002
        /*0012*/ 	.short	0x0010
        /*0014*/ 	.byte	0x00, 0xf0, 0x21, 0x00


	//----- nvinfo : EIATTR_KPARAM_INFO
	.align		4
.L_3307:
        /*0018*/ 	.byte	0x04, 0x17
        /*001a*/ 	.short	(.L_3309 - .L_3308)
.L_3308:
        /*001c*/ 	.word	0x00000000
        /*0020*/ 	.short	0x0001
        /*0022*/ 	.short	0x0008
        /*0024*/ 	.byte	0x00, 0xf5, 0x21, 0x00


	//----- nvinfo : EIATTR_KPARAM_INFO
	.align		4
.L_3309:
        /*0028*/ 	.byte	0x04, 0x17
        /*002a*/ 	.short	(.L_3311 - .L_3310)
.L_3310:
        /*002c*/ 	.word	0x00000000
        /*0030*/ 	.short	0x0000
        /*0032*/ 	.short	0x0000
        /*0034*/ 	.byte	0x00, 0xf5, 0x21, 0x00


	//----- nvinfo : EIATTR_SPARSE_MMA_MASK
	.align		4
.L_3311:
        /*0038*/ 	.byte	0x03, 0x50
        /*003a*/ 	.short	0x0000


	//----- nvinfo : EIATTR_MAXREG_COUNT
	.align		4
        /*003c*/ 	.byte	0x03, 0x1b
        /*003e*/ 	.short	0x00ff


	//----- nvinfo : EIATTR_NUM_BARRIERS
	.align		4
        /*0040*/ 	.byte	0x02, 0x4c
        /*0042*/ 	.byte	0x01
	.zero		1


	//----- nvinfo : EIATTR_MERCURY_ISA_VERSION
	.align		4
        /*0044*/ 	.byte	0x03, 0x5f
        /*0046*/ 	.short	0x0101


	//----- nvinfo : EIATTR_VRC_CTA_INIT_COUNT
	.align		4
        /*0048*/ 	.byte	0x02, 0x4a
	.zero		1
	.zero		1


	//----- nvinfo : EIATTR_EXIT_INSTR_OFFSETS
	.align		4
        /*004c*/ 	.byte	0x04, 0x1c
        /*004e*/ 	.short	(.L_3313 - .L_3312)


	//   ....[0]....
.L_3312:
        /*0050*/ 	.word	0x000010d0


	//   ....[1]....
        /*0054*/ 	.word	0x00001270


	//   ....[2]....
        /*0058*/ 	.word	0x000012f0


	//----- nvinfo : EIATTR_CRS_STACK_SIZE
	.align		4
.L_3313:
        /*005c*/ 	.byte	0x04, 0x1e
        /*005e*/ 	.short	(.L_3315 - .L_3314)
.L_3314:
        /*0060*/ 	.word	0x00000000


	//----- nvinfo : EIATTR_CBANK_PARAM_SIZE
	.align		4
.L_3315:
        /*0064*/ 	.byte	0x03, 0x19
        /*0066*/ 	.short	0x0018


	//----- nvinfo : EIATTR_PARAM_CBANK
	.align		4
        /*0068*/ 	.byte	0x04, 0x0a
        /*006a*/ 	.short	(.L_3317 - .L_3316)
	.align		4
.L_3316:
        /*006c*/ 	.word	index@(.nv.constant0.contiguous_reducel3_i32)
        /*0070*/ 	.short	0x0380
        /*0072*/ 	.short	0x0018


	//----- nvinfo : EIATTR_SW_WAR
	.align		4
.L_3317:
        /*0074*/ 	.byte	0x04, 0x36
        /*0076*/ 	.short	(.L_3319 - .L_3318)
.L_3318:
        /*0078*/ 	.word	0x00000008
.L_3319:


//--------------------- .nv.info.contiguous_reducel333_i16 --------------------------
	.section	.nv.info.contiguous_reducel333_i16,"",@"SHT_CUDA_INFO"
	.sectionflags	@""
	.align	4


	//----- nvinfo : EIATTR_CUDA_API_VERSION
	.align		4
        /*0000*/ 	.byte	0x04, 0x37
        /*0002*/ 	.short	(.L_3321 - .L_3320)
.L_3320:
        /*0004*/ 	.word	0x00000082


	//----- nvinfo : EIATTR_KPARAM_INFO
	.align		4
.L_3321:
        /*0008*/ 	.byte	0x04, 0x17
        /*000a*/ 	.short	(.L_3323 - .L_3322)
.L_3322:
        /*000c*/ 	.word	0x00000000
        /*0010*/ 	.short	0x0004
        /*0012*/ 	.short	0x0020
        /*0014*/ 	.byte	0x00, 0xf0, 0x21, 0x00


	//----- nvinfo : EIATTR_KPARAM_INFO
	.align		4
.L_3323:
        /*0018*/ 	.byte	0x04, 0x17
        /*001a*/ 	.short	(.L_3325 - .L_3324)
.L_3324:
        /*001c*/ 	.word	0x00000000
        /*0020*/ 	.short	0x0003
        /*0022*/ 	.short	0x0018
        /*0024*/ 	.byte	0x00, 0xf0, 0x21, 0x00


	//----- nvinfo : EIATTR_KPARAM_INFO
	.align		4
.L_3325:
        /*0028*/ 	.byte	0x04, 0x17
        /*002a*/ 	.short	(.L_3327 - .L_3326)
.L_3326:
        /*002c*/ 	.word	0x00000000
        /*0030*/ 	.short	0x0002
        /*0032*/ 	.short	0x0010
        /*0034*/ 	.byte	0x00, 0xf0, 0x21, 0x00


	//----- nvinfo : EIATTR_KPARAM_INFO
	.align		4
.L_3327:
        /*0038*/ 	.byte	0x04, 0x17
        /*003a*/ 	.short	(.L_3329 - .L_3328)
.L_3328:
        /*003c*/ 	.word	0x00000000
        /*0040*/ 	.short	0x0001
        /*0042*/ 	.short	0x0008
        /*0044*/ 	.byte	0x00, 0xf5, 0x21, 0x00


	//----- nvinfo : EIATTR_KPARAM_INFO
	.align		4
.L_3329:
        /*0048*/ 	.byte	0x04, 0x17
        /*004a*/ 	.short	(.L_3331 - .L_3330)
.L_3330:
        /*004c*/ 	.word	0x00000000
        /*0050*/ 	.short	0x0000
        /*0052*/ 	.short	0x0000
        /*0054*/ 	.byte	0x00, 0xf5, 0x21, 0x00


	//----- nvinfo : EIATTR_SPARSE_MMA_MASK
	.align		4
.L_3331:
        /*0058*/ 	.byte	0x03, 0x50
        /*005a*/ 	.short	0x0000


	//----- nvinfo : EIATTR_MAXREG_COUNT
	.align		4
        /*005c*/ 	.byte	0x03, 0x1b
        /*005e*/ 	.short	0x00ff


	//----- nvinfo : EIATTR_NUM_BARRIERS
	.align		4
        /*0060*/ 	.byte	0x02, 0x4c
        /*0062*/ 	.byte	0x01
	.zero		1


	//----- nvinfo : EIATTR_MERCURY_ISA_VERSION
	.align		4
        /*0064*/ 	.byte	0x03, 0x5f
        /*0066*/ 	.short	0x0101


	//----- nvinfo : EIATTR_VRC_CTA_INIT_COUNT
	.align		4
        /*0068*/ 	.byte	0x02, 0x4a
	.zero		1
	.zero		1


	//----- nvinfo : EIATTR_EXIT_INSTR_OFFSETS
	.align		4
        /*006c*/ 	.byte	0x04, 0x1c
        /*006e*/ 	.short	(.L_3333 - .L_3332)


	//   ....[0]....
.L_3332:
        /*0070*/ 	.word	0x00000150


	//   ....[1]....
        /*0074*/ 	.word	0x000001f0


	//   ....[2]....
        /*0078*/ 	.word	0x00000b20


	//----- nvinfo : EIATTR_CBANK_PARAM_SIZE
	.align		4
.L_3333:
        /*007c*/ 	.byte	0x03, 0x19
        /*007e*/ 	.short	0x0028


	//----- nvinfo : EIATTR_PARAM_CBANK
	.align		4
        /*0080*/ 	.byte	0x04, 0x0a
        /*0082*/ 	.short	(.L_3335 - .L_3334)
	.align		4
.L_3334:
        /*0084*/ 	.word	index@(.nv.constant0.contiguous_reducel333_i16)
        /*0088*/ 	.short	0x0380
        /*008a*/ 	.short	0x0028


	//----- nvinfo : EIATTR_SW_WAR
	.align		4
.L_3335:
        /*008c*/ 	.byte	0x04, 0x36
        /*008e*/ 	.short	(.L_3337 - .L_3336)
.L_3336:
        /*0090*/ 	.word	0x00000008
.L_3337:


//--------------------- .nv.info.contiguous_reducel33_i16 --------------------------
	.section	.nv.info.contiguous_reducel33_i16,"",@"SHT_CUDA_INFO"
	.sectionflags	@""
	.align	4


	//----- nvinfo : EIATTR_CUDA_API_VERSION
	.align		4
        /*0000*/ 	.byte	0x04, 0x37
        /*0002*/ 	.short	(.L_3339 - .L_3338)
.L_3338:
        /*0004*/ 	.word	0x00000082


	//----- nvinfo : EIATTR_KPARAM_INFO
	.align		4
.L_3339:
        /*0008*/ 	.byte	0x04, 0x17
        /*000a*/ 	.short	(.L_3341 - .L_3340)
.L_3340:
        /*000c*/ 	.word	0x00000000
        /*0010*/ 	.short	0x0006
        /*0012*/ 	.short	0x0030
        /*0014*/ 	.byte	0x00, 0xf0, 0x21, 0x00


	//----- nvinfo : EIATTR_KPARAM_INFO
	.align		4
.L_3341:
        /*0018*/ 	.byte	0x04, 0x17
        /*001a*/ 	.short	(.L_3343 - .L_3342)
.L_3342:
        /*001c*/ 	.word	0x00000000
        /*0020*/ 	.short	0x0005
        /*0022*/ 	.short	0x0028
        /*0024*/ 	.byte	0x00, 0xf0, 0x21, 0x00


	//----- nvinfo : EIATTR_KPARAM_INFO
	.align		4
.L_3343:
        /*0028*/ 	.byte	0x04, 0x17
        /*002a*/ 	.short	(.L_3345 - .L_3344)
.L_3344:
        /*002c*/ 	.word	0x00000000
        /*0030*/ 	.short	0x0004
        /*0032*/ 	.short	0x0020
        /*0034*/ 	.byte	0x00, 0xf0, 0x21, 0x00


	//----- nvinfo : EIATTR_KPARAM_INFO
	.align		4
.L_3345:
        /*0038*/ 	.byte	0x04, 0x17
        /*003a*/ 	.short	(.L_3347 - .L_3346)
.L_3346:
        /*003c*/ 	.word	0x00000000
        /*0040*/ 	.short	0x0003
        /*0042*/ 	.short	0x0018
        /*0044*/ 	.byte	0x00, 0xf5, 0x21, 0x00


	//----- nvinfo : EIATTR_KPARAM_INFO
	.align		4
.L_3347:
        /*0048*/ 	.byte	0x04, 0x17
        /*004a*/ 	.short	(.L_3349 - .L_3348)
.L_3348:
        /*004c*/ 	.word	0x00000000
        /*0050*/ 	.short	0x0002
        /*0052*/ 	.short	0x0010
        /*0054*/ 	.byte	0x00, 0xf5, 0x21, 0x00


	//----- nvinfo : EIATTR_KPARAM_INFO
	.align		4
.L_3349:
        /*0058*/ 	.byte	0x04, 0x17
        /*005a*/ 	.short	(.L_3351 - .L_3350)
.L_3350:
        /*005c*/ 	.word	0x00000000
        /*0060*/ 	.short	0x0001
        /*0062*/ 	.short	0x0008
        /*0064*/ 	.byte	0x00, 0xf5, 0x21, 0x00


	//----- nvinfo : EIATTR_KPARAM_INFO
	.align		4
.L_3351:
        /*0068*/ 	.byte	0x04, 0x17
        /*006a*/ 	.short	(.L_3353 - .L_3352)
.L_3352:
        /*006c*/ 	.word	0x00000000
        /*0070*/ 	.short	0x0000
        /*0072*/ 	.short	0x0000
        /*0074*/ 	.byte	0x00, 0xf5, 0x21, 0x00


	//----- nvinfo : EIATTR_SPARSE_MMA_MASK
	.align		4
.L_3353:
        /*0078*/ 	.byte	0x03, 0x50
        /*007a*/ 	.short	0x0000


	//----- nvinfo : EIATTR_MAXREG_COUNT
	.align		4
        /*007c*/ 	.byte	0x03, 0x1b
        /*007e*/ 	.short	0x00ff


	//----- nvinfo : EIATTR_NUM_BARRIERS
	.align		4
        /*0080*/ 	.byte	0x02, 0x4c
        /*0082*/ 	.byte	0x01
	.zero		1


	//----- nvinfo : EIATTR_MERCURY_ISA_VERSION
	.align		4
        /*0084*/ 	.byte	0x03, 0x5f
        /*0086*/ 	.short	0x0101


	//----- nvinfo : EIATTR_VRC_CTA_INIT_COUNT
	.align		4
        /*0088*/ 	.byte	0x02, 0x4a
	.zero		1
	.zero		1


	//----- nvinfo : EIATTR_EXIT_INSTR_OFFSETS
	.align		4
        /*008c*/ 	.byte	0x04, 0x1c
        /*008e*/ 	.short	(.L_3355 - .L_3354)


	//   ....[0]....
.L_3354:
        /*0090*/ 	.word	0x00000150


	//   ....[1]....
        /*0094*/ 	.word	0x000035e0


	//   ....[2]....
        /*0098*/ 	.word	0x00003f80


	//----- nvinfo : EIATTR_CRS_STACK_SIZE
	.align		4
.L_3355:
        /*009c*/ 	.byte	0x04, 0x1e
        /*009e*/ 	.short	(.L_3357 - .L_3356)
.L_3356:
        /*00a0*/ 	.word	0x00000000


	//----- nvinfo : EIATTR_CBANK_PARAM_SIZE
	.align		4
.L_3357:
        /*00a4*/ 	.byte	0x03, 0x19
        /*00a6*/ 	.short	0x0038


	//----- nvinfo : EIATTR_PARAM_CBANK
	.align		4
        /*00a8*/ 	.byte	0x04, 0x0a
        /*00aa*/ 	.short	(.L_3359 - .L_3358)
	.align		4
.L_3358:
        /*00ac*/ 	.word	index@(.nv.constant0.contiguous_reducel33_i16)
        /*00b0*/ 	.short	0x0380
        /*00b2*/ 	.short	0x0038


	//----- nvinfo : EIATTR_SW_WAR
	.align		4
.L_3359:
        /*00b4*/ 	.byte	0x04, 0x36
        /*00b6*/ 	.short	(.L_3361 - .L_3360)
.L_3360:
        /*00b8*/ 	.word	0x00000008
.L_3361:


//--------------------- .nv.info.contiguous_reducel322_i16 --------------------------
	.section	.nv.info.contiguous_reducel322_i16,"",@"SHT_CUDA_INFO"
	.sectionflags	@""
	.align	4


	//----- nvinfo : EIATTR_CUDA_API_VERSION
	.align		4
        /*0000*/ 	.byte	0x04, 0x37
        /*0002*/ 	.short	(.L_3363 - .L_3362)
.L_3362:
        /*0004*/ 	.word	0x00000082


	//----- nvinfo : EIATTR_KPARAM_INFO
	.align		4
.L_3363:
        /*0008*/ 	.byte	0x04, 0x17
        /*000a*/ 	.short	(.L_3365 - .L_3364)
.L_3364:
        /*000c*/ 	.word	0x00000000
        /*0010*/ 	.short	0x0003
        /*0012*/ 	.short	0x0018
        /*0014*/ 	.byte	0x00, 0xf0, 0x21, 0x00


	//----- nvinfo : EIATTR_KPARAM_INFO
	.align		4
.L_3365:
        /*0018*/ 	.byte	0x04, 0x17
        /*001a*/ 	.short	(.L_3367 - .L_3366)
.L_3366:
        /*001c*/ 	.word	0x00000000
        /*0020*/ 	.short	0x0002
        /*0022*/ 	.short	0x0010
        /*0024*/ 	.byte	0x00, 0xf0, 0x21, 0x00


	//----- nvinfo : EIATTR_KPARAM_INFO
	.align		4
.L_3367:
        /*0028*/ 	.byte	0x04, 0x17
        /*002a*/ 	.short	(.L_3369 - .L_3368)
.L_3368:
        /*002c*/ 	.word	0x00000000
        /*0030*/ 	.short	0x0001
        /*0032*/ 	.short	0x0008
        /*0034*/ 	.byte	0x00, 0xf5, 0x21, 0x00


	//----- nvinfo : EIATTR_KPARAM_INFO
	.align		4
.L_3369:
        /*0038*/ 	.byte	0x04, 0x17
        /*003a*/ 	.short	(.L_3371 - .L_3370)
.L_3370:
        /*003c*/ 	.word	0x00000000
        /*0040*/ 	.short	0x0000
        /*0042*/ 	.short	0x0000
        /*0044*/ 	.byte	0x00, 0xf5, 0x21, 0x00


	//----- nvinfo : EIATTR_SPARSE_MMA_MASK
	.align		4
.L_3371:
        /*0048*/ 	.byte	0x03, 0x50
        /*004a*/ 	.short	0x0000


	//----- nvinfo : EIATTR_MAXREG_COUNT
	.align		4
        /*004c*/ 	.byte	0x03, 0x1b
        /*004e*/ 	.short	0x00ff


	//----- nvinfo : EIATTR_NUM_BARRIERS
	.align		4
        /*0050*/ 	.byte	0x02, 0x4c
        /*0052*/ 	.byte	0x01
	.zero		1


	//----- nvinfo : EIATTR_MERCURY_ISA_VERSION
	.align		4
        /*0054*/ 	.byte	0x03, 0x5f
        /*0056*/ 	.short	0x0101


	//----- nvinfo : EIATTR_VRC_CTA_INIT_COUNT
	.align		4
        /*0058*/ 	.byte	0x02, 0x4a
	.zero		1
	.zero		1


	//----- nvinfo : EIATTR_EXIT_INSTR_OFFSETS
	.align		4
        /*005c*/ 	.byte	0x04, 0x1c
        /*005e*/ 	.short	(.L_3373 - .L_3372)


	//   ....[0]....
.L_3372:
        /*0060*/ 	.word	0x00000440


	//   ....[1]....
        /*0064*/ 	.word	0x00000590


	//   ....[2]....
        /*0068*/ 	.word	0x000006a0


	//----- nvinfo : EIATTR_CRS_STACK_SIZE
	.align		4
.L_3373:
        /*006c*/ 	.byte	0x04, 0x1e
        /*006e*/ 	.short	(.L_3375 - .L_3374)
.L_3374:
        /*0070*/ 	.word	0x00000000


	//----- nvinfo : EIATTR_CBANK_PARAM_SIZE
	.align		4
.L_3375:
        /*0074*/ 	.byte	0x03, 0x19
        /*0076*/ 	.short	0x0020


	//----- nvinfo : EIATTR_PARAM_CBANK
	.align		4
        /*0078*/ 	.byte	0x04, 0x0a
        /*007a*/ 	.short	(.L_3377 - .L_3376)
	.align		4
.L_3376:
        /*007c*/ 	.word	index@(.nv.constant0.contiguous_reducel322_i16)
        /*0080*/ 	.short	0x0380
        /*0082*/ 	.short	0x0020


	//----- nvinfo : EIATTR_SW_WAR
	.align		4
.L_3377:
        /*0084*/ 	.byte	0x04, 0x36
        /*0086*/ 	.short	(.L_3379 - .L_3378)
.L_3378:
        /*0088*/ 	.word	0x00000008
.L_3379:


//--------------------- .nv.info.contiguous_reducel32_i16 --------------------------
	.section	.nv.info.contiguous_reducel32_i16,"",@"SHT_CUDA_INFO"
	.sectionflags	@""
	.align	4


	//----- nvinfo : EIATTR_CUDA_API_VERSION
	.align		4
        /*0000*/ 	.byte	0x04, 0x37
        /*0002*/ 	.short	(.L_3381 - .L_3380)
.L_3380:
        /*0004*/ 	.word	0x00000082


	//----- nvinfo : EIATTR_KPARAM_INFO
	.align		4
.L_3381:
        /*0008*/ 	.byte	0x04, 0x17
        /*000a*/ 	.short	(.L_3383 - .L_3382)
.L_3382:
        /*000c*/ 	.word	0x00000000
        /*0010*/ 	.short	0x0006
        /*0012*/ 	.short	0x0030
        /*0014*/ 	.byte	0x00, 0xf0, 0x21, 0x00


	//----- nvinfo : EIATTR_KPARAM_INFO
	.align		4
.L_3383:
        /*0018*/ 	.byte	0x04, 0x17
        /*001a*/ 	.short	(.L_3385 - .L_3384)
.L_3384:
        /*001c*/ 	.word	0x00000000
        /*0020*/ 	.short	0x0005
        /*0022*/ 	.short	0x0028
        /*0024*/ 	.byte	0x00, 0xf0, 0x21, 0x00


	//----- nvinfo : EIATTR_KPARAM_INFO
	.align		4
.L_3385:
        /*0028*/ 	.byte	0x04, 0x17
        /*002a*/ 	.short	(.L_3387 - .L_3386)
.L_3386:
        /*002c*/ 	.word	0x00000000
        /*0030*/ 	.short	0x0004
        /*0032*/ 	.short	0x0020
        /*0034*/ 	.byte	0x00, 0xf0, 0x21, 0x00


	//----- nvinfo : EIATTR_KPARAM_INFO
	.align		4
.L_3387:
        /*0038*/ 	.byte	0x04, 0x17
        /*003a*/ 	.short	(.L_3389 - .L_3388)
.L_3388:
        /*003c*/ 	.word	0x00000000
        /*0040*/ 	.short	0x0003
        /*0042*/ 	.short	0x0018
        /*0044*/ 	.byte	0x00, 0xf5, 0x21, 0x00


	//----- nvinfo : EIATTR_KPARAM_INFO
	.align		4
.L_3389:
        /*0048*/ 	.byte	0x04, 0x17
        /*004a*/ 	.short	(.L_3391 - .L_3390)
.L_3390:
        /*004c*/ 	.word	0x00000000
        /*0050*/ 	.short	0x0002
        /*0052*/ 	.short	0x0010
        /*0054*/ 	.byte	0x00, 0xf5, 0x21, 0x00


	//----- nvinfo : EIATTR_KPARAM_INFO
	.align		4
.L_3391:
        /*0058*/ 	.byte	0x04, 0x17
        /*005a*/ 	.short	(.L_3393 - .L_3392)
.L_3392:
        /*005c*/ 	.word	0x00000000
        /*0060*/ 	.short	0x0001
        /*0062*/ 	.short	0x0008
        /*0064*/ 	.byte	0x00, 0xf5, 0x21, 0x00


	//----- nvinfo : EIATTR_KPARAM_INFO
	.align		4
.L_3393:
        /*0068*/ 	.byte	0x04, 0x17
        /*006a*/ 	.short	(.L_3395 - .L_3394)
.L_3394:
        /*006c*/ 	.word	0x00000000
        /*0070*/ 	.short	0x0000
        /*0072*/ 	.short	0x0000
        /*0074*/ 	.byte	0x00, 0xf5, 0x21, 0x00


	//----- nvinfo : EIATTR_SPARSE_MMA_MASK
	.align		4
.L_3395:
        /*0078*/ 	.byte	0x03, 0x50
        /*007a*/ 	.short	0x0000


	//----- nvinfo : EIATTR_MAXREG_COUNT
	.align		4
        /*007c*/ 	.byte	0x03, 0x1b
        /*007e*/ 	.short	0x00ff


	//----- nvinfo : EIATTR_NUM_BARRIERS
	.align		4
        /*0080*/ 	.byte	0x02, 0x4c
        /*0082*/ 	.byte	0x01
	.zero		1


	//----- nvinfo : EIATTR_MERCURY_ISA_VERSION
	.align		4
        /*0084*/ 	.byte	0x03, 0x5f
        /*0086*/ 	.short	0x0101


	//----- nvinfo : EIATTR_VRC_CTA_INIT_COUNT
	.align		4
        /*0088*/ 	.byte	0x02, 0x4a
	.zero		1
	.zero		1


	//----- nvinfo : EIATTR_EXIT_INSTR_OFFSETS
	.align		4
        /*008c*/ 	.byte	0x04, 0x1c
        /*008e*/ 	.short	(.L_3397 - .L_3396)


	//   ....[0]....
.L_3396:
        /*0090*/ 	.word	0x00007650


	//   ....[1]....
        /*0094*/ 	.word	0x000077a0


	//   ....[2]....
        /*0098*/ 	.word	0x000078b0


	//----- nvinfo : EIATTR_CRS_STACK_SIZE
	.align		4
.L_3397:
        /*009c*/ 	.byte	0x04, 0x1e
        /*009e*/ 	.short	(.L_3399 - .L_3398)
.L_3398:
        /*00a0*/ 	.word	0x00000000


	//----- nvinfo : EIATTR_CBANK_PARAM_SIZE
	.align		4
.L_3399:
        /*00a4*/ 	.byte	0x03, 0x19
        /*00a6*/ 	.short	0x0038


	//----- nvinfo : EIATTR_PARAM_CBANK
	.align		4
        /*00a8*/ 	.byte	0x04, 0x0a
        /*00aa*/ 	.short	(.L_3401 - .L_3400)
	.align		4
.L_3400:
        /*00ac*/ 	.word	index@(.nv.constant0.contiguous_reducel32_i16)
        /*00b0*/ 	.short	0x0380
        /*00b2*/ 	.short	0x0038


	//----- nvinfo : EIATTR_SW_WAR
	.align		4
.L_3401:
        /*00b4*/ 	.byte	0x04, 0x36
        /*00b6*/ 	.short	(.L_3403 - .L_3402)
.L_3402:
        /*00b8*/ 	.word	0x00000008
.L_3403:


//--------------------- .nv.info.uncontiguous_cumulate_reducel3_i16 --------------------------
	.section	.nv.info.uncontiguous_cumulate_reducel3_i16,"",@"SHT_CUDA_INFO"
	.sectionflags	@""
	.align	4


	//----- nvinfo : EIATTR_CUDA_API_VERSION
	.align		4
        /*0000*/ 	.byte	0x04, 0x37
        /*0002*/ 	.short	(.L_3405 - .L_3404)
.L_3404:
        /*0004*/ 	.word	0x00000082


	//----- nvinfo : EIATTR_KPARAM_INFO
	.align		4
.L_3405:
        /*0008*/ 	.byte	0x04, 0x17
        /*000a*/ 	.short	(.L_3407 - .L_3406)
.L_3406:
        /*000c*/ 	.word	0x00000000
        /*0010*/ 	.short	0x0005
        /*0012*/ 	.short	0x0028
        /*0014*/ 	.byte	0x00, 0xf0, 0x21, 0x00


	//----- nvinfo : EIATTR_KPARAM_INFO
	.align		4
.L_3407:
        /*0018*/ 	.byte	0x04, 0x17
        /*001a*/ 	.short	(.L_3409 - .L_3408)
.L_3408:
        /*001c*/ 	.word	0x00000000
        /*0020*/ 	.short	0x0004
        /*0022*/ 	.short	0x0020
        /*0024*/ 	.byte	0x00, 0xf0, 0x21, 0x00


	//----- nvinfo : EIATTR_KPARAM_INFO
	.align		4
.L_3409:
        /*0028*/ 	.byte	0x04, 0x17
        /*002a*/ 	.short	(.L_3411 - .L_3410)
.L_3410:
        /*002c*/ 	.word	0x00000000
        /*0030*/ 	.short	0x0003
        /*0032*/ 	.short	0x0018
        /*0034*/ 	.byte	0x00, 0xf5, 0x21, 0x00


	//----- nvinfo : EIATTR_KPARAM_INFO
	.align		4
.L_3411:
        /*0038*/ 	.byte	0x04, 0x17
        /*003a*/ 	.short	(.L_3413 - .L_3412)
.L_3412:
        /*003c*/ 	.word	0x00000000
        /*0040*/ 	.short	0x0002
        /*0042*/ 	.short	0x0010
        /*0044*/ 	.byte	0x00, 0xf5, 0x21, 0x00


	//----- nvinfo : EIATTR_KPARAM_INFO
	.align		4
.L_3413:
        /*0048*/ 	.byte	0x04, 0x17
        /*004a*/ 	.short	(.L_3415 - .L_3414)
.L_3414:
        /*004c*/ 	.word	0x00000000
        /*0050*/ 	.short	0x0001
        /*0052*/ 	.short	0x0008
        /*0054*/ 	.byte	0x00, 0xf5, 0x21, 0x00


	//----- nvinfo : EIATTR_KPARAM_INFO
	.align		4
.L_3415:
        /*0058*/ 	.byte	0x04, 0x17
        /*005a*/ 	.short	(.L_3417 - .L_3416)
.L_3416:
        /*005c*/ 	.word	0x00000000
        /*0060*/ 	.short	0x0000
        /*0062*/ 	.short	0x0000
        /*0064*/ 	.byte	0x00, 0xf5, 0x21, 0x00


	//----- nvinfo : EIATTR_SPARSE_MMA_MASK
	.align		4
.L_3417:
        /*0068*/ 	.byte	0x03, 0x50
        /*006a*/ 	.short	0x0000


	//----- nvinfo : EIATTR_MAXREG_COUNT
	.align		4
        /*006c*/ 	.byte	0x03, 0x1b
        /*006e*/ 	.short	0x00ff


	//----- nvinfo : EIATTR_NUM_BARRIERS
	.align		4
        /*0070*/ 	.byte	0x02, 0x4c
        /*0072*/ 	.byte	0x01
	.zero		1


	//----- nvinfo : EIATTR_MERCURY_ISA_VERSION
	.align		4
        /*0074*/ 	.byte	0x03, 0x5f
        /*0076*/ 	.short	0x0101


	//----- nvinfo : EIATTR_INT_WARP_WIDE_INSTR_OFFSETS
	.align		4
        /*0078*/ 	.byte	0x04, 0x31
        /*007a*/ 	.short	(.L_3419 - .L_3418)


	//   ....[0]....
.L_3418:
        /*007c*/ 	.word	0x00006670


	//----- nvinfo : EIATTR_VRC_CTA_INIT_COUNT
	.align		4
.L_3419:
        /*0080*/ 	.byte	0x02, 0x4a
	.zero		1
	.zero		1


	//----- nvinfo : EIATTR_EXIT_INSTR_OFFSETS
	.align		4
        /*0084*/ 	.byte	0x04, 0x1c
        /*0086*/ 	.short	(.L_3421 - .L_3420)


	//   ....[0]....
.L_3420:
        /*0088*/ 	.word	0x00006710


	//   ....[1]....
        /*008c*/ 	.word	0x00006860


	//   ....[2]....
        /*0090*/ 	.word	0x000068e0


	//----- nvinfo : EIATTR_CRS_STACK_SIZE
	.align		4
.L_3421:
        /*0094*/ 	.byte	0x04, 0x1e
        /*0096*/ 	.short	(.L_3423 - .L_3422)
.L_3422:
        /*0098*/ 	.word	0x00000000


	//----- nvinfo : EIATTR_CBANK_PARAM_SIZE
	.align		4
.L_3423:
        /*009c*/ 	.byte	0x03, 0x19
        /*009e*/ 	.short	0x0030


	//----- nvinfo : EIATTR_PARAM_CBANK
	.align		4
        /*00a0*/ 	.byte	0x04, 0x0a
        /*00a2*/ 	.short	(.L_3425 - .L_3424)
	.align		4
.L_3424:
        /*00a4*/ 	.word	index@(.nv.constant0.uncontiguous_cumulate_reducel3_i16)
        /*00a8*/ 	.short	0x0380
        /*00aa*/ 	.short	0x0030


	//----- nvinfo : EIATTR_SW_WAR
	.align		4
.L_3425:
        /*00ac*/ 	.byte	0x04, 0x36
        /*00ae*/ 	.short	(.L_3427 - .L_3426)
.L_3426:
        /*00b0*/ 	.word	0x00000008
.L_3427:


//--------------------- .nv.info.uncontiguous_reducel3_i16 --------------------------
	.section	.nv.info.uncontiguous_reducel3_i16,"",@"SHT_CUDA_INFO"
	.sectionflags	@""
	.align	4


	//----- nvinfo : EIATTR_CUDA_API_VERSION
	.align		4
        /*0000*/ 	.byte	0x04, 0x37
        /*0002*/ 	.short	(.L_3429 - .L_3428)
.L_3428:
        /*0004*/ 	.word	0x00000082


	//----- nvinfo : EIATTR_KPARAM_INFO
	.align		4
.L_3429:
        /*0008*/ 	.byte	0x04, 0x17
        /*000a*/ 	.short	(.L_3431 - .L_3430)
.L_3430:
        /*000c*/ 	.word	0x00000000
        /*0010*/ 	.short	0x0005
        /*0012*/ 	.short	0x0028
        /*0014*/ 	.byte	0x00, 0xf0, 0x21, 0x00


	//----- nvinfo : EIATTR_KPARAM_INFO
	.align		4
.L_3431:
        /*0018*/ 	.byte	0x04, 0x17
        /*001a*/ 	.short	(.L_3433 - .L_3432)
.L_3432:
        /*001c*/ 	.word	0x00000000
        /*0020*/ 	.short	0x0004
        /*0022*/ 	.short	0x0020
        /*0024*/ 	.byte	0x00, 0xf0, 0x21, 0x00


	//----- nvinfo : EIATTR_KPARAM_INFO
	.align		4
.L_3433:
        /*0028*/ 	.byte	0x04, 0x17
        /*002a*/ 	.short	(.L_3435 - .L_3434)
.L_3434:
        /*002c*/ 	.word	0x00000000
        /*0030*/ 	.short	0x0003
        /*0032*/ 	.short	0x0018
        /*0034*/ 	.byte	0x00, 0xf5, 0x21, 0x00


	//----- nvinfo : EIATTR_KPARAM_INFO
	.align		4
.L_3435:
        /*0038*/ 	.byte	0x04, 0x17
        /*003a*/ 	.short	(.L_3437 - .L_3436)
.L_3436:
        /*003c*/ 	.word	0x00000000
        /*0040*/ 	.short	0x0002
        /*0042*/ 	.short	0x0010
        /*0044*/ 	.byte	0x00, 0xf5, 0x21, 0x00


	//----- nvinfo : EIATTR_KPARAM_INFO
	.align		4
.L_3437:
        /*0048*/ 	.byte	0x04, 0x17
        /*004a*/ 	.short	(.L_3439 - .L_3438)
.L_3438:
        /*004c*/ 	.word	0x00000000
        /*0050*/ 	.short	0x0001
        /*0052*/ 	.short	0x0008
        /*0054*/ 	.byte	0x00, 0xf5, 0x21, 0x00


	//----- nvinfo : EIATTR_KPARAM_INFO
	.align		4
.L_3439:
        /*0058*/ 	.byte	0x04, 0x17
        /*005a*/ 	.short	(.L_3441 - .L_3440)
.L_3440:
        /*005c*/ 	.word	0x00000000
        /*0060*/ 	.short	0x0000
        /*0062*/ 	.short	0x0000
        /*0064*/ 	.byte	0x00, 0xf5, 0x21, 0x00


	//----- nvinfo : EIATTR_SPARSE_MMA_MASK
	.align		4
.L_3441:
        /*0068*/ 	.byte	0x03, 0x50
        /*006a*/ 	.short	0x0000


	//----- nvinfo : EIATTR_MAXREG_COUNT
	.align		4
        /*006c*/ 	.byte	0x03, 0x1b
        /*006e*/ 	.short	0x00ff


	//----- nvinfo : EIATTR_NUM_BARRIERS
	.align		4
        /*0070*/ 	.byte	0x02, 0x4c
        /*0072*/ 	.byte	0x01
	.zero		1


	//----- nvinfo : EIATTR_MERCURY_ISA_VERSION
	.align		4
        /*0074*/ 	.byte	0x03, 0x5f
        /*0076*/ 	.short	0x0101


	//----- nvinfo : EIATTR_INT_WARP_WIDE_INSTR_OFFSETS
	.align		4
        /*0078*/ 	.byte	0x04, 0x31
        /*007a*/ 	.short	(.L_3443 - .L_3442)


	//   ....[0]....
.L_3442:
        /*007c*/ 	.word	0x000074a0


	//----- nvinfo : EIATTR_VRC_CTA_INIT_COUNT
	.align		4
.L_3443:
        /*0080*/ 	.byte	0x02, 0x4a
	.zero		1
	.zero		1


	//----- nvinfo : EIATTR_EXIT_INSTR_OFFSETS
	.align		4
        /*0084*/ 	.byte	0x04, 0x1c
        /*0086*/ 	.short	(.L_3445 - .L_3444)


	//   ....[0]....
.L_3444:
        /*0088*/ 	.word	0x00007540


	//   ....[1]....
        /*008c*/ 	.word	0x00007690


	//   ....[2]....
        /*0090*/ 	.word	0x00007710


	//----- nvinfo : EIATTR_CRS_STACK_SIZE
	.align		4
.L_3445:
        /*0094*/ 	.byte	0x04, 0x1e
        /*0096*/ 	.short	(.L_3447 - .L_3446)
.L_3446:
        /*0098*/ 	.word	0x00000000


	//----- nvinfo : EIATTR_CBANK_PARAM_SIZE
	.align		4
.L_3447:
        /*009c*/ 	.byte	0x03, 0x19
        /*009e*/ 	.short	0x0030


	//----- nvinfo : EIATTR_PARAM_CBANK
	.align		4
        /*00a0*/ 	.byte	0x04, 0x0a
        /*00a2*/ 	.short	(.L_3449 - .L_3448)
	.align		4
.L_3448:
        /*00a4*/ 	.word	index@(.nv.constant0.uncontiguous_reducel3_i16)
        /*00a8*/ 	.short	0x0380
        /*00aa*/ 	.short	0x0030


	//----- nvinfo : EIATTR_SW_WAR
	.align		4
.L_3449:
        /*00ac*/ 	.byte	0x04, 0x36
        /*00ae*/ 	.short	(.L_3451 - .L_3450)
.L_3450:
        /*00b0*/ 	.word	0x00000008
.L_3451:


//--------------------- .nv.info.contiguous_cumulate_reducel3_i16 --------------------------
	.section	.nv.info.contiguous_cumulate_reducel3_i16,"",@"SHT_CUDA_INFO"
	.sectionflags	@""
	.align	4


	//----- nvinfo : EIATTR_CUDA_API_VERSION
	.align		4
        /*0000*/ 	.byte	0x04, 0x37
        /*0002*/ 	.short	(.L_3453 - .L_3452)
.L_3452:
        /*0004*/ 	.word	0x00000082


	//----- nvinfo : EIATTR_KPARAM_INFO
	.align		4
.L_3453:
        /*0008*/ 	.byte	0x04, 0x17
        /*000a*/ 	.short	(.L_3455 - .L_3454)
.L_3454:
        /*000c*/ 	.word	0x00000000
        /*0010*/ 	.short	0x0002
        /*0012*/ 	.short	0x0010
        /*0014*/ 	.byte	0x00, 0xf0, 0x21, 0x00


	//----- nvinfo : EIATTR_KPARAM_INFO
	.align		4
.L_3455:
        /*0018*/ 	.byte	0x04, 0x17
        /*001a*/ 	.short	(.L_3457 - .L_3456)
.L_3456:
        /*001c*/ 	.word	0x00000000
        /*0020*/ 	.short	0x0001
        /*0022*/ 	.short	0x0008
        /*0024*/ 	.byte	0x00, 0xf5, 0x21, 0x00


	//----- nvinfo : EIATTR_KPARAM_INFO
	.align		4
.L_3457:
        /*0028*/ 	.byte	0x04, 0x17
        /*002a*/ 	.short	(.L_3459 - .L_3458)
.L_3458:
        /*002c*/ 	.word	0x00000000
        /*0030*/ 	.short	0x0000
        /*0032*/ 	.short	0x0000
        /*0034*/ 	.byte	0x00, 0xf5, 0x21, 0x00


	//----- nvinfo : EIATTR_SPARSE_MMA_MASK
	.align		4
.L_3459:
        /*0038*/ 	.byte	0x03, 0x50
        /*003a*/ 	.short	0x0000


	//----- nvinfo : EIATTR_MAXREG_COUNT
	.align		4
        /*003c*/ 	.byte	0x03, 0x1b
        /*003e*/ 	.short	0x00ff


	//----- nvinfo : EIATTR_NUM_BARRIERS
	.align		4
        /*0040*/ 	.byte	0x02, 0x4c
        /*0042*/ 	.byte	0x01
	.zero		1


	//----- nvinfo : EIATTR_MERCURY_ISA_VERSION
	.align		4
        /*0044*/ 	.byte	0x03, 0x5f
        /*0046*/ 	.short	0x0101


	//----- nvinfo : EIATTR_INT_WARP_WIDE_INSTR_OFFSETS
	.align		4
        /*0048*/ 	.byte	0x04, 0x31
        /*004a*/ 	.short	(.L_3461 - .L_3460)


	//   ....[0]....
.L_3460:
        /*004c*/ 	.word	0x000002d0


	//----- nvinfo : EIATTR_VRC_CTA_INIT_COUNT
	.align		4
.L_3461:
        /*0050*/ 	.byte	0x02, 0x4a
	.zero		1
	.zero		1


	//----- nvinfo : EIATTR_EXIT_INSTR_OFFSETS
	.align		4
        /*0054*/ 	.byte	0x04, 0x1c
        /*0056*/ 	.short	(.L_3463 - .L_3462)


	//   ....[0]....
.L_3462:
        /*0058*/ 	.word	0x00000370


	//   ....[1]....
        /*005c*/ 	.word	0x000004c0


	//   ....[2]....
        /*0060*/ 	.word	0x00000540


	//----- nvinfo : EIATTR_CRS_STACK_SIZE
	.align		4
.L_3463:
        /*0064*/ 	.byte	0x04, 0x1e
        /*0066*/ 	.short	(.L_3465 - .L_3464)
.L_3464:
        /*0068*/ 	.word	0x00000000


	//----- nvinfo : EIATTR_CBANK_PARAM_SIZE
	.align		4
.L_3465:
        /*006c*/ 	.byte	0x03, 0x19
        /*006e*/ 	.short	0x0018


	//----- nvinfo : EIATTR_PARAM_CBANK
	.align		4
        /*0070*/ 	.byte	0x04, 0x0a
        /*0072*/ 	.short	(.L_3467 - .L_3466)
	.align		4
.L_3466:
        /*0074*/ 	.word	index@(.nv.constant0.contiguous_cumulate_reducel3_i16)
        /*0078*/ 	.short	0x0380
        /*007a*/ 	.short	0x0018


	//----- nvinfo : EIATTR_SW_WAR
	.align		4
.L_3467:
        /*007c*/ 	.byte	0x04, 0x36
        /*007e*/ 	.short	(.L_3469 - .L_3468)
.L_3468:
        /*0080*/ 	.word	0x00000008
.L_3469:


//--------------------- .nv.info.contiguous_reducel3_i16 --------------------------
	.section	.nv.info.contiguous_reducel3_i16,"",@"SHT_CUDA_INFO"
	.sectionflags	@""
	.align	4


	//----- nvinfo : EIATTR_CUDA_API_VERSION
	.align		4
        /*0000*/ 	.byte	0x04, 0x37
        /*0002*/ 	.short	(.L_3471 - .L_3470)
.L_3470:
        /*0004*/ 	.word	0x00000082


	//----- nvinfo : EIATTR_KPARAM_INFO
	.align		4
.L_3471:
        /*0008*/ 	.byte	0x04, 0x17
        /*000a*/ 	.short	(.L_3473 - .L_3472)
.L_3472:
        /*000c*/ 	.word	0x00000000
        /*0010*/ 	.short	0x0002
        /*0012*/ 	.short	0x0010
        /*0014*/ 	.byte	0x00, 0xf0, 0x21, 0x00


	//----- nvinfo : EIATTR_KPARAM_INFO
	.align		4
.L_3473:
        /*0018*/ 	.byte	0x04, 0x17
        /*001a*/ 	.short	(.L_3475 - .L_3474)
.L_3474:
        /*001c*/ 	.word	0x00000000
        /*0020*/ 	.short	0x0001
        /*0022*/ 	.short	0x0008
        /*0024*/ 	.byte	0x00, 0xf5, 0x21, 0x00


	//----- nvinfo : EIATTR_KPARAM_INFO
	.align		4
.L_3475:
        /*0028*/ 	.byte	0x04, 0x17
        /*002a*/ 	.short	(.L_3477 - .L_3476)
.L_3476:
        /*002c*/ 	.word	0x00000000
        /*0030*/ 	.short	0x0000
        /*0032*/ 	.short	0x0000
        /*0034*/ 	.byte	0x00, 0xf5, 0x21, 0x00


	//----- nvinfo : EIATTR_SPARSE_MMA_MASK
	.align		4
.L_3477:
        /*0038*/ 	.byte	0x03, 0x50
        /*003a*/ 	.short	0x0000


	//----- nvinfo : EIATTR_MAXREG_COUNT
	.align		4
        /*003c*/ 	.byte	0x03, 0x1b
        /*003e*/ 	.short	0x00ff


	//----- nvinfo : EIATTR_NUM_BARRIERS
	.align		4
        /*0040*/ 	.byte	0x02, 0x4c
        /*0042*/ 	.byte	0x01
	.zero		1


	//----- nvinfo : EIATTR_MERCURY_ISA_VERSION
	.align		4
        /*0044*/ 	.byte	0x03, 0x5f
        /*0046*/ 	.short	0x0101


	//----- nvinfo : EIATTR_INT_WARP_WIDE_INSTR_OFFSETS
	.align		4
        /*0048*/ 	.byte	0x04, 0x31
        /*004a*/ 	.short	(.L_3479 - .L_3478)


	//   ....[0]....
.L_3478:
        /*004c*/ 	.word	0x00001110


	//----- nvinfo : EIATTR_VRC_CTA_INIT_COUNT
	.align		4
.L_3479:
        /*0050*/ 	.byte	0x02, 0x4a
	.zero		1
	.zero		1


	//----- nvinfo : EIATTR_EXIT_INSTR_OFFSETS
	.align		4
        /*0054*/ 	.byte	0x04, 0x1c
        /*0056*/ 	.short	(.L_3481 - .L_3480)


	//   ....[0]....
.L_3480:
        /*0058*/ 	.word	0x000011b0


	//   ....[1]....
        /*005c*/ 	.word	0x00001300


	//   ....[2]....
        /*0060*/ 	.word	0x00001380


	//----- nvinfo : EIATTR_CRS_STACK_SIZE
	.align		4
.L_3481:
        /*0064*/ 	.byte	0x04, 0x1e
        /*0066*/ 	.short	(.L_3483 - .L_3482)
.L_3482:
        /*0068*/ 	.word	0x00000000


	//----- nvinfo : EIATTR_CBANK_PARAM_SIZE
	.align		4
.L_3483:
        /*006c*/ 	.byte	0x03, 0x19
        /*006e*/ 	.short	0x0018


	//----- nvinfo : EIATTR_PARAM_CBANK
	.align		4
        /*0070*/ 	.byte	0x04, 0x0a
        /*0072*/ 	.short	(.L_3485 - .L_3484)
	.align		4
.L_3484:
        /*0074*/ 	.word	index@(.nv.constant0.contiguous_reducel3_i16)
        /*0078*/ 	.short	0x0380
        /*007a*/ 	.short	0x0018


	//----- nvinfo : EIATTR_SW_WAR
	.align		4
.L_3485:
        /*007c*/ 	.byte	0x04, 0x36
        /*007e*/ 	.short	(.L_3487 - .L_3486)
.L_3486:
        /*0080*/ 	.word	0x00000008
.L_3487:


//--------------------- .nv.info.contiguous_reducel333_i8 --------------------------
	.section	.nv.info.contiguous_reducel333_i8,"",@"SHT_CUDA_INFO"
	.sectionflags	@""
	.align	4


	//----- nvinfo : EIATTR_CUDA_API_VERSION
	.align		4
        /*0000*/ 	.byte	0x04, 0x37
        /*0002*/ 	.short	(.L_3489 - .L_3488)
.L_3488:
        /*0004*/ 	.word	0x00000082


	//----- nvinfo : EIATTR_KPARAM_INFO
	.align		4
.L_3489:
        /*0008*/ 	.byte	0x04, 0x17
        /*000a*/ 	.short	(.L_3491 - .L_3490)
.L_3490:
        /*000c*/ 	.word	0x00000000
        /*0010*/ 	.short	0x0004
        /*0012*/ 	.short	0x0020
        /*0014*/ 	.byte	0x00, 0xf0, 0x21, 0x00


	//----- nvinfo : EIATTR_KPARAM_INFO
	.align		4
.L_3491:
        /*0018*/ 	.byte	0x04, 0x17
        /*001a*/ 	.short	(.L_3493 - .L_3492)
.L_3492:
        /*001c*/ 	.word	0x00000000
        /*0020*/ 	.short	0x0003
        /*0022*/ 	.short	0x0018
        /*0024*/ 	.byte	0x00, 0xf0, 0x21, 0x00


	//----- nvinfo : EIATTR_KPARAM_INFO
	.align		4
.L_3493:
        /*0028*/ 	.byte	0x04, 0x17
        /*002a*/ 	.short	(.L_3495 - .L_3494)
.L_3494:
        /*002c*/ 	.word	0x00000000
        /*0030*/ 	.short	0x0002
        /*0032*/ 	.short	0x0010
        /*0034*/ 	.byte	0x00, 0xf0, 0x21, 0x00


	//----- nvinfo : EIATTR_KPARAM_INFO
	.align		4
.L_3495:
        /*0038*/ 	.byte	0x04, 0x17
        /*003a*/ 	.short	(.L_3497 - .L_3496)
.L_3496:
        /*003c*/ 	.word	0x00000000
        /*0040*/ 	.short	0x0001
        /*0042*/ 	.short	0x0008
        /*0044*/ 	.byte	0x00, 0xf5, 0x21, 0x00


	//----- nvinfo : EIATTR_KPARAM_INFO
	.align		4
.L_3497:
        /*0048*/ 	.byte	0x04, 0x17
        /*004a*/ 	.short	(.L_3499 - .L_3498)
.L_3498:
        /*004c*/ 	.word	0x00000000
        /*0050*/ 	.short	0x0000
        /*0052*/ 	.short	0x0000
        /*0054*/ 	.byte	0x00, 0xf5, 0x21, 0x00


	//----- nvinfo : EIATTR_SPARSE_MMA_MASK
	.align		4
.L_3499:
        /*0058*/ 	.byte	0x03, 0x50
        /*005a*/ 	.short	0x0000


	//----- nvinfo : EIATTR_MAXREG_COUNT
	.align		4
        /*005c*/ 	.byte	0x03, 0x1b
        /*005e*/ 	.short	0x00ff


	//----- nvinfo : EIATTR_NUM_BARRIERS
	.align		4
        /*0060*/ 	.byte	0x02, 0x4c
        /*0062*/ 	.byte	0x01
	.zero		1


	//----- nvinfo : EIATTR_MERCURY_ISA_VERSION
	.align		4
        /*0064*/ 	.byte	0x03, 0x5f
        /*0066*/ 	.short	0x0101


	//----- nvinfo : EIATTR_VRC_CTA_INIT_COUNT
	.align		4
        /*0068*/ 	.byte	0x02, 0x4a
	.zero		1
	.zero		1


	//----- nvinfo : EIATTR_EXIT_INSTR_OFFSETS
	.align		4
        /*006c*/ 	.byte	0x04, 0x1c
        /*006e*/ 	.short	(.L_3501 - .L_3500)


	//   ....[0]....
.L_3500:
        /*0070*/ 	.word	0x00000150


	//   ....[1]....
        /*0074*/ 	.word	0x00000200


	//   ....[2]....
        /*0078*/ 	.word	0x00000b30


	//----- nvinfo : EIATTR_CBANK_PARAM_SIZE
	.align		4
.L_3501:
        /*007c*/ 	.byte	0x03, 0x19
        /*007e*/ 	.short	0x0028


	//----- nvinfo : EIATTR_PARAM_CBANK
	.align		4
        /*0080*/ 	.byte	0x04, 0x0a
        /*0082*/ 	.short	(.L_3503 - .L_3502)
	.align		4
.L_3502:
        /*0084*/ 	.word	index@(.nv.constant0.contiguous_reducel333_i8)
        /*0088*/ 	.short	0x0380
        /*008a*/ 	.short	0x0028


	//----- nvinfo : EIATTR_SW_WAR
	.align		4
.L_3503:
        /*008c*/ 	.byte	0x04, 0x36
        /*008e*/ 	.short	(.L_3505 - .L_3504)
.L_3504:
        /*0090*/ 	.word	0x00000008
.L_3505:


//--------------------- .nv.info.contiguous_reducel33_i8 --------------------------
	.section	.nv.info.contiguous_reducel33_i8,"",@"SHT_CUDA_INFO"
	.sectionflags	@""
	.align	4


	//----- nvinfo : EIATTR_CUDA_API_VERSION
	.align		4
        /*0000*/ 	.byte	0x04, 0x37
        /*0002*/ 	.short	(.L_3507 - .L_3506)
.L_3506:
        /*0004*/ 	.word	0x00000082


	//----- nvinfo : EIATTR_KPARAM_INFO
	.align		4
.L_3507:
        /*0008*/ 	.byte	0x04, 0x17
        /*000a*/ 	.short	(.L_3509 - .L_3508)
.L_3508:
        /*000c*/ 	.word	0x00000000
        /*0010*/ 	.short	0x0006
        /*0012*/ 	.short	0x0030
        /*0014*/ 	.byte	0x00, 0xf0, 0x21, 0x00


	//----- nvinfo : EIATTR_KPARAM_INFO
	.align		4
.L_3509:
        /*0018*/ 	.byte	0x04, 0x17
        /*001a*/ 	.short	(.L_3511 - .L_3510)
.L_3510:
        /*001c*/ 	.word	0x00000000
        /*0020*/ 	.short	0x0005
        /*0022*/ 	.short	0x0028
        /*0024*/ 	.byte	0x00, 0xf0, 0x21, 0x00


	//----- nvinfo : EIATTR_KPARAM_INFO
	.align		4
.L_3511:
        /*0028*/ 	.byte	0x04, 0x17
        /*002a*/ 	.short	(.L_3513 - .L_3512)
.L_3512:
        /*002c*/ 	.word	0x00000000
        /*0030*/ 	.short	0x0004
        /*0032*/ 	.short	0x0020
        /*0034*/ 	.byte	0x00, 0xf0, 0x21, 0x00


	//----- nvinfo : EIATTR_KPARAM_INFO
	.align		4
.L_3513:
        /*0038*/ 	.byte	0x04, 0x17
        /*003a*/ 	.short	(.L_3515 - .L_3514)
.L_3514:
        /*003c*/ 	.word	0x00000000
        /*0040*/ 	.short	0x0003
        /*0042*/ 	.short	0x0018
        /*0044*/ 	.byte	0x00, 0xf5, 0x21, 0x00


	//----- nvinfo : EIATTR_KPARAM_INFO
	.align		4
.L_3515:
        /*0048*/ 	.byte	0x04, 0x17
        /*004a*/ 	.short	(.L_3517 - .L_3516)
.L_3516:
        /*004c*/ 	.word	0x00000000
        /*0050*/ 	.short	0x0002
        /*0052*/ 	.short	0x0010
        /*0054*/ 	.byte	0x00, 0xf5, 0x21, 0x00


	//----- nvinfo : EIATTR_KPARAM_INFO
	.align		4
.L_3517:
        /*0058*/ 	.byte	0x04, 0x17
        /*005a*/ 	.short	(.L_3519 - .L_3518)
.L_3518:
        /*005c*/ 	.word	0x00000000
        /*0060*/ 	.short	0x0001
        /*0062*/ 	.short	0x0008
        /*0064*/ 	.byte	0x00, 0xf5, 0x21, 0x00


	//----- nvinfo : EIATTR_KPARAM_INFO
	.align		4
.L_3519:
        /*0068*/ 	.byte	0x04, 0x17
        /*006a*/ 	.short	(.L_3521 - .L_3520)
.L_3520:
        /*006c*/ 	.word	0x00000000
        /*0070*/ 	.short	0x0000
        /*0072*/ 	.short	0x0000
        /*0074*/ 	.byte	0x00, 0xf5, 0x21, 0x00


	//----- nvinfo : EIATTR_SPARSE_MMA_MASK
	.align		4
.L_3521:
        /*0078*/ 	.byte	0x03, 0x50
        /*007a*/ 	.short	0x0000


	//----- nvinfo : EIATTR_MAXREG_COUNT
	.align		4
        /*007c*/ 	.byte	0x03, 0x1b
        /*007e*/ 	.short	0x00ff


	//----- nvinfo : EIATTR_NUM_BARRIERS
	.align		4
        /*0080*/ 	.byte	0x02, 0x4c
        /*0082*/ 	.byte	0x01
	.zero		1


	//----- nvinfo : EIATTR_MERCURY_ISA_VERSION
	.align		4
        /*0084*/ 	.byte	0x03, 0x5f
        /*0086*/ 	.short	0x0101


	//----- nvinfo : EIATTR_VRC_CTA_INIT_COUNT
	.align		4
        /*0088*/ 	.byte	0x02, 0x4a
	.zero		1
	.zero		1


	//----- nvinfo : EIATTR_EXIT_INSTR_OFFSETS
	.align		4
        /*008c*/ 	.byte	0x04, 0x1c
        /*008e*/ 	.short	(.L_3523 - .L_3522)


	//   ....[0]....
.L_3522:
        /*0090*/ 	.word	0x00000150


	//   ....[1]....
        /*0094*/ 	.word	0x000035e0


	//   ....[2]....
        /*0098*/ 	.word	0x00003f80


	//----- nvinfo : EIATTR_CRS_STACK_SIZE
	.align		4
.L_3523:
        /*009c*/ 	.byte	0x04, 0x1e
        /*009e*/ 	.short	(.L_3525 - .L_3524)
.L_3524:
        /*00a0*/ 	.word	0x00000000


	//----- nvinfo : EIATTR_CBANK_PARAM_SIZE
	.align		4
.L_3525:
        /*00a4*/ 	.byte	0x03, 0x19
        /*00a6*/ 	.short	0x0038


	//----- nvinfo : EIATTR_PARAM_CBANK
	.align		4
        /*00a8*/ 	.byte	0x04, 0x0a
        /*00aa*/ 	.short	(.L_3527 - .L_3526)
	.align		4
.L_3526:
        /*00ac*/ 	.word	index@(.nv.constant0.contiguous_reducel33_i8)
        /*00b0*/ 	.short	0x0380
        /*00b2*/ 	.short	0x0038


	//----- nvinfo : EIATTR_SW_WAR
	.align		4
.L_3527:
        /*00b4*/ 	.byte	0x04, 0x36
        /*00b6*/ 	.short	(.L_3529 - .L_3528)
.L_3528:
        /*00b8*/ 	.word	0x00000008
.L_3529:


//--------------------- .nv.info.contiguous_reducel322_i8 --------------------------
	.section	.nv.info.contiguous_reducel322_i8,"",@"SHT_CUDA_INFO"
	.sectionflags	@""
	.align	4


	//----- nvinfo : EIATTR_CUDA_API_VERSION
	.align		4
        /*0000*/ 	.byte	0x04, 0x37
        /*0002*/ 	.short	(.L_3531 - .L_3530)
.L_3530:
        /*0004*/ 	.word	0x00000082


	//----- nvinfo : EIATTR_KPARAM_INFO
	.align		4
.L_3531:
        /*0008*/ 	.byte	0x04, 0x17
        /*000a*/ 	.short	(.L_3533 - .L_3532)
.L_3532:
        /*000c*/ 	.word	0x00000000
        /*0010*/ 	.short	0x0003
        /*0012*/ 	.short	0x0018
        /*0014*/ 	.byte	0x00, 0xf0, 0x21, 0x00


	//----- nvinfo : EIATTR_KPARAM_INFO
	.align		4
.L_3533:
        /*0018*/ 	.byte	0x04, 0x17
        /*001a*/ 	.short	(.L_3535 - .L_3534)
.L_3534:
        /*001c*/ 	.word	0x00000000
        /*0020*/ 	.short	0x0002
        /*0022*/ 	.short	0x0010
        /*0024*/ 	.byte	0x00, 0xf0, 0x21, 0x00


	//----- nvinfo : EIATTR_KPARAM_INFO
	.align		4
.L_3535:
        /*0028*/ 	.byte	0x04, 0x17
        /*002a*/ 	.short	(.L_3537 - .L_3536)
.L_3536:
        /*002c*/ 	.word	0x00000000
        /*0030*/ 	.short	0x0001
        /*0032*/ 	.short	0x0008
        /*0034*/ 	.byte	0x00, 0xf5, 0x21, 0x00


	//----- nvinfo : EIATTR_KPARAM_INFO
	.align		4
.L_3537:
        /*0038*/ 	.byte	0x04, 0x17
        /*003a*/ 	.short	(.L_3539 - .L_3538)
.L_3538:
        /*003c*/ 	.word	0x00000000
        /*0040*/ 	.short	0x0000
        /*0042*/ 	.short	0x0000
        /*0044*/ 	.byte	0x00, 0xf5, 0x21, 0x00


	//----- nvinfo : EIATTR_SPARSE_MMA_MASK
	.align		4
.L_3539:
        /*0048*/ 	.byte	0x03, 0x50
        /*004a*/ 	.short	0x0000


	//----- nvinfo : EIATTR_MAXREG_COUNT
	.align		4
        /*004c*/ 	.byte	0x03, 0x1b
        /*004e*/ 	.short	0x00ff


	//----- nvinfo : EIATTR_NUM_BARRIERS
	.align		4
        /*0050*/ 	.byte	0x02, 0x4c
        /*0052*/ 	.byte	0x01
	.zero		1


	//----- nvinfo : EIATTR_MERCURY_ISA_VERSION
	.align		4
        /*0054*/ 	.byte	0x03, 0x5f
        /*0056*/ 	.short	0x0101


	//----- nvinfo : EIATTR_VRC_CTA_INIT_COUNT
	.align		4
        /*0058*/ 	.byte	0x02, 0x4a
	.zero		1
	.zero		1


	//----- nvinfo : EIATTR_EXIT_INSTR_OFFSETS
	.align		4
        /*005c*/ 	.byte	0x04, 0x1c
        /*005e*/ 	.short	(.L_3541 - .L_3540)


	//   ....[0]....
.L_3540:
        /*0060*/ 	.word	0x00000410


	//   ....[1]....
        /*0064*/ 	.word	0x00000560


	//   ....[2]....
        /*0068*/ 	.word	0x00000670


	//----- nvinfo : EIATTR_CRS_STACK_SIZE
	.align		4
.L_3541:
        /*006c*/ 	.byte	0x04, 0x1e
        /*006e*/ 	.short	(.L_3543 - .L_3542)
.L_3542:
        /*0070*/ 	.word	0x00000000


	//----- nvinfo : EIATTR_CBANK_PARAM_SIZE
	.align		4
.L_3543:
        /*0074*/ 	.byte	0x03, 0x19
        /*0076*/ 	.short	0x0020


	//----- nvinfo : EIATTR_PARAM_CBANK
	.align		4
        /*0078*/ 	.byte	0x04, 0x0a
        /*007a*/ 	.short	(.L_3545 - .L_3544)
	.align		4
.L_3544:
        /*007c*/ 	.word	index@(.nv.constant0.contiguous_reducel322_i8)
        /*0080*/ 	.short	0x0380
        /*0082*/ 	.short	0x0020


	//----- nvinfo : EIATTR_SW_WAR
	.align		4
.L_3545:
        /*0084*/ 	.byte	0x04, 0x36
        /*0086*/ 	.short	(.L_3547 - .L_3546)
.L_3546:
        /*0088*/ 	.word	0x00000008
.L_3547:


//--------------------- .nv.info.contiguous_reducel32_i8 --------------------------
	.section	.nv.info.contiguous_reducel32_i8,"",@"SHT_CUDA_INFO"
	.sectionflags	@""
	.align	4


	//----- nvinfo : EIATTR_CUDA_API_VERSION
	.align		4
        /*0000*/ 	.byte	0x04, 0x37
        /*0002*/ 	.short	(.L_3549 - .L_3548)
.L_3548:
        /*0004*/ 	.word	0x00000082


	//----- nvinfo : EIATTR_KPARAM_INFO
	.align		4
.L_3549:
        /*0008*/ 	.byte	0x04, 0x17
        /*000a*/ 	.short	(.L_3551 - .L_3550)
.L_3550:
        /*000c*/ 	.word	0x00000000
        /*0010*/ 	.short	0x0006
        /*0012*/ 	.short	0x0030
        /*0014*/ 	.byte	0x00, 0xf0, 0x21, 0x00


	//----- nvinfo : EIATTR_KPARAM_INFO
	.align		4
.L_3551:
        /*0018*/ 	.byte	0x04, 0x17
        /*001a*/ 	.short	(.L_3553 - .L_3552)
.L_3552:
        /*001c*/ 	.word	0x00000000
        /*0020*/ 	.short	0x0005
        /*0022*/ 	.short	0x0028
        /*0024*/ 	.byte	0x00, 0xf0, 0x21, 0x00


	//----- nvinfo : EIATTR_KPARAM_INFO
	.align		4
.L_3553:
        /*0028*/ 	.byte	0x04, 0x17
        /*002a*/ 	.short	(.L_3555 - .L_3554)
.L_3554:
        /*002c*/ 	.word	0x00000000
        /*0030*/ 	.short	0x0004
        /*0032*/ 	.short	0x0020
        /*0034*/ 	.byte	0x00, 0xf0, 0x21, 0x00


	//----- nvinfo : EIATTR_KPARAM_INFO
	.align		4
.L_3555:
        /*0038*/ 	.byte	0x04, 0x17
        /*003a*/ 	.short	(.L_3557 - .L_3556)
.L_3556:
        /*003c*/ 	.word	0x00000000
        /*0040*/ 	.short	0x0003
        /*0042*/ 	.short	0x0018
        /*0044*/ 	.byte	0x00, 0xf5, 0x21, 0x00


	//----- nvinfo : EIATTR_KPARAM_INFO
	.align		4
.L_3557:
        /*0048*/ 	.byte	0x04, 0x17
        /*004a*/ 	.short	(.L_3559 - .L_3558)
.L_3558:
        /*004c*/ 	.word	0x00000000
        /*0050*/ 	.short	0x0002
        /*0052*/ 	.short	0x0010
        /*0054*/ 	.byte	0x00, 0xf5, 0x21, 0x00


	//----- nvinfo : EIATTR_KPARAM_INFO
	.align		4
.L_3559:
        /*0058*/ 	.byte	0x04, 0x17
        /*005a*/ 	.short	(.L_3561 - .L_3560)
.L_3560:
        /*005c*/ 	.word	0x00000000
        /*0060*/ 	.short	0x0001
        /*0062*/ 	.short	0x0008
        /*0064*/ 	.byte	0x00, 0xf5, 0x21, 0x00


	//----- nvinfo : EIATTR_KPARAM_INFO
	.align		4
.L_3561:
        /*0068*/ 	.byte	0x04, 0x17
        /*006a*/ 	.short	(.L_3563 - .L_3562)
.L_3562:
        /*006c*/ 	.word	0x00000000
        /*0070*/ 	.short	0x0000
        /*0072*/ 	.short	0x0000
        /*0074*/ 	.byte	0x00, 0xf5, 0x21, 0x00


	//----- nvinfo : EIATTR_SPARSE_MMA_MASK
	.align		4
.L_3563:
        /*0078*/ 	.byte	0x03, 0x50
        /*007a*/ 	.short	0x0000


	//----- nvinfo : EIATTR_MAXREG_COUNT
	.align		4
        /*007c*/ 	.byte	0x03, 0x1b
        /*007e*/ 	.short	0x00ff


	//----- nvinfo : EIATTR_NUM_BARRIERS
	.align		4
        /*0080*/ 	.byte	0x02, 0x4c
        /*0082*/ 	.byte	0x01
	.zero		1


	//----- nvinfo : EIATTR_MERCURY_ISA_VERSION
	.align		4
        /*0084*/ 	.byte	0x03, 0x5f
        /*0086*/ 	.short	0x0101


	//----- nvinfo : EIATTR_VRC_CTA_INIT_COUNT
	.align		4
        /*0088*/ 	.byte	0x02, 0x4a
	.zero		1
	.zero		1


	//----- nvinfo : EIATTR_EXIT_INSTR_OFFSETS
	.align		4
        /*008c*/ 	.byte	0x04, 0x1c
        /*008e*/ 	.short	(.L_3565 - .L_3564)


	//   ....[0]....
.L_3564:
        /*0090*/ 	.word	0x00007600


	//   ....[1]....
        /*0094*/ 	.word	0x00007750


	//   ....[2]....
        /*0098*/ 	.word	0x00007860


	//----- nvinfo : EIATTR_CRS_STACK_SIZE
	.align		4
.L_3565:
        /*009c*/ 	.byte	0x04, 0x1e
        /*009e*/ 	.short	(.L_3567 - .L_3566)
.L_3566:
        /*00a0*/ 	.word	0x00000000


	//----- nvinfo : EIATTR_CBANK_PARAM_SIZE
	.align		4
.L_3567:
        /*00a4*/ 	.byte	0x03, 0x19
        /*00a6*/ 	.short	0x0038


	//----- nvinfo : EIATTR_PARAM_CBANK
	.align		4
        /*00a8*/ 	.byte	0x04, 0x0a
        /*00aa*/ 	.short	(.L_3569 - .L_3568)
	.align		4
.L_3568:
        /*00ac*/ 	.word	index@(.nv.constant0.contiguous_reducel32_i8)
        /*00b0*/ 	.short	0x0380
        /*00b2*/ 	.short	0x0038


	//----- nvinfo : EIATTR_SW_WAR
	.align		4
.L_3569:
        /*00b4*/ 	.byte	0x04, 0x36
        /*00b6*/ 	.short	(.L_3571 - .L_3570)
.L_3570:
        /*00b8*/ 	.word	0x00000008
.L_3571:


//--------------------- .nv.info.uncontiguous_cumulate_reducel3_i8 --------------------------
	.section	.nv.info.uncontiguous_cumulate_reducel3_i8,"",@"SHT_CUDA_INFO"
	.sectionflags	@""
	.align	4


	//----- nvinfo : EIATTR_CUDA_API_VERSION
	.align		4
        /*0000*/ 	.byte	0x04, 0x37
        /*0002*/ 	.short	(.L_3573 - .L_3572)
.L_3572:
        /*0004*/ 	.word	0x00000082


	//----- nvinfo : EIATTR_KPARAM_INFO
	.align		4
.L_3573:
        /*0008*/ 	.byte	0x04, 0x17
        /*000a*/ 	.short	(.L_3575 - .L_3574)
.L_3574:
        /*000c*/ 	.word	0x00000000
        /*0010*/ 	.short	0x0005
        /*0012*/ 	.short	0x0028
        /*0014*/ 	.byte	0x00, 0xf0, 0x21, 0x00


	//----- nvinfo : EIATTR_KPARAM_INFO
	.align		4
.L_3575:
        /*0018*/ 	.byte	0x04, 0x17
        /*001a*/ 	.short	(.L_3577 - .L_3576)
.L_3576:
        /*001c*/ 	.word	0x00000000
        /*0020*/ 	.short	0x0004
        /*0022*/ 	.short	0x0020
        /*0024*/ 	.byte	0x00, 0xf0, 0x21, 0x00


	//----- nvinfo : EIATTR_KPARAM_INFO
	.align		4
.L_3577:
        /*0028*/ 	.byte	0x04, 0x17
        /*002a*/ 	.short	(.L_3579 - .L_3578)
.L_3578:
        /*002c*/ 	.word	0x00000000
        /*0030*/ 	.short	0x0003
        /*0032*/ 	.short	0x0018
        /*0034*/ 	.byte	0x00, 0xf5, 0x21, 0x00


	//----- nvinfo : EIATTR_KPARAM_INFO
	.align		4
.L_3579:
        /*0038*/ 	.byte	0x04, 0x17
        /*003a*/ 	.short	(.L_3581 - .L_3580)
.L_3580:
        /*003c*/ 	.word	0x00000000
        /*0040*/ 	.short	0x0002
        /*0042*/ 	.short	0x0010
        /*0044*/ 	.byte	0x00, 0xf5, 0x21, 0x00


	//----- nvinfo : EIATTR_KPARAM_INFO
	.align		4
.L_3581:
        /*0048*/ 	.byte	0x04, 0x17
        /*004a*/ 	.short	(.L_3583 - .L_3582)
.L_3582:
        /*004c*/ 	.word	0x00000000
        /*0050*/ 	.short	0x0001
        /*0052*/ 	.short	0x0008
        /*0054*/ 	.byte	0x00, 0xf5, 0x21, 0x00


	//----- nvinfo : EIATTR_KPARAM_INFO
	.align		4
.L_3583:
        /*0058*/ 	.byte	0x04, 0x17
        /*005a*/ 	.short	(.L_3585 - .L_3584)
.L_3584:
        /*005c*/ 	.word	0x00000000
        /*0060*/ 	.short	0x0000
        /*0062*/ 	.short	0x0000
        /*0064*/ 	.byte	0x00, 0xf5, 0x21, 0x00


	//----- nvinfo : EIATTR_SPARSE_MMA_MASK
	.align		4
.L_3585:
        /*0068*/ 	.byte	0x03, 0x50
        /*006a*/ 	.short	0x0000


	//----- nvinfo : EIATTR_MAXREG_COUNT
	.align		4
        /*006c*/ 	.byte	0x03, 0x1b
        /*006e*/ 	.short	0x00ff


	//----- nvinfo : EIATTR_NUM_BARRIERS
	.align		4
        /*0070*/ 	.byte	0x02, 0x4c
        /*0072*/ 	.byte	0x01
	.zero		1


	//----- nvinfo : EIATTR_MERCURY_ISA_VERSION
	.align		4
        /*0074*/ 	.byte	0x03, 0x5f
        /*0076*/ 	.short	0x0101


	//----- nvinfo : EIATTR_INT_WARP_WIDE_INSTR_OFFSETS
	.align		4
        /*0078*/ 	.byte	0x04, 0x31
        /*007a*/ 	.short	(.L_3587 - .L_3586)


	//   ....[0]....
.L_3586:
        /*007c*/ 	.word	0x00006670


	//----- nvinfo : EIATTR_VRC_CTA_INIT_COUNT
	.align		4
.L_3587:
        /*0080*/ 	.byte	0x02, 0x4a
	.zero		1
	.zero		1


	//----- nvinfo : EIATTR_EXIT_INSTR_OFFSETS
	.align		4
        /*0084*/ 	.byte	0x04, 0x1c
        /*0086*/ 	.short	(.L_3589 - .L_3588)


	//   ....[0]....
.L_3588:
        /*0088*/ 	.word	0x00006710


	//   ....[1]....
        /*008c*/ 	.word	0x00006860


	//   ....[2]....
        /*0090*/ 	.word	0x000068e0


	//----- nvinfo : EIATTR_CRS_STACK_SIZE
	.align		4
.L_3589:
        /*0094*/ 	.byte	0x04, 0x1e
        /*0096*/ 	.short	(.L_3591 - .L_3590)
.L_3590:
        /*0098*/ 	.word	0x00000000


	//----- nvinfo : EIATTR_CBANK_PARAM_SIZE
	.align		4
.L_3591:
        /*009c*/ 	.byte	0x03, 0x19
        /*009e*/ 	.short	0x0030


	//----- nvinfo : EIATTR_PARAM_CBANK
	.align		4
        /*00a0*/ 	.byte	0x04, 0x0a
        /*00a2*/ 	.short	(.L_3593 - .L_3592)
	.align		4
.L_3592:
        /*00a4*/ 	.word	index@(.nv.constant0.uncontiguous_cumulate_reducel3_i8)
        /*00a8*/ 	.short	0x0380
        /*00aa*/ 	.short	0x0030


	//----- nvinfo : EIATTR_SW_WAR
	.align		4
.L_3593:
        /*00ac*/ 	.byte	0x04, 0x36
        /*00ae*/ 	.short	(.L_3595 - .L_3594)
.L_3594:
        /*00b0*/ 	.word	0x00000008
.L_3595:


//--------------------- .nv.info.uncontiguous_reducel3_i8 --------------------------
	.section	.nv.info.uncontiguous_reducel3_i8,"",@"SHT_CUDA_INFO"
	.sectionflags	@""
	.align	4


	//----- nvinfo : EIATTR_CUDA_API_VERSION
	.align		4
        /*0000*/ 	.byte	0x04, 0x37
        /*0002*/ 	.short	(.L_3597 - .L_3596)
.L_3596:
        /*0004*/ 	.word	0x00000082


	//----- nvinfo : EIATTR_KPARAM_INFO
	.align		4
.L_3597:
        /*0008*/ 	.byte	0x04, 0x17
        /*000a*/ 	.short	(.L_3599 - .L_3598)
.L_3598:
        /*000c*/ 	.word	0x00000000
        /*0010*/ 	.short	0x0005
        /*0012*/ 	.short	0x0028
        /*0014*/ 	.byte	0x00, 0xf0, 0x21, 0x00


	//----- nvinfo : EIATTR_KPARAM_INFO
	.align		4
.L_3599:
        /*0018*/ 	.byte	0x04, 0x17
        /*001a*/ 	.short	(.L_3601 - .L_3600)
.L_3600:
        /*001c*/ 	.word	0x00000000
        /*0020*/ 	.short	0x0004
        /*0022*/ 	.short	0x0020
        /*0024*/ 	.byte	0x00, 0xf0, 0x21, 0x00


	//----- nvinfo : EIATTR_KPARAM_INFO
	.align		4
.L_3601:
        /*0028*/ 	.byte	0x04, 0x17
        /*002a*/ 	.short	(.L_3603 - .L_3602)
.L_3602:
        /*002c*/ 	.word	0x00000000
        /*0030*/ 	.short	0x0003
        /*0032*/ 	.short	0x0018
        /*0034*/ 	.byte	0x00, 0xf5, 0x21, 0x00


	//----- nvinfo : EIATTR_KPARAM_INFO
	.align		4
.L_3603:
        /*0038*/ 	.byte	0x04, 0x17
        /*003a*/ 	.short	(.L_3605 - .L_3604)
.L_3604:
        /*003c*/ 	.word	0x00000000
        /*0040*/ 	.short	0x0002
        /*0042*/ 	.short	0x0010
        /*0044*/ 	.byte	0x00, 0xf5, 0x21, 0x00


	//----- nvinfo : EIATTR_KPARAM_INFO
	.align		4
.L_3605:
        /*0048*/ 	.byte	0x04, 0x17
        /*004a*/ 	.short	(.L_3607 - .L_3606)
.L_3606:
        /*004c*/ 	.word	0x00000000
        /*0050*/ 	.short	0x0001
        /*0052*/ 	.short	0x0008
        /*0054*/ 	.byte	0x00, 0xf5, 0x21, 0x00


	//----- nvinfo : EIATTR_KPARAM_INFO
	.align		4
.L_3607:
        /*0058*/ 	.byte	0x04, 0x17
        /*005a*/ 	.short	(.L_3609 - .L_3608)
.L_3608:
        /*005c*/ 	.word	0x00000000
        /*0060*/ 	.short	0x0000
        /*0062*/ 	.short	0x0000
        /*0064*/ 	.byte	0x00, 0xf5, 0x21, 0x00


	//----- nvinfo : EIATTR_SPARSE_MMA_MASK
	.align		4
.L_3609:
        /*0068*/ 	.byte	0x03, 0x50
        /*006a*/ 	.short	0x0000


	//----- nvinfo : EIATTR_MAXREG_COUNT
	.align		4
        /*006c*/ 	.byte	0x03, 0x1b
        /*006e*/ 	.short	0x00ff


	//----- nvinfo : EIATTR_NUM_BARRIERS
	.align		4
        /*0070*/ 	.byte	0x02, 0x4c
        /*0072*/ 	.byte	0x01
	.zero		1


	//----- nvinfo : EIATTR_MERCURY_ISA_VERSION
	.align		4
        /*0074*/ 	.byte	0x03, 0x5f
        /*0076*/ 	.short	0x0101


	//----- nvinfo : EIATTR_INT_WARP_WIDE_INSTR_OFFSETS
	.align		4
        /*0078*/ 	.byte	0x04, 0x31
        /*007a*/ 	.short	(.L_3611 - .L_3610)


	//   ....[0]....
.L_3610:
        /*007c*/ 	.word	0x000074a0


	//----- nvinfo : EIATTR_VRC_CTA_INIT_COUNT
	.align		4
.L_3611:
        /*0080*/ 	.byte	0x02, 0x4a
	.zero		1
	.zero		1


	//----- nvinfo : EIATTR_EXIT_INSTR_OFFSETS
	.align		4
        /*0084*/ 	.byte	0x04, 0x1c
        /*0086*/ 	.short	(.L_3613 - .L_3612)


	//   ....[0]....
.L_3612:
        /*0088*/ 	.word	0x00007540


	//   ....[1]....
        /*008c*/ 	.word	0x00007690


	//   ....[2]....
        /*0090*/ 	.word	0x00007710


	//----- nvinfo : EIATTR_CRS_STACK_SIZE
	.align		4
.L_3613:
        /*0094*/ 	.byte	0x04, 0x1e
        /*0096*/ 	.short	(.L_3615 - .L_3614)
.L_3614:
        /*0098*/ 	.word	0x00000000


	//----- nvinfo : EIATTR_CBANK_PARAM_SIZE
	.align		4
.L_3615:
        /*009c*/ 	.byte	0x03, 0x19
        /*009e*/ 	.short	0x0030


	//----- nvinfo : EIATTR_PARAM_CBANK
	.align		4
        /*00a0*/ 	.byte	0x04, 0x0a
        /*00a2*/ 	.short	(.L_3617 - .L_3616)
	.align		4
.L_3616:
        /*00a4*/ 	.word	index@(.nv.constant0.uncontiguous_reducel3_i8)
        /*00a8*/ 	.short	0x0380
        /*00aa*/ 	.short	0x0030


	//----- nvinfo : EIATTR_SW_WAR
	.align		4
.L_3617:
        /*00ac*/ 	.byte	0x04, 0x36
        /*00ae*/ 	.short	(.L_3619 - .L_3618)
.L_3618:
        /*00b0*/ 	.word	0x00000008
.L_3619:


//--------------------- .nv.info.contiguous_cumulate_reducel3_i8 --------------------------
	.section	.nv.info.contiguous_cumulate_reducel3_i8,"",@"SHT_CUDA_INFO"
	.sectionflags	@""
	.align	4


	//----- nvinfo : EIATTR_CUDA_API_VERSION
	.align		4
        /*0000*/ 	.byte	0x04, 0x37
        /*0002*/ 	.short	(.L_3621 - .L_3620)
.L_3620:
        /*0004*/ 	.word	0x00000082


	//----- nvinfo : EIATTR_KPARAM_INFO
	.align		4
.L_3621:
        /*0008*/ 	.byte	0x04, 0x17
        /*000a*/ 	.short	(.L_3623 - .L_3622)
.L_3622:
        /*000c*/ 	.word	0x00000000
        /*0010*/ 	.short	0x0002
        /*0012*/ 	.short	0x0010
        /*0014*/ 	.byte	0x00, 0xf0, 0x21, 0x00


	//----- nvinfo : EIATTR_KPARAM_INFO
	.align		4
.L_3623:
        /*0018*/ 	.byte	0x04, 0x17
        /*001a*/ 	.short	(.L_3625 - .L_3624)
.L_3624:
        /*001c*/ 	.word	0x00000000
        /*0020*/ 	.short	0x0001
        /*0022*/ 	.short	0x0008
        /*0024*/ 	.byte	0x00, 0xf5, 0x21, 0x00


	//----- nvinfo : EIATTR_KPARAM_INFO
	.align		4
.L_3625:
        /*0028*/ 	.byte	0x04, 0x17
        /*002a*/ 	.short	(.L_3627 - .L_3626)
.L_3626:
        /*002c*/ 	.word	0x00000000
        /*0030*/ 	.short	0x0000
        /*0032*/ 	.short	0x0000
        /*0034*/ 	.byte	0x00, 0xf5, 0x21, 0x00


	//----- nvinfo : EIATTR_SPARSE_MMA_MASK
	.align		4
.L_3627:
        /*0038*/ 	.byte	0x03, 0x50
        /*003a*/ 	.short	0x0000


	//----- nvinfo : EIATTR_MAXREG_COUNT
	.align		4
        /*003c*/ 	.byte	0x03, 0x1b
        /*003e*/ 	.short	0x00ff


	//----- nvinfo : EIATTR_NUM_BARRIERS
	.align		4
        /*0040*/ 	.byte	0x02, 0x4c
        /*0042*/ 	.byte	0x01
	.zero		1


	//----- nvinfo : EIATTR_MERCURY_ISA_VERSION
	.align		4
        /*0044*/ 	.byte	0x03, 0x5f
        /*0046*/ 	.short	0x0101


	//----- nvinfo : EIATTR_INT_WARP_WIDE_INSTR_OFFSETS
	.align		4
        /*0048*/ 	.byte	0x04, 0x31
        /*004a*/ 	.short	(.L_3629 - .L_3628)


	//   ....[0]....
.L_3628:
        /*004c*/ 	.word	0x000002d0


	//----- nvinfo : EIATTR_VRC_CTA_INIT_COUNT
	.align		4
.L_3629:
        /*0050*/ 	.byte	0x02, 0x4a
	.zero		1
	.zero		1


	//----- nvinfo : EIATTR_EXIT_INSTR_OFFSETS
	.align		4
        /*0054*/ 	.byte	0x04, 0x1c
        /*0056*/ 	.short	(.L_3631 - .L_3630)


	//   ....[0]....
.L_3630:
        /*0058*/ 	.word	0x00000370


	//   ....[1]....
        /*005c*/ 	.word	0x000004c0


	//   ....[2]....
        /*0060*/ 	.word	0x00000540


	//----- nvinfo : EIATTR_CRS_STACK_SIZE
	.align		4
.L_3631:
        /*0064*/ 	.byte	0x04, 0x1e
        /*0066*/ 	.short	(.L_3633 - .L_3632)
.L_3632:
        /*0068*/ 	.word	0x00000000


	//----- nvinfo : EIATTR_CBANK_PARAM_SIZE
	.align		4
.L_3633:
        /*006c*/ 	.byte	0x03, 0x19
        /*006e*/ 	.short	0x0018


	//----- nvinfo : EIATTR_PARAM_CBANK
	.align		4
        /*0070*/ 	.byte	0x04, 0x0a
        /*0072*/ 	.short	(.L_3635 - .L_3634)
	.align		4
.L_3634:
        /*0074*/ 	.word	index@(.nv.constant0.contiguous_cumulate_reducel3_i8)
        /*0078*/ 	.short	0x0380
        /*007a*/ 	.short	0x0018


	//----- nvinfo : EIATTR_SW_WAR
	.align		4
.L_3635:
        /*007c*/ 	.byte	0x04, 0x36
        /*007e*/ 	.short	(.L_3637 - .L_3636)
.L_3636:
        /*0080*/ 	.word	0x00000008
.L_3637:


//--------------------- .nv.info.contiguous_reducel3_i8 --------------------------
	.section	.nv.info.contiguous_reducel3_i8,"",@"SHT_CUDA_INFO"
	.sectionflags	@""
	.align	4


	//----- nvinfo : EIATTR_CUDA_API_VERSION
	.align		4
        /*0000*/ 	.byte	0x04, 0x37
        /*0002*/ 	.short	(.L_3639 - .L_3638)
.L_3638:
        /*0004*/ 	.word	0x00000082


	//----- nvinfo : EIATTR_KPARAM_INFO
	.align		4
.L_3639:
        /*0008*/ 	.byte	0x04, 0x17
        /*000a*/ 	.short	(.L_3641 - .L_3640)
.L_3640:
        /*000c*/ 	.word	0x00000000
        /*0010*/ 	.short	0x0002
        /*0012*/ 	.short	0x0010
        /*0014*/ 	.byte	0x00, 0xf0, 0x21, 0x00


	//----- nvinfo : EIATTR_KPARAM_INFO
	.align		4
.L_3641:
        /*0018*/ 	.byte	0x04, 0x17
        /*001a*/ 	.short	(.L_3643 - .L_3642)
.L_3642:
        /*001c*/ 	.word	0x00000000
        /*0020*/ 	.short	0x0001
        /*0022*/ 	.short	0x0008
        /*0024*/ 	.byte	0x00, 0xf5, 0x21, 0x00


	//----- nvinfo : EIATTR_KPARAM_INFO
	.align		4
.L_3643:
        /*0028*/ 	.byte	0x04, 0x17
        /*002a*/ 	.short	(.L_3645 - .L_3644)
.L_3644:
        /*002c*/ 	.word	0x00000000
        /*0030*/ 	.short	0x0000
        /*0032*/ 	.short	0x0000
        /*0034*/ 	.byte	0x00, 0xf5, 0x21, 0x00


	//----- nvinfo : EIATTR_SPARSE_MMA_MASK
	.align		4
.L_3645:
        /*0038*/ 	.byte	0x03, 0x50
        /*003a*/ 	.short	0x0000


	//----- nvinfo : EIATTR_MAXREG_COUNT
	.align		4
        /*003c*/ 	.byte	0x03, 0x1b
        /*003e*/ 	.short	0x00ff


	//----- nvinfo : EIATTR_NUM_BARRIERS
	.align		4
        /*0040*/ 	.byte	0x02, 0x4c
        /*0042*/ 	.byte	0x01
	.zero		1


	//----- nvinfo : EIATTR_MERCURY_ISA_VERSION
	.align		4
        /*0044*/ 	.byte	0x03, 0x5f
        /*0046*/ 	.short	0x0101


	//----- nvinfo : EIATTR_INT_WARP_WIDE_INSTR_OFFSETS
	.align		4
        /*0048*/ 	.byte	0x04, 0x31
        /*004a*/ 	.short	(.L_3647 - .L_3646)


	//   ....[0]....
.L_3646:
        /*004c*/ 	.word	0x00001110


	//----- nvinfo : EIATTR_VRC_CTA_INIT_COUNT
	.align		4
.L_3647:
        /*0050*/ 	.byte	0x02, 0x4a
	.zero		1
	.zero		1


	//----- nvinfo : EIATTR_EXIT_INSTR_OFFSETS
	.align		4
        /*0054*/ 	.byte	0x04, 0x1c
        /*0056*/ 	.short	(.L_3649 - .L_3648)


	//   ....[0]....
.L_3648:
        /*0058*/ 	.word	0x000011b0


	//   ....[1]....
        /*005c*/ 	.word	0x00001300


	//   ....[2]....
        /*0060*/ 	.word	0x00001380


	//----- nvinfo : EIATTR_CRS_STACK_SIZE
	.align		4
.L_3649:
        /*0064*/ 	.byte	0x04, 0x1e
        /*0066*/ 	.short	(.L_3651 - .L_3650)
.L_3650:
        /*0068*/ 	.word	0x00000000


	//----- nvinfo : EIATTR_CBANK_PARAM_SIZE
	.align		4
.L_3651:
        /*006c*/ 	.byte	0x03, 0x19
        /*006e*/ 	.short	0x0018


	//----- nvinfo : EIATTR_PARAM_CBANK
	.align		4
        /*0070*/ 	.byte	0x04, 0x0a
        /*0072*/ 	.short	(.L_3653 - .L_3652)
	.align		4
.L_3652:
        /*0074*/ 	.word	index@(.nv.constant0.contiguous_reducel3_i8)
        /*0078*/ 	.short	0x0380
        /*007a*/ 	.short	0x0018


	//----- nvinfo : EIATTR_SW_WAR
	.align		4
.L_3653:
        /*007c*/ 	.byte	0x04, 0x36
        /*007e*/ 	.short	(.L_3655 - .L_3654)
.L_3654:
        /*0080*/ 	.word	0x00000008
.L_3655:


//--------------------- .nv.info.contiguous_reducel333_bool --------------------------
	.section	.nv.info.contiguous_reducel333_bool,"",@"SHT_CUDA_INFO"
	.sectionflags	@""
	.align	4


	//----- nvinfo : EIATTR_CUDA_API_VERSION
	.align		4
        /*0000*/ 	.byte	0x04, 0x37
        /*0002*/ 	.short	(.L_3657 - .L_3656)
.L_3656:
        /*0004*/ 	.word	0x00000082


	//----- nvinfo : EIATTR_KPARAM_INFO
	.align		4
.L_3657:
        /*0008*/ 	.byte	0x04, 0x17
        /*000a*/ 	.short	(.L_3659 - .L_3658)
.L_3658:
        /*000c*/ 	.word	0x00000000
        /*0010*/ 	.short	0x0004
        /*0012*/ 	.short	0x0020
        /*0014*/ 	.byte	0x00, 0xf0, 0x21, 0x00


	//----- nvinfo : EIATTR_KPARAM_INFO
	.align		4
.L_3659:
        /*0018*/ 	.byte	0x04, 0x17
        /*001a*/ 	.short	(.L_3661 - .L_3660)
.L_3660:
        /*001c*/ 	.word	0x00000000
        /*0020*/ 	.short	0x0003
        /*0022*/ 	.short	0x0018
        /*0024*/ 	.byte	0x00, 0xf0, 0x21, 0x00


	//----- nvinfo : EIATTR_KPARAM_INFO
	.align		4
.L_3661:
        /*0028*/ 	.byte	0x04, 0x17
        /*002a*/ 	.short	(.L_3663 - .L_3662)
.L_3662:
        /*002c*/ 	.word	0x00000000
        /*0030*/ 	.short	0x0002
        /*0032*/ 	.short	0x0010
        /*0034*/ 	.byte	0x00, 0xf0, 0x21, 0x00


	//----- nvinfo : EIATTR_KPARAM_INFO
	.align		4
.L_3663:
        /*0038*/ 	.byte	0x04, 0x17
        /*003a*/ 	.short	(.L_3665 - .L_3664)
.L_3664:
        /*003c*/ 	.word	0x00000000
        /*0040*/ 	.short	0x0001
        /*0042*/ 	.short	0x0008
        /*0044*/ 	.byte	0x00, 0xf5, 0x21, 0x00


	//----- nvinfo : EIATTR_KPARAM_INFO
	.align		4
.L_3665:
        /*0048*/ 	.byte	0x04, 0x17
        /*004a*/ 	.short	(.L_3667 - .L_3666)
.L_3666:
        /*004c*/ 	.word	0x00000000
        /*0050*/ 	.short	0x0000
        /*0052*/ 	.short	0x0000
        /*0054*/ 	.byte	0x00, 0xf5, 0x21, 0x00


	//----- nvinfo : EIATTR_SPARSE_MMA_MASK
	.align		4
.L_3667:
        /*0058*/ 	.byte	0x03, 0x50
        /*005a*/ 	.short	0x0000


	//----- nvinfo : EIATTR_MAXREG_COUNT
	.align		4
        /*005c*/ 	.byte	0x03, 0x1b
        /*005e*/ 	.short	0x00ff


	//----- nvinfo : EIATTR_NUM_BARRIERS
	.align		4
        /*0060*/ 	.byte	0x02, 0x4c
        /*0062*/ 	.byte	0x01
	.zero		1


	//----- nvinfo : EIATTR_MERCURY_ISA_VERSION
	.align		4
        /*0064*/ 	.byte	0x03, 0x5f
        /*0066*/ 	.short	0x0101


	//----- nvinfo : EIATTR_VRC_CTA_INIT_COUNT
	.align		4
        /*0068*/ 	.byte	0x02, 0x4a
	.zero		1
	.zero		1


	//----- nvinfo : EIATTR_EXIT_INSTR_OFFSETS
	.align		4
        /*006c*/ 	.byte	0x04, 0x1c
        /*006e*/ 	.short	(.L_3669 - .L_3668)


	//   ....[0]....
.L_3668:
        /*0070*/ 	.word	0x00000150


	//   ....[1]....
        /*0074*/ 	.word	0x00000200


	//   ....[2]....
        /*0078*/ 	.word	0x00000b30


	//----- nvinfo : EIATTR_CBANK_PARAM_SIZE
	.align		4
.L_3669:
        /*007c*/ 	.byte	0x03, 0x19
        /*007e*/ 	.short	0x0028


	//----- nvinfo : EIATTR_PARAM_CBANK
	.align		4
        /*0080*/ 	.byte	0x04, 0x0a
        /*0082*/ 	.short	(.L_3671 - .L_3670)
	.align		4
.L_3670:
        /*0084*/ 	.word	index@(.nv.constant0.contiguous_reducel333_bool)
        /*0088*/ 	.short	0x0380
        /*008a*/ 	.short	0x0028


	//----- nvinfo : EIATTR_SW_WAR
	.align		4
.L_3671:
        /*008c*/ 	.byte	0x04, 0x36
        /*008e*/ 	.short	(.L_3673 - .L_3672)
.L_3672:
        /*0090*/ 	.word	0x00000008
.L_3673:


//--------------------- .nv.info.contiguous_reducel33_bool --------------------------
	.section	.nv.info.contiguous_reducel33_bool,"",@"SHT_CUDA_INFO"
	.sectionflags	@""
	.align	4


	//----- nvinfo : EIATTR_CUDA_API_VERSION
	.align		4
        /*0000*/ 	.byte	0x04, 0x37
        /*0002*/ 	.short	(.L_3675 - .L_3674)
.L_3674:
        /*0004*/ 	.word	0x00000082


	//----- nvinfo : EIATTR_KPARAM_INFO
	.align		4
.L_3675:
        /*0008*/ 	.byte	0x04, 0x17
        /*000a*/ 	.short	(.L_3677 - .L_3676)
.L_3676:
        /*000c*/ 	.word	0x00000000
        /*0010*/ 	.short	0x0006
        /*0012*/ 	.short	0x0030
        /*0014*/ 	.byte	0x00, 0xf0, 0x21, 0x00


	//----- nvinfo : EIATTR_KPARAM_INFO
	.align		4
.L_3677:
        /*0018*/ 	.byte	0x04, 0x17
        /*001a*/ 	.short	(.L_3679 - .L_3678)
.L_3678:
        /*001c*/ 	.word	0x00000000
        /*0020*/ 	.short	0x0005
        /*0022*/ 	.short	0x0028
        /*0024*/ 	.byte	0x00, 0xf0, 0x21, 0x00


	//----- nvinfo : EIATTR_KPARAM_INFO
	.align		4
.L_3679:
        /*0028*/ 	.byte	0x04, 0x17
        /*002a*/ 	.short	(.L_3681 - .L_3680)
.L_3680:
        /*002c*/ 	.word	0x00000000
        /*0030*/ 	.short	0x0004
        /*0032*/ 	.short	0x0020
        /*0034*/ 	.byte	0x00, 0xf0, 0x21, 0x00


	//----- nvinfo : EIATTR_KPARAM_INFO
	.align		4
.L_3681:
        /*0038*/ 	.byte	0x04, 0x17
        /*003a*/ 	.short	(.L_3683 - .L_3682)
.L_3682:
        /*003c*/ 	.word	0x00000000
        /*0040*/ 	.short	0x0003
        /*0042*/ 	.short	0x0018
        /*0044*/ 	.byte	0x00, 0xf5, 0x21, 0x00


	//----- nvinfo : EIATTR_KPARAM_INFO
	.align		4
.L_3683:
        /*0048*/ 	.byte	0x04, 0x17
        /*004a*/ 	.short	(.L_3685 - .L_3684)
.L_3684:
        /*004c*/ 	.word	0x00000000
        /*0050*/ 	.short	0x0002
        /*0052*/ 	.short	0x0010
        /*0054*/ 	.byte	0x00, 0xf5, 0x21, 0x00


	//----- nvinfo : EIATTR_KPARAM_INFO
	.align		4
.L_3685:
        /*0058*/ 	.byte	0x04, 0x17
        /*005a*/ 	.short	(.L_3687 - .L_3686)
.L_3686:
        /*005c*/ 	.word	0x00000000
        /*0060*/ 	.short	0x0001
        /*0062*/ 	.short	0x0008
        /*0064*/ 	.byte	0x00, 0xf5, 0x21, 0x00


	//----- nvinfo : EIATTR_KPARAM_INFO
	.align		4
.L_3687:
        /*0068*/ 	.byte	0x04, 0x17
        /*006a*/ 	.short	(.L_3689 - .L_3688)
.L_3688:
        /*006c*/ 	.word	0x00000000
        /*0070*/ 	.short	0x0000
        /*0072*/ 	.short	0x0000
        /*0074*/ 	.byte	0x00, 0xf5, 0x21, 0x00


	//----- nvinfo : EIATTR_SPARSE_MMA_MASK
	.align		4
.L_3689:
        /*0078*/ 	.byte	0x03, 0x50
        /*007a*/ 	.short	0x0000


	//----- nvinfo : EIATTR_MAXREG_COUNT
	.align		4
        /*007c*/ 	.byte	0x03, 0x1b
        /*007e*/ 	.short	0x00ff


	//----- nvinfo : EIATTR_NUM_BARRIERS
	.align		4
        /*0080*/ 	.byte	0x02, 0x4c
        /*0082*/ 	.byte	0x01
	.zero		1


	//----- nvinfo : EIATTR_MERCURY_ISA_VERSION
	.align		4
        /*0084*/ 	.byte	0x03, 0x5f
        /*0086*/ 	.short	0x0101


	//----- nvinfo : EIATTR_VRC_CTA_INIT_COUNT
	.align		4
        /*0088*/ 	.byte	0x02, 0x4a
	.zero		1
	.zero		1


	//----- nvinfo : EIATTR_EXIT_INSTR_OFFSETS
	.align		4
        /*008c*/ 	.byte	0x04, 0x1c
        /*008e*/ 	.short	(.L_3691 - .L_3690)


	//   ....[0]....
.L_3690:
        /*0090*/ 	.word	0x00000150


	//   ....[1]....
        /*0094*/ 	.word	0x000035c0


	//   ....[2]....
        /*0098*/ 	.word	0x00003f60


	//----- nvinfo : EIATTR_CRS_STACK_SIZE
	.align		4
.L_3691:
        /*009c*/ 	.byte	0x04, 0x1e
        /*009e*/ 	.short	(.L_3693 - .L_3692)
.L_3692:
        /*00a0*/ 	.word	0x00000000


	//----- nvinfo : EIATTR_CBANK_PARAM_SIZE
	.align		4
.L_3693:
        /*00a4*/ 	.byte	0x03, 0x19
        /*00a6*/ 	.short	0x0038


	//----- nvinfo : EIATTR_PARAM_CBANK
	.align		4
        /*00a8*/ 	.byte	0x04, 0x0a
        /*00aa*/ 	.short	(.L_3695 - .L_3694)
	.align		4
.L_3694:
        /*00ac*/ 	.word	index@(.nv.constant0.contiguous_reducel33_bool)
        /*00b0*/ 	.short	0x0380
        /*00b2*/ 	.short	0x0038


	//----- nvinfo : EIATTR_SW_WAR
	.align		4
.L_3695:
        /*00b4*/ 	.byte	0x04, 0x36
        /*00b6*/ 	.short	(.L_3697 - .L_3696)
.L_3696:
        /*00b8*/ 	.word	0x00000008
.L_3697:


//--------------------- .nv.info.contiguous_reducel322_bool --------------------------
	.section	.nv.info.contiguous_reducel322_bool,"",@"SHT_CUDA_INFO"
	.sectionflags	@""
	.align	4


	//----- nvinfo : EIATTR_CUDA_API_VERSION
	.align		4
        /*0000*/ 	.byte	0x04, 0x37
        /*0002*/ 	.short	(.L_3699 - .L_3698)
.L_3698:
        /*0004*/ 	.word	0x00000082


	//----- nvinfo : EIATTR_KPARAM_INFO
	.align		4
.L_3699:
        /*0008*/ 	.byte	0x04, 0x17
        /*000a*/ 	.short	(.L_3701 - .L_3700)
.L_3700:
        /*000c*/ 	.word	0x00000000
        /*0010*/ 	.short	0x0003
        /*0012*/ 	.short	0x0018
        /*0014*/ 	.byte	0x00, 0xf0, 0x21, 0x00


	//----- nvinfo : EIATTR_KPARAM_INFO
	.align		4
.L_3701:
        /*0018*/ 	.byte	0x04, 0x17
        /*001a*/ 	.short	(.L_3703 - .L_3702)
.L_3702:
        /*001c*/ 	.word	0x00000000
        /*0020*/ 	.short	0x0002
        /*0022*/ 	.short	0x0010
        /*0024*/ 	.byte	0x00, 0xf0, 0x21, 0x00


	//----- nvinfo : EIATTR_KPARAM_INFO
	.align		4
.L_3703:
        /*0028*/ 	.byte	0x04, 0x17
        /*002a*/ 	.short	(.L_3705 - .L_3704)
.L_3704:
        /*002c*/ 	.word	0x00000000
        /*0030*/ 	.short	0x0001
        /*0032*/ 	.short	0x0008
        /*0034*/ 	.byte	0x00, 0xf5, 0x21, 0x00


	//----- nvinfo : EIATTR_KPARAM_INFO
	.align		4
.L_3705:
        /*0038*/ 	.byte	0x04, 0x17
        /*003a*/ 	.short	(.L_3707 - .L_3706)
.L_3706:
        /*003c*/ 	.word	0x00000000
        /*0040*/ 	.short	0x0000
        /*0042*/ 	.short	0x0000
        /*0044*/ 	.byte	0x00, 0xf5, 0x21, 0x00


	//----- nvinfo : EIATTR_SPARSE_MMA_MASK
	.align		4
.L_3707:
        /*0048*/ 	.byte	0x03, 0x50
        /*004a*/ 	.short	0x0000


	//----- nvinfo : EIATTR_MAXREG_COUNT
	.align		4
        /*004c*/ 	.byte	0x03, 0x1b
        /*004e*/ 	.short	0x00ff


	//----- nvinfo : EIATTR_NUM_BARRIERS
	.align		4
        /*0050*/ 	.byte	0x02, 0x4c
        /*0052*/ 	.byte	0x01
	.zero		1


	//----- nvinfo : EIATTR_MERCURY_ISA_VERSION
	.align		4
        /*0054*/ 	.byte	0x03, 0x5f
        /*0056*/ 	.short	0x0101


	//----- nvinfo : EIATTR_VRC_CTA_INIT_COUNT
	.align		4
        /*0058*/ 	.byte	0x02, 0x4a
	.zero		1
	.zero		1


	//----- nvinfo : EIATTR_EXIT_INSTR_OFFSETS
	.align		4
        /*005c*/ 	.byte	0x04, 0x1c
        /*005e*/ 	.short	(.L_3709 - .L_3708)


	//   ....[0]....
.L_3708:
        /*0060*/ 	.word	0x00000410


	//   ....[1]....
        /*0064*/ 	.word	0x00000560


	//   ....[2]....
        /*0068*/ 	.word	0x00000670


	//----- nvinfo : EIATTR_CRS_STACK_SIZE
	.align		4
.L_3709:
        /*006c*/ 	.byte	0x04, 0x1e
        /*006e*/ 	.short	(.L_3711 - .L_3710)
.L_3710:
        /*0070*/ 	.word	0x00000000


	//----- nvinfo : EIATTR_CBANK_PARAM_SIZE
	.align		4
.L_3711:
        /*0074*/ 	.byte	0x03, 0x19
        /*0076*/ 	.short	0x0020


	//----- nvinfo : EIATTR_PARAM_CBANK
	.align		4
        /*0078*/ 	.byte	0x04, 0x0a
        /*007a*/ 	.short	(.L_3713 - .L_3712)
	.align		4
.L_3712:
        /*007c*/ 	.word	index@(.nv.constant0.contiguous_reducel322_bool)
        /*0080*/ 	.short	0x0380
        /*0082*/ 	.short	0x0020


	//----- nvinfo : EIATTR_SW_WAR
	.align		4
.L_3713:
        /*0084*/ 	.byte	0x04, 0x36
        /*0086*/ 	.short	(.L_3715 - .L_3714)
.L_3714:
        /*0088*/ 	.word	0x00000008
.L_3715:


//--------------------- .nv.info.contiguous_reducel32_bool --------------------------
	.section	.nv.info.contiguous_reducel32_bool,"",@"SHT_CUDA_INFO"
	.sectionflags	@""
	.align	4


	//----- nvinfo : EIATTR_CUDA_API_VERSION
	.align		4
        /*0000*/ 	.byte	0x04, 0x37
        /*0002*/ 	.short	(.L_3717 - .L_3716)
.L_3716:
        /*0004*/ 	.word	0x00000082


	//----- nvinfo : EIATTR_KPARAM_INFO
	.align		4
.L_3717:
        /*0008*/ 	.byte	0x04, 0x17
        /*000a*/ 	.short	(.L_3719 - .L_3718)
.L_3718:
        /*000c*/ 	.word	0x00000000
        /*0010*/ 	.short	0x0006
        /*0012*/ 	.short	0x0030
        /*0014*/ 	.byte	0x00, 0xf0, 0x21, 0x00


	//----- nvinfo : EIATTR_KPARAM_INFO
	.align		4
.L_3719:
        /*0018*/ 	.byte	0x04, 0x17
        /*001a*/ 	.short	(.L_3721 - .L_3720)
.L_3720:
        /*001c*/ 	.word	0x00000000
        /*0020*/ 	.short	0x0005
        /*0022*/ 	.short	0x0028
        /*0024*/ 	.byte	0x00, 0xf0, 0x21, 0x00


	//----- nvinfo : EIATTR_KPARAM_INFO
	.align		4
.L_3721:
        /*0028*/ 	.byte	0x04, 0x17
        /*002a*/ 	.short	(.L_3723 - .L_3722)
.L_3722:
        /*002c*/ 	.word	0x00000000
        /*0030*/ 	.short	0x0004
        /*0032*/ 	.short	0x0020
        /*0034*/ 	.byte	0x00, 0xf0, 0x21, 0x00


	//----- nvinfo : EIATTR_KPARAM_INFO
	.align		4
.L_3723:
        /*0038*/ 	.byte	0x04, 0x17
        /*003a*/ 	.short	(.L_3725 - .L_3724)
.L_3724:
        /*003c*/ 	.word	0x00000000
        /*0040*/ 	.short	0x0003
        /*0042*/ 	.short	0x0018
        /*0044*/ 	.byte	0x00, 0xf5, 0x21, 0x00


	//----- nvinfo : EIATTR_KPARAM_INFO
	.align		4
.L_3725:
        /*0048*/ 	.byte	0x04, 0x17
        /*004a*/ 	.short	(.L_3727 - .L_3726)
.L_3726:
        /*004c*/ 	.word	0x00000000
        /*0050*/ 	.short	0x0002
        /*0052*/ 	.short	0x0010
        /*0054*/ 	.byte	0x00, 0xf5, 0x21, 0x00


	//----- nvinfo : EIATTR_KPARAM_INFO
	.align		4
.L_3727:
        /*0058*/ 	.byte	0x04, 0x17
        /*005a*/ 	.short	(.L_3729 - .L_3728)
.L_3728:
        /*005c*/ 	.word	0x00000000
        /*0060*/ 	.short	0x0001
        /*0062*/ 	.short	0x0008
        /*0064*/ 	.byte	0x00, 0xf5, 0x21, 0x00


	//----- nvinfo : EIATTR_KPARAM_INFO
	.align		4
.L_3729:
        /*0068*/ 	.byte	0x04, 0x17
        /*006a*/ 	.short	(.L_3731 - .L_3730)
.L_3730:
        /*006c*/ 	.word	0x00000000
        /*0070*/ 	.short	0x0000
        /*0072*/ 	.short	0x0000
        /*0074*/ 	.byte	0x00, 0xf5, 0x21, 0x00


	//----- nvinfo : EIATTR_SPARSE_MMA_MASK
	.align		4
.L_3731:
        /*0078*/ 	.byte	0x03, 0x50
        /*007a*/ 	.short	0x0000


	//----- nvinfo : EIATTR_MAXREG_COUNT
	.align		4
        /*007c*/ 	.byte	0x03, 0x1b
        /*007e*/ 	.short	0x00ff


	//----- nvinfo : EIATTR_NUM_BARRIERS
	.align		4
        /*0080*/ 	.byte	0x02, 0x4c
        /*0082*/ 	.byte	0x01
	.zero		1


	//----- nvinfo : EIATTR_MERCURY_ISA_VERSION
	.align		4
        /*0084*/ 	.byte	0x03, 0x5f
        /*0086*/ 	.short	0x0101


	//----- nvinfo : EIATTR_VRC_CTA_INIT_COUNT
	.align		4
        /*0088*/ 	.byte	0x02, 0x4a
	.zero		1
	.zero		1


	//----- nvinfo : EIATTR_EXIT_INSTR_OFFSETS
	.align		4
        /*008c*/ 	.byte	0x04, 0x1c
        /*008e*/ 	.short	(.L_3733 - .L_3732)


	//   ....[0]....
.L_3732:
        /*0090*/ 	.word	0x000075d0


	//   ....[1]....
        /*0094*/ 	.word	0x00007720


	//   ....[2]....
        /*0098*/ 	.word	0x00007830


	//----- nvinfo : EIATTR_CRS_STACK_SIZE
	.align		4
.L_3733:
        /*009c*/ 	.byte	0x04, 0x1e
        /*009e*/ 	.short	(.L_3735 - .L_3734)
.L_3734:
        /*00a0*/ 	.word	0x00000000


	//----- nvinfo : EIATTR_CBANK_PARAM_SIZE
	.align		4
.L_3735:
        /*00a4*/ 	.byte	0x03, 0x19
        /*00a6*/ 	.short	0x0038


	//----- nvinfo : EIATTR_PARAM_CBANK
	.align		4
        /*00a8*/ 	.byte	0x04, 0x0a
        /*00aa*/ 	.short	(.L_3737 - .L_3736)
	.align		4
.L_3736:
        /*00ac*/ 	.word	index@(.nv.constant0.contiguous_reducel32_bool)
        /*00b0*/ 	.short	0x0380
        /*00b2*/ 	.short	0x0038


	//----- nvinfo : EIATTR_SW_WAR
	.align		4
.L_3737:
        /*00b4*/ 	.byte	0x04, 0x36
        /*00b6*/ 	.short	(.L_3739 - .L_3738)
.L_3738:
        /*00b8*/ 	.word	0x00000008
.L_3739:


//--------------------- .nv.info.uncontiguous_cumulate_reducel3_bool --------------------------
	.section	.nv.info.uncontiguous_cumulate_reducel3_bool,"",@"SHT_CUDA_INFO"
	.sectionflags	@""
	.align	4


	//----- nvinfo : EIATTR_CUDA_API_VERSION
	.align		4
        /*0000*/ 	.byte	0x04, 0x37
        /*0002*/ 	.short	(.L_3741 - .L_3740)
.L_3740:
        /*0004*/ 	.word	0x00000082


	//----- nvinfo : EIATTR_KPARAM_INFO
	.align		4
.L_3741:
        /*0008*/ 	.byte	0x04, 0x17
        /*000a*/ 	.short	(.L_3743 - .L_3742)
.L_3742:
        /*000c*/ 	.word	0x00000000
        /*0010*/ 	.short	0x0005
        /*0012*/ 	.short	0x0028
        /*0014*/ 	.byte	0x00, 0xf0, 0x21, 0x00


	//----- nvinfo : EIATTR_KPARAM_INFO
	.align		4
.L_3743:
        /*0018*/ 	.byte	0x04, 0x17
        /*001a*/ 	.short	(.L_3745 - .L_3744)
.L_3744:
        /*001c*/ 	.word	0x00000000
        /*0020*/ 	.short	0x0004
        /*0022*/ 	.short	0x0020
        /*0024*/ 	.byte	0x00, 0xf0, 0x21, 0x00


	//----- nvinfo : EIATTR_KPARAM_INFO
	.align		4
.L_3745:
        /*0028*/ 	.byte	0x04, 0x17
        /*002a*/ 	.short	(.L_3747 - .L_3746)
.L_3746:
        /*002c*/ 	.word	0x00000000
        /*0030*/ 	.short	0x0003
        /*0032*/ 	.short	0x0018
        /*0034*/ 	.byte	0x00, 0xf5, 0x21, 0x00


	//----- nvinfo : EIATTR_KPARAM_INFO
	.align		4
.L_3747:
        /*0038*/ 	.byte	0x04, 0x17
        /*003a*/ 	.short	(.L_3749 - .L_3748)
.L_3748:
        /*003c*/ 	.word	0x00000000
        /*0040*/ 	.short	0x0002
        /*0042*/ 	.short	0x0010
        /*0044*/ 	.byte	0x00, 0xf5, 0x21, 0x00


	//----- nvinfo : EIATTR_KPARAM_INFO
	.align		4
.L_3749:
        /*0048*/ 	.byte	0x04, 0x17
        /*004a*/ 	.short	(.L_3751 - .L_3750)
.L_3750:
        /*004c*/ 	.word	0x00000000
        /*0050*/ 	.short	0x0001
        /*0052*/ 	.short	0x0008
        /*0054*/ 	.byte	0x00, 0xf5, 0x21, 0x00


	//----- nvinfo : EIATTR_KPARAM_INFO
	.align		4
.L_3751:
        /*0058*/ 	.byte	0x04, 0x17
        /*005a*/ 	.short	(.L_3753 - .L_3752)
.L_3752:
        /*005c*/ 	.word	0x00000000
        /*0060*/ 	.short	0x0000
        /*0062*/ 	.short	0x0000
        /*0064*/ 	.byte	0x00, 0xf5, 0x21, 0x00


	//----- nvinfo : EIATTR_SPARSE_MMA_MASK
	.align		4
.L_3753:
        /*0068*/ 	.byte	0x03, 0x50
        /*006a*/ 	.short	0x0000


	//----- nvinfo : EIATTR_MAXREG_COUNT
	.align		4
        /*006c*/ 	.byte	0x03, 0x1b
        /*006e*/ 	.short	0x00ff


	//----- nvinfo : EIATTR_NUM_BARRIERS
	.align		4
        /*0070*/ 	.byte	0x02, 0x4c
        /*0072*/ 	.byte	0x01
	.zero		1


	//----- nvinfo : EIATTR_MERCURY_ISA_VERSION
	.align		4
        /*0074*/ 	.byte	0x03, 0x5f
        /*0076*/ 	.short	0x0101


	//----- nvinfo : EIATTR_INT_WARP_WIDE_INSTR_OFFSETS
	.align		4
        /*0078*/ 	.byte	0x04, 0x31
        /*007a*/ 	.short	(.L_3755 - .L_3754)


	//   ....[0]....
.L_3754:
        /*007c*/ 	.word	0x00006670


	//----- nvinfo : EIATTR_VRC_CTA_INIT_COUNT
	.align		4
.L_3755:
        /*0080*/ 	.byte	0x02, 0x4a
	.zero		1
	.zero		1


	//----- nvinfo : EIATTR_EXIT_INSTR_OFFSETS
	.align		4
        /*0084*/ 	.byte	0x04, 0x1c
        /*0086*/ 	.short	(.L_3757 - .L_3756)


	//   ....[0]....
.L_3756:
        /*0088*/ 	.word	0x00006710


	//   ....[1]....
        /*008c*/ 	.word	0x00006860


	//   ....[2]....
        /*0090*/ 	.word	0x000068e0


	//----- nvinfo : EIATTR_CRS_STACK_SIZE
	.align		4
.L_3757:
        /*0094*/ 	.byte	0x04, 0x1e
        /*0096*/ 	.short	(.L_3759 - .L_3758)
.L_3758:
        /*0098*/ 	.word	0x00000000


	//----- nvinfo : EIATTR_CBANK_PARAM_SIZE
	.align		4
.L_3759:
        /*009c*/ 	.byte	0x03, 0x19
        /*009e*/ 	.short	0x0030


	//----- nvinfo : EIATTR_PARAM_CBANK
	.align		4
        /*00a0*/ 	.byte	0x04, 0x0a
        /*00a2*/ 	.short	(.L_3761 - .L_3760)
	.align		4
.L_3760:
        /*00a4*/ 	.word	index@(.nv.constant0.uncontiguous_cumulate_reducel3_bool)
        /*00a8*/ 	.short	0x0380
        /*00aa*/ 	.short	0x0030


	//----- nvinfo : EIATTR_SW_WAR
	.align		4
.L_3761:
        /*00ac*/ 	.byte	0x04, 0x36
        /*00ae*/ 	.short	(.L_3763 - .L_3762)
.L_3762:
        /*00b0*/ 	.word	0x00000008
.L_3763:


//--------------------- .nv.info.uncontiguous_reducel3_bool --------------------------
	.section	.nv.info.uncontiguous_reducel3_bool,"",@"SHT_CUDA_INFO"
	.sectionflags	@""
	.align	4


	//----- nvinfo : EIATTR_CUDA_API_VERSION
	.align		4
        /*0000*/ 	.byte	0x04, 0x37
        /*0002*/ 	.short	(.L_3765 - .L_3764)
.L_3764:
        /*0004*/ 	.word	0x00000082


	//----- nvinfo : EIATTR_KPARAM_INFO
	.align		4
.L_3765:
        /*0008*/ 	.byte	0x04, 0x17
        /*000a*/ 	.short	(.L_3767 - .L_3766)
.L_3766:
        /*000c*/ 	.word	0x00000000
        /*0010*/ 	.short	0x0005
        /*0012*/ 	.short	0x0028
        /*0014*/ 	.byte	0x00, 0xf0, 0x21, 0x00


	//----- nvinfo : EIATTR_KPARAM_INFO
	.align		4
.L_3767:
        /*0018*/ 	.byte	0x04, 0x17
        /*001a*/ 	.short	(.L_3769 - .L_3768)
.L_3768:
        /*001c*/ 	.word	0x00000000
        /*0020*/ 	.short	0x0004
        /*0022*/ 	.short	0x0020
        /*0024*/ 	.byte	0x00, 0xf0, 0x21, 0x00


	//----- nvinfo : EIATTR_KPARAM_INFO
	.align		4
.L_3769:
        /*0028*/ 	.byte	0x04, 0x17
        /*002a*/ 	.short	(.L_3771 - .L_3770)
.L_3770:
        /*002c*/ 	.word	0x00000000
        /*0030*/ 	.short	0x0003
        /*0032*/ 	.short	0x0018
        /*0034*/ 	.byte	0x00, 0xf5, 0x21, 0x00


	//----- nvinfo : EIATTR_KPARAM_INFO
	.align		4
.L_3771:
        /*0038*/ 	.byte	0x04, 0x17
        /*003a*/ 	.short	(.L_3773 - .L_3772)
.L_3772:
        /*003c*/ 	.word	0x00000000
        /*0040*/ 	.short	0x0002
        /*0042*/ 	.short	0x0010
        /*0044*/ 	.byte	0x00, 0xf5, 0x21, 0x00


	//----- nvinfo : EIATTR_KPARAM_INFO
	.align		4
.L_3773:
        /*0048*/ 	.byte	0x04, 0x17
        /*004a*/ 	.short	(.L_3775 - .L_3774)
.L_3774:
        /*004c*/ 	.word	0x00000000
        /*0050*/ 	.short	0x0001
        /*0052*/ 	.short	0x0008
        /*0054*/ 	.byte	0x00, 0xf5, 0x21, 0x00


	//----- nvinfo : EIATTR_KPARAM_INFO
	.align		4
.L_3775:
        /*0058*/ 	.byte	0x04, 0x17
        /*005a*/ 	.short	(.L_3777 - .L_3776)
.L_3776:
        /*005c*/ 	.word	0x00000000
        /*0060*/ 	.short	0x0000
        /*0062*/ 	.short	0x0000
        /*0064*/ 	.byte	0x00, 0xf5, 0x21, 0x00


	//----- nvinfo : EIATTR_SPARSE_MMA_MASK
	.align		4
.L_3777:
        /*0068*/ 	.byte	0x03, 0x50
        /*006a*/ 	.short	0x0000


	//----- nvinfo : EIATTR_MAXREG_COUNT
	.align		4
        /*006c*/ 	.byte	0x03, 0x1b
        /*006e*/ 	.short	0x00ff


	//----- nvinfo : EIATTR_NUM_BARRIERS
	.align		4
        /*0070*/ 	.byte	0x02, 0x4c
        /*0072*/ 	.byte	0x01
	.zero		1


	//----- nvinfo : EIATTR_MERCURY_ISA_VERSION
	.align		4
        /*0074*/ 	.byte	0x03, 0x5f
        /*0076*/ 	.short	0x0101


	//----- nvinfo : EIATTR_INT_WARP_WIDE_INSTR_OFFSETS
	.align		4
        /*0078*/ 	.byte	0x04, 0x31
        /*007a*/ 	.short	(.L_3779 - .L_3778)


	//   ....[0]....
.L_3778:
        /*007c*/ 	.word	0x00007470


	//----- nvinfo : EIATTR_VRC_CTA_INIT_COUNT
	.align		4
.L_3779:
        /*0080*/ 	.byte	0x02, 0x4a
	.zero		1
	.zero		1


	//----- nvinfo : EIATTR_EXIT_INSTR_OFFSETS
	.align		4
        /*0084*/ 	.byte	0x04, 0x1c
        /*0086*/ 	.short	(.L_3781 - .L_3780)


	//   ....[0]....
.L_3780:
        /*0088*/ 	.word	0x00007510


	//   ....[1]....
        /*008c*/ 	.word	0x00007660


	//   ....[2]....
        /*0090*/ 	.word	0x000076e0


	//----- nvinfo : EIATTR_CRS_STACK_SIZE
	.align		4
.L_3781:
        /*0094*/ 	.byte	0x04, 0x1e
        /*0096*/ 	.short	(.L_3783 - .L_3782)
.L_3782:
        /*0098*/ 	.word	0x00000000


	//----- nvinfo : EIATTR_CBANK_PARAM_SIZE
	.align		4
.L_3783:
        /*009c*/ 	.byte	0x03, 0x19
        /*009e*/ 	.short	0x0030


	//----- nvinfo : EIATTR_PARAM_CBANK
	.align		4
        /*00a0*/ 	.byte	0x04, 0x0a
        /*00a2*/ 	.short	(.L_3785 - .L_3784)
	.align		4
.L_3784:
        /*00a4*/ 	.word	index@(.nv.constant0.uncontiguous_reducel3_bool)
        /*00a8*/ 	.short	0x0380
        /*00aa*/ 	.short	0x0030


	//----- nvinfo : EIATTR_SW_WAR
	.align		4
.L_3785:
        /*00ac*/ 	.byte	0x04, 0x36
        /*00ae*/ 	.short	(.L_3787 - .L_3786)
.L_3786:
        /*00b0*/ 	.word	0x00000008
.L_3787:


//--------------------- .nv.info.contiguous_cumulate_reducel3_bool --------------------------
	.section	.nv.info.contiguous_cumulate_reducel3_bool,"",@"SHT_CUDA_INFO"
	.sectionflags	@""
	.align	4


	//----- nvinfo : EIATTR_CUDA_API_VERSION
	.align		4
        /*0000*/ 	.byte	0x04, 0x37
        /*0002*/ 	.short	(.L_3789 - .L_3788)
.L_3788:
        /*0004*/ 	.word	0x00000082


	//----- nvinfo : EIATTR_KPARAM_INFO
	.align		4
.L_3789:
        /*0008*/ 	.byte	0x04, 0x17
        /*000a*/ 	.short	(.L_3791 - .L_3790)
.L_3790:
        /*000c*/ 	.word	0x00000000
        /*0010*/ 	.short	0x0002
        /*0012*/ 	.short	0x0010
        /*0014*/ 	.byte	0x00, 0xf0, 0x21, 0x00


	//----- nvinfo : EIATTR_KPARAM_INFO
	.align		4
.L_3791:
        /*0018*/ 	.byte	0x04, 0x17
        /*001a*/ 	.short	(.L_3793 - .L_3792)
.L_3792:
        /*001c*/ 	.word	0x00000000
        /*0020*/ 	.short	0x0001
        /*0022*/ 	.short	0x0008
        /*0024*/ 	.byte	0x00, 0xf5, 0x21, 0x00


	//----- nvinfo : EIATTR_KPARAM_INFO
	.align		4
.L_3793:
        /*0028*/ 	.byte	0x04, 0x17
        /*002a*/ 	.short	(.L_3795 - .L_3794)
.L_3794:
        /*002c*/ 	.word	0x00000000
        /*0030*/ 	.short	0x0000
        /*0032*/ 	.short	0x0000
        /*0034*/ 	.byte	0x00, 0xf5, 0x21, 0x00


	//----- nvinfo : EIATTR_SPARSE_MMA_MASK
	.align		4
.L_3795:
        /*0038*/ 	.byte	0x03, 0x50
        /*003a*/ 	.short	0x0000


	//----- nvinfo : EIATTR_MAXREG_COUNT
	.align		4
        /*003c*/ 	.byte	0x03, 0x1b
        /*003e*/ 	.short	0x00ff


	//----- nvinfo : EIATTR_NUM_BARRIERS
	.align		4
        /*0040*/ 	.byte	0x02, 0x4c
        /*0042*/ 	.byte	0x01
	.zero		1


	//----- nvinfo : EIATTR_MERCURY_ISA_VERSION
	.align		4
        /*0044*/ 	.byte	0x03, 0x5f
        /*0046*/ 	.short	0x0101


	//----- nvinfo : EIATTR_INT_WARP_WIDE_INSTR_OFFSETS
	.align		4
        /*0048*/ 	.byte	0x04, 0x31
        /*004a*/ 	.short	(.L_3797 - .L_3796)


	//   ....[0]....
.L_3796:
        /*004c*/ 	.word	0x000002d0


	//----- nvinfo : EIATTR_VRC_CTA_INIT_COUNT
	.align		4
.L_3797:
        /*0050*/ 	.byte	0x02, 0x4a
	.zero		1
	.zero		1


	//----- nvinfo : EIATTR_EXIT_INSTR_OFFSETS
	.align		4
        /*0054*/ 	.byte	0x04, 0x1c
        /*0056*/ 	.short	(.L_3799 - .L_3798)


	//   ....[0]....
.L_3798:
        /*0058*/ 	.word	0x00000370


	//   ....[1]....
        /*005c*/ 	.word	0x000004c0


	//   ....[2]....
        /*0060*/ 	.word	0x00000540


	//----- nvinfo : EIATTR_CRS_STACK_SIZE
	.align		4
.L_3799:
        /*0064*/ 	.byte	0x04, 0x1e
        /*0066*/ 	.short	(.L_3801 - .L_3800)
.L_3800:
        /*0068*/ 	.word	0x00000000


	//----- nvinfo : EIATTR_CBANK_PARAM_SIZE
	.align		4
.L_3801:
        /*006c*/ 	.byte	0x03, 0x19
        /*006e*/ 	.short	0x0018


	//----- nvinfo : EIATTR_PARAM_CBANK
	.align		4
        /*0070*/ 	.byte	0x04, 0x0a
        /*0072*/ 	.short	(.L_3803 - .L_3802)
	.align		4
.L_3802:
        /*0074*/ 	.word	index@(.nv.constant0.contiguous_cumulate_reducel3_bool)
        /*0078*/ 	.short	0x0380
        /*007a*/ 	.short	0x0018


	//----- nvinfo : EIATTR_SW_WAR
	.align		4
.L_3803:
        /*007c*/ 	.byte	0x04, 0x36
        /*007e*/ 	.short	(.L_3805 - .L_3804)
.L_3804:
        /*0080*/ 	.word	0x00000008
.L_3805:


//--------------------- .nv.info.contiguous_reducel3_bool --------------------------
	.section	.nv.info.contiguous_reducel3_bool,"",@"SHT_CUDA_INFO"
	.sectionflags	@""
	.align	4


	//----- nvinfo : EIATTR_CUDA_API_VERSION
	.align		4
        /*0000*/ 	.byte	0x04, 0x37
        /*0002*/ 	.short	(.L_3807 - .L_3806)
.L_3806:
        /*0004*/ 	.word	0x00000082


	//----- nvinfo : EIATTR_KPARAM_INFO
	.align		4
.L_3807:
        /*0008*/ 	.byte	0x04, 0x17
        /*000a*/ 	.short	(.L_3809 - .L_3808)
.L_3808:
        /*000c*/ 	.word	0x00000000
        /*0010*/ 	.short	0x0002
        /*0012*/ 	.short	0x0010
        /*0014*/ 	.byte	0x00, 0xf0, 0x21, 0x00


	//----- nvinfo : EIATTR_KPARAM_INFO
	.align		4
.L_3809:
        /*0018*/ 	.byte	0x04, 0x17
        /*001a*/ 	.short	(.L_3811 - .L_3810)
.L_3810:
        /*001c*/ 	.word	0x00000000
        /*0020*/ 	.short	0x0001
        /*0022*/ 	.short	0x0008
        /*0024*/ 	.byte	0x00, 0xf5, 0x21, 0x00


	//----- nvinfo : EIATTR_KPARAM_INFO
	.align		4
.L_3811:
        /*0028*/ 	.byte	0x04, 0x17
        /*002a*/ 	.short	(.L_3813 - .L_3812)
.L_3812:
        /*002c*/ 	.word	0x00000000
        /*0030*/ 	.short	0x0000
        /*0032*/ 	.short	0x0000
        /*0034*/ 	.byte	0x00, 0xf5, 0x21, 0x00


	//----- nvinfo : EIATTR_SPARSE_MMA_MASK
	.align		4
.L_3813:
        /*0038*/ 	.byte	0x03, 0x50
        /*003a*/ 	.short	0x0000


	//----- nvinfo : EIATTR_MAXREG_COUNT
	.align		4
        /*003c*/ 	.byte	0x03, 0x1b
        /*003e*/ 	.short	0x00ff


	//----- nvinfo : EIATTR_NUM_BARRIERS
	.align		4
        /*0040*/ 	.byte	0x02, 0x4c
        /*0042*/ 	.byte	0x01
	.zero		1


	//----- nvinfo : EIATTR_MERCURY_ISA_VERSION
	.align		4
        /*0044*/ 	.byte	0x03, 0x5f
        /*0046*/ 	.short	0x0101


	//----- nvinfo : EIATTR_INT_WARP_WIDE_INSTR_OFFSETS
	.align		4
        /*0048*/ 	.byte	0x04, 0x31
        /*004a*/ 	.short	(.L_3815 - .L_3814)


	//   ....[0]....
.L_3814:
        /*004c*/ 	.word	0x000010e0


	//----- nvinfo : EIATTR_VRC_CTA_INIT_COUNT
	.align		4
.L_3815:
        /*0050*/ 	.byte	0x02, 0x4a
	.zero		1
	.zero		1


	//----- nvinfo : EIATTR_EXIT_INSTR_OFFSETS
	.align		4
        /*0054*/ 	.byte	0x04, 0x1c
        /*0056*/ 	.short	(.L_3817 - .L_3816)


	//   ....[0]....
.L_3816:
        /*0058*/ 	.word	0x00001180


	//   ....[1]....
        /*005c*/ 	.word	0x000012d0


	//   ....[2]....
        /*0060*/ 	.word	0x00001350


	//----- nvinfo : EIATTR_CRS_STACK_SIZE
	.align		4
.L_3817:
        /*0064*/ 	.byte	0x04, 0x1e
        /*0066*/ 	.short	(.L_3819 - .L_3818)
.L_3818:
        /*0068*/ 	.word	0x00000000


	//----- nvinfo : EIATTR_CBANK_PARAM_SIZE
	.align		4
.L_3819:
        /*006c*/ 	.byte	0x03, 0x19
        /*006e*/ 	.short	0x0018


	//----- nvinfo : EIATTR_PARAM_CBANK
	.align		4
        /*0070*/ 	.byte	0x04, 0x0a
        /*0072*/ 	.short	(.L_3821 - .L_3820)
	.align		4
.L_3820:
        /*0074*/ 	.word	index@(.nv.constant0.contiguous_reducel3_bool)
        /*0078*/ 	.short	0x0380
        /*007a*/ 	.short	0x0018


	//----- nvinfo : EIATTR_SW_WAR
	.align		4
.L_3821:
        /*007c*/ 	.byte	0x04, 0x36
        /*007e*/ 	.short	(.L_3823 - .L_3822)
.L_3822:
        /*0080*/ 	.word	0x00000008
.L_3823:


//--------------------- .nv.info.contiguous_sum_square33_bf16 --------------------------
	.section	.nv.info.contiguous_sum_square33_bf16,"",@"SHT_CUDA_INFO"
	.sectionflags	@""
	.align	4


	//----- nvinfo : EIATTR_CUDA_API_VERSION
	.align		4
        /*0000*/ 	.byte	0x04, 0x37
        /*0002*/ 	.short	(.L_3825 - .L_3824)
.L_3824:
        /*0004*/ 	.word	0x00000082


	//----- nvinfo : EIATTR_KPARAM_INFO
	.align		4
.L_3825:
        /*0008*/ 	.byte	0x04, 0x17
        /*000a*/ 	.short	(.L_3827 - .L_3826)
.L_3826:
        /*000c*/ 	.word	0x00000000
        /*0010*/ 	.short	0x0004
        /*0012*/ 	.short	0x0020
        /*0014*/ 	.byte	0x00, 0xf0, 0x21, 0x00


	//----- nvinfo : EIATTR_KPARAM_INFO
	.align		4
.L_3827:
        /*0018*/ 	.byte	0x04, 0x17
        /*001a*/ 	.short	(.L_3829 - .L_3828)
.L_3828:
        /*001c*/ 	.word	0x00000000
        /*0020*/ 	.short	0x0003
        /*0022*/ 	.short	0x0018
        /*0024*/ 	.byte	0x00, 0xf0, 0x21, 0x00


	//----- nvinfo : EIATTR_KPARAM_INFO
	.align		4
.L_3829:
        /*0028*/ 	.byte	0x04, 0x17
        /*002a*/ 	.short	(.L_3831 - .L_3830)
.L_3830:
        /*002c*/ 	.word	0x00000000
        /*0030*/ 	.short	0x0002
        /*0032*/ 	.short	0x0010
        /*0034*/ 	.byte	0x00, 0xf0, 0x21, 0x00


	//----- nvinfo : EIATTR_KPARAM_INFO
	.align		4
.L_3831:
        /*0038*/ 	.byte	0x04, 0x17
        /*003a*/ 	.short	(.L_3833 - .L_3832)
.L_3832:
        /*003c*/ 	.word	0x00000000
        /*0040*/ 	.short	0x0001
        /*0042*/ 	.short	0x0008
        /*0044*/ 	.byte	0x00, 0xf5, 0x21, 0x00


	//----- nvinfo : EIATTR_KPARAM_INFO
	.align		4
.L_3833:
        /*0048*/ 	.byte	0x04, 0x17
        /*004a*/ 	.short	(.L_3835 - .L_3834)
.L_3834:
        /*004c*/ 	.word	0x00000000
        /*0050*/ 	.short	0x0000
        /*0052*/ 	.short	0x0000
        /*0054*/ 	.byte	0x00, 0xf5, 0x21, 0x00


	//----- nvinfo : EIATTR_SPARSE_MMA_MASK
	.align		4
.L_3835:
        /*0058*/ 	.byte	0x03, 0x50
        /*005a*/ 	.short	0x0000


	//----- nvinfo : EIATTR_MAXREG_COUNT
	.align		4
        /*005c*/ 	.byte	0x03, 0x1b
        /*005e*/ 	.short	0x00ff


	//----- nvinfo : EIATTR_NUM_BARRIERS
	.align		4
        /*0060*/ 	.byte	0x02, 0x4c
        /*0062*/ 	.byte	0x01
	.zero		1


	//----- nvinfo : EIATTR_MERCURY_ISA_VERSION
	.align		4
        /*0064*/ 	.byte	0x03, 0x5f
        /*0066*/ 	.short	0x0101


	//----- nvinfo : EIATTR_VRC_CTA_INIT_COUNT
	.align		4
        /*0068*/ 	.byte	0x02, 0x4a
	.zero		1
	.zero		1


	//----- nvinfo : EIATTR_EXIT_INSTR_OFFSETS
	.align		4
        /*006c*/ 	.byte	0x04, 0x1c
        /*006e*/ 	.short	(.L_3837 - .L_3836)


	//   ....[0]....
.L_3836:
        /*0070*/ 	.word	0x00000160


	//   ....[1]....
        /*0074*/ 	.word	0x000001f0


	//   ....[2]....
        /*0078*/ 	.word	0x00000b20


	//----- nvinfo : EIATTR_CBANK_PARAM_SIZE
	.align		4
.L_3837:
        /*007c*/ 	.byte	0x03, 0x19
        /*007e*/ 	.short	0x0028


	//----- nvinfo : EIATTR_PARAM_CBANK
	.align		4
        /*0080*/ 	.byte	0x04, 0x0a
        /*0082*/ 	.short	(.L_3839 - .L_3838)
	.align		4
.L_3838:
        /*0084*/ 	.word	index@(.nv.constant0.contiguous_sum_square33_bf16)
        /*0088*/ 	.short	0x0380
        /*008a*/ 	.short	0x0028


	//----- nvinfo : EIATTR_SW_WAR
	.align		4
.L_3839:
        /*008c*/ 	.byte	0x04, 0x36
        /*008e*/ 	.short	(.L_3841 - .L_3840)
.L_3840:
        /*0090*/ 	.word	0x00000008
.L_3841:


//--------------------- .nv.info.contiguous_sum_square3_bf16 --------------------------
	.section	.nv.info.contiguous_sum_square3_bf16,"",@"SHT_CUDA_INFO"
	.sectionflags	@""
	.align	4


	//----- nvinfo : EIATTR_CUDA_API_VERSION
	.align		4
        /*0000*/ 	.byte	0x04, 0x37
        /*0002*/ 	.short	(.L_3843 - .L_3842)
.L_3842:
        /*0004*/ 	.word	0x00000082


	//----- nvinfo : EIATTR_KPARAM_INFO
	.align		4
.L_3843:
        /*0008*/ 	.byte	0x04, 0x17
        /*000a*/ 	.short	(.L_3845 - .L_3844)
.L_3844:
        /*000c*/ 	.word	0x00000000
        /*0010*/ 	.short	0x0006
        /*0012*/ 	.short	0x0030
        /*0014*/ 	.byte	0x00, 0xf0, 0x21, 0x00


	//----- nvinfo : EIATTR_KPARAM_INFO
	.align		4
.L_3845:
        /*0018*/ 	.byte	0x04, 0x17
        /*001a*/ 	.short	(.L_3847 - .L_3846)
.L_3846:
        /*001c*/ 	.word	0x00000000
        /*0020*/ 	.short	0x0005
        /*0022*/ 	.short	0x0028
        /*0024*/ 	.byte	0x00, 0xf0, 0x21, 0x00


	//----- nvinfo : EIATTR_KPARAM_INFO
	.align		4
.L_3847:
        /*0028*/ 	.byte	0x04, 0x17
        /*002a*/ 	.short	(.L_3849 - .L_3848)
.L_3848:
        /*002c*/ 	.word	0x00000000
        /*0030*/ 	.short	0x0004
        /*0032*/ 	.short	0x0020
        /*0034*/ 	.byte	0x00, 0xf0, 0x21, 0x00


	//----- nvinfo : EIATTR_KPARAM_INFO
	.align		4
.L_3849:
        /*0038*/ 	.byte	0x04, 0x17
        /*003a*/ 	.short	(.L_3851 - .L_3850)
.L_3850:
        /*003c*/ 	.word	0x00000000
        /*0040*/ 	.short	0x0003
        /*0042*/ 	.short	0x0018
        /*0044*/ 	.byte	0x00, 0xf5, 0x21, 0x00


	//----- nvinfo : EIATTR_KPARAM_INFO
	.align		4
.L_3851:
        /*0048*/ 	.byte	0x04, 0x17
        /*004a*/ 	.short	(.L_3853 - .L_3852)
.L_3852:
        /*004c*/ 	.word	0x00000000
        /*0050*/ 	.short	0x0002
        /*0052*/ 	.short	0x0010
        /*0054*/ 	.byte	0x00, 0xf5, 0x21, 0x00


	//----- nvinfo : EIATTR_KPARAM_INFO
	.align		4
.L_3853:
        /*0058*/ 	.byte	0x04, 0x17
        /*005a*/ 	.short	(.L_3855 - .L_3854)
.L_3854:
        /*005c*/ 	.word	0x00000000
        /*0060*/ 	.short	0x0001
        /*0062*/ 	.short	0x0008
        /*0064*/ 	.byte	0x00, 0xf5, 0x21, 0x00


	//----- nvinfo : EIATTR_KPARAM_INFO
	.align		4
.L_3855:
        /*0068*/ 	.byte	0x04, 0x17
        /*006a*/ 	.short	(.L_3857 - .L_3856)
.L_3856:
        /*006c*/ 	.word	0x00000000
        /*0070*/ 	.short	0x0000
        /*0072*/ 	.short	0x0000
        /*0074*/ 	.byte	0x00, 0xf5, 0x21, 0x00


	//----- nvinfo : EIATTR_SPARSE_MMA_MASK
	.align		4
.L_3857:
        /*0078*/ 	.byte	0x03, 0x50
        /*007a*/ 	.short	0x0000


	//----- nvinfo : EIATTR_MAXREG_COUNT
	.align		4
        /*007c*/ 	.byte	0x03, 0x1b
        /*007e*/ 	.short	0x00ff


	//----- nvinfo : EIATTR_NUM_BARRIERS
	.align		4
        /*0080*/ 	.byte	0x02, 0x4c
        /*0082*/ 	.byte	0x01
	.zero		1


	//----- nvinfo : EIATTR_MERCURY_ISA_VERSION
	.align		4
        /*0084*/ 	.byte	0x03, 0x5f
        /*0086*/ 	.short	0x0101


	//----- nvinfo : EIATTR_VRC_CTA_INIT_COUNT
	.align		4
        /*0088*/ 	.byte	0x02, 0x4a
	.zero		1
	.zero		1


	//----- nvinfo : EIATTR_EXIT_INSTR_OFFSETS
	.align		4
        /*008c*/ 	.byte	0x04, 0x1c
        /*008e*/ 	.short	(.L_3859 - .L_3858)


	//   ....[0]....
.L_3858:
        /*0090*/ 	.word	0x00000160


	//   ....[1]....
        /*0094*/ 	.word	0x00003130


	//   ....[2]....
        /*0098*/ 	.word	0x00003ad0


	//----- nvinfo : EIATTR_CRS_STACK_SIZE
	.align		4
.L_3859:
        /*009c*/ 	.byte	0x04, 0x1e
        /*009e*/ 	.short	(.L_3861 - .L_3860)
.L_3860:
        /*00a0*/ 	.word	0x00000000


	//----- nvinfo : EIATTR_CBANK_PARAM_SIZE
	.align		4
.L_3861:
        /*00a4*/ 	.byte	0x03, 0x19
        /*00a6*/ 	.short	0x0038


	//----- nvinfo : EIATTR_PARAM_CBANK
	.align		4
        /*00a8*/ 	.byte	0x04, 0x0a
        /*00aa*/ 	.short	(.L_3863 - .L_3862)
	.align		4
.L_3862:
        /*00ac*/ 	.word	index@(.nv.constant0.contiguous_sum_square3_bf16)
        /*00b0*/ 	.short	0x0380
        /*00b2*/ 	.short	0x0038


	//----- nvinfo : EIATTR_SW_WAR
	.align		4
.L_3863:
        /*00b4*/ 	.byte	0x04, 0x36
        /*00b6*/ 	.short	(.L_3865 - .L_3864)
.L_3864:
        /*00b8*/ 	.word	0x00000008
.L_3865:


//--------------------- .nv.info.contiguous_sum_square22_bf16 --------------------------
	.section	.nv.info.contiguous_sum_square22_bf16,"",@"SHT_CUDA_INFO"
	.sectionflags	@""
	.align	4


	//----- nvinfo : EIATTR_CUDA_API_VERSION
	.align		4
        /*0000*/ 	.byte	0x04, 0x37
        /*0002*/ 	.short	(.L_3867 - .L_3866)
.L_3866:
        /*0004*/ 	.word	0x00000082


	//----- nvinfo : EIATTR_KPARAM_INFO
	.align		4
.L_3867:
        /*0008*/ 	.byte	0x04, 0x17
        /*000a*/ 	.short	(.L_3869 - .L_3868)
.L_3868:
        /*000c*/ 	.word	0x00000000
        /*0010*/ 	.short	0x0003
        /*0012*/ 	.short	0x0018
        /*0014*/ 	.byte	0x00, 0xf0, 0x21, 0x00


	//----- nvinfo : EIATTR_KPARAM_INFO
	.align		4
.L_3869:
        /*0018*/ 	.byte	0x04, 0x17
        /*001a*/ 	.short	(.L_3871 - .L_3870)
.L_3870:
        /*001c*/ 	.word	0x00000000
        /*0020*/ 	.short	0x0002
        /*0022*/ 	.short	0x0010
        /*0024*/ 	.byte	0x00, 0xf0, 0x21, 0x00


	//----- nvinfo : EIATTR_KPARAM_INFO
	.align		4
.L_3871:
        /*0028*/ 	.byte	0x04, 0x17
        /*002a*/ 	.short	(.L_3873 - .L_3872)
.L_3872:
        /*002c*/ 	.word	0x00000000
        /*0030*/ 	.short	0x0001
        /*0032*/ 	.short	0x0008
        /*0034*/ 	.byte	0x00, 0xf5, 0x21, 0x00


	//----- nvinfo : EIATTR_KPARAM_INFO
	.align		4
.L_3873:
        /*0038*/ 	.byte	0x04, 0x17
        /*003a*/ 	.short	(.L_3875 - .L_3874)
.L_3874:
        /*003c*/ 	.word	0x00000000
        /*0040*/ 	.short	0x0000
        /*0042*/ 	.short	0x0000
        /*0044*/ 	.byte	0x00, 0xf5, 0x21, 0x00


	//----- nvinfo : EIATTR_SPARSE_MMA_MASK
	.align		4
.L_3875:
        /*0048*/ 	.byte	0x03, 0x50
        /*004a*/ 	.short	0x0000


	//----- nvinfo : EIATTR_MAXREG_COUNT
	.align		4
        /*004c*/ 	.byte	0x03, 0x1b
        /*004e*/ 	.short	0x00ff


	//----- nvinfo : EIATTR_NUM_BARRIERS
	.align		4
        /*0050*/ 	.byte	0x02, 0x4c
        /*0052*/ 	.byte	0x01
	.zero		1


	//----- nvinfo : EIATTR_MERCURY_ISA_VERSION
	.align		4
        /*0054*/ 	.byte	0x03, 0x5f
        /*0056*/ 	.short	0x0101


	//----- nvinfo : EIATTR_VRC_CTA_INIT_COUNT
	.align		4
        /*0058*/ 	.byte	0x02, 0x4a
	.zero		1
	.zero		1


	//----- nvinfo : EIATTR_EXIT_INSTR_OFFSETS
	.align		4
        /*005c*/ 	.byte	0x04, 0x1c
        /*005e*/ 	.short	(.L_3877 - .L_3876)


	//   ....[0]....
.L_3876:
        /*0060*/ 	.word	0x00000410


	//   ....[1]....
        /*0064*/ 	.word	0x00000560


	//   ....[2]....
        /*0068*/ 	.word	0x00000670


	//----- nvinfo : EIATTR_CRS_STACK_SIZE
	.align		4
.L_3877:
        /*006c*/ 	.byte	0x04, 0x1e
        /*006e*/ 	.short	(.L_3879 - .L_3878)
.L_3878:
        /*0070*/ 	.word	0x00000000


	//----- nvinfo : EIATTR_CBANK_PARAM_SIZE
	.align		4
.L_3879:
        /*0074*/ 	.byte	0x03, 0x19
        /*0076*/ 	.short	0x0020


	//----- nvinfo : EIATTR_PARAM_CBANK
	.align		4
        /*0078*/ 	.byte	0x04, 0x0a
        /*007a*/ 	.short	(.L_3881 - .L_3880)
	.align		4
.L_3880:
        /*007c*/ 	.word	index@(.nv.constant0.contiguous_sum_square22_bf16)
        /*0080*/ 	.short	0x0380
        /*0082*/ 	.short	0x0020


	//----- nvinfo : EIATTR_SW_WAR
	.align		4
.L_3881:
        /*0084*/ 	.byte	0x04, 0x36
        /*0086*/ 	.short	(.L_3883 - .L_3882)
.L_3882:
        /*0088*/ 	.word	0x00000008
.L_3883:


//--------------------- .nv.info.contiguous_sum_square2_bf16 --------------------------
	.section	.nv.info.contiguous_sum_square2_bf16,"",@"SHT_CUDA_INFO"
	.sectionflags	@""
	.align	4


	//----- nvinfo : EIATTR_CUDA_API_VERSION
	.align		4
        /*0000*/ 	.byte	0x04, 0x37
        /*0002*/ 	.short	(.L_3885 - .L_3884)
.L_3884:
        /*0004*/ 	.word	0x00000082


	//----- nvinfo : EIATTR_KPARAM_INFO
	.align		4
.L_3885:
        /*0008*/ 	.byte	0x04, 0x17
        /*000a*/ 	.short	(.L_3887 - .L_3886)
.L_3886:
        /*000c*/ 	.word	0x00000000
        /*0010*/ 	.short	0x0006
        /*0012*/ 	.short	0x0030
        /*0014*/ 	.byte	0x00, 0xf0, 0x21, 0x00


	//----- nvinfo : EIATTR_KPARAM_INFO
	.align		4
.L_3887:
        /*0018*/ 	.byte	0x04, 0x17
        /*001a*/ 	.short	(.L_3889 - .L_3888)
.L_3888:
        /*001c*/ 	.word	0x00000000
        /*0020*/ 	.short	0x0005
        /*0022*/ 	.short	0x0028
        /*0024*/ 	.byte	0x00, 0xf0, 0x21, 0x00


	//----- nvinfo : EIATTR_KPARAM_INFO
	.align		4
.L_3889:
        /*0028*/ 	.byte	0x04, 0x17
        /*002a*/ 	.short	(.L_3891 - .L_3890)
.L_3890:
        /*002c*/ 	.word	0x00000000
        /*0030*/ 	.short	0x0004
        /*0032*/ 	.short	0x0020
        /*0034*/ 	.byte	0x00, 0xf0, 0x21, 0x00


	//----- nvinfo : EIATTR_KPARAM_INFO
	.align		4
.L_3891:
        /*0038*/ 	.byte	0x04, 0x17
        /*003a*/ 	.short	(.L_3893 - .L_3892)
.L_3892:
        /*003c*/ 	.word	0x00000000
        /*0040*/ 	.short	0x0003
        /*0042*/ 	.short	0x0018
        /*0044*/ 	.byte	0x00, 0xf5, 0x21, 0x00


	//----- nvinfo : EIATTR_KPARAM_INFO
	.align		4
.L_3893:
        /*0048*/ 	.byte	0x04, 0x17
        /*004a*/ 	.short	(.L_3895 - .L_3894)
.L_3894:
        /*004c*/ 	.word	0x00000000
        /*0050*/ 	.short	0x0002
        /*0052*/ 	.short	0x0010
        /*0054*/ 	.byte	0x00, 0xf5, 0x21, 0x00


	//----- nvinfo : EIATTR_KPARAM_INFO
	.align		4
.L_3895:
        /*0058*/ 	.byte	0x04, 0x17
        /*005a*/ 	.short	(.L_3897 - .L_3896)
.L_3896:
        /*005c*/ 	.word	0x00000000
        /*0060*/ 	.short	0x0001
        /*0062*/ 	.short	0x0008
        /*0064*/ 	.byte	0x00, 0xf5, 0x21, 0x00


	//----- nvinfo : EIATTR_KPARAM_INFO
	.align		4
.L_3897:
        /*0068*/ 	.byte	0x04, 0x17
        /*006a*/ 	.short	(.L_3899 - .L_3898)
.L_3898:
        /*006c*/ 	.word	0x00000000
        /*0070*/ 	.short	0x0000
        /*0072*/ 	.short	0x0000
        /*0074*/ 	.byte	0x00, 0xf5, 0x21, 0x00


	//----- nvinfo : EIATTR_SPARSE_MMA_MASK
	.align		4
.L_3899:
        /*0078*/ 	.byte	0x03, 0x50
        /*007a*/ 	.short	0x0000


	//----- nvinfo : EIATTR_MAXREG_COUNT
	.align		4
        /*007c*/ 	.byte	0x03, 0x1b
        /*007e*/ 	.short	0x00ff


	//----- nvinfo : EIATTR_NUM_BARRIERS
	.align		4
        /*0080*/ 	.byte	0x02, 0x4c
        /*0082*/ 	.byte	0x01
	.zero		1


	//----- nvinfo : EIATTR_MERCURY_ISA_VERSION
	.align		4
        /*0084*/ 	.byte	0x03, 0x5f
        /*0086*/ 	.short	0x0101


	//----- nvinfo : EIATTR_VRC_CTA_INIT_COUNT
	.align		4
        /*0088*/ 	.byte	0x02, 0x4a
	.zero		1
	.zero		1


	//----- nvinfo : EIATTR_EXIT_INSTR_OFFSETS
	.align		4
        /*008c*/ 	.byte	0x04, 0x1c
        /*008e*/ 	.short	(.L_3901 - .L_3900)


	//   ....[0]....
.L_3900:
        /*0090*/ 	.word	0x00006820


	//   ....[1]....
        /*0094*/ 	.word	0x00006970


	//   ....[2]....
        /*0098*/ 	.word	0x00006a80


	//----- nvinfo : EIATTR_CRS_STACK_SIZE
	.align		4
.L_3901:
        /*009c*/ 	.byte	0x04, 0x1e
        /*009e*/ 	.short	(.L_3903 - .L_3902)
.L_3902:
        /*00a0*/ 	.word	0x00000000


	//----- nvinfo : EIATTR_CBANK_PARAM_SIZE
	.align		4
.L_3903:
        /*00a4*/ 	.byte	0x03, 0x19
        /*00a6*/ 	.short	0x0038


	//----- nvinfo : EIATTR_PARAM_CBANK
	.align		4
        /*00a8*/ 	.byte	0x04, 0x0a
        /*00aa*/ 	.short	(.L_3905 - .L_3904)
	.align		4
.L_3904:
        /*00ac*/ 	.word	index@(.nv.constant0.contiguous_sum_square2_bf16)
        /*00b0*/ 	.short	0x0380
        /*00b2*/ 	.short	0x0038


	//----- nvinfo : EIATTR_SW_WAR
	.align		4
.L_3905:
        /*00b4*/ 	.byte	0x04, 0x36
        /*00b6*/ 	.short	(.L_3907 - .L_3906)
.L_3906:
        /*00b8*/ 	.word	0x00000008
.L_3907:


//--------------------- .nv.info.uncontiguous_cumulate_sum_square_bf16 --------------------------
	.section	.nv.info.uncontiguous_cumulate_sum_square_bf16,"",@"SHT_CUDA_INFO"
	.sectionflags	@""
	.align	4


	//----- nvinfo : EIATTR_CUDA_API_VERSION
	.align		4
        /*0000*/ 	.byte	0x04, 0x37
        /*0002*/ 	.short	(.L_3909 - .L_3908)
.L_3908:
        /*0004*/ 	.word	0x00000082


	//----- nvinfo : EIATTR_KPARAM_INFO
	.align		4
.L_3909:
        /*0008*/ 	.byte	0x04, 0x17
        /*000a*/ 	.short	(.L_3911 - .L_3910)
.L_3910:
        /*000c*/ 	.word	0x00000000
        /*0010*/ 	.short	0x0005
        /*0012*/ 	.short	0x0028
        /*0014*/ 	.byte	0x00, 0xf0, 0x21, 0x00


	//----- nvinfo : EIATTR_KPARAM_INFO
	.align		4
.L_3911:
        /*0018*/ 	.byte	0x04, 0x17
        /*001a*/ 	.short	(.L_3913 - .L_3912)
.L_3912:
        /*001c*/ 	.word	0x00000000
        /*0020*/ 	.short	0x0004
        /*0022*/ 	.short	0x0020
        /*0024*/ 	.byte	0x00, 0xf0, 0x21, 0x00


	//----- nvinfo : EIATTR_KPARAM_INFO
	.align		4
.L_3913:
        /*0028*/ 	.byte	0x04, 0x17
        /*002a*/ 	.short	(.L_3915 - .L_3914)
.L_3914:
        /*002c*/ 	.word	0x00000000
        /*0030*/ 	.short	0x0003
        /*0032*/ 	.short	0x0018
        /*0034*/ 	.byte	0x00, 0xf5, 0x21, 0x00


	//----- nvinfo : EIATTR_KPARAM_INFO
	.align		4
.L_3915:
        /*0038*/ 	.byte	0x04, 0x17
        /*003a*/ 	.short	(.L_3917 - .L_3916)
.L_3916:
        /*003c*/ 	.word	0x00000000
        /*0040*/ 	.short	0x0002
        /*0042*/ 	.short	0x0010
        /*0044*/ 	.byte	0x00, 0xf5, 0x21, 0x00


	//----- nvinfo : EIATTR_KPARAM_INFO
	.align		4
.L_3917:
        /*0048*/ 	.byte	0x04, 0x17
        /*004a*/ 	.short	(.L_3919 - .L_3918)
.L_3918:
        /*004c*/ 	.word	0x00000000
        /*0050*/ 	.short	0x0001
        /*0052*/ 	.short	0x0008
        /*0054*/ 	.byte	0x00, 0xf5, 0x21, 0x00


	//----- nvinfo : EIATTR_KPARAM_INFO
	.align		4
.L_3919:
        /*0058*/ 	.byte	0x04, 0x17
        /*005a*/ 	.short	(.L_3921 - .L_3920)
.L_3920:
        /*005c*/ 	.word	0x00000000
        /*0060*/ 	.short	0x0000
        /*0062*/ 	.short	0x0000
        /*0064*/ 	.byte	0x00, 0xf5, 0x21, 0x00


	//----- nvinfo : EIATTR_SPARSE_MMA_MASK
	.align		4
.L_3921:
        /*0068*/ 	.byte	0x03, 0x50
        /*006a*/ 	.short	0x0000


	//----- nvinfo : EIATTR_MAXREG_COUNT
	.align		4
        /*006c*/ 	.byte	0x03, 0x1b
        /*006e*/ 	.short	0x00ff


	//----- nvinfo : EIATTR_NUM_BARRIERS
	.align		4
        /*0070*/ 	.byte	0x02, 0x4c
        /*0072*/ 	.byte	0x01
	.zero		1


	//----- nvinfo : EIATTR_MERCURY_ISA_VERSION
	.align		4
        /*0074*/ 	.byte	0x03, 0x5f
        /*0076*/ 	.short	0x0101


	//----- nvinfo : EIATTR_INT_WARP_WIDE_INSTR_OFFSETS
	.align		4
        /*0078*/ 	.byte	0x04, 0x31
        /*007a*/ 	.short	(.L_3923 - .L_3922)


	//   ....[0]....
.L_3922:
        /*007c*/ 	.word	0x00006650


	//----- nvinfo : EIATTR_VRC_CTA_INIT_COUNT
	.align		4
.L_3923:
        /*0080*/ 	.byte	0x02, 0x4a
	.zero		1
	.zero		1


	//----- nvinfo : EIATTR_EXIT_INSTR_OFFSETS
	.align		4
        /*0084*/ 	.byte	0x04, 0x1c
        /*0086*/ 	.short	(.L_3925 - .L_3924)


	//   ....[0]....
.L_3924:
        /*0088*/ 	.word	0x000066f0


	//   ....[1]....
        /*008c*/ 	.word	0x00006840


	//   ....[2]....
        /*0090*/ 	.word	0x000068c0


	//----- nvinfo : EIATTR_CRS_STACK_SIZE
	.align		4
.L_3925:
        /*0094*/ 	.byte	0x04, 0x1e
        /*0096*/ 	.short	(.L_3927 - .L_3926)
.L_3926:
        /*0098*/ 	.word	0x00000000


	//----- nvinfo : EIATTR_CBANK_PARAM_SIZE
	.align		4
.L_3927:
        /*009c*/ 	.byte	0x03, 0x19
        /*009e*/ 	.short	0x0030


	//----- nvinfo : EIATTR_PARAM_CBANK
	.align		4
        /*00a0*/ 	.byte	0x04, 0x0a
        /*00a2*/ 	.short	(.L_3929 - .L_3928)
	.align		4
.L_3928:
        /*00a4*/ 	.word	index@(.nv.constant0.uncontiguous_cumulate_sum_square_bf16)
        /*00a8*/ 	.short	0x0380
        /*00aa*/ 	.short	0x0030


	//----- nvinfo : EIATTR_SW_WAR
	.align		4
.L_3929:
        /*00ac*/ 	.byte	0x04, 0x36
        /*00ae*/ 	.short	(.L_3931 - .L_3930)
.L_3930:
        /*00b0*/ 	.word	0x00000008
.L_3931:


//--------------------- .nv.info.uncontiguous_sum_square_bf16 --------------------------
	.section	.nv.info.uncontiguous_sum_square_bf16,"",@"SHT_CUDA_INFO"
	.sectionflags	@""
	.align	4


	//----- nvinfo : EIATTR_CUDA_API_VERSION
	.align		4
        /*0000*/ 	.byte	0x04, 0x37
        /*0002*/ 	.short	(.L_3933 - .L_3932)
.L_3932:
        /*0004*/ 	.word	0x00000082


	//----- nvinfo : EIATTR_KPARAM_INFO
	.align		4
.L_3933:
        /*0008*/ 	.byte	0x04, 0x17
        /*000a*/ 	.short	(.L_3935 - .L_3934)
.L_3934:
        /*000c*/ 	.word	0x00000000
        /*0010*/ 	.short	0x0005
        /*0012*/ 	.short	0x0028
        /*0014*/ 	.byte	0x00, 0xf0, 0x21, 0x00


	//----- nvinfo : EIATTR_KPARAM_INFO
	.align		4
.L_3935:
        /*0018*/ 	.byte	0x04, 0x17
        /*001a*/ 	.short	(.L_3937 - .L_3936)
.L_3936:
        /*001c*/ 	.word	0x00000000
        /*0020*/ 	.short	0x0004
        /*0022*/ 	.short	0x0020
        /*0024*/ 	.byte	0x00, 0xf0, 0x21, 0x00


	//----- nvinfo : EIATTR_KPARAM_INFO
	.align		4
.L_3937:
        /*0028*/ 	.byte	0x04, 0x17
        /*002a*/ 	.short	(.L_3939 - .L_3938)
.L_3938:
        /*002c*/ 	.word	0x00000000
        /*0030*/ 	.short	0x0003
        /*0032*/ 	.short	0x0018
        /*0034*/ 	.byte	0x00, 0xf5, 0x21, 0x00


	//----- nvinfo : EIATTR_KPARAM_INFO
	.align		4
.L_3939:
        /*0038*/ 	.byte	0x04, 0x17
        /*003a*/ 	.short	(.L_3941 - .L_3940)
.L_3940:
        /*003c*/ 	.word	0x00000000
        /*0040*/ 	.short	0x0002
        /*0042*/ 	.short	0x0010
        /*0044*/ 	.byte	0x00, 0xf5, 0x21, 0x00


	//----- nvinfo : EIATTR_KPARAM_INFO
	.align		4
.L_3941:
        /*0048*/ 	.byte	0x04, 0x17
        /*004a*/ 	.short	(.L_3943 - .L_3942)
.L_3942:
        /*004c*/ 	.word	0x00000000
        /*0050*/ 	.short	0x0001
        /*0052*/ 	.short	0x0008
        /*0054*/ 	.byte	0x00, 0xf5, 0x21, 0x00


	//----- nvinfo : EIATTR_KPARAM_INFO
	.align		4
.L_3943:
        /*0058*/ 	.byte	0x04, 0x17
        /*005a*/ 	.short	(.L_3945 - .L_3944)
.L_3944:
        /*005c*/ 	.word	0x00000000
        /*0060*/ 	.short	0x0000
        /*0062*/ 	.short	0x0000
        /*0064*/ 	.byte	0x00, 0xf5, 0x21, 0x00


	//----- nvinfo : EIATTR_SPARSE_MMA_MASK
	.align		4
.L_3945:
        /*0068*/ 	.byte	0x03, 0x50
        /*006a*/ 	.short	0x0000


	//----- nvinfo : EIATTR_MAXREG_COUNT
	.align		4
        /*006c*/ 	.byte	0x03, 0x1b
        /*006e*/ 	.short	0x00ff


	//----- nvinfo : EIATTR_NUM_BARRIERS
	.align		4
        /*0070*/ 	.byte	0x02, 0x4c
        /*0072*/ 	.byte	0x01
	.zero		1


	//----- nvinfo : EIATTR_MERCURY_ISA_VERSION
	.align		4
        /*0074*/ 	.byte	0x03, 0x5f
        /*0076*/ 	.short	0x0101


	//----- nvinfo : EIATTR_INT_WARP_WIDE_INSTR_OFFSETS
	.align		4
        /*0078*/ 	.byte	0x04, 0x31
        /*007a*/ 	.short	(.L_3947 - .L_3946)


	//   ....[0]....
.L_3946:
        /*007c*/ 	.word	0x00006670


	//----- nvinfo : EIATTR_VRC_CTA_INIT_COUNT
	.align		4
.L_3947:
        /*0080*/ 	.byte	0x02, 0x4a
	.zero		1
	.zero		1


	//----- nvinfo : EIATTR_EXIT_INSTR_OFFSETS
	.align		4
        /*0084*/ 	.byte	0x04, 0x1c
        /*0086*/ 	.short	(.L_3949 - .L_3948)


	//   ....[0]....
.L_3948:
        /*0088*/ 	.word	0x00006710


	//   ....[1]....
        /*008c*/ 	.word	0x00006860


	//   ....[2]....
        /*0090*/ 	.word	0x000068e0


	//----- nvinfo : EIATTR_CRS_STACK_SIZE
	.align		4
.L_3949:
        /*0094*/ 	.byte	0x04, 0x1e
        /*0096*/ 	.short	(.L_3951 - .L_3950)
.L_3950:
        /*0098*/ 	.word	0x00000000


	//----- nvinfo : EIATTR_CBANK_PARAM_SIZE
	.align		4
.L_3951:
        /*009c*/ 	.byte	0x03, 0x19
        /*009e*/ 	.short	0x0030


	//----- nvinfo : EIATTR_PARAM_CBANK
	.align		4
        /*00a0*/ 	.byte	0x04, 0x0a
        /*00a2*/ 	.short	(.L_3953 - .L_3952)
	.align		4
.L_3952:
        /*00a4*/ 	.word	index@(.nv.constant0.uncontiguous_sum_square_bf16)
        /*00a8*/ 	.short	0x0380
        /*00aa*/ 	.short	0x0030


	//----- nvinfo : EIATTR_SW_WAR
	.align		4
.L_3953:
        /*00ac*/ 	.byte	0x04, 0x36
        /*00ae*/ 	.short	(.L_3955 - .L_3954)
.L_3954:
        /*00b0*/ 	.word	0x00000008
.L_3955:


//--------------------- .nv.info.contiguous_cumulate_sum_square_bf16 --------------------------
	.section	.nv.info.contiguous_cumulate_sum_square_bf16,"",@"SHT_CUDA_INFO"
	.sectionflags	@""
	.align	4


	//----- nvinfo : EIATTR_CUDA_API_VERSION
	.align		4
        /*0000*/ 	.byte	0x04, 0x37
        /*0002*/ 	.short	(.L_3957 - .L_3956)
.L_3956:
        /*0004*/ 	.word	0x00000082


	//----- nvinfo : EIATTR_KPARAM_INFO
	.align		4
.L_3957:
        /*0008*/ 	.byte	0x04, 0x17
        /*000a*/ 	.short	(.L_3959 - .L_3958)
.L_3958:
        /*000c*/ 	.word	0x00000000
        /*0010*/ 	.short	0x0002
        /*0012*/ 	.short	0x0010
        /*0014*/ 	.byte	0x00, 0xf0, 0x21, 0x00


	//----- nvinfo : EIATTR_KPARAM_INFO
	.align		4
.L_3959:
        /*0018*/ 	.byte	0x04, 0x17
        /*001a*/ 	.short	(.L_3961 - .L_3960)
.L_3960:
        /*001c*/ 	.word	0x00000000
        /*0020*/ 	.short	0x0001
        /*0022*/ 	.short	0x0008
        /*0024*/ 	.byte	0x00, 0xf5, 0x21, 0x00


	//----- nvinfo : EIATTR_KPARAM_INFO
	.align		4
.L_3961:
        /*0028*/ 	.byte	0x04, 0x17
        /*002a*/ 	.short	(.L_3963 - .L_3962)
.L_3962:
        /*002c*/ 	.word	0x00000000
        /*0030*/ 	.short	0x0000
        /*0032*/ 	.short	0x0000
        /*0034*/ 	.byte	0x00, 0xf5, 0x21, 0x00


	//----- nvinfo : EIATTR_SPARSE_MMA_MASK
	.align		4
.L_3963:
        /*0038*/ 	.byte	0x03, 0x50
        /*003a*/ 	.short	0x0000


	//----- nvinfo : EIATTR_MAXREG_COUNT
	.align		4
        /*003c*/ 	.byte	0x03, 0x1b
        /*003e*/ 	.short	0x00ff


	//----- nvinfo : EIATTR_NUM_BARRIERS
	.align		4
        /*0040*/ 	.byte	0x02, 0x4c
        /*0042*/ 	.byte	0x01
	.zero		1


	//----- nvinfo : EIATTR_MERCURY_ISA_VERSION
	.align		4
        /*0044*/ 	.byte	0x03, 0x5f
        /*0046*/ 	.short	0x0101


	//----- nvinfo : EIATTR_INT_WARP_WIDE_INSTR_OFFSETS
	.align		4
        /*0048*/ 	.byte	0x04, 0x31
        /*004a*/ 	.short	(.L_3965 - .L_3964)


	//   ....[0]....
.L_3964:
        /*004c*/ 	.word	0x000002b0


	//----- nvinfo : EIATTR_VRC_CTA_INIT_COUNT
	.align		4
.L_3965:
        /*0050*/ 	.byte	0x02, 0x4a
	.zero		1
	.zero		1


	//----- nvinfo : EIATTR_EXIT_INSTR_OFFSETS
	.align		4
        /*0054*/ 	.byte	0x04, 0x1c
        /*0056*/ 	.short	(.L_3967 - .L_3966)


	//   ....[0]....
.L_3966:
        /*0058*/ 	.word	0x00000350


	//   ....[1]....
        /*005c*/ 	.word	0x000004a0


	//   ....[2]....
        /*0060*/ 	.word	0x00000520


	//----- nvinfo : EIATTR_CRS_STACK_SIZE
	.align		4
.L_3967:
        /*0064*/ 	.byte	0x04, 0x1e
        /*0066*/ 	.short	(.L_3969 - .L_3968)
.L_3968:
        /*0068*/ 	.word	0x00000000


	//----- nvinfo : EIATTR_CBANK_PARAM_SIZE
	.align		4
.L_3969:
        /*006c*/ 	.byte	0x03, 0x19
        /*006e*/ 	.short	0x0018


	//----- nvinfo : EIATTR_PARAM_CBANK
	.align		4
        /*0070*/ 	.byte	0x04, 0x0a
        /*0072*/ 	.short	(.L_3971 - .L_3970)
	.align		4
.L_3970:
        /*0074*/ 	.word	index@(.nv.constant0.contiguous_cumulate_sum_square_bf16)
        /*0078*/ 	.short	0x0380
        /*007a*/ 	.short	0x0018


	//----- nvinfo : EIATTR_SW_WAR
	.align		4
.L_3971:
        /*007c*/ 	.byte	0x04, 0x36
        /*007e*/ 	.short	(.L_3973 - .L_3972)
.L_3972:
        /*0080*/ 	.word	0x00000008
.L_3973:


//--------------------- .nv.info.contiguous_sum_square_bf16 --------------------------
	.section	.nv.info.contiguous_sum_square_bf16,"",@"SHT_CUDA_INFO"
	.sectionflags	@""
	.align	4


	//----- nvinfo : EIATTR_CUDA_API_VERSION
	.align		4
        /*0000*/ 	.byte	0x04, 0x37
        /*0002*/ 	.short	(.L_3975 - .L_3974)
.L_3974:
        /*0004*/ 	.word	0x00000082


	//----- nvinfo : EIATTR_KPARAM_INFO
	.align		4
.L_3975:
        /*0008*/ 	.byte	0x04, 0x17
        /*000a*/ 	.short	(.L_3977 - .L_3976)
.L_3976:
        /*000c*/ 	.word	0x00000000
        /*0010*/ 	.short	0x0002
        /*0012*/ 	.short	0x0010
        /*0014*/ 	.byte	0x00, 0xf0, 0x21, 0x00


	//----- nvinfo : EIATTR_KPARAM_INFO
	.align		4
.L_3977:
        /*0018*/ 	.byte	0x04, 0x17
        /*001a*/ 	.short	(.L_3979 - .L_3978)
.L_3978:
        /*001c*/ 	.word	0x00000000
        /*0020*/ 	.short	0x0001
        /*0022*/ 	.short	0x0008
        /*0024*/ 	.byte	0x00, 0xf5, 0x21, 0x00


	//----- nvinfo : EIATTR_KPARAM_INFO
	.align		4
.L_3979:
        /*0028*/ 	.byte	0x04, 0x17
        /*002a*/ 	.short	(.L_3981 - .L_3980)
.L_3980:
        /*002c*/ 	.word	0x00000000
        /*0030*/ 	.short	0x0000
        /*0032*/ 	.short	0x0000
        /*0034*/ 	.byte	0x00, 0xf5, 0x21, 0x00


	//----- nvinfo : EIATTR_SPARSE_MMA_MASK
	.align		4
.L_3981:
        /*0038*/ 	.byte	0x03, 0x50
        /*003a*/ 	.short	0x0000


	//----- nvinfo : EIATTR_MAXREG_COUNT
	.align		4
        /*003c*/ 	.byte	0x03, 0x1b
        /*003e*/ 	.short	0x00ff


	//----- nvinfo : EIATTR_NUM_BARRIERS
	.align		4
        /*0040*/ 	.byte	0x02, 0x4c
        /*0042*/ 	.byte	0x01
	.zero		1


	//----- nvinfo : EIATTR_MERCURY_ISA_VERSION
	.align		4
        /*0044*/ 	.byte	0x03, 0x5f
        /*0046*/ 	.short	0x0101


	//----- nvinfo : EIATTR_INT_WARP_WIDE_INSTR_OFFSETS
	.align		4
        /*0048*/ 	.byte	0x04, 0x31
        /*004a*/ 	.short	(.L_3983 - .L_3982)


	//   ....[0]....
.L_3982:
        /*004c*/ 	.word	0x000002d0


	//----- nvinfo : EIATTR_VRC_CTA_INIT_COUNT
	.align		4
.L_3983:
        /*0050*/ 	.byte	0x02, 0x4a
	.zero		1
	.zero		1


	//----- nvinfo : EIATTR_EXIT_INSTR_OFFSETS
	.align		4
        /*0054*/ 	.byte	0x04, 0x1c
        /*0056*/ 	.short	(.L_3985 - .L_3984)


	//   ....[0]....
.L_3984:
        /*0058*/ 	.word	0x00000370


	//   ....[1]....
        /*005c*/ 	.word	0x000004c0


	//   ....[2]....
        /*0060*/ 	.word	0x00000540


	//----- nvinfo : EIATTR_CRS_STACK_SIZE
	.align		4
.L_3985:
        /*0064*/ 	.byte	0x04, 0x1e
        /*0066*/ 	.short	(.L_3987 - .L_3986)
.L_3986:
        /*0068*/ 	.word	0x00000000


	//----- nvinfo : EIATTR_CBANK_PARAM_SIZE
	.align		4
.L_3987:
        /*006c*/ 	.byte	0x03, 0x19
        /*006e*/ 	.short	0x0018


	//----- nvinfo : EIATTR_PARAM_CBANK
	.align		4
        /*0070*/ 	.byte	0x04, 0x0a
        /*0072*/ 	.short	(.L_3989 - .L_3988)
	.align		4
.L_3988:
        /*0074*/ 	.word	index@(.nv.constant0.contiguous_sum_square_bf16)
        /*0078*/ 	.short	0x0380
        /*007a*/ 	.short	0x0018


	//----- nvinfo : EIATTR_SW_WAR
	.align		4
.L_3989:
        /*007c*/ 	.byte	0x04, 0x36
        /*007e*/ 	.short	(.L_3991 - .L_3990)
.L_3990:
        /*0080*/ 	.word	0x00000008
.L_3991:


//--------------------- .nv.info.contiguous_sum_square33_f16 --------------------------
	.section	.nv.info.contiguous_sum_square33_f16,"",@"SHT_CUDA_INFO"
	.sectionflags	@""
	.align	4


	//----- nvinfo : EIATTR_CUDA_API_VERSION
	.align		4
        /*0000*/ 	.byte	0x04, 0x37
        /*0002*/ 	.short	(.L_3993 - .L_3992)
.L_3992:
        /*0004*/ 	.word	0x00000082


	//----- nvinfo : EIATTR_KPARAM_INFO
	.align		4
.L_3993:
        /*0008*/ 	.byte	0x04, 0x17
        /*000a*/ 	.short	(.L_3995 - .L_3994)
.L_3994:
        /*000c*/ 	.word	0x00000000
        /*0010*/ 	.short	0x0004
        /*0012*/ 	.short	0x0020
        /*0014*/ 	.byte	0x00, 0xf0, 0x21, 0x00


	//----- nvinfo : EIATTR_KPARAM_INFO
	.align		4
.L_3995:
        /*0018*/ 	.byte	0x04, 0x17
        /*001a*/ 	.short	(.L_3997 - .L_3996)
.L_3996:
        /*001c*/ 	.word	0x00000000
        /*0020*/ 	.short	0x0003
        /*0022*/ 	.short	0x0018
        /*0024*/ 	.byte	0x00, 0xf0, 0x21, 0x00


	//----- nvinfo : EIATTR_KPARAM_INFO
	.align		4
.L_3997:
        /*0028*/ 	.byte	0x04, 0x17
        /*002a*/ 	.short	(.L_3999 - .L_3998)
.L_3998:
        /*002c*/ 	.word	0x00000000
        /*0030*/ 	.short	0x0002
        /*0032*/ 	.short	0x0010
        /*0034*/ 	.byte	0x00, 0xf0, 0x21, 0x00


	//----- nvinfo : EIATTR_KPARAM_INFO
	.align		4
.L_3999:
        /*0038*/ 	.byte	0x04, 0x17
        /*003a*/ 	.short	(.L_4001 - .L_4000)
.L_4000:
        /*003c*/ 	.word	0x00000000
        /*0040*/ 	.short	0x0001
        /*0042*/ 	.short	0x0008
        /*0044*/ 	.byte	0x00, 0xf5, 0x21, 0x00


	//----- nvinfo : EIATTR_KPARAM_INFO
	.align		4
.L_4001:
        /*0048*/ 	.byte	0x04, 0x17
        /*004a*/ 	.short	(.L_4003 - .L_4002)
.L_4002:
        /*004c*/ 	.word	0x00000000
        /*0050*/ 	.short	0x0000
        /*0052*/ 	.short	0x0000
        /*0054*/ 	.byte	0x00, 0xf5, 0x21, 0x00


	//----- nvinfo : EIATTR_SPARSE_MMA_MASK
	.align		4
.L_4003:
        /*0058*/ 	.byte	0x03, 0x50
        /*005a*/ 	.short	0x0000


	//----- nvinfo : EIATTR_MAXREG_COUNT
	.align		4
        /*005c*/ 	.byte	0x03, 0x1b
        /*005e*/ 	.short	0x00ff


	//----- nvinfo : EIATTR_NUM_BARRIERS
	.align		4
        /*0060*/ 	.byte	0x02, 0x4c
        /*0062*/ 	.byte	0x01
	.zero		1


	//----- nvinfo : EIATTR_MERCURY_ISA_VERSION
	.align		4
        /*0064*/ 	.byte	0x03, 0x5f
        /*0066*/ 	.short	0x0101


	//----- nvinfo : EIATTR_VRC_CTA_INIT_COUNT
	.align		4
        /*0068*/ 	.byte	0x02, 0x4a
	.zero		1
	.zero		1


	//----- nvinfo : EIATTR_EXIT_INSTR_OFFSETS
	.align		4
        /*006c*/ 	.byte	0x04, 0x1c
        /*006e*/ 	.short	(.L_4005 - .L_4004)


	//   ....[0]....
.L_4004:
        /*0070*/ 	.word	0x00000150


	//   ....[1]....
        /*0074*/ 	.word	0x000001e0


	//   ....[2]....
        /*0078*/ 	.word	0x00000b10


	//----- nvinfo : EIATTR_CBANK_PARAM_SIZE
	.align		4
.L_4005:
        /*007c*/ 	.byte	0x03, 0x19
        /*007e*/ 	.short	0x0028


	//----- nvinfo : EIATTR_PARAM_CBANK
	.align		4
        /*0080*/ 	.byte	0x04, 0x0a
        /*0082*/ 	.short	(.L_4007 - .L_4006)
	.align		4
.L_4006:
        /*0084*/ 	.word	index@(.nv.constant0.contiguous_sum_square33_f16)
        /*0088*/ 	.short	0x0380
        /*008a*/ 	.short	0x0028


	//----- nvinfo : EIATTR_SW_WAR
	.align		4
.L_4007:
        /*008c*/ 	.byte	0x04, 0x36
        /*008e*/ 	.short	(.L_4009 - .L_4008)
.L_4008:
        /*0090*/ 	.word	0x00000008
.L_4009:


//--------------------- .nv.info.contiguous_sum_square3_f16 --------------------------
	.section	.nv.info.contiguous_sum_square3_f16,"",@"SHT_CUDA_INFO"
	.sectionflags	@""
	.align	4


	//----- nvinfo : EIATTR_CUDA_API_VERSION
	.align		4
        /*0000*/ 	.byte	0x04, 0x37
        /*0002*/ 	.short	(.L_4011 - .L_4010)
.L_4010:
        /*0004*/ 	.word	0x00000082


	//----- nvinfo : EIATTR_KPARAM_INFO
	.align		4
.L_4011:
        /*0008*/ 	.byte	0x04, 0x17
        /*000a*/ 	.short	(.L_4013 - .L_4012)
.L_4012:
        /*000c*/ 	.word	0x00000000
        /*0010*/ 	.short	0x0006
        /*0012*/ 	.short	0x0030
        /*0014*/ 	.byte	0x00, 0xf0, 0x21, 0x00


	//----- nvinfo : EIATTR_KPARAM_INFO
	.align		4
.L_4013:
        /*0018*/ 	.byte	0x04, 0x17
        /*001a*/ 	.short	(.L_4015 - .L_4014)
.L_4014:
        /*001c*/ 	.word	0x00000000
        /*0020*/ 	.short	0x0005
        /*0022*/ 	.short	0x0028
        /*0024*/ 	.byte	0x00, 0xf0, 0x21, 0x00


	//----- nvinfo : EIATTR_KPARAM_INFO
	.align		4
.L_4015:
        /*0028*/ 	.byte	0x04, 0x17
        /*002a*/ 	.short	(.L_4017 - .L_4016)
.L_4016:
        /*002c*/ 	.word	0x00000000
        /*0030*/ 	.short	0x0004
        /*0032*/ 	.short	0x0020
        /*0034*/ 	.byte	0x00, 0xf0, 0x21, 0x00


	//----- nvinfo : EIATTR_KPARAM_INFO
	.align		4
.L_4017:
        /*0038*/ 	.byte	0x04, 0x17
        /*003a*/ 	.short	(.L_4019 - .L_4018)
.L_4018:
        /*003c*/ 	.word	0x00000000
        /*0040*/ 	.short	0x0003
        /*0042*/ 	.short	0x0018
        /*0044*/ 	.byte	0x00, 0xf5, 0x21, 0x00


	//----- nvinfo : EIATTR_KPARAM_INFO
	.align		4
.L_4019:
        /*0048*/ 	.byte	0x04, 0x17
        /*004a*/ 	.short	(.L_4021 - .L_4020)
.L_4020:
        /*004c*/ 	.word	0x00000000
        /*0050*/ 	.short	0x0002
        /*0052*/ 	.short	0x0010
        /*0054*/ 	.byte	0x00, 0xf5, 0x21, 0x00


	//----- nvinfo : EIATTR_KPARAM_INFO
	.align		4
.L_4021:
        /*0058*/ 	.byte	0x04, 0x17
        /*005a*/ 	.short	(.L_4023 - .L_4022)
.L_4022:
        /*005c*/ 	.word	0x00000000
        /*0060*/ 	.short	0x0001
        /*0062*/ 	.short	0x0008
        /*0064*/ 	.byte	0x00, 0xf5, 0x21, 0x00


	//----- nvinfo : EIATTR_KPARAM_INFO
	.align		4
.L_4023:
        /*0068*/ 	.byte	0x04, 0x17
        /*006a*/ 	.short	(.L_4025 - .L_4024)
.L_4024:
        /*006c*/ 	.word	0x00000000
        /*0070*/ 	.short	0x0000
        /*0072*/ 	.short	0x0000
        /*0074*/ 	.byte	0x00, 0xf5, 0x21, 0x00


	//----- nvinfo : EIATTR_SPARSE_MMA_MASK
	.align		4
.L_4025:
        /*0078*/ 	.byte	0x03, 0x50
        /*007a*/ 	.short	0x0000


	//----- nvinfo : EIATTR_MAXREG_COUNT
	.align		4
        /*007c*/ 	.byte	0x03, 0x1b
        /*007e*/ 	.short	0x00ff


	//----- nvinfo : EIATTR_NUM_BARRIERS
	.align		4
        /*0080*/ 	.byte	0x02, 0x4c
        /*0082*/ 	.byte	0x01
	.zero		1


	//----- nvinfo : EIATTR_MERCURY_ISA_VERSION
	.align		4
        /*0084*/ 	.byte	0x03, 0x5f
        /*0086*/ 	.short	0x0101


	//----- nvinfo : EIATTR_VRC_CTA_INIT_COUNT
	.align		4
        /*0088*/ 	.byte	0x02, 0x4a
	.zero		1
	.zero		1


	//----- nvinfo : EIATTR_EXIT_INSTR_OFFSETS
	.align		4
        /*008c*/ 	.byte	0x04, 0x1c
        /*008e*/ 	.short	(.L_4027 - .L_4026)


	//   ....[0]....
.L_4026:
        /*0090*/ 	.word	0x00000150


	//   ....[1]....
        /*0094*/ 	.word	0x00003120


	//   ....[2]....
        /*0098*/ 	.word	0x00003ac0


	//----- nvinfo : EIATTR_CRS_STACK_SIZE
	.align		4
.L_4027:
        /*009c*/ 	.byte	0x04, 0x1e
        /*009e*/ 	.short	(.L_4029 - .L_4028)
.L_4028:
        /*00a0*/ 	.word	0x00000000


	//----- nvinfo : EIATTR_CBANK_PARAM_SIZE
	.align		4
.L_4029:
        /*00a4*/ 	.byte	0x03, 0x19
        /*00a6*/ 	.short	0x0038


	//----- nvinfo : EIATTR_PARAM_CBANK
	.align		4
        /*00a8*/ 	.byte	0x04, 0x0a
        /*00aa*/ 	.short	(.L_4031 - .L_4030)
	.align		4
.L_4030:
        /*00ac*/ 	.word	index@(.nv.constant0.contiguous_sum_square3_f16)
        /*00b0*/ 	.short	0x0380
        /*00b2*/ 	.short	0x0038


	//----- nvinfo : EIATTR_SW_WAR
	.align		4
.L_4031:
        /*00b4*/ 	.byte	0x04, 0x36
        /*00b6*/ 	.short	(.L_4033 - .L_4032)
.L_4032:
        /*00b8*/ 	.word	0x00000008
.L_4033:


//--------------------- .nv.info.contiguous_sum_square22_f16 --------------------------
	.section	.nv.info.contiguous_sum_square22_f16,"",@"SHT_CUDA_INFO"
	.sectionflags	@""
	.align	4


	//----- nvinfo : EIATTR_CUDA_API_VERSION
	.align		4
        /*0000*/ 	.byte	0x04, 0x37
        /*0002*/ 	.short	(.L_4035 - .L_4034)
.L_4034:
        /*0004*/ 	.word	0x00000082


	//----- nvinfo : EIATTR_KPARAM_INFO
	.align		4
.L_4035:
        /*0008*/ 	.byte	0x04, 0x17
        /*000a*/ 	.short	(.L_4037 - .L_4036)
.L_4036:
        /*000c*/ 	.word	0x00000000
        /*0010*/ 	.short	0x0003
        /*0012*/ 	.short	0x0018
        /*0014*/ 	.byte	0x00, 0xf0, 0x21, 0x00


	//----- nvinfo : EIATTR_KPARAM_INFO
	.align		4
.L_4037:
        /*0018*/ 	.byte	0x04, 0x17
        /*001a*/ 	.short	(.L_4039 - .L_4038)
.L_4038:
        /*001c*/ 	.word	0x00000000
        /*0020*/ 	.short	0x0002
        /*0022*/ 	.short	0x0010
        /*0024*/ 	.byte	0x00, 0xf0, 0x21, 0x00


	//----- nvinfo : EIATTR_KPARAM_INFO
	.align		4
.L_4039:
        /*0028*/ 	.byte	0x04, 0x17
        /*002a*/ 	.short	(.L_4041 - .L_4040)
.L_4040:
        /*002c*/ 	.word	0x00000000
        /*0030*/ 	.short	0x0001
        /*0032*/ 	.short	0x0008
        /*0034*/ 	.byte	0x00, 0xf5, 0x21, 0x00


	//----- nvinfo : EIATTR_KPARAM_INFO
	.align		4
.L_4041:
        /*0038*/ 	.byte	0x04, 0x17
        /*003a*/ 	.short	(.L_4043 - .L_4042)
.L_4042:
        /*003c*/ 	.word	0x00000000
        /*0040*/ 	.short	0x0000
        /*0042*/ 	.short	0x0000
        /*0044*/ 	.byte	0x00, 0xf5, 0x21, 0x00


	//----- nvinfo : EIATTR_SPARSE_MMA_MASK
	.align		4
.L_4043:
        /*0048*/ 	.byte	0x03, 0x50
        /*004a*/ 	.short	0x0000


	//----- nvinfo : EIATTR_MAXREG_COUNT
	.align		4
        /*004c*/ 	.byte	0x03, 0x1b
        /*004e*/ 	.short	0x00ff


	//----- nvinfo : EIATTR_NUM_BARRIERS
	.align		4
        /*0050*/ 	.byte	0x02, 0x4c
        /*0052*/ 	.byte	0x01
	.zero		1


	//----- nvinfo : EIATTR_MERCURY_ISA_VERSION
	.align		4
        /*0054*/ 	.byte	0x03, 0x5f
        /*0056*/ 	.short	0x0101


	//----- nvinfo : EIATTR_VRC_CTA_INIT_COUNT
	.align		4
        /*0058*/ 	.byte	0x02, 0x4a
	.zero		1
	.zero		1


	//----- nvinfo : EIATTR_EXIT_INSTR_OFFSETS
	.align		4
        /*005c*/ 	.byte	0x04, 0x1c
        /*005e*/ 	.short	(.L_4045 - .L_4044)


	//   ....[0]....
.L_4044:
        /*0060*/ 	.word	0x00000400


	//   ....[1]....
        /*0064*/ 	.word	0x00000550


	//   ....[2]....
        /*0068*/ 	.word	0x00000660


	//----- nvinfo : EIATTR_CRS_STACK_SIZE
	.align		4
.L_4045:
        /*006c*/ 	.byte	0x04, 0x1e
        /*006e*/ 	.short	(.L_4047 - .L_4046)
.L_4046:
        /*0070*/ 	.word	0x00000000


	//----- nvinfo : EIATTR_CBANK_PARAM_SIZE
	.align		4
.L_4047:
        /*0074*/ 	.byte	0x03, 0x19
        /*0076*/ 	.short	0x0020


	//----- nvinfo : EIATTR_PARAM_CBANK
	.align		4
        /*0078*/ 	.byte	0x04, 0x0a
        /*007a*/ 	.short	(.L_4049 - .L_4048)
	.align		4
.L_4048:
        /*007c*/ 	.word	index@(.nv.constant0.contiguous_sum_square22_f16)
        /*0080*/ 	.short	0x0380
        /*0082*/ 	.short	0x0020


	//----- nvinfo : EIATTR_SW_WAR
	.align		4
.L_4049:
        /*0084*/ 	.byte	0x04, 0x36
        /*0086*/ 	.short	(.L_4051 - .L_4050)
.L_4050:
        /*0088*/ 	.word	0x00000008
.L_4051:


//--------------------- .nv.info.contiguous_sum_square2_f16 --------------------------
	.section	.nv.info.contiguous_sum_square2_f16,"",@"SHT_CUDA_INFO"
	.sectionflags	@""
	.align	4


	//----- nvinfo : EIATTR_CUDA_API_VERSION
	.align		4
        /*0000*/ 	.byte	0x04, 0x37
        /*0002*/ 	.short	(.L_4053 - .L_4052)
.L_4052:
        /*0004*/ 	.word	0x00000082


	//----- nvinfo : EIATTR_KPARAM_INFO
	.align		4
.L_4053:
        /*0008*/ 	.byte	0x04, 0x17
        /*000a*/ 	.short	(.L_4055 - .L_4054)
.L_4054:
        /*000c*/ 	.word	0x00000000
        /*0010*/ 	.short	0x0006
        /*0012*/ 	.short	0x0030
        /*0014*/ 	.byte	0x00, 0xf0, 0x21, 0x00


	//----- nvinfo : EIATTR_KPARAM_INFO
	.align		4
.L_4055:
        /*0018*/ 	.byte	0x04, 0x17
        /*001a*/ 	.short	(.L_4057 - .L_4056)
.L_4056:
        /*001c*/ 	.word	0x00000000
        /*0020*/ 	.short	0x0005
        /*0022*/ 	.short	0x0028
        /*0024*/ 	.byte	0x00, 0xf0, 0x21, 0x00


	//----- nvinfo : EIATTR_KPARAM_INFO
	.align		4
.L_4057:
        /*0028*/ 	.byte	0x04, 0x17
        /*002a*/ 	.short	(.L_4059 - .L_4058)
.L_4058:
        /*002c*/ 	.word	0x00000000
        /*0030*/ 	.short	0x0004
        /*0032*/ 	.short	0x0020
        /*0034*/ 	.byte	0x00, 0xf0, 0x21, 0x00


	//----- nvinfo : EIATTR_KPARAM_INFO
	.align		4
.L_4059:
        /*0038*/ 	.byte	0x04, 0x17
        /*003a*/ 	.short	(.L_4061 - .L_4060)
.L_4060:
        /*003c*/ 	.word	0x00000000
        /*0040*/ 	.short	0x0003
        /*0042*/ 	.short	0x0018
        /*0044*/ 	.byte	0x00, 0xf5, 0x21, 0x00


	//----- nvinfo : EIATTR_KPARAM_INFO
	.align		4
.L_4061:
        /*0048*/ 	.byte	0x04, 0x17
        /*004a*/ 	.short	(.L_4063 - .L_4062)
.L_4062:
        /*004c*/ 	.word	0x00000000
        /*0050*/ 	.short	0x0002
        /*0052*/ 	.short	0x0010
        /*0054*/ 	.byte	0x00, 0xf5, 0x21, 0x00


	//----- nvinfo : EIATTR_KPARAM_INFO
	.align		4
.L_4063:
        /*0058*/ 	.byte	0x04, 0x17
        /*005a*/ 	.short	(.L_4065 - .L_4064)
.L_4064:
        /*005c*/ 	.word	0x00000000
        /*0060*/ 	.short	0x0001
        /*0062*/ 	.short	0x0008
        /*0064*/ 	.byte	0x00, 0xf5, 0x21, 0x00


	//----- nvinfo : EIATTR_KPARAM_INFO
	.align		4
.L_4065:
        /*0068*/ 	.byte	0x04, 0x17
        /*006a*/ 	.short	(.L_4067 - .L_4066)
.L_4066:
        /*006c*/ 	.word	0x00000000
        /*0070*/ 	.short	0x0000
        /*0072*/ 	.short	0x0000
        /*0074*/ 	.byte	0x00, 0xf5, 0x21, 0x00


	//----- nvinfo : EIATTR_SPARSE_MMA_MASK
	.align		4
.L_4067:
        /*0078*/ 	.byte	0x03, 0x50
        /*007a*/ 	.short	0x0000


	//----- nvinfo : EIATTR_MAXREG_COUNT
	.align		4
        /*007c*/ 	.byte	0x03, 0x1b
        /*007e*/ 	.short	0x00ff


	//----- nvinfo : EIATTR_NUM_BARRIERS
	.align		4
        /*0080*/ 	.byte	0x02, 0x4c
        /*0082*/ 	.byte	0x01
	.zero		1


	//----- nvinfo : EIATTR_MERCURY_ISA_VERSION
	.align		4
        /*0084*/ 	.byte	0x03, 0x5f
        /*0086*/ 	.short	0x0101


	//----- nvinfo : EIATTR_VRC_CTA_INIT_COUNT
	.align		4
        /*0088*/ 	.byte	0x02, 0x4a
	.zero		1
	.zero		1


	//----- nvinfo : EIATTR_EXIT_INSTR_OFFSETS
	.align		4
        /*008c*/ 	.byte	0x04, 0x1c
        /*008e*/ 	.short	(.L_4069 - .L_4068)


	//   ....[0]....
.L_4068:
        /*0090*/ 	.word	0x00006810


	//   ....[1]....
        /*0094*/ 	.word	0x00006960


	//   ....[2]....
        /*0098*/ 	.word	0x00006a70


	//----- nvinfo : EIATTR_CRS_STACK_SIZE
	.align		4
.L_4069:
        /*009c*/ 	.byte	0x04, 0x1e
        /*009e*/ 	.short	(.L_4071 - .L_4070)
.L_4070:
        /*00a0*/ 	.word	0x00000000


	//----- nvinfo : EIATTR_CBANK_PARAM_SIZE
	.align		4
.L_4071:
        /*00a4*/ 	.byte	0x03, 0x19
        /*00a6*/ 	.short	0x0038


	//----- nvinfo : EIATTR_PARAM_CBANK
	.align		4
        /*00a8*/ 	.byte	0x04, 0x0a
        /*00aa*/ 	.short	(.L_4073 - .L_4072)
	.align		4
.L_4072:
        /*00ac*/ 	.word	index@(.nv.constant0.contiguous_sum_square2_f16)
        /*00b0*/ 	.short	0x0380
        /*00b2*/ 	.short	0x0038


	//----- nvinfo : EIATTR_SW_WAR
	.align		4
.L_4073:
        /*00b4*/ 	.byte	0x04, 0x36
        /*00b6*/ 	.short	(.L_4075 - .L_4074)
.L_4074:
        /*00b8*/ 	.word	0x00000008
.L_4075:


//--------------------- .nv.info.uncontiguous_cumulate_sum_square_f16 --------------------------
	.section	.nv.info.uncontiguous_cumulate_sum_square_f16,"",@"SHT_CUDA_INFO"
	.sectionflags	@""
	.align	4


	//----- nvinfo : EIATTR_CUDA_API_VERSION
	.align		4
        /*0000*/ 	.byte	0x04, 0x37
        /*0002*/ 	.short	(.L_4077 - .L_4076)
.L_4076:
        /*0004*/ 	.word	0x00000082


	//----- nvinfo : EIATTR_KPARAM_INFO
	.align		4
.L_4077:
        /*0008*/ 	.byte	0x04, 0x17
        /*000a*/ 	.short	(.L_4079 - .L_4078)
.L_4078:
        /*000c*/ 	.word	0x00000000
        /*0010*/ 	.short	0x0005
        /*0012*/ 	.short	0x0028
        /*0014*/ 	.byte	0x00, 0xf0, 0x21, 0x00


	//----- nvinfo : EIATTR_KPARAM_INFO
	.align		4
.L_4079:
        /*0018*/ 	.byte	0x04, 0x17
        /*001a*/ 	.short	(.L_4081 - .L_4080)
.L_4080:
        /*001c*/ 	.word	0x00000000
        /*0020*/ 	.short	0x0004
        /*0022*/ 	.short	0x0020
        /*0024*/ 	.byte	0x00, 0xf0, 0x21, 0x00


	//----- nvinfo : EIATTR_KPARAM_INFO
	.align		4
.L_4081:
        /*0028*/ 	.byte	0x04, 0x17
        /*002a*/ 	.short	(.L_4083 - .L_4082)
.L_4082:
        /*002c*/ 	.word	0x00000000
        /*0030*/ 	.short	0x0003
        /*0032*/ 	.short	0x0018
        /*0034*/ 	.byte	0x00, 0xf5, 0x21, 0x00


	//----- nvinfo : EIATTR_KPARAM_INFO
	.align		4
.L_4083:
        /*0038*/ 	.byte	0x04, 0x17
        /*003a*/ 	.short	(.L_4085 - .L_4084)
.L_4084:
        /*003c*/ 	.word	0x00000000
        /*0040*/ 	.short	0x0002
        /*0042*/ 	.short	0x0010
        /*0044*/ 	.byte	0x00, 0xf5, 0x21, 0x00


	//----- nvinfo : EIATTR_KPARAM_INFO
	.align		4
.L_4085:
        /*0048*/ 	.byte	0x04, 0x17
        /*004a*/ 	.short	(.L_4087 - .L_4086)
.L_4086:
        /*004c*/ 	.word	0x00000000
        /*0050*/ 	.short	0x0001
        /*0052*/ 	.short	0x0008
        /*0054*/ 	.byte	0x00, 0xf5, 0x21, 0x00


	//----- nvinfo : EIATTR_KPARAM_INFO
	.align		4
.L_4087:
        /*0058*/ 	.byte	0x04, 0x17
        /*005a*/ 	.short	(.L_4089 - .L_4088)
.L_4088:
        /*005c*/ 	.word	0x00000000
        /*0060*/ 	.short	0x0000
        /*0062*/ 	.short	0x0000
        /*0064*/ 	.byte	0x00, 0xf5, 0x21, 0x00


	//----- nvinfo : EIATTR_SPARSE_MMA_MASK
	.align		4
.L_4089:
        /*0068*/ 	.byte	0x03, 0x50
        /*006a*/ 	.short	0x0000


	//----- nvinfo : EIATTR_MAXREG_COUNT
	.align		4
        /*006c*/ 	.byte	0x03, 0x1b
        /*006e*/ 	.short	0x00ff


	//----- nvinfo : EIATTR_NUM_BARRIERS
	.align		4
        /*0070*/ 	.byte	0x02, 0x4c
        /*0072*/ 	.byte	0x01
	.zero		1


	//----- nvinfo : EIATTR_MERCURY_ISA_VERSION
	.align		4
        /*0074*/ 	.byte	0x03, 0x5f
        /*0076*/ 	.short	0x0101


	//----- nvinfo : EIATTR_INT_WARP_WIDE_INSTR_OFFSETS
	.align		4
        /*0078*/ 	.byte	0x04, 0x31
        /*007a*/ 	.short	(.L_4091 - .L_4090)


	//   ....[0]....
.L_4090:
        /*007c*/ 	.word	0x00006640


	//----- nvinfo : EIATTR_VRC_CTA_INIT_COUNT
	.align		4
.L_4091:
        /*0080*/ 	.byte	0x02, 0x4a
	.zero		1
	.zero		1


	//----- nvinfo : EIATTR_EXIT_INSTR_OFFSETS
	.align		4
        /*0084*/ 	.byte	0x04, 0x1c
        /*0086*/ 	.short	(.L_4093 - .L_4092)


	//   ....[0]....
.L_4092:
        /*0088*/ 	.word	0x000066e0


	//   ....[1]....
        /*008c*/ 	.word	0x00006830


	//   ....[2]....
        /*0090*/ 	.word	0x000068b0


	//----- nvinfo : EIATTR_CRS_STACK_SIZE
	.align		4
.L_4093:
        /*0094*/ 	.byte	0x04, 0x1e
        /*0096*/ 	.short	(.L_4095 - .L_4094)
.L_4094:
        /*0098*/ 	.word	0x00000000


	//----- nvinfo : EIATTR_CBANK_PARAM_SIZE
	.align		4
.L_4095:
        /*009c*/ 	.byte	0x03, 0x19
        /*009e*/ 	.short	0x0030


	//----- nvinfo : EIATTR_PARAM_CBANK
	.align		4
        /*00a0*/ 	.byte	0x04, 0x0a
        /*00a2*/ 	.short	(.L_4097 - .L_4096)
	.align		4
.L_4096:
        /*00a4*/ 	.word	index@(.nv.constant0.uncontiguous_cumulate_sum_square_f16)
        /*00a8*/ 	.short	0x0380
        /*00aa*/ 	.short	0x0030


	//----- nvinfo : EIATTR_SW_WAR
	.align		4
.L_4097:
        /*00ac*/ 	.byte	0x04, 0x36
        /*00ae*/ 	.short	(.L_4099 - .L_4098)
.L_4098:
        /*00b0*/ 	.word	0x00000008
.L_4099:


//--------------------- .nv.info.uncontiguous_sum_square_f16 --------------------------
	.section	.nv.info.uncontiguous_sum_square_f16,"",@"SHT_CUDA_INFO"
	.sectionflags	@""
	.align	4


	//----- nvinfo : EIATTR_CUDA_API_VERSION
	.align		4
        /*0000*/ 	.byte	0x04, 0x37
        /*0002*/ 	.short	(.L_4101 - .L_4100)
.L_4100:
        /*0004*/ 	.word	0x00000082


	//----- nvinfo : EIATTR_KPARAM_INFO
	.align		4
.L_4101:
        /*0008*/ 	.byte	0x04, 0x17
        /*000a*/ 	.short	(.L_4103 - .L_4102)
.L_4102:
        /*000c*/ 	.word	0x00000000
        /*0010*/ 	.short	0x0005
        /*0012*/ 	.short	0x0028
        /*0014*/ 	.byte	0x00, 0xf0, 0x21, 0x00


	//----- nvinfo : EIATTR_KPARAM_INFO
	.align		4
.L_4103:
        /*0018*/ 	.byte	0x04, 0x17
        /*001a*/ 	.short	(.L_4105 - .L_4104)
.L_4104:
        /*001c*/ 	.word	0x00000000
        /*0020*/ 	.short	0x0004
        /*0022*/ 	.short	0x0020
        /*0024*/ 	.byte	0x00, 0xf0, 0x21, 0x00


	//----- nvinfo : EIATTR_KPARAM_INFO
	.align		4
.L_4105:
        /*0028*/ 	.byte	0x04, 0x17
        /*002a*/ 	.short	(.L_4107 - .L_4106)
.L_4106:
        /*002c*/ 	.word	0x00000000
        /*0030*/ 	.short	0x0003
        /*0032*/ 	.short	0x0018
        /*0034*/ 	.byte	0x00, 0xf5, 0x21, 0x00


	//----- nvinfo : EIATTR_KPARAM_INFO
	.align		4
.L_4107:
        /*0038*/ 	.byte	0x04, 0x17
        /*003a*/ 	.short	(.L_4109 - .L_4108)
.L_4108:
        /*003c*/ 	.word	0x00000000
        /*0040*/ 	.short	0x0002
        /*0042*/ 	.short	0x0010
        /*0044*/ 	.byte	0x00, 0xf5, 0x21, 0x00


	//----- nvinfo : EIATTR_KPARAM_INFO
	.align		4
.L_4109:
        /*0048*/ 	.byte	0x04, 0x17
        /*004a*/ 	.short	(.L_4111 - .L_4110)
.L_4110:
        /*004c*/ 	.word	0x00000000
        /*0050*/ 	.short	0x0001
        /*0052*/ 	.short	0x0008
        /*0054*/ 	.byte	0x00, 0xf5, 0x21, 0x00


	//----- nvinfo : EIATTR_KPARAM_INFO
	.align		4
.L_4111:
        /*0058*/ 	.byte	0x04, 0x17
        /*005a*/ 	.short	(.L_4113 - .L_4112)
.L_4112:
        /*005c*/ 	.word	0x00000000
        /*0060*/ 	.short	0x0000
        /*0062*/ 	.short	0x0000
        /*0064*/ 	.byte	0x00, 0xf5, 0x21, 0x00


	//----- nvinfo : EIATTR_SPARSE_MMA_MASK
	.align		4
.L_4113:
        /*0068*/ 	.byte	0x03, 0x50
        /*006a*/ 	.short	0x0000


	//----- nvinfo : EIATTR_MAXREG_COUNT
	.align		4
        /*006c*/ 	.byte	0x03, 0x1b
        /*006e*/ 	.short	0x00ff


	//----- nvinfo : EIATTR_NUM_BARRIERS
	.align		4
        /*0070*/ 	.byte	0x02, 0x4c
        /*0072*/ 	.byte	0x01
	.zero		1


	//----- nvinfo : EIATTR_MERCURY_ISA_VERSION
	.align		4
        /*0074*/ 	.byte	0x03, 0x5f
        /*0076*/ 	.short	0x0101


	//----- nvinfo : EIATTR_INT_WARP_WIDE_INSTR_OFFSETS
	.align		4
        /*0078*/ 	.byte	0x04, 0x31
        /*007a*/ 	.short	(.L_4115 - .L_4114)


	//   ....[0]....
.L_4114:
        /*007c*/ 	.word	0x00006660


	//----- nvinfo : EIATTR_VRC_CTA_INIT_COUNT
	.align		4
.L_4115:
        /*0080*/ 	.byte	0x02, 0x4a
	.zero		1
	.zero		1


	//----- nvinfo : EIATTR_EXIT_INSTR_OFFSETS
	.align		4
        /*0084*/ 	.byte	0x04, 0x1c
        /*0086*/ 	.short	(.L_4117 - .L_4116)


	//   ....[0]....
.L_4116:
        /*0088*/ 	.word	0x00006700


	//   ....[1]....
        /*008c*/ 	.word	0x00006850


	//   ....[2]....
        /*0090*/ 	.word	0x000068d0


	//----- nvinfo : EIATTR_CRS_STACK_SIZE
	.align		4
.L_4117:
        /*0094*/ 	.byte	0x04, 0x1e
        /*0096*/ 	.short	(.L_4119 - .L_4118)
.L_4118:
        /*0098*/ 	.word	0x00000000


	//----- nvinfo : EIATTR_CBANK_PARAM_SIZE
	.align		4
.L_4119:
        /*009c*/ 	.byte	0x03, 0x19
        /*009e*/ 	.short	0x0030


	//----- nvinfo : EIATTR_PARAM_CBANK
	.align		4
        /*00a0*/ 	.byte	0x04, 0x0a
        /*00a2*/ 	.short	(.L_4121 - .L_4120)
	.align		4
.L_4120:
        /*00a4*/ 	.word	index@(.nv.constant0.uncontiguous_sum_square_f16)
        /*00a8*/ 	.short	0x0380
        /*00aa*/ 	.short	0x0030


	//----- nvinfo : EIATTR_SW_WAR
	.align		4
.L_4121:
        /*00ac*/ 	.byte	0x04, 0x36
        /*00ae*/ 	.short	(.L_4123 - .L_4122)
.L_4122:
        /*00b0*/ 	.word	0x00000008
.L_4123:


//--------------------- .nv.info.contiguous_cumulate_sum_square_f16 --------------------------
	.section	.nv.info.contiguous_cumulate_sum_square_f16,"",@"SHT_CUDA_INFO"
	.sectionflags	@""
	.align	4


	//----- nvinfo : EIATTR_CUDA_API_VERSION
	.align		4
        /*0000*/ 	.byte	0x04, 0x37
        /*0002*/ 	.short	(.L_4125 - .L_4124)
.L_4124:
        /*0004*/ 	.word	0x00000082


	//----- nvinfo : EIATTR_KPARAM_INFO
	.align		4
.L_4125:
        /*0008*/ 	.byte	0x04, 0x17
        /*000a*/ 	.short	(.L_4127 - .L_4126)
.L_4126:
        /*000c*/ 	.word	0x00000000
        /*0010*/ 	.short	0x0002
        /*0012*/ 	.short	0x0010
        /*0014*/ 	.byte	0x00, 0xf0, 0x21, 0x00


	//----- nvinfo : EIATTR_KPARAM_INFO
	.align		4
.L_4127:
        /*0018*/ 	.byte	0x04, 0x17
        /*001a*/ 	.short	(.L_4129 - .L_4128)
.L_4128:
        /*001c*/ 	.word	0x00000000
        /*0020*/ 	.short	0x0001
        /*0022*/ 	.short	0x0008
        /*0024*/ 	.byte	0x00, 0xf5, 0x21, 0x00


	//----- nvinfo : EIATTR_KPARAM_INFO
	.align		4
.L_4129:
        /*0028*/ 	.byte	0x04, 0x17
        /*002a*/ 	.short	(.L_4131 - .L_4130)
.L_4130:
        /*002c*/ 	.word	0x00000000
        /*0030*/ 	.short	0x0000
        /*0032*/ 	.short	0x0000
        /*0034*/ 	.byte	0x00, 0xf5, 0x21, 0x00


	//----- nvinfo : EIATTR_SPARSE_MMA_MASK
	.align		4
.L_4131:
        /*0038*/ 	.byte	0x03, 0x50
        /*003a*/ 	.short	0x0000


	//----- nvinfo : EIATTR_MAXREG_COUNT
	.align		4
        /*003c*/ 	.byte	0x03, 0x1b
        /*003e*/ 	.short	0x00ff


	//----- nvinfo : EIATTR_NUM_BARRIERS
	.align		4
        /*0040*/ 	.byte	0x02, 0x4c
        /*0042*/ 	.byte	0x01
	.zero		1


	//----- nvinfo : EIATTR_MERCURY_ISA_VERSION
	.align		4
        /*0044*/ 	.byte	0x03, 0x5f
        /*0046*/ 	.short	0x0101


	//----- nvinfo : EIATTR_INT_WARP_WIDE_INSTR_OFFSETS
	.align		4
        /*0048*/ 	.byte	0x04, 0x31
        /*004a*/ 	.short	(.L_4133 - .L_4132)


	//   ....[0]....
.L_4132:
        /*004c*/ 	.word	0x000002a0


	//----- nvinfo : EIATTR_VRC_CTA_INIT_COUNT
	.align		4
.L_4133:
        /*0050*/ 	.byte	0x02, 0x4a
	.zero		1
	.zero		1


	//----- nvinfo : EIATTR_EXIT_INSTR_OFFSETS
	.align		4
        /*0054*/ 	.byte	0x04, 0x1c
        /*0056*/ 	.short	(.L_4135 - .L_4134)


	//   ....[0]....
.L_4134:
        /*0058*/ 	.word	0x00000340


	//   ....[1]....
        /*005c*/ 	.word	0x00000490


	//   ....[2]....
        /*0060*/ 	.word	0x00000510


	//----- nvinfo : EIATTR_CRS_STACK_SIZE
	.align		4
.L_4135:
        /*0064*/ 	.byte	0x04, 0x1e
        /*0066*/ 	.short	(.L_4137 - .L_4136)
.L_4136:
        /*0068*/ 	.word	0x00000000


	//----- nvinfo : EIATTR_CBANK_PARAM_SIZE
	.align		4
.L_4137:
        /*006c*/ 	.byte	0x03, 0x19
        /*006e*/ 	.short	0x0018


	//----- nvinfo : EIATTR_PARAM_CBANK
	.align		4
        /*0070*/ 	.byte	0x04, 0x0a
        /*0072*/ 	.short	(.L_4139 - .L_4138)
	.align		4
.L_4138:
        /*0074*/ 	.word	index@(.nv.constant0.contiguous_cumulate_sum_square_f16)
        /*0078*/ 	.short	0x0380
        /*007a*/ 	.short	0x0018


	//----- nvinfo : EIATTR_SW_WAR
	.align		4
.L_4139:
        /*007c*/ 	.byte	0x04, 0x36
        /*007e*/ 	.short	(.L_4141 - .L_4140)
.L_4140:
        /*0080*/ 	.word	0x00000008
.L_4141:


//--------------------- .nv.info.contiguous_sum_square_f16 --------------------------
	.section	.nv.info.contiguous_sum_square_f16,"",@"SHT_CUDA_INFO"
	.sectionflags	@""
	.align	4


	//----- nvinfo : EIATTR_CUDA_API_VERSION
	.align		4
        /*0000*/ 	.byte	0x04, 0x37
        /*0002*/ 	.short	(.L_4143 - .L_4142)
.L_4142:
        /*0004*/ 	.word	0x00000082


	//----- nvinfo : EIATTR_KPARAM_INFO
	.align		4
.L_4143:
        /*0008*/ 	.byte	0x04, 0x17
        /*000a*/ 	.short	(.L_4145 - .L_4144)
.L_4144:
        /*000c*/ 	.word	0x00000000
        /*0010*/ 	.short	0x0002
        /*0012*/ 	.short	0x0010
        /*0014*/ 	.byte	0x00, 0xf0, 0x21, 0x00


	//----- nvinfo : EIATTR_KPARAM_INFO
	.align		4
.L_4145:
        /*0018*/ 	.byte	0x04, 0x17
        /*001a*/ 	.short	(.L_4147 - .L_4146)
.L_4146:
        /*001c*/ 	.word	0x00000000
        /*0020*/ 	.short	0x0001
        /*0022*/ 	.short	0x0008
        /*0024*/ 	.byte	0x00, 0xf5, 0x21, 0x00


	//----- nvinfo : EIATTR_KPARAM_INFO
	.align		4
.L_4147:
        /*0028*/ 	.byte	0x04, 0x17
        /*002a*/ 	.short	(.L_4149 - .L_4148)
.L_4148:
        /*002c*/ 	.word	0x00000000
        /*0030*/ 	.short	0x0000
        /*0032*/ 	.short	0x0000
        /*0034*/ 	.byte	0x00, 0xf5, 0x21, 0x00


	//----- nvinfo : EIATTR_SPARSE_MMA_MASK
	.align		4
.L_4149:
        /*0038*/ 	.byte	0x03, 0x50
        /*003a*/ 	.short	0x0000


	//----- nvinfo : EIATTR_MAXREG_COUNT
	.align		4
        /*003c*/ 	.byte	0x03, 0x1b
        /*003e*/ 	.short	0x00ff


	//----- nvinfo : EIATTR_NUM_BARRIERS
	.align		4
        /*0040*/ 	.byte	0x02, 0x4c
        /*0042*/ 	.byte	0x01
	.zero		1


	//----- nvinfo : EIATTR_MERCURY_ISA_VERSION
	.align		4
        /*0044*/ 	.byte	0x03, 0x5f
        /*0046*/ 	.short	0x0101


	//----- nvinfo : EIATTR_INT_WARP_WIDE_INSTR_OFFSETS
	.align		4
        /*0048*/ 	.byte	0x04, 0x31
        /*004a*/ 	.short	(.L_4151 - .L_4150)


	//   ....[0]....
.L_4150:
        /*004c*/ 	.word	0x000002c0


	//----- nvinfo : EIATTR_VRC_CTA_INIT_COUNT
	.align		4
.L_4151:
        /*0050*/ 	.byte	0x02, 0x4a
	.zero		1
	.zero		1


	//----- nvinfo : EIATTR_EXIT_INSTR_OFFSETS
	.align		4
        /*0054*/ 	.byte	0x04, 0x1c
        /*0056*/ 	.short	(.L_4153 - .L_4152)


	//   ....[0]....
.L_4152:
        /*0058*/ 	.word	0x00000360


	//   ....[1]....
        /*005c*/ 	.word	0x000004b0


	//   ....[2]....
        /*0060*/ 	.word	0x00000530


	//----- nvinfo : EIATTR_CRS_STACK_SIZE
	.align		4
.L_4153:
        /*0064*/ 	.byte	0x04, 0x1e
        /*0066*/ 	.short	(.L_4155 - .L_4154)
.L_4154:
        /*0068*/ 	.word	0x00000000


	//----- nvinfo : EIATTR_CBANK_PARAM_SIZE
	.align		4
.L_4155:
        /*006c*/ 	.byte	0x03, 0x19
        /*006e*/ 	.short	0x0018


	//----- nvinfo : EIATTR_PARAM_CBANK
	.align		4
        /*0070*/ 	.byte	0x04, 0x0a
        /*0072*/ 	.short	(.L_4157 - .L_4156)
	.align		4
.L_4156:
        /*0074*/ 	.word	index@(.nv.constant0.contiguous_sum_square_f16)
        /*0078*/ 	.short	0x0380
        /*007a*/ 	.short	0x0018


	//----- nvinfo : EIATTR_SW_WAR
	.align		4
.L_4157:
        /*007c*/ 	.byte	0x04, 0x36
        /*007e*/ 	.short	(.L_4159 - .L_4158)
.L_4158:
        /*0080*/ 	.word	0x00000008
.L_4159:


//--------------------- .nv.info.contiguous_sum_square33_f64 --------------------------
	.section	.nv.info.contiguous_sum_square33_f64,"",@"SHT_CUDA_INFO"
	.sectionflags	@""
	.align	4


	//----- nvinfo : EIATTR_CUDA_API_VERSION
	.align		4
        /*0000*/ 	.byte	0x04, 0x37
        /*0002*/ 	.short	(.L_4161 - .L_4160)
.L_4160:
        /*0004*/ 	.word	0x00000082


	//----- nvinfo : EIATTR_KPARAM_INFO
	.align		4
.L_4161:
        /*0008*/ 	.byte	0x04, 0x17
        /*000a*/ 	.short	(.L_4163 - .L_4162)
.L_4162:
        /*000c*/ 	.word	0x00000000
        /*0010*/ 	.short	0x0004
        /*0012*/ 	.short	0x0020
        /*0014*/ 	.byte	0x00, 0xf0, 0x21, 0x00


	//----- nvinfo : EIATTR_KPARAM_INFO
	.align		4
.L_4163:
        /*0018*/ 	.byte	0x04, 0x17
        /*001a*/ 	.short	(.L_4165 - .L_4164)
.L_4164:
        /*001c*/ 	.word	0x00000000
        /*0020*/ 	.short	0x0003
        /*0022*/ 	.short	0x0018
        /*0024*/ 	.byte	0x00, 0xf0, 0x21, 0x00


	//----- nvinfo : EIATTR_KPARAM_INFO
	.align		4
.L_4165:
        /*0028*/ 	.byte	0x04, 0x17
        /*002a*/ 	.short	(.L_4167 - .L_4166)
.L_4166:
        /*002c*/ 	.word	0x00000000
        /*0030*/ 	.short	0x0002
        /*0032*/ 	.short	0x0010
        /*0034*/ 	.byte	0x00, 0xf0, 0x21, 0x00


	//----- nvinfo : EIATTR_KPARAM_INFO
	.align		4
.L_4167:
        /*0038*/ 	.byte	0x04, 0x17
        /*003a*/ 	.short	(.L_4169 - .L_4168)
.L_4168:
        /*003c*/ 	.word	0x00000000
        /*0040*/ 	.short	0x0001
        /*0042*/ 	.short	0x0008
        /*0044*/ 	.byte	0x00, 0xf5, 0x21, 0x00


	//----- nvinfo : EIATTR_KPARAM_INFO
	.align		4
.L_4169:
        /*0048*/ 	.byte	0x04, 0x17
        /*004a*/ 	.short	(.L_4171 - .L_4170)
.L_4170:
        /*004c*/ 	.word	0x00000000
        /*0050*/ 	.short	0x0000
        /*0052*/ 	.short	0x0000
        /*0054*/ 	.byte	0x00, 0xf5, 0x21, 0x00


	//----- nvinfo : EIATTR_SPARSE_MMA_MASK
	.align		4
.L_4171:
        /*0058*/ 	.byte	0x03, 0x50
        /*005a*/ 	.short	0x0000


	//----- nvinfo : EIATTR_MAXREG_COUNT
	.align		4
        /*005c*/ 	.byte	0x03, 0x1b
        /*005e*/ 	.short	0x00ff


	//----- nvinfo : EIATTR_NUM_BARRIERS
	.align		4
        /*0060*/ 	.byte	0x02, 0x4c
        /*0062*/ 	.byte	0x01
	.zero		1


	//----- nvinfo : EIATTR_MERCURY_ISA_VERSION
	.align		4
        /*0064*/ 	.byte	0x03, 0x5f
        /*0066*/ 	.short	0x0101


	//----- nvinfo : EIATTR_VRC_CTA_INIT_COUNT
	.align		4
        /*0068*/ 	.byte	0x02, 0x4a
	.zero		1
	.zero		1


	//----- nvinfo : EIATTR_EXIT_INSTR_OFFSETS
	.align		4
        /*006c*/ 	.byte	0x04, 0x1c
        /*006e*/ 	.short	(.L_4173 - .L_4172)


	//   ....[0]....
.L_4172:
        /*0070*/ 	.word	0x00000150


	//   ....[1]....
        /*0074*/ 	.word	0x000001e0


	//   ....[2]....
        /*0078*/ 	.word	0x00000810


	//----- nvinfo : EIATTR_CBANK_PARAM_SIZE
	.align		4
.L_4173:
        /*007c*/ 	.byte	0x03, 0x19
        /*007e*/ 	.short	0x0028


	//----- nvinfo : EIATTR_PARAM_CBANK
	.align		4
        /*0080*/ 	.byte	0x04, 0x0a
        /*0082*/ 	.short	(.L_4175 - .L_4174)
	.align		4
.L_4174:
        /*0084*/ 	.word	index@(.nv.constant0.contiguous_sum_square33_f64)
        /*0088*/ 	.short	0x0380
        /*008a*/ 	.short	0x0028


	//----- nvinfo : EIATTR_SW_WAR
	.align		4
.L_4175:
        /*008c*/ 	.byte	0x04, 0x36
        /*008e*/ 	.short	(.L_4177 - .L_4176)
.L_4176:
        /*0090*/ 	.word	0x00000008
.L_4177:


//--------------------- .nv.info.contiguous_sum_square3_f64 --------------------------
	.section	.nv.info.contiguous_sum_square3_f64,"",@"SHT_CUDA_INFO"
	.sectionflags	@""
	.align	4


	//----- nvinfo : EIATTR_CUDA_API_VERSION
	.align		4
        /*0000*/ 	.byte	0x04, 0x37
        /*0002*/ 	.short	(.L_4179 - .L_4178)
.L_4178:
        /*0004*/ 	.word	0x00000082


	//----- nvinfo : EIATTR_KPARAM_INFO
	.align		4
.L_4179:
        /*0008*/ 	.byte	0x04, 0x17
        /*000a*/ 	.short	(.L_4181 - .L_4180)
.L_4180:
        /*000c*/ 	.word	0x00000000
        /*0010*/ 	.short	0x0006
        /*0012*/ 	.short	0x0030
        /*0014*/ 	.byte	0x00, 0xf0, 0x21, 0x00


	//----- nvinfo : EIATTR_KPARAM_INFO
	.align		4
.L_4181:
        /*0018*/ 	.byte	0x04, 0x17
        /*001a*/ 	.short	(.L_4183 - .L_4182)
.L_4182:
        /*001c*/ 	.word	0x00000000
        /*0020*/ 	.short	0x0005
        /*0022*/ 	.short	0x0028
        /*0024*/ 	.byte	0x00, 0xf0, 0x21, 0x00


	//----- nvinfo : EIATTR_KPARAM_INFO
	.align		4
.L_4183:
        /*0028*/ 	.byte	0x04, 0x17
        /*002a*/ 	.short	(.L_4185 - .L_4184)
.L_4184:
        /*002c*/ 	.word	0x00000000
        /*0030*/ 	.short	0x0004
        /*0032*/ 	.short	0x0020
        /*0034*/ 	.byte	0x00, 0xf0, 0x21, 0x00


	//----- nvinfo : EIATTR_KPARAM_INFO
	.align		4
.L_4185:
        /*0038*/ 	.byte	0x04, 0x17
        /*003a*/ 	.short	(.L_4187 - .L_4186)
.L_4186:
        /*003c*/ 	.word	0x00000000
        /*0040*/ 	.short	0x0003
        /*0042*/ 	.short	0x0018
        /*0044*/ 	.byte	0x00, 0xf5, 0x21, 0x00


	//----- nvinfo : EIATTR_KPARAM_INFO
	.align		4
.L_4187:
        /*0048*/ 	.byte	0x04, 0x17
        /*004a*/ 	.short	(.L_4189 - .L_4188)
.L_4188:
        /*004c*/ 	.word	0x00000000
        /*0050*/ 	.short	0x0002
        /*0052*/ 	.short	0x0010
        /*0054*/ 	.byte	0x00, 0xf5, 0x21, 0x00


	//----- nvinfo : EIATTR_KPARAM_INFO
	.align		4
.L_4189:
        /*0058*/ 	.byte	0x04, 0x17
        /*005a*/ 	.short	(.L_4191 - .L_4190)
.L_4190:
        /*005c*/ 	.word	0x00000000
        /*0060*/ 	.short	0x0001
        /*0062*/ 	.short	0x0008
        /*0064*/ 	.byte	0x00, 0xf5, 0x21, 0x00


	//----- nvinfo : EIATTR_KPARAM_INFO
	.align		4
.L_4191:
        /*0068*/ 	.byte	0x04, 0x17
        /*006a*/ 	.short	(.L_4193 - .L_4192)
.L_4192:
        /*006c*/ 	.word	0x00000000
        /*0070*/ 	.short	0x0000
        /*0072*/ 	.short	0x0000
        /*0074*/ 	.byte	0x00, 0xf5, 0x21, 0x00


	//----- nvinfo : EIATTR_SPARSE_MMA_MASK
	.align		4
.L_4193:
        /*0078*/ 	.byte	0x03, 0x50
        /*007a*/ 	.short	0x0000


	//----- nvinfo : EIATTR_MAXREG_COUNT
	.align		4
        /*007c*/ 	.byte	0x03, 0x1b
        /*007e*/ 	.short	0x00ff


	//----- nvinfo : EIATTR_NUM_BARRIERS
	.align		4
        /*0080*/ 	.byte	0x02, 0x4c
        /*0082*/ 	.byte	0x01
	.zero		1


	//----- nvinfo : EIATTR_MERCURY_ISA_VERSION
	.align		4
        /*0084*/ 	.byte	0x03, 0x5f
        /*0086*/ 	.short	0x0101


	//----- nvinfo : EIATTR_VRC_CTA_INIT_COUNT
	.align		4
        /*0088*/ 	.byte	0x02, 0x4a
	.zero		1
	.zero		1


	//----- nvinfo : EIATTR_EXIT_INSTR_OFFSETS
	.align		4
        /*008c*/ 	.byte	0x04, 0x1c
        /*008e*/ 	.short	(.L_4195 - .L_4194)


	//   ....[0]....
.L_4194:
        /*0090*/ 	.word	0x00000150


	//   ....[1]....
        /*0094*/ 	.word	0x00003130


	//   ....[2]....
        /*0098*/ 	.word	0x000037d0


	//----- nvinfo : EIATTR_CRS_STACK_SIZE
	.align		4
.L_4195:
        /*009c*/ 	.byte	0x04, 0x1e
        /*009e*/ 	.short	(.L_4197 - .L_4196)
.L_4196:
        /*00a0*/ 	.word	0x00000000


	//----- nvinfo : EIATTR_CBANK_PARAM_SIZE
	.align		4
.L_4197:
        /*00a4*/ 	.byte	0x03, 0x19
        /*00a6*/ 	.short	0x0038


	//----- nvinfo : EIATTR_PARAM_CBANK
	.align		4
        /*00a8*/ 	.byte	0x04, 0x0a
        /*00aa*/ 	.short	(.L_4199 - .L_4198)
	.align		4
.L_4198:
        /*00ac*/ 	.word	index@(.nv.constant0.contiguous_sum_square3_f64)
        /*00b0*/ 	.short	0x0380
        /*00b2*/ 	.short	0x0038


	//----- nvinfo : EIATTR_SW_WAR
	.align		4
.L_4199:
        /*00b4*/ 	.byte	0x04, 0x36
        /*00b6*/ 	.short	(.L_4201 - .L_4200)
.L_4200:
        /*00b8*/ 	.word	0x00000008
.L_4201:


//--------------------- .nv.info.contiguous_sum_square22_f64 --------------------------
	.section	.nv.info.contiguous_sum_square22_f64,"",@"SHT_CUDA_INFO"
	.sectionflags	@""
	.align	4


	//----- nvinfo : EIATTR_CUDA_API_VERSION
	.align		4
        /*0000*/ 	.byte	0x04, 0x37
        /*0002*/ 	.short	(.L_4203 - .L_4202)
.L_4202:
        /*0004*/ 	.word	0x00000082


	//----- nvinfo : EIATTR_KPARAM_INFO
	.align		4
.L_4203:
        /*0008*/ 	.byte	0x04, 0x17
        /*000a*/ 	.short	(.L_4205 - .L_4204)
.L_4204:
        /*000c*/ 	.word	0x00000000
        /*0010*/ 	.short	0x0003
        /*0012*/ 	.short	0x0018
        /*0014*/ 	.byte	0x00, 0xf0, 0x21, 0x00


	//----- nvinfo : EIATTR_KPARAM_INFO
	.align		4
.L_4205:
        /*0018*/ 	.byte	0x04, 0x17
        /*001a*/ 	.short	(.L_4207 - .L_4206)
.L_4206:
        /*001c*/ 	.word	0x00000000
        /*0020*/ 	.short	0x0002
        /*0022*/ 	.short	0x0010
        /*0024*/ 	.byte	0x00, 0xf0, 0x21, 0x00


	//----- nvinfo : EIATTR_KPARAM_INFO
	.align		4
.L_4207:
        /*0028*/ 	.byte	0x04, 0x17
        /*002a*/ 	.short	(.L_4209 - .L_4208)
.L_4208:
        /*002c*/ 	.word	0x00000000
        /*0030*/ 	.short	0x0001
        /*0032*/ 	.short	0x0008
        /*0034*/ 	.byte	0x00, 0xf5, 0x21, 0x00


	//----- nvinfo : EIATTR_KPARAM_INFO
	.align		4
.L_4209:
        /*0038*/ 	.byte	0x04, 0x17
        /*003a*/ 	.short	(.L_4211 - .L_4210)
.L_4210:
        /*003c*/ 	.word	0x00000000
        /*0040*/ 	.short	0x0000
        /*0042*/ 	.short	0x0000
        /*0044*/ 	.byte	0x00, 0xf5, 0x21, 0x00


	//----- nvinfo : EIATTR_SPARSE_MMA_MASK
	.align		4
.L_4211:
        /*0048*/ 	.byte	0x03, 0x50
        /*004a*/ 	.short	0x0000


	//----- nvinfo : EIATTR_MAXREG_COUNT
	.align		4
        /*004c*/ 	.byte	0x03, 0x1b
        /*004e*/ 	.short	0x00ff


	//----- nvinfo : EIATTR_NUM_BARRIERS
	.align		4
        /*0050*/ 	.byte	0x02, 0x4c
        /*0052*/ 	.byte	0x01
	.zero		1


	//----- nvinfo : EIATTR_MERCURY_ISA_VERSION
	.align		4
        /*0054*/ 	.byte	0x03, 0x5f
        /*0056*/ 	.short	0x0101


	//----- nvinfo : EIATTR_VRC_CTA_INIT_COUNT
	.align		4
        /*0058*/ 	.byte	0x02, 0x4a
	.zero		1
	.zero		1


	//----- nvinfo : EIATTR_EXIT_INSTR_OFFSETS
	.align		4
        /*005c*/ 	.byte	0x04, 0x1c
        /*005e*/ 	.short	(.L_4213 - .L_4212)


	//   ....[0]....
.L_4212:
        /*0060*/ 	.word	0x000003f0


	//   ....[1]....
        /*0064*/ 	.word	0x00000590


	//   ....[2]....
        /*0068*/ 	.word	0x000006a0


	//----- nvinfo : EIATTR_CRS_STACK_SIZE
	.align		4
.L_4213:
        /*006c*/ 	.byte	0x04, 0x1e
        /*006e*/ 	.short	(.L_4215 - .L_4214)
.L_4214:
        /*0070*/ 	.word	0x00000000


	//----- nvinfo : EIATTR_CBANK_PARAM_SIZE
	.align		4
.L_4215:
        /*0074*/ 	.byte	0x03, 0x19
        /*0076*/ 	.short	0x0020


	//----- nvinfo : EIATTR_PARAM_CBANK
	.align		4
        /*0078*/ 	.byte	0x04, 0x0a
        /*007a*/ 	.short	(.L_4217 - .L_4216)
	.align		4
.L_4216:
        /*007c*/ 	.word	index@(.nv.constant0.contiguous_sum_square22_f64)
        /*0080*/ 	.short	0x0380
        /*0082*/ 	.short	0x0020


	//----- nvinfo : EIATTR_SW_WAR
	.align		4
.L_4217:
        /*0084*/ 	.byte	0x04, 0x36
        /*0086*/ 	.short	(.L_4219 - .L_4218)
.L_4218:
        /*0088*/ 	.word	0x00000008
.L_4219:


//--------------------- .nv.info.contiguous_sum_square2_f64 --------------------------
	.section	.nv.info.contiguous_sum_square2_f64,"",@"SHT_CUDA_INFO"
	.sectionflags	@""
	.align	4


	//----- nvinfo : EIATTR_CUDA_API_VERSION
	.align		4
        /*0000*/ 	.byte	0x04, 0x37
        /*0002*/ 	.short	(.L_4221 - .L_4220)
.L_4220:
        /*0004*/ 	.word	0x00000082


	//----- nvinfo : EIATTR_KPARAM_INFO
	.align		4
.L_4221:
        /*0008*/ 	.byte	0x04, 0x17
        /*000a*/ 	.short	(.L_4223 - .L_4222)
.L_4222:
        /*000c*/ 	.word	0x00000000
        /*0010*/ 	.short	0x0006
        /*0012*/ 	.short	0x0030
        /*0014*/ 	.byte	0x00, 0xf0, 0x21, 0x00


	//----- nvinfo : EIATTR_KPARAM_INFO
	.align		4
.L_4223:
        /*0018*/ 	.byte	0x04, 0x17
        /*001a*/ 	.short	(.L_4225 - .L_4224)
.L_4224:
        /*001c*/ 	.word	0x00000000
        /*0020*/ 	.short	0x0005
        /*0022*/ 	.short	0x0028
        /*0024*/ 	.byte	0x00, 0xf0, 0x21, 0x00


	//----- nvinfo : EIATTR_KPARAM_INFO
	.align		4
.L_4225:
        /*0028*/ 	.byte	0x04, 0x17
        /*002a*/ 	.short	(.L_4227 - .L_4226)
.L_4226:
        /*002c*/ 	.word	0x00000000
        /*0030*/ 	.short	0x0004
        /*0032*/ 	.short	0x0020
        /*0034*/ 	.byte	0x00, 0xf0, 0x21, 0x00


	//----- nvinfo : EIATTR_KPARAM_INFO
	.align		4
.L_4227:
        /*0038*/ 	.byte	0x04, 0x17
        /*003a*/ 	.short	(.L_4229 - .L_4228)
.L_4228:
        /*003c*/ 	.word	0x00000000
        /*0040*/ 	.short	0x0003
        /*0042*/ 	.short	0x0018
        /*0044*/ 	.byte	0x00, 0xf5, 0x21, 0x00


	//----- nvinfo : EIATTR_KPARAM_INFO
	.align		4
.L_4229:
        /*0048*/ 	.byte	0x04, 0x17
        /*004a*/ 	.short	(.L_4231 - .L_4230)
.L_4230:
        /*004c*/ 	.word	0x00000000
        /*0050*/ 	.short	0x0002
        /*0052*/ 	.short	0x0010
        /*0054*/ 	.byte	0x00, 0xf5, 0x21, 0x00


	//----- nvinfo : EIATTR_KPARAM_INFO
	.align		4
.L_4231:
        /*0058*/ 	.byte	0x04, 0x17
        /*005a*/ 	.short	(.L_4233 - .L_4232)
.L_4232:
        /*005c*/ 	.word	0x00000000
        /*0060*/ 	.short	0x0001
        /*0062*/ 	.short	0x0008
        /*0064*/ 	.byte	0x00, 0xf5, 0x21, 0x00


	//----- nvinfo : EIATTR_KPARAM_INFO
	.align		4
.L_4233:
        /*0068*/ 	.byte	0x04, 0x17
        /*006a*/ 	.short	(.L_4235 - .L_4234)
.L_4234:
        /*006c*/ 	.word	0x00000000
        /*0070*/ 	.short	0x0000
        /*0072*/ 	.short	0x0000
        /*0074*/ 	.byte	0x00, 0xf5, 0x21, 0x00


	//----- nvinfo : EIATTR_SPARSE_MMA_MASK
	.align		4
.L_4235:
        /*0078*/ 	.byte	0x03, 0x50
        /*007a*/ 	.short	0x0000


	//----- nvinfo : EIATTR_MAXREG_COUNT
	.align		4
        /*007c*/ 	.byte	0x03, 0x1b
        /*007e*/ 	.short	0x00ff


	//----- nvinfo : EIATTR_NUM_BARRIERS
	.align		4
        /*0080*/ 	.byte	0x02, 0x4c
        /*0082*/ 	.byte	0x01
	.zero		1


	//----- nvinfo : EIATTR_MERCURY_ISA_VERSION
	.align		4
        /*0084*/ 	.byte	0x03, 0x5f
        /*0086*/ 	.short	0x0101


	//----- nvinfo : EIATTR_VRC_CTA_INIT_COUNT
	.align		4
        /*0088*/ 	.byte	0x02, 0x4a
	.zero		1
	.zero		1


	//----- nvinfo : EIATTR_EXIT_INSTR_OFFSETS
	.align		4
        /*008c*/ 	.byte	0x04, 0x1c
        /*008e*/ 	.short	(.L_4237 - .L_4236)


	//   ....[0]....
.L_4236:
        /*0090*/ 	.word	0x00006800


	//   ....[1]....
        /*0094*/ 	.word	0x000069a0


	//   ....[2]....
        /*0098*/ 	.word	0x00006ab0


	//----- nvinfo : EIATTR_CRS_STACK_SIZE
	.align		4
.L_4237:
        /*009c*/ 	.byte	0x04, 0x1e
        /*009e*/ 	.short	(.L_4239 - .L_4238)
.L_4238:
        /*00a0*/ 	.word	0x00000000


	//----- nvinfo : EIATTR_CBANK_PARAM_SIZE
	.align		4
.L_4239:
        /*00a4*/ 	.byte	0x03, 0x19
        /*00a6*/ 	.short	0x0038


	//----- nvinfo : EIATTR_PARAM_CBANK
	.align		4
        /*00a8*/ 	.byte	0x04, 0x0a
        /*00aa*/ 	.short	(.L_4241 - .L_4240)
	.align		4
.L_4240:
        /*00ac*/ 	.word	index@(.nv.constant0.contiguous_sum_square2_f64)
        /*00b0*/ 	.short	0x0380
        /*00b2*/ 	.short	0x0038


	//----- nvinfo : EIATTR_SW_WAR
	.align		4
.L_4241:
        /*00b4*/ 	.byte	0x04, 0x36
        /*00b6*/ 	.short	(.L_4243 - .L_4242)
.L_4242:
        /*00b8*/ 	.word	0x00000008
.L_4243:


//--------------------- .nv.info.uncontiguous_cumulate_sum_square_f64 --------------------------
	.section	.nv.info.uncontiguous_cumulate_sum_square_f64,"",@"SHT_CUDA_INFO"
	.sectionflags	@""
	.align	4


	//----- nvinfo : EIATTR_CUDA_API_VERSION
	.align		4
        /*0000*/ 	.byte	0x04, 0x37
        /*0002*/ 	.short	(.L_4245 - .L_4244)
.L_4244:
        /*0004*/ 	.word	0x00000082


	//----- nvinfo : EIATTR_KPARAM_INFO
	.align		4
.L_4245:
        /*0008*/ 	.byte	0x04, 0x17
        /*000a*/ 	.short	(.L_4247 - .L_4246)
.L_4246:
        /*000c*/ 	.word	0x00000000
        /*0010*/ 	.short	0x0005
        /*0012*/ 	.short	0x0028
        /*0014*/ 	.byte	0x00, 0xf0, 0x21, 0x00


	//----- nvinfo : EIATTR_KPARAM_INFO
	.align		4
.L_4247:
        /*0018*/ 	.byte	0x04, 0x17
        /*001a*/ 	.short	(.L_4249 - .L_4248)
.L_4248:
        /*001c*/ 	.word	0x00000000
        /*0020*/ 	.short	0x0004
        /*0022*/ 	.short	0x0020
        /*0024*/ 	.byte	0x00, 0xf0, 0x21, 0x00


	//----- nvinfo : EIATTR_KPARAM_INFO
	.align		4
.L_4249:
        /*0028*/ 	.byte	0x04, 0x17
        /*002a*/ 	.short	(.L_4251 - .L_4250)
.L_4250:
        /*002c*/ 	.word	0x00000000
        /*0030*/ 	.short	0x0003
        /*0032*/ 	.short	0x0018
        /*0034*/ 	.byte	0x00, 0xf5, 0x21, 0x00


	//----- nvinfo : EIATTR_KPARAM_INFO
	.align		4
.L_4251:
        /*0038*/ 	.byte	0x04, 0x17
        /*003a*/ 	.short	(.L_4253 - .L_4252)
.L_4252:
        /*003c*/ 	.word	0x00000000
        /*0040*/ 	.short	0x0002
        /*0042*/ 	.short	0x0010
        /*0044*/ 	.byte	0x00, 0xf5, 0x21, 0x00


	//----- nvinfo : EIATTR_KPARAM_INFO
	.align		4
.L_4253:
        /*0048*/ 	.byte	0x04, 0x17
        /*004a*/ 	.short	(.L_4255 - .L_4254)
.L_4254:
        /*004c*/ 	.word	0x00000000
        /*0050*/ 	.short	0x0001
        /*0052*/ 	.short	0x0008
        /*0054*/ 	.byte	0x00, 0xf5, 0x21, 0x00


	//----- nvinfo : EIATTR_KPARAM_INFO
	.align		4
.L_4255:
        /*0058*/ 	.byte	0x04, 0x17
        /*005a*/ 	.short	(.L_4257 - .L_4256)
.L_4256:
        /*005c*/ 	.word	0x00000000
        /*0060*/ 	.short	0x0000
        /*0062*/ 	.short	0x0000
        /*0064*/ 	.byte	0x00, 0xf5, 0x21, 0x00


	//----- nvinfo : EIATTR_SPARSE_MMA_MASK
	.align		4
.L_4257:
        /*0068*/ 	.byte	0x03, 0x50
        /*006a*/ 	.short	0x0000


	//----- nvinfo : EIATTR_MAXREG_COUNT
	.align		4
        /*006c*/ 	.byte	0x03, 0x1b
        /*006e*/ 	.short	0x00ff


	//----- nvinfo : EIATTR_NUM_BARRIERS
	.align		4
        /*0070*/ 	.byte	0x02, 0x4c
        /*0072*/ 	.byte	0x01
	.zero		1


	//----- nvinfo : EIATTR_MERCURY_ISA_VERSION
	.align		4
        /*0074*/ 	.byte	0x03, 0x5f
        /*0076*/ 	.short	0x0101


	//----- nvinfo : EIATTR_VRC_CTA_INIT_COUNT
	.align		4
        /*0078*/ 	.byte	0x02, 0x4a
	.zero		1
	.zero		1


	//----- nvinfo : EIATTR_EXIT_INSTR_OFFSETS
	.align		4
        /*007c*/ 	.byte	0x04, 0x1c
        /*007e*/ 	.short	(.L_4259 - .L_4258)


	//   ....[0]....
.L_4258:
        /*0080*/ 	.word	0x00006a10


	//   ....[1]....
        /*0084*/ 	.word	0x00006bb0


	//   ....[2]....
        /*0088*/ 	.word	0x00006c30


	//----- nvinfo : EIATTR_CRS_STACK_SIZE
	.align		4
.L_4259:
        /*008c*/ 	.byte	0x04, 0x1e
        /*008e*/ 	.short	(.L_4261 - .L_4260)
.L_4260:
        /*0090*/ 	.word	0x00000000


	//----- nvinfo : EIATTR_CBANK_PARAM_SIZE
	.align		4
.L_4261:
        /*0094*/ 	.byte	0x03, 0x19
        /*0096*/ 	.short	0x0030


	//----- nvinfo : EIATTR_PARAM_CBANK
	.align		4
        /*0098*/ 	.byte	0x04, 0x0a
        /*009a*/ 	.short	(.L_4263 - .L_4262)
	.align		4
.L_4262:
        /*009c*/ 	.word	index@(.nv.constant0.uncontiguous_cumulate_sum_square_f64)
        /*00a0*/ 	.short	0x0380
        /*00a2*/ 	.short	0x0030


	//----- nvinfo : EIATTR_SW_WAR
	.align		4
.L_4263:
        /*00a4*/ 	.byte	0x04, 0x36
        /*00a6*/ 	.short	(.L_4265 - .L_4264)
.L_4264:
        /*00a8*/ 	.word	0x00000008
.L_4265:


//--------------------- .nv.info.uncontiguous_sum_square_f64 --------------------------
	.section	.nv.info.uncontiguous_sum_square_f64,"",@"SHT_CUDA_INFO"
	.sectionflags	@""
	.align	4


	//----- nvinfo : EIATTR_CUDA_API_VERSION
	.align		4
        /*0000*/ 	.byte	0x04, 0x37
        /*0002*/ 	.short	(.L_4267 - .L_4266)
.L_4266:
        /*0004*/ 	.word	0x00000082


	//----- nvinfo : EIATTR_KPARAM_INFO
	.align		4
.L_4267:
        /*0008*/ 	.byte	0x04, 0x17
        /*000a*/ 	.short	(.L_4269 - .L_4268)
.L_4268:
        /*000c*/ 	.word	0x00000000
        /*0010*/ 	.short	0x0005
        /*0012*/ 	.short	0x0028
        /*0014*/ 	.byte	0x00, 0xf0, 0x21, 0x00


	//----- nvinfo : EIATTR_KPARAM_INFO
	.align		4
.L_4269:
        /*0018*/ 	.byte	0x04, 0x17
        /*001a*/ 	.short	(.L_4271 - .L_4270)
.L_4270:
        /*001c*/ 	.word	0x00000000
        /*0020*/ 	.short	0x0004
        /*0022*/ 	.short	0x0020
        /*0024*/ 	.byte	0x00, 0xf0, 0x21, 0x00


	//----- nvinfo : EIATTR_KPARAM_INFO
	.align		4
.L_4271:
        /*0028*/ 	.byte	0x04, 0x17
        /*002a*/ 	.short	(.L_4273 - .L_4272)
.L_4272:
        /*002c*/ 	.word	0x00000000
        /*0030*/ 	.short	0x0003
        /*0032*/ 	.short	0x0018
        /*0034*/ 	.byte	0x00, 0xf5, 0x21, 0x00


	//----- nvinfo : EIATTR_KPARAM_INFO
	.align		4
.L_4273:
        /*0038*/ 	.byte	0x04, 0x17
        /*003a*/ 	.short	(.L_4275 - .L_4274)
.L_4274:
        /*003c*/ 	.word	0x00000000
        /*0040*/ 	.short	0x0002
        /*0042*/ 	.short	0x0010
        /*0044*/ 	.byte	0x00, 0xf5, 0x21, 0x00


	//----- nvinfo : EIATTR_KPARAM_INFO
	.align		4
.L_4275:
        /*0048*/ 	.byte	0x04, 0x17
        /*004a*/ 	.short	(.L_4277 - .L_4276)
.L_4276:
        /*004c*/ 	.word	0x00000000
        /*0050*/ 	.short	0x0001
        /*0052*/ 	.short	0x0008
        /*0054*/ 	.byte	0x00, 0xf5, 0x21, 0x00


	//----- nvinfo : EIATTR_KPARAM_INFO
	.align		4
.L_4277:
        /*0058*/ 	.byte	0x04, 0x17
        /*005a*/ 	.short	(.L_4279 - .L_4278)
.L_4278:
        /*005c*/ 	.word	0x00000000
        /*0060*/ 	.short	0x0000
        /*0062*/ 	.short	0x0000
        /*0064*/ 	.byte	0x00, 0xf5, 0x21, 0x00


	//----- nvinfo : EIATTR_SPARSE_MMA_MASK
	.align		4
.L_4279:
        /*0068*/ 	.byte	0x03, 0x50
        /*006a*/ 	.short	0x0000


	//----- nvinfo : EIATTR_MAXREG_COUNT
	.align		4
        /*006c*/ 	.byte	0x03, 0x1b
        /*006e*/ 	.short	0x00ff


	//----- nvinfo : EIATTR_NUM_BARRIERS
	.align		4
        /*0070*/ 	.byte	0x02, 0x4c
        /*0072*/ 	.byte	0x01
	.zero		1


	//----- nvinfo : EIATTR_MERCURY_ISA_VERSION
	.align		4
        /*0074*/ 	.byte	0x03, 0x5f
        /*0076*/ 	.short	0x0101


	//----- nvinfo : EIATTR_VRC_CTA_INIT_COUNT
	.align		4
        /*0078*/ 	.byte	0x02, 0x4a
	.zero		1
	.zero		1


	//----- nvinfo : EIATTR_EXIT_INSTR_OFFSETS
	.align		4
        /*007c*/ 	.byte	0x04, 0x1c
        /*007e*/ 	.short	(.L_4281 - .L_4280)


	//   ....[0]....
.L_4280:
        /*0080*/ 	.word	0x00006a30


	//   ....[1]....
        /*0084*/ 	.word	0x00006bd0


	//   ....[2]....
        /*0088*/ 	.word	0x00006c50


	//----- nvinfo : EIATTR_CRS_STACK_SIZE
	.align		4
.L_4281:
        /*008c*/ 	.byte	0x04, 0x1e
        /*008e*/ 	.short	(.L_4283 - .L_4282)
.L_4282:
        /*0090*/ 	.word	0x00000000


	//----- nvinfo : EIATTR_CBANK_PARAM_SIZE
	.align		4
.L_4283:
        /*0094*/ 	.byte	0x03, 0x19
        /*0096*/ 	.short	0x0030


	//----- nvinfo : EIATTR_PARAM_CBANK
	.align		4
        /*0098*/ 	.byte	0x04, 0x0a
        /*009a*/ 	.short	(.L_4285 - .L_4284)
	.align		4
.L_4284:
        /*009c*/ 	.word	index@(.nv.constant0.uncontiguous_sum_square_f64)
        /*00a0*/ 	.short	0x0380
        /*00a2*/ 	.short	0x0030


	//----- nvinfo : EIATTR_SW_WAR
	.align		4
.L_4285:
        /*00a4*/ 	.byte	0x04, 0x36
        /*00a6*/ 	.short	(.L_4287 - .L_4286)
.L_4286:
        /*00a8*/ 	.word	0x00000008
.L_4287:


//--------------------- .nv.info.contiguous_cumulate_sum_square_f64 --------------------------
	.section	.nv.info.contiguous_cumulate_sum_square_f64,"",@"SHT_CUDA_INFO"
	.sectionflags	@""
	.align	4


	//----- nvinfo : EIATTR_CUDA_API_VERSION
	.align		4
        /*0000*/ 	.byte	0x04, 0x37
        /*0002*/ 	.short	(.L_4289 - .L_4288)
.L_4288:
        /*0004*/ 	.word	0x00000082


	//----- nvinfo : EIATTR_KPARAM_INFO
	.align		4
.L_4289:
        /*0008*/ 	.byte	0x04, 0x17
        /*000a*/ 	.short	(.L_4291 - .L_4290)
.L_4290:
        /*000c*/ 	.word	0x00000000
        /*0010*/ 	.short	0x0002
        /*0012*/ 	.short	0x0010
        /*0014*/ 	.byte	0x00, 0xf0, 0x21, 0x00


	//----- nvinfo : EIATTR_KPARAM_INFO
	.align		4
.L_4291:
        /*0018*/ 	.byte	0x04, 0x17
        /*001a*/ 	.short	(.L_4293 - .L_4292)
.L_4292:
        /*001c*/ 	.word	0x00000000
        /*0020*/ 	.short	0x0001
        /*0022*/ 	.short	0x0008
        /*0024*/ 	.byte	0x00, 0xf5, 0x21, 0x00


	//----- nvinfo : EIATTR_KPARAM_INFO
	.align		4
.L_4293:
        /*0028*/ 	.byte	0x04, 0x17
        /*002a*/ 	.short	(.L_4295 - .L_4294)
.L_4294:
        /*002c*/ 	.word	0x00000000
        /*0030*/ 	.short	0x0000
        /*0032*/ 	.short	0x0000
        /*0034*/ 	.byte	0x00, 0xf5, 0x21, 0x00


	//----- nvinfo : EIATTR_SPARSE_MMA_MASK
	.align		4
.L_4295:
        /*0038*/ 	.byte	0x03, 0x50
        /*003a*/ 	.short	0x0000


	//----- nvinfo : EIATTR_MAXREG_COUNT
	.align		4
        /*003c*/ 	.byte	0x03, 0x1b
        /*003e*/ 	.short	0x00ff


	//----- nvinfo : EIATTR_NUM_BARRIERS
	.align		4
        /*0040*/ 	.byte	0x02, 0x4c
        /*0042*/ 	.byte	0x01
	.zero		1


	//----- nvinfo : EIATTR_MERCURY_ISA_VERSION
	.align		4
        /*0044*/ 	.byte	0x03, 0x5f
        /*0046*/ 	.short	0x0101


	//----- nvinfo : EIATTR_VRC_CTA_INIT_COUNT
	.align		4
        /*0048*/ 	.byte	0x02, 0x4a
	.zero		1
	.zero		1


	//----- nvinfo : EIATTR_EXIT_INSTR_OFFSETS
	.align		4
        /*004c*/ 	.byte	0x04, 0x1c
        /*004e*/ 	.short	(.L_4297 - .L_4296)


	//   ....[0]....
.L_4296:
        /*0050*/ 	.word	0x00000340


	//   ....[1]....
        /*0054*/ 	.word	0x000004e0


	//   ....[2]....
        /*0058*/ 	.word	0x00000560


	//----- nvinfo : EIATTR_CRS_STACK_SIZE
	.align		4
.L_4297:
        /*005c*/ 	.byte	0x04, 0x1e
        /*005e*/ 	.short	(.L_4299 - .L_4298)
.L_4298:
        /*0060*/ 	.word	0x00000000


	//----- nvinfo : EIATTR_CBANK_PARAM_SIZE
	.align		4
.L_4299:
        /*0064*/ 	.byte	0x03, 0x19
        /*0066*/ 	.short	0x0018


	//----- nvinfo : EIATTR_PARAM_CBANK
	.align		4
        /*0068*/ 	.byte	0x04, 0x0a
        /*006a*/ 	.short	(.L_4301 - .L_4300)
	.align		4
.L_4300:
        /*006c*/ 	.word	index@(.nv.constant0.contiguous_cumulate_sum_square_f64)
        /*0070*/ 	.short	0x0380
        /*0072*/ 	.short	0x0018


	//----- nvinfo : EIATTR_SW_WAR
	.align		4
.L_4301:
        /*0074*/ 	.byte	0x04, 0x36
        /*0076*/ 	.short	(.L_4303 - .L_4302)
.L_4302:
        /*0078*/ 	.word	0x00000008
.L_4303:


//--------------------- .nv.info.contiguous_sum_square_f64 --------------------------
	.section	.nv.info.contiguous_sum_square_f64,"",@"SHT_CUDA_INFO"
	.sectionflags	@""
	.align	4


	//----- nvinfo : EIATTR_CUDA_API_VERSION
	.align		4
        /*0000*/ 	.byte	0x04, 0x37
        /*0002*/ 	.short	(.L_4305 - .L_4304)
.L_4304:
        /*0004*/ 	.word	0x00000082


	//----- nvinfo : EIATTR_KPARAM_INFO
	.align		4
.L_4305:
        /*0008*/ 	.byte	0x04, 0x17
        /*000a*/ 	.short	(.L_4307 - .L_4306)
.L_4306:
        /*000c*/ 	.word	0x00000000
        /*0010*/ 	.short	0x0002
        /*0012*/ 	.short	0x0010
        /*0014*/ 	.byte	0x00, 0xf0, 0x21, 0x00


	//----- nvinfo : EIATTR_KPARAM_INFO
	.align		4
.L_4307:
        /*0018*/ 	.byte	0x04, 0x17
        /*001a*/ 	.short	(.L_4309 - .L_4308)
.L_4308:
        /*001c*/ 	.word	0x00000000
        /*0020*/ 	.short	0x0001
        /*0022*/ 	.short	0x0008
        /*0024*/ 	.byte	0x00, 0xf5, 0x21, 0x00


	//----- nvinfo : EIATTR_KPARAM_INFO
	.align		4
.L_4309:
        /*0028*/ 	.byte	0x04, 0x17
        /*002a*/ 	.short	(.L_4311 - .L_4310)
.L_4310:
        /*002c*/ 	.word	0x00000000
        /*0030*/ 	.short	0x0000
        /*0032*/ 	.short	0x0000
        /*0034*/ 	.byte	0x00, 0xf5, 0x21, 0x00


	//----- nvinfo : EIATTR_SPARSE_MMA_MASK
	.align		4
.L_4311:
        /*0038*/ 	.byte	0x03, 0x50
        /*003a*/ 	.short	0x0000


	//----- nvinfo : EIATTR_MAXREG_COUNT
	.align		4
        /*003c*/ 	.byte	0x03, 0x1b
        /*003e*/ 	.short	0x00ff


	//----- nvinfo : EIATTR_NUM_BARRIERS
	.align		4
        /*0040*/ 	.byte	0x02, 0x4c
        /*0042*/ 	.byte	0x01
	.zero		1


	//----- nvinfo : EIATTR_MERCURY_ISA_VERSION
	.align		4
        /*0044*/ 	.byte	0x03, 0x5f
        /*0046*/ 	.short	0x0101


	//----- nvinfo : EIATTR_VRC_CTA_INIT_COUNT
	.align		4
        /*0048*/ 	.byte	0x02, 0x4a
	.zero		1
	.zero		1


	//----- nvinfo : EIATTR_EXIT_INSTR_OFFSETS
	.align		4
        /*004c*/ 	.byte	0x04, 0x1c
        /*004e*/ 	.short	(.L_4313 - .L_4312)


	//   ....[0]....
.L_4312:
        /*0050*/ 	.word	0x00000360


	//   ....[1]....
        /*0054*/ 	.word	0x00000500


	//   ....[2]....
        /*0058*/ 	.word	0x00000580


	//----- nvinfo : EIATTR_CRS_STACK_SIZE
	.align		4
.L_4313:
        /*005c*/ 	.byte	0x04, 0x1e
        /*005e*/ 	.short	(.L_4315 - .L_4314)
.L_4314:
        /*0060*/ 	.word	0x00000000


	//----- nvinfo : EIATTR_CBANK_PARAM_SIZE
	.align		4
.L_4315:
        /*0064*/ 	.byte	0x03, 0x19
        /*0066*/ 	.short	0x0018


	//----- nvinfo : EIATTR_PARAM_CBANK
	.align		4
        /*0068*/ 	.byte	0x04, 0x0a
        /*006a*/ 	.short	(.L_4317 - .L_4316)
	.align		4
.L_4316:
        /*006c*/ 	.word	index@(.nv.constant0.contiguous_sum_square_f64)
        /*0070*/ 	.short	0x0380
        /*0072*/ 	.short	0x0018


	//----- nvinfo : EIATTR_SW_WAR
	.align		4
.L_4317:
        /*0074*/ 	.byte	0x04, 0x36
        /*0076*/ 	.short	(.L_4319 - .L_4318)
.L_4318:
        /*0078*/ 	.word	0x00000008
.L_4319:


//--------------------- .nv.info.contiguous_sum_square33_f32 --------------------------
	.section	.nv.info.contiguous_sum_square33_f32,"",@"SHT_CUDA_INFO"
	.sectionflags	@""
	.align	4


	//----- nvinfo : EIATTR_CUDA_API_VERSION
	.align		4
        /*0000*/ 	.byte	0x04, 0x37
        /*0002*/ 	.short	(.L_4321 - .L_4320)
.L_4320:
        /*0004*/ 	.word	0x00000082


	//----- nvinfo : EIATTR_KPARAM_INFO
	.align		4
.L_4321:
        /*0008*/ 	.byte	0x04, 0x17
        /*000a*/ 	.short	(.L_4323 - .L_4322)
.L_4322:
        /*000c*/ 	.word	0x00000000
        /*0010*/ 	.short	0x0004
        /*0012*/ 	.short	0x0020
        /*0014*/ 	.byte	0x00, 0xf0, 0x21, 0x00


	//----- nvinfo : EIATTR_KPARAM_INFO
	.align		4
.L_4323:
        /*0018*/ 	.byte	0x04, 0x17
        /*001a*/ 	.short	(.L_4325 - .L_4324)
.L_4324:
        /*001c*/ 	.word	0x00000000
        /*0020*/ 	.short	0x0003
        /*0022*/ 	.short	0x0018
        /*0024*/ 	.byte	0x00, 0xf0, 0x21, 0x00


	//----- nvinfo : EIATTR_KPARAM_INFO
	.align		4
.L_4325:
        /*0028*/ 	.byte	0x04, 0x17
        /*002a*/ 	.short	(.L_4327 - .L_4326)
.L_4326:
        /*002c*/ 	.word	0x00000000
        /*0030*/ 	.short	0x0002
        /*0032*/ 	.short	0x0010
        /*0034*/ 	.byte	0x00, 0xf0, 0x21, 0x00


	//----- nvinfo : EIATTR_KPARAM_INFO
	.align		4
.L_4327:
        /*0038*/ 	.byte	0x04, 0x17
        /*003a*/ 	.short	(.L_4329 - .L_4328)
.L_4328:
        /*003c*/ 	.word	0x00000000
        /*0040*/ 	.short	0x0001
        /*0042*/ 	.short	0x0008
        /*0044*/ 	.byte	0x00, 0xf5, 0x21, 0x00


	//----- nvinfo : EIATTR_KPARAM_INFO
	.align		4
.L_4329:
        /*0048*/ 	.byte	0x04, 0x17
        /*004a*/ 	.short	(.L_4331 - .L_4330)
.L_4330:
        /*004c*/ 	.word	0x00000000
        /*0050*/ 	.short	0x0000
        /*0052*/ 	.short	0x0000
        /*0054*/ 	.byte	0x00, 0xf5, 0x21, 0x00


	//----- nvinfo : EIATTR_SPARSE_MMA_MASK
	.align		4
.L_4331:
        /*0058*/ 	.byte	0x03, 0x50
        /*005a*/ 	.short	0x0000


	//----- nvinfo : EIATTR_MAXREG_COUNT
	.align		4
        /*005c*/ 	.byte	0x03, 0x1b
        /*005e*/ 	.short	0x00ff


	//----- nvinfo : EIATTR_NUM_BARRIERS
	.align		4
        /*0060*/ 	.byte	0x02, 0x4c
        /*0062*/ 	.byte	0x01
	.zero		1


	//----- nvinfo : EIATTR_MERCURY_ISA_VERSION
	.align		4
        /*0064*/ 	.byte	0x03, 0x5f
        /*0066*/ 	.short	0x0101


	//----- nvinfo : EIATTR_VRC_CTA_INIT_COUNT
	.align		4
        /*0068*/ 	.byte	0x02, 0x4a
	.zero		1
	.zero		1


	//----- nvinfo : EIATTR_EXIT_INSTR_OFFSETS
	.align		4
        /*006c*/ 	.byte	0x04, 0x1c
        /*006e*/ 	.short	(.L_4333 - .L_4332)


	//   ....[0]....
.L_4332:
        /*0070*/ 	.word	0x00000150


	//   ....[1]....
        /*0074*/ 	.word	0x000001e0


	//   ....[2]....
        /*0078*/ 	.word	0x00000810


	//----- nvinfo : EIATTR_CBANK_PARAM_SIZE
	.align		4
.L_4333:
        /*007c*/ 	.byte	0x03, 0x19
        /*007e*/ 	.short	0x0028


	//----- nvinfo : EIATTR_PARAM_CBANK
	.align		4
        /*0080*/ 	.byte	0x04, 0x0a
        /*0082*/ 	.short	(.L_4335 - .L_4334)
	.align		4
.L_4334:
        /*0084*/ 	.word	index@(.nv.constant0.contiguous_sum_square33_f32)
        /*0088*/ 	.short	0x0380
        /*008a*/ 	.short	0x0028


	//----- nvinfo : EIATTR_SW_WAR
	.align		4
.L_4335:
        /*008c*/ 	.byte	0x04, 0x36
        /*008e*/ 	.short	(.L_4337 - .L_4336)
.L_4336:
        /*0090*/ 	.word	0x00000008
.L_4337:


//--------------------- .nv.info.contiguous_sum_square3_f32 --------------------------
	.section	.nv.info.contiguous_sum_square3_f32,"",@"SHT_CUDA_INFO"
	.sectionflags	@""
	.align	4


	//----- nvinfo : EIATTR_CUDA_API_VERSION
	.align		4
        /*0000*/ 	.byte	0x04, 0x37
        /*0002*/ 	.short	(.L_4339 - .L_4338)
.L_4338:
        /*0004*/ 	.word	0x00000082


	//----- nvinfo : EIATTR_KPARAM_INFO
	.align		4
.L_4339:
        /*0008*/ 	.byte	0x04, 0x17
        /*000a*/ 	.short	(.L_4341 - .L_4340)
.L_4340:
        /*000c*/ 	.word	0x00000000
        /*0010*/ 	.short	0x0006
        /*0012*/ 	.short	0x0030
        /*0014*/ 	.byte	0x00, 0xf0, 0x21, 0x00


	//----- nvinfo : EIATTR_KPARAM_INFO
	.align		4
.L_4341:
        /*0018*/ 	.byte	0x04, 0x17
        /*001a*/ 	.short	(.L_4343 - .L_4342)
.L_4342:
        /*001c*/ 	.word	0x00000000
        /*0020*/ 	.short	0x0005
        /*0022*/ 	.short	0x0028
        /*0024*/ 	.byte	0x00, 0xf0, 0x21, 0x00


	//----- nvinfo : EIATTR_KPARAM_INFO
	.align		4
.L_4343:
        /*0028*/ 	.byte	0x04, 0x17
        /*002a*/ 	.short	(.L_4345 - .L_4344)
.L_4344:
        /*002c*/ 	.word	0x00000000
        /*0030*/ 	.short	0x0004
        /*0032*/ 	.short	0x0020
        /*0034*/ 	.byte	0x00, 0xf0, 0x21, 0x00


	//----- nvinfo : EIATTR_KPARAM_INFO
	.align		4
.L_4345:
        /*0038*/ 	.byte	0x04, 0x17
        /*003a*/ 	.short	(.L_4347 - .L_4346)
.L_4346:
        /*003c*/ 	.word	0x00000000
        /*0040*/ 	.short	0x0003
        /*0042*/ 	.short	0x0018
        /*0044*/ 	.byte	0x00, 0xf5, 0x21, 0x00


	//----- nvinfo : EIATTR_KPARAM_INFO
	.align		4
.L_4347:
        /*0048*/ 	.byte	0x04, 0x17
        /*004a*/ 	.short	(.L_4349 - .L_4348)
.L_4348:
        /*004c*/ 	.word	0x00000000
        /*0050*/ 	.short	0x0002
        /*0052*/ 	.short	0x0010
        /*0054*/ 	.byte	0x00, 0xf5, 0x21, 0x00


	//----- nvinfo : EIATTR_KPARAM_INFO
	.align		4
.L_4349:
        /*0058*/ 	.byte	0x04, 0x17
        /*005a*/ 	.short	(.L_4351 - .L_4350)
.L_4350:
        /*005c*/ 	.word	0x00000000
        /*0060*/ 	.short	0x0001
        /*0062*/ 	.short	0x0008
        /*0064*/ 	.byte	0x00, 0xf5, 0x21, 0x00


	//----- nvinfo : EIATTR_KPARAM_INFO
	.align		4
.L_4351:
        /*0068*/ 	.byte	0x04, 0x17
        /*006a*/ 	.short	(.L_4353 - .L_4352)
.L_4352:
        /*006c*/ 	.word	0x00000000
        /*0070*/ 	.short	0x0000
        /*0072*/ 	.short	0x0000
        /*0074*/ 	.byte	0x00, 0xf5, 0x21, 0x00


	//----- nvinfo : EIATTR_SPARSE_MMA_MASK
	.align		4
.L_4353:
        /*0078*/ 	.byte	0x03, 0x50
        /*007a*/ 	.short	0x0000


	//----- nvinfo : EIATTR_MAXREG_COUNT
	.align		4
        /*007c*/ 	.byte	0x03, 0x1b
        /*007e*/ 	.short	0x00ff


	//----- nvinfo : EIATTR_NUM_BARRIERS
	.align		4
        /*0080*/ 	.byte	0x02, 0x4c
        /*0082*/ 	.byte	0x01
	.zero		1


	//----- nvinfo : EIATTR_MERCURY_ISA_VERSION
	.align		4
        /*0084*/ 	.byte	0x03, 0x5f
        /*0086*/ 	.short	0x0101


	//----- nvinfo : EIATTR_VRC_CTA_INIT_COUNT
	.align		4
        /*0088*/ 	.byte	0x02, 0x4a
	.zero		1
	.zero		1


	//----- nvinfo : EIATTR_EXIT_INSTR_OFFSETS
	.align		4
        /*008c*/ 	.byte	0x04, 0x1c
        /*008e*/ 	.short	(.L_4355 - .L_4354)


	//   ....[0]....
.L_4354:
        /*0090*/ 	.word	0x00000150


	//   ....[1]....
        /*0094*/ 	.word	0x00003130


	//   ....[2]....
        /*0098*/ 	.word	0x000037d0


	//----- nvinfo : EIATTR_CRS_STACK_SIZE
	.align		4
.L_4355:
        /*009c*/ 	.byte	0x04, 0x1e
        /*009e*/ 	.short	(.L_4357 - .L_4356)
.L_4356:
        /*00a0*/ 	.word	0x00000000


	//----- nvinfo : EIATTR_CBANK_PARAM_SIZE
	.align		4
.L_4357:
        /*00a4*/ 	.byte	0x03, 0x19
        /*00a6*/ 	.short	0x0038


	//----- nvinfo : EIATTR_PARAM_CBANK
	.align		4
        /*00a8*/ 	.byte	0x04, 0x0a
        /*00aa*/ 	.short	(.L_4359 - .L_4358)
	.align		4
.L_4358:
        /*00ac*/ 	.word	index@(.nv.constant0.contiguous_sum_square3_f32)
        /*00b0*/ 	.short	0x0380
        /*00b2*/ 	.short	0x0038


	//----- nvinfo : EIATTR_SW_WAR
	.align		4
.L_4359:
        /*00b4*/ 	.byte	0x04, 0x36
        /*00b6*/ 	.short	(.L_4361 - .L_4360)
.L_4360:
        /*00b8*/ 	.word	0x00000008
.L_4361:


//--------------------- .nv.info.contiguous_sum_square22_f32 --------------------------
	.section	.nv.info.contiguous_sum_square22_f32,"",@"SHT_CUDA_INFO"
	.sectionflags	@""
	.align	4


	//----- nvinfo : EIATTR_CUDA_API_VERSION
	.align		4
        /*0000*/ 	.byte	0x04, 0x37
        /*0002*/ 	.short	(.L_4363 - .L_4362)
.L_4362:
        /*0004*/ 	.word	0x00000082


	//----- nvinfo : EIATTR_KPARAM_INFO
	.align		4
.L_4363:
        /*0008*/ 	.byte	0x04, 0x17
        /*000a*/ 	.short	(.L_4365 - .L_4364)
.L_4364:
        /*000c*/ 	.word	0x00000000
        /*0010*/ 	.short	0x0003
        /*0012*/ 	.short	0x0018
        /*0014*/ 	.byte	0x00, 0xf0, 0x21, 0x00


	//----- nvinfo : EIATTR_KPARAM_INFO
	.align		4
.L_4365:
        /*0018*/ 	.byte	0x04, 0x17
        /*001a*/ 	.short	(.L_4367 - .L_4366)
.L_4366:
        /*001c*/ 	.word	0x00000000
        /*0020*/ 	.short	0x0002
        /*0022*/ 	.short	0x0010
        /*0024*/ 	.byte	0x00, 0xf0, 0x21, 0x00


	//----- nvinfo : EIATTR_KPARAM_INFO
	.align		4
.L_4367:
        /*0028*/ 	.byte	0x04, 0x17
        /*002a*/ 	.short	(.L_4369 - .L_4368)
.L_4368:
        /*002c*/ 	.word	0x00000000
        /*0030*/ 	.short	0x0001
        /*0032*/ 	.short	0x0008
        /*0034*/ 	.byte	0x00, 0xf5, 0x21, 0x00


	//----- nvinfo : EIATTR_KPARAM_INFO
	.align		4
.L_4369:
        /*0038*/ 	.byte	0x04, 0x17
        /*003a*/ 	.short	(.L_4371 - .L_4370)
.L_4370:
        /*003c*/ 	.word	0x00000000
        /*0040*/ 	.short	0x0000
        /*0042*/ 	.short	0x0000
        /*0044*/ 	.byte	0x00, 0xf5, 0x21, 0x00


	//----- nvinfo : EIATTR_SPARSE_MMA_MASK
	.align		4
.L_4371:
        /*0048*/ 	.byte	0x03, 0x50
        /*004a*/ 	.short	0x0000


	//----- nvinfo : EIATTR_MAXREG_COUNT
	.align		4
        /*004c*/ 	.byte	0x03, 0x1b
        /*004e*/ 	.short	0x00ff


	//----- nvinfo : EIATTR_NUM_BARRIERS
	.align		4
        /*0050*/ 	.byte	0x02, 0x4c
        /*0052*/ 	.byte	0x01
	.zero		1


	//----- nvinfo : EIATTR_MERCURY_ISA_VERSION
	.align		4
        /*0054*/ 	.byte	0x03, 0x5f
        /*0056*/ 	.short	0x0101


	//----- nvinfo : EIATTR_VRC_CTA_INIT_COUNT
	.align		4
        /*0058*/ 	.byte	0x02, 0x4a
	.zero		1
	.zero		1


	//----- nvinfo : EIATTR_EXIT_INSTR_OFFSETS
	.align		4
        /*005c*/ 	.byte	0x04, 0x1c
        /*005e*/ 	.short	(.L_4373 - .L_4372)


	//   ....[0]....
.L_4372:
        /*0060*/ 	.word	0x000003f0


	//   ....[1]....
        /*0064*/ 	.word	0x00000590


	//   ....[2]....
        /*0068*/ 	.word	0x000006a0


	//----- nvinfo : EIATTR_CRS_STACK_SIZE
	.align		4
.L_4373:
        /*006c*/ 	.byte	0x04, 0x1e
        /*006e*/ 	.short	(.L_4375 - .L_4374)
.L_4374:
        /*0070*/ 	.word	0x00000000


	//----- nvinfo : EIATTR_CBANK_PARAM_SIZE
	.align		4
.L_4375:
        /*0074*/ 	.byte	0x03, 0x19
        /*0076*/ 	.short	0x0020


	//----- nvinfo : EIATTR_PARAM_CBANK
	.align		4
        /*0078*/ 	.byte	0x04, 0x0a
        /*007a*/ 	.short	(.L_4377 - .L_4376)
	.align		4
.L_4376:
        /*007c*/ 	.word	index@(.nv.constant0.contiguous_sum_square22_f32)
        /*0080*/ 	.short	0x0380
        /*0082*/ 	.short	0x0020


	//----- nvinfo : EIATTR_SW_WAR
	.align		4
.L_4377:
        /*0084*/ 	.byte	0x04, 0x36
        /*0086*/ 	.short	(.L_4379 - .L_4378)
.L_4378:
        /*0088*/ 	.word	0x00000008
.L_4379:


//--------------------- .nv.info.contiguous_sum_square2_f32 --------------------------
	.section	.nv.info.contiguous_sum_square2_f32,"",@"SHT_CUDA_INFO"
	.sectionflags	@""
	.align	4


	//----- nvinfo : EIATTR_CUDA_API_VERSION
	.align		4
        /*0000*/ 	.byte	0x04, 0x37
        /*0002*/ 	.short	(.L_4381 - .L_4380)
.L_4380:
        /*0004*/ 	.word	0x00000082


	//----- nvinfo : EIATTR_KPARAM_INFO
	.align		4
.L_4381:
        /*0008*/ 	.byte	0x04, 0x17
        /*000a*/ 	.short	(.L_4383 - .L_4382)
.L_4382:
        /*000c*/ 	.word	0x00000000
        /*0010*/ 	.short	0x0006
        /*0012*/ 	.short	0x0030
        /*0014*/ 	.byte	0x00, 0xf0, 0x21, 0x00


	//----- nvinfo : EIATTR_KPARAM_INFO
	.align		4
.L_4383:
        /*0018*/ 	.byte	0x04, 0x17
        /*001a*/ 	.short	(.L_4385 - .L_4384)
.L_4384:
        /*001c*/ 	.word	0x00000000
        /*0020*/ 	.short	0x0005
        /*0022*/ 	.short	0x0028
        /*0024*/ 	.byte	0x00, 0xf0, 0x21, 0x00


	//----- nvinfo : EIATTR_KPARAM_INFO
	.align		4
.L_4385:
        /*0028*/ 	.byte	0x04, 0x17
        /*002a*/ 	.short	(.L_4387 - .L_4386)
.L_4386:
        /*002c*/ 	.word	0x00000000
        /*0030*/ 	.short	0x0004
        /*0032*/ 	.short	0x0020
        /*0034*/ 	.byte	0x00, 0xf0, 0x21, 0x00


	//----- nvinfo : EIATTR_KPARAM_INFO
	.align		4
.L_4387:
        /*0038*/ 	.byte	0x04, 0x17
        /*003a*/ 	.short	(.L_4389 - .L_4388)
.L_4388:
        /*003c*/ 	.word	0x00000000
        /*0040*/ 	.short	0x0003
        /*0042*/ 	.short	0x0018
        /*0044*/ 	.byte	0x00, 0xf5, 0x21, 0x00


	//----- nvinfo : EIATTR_KPARAM_INFO
	.align		4
.L_4389:
        /*0048*/ 	.byte	0x04, 0x17
        /*004a*/ 	.short	(.L_4391 - .L_4390)
.L_4390:
        /*004c*/ 	.word	0x00000000
        /*0050*/ 	.short	0x0002
        /*0052*/ 	.short	0x0010
        /*0054*/ 	.byte	0x00, 0xf5, 0x21, 0x00


	//----- nvinfo : EIATTR_KPARAM_INFO
	.align		4
.L_4391:
        /*0058*/ 	.byte	0x04, 0x17
        /*005a*/ 	.short	(.L_4393 - .L_4392)
.L_4392:
        /*005c*/ 	.word	0x00000000
        /*0060*/ 	.short	0x0001
        /*0062*/ 	.short	0x0008
        /*0064*/ 	.byte	0x00, 0xf5, 0x21, 0x00


	//----- nvinfo : EIATTR_KPARAM_INFO
	.align		4
.L_4393:
        /*0068*/ 	.byte	0x04, 0x17
        /*006a*/ 	.short	(.L_4395 - .L_4394)
.L_4394:
        /*006c*/ 	.word	0x00000000
        /*0070*/ 	.short	0x0000
        /*0072*/ 	.short	0x0000
        /*0074*/ 	.byte	0x00, 0xf5, 0x21, 0x00


	//----- nvinfo : EIATTR_SPARSE_MMA_MASK
	.align		4
.L_4395:
        /*0078*/ 	.byte	0x03, 0x50
        /*007a*/ 	.short	0x0000


	//----- nvinfo : EIATTR_MAXREG_COUNT
	.align		4
        /*007c*/ 	.byte	0x03, 0x1b
        /*007e*/ 	.short	0x00ff


	//----- nvinfo : EIATTR_NUM_BARRIERS
	.align		4
        /*0080*/ 	.byte	0x02, 0x4c
        /*0082*/ 	.byte	0x01
	.zero		1


	//----- nvinfo : EIATTR_MERCURY_ISA_VERSION
	.align		4
        /*0084*/ 	.byte	0x03, 0x5f
        /*0086*/ 	.short	0x0101


	//----- nvinfo : EIATTR_VRC_CTA_INIT_COUNT
	.align		4
        /*0088*/ 	.byte	0x02, 0x4a
	.zero		1
	.zero		1


	//----- nvinfo : EIATTR_EXIT_INSTR_OFFSETS
	.align		4
        /*008c*/ 	.byte	0x04, 0x1c
        /*008e*/ 	.short	(.L_4397 - .L_4396)


	//   ....[0]....
.L_4396:
        /*0090*/ 	.word	0x00006800


	//   ....[1]....
        /*0094*/ 	.word	0x000069a0


	//   ....[2]....
        /*0098*/ 	.word	0x00006ab0


	//----- nvinfo : EIATTR_CRS_STACK_SIZE
	.align		4
.L_4397:
        /*009c*/ 	.byte	0x04, 0x1e
        /*009e*/ 	.short	(.L_4399 - .L_4398)
.L_4398:
        /*00a0*/ 	.word	0x00000000


	//----- nvinfo : EIATTR_CBANK_PARAM_SIZE
	.align		4
.L_4399:
        /*00a4*/ 	.byte	0x03, 0x19
        /*00a6*/ 	.short	0x0038


	//----- nvinfo : EIATTR_PARAM_CBANK
	.align		4
        /*00a8*/ 	.byte	0x04, 0x0a
        /*00aa*/ 	.short	(.L_4401 - .L_4400)
	.align		4
.L_4400:
        /*00ac*/ 	.word	index@(.nv.constant0.contiguous_sum_square2_f32)
        /*00b0*/ 	.short	0x0380
        /*00b2*/ 	.short	0x0038


	//----- nvinfo : EIATTR_SW_WAR
	.align		4
.L_4401:
        /*00b4*/ 	.byte	0x04, 0x36
        /*00b6*/ 	.short	(.L_4403 - .L_4402)
.L_4402:
        /*00b8*/ 	.word	0x00000008
.L_4403:


//--------------------- .nv.info.uncontiguous_cumulate_sum_square_f32 --------------------------
	.section	.nv.info.uncontiguous_cumulate_sum_square_f32,"",@"SHT_CUDA_INFO"
	.sectionflags	@""
	.align	4


	//----- nvinfo : EIATTR_CUDA_API_VERSION
	.align		4
        /*0000*/ 	.byte	0x04, 0x37
        /*0002*/ 	.short	(.L_4405 - .L_4404)
.L_4404:
        /*0004*/ 	.word	0x00000082


	//----- nvinfo : EIATTR_KPARAM_INFO
	.align		4
.L_4405:
        /*0008*/ 	.byte	0x04, 0x17
        /*000a*/ 	.short	(.L_4407 - .L_4406)
.L_4406:
        /*000c*/ 	.word	0x00000000
        /*0010*/ 	.short	0x0005
        /*0012*/ 	.short	0x0028
        /*0014*/ 	.byte	0x00, 0xf0, 0x21, 0x00


	//----- nvinfo : EIATTR_KPARAM_INFO
	.align		4
.L_4407:
        /*0018*/ 	.byte	0x04, 0x17
        /*001a*/ 	.short	(.L_4409 - .L_4408)
.L_4408:
        /*001c*/ 	.word	0x00000000
        /*0020*/ 	.short	0x0004
        /*0022*/ 	.short	0x0020
        /*0024*/ 	.byte	0x00, 0xf0, 0x21, 0x00


	//----- nvinfo : EIATTR_KPARAM_INFO
	.align		4
.L_4409:
        /*0028*/ 	.byte	0x04, 0x17
        /*002a*/ 	.short	(.L_4411 - .L_4410)
.L_4410:
        /*002c*/ 	.word	0x00000000
        /*0030*/ 	.short	0x0003
        /*0032*/ 	.short	0x0018
        /*0034*/ 	.byte	0x00, 0xf5, 0x21, 0x00


	//----- nvinfo : EIATTR_KPARAM_INFO
	.align		4
.L_4411:
        /*0038*/ 	.byte	0x04, 0x17
        /*003a*/ 	.short	(.L_4413 - .L_4412)
.L_4412:
        /*003c*/ 	.word	0x00000000
        /*0040*/ 	.short	0x0002
        /*0042*/ 	.short	0x0010
        /*0044*/ 	.byte	0x00, 0xf5, 0x21, 0x00


	//----- nvinfo : EIATTR_KPARAM_INFO
	.align		4
.L_4413:
        /*0048*/ 	.byte	0x04, 0x17
        /*004a*/ 	.short	(.L_4415 - .L_4414)
.L_4414:
        /*004c*/ 	.word	0x00000000
        /*0050*/ 	.short	0x0001
        /*0052*/ 	.short	0x0008
        /*0054*/ 	.byte	0x00, 0xf5, 0x21, 0x00


	//----- nvinfo : EIATTR_KPARAM_INFO
	.align		4
.L_4415:
        /*0058*/ 	.byte	0x04, 0x17
        /*005a*/ 	.short	(.L_4417 - .L_4416)
.L_4416:
        /*005c*/ 	.word	0x00000000
        /*0060*/ 	.short	0x0000
        /*0062*/ 	.short	0x0000
        /*0064*/ 	.byte	0x00, 0xf5, 0x21, 0x00


	//----- nvinfo : EIATTR_SPARSE_MMA_MASK
	.align		4
.L_4417:
        /*0068*/ 	.byte	0x03, 0x50
        /*006a*/ 	.short	0x0000


	//----- nvinfo : EIATTR_MAXREG_COUNT
	.align		4
        /*006c*/ 	.byte	0x03, 0x1b
        /*006e*/ 	.short	0x00ff


	//----- nvinfo : EIATTR_NUM_BARRIERS
	.align		4
        /*0070*/ 	.byte	0x02, 0x4c
        /*0072*/ 	.byte	0x01
	.zero		1


	//----- nvinfo : EIATTR_MERCURY_ISA_VERSION
	.align		4
        /*0074*/ 	.byte	0x03, 0x5f
        /*0076*/ 	.short	0x0101


	//----- nvinfo : EIATTR_VRC_CTA_INIT_COUNT
	.align		4
        /*0078*/ 	.byte	0x02, 0x4a
	.zero		1
	.zero		1


	//----- nvinfo : EIATTR_EXIT_INSTR_OFFSETS
	.align		4
        /*007c*/ 	.byte	0x04, 0x1c
        /*007e*/ 	.short	(.L_4419 - .L_4418)


	//   ....[0]....
.L_4418:
        /*0080*/ 	.word	0x00006a10


	//   ....[1]....
        /*0084*/ 	.word	0x00006bb0


	//   ....[2]....
        /*0088*/ 	.word	0x00006c30


	//----- nvinfo : EIATTR_CRS_STACK_SIZE
	.align		4
.L_4419:
        /*008c*/ 	.byte	0x04, 0x1e
        /*008e*/ 	.short	(.L_4421 - .L_4420)
.L_4420:
        /*0090*/ 	.word	0x00000000


	//----- nvinfo : EIATTR_CBANK_PARAM_SIZE
	.align		4
.L_4421:
        /*0094*/ 	.byte	0x03, 0x19
        /*0096*/ 	.short	0x0030


	//----- nvinfo : EIATTR_PARAM_CBANK
	.align		4
        /*0098*/ 	.byte	0x04, 0x0a
        /*009a*/ 	.short	(.L_4423 - .L_4422)
	.align		4
.L_4422:
        /*009c*/ 	.word	index@(.nv.constant0.uncontiguous_cumulate_sum_square_f32)
        /*00a0*/ 	.short	0x0380
        /*00a2*/ 	.short	0x0030


	//----- nvinfo : EIATTR_SW_WAR
	.align		4
.L_4423:
        /*00a4*/ 	.byte	0x04, 0x36
        /*00a6*/ 	.short	(.L_4425 - .L_4424)
.L_4424:
        /*00a8*/ 	.word	0x00000008
.L_4425:


//--------------------- .nv.info.uncontiguous_sum_square_f32 --------------------------
	.section	.nv.info.uncontiguous_sum_square_f32,"",@"SHT_CUDA_INFO"
	.sectionflags	@""
	.align	4


	//----- nvinfo : EIATTR_CUDA_API_VERSION
	.align		4
        /*0000*/ 	.byte	0x04, 0x37
        /*0002*/ 	.short	(.L_4427 - .L_4426)
.L_4426:
        /*0004*/ 	.word	0x00000082


	//----- nvinfo : EIATTR_KPARAM_INFO
	.align		4
.L_4427:
        /*0008*/ 	.byte	0x04, 0x17
        /*000a*/ 	.short	(.L_4429 - .L_4428)
.L_4428:
        /*000c*/ 	.word	0x00000000
        /*0010*/ 	.short	0x0005
        /*0012*/ 	.short	0x0028
        /*0014*/ 	.byte	0x00, 0xf0, 0x21, 0x00


	//----- nvinfo : EIATTR_KPARAM_INFO
	.align		4
.L_4429:
        /*0018*/ 	.byte	0x04, 0x17
        /*001a*/ 	.short	(.L_4431 - .L_4430)
.L_4430:
        /*001c*/ 	.word	0x00000000
        /*0020*/ 	.short	0x0004
        /*0022*/ 	.short	0x0020
        /*0024*/ 	.byte	0x00, 0xf0, 0x21, 0x00


	//----- nvinfo : EIATTR_KPARAM_INFO
	.align		4
.L_4431:
        /*0028*/ 	.byte	0x04, 0x17
        /*002a*/ 	.short	(.L_4433 - .L_4432)
.L_4432:
        /*002c*/ 	.word	0x00000000
        /*0030*/ 	.short	0x0003
        /*0032*/ 	.short	0x0018
        /*0034*/ 	.byte	0x00, 0xf5, 0x21, 0x00


	//----- nvinfo : EIATTR_KPARAM_INFO
	.align		4
.L_4433:
        /*0038*/ 	.byte	0x04, 0x17
        /*003a*/ 	.short	(.L_4435 - .L_4434)
.L_4434:
        /*003c*/ 	.word	0x00000000
        /*0040*/ 	.short	0x0002
        /*0042*/ 	.short	0x0010
        /*0044*/ 	.byte	0x00, 0xf5, 0x21, 0x00


	//----- nvinfo : EIATTR_KPARAM_INFO
	.align		4
.L_4435:
        /*0048*/ 	.byte	0x04, 0x17
        /*004a*/ 	.short	(.L_4437 - .L_4436)
.L_4436:
        /*004c*/ 	.word	0x00000000
        /*0050*/ 	.short	0x0001
        /*0052*/ 	.short	0x0008
        /*0054*/ 	.byte	0x00, 0xf5, 0x21, 0x00


	//----- nvinfo : EIATTR_KPARAM_INFO
	.align		4
.L_4437:
        /*0058*/ 	.byte	0x04, 0x17
        /*005a*/ 	.short	(.L_4439 - .L_4438)
.L_4438:
        /*005c*/ 	.word	0x00000000
        /*0060*/ 	.short	0x0000
        /*0062*/ 	.short	0x0000
        /*0064*/ 	.byte	0x00, 0xf5, 0x21, 0x00


	//----- nvinfo : EIATTR_SPARSE_MMA_MASK
	.align		4
.L_4439:
        /*0068*/ 	.byte	0x03, 0x50
        /*006a*/ 	.short	0x0000


	//----- nvinfo : EIATTR_MAXREG_COUNT
	.align		4
        /*006c*/ 	.byte	0x03, 0x1b
        /*006e*/ 	.short	0x00ff


	//----- nvinfo : EIATTR_NUM_BARRIERS
	.align		4
        /*0070*/ 	.byte	0x02, 0x4c
        /*0072*/ 	.byte	0x01
	.zero		1


	//----- nvinfo : EIATTR_MERCURY_ISA_VERSION
	.align		4
        /*0074*/ 	.byte	0x03, 0x5f
        /*0076*/ 	.short	0x0101


	//----- nvinfo : EIATTR_VRC_CTA_INIT_COUNT
	.align		4
        /*0078*/ 	.byte	0x02, 0x4a
	.zero		1
	.zero		1


	//----- nvinfo : EIATTR_EXIT_INSTR_OFFSETS
	.align		4
        /*007c*/ 	.byte	0x04, 0x1c
        /*007e*/ 	.short	(.L_4441 - .L_4440)


	//   ....[0]....
.L_4440:
        /*0080*/ 	.word	0x00006a30


	//   ....[1]....
        /*0084*/ 	.word	0x00006bd0


	//   ....[2]....
        /*0088*/ 	.word	0x00006c50


	//----- nvinfo : EIATTR_CRS_STACK_SIZE
	.align		4
.L_4441:
        /*008c*/ 	.byte	0x04, 0x1e
        /*008e*/ 	.short	(.L_4443 - .L_4442)
.L_4442:
        /*0090*/ 	.word	0x00000000


	//----- nvinfo : EIATTR_CBANK_PARAM_SIZE
	.align		4
.L_4443:
        /*0094*/ 	.byte	0x03, 0x19
        /*0096*/ 	.short	0x0030


	//----- nvinfo : EIATTR_PARAM_CBANK
	.align		4
        /*0098*/ 	.byte	0x04, 0x0a
        /*009a*/ 	.short	(.L_4445 - .L_4444)
	.align		4
.L_4444:
        /*009c*/ 	.word	index@(.nv.constant0.uncontiguous_sum_square_f32)
        /*00a0*/ 	.short	0x0380
        /*00a2*/ 	.short	0x0030


	//----- nvinfo : EIATTR_SW_WAR
	.align		4
.L_4445:
        /*00a4*/ 	.byte	0x04, 0x36
        /*00a6*/ 	.short	(.L_4447 - .L_4446)
.L_4446:
        /*00a8*/ 	.word	0x00000008
.L_4447:


//--------------------- .nv.info.contiguous_cumulate_sum_square_f32 --------------------------
	.section	.nv.info.contiguous_cumulate_sum_square_f32,"",@"SHT_CUDA_INFO"
	.sectionflags	@""
	.align	4


	//----- nvinfo : EIATTR_CUDA_API_VERSION
	.align		4
        /*0000*/ 	.byte	0x04, 0x37
        /*0002*/ 	.short	(.L_4449 - .L_4448)
.L_4448:
        /*0004*/ 	.word	0x00000082


	//----- nvinfo : EIATTR_KPARAM_INFO
	.align		4
.L_4449:
        /*0008*/ 	.byte	0x04, 0x17
        /*000a*/ 	.short	(.L_4451 - .L_4450)
.L_4450:
        /*000c*/ 	.word	0x00000000
        /*0010*/ 	.short	0x0002
        /*0012*/ 	.short	0x0010
        /*0014*/ 	.byte	0x00, 0xf0, 0x21, 0x00


	//----- nvinfo : EIATTR_KPARAM_INFO
	.align		4
.L_4451:
        /*0018*/ 	.byte	0x04, 0x17
        /*001a*/ 	.short	(.L_4453 - .L_4452)
.L_4452:
        /*001c*/ 	.word	0x00000000
        /*0020*/ 	.short	0x0001
        /*0022*/ 	.short	0x0008
        /*0024*/ 	.byte	0x00, 0xf5, 0x21, 0x00


	//----- nvinfo : EIATTR_KPARAM_INFO
	.align		4
.L_4453:
        /*0028*/ 	.byte	0x04, 0x17
        /*002a*/ 	.short	(.L_4455 - .L_4454)
.L_4454:
        /*002c*/ 	.word	0x00000000
        /*0030*/ 	.short	0x0000
        /*0032*/ 	.short	0x0000
        /*0034*/ 	.byte	0x00, 0xf5, 0x21, 0x00


	//----- nvinfo : EIATTR_SPARSE_MMA_MASK
	.align		4
.L_4455:
        /*0038*/ 	.byte	0x03, 0x50
        /*003a*/ 	.short	0x0000


	//----- nvinfo : EIATTR_MAXREG_COUNT
	.align		4
        /*003c*/ 	.byte	0x03, 0x1b
        /*003e*/ 	.short	0x00ff


	//----- nvinfo : EIATTR_NUM_BARRIERS
	.align		4
        /*0040*/ 	.byte	0x02, 0x4c
        /*0042*/ 	.byte	0x01
	.zero		1


	//----- nvinfo : EIATTR_MERCURY_ISA_VERSION
	.align		4
        /*0044*/ 	.byte	0x03, 0x5f
        /*0046*/ 	.short	0x0101


	//----- nvinfo : EIATTR_VRC_CTA_INIT_COUNT
	.align		4
        /*0048*/ 	.byte	0x02, 0x4a
	.zero		1
	.zero		1


	//----- nvinfo : EIATTR_EXIT_INSTR_OFFSETS
	.align		4
        /*004c*/ 	.byte	0x04, 0x1c
        /*004e*/ 	.short	(.L_4457 - .L_4456)


	//   ....[0]....
.L_4456:
        /*0050*/ 	.word	0x00000340


	//   ....[1]....
        /*0054*/ 	.word	0x000004e0


	//   ....[2]....
        /*0058*/ 	.word	0x00000560


	//----- nvinfo : EIATTR_CRS_STACK_SIZE
	.align		4
.L_4457:
        /*005c*/ 	.byte	0x04, 0x1e
        /*005e*/ 	.short	(.L_4459 - .L_4458)
.L_4458:
        /*0060*/ 	.word	0x00000000


	//----- nvinfo : EIATTR_CBANK_PARAM_SIZE
	.align		4
.L_4459:
        /*0064*/ 	.byte	0x03, 0x19
        /*0066*/ 	.short	0x0018


	//----- nvinfo : EIATTR_PARAM_CBANK
	.align		4
        /*0068*/ 	.byte	0x04, 0x0a
        /*006a*/ 	.short	(.L_4461 - .L_4460)
	.align		4
.L_4460:
        /*006c*/ 	.word	index@(.nv.constant0.contiguous_cumulate_sum_square_f32)
        /*0070*/ 	.short	0x0380
        /*0072*/ 	.short	0x0018


	//----- nvinfo : EIATTR_SW_WAR
	.align		4
.L_4461:
        /*0074*/ 	.byte	0x04, 0x36
        /*0076*/ 	.short	(.L_4463 - .L_4462)
.L_4462:
        /*0078*/ 	.word	0x00000008
.L_4463:


//--------------------- .nv.info.contiguous_sum_square_f32 --------------------------
	.section	.nv.info.contiguous_sum_square_f32,"",@"SHT_CUDA_INFO"
	.sectionflags	@""
	.align	4


	//----- nvinfo : EIATTR_CUDA_API_VERSION
	.align		4
        /*0000*/ 	.byte	0x04, 0x37
        /*0002*/ 	.short	(.L_4465 - .L_4464)
.L_4464:
        /*0004*/ 	.word	0x00000082


	//----- nvinfo : EIATTR_KPARAM_INFO
	.align		4
.L_4465:
        /*0008*/ 	.byte	0x04, 0x17
        /*000a*/ 	.short	(.L_4467 - .L_4466)
.L_4466:
        /*000c*/ 	.word	0x00000000
        /*0010*/ 	.short	0x0002
        /*0012*/ 	.short	0x0010
        /*0014*/ 	.byte	0x00, 0xf0, 0x21, 0x00


	//----- nvinfo : EIATTR_KPARAM_INFO
	.align		4
.L_4467:
        /*0018*/ 	.byte	0x04, 0x17
        /*001a*/ 	.short	(.L_4469 - .L_4468)
.L_4468:
        /*001c*/ 	.word	0x00000000
        /*0020*/ 	.short	0x0001
        /*0022*/ 	.short	0x0008
        /*0024*/ 	.byte	0x00, 0xf5, 0x21, 0x00


	//----- nvinfo : EIATTR_KPARAM_INFO
	.align		4
.L_4469:
        /*0028*/ 	.byte	0x04, 0x17
        /*002a*/ 	.short	(.L_4471 - .L_4470)
.L_4470:
        /*002c*/ 	.word	0x00000000
        /*0030*/ 	.short	0x0000
        /*0032*/ 	.short	0x0000
        /*0034*/ 	.byte	0x00, 0xf5, 0x21, 0x00


	//----- nvinfo : EIATTR_SPARSE_MMA_MASK
	.align		4
.L_4471:
        /*0038*/ 	.byte	0x03, 0x50
        /*003a*/ 	.short	0x0000


	//----- nvinfo : EIATTR_MAXREG_COUNT
	.align		4
        /*003c*/ 	.byte	0x03, 0x1b
        /*003e*/ 	.short	0x00ff


	//----- nvinfo : EIATTR_NUM_BARRIERS
	.align		4
        /*0040*/ 	.byte	0x02, 0x4c
        /*0042*/ 	.byte	0x01
	.zero		1


	//----- nvinfo : EIATTR_MERCURY_ISA_VERSION
	.align		4
        /*0044*/ 	.byte	0x03, 0x5f
        /*0046*/ 	.short	0x0101


	//----- nvinfo : EIATTR_VRC_CTA_INIT_COUNT
	.align		4
        /*0048*/ 	.byte	0x02, 0x4a
	.zero		1
	.zero		1


	//----- nvinfo : EIATTR_EXIT_INSTR_OFFSETS
	.align		4
        /*004c*/ 	.byte	0x04, 0x1c
        /*004e*/ 	.short	(.L_4473 - .L_4472)


	//   ....[0]....
.L_4472:
        /*0050*/ 	.word	0x00000360


	//   ....[1]....
        /*0054*/ 	.word	0x00000500


	//   ....[2]....
        /*0058*/ 	.word	0x00000580


	//----- nvinfo : EIATTR_CRS_STACK_SIZE
	.align		4
.L_4473:
        /*005c*/ 	.byte	0x04, 0x1e
        /*005e*/ 	.short	(.L_4475 - .L_4474)
.L_4474:
        /*0060*/ 	.word	0x00000000


	//----- nvinfo : EIATTR_CBANK_PARAM_SIZE
	.align		4
.L_4475:
        /*0064*/ 	.byte	0x03, 0x19
        /*0066*/ 	.short	0x0018


	//----- nvinfo : EIATTR_PARAM_CBANK
	.align		4
        /*0068*/ 	.byte	0x04, 0x0a
        /*006a*/ 	.short	(.L_4477 - .L_4476)
	.align		4
.L_4476:
        /*006c*/ 	.word	index@(.nv.constant0.contiguous_sum_square_f32)
        /*0070*/ 	.short	0x0380
        /*0072*/ 	.short	0x0018


	//----- nvinfo : EIATTR_SW_WAR
	.align		4
.L_4477:
        /*0074*/ 	.byte	0x04, 0x36
        /*0076*/ 	.short	(.L_4479 - .L_4478)
.L_4478:
        /*0078*/ 	.word	0x00000008
.L_4479:


//--------------------- .nv.info.contiguous_sum_square33_u64 --------------------------
	.section	.nv.info.contiguous_sum_square33_u64,"",@"SHT_CUDA_INFO"
	.sectionflags	@""
	.align	4


	//----- nvinfo : EIATTR_CUDA_API_VERSION
	.align		4
        /*0000*/ 	.byte	0x04, 0x37
        /*0002*/ 	.short	(.L_4481 - .L_4480)
.L_4480:
        /*0004*/ 	.word	0x00000082


	//----- nvinfo : EIATTR_KPARAM_INFO
	.align		4
.L_4481:
        /*0008*/ 	.byte	0x04, 0x17
        /*000a*/ 	.short	(.L_4483 - .L_4482)
.L_4482:
        /*000c*/ 	.word	0x00000000
        /*0010*/ 	.short	0x0004
        /*0012*/ 	.short	0x0020
        /*0014*/ 	.byte	0x00, 0xf0, 0x21, 0x00


	//----- nvinfo : EIATTR_KPARAM_INFO
	.align		4
.L_4483:
        /*0018*/ 	.byte	0x04, 0x17
        /*001a*/ 	.short	(.L_4485 - .L_4484)
.L_4484:
        /*001c*/ 	.word	0x00000000
        /*0020*/ 	.short	0x0003
        /*0022*/ 	.short	0x0018
        /*0024*/ 	.byte	0x00, 0xf0, 0x21, 0x00


	//----- nvinfo : EIATTR_KPARAM_INFO
	.align		4
.L_4485:
        /*0028*/ 	.byte	0x04, 0x17
        /*002a*/ 	.short	(.L_4487 - .L_4486)
.L_4486:
        /*002c*/ 	.word	0x00000000
        /*0030*/ 	.short	0x0002
        /*0032*/ 	.short	0x0010
        /*0034*/ 	.byte	0x00, 0xf0, 0x21, 0x00


	//----- nvinfo : EIATTR_KPARAM_INFO
	.align		4
.L_4487:
        /*0038*/ 	.byte	0x04, 0x17
        /*003a*/ 	.short	(.L_4489 - .L_4488)
.L_4488:
        /*003c*/ 	.word	0x00000000
        /*0040*/ 	.short	0x0001
        /*0042*/ 	.short	0x0008
        /*0044*/ 	.byte	0x00, 0xf5, 0x21, 0x00


	//----- nvinfo : EIATTR_KPARAM_INFO
	.align		4
.L_4489:
        /*0048*/ 	.byte	0x04, 0x17
        /*004a*/ 	.short	(.L_4491 - .L_4490)
.L_4490:
        /*004c*/ 	.word	0x00000000
        /*0050*/ 	.short	0x0000
        /*0052*/ 	.short	0x0000
        /*0054*/ 	.byte	0x00, 0xf5, 0x21, 0x00


	//----- nvinfo : EIATTR_SPARSE_MMA_MASK
	.align		4
.L_4491:
        /*0058*/ 	.byte	0x03, 0x50
        /*005a*/ 	.short	0x0000


	//----- nvinfo : EIATTR_MAXREG_COUNT
	.align		4
        /*005c*/ 	.byte	0x03, 0x1b
        /*005e*/ 	.short	0x00ff


	//----- nvinfo : EIATTR_NUM_BARRIERS
	.align		4
        /*0060*/ 	.byte	0x02, 0x4c
        /*0062*/ 	.byte	0x01
	.zero		1


	//----- nvinfo : EIATTR_MERCURY_ISA_VERSION
	.align		4
        /*0064*/ 	.byte	0x03, 0x5f
        /*0066*/ 	.short	0x0101


	//----- nvinfo : EIATTR_VRC_CTA_INIT_COUNT
	.align		4
        /*0068*/ 	.byte	0x02, 0x4a
	.zero		1
	.zero		1


	//----- nvinfo : EIATTR_EXIT_INSTR_OFFSETS
	.align		4
        /*006c*/ 	.byte	0x04, 0x1c
        /*006e*/ 	.short	(.L_4493 - .L_4492)


	//   ....[0]....
.L_4492:
        /*0070*/ 	.word	0x00000150


	//   ....[1]....
        /*0074*/ 	.word	0x000001f0


	//   ....[2]....
        /*0078*/ 	.word	0x00000820


	//----- nvinfo : EIATTR_CBANK_PARAM_SIZE
	.align		4
.L_4493:
        /*007c*/ 	.byte	0x03, 0x19
        /*007e*/ 	.short	0x0028


	//----- nvinfo : EIATTR_PARAM_CBANK
	.align		4
        /*0080*/ 	.byte	0x04, 0x0a
        /*0082*/ 	.short	(.L_4495 - .L_4494)
	.align		4
.L_4494:
        /*0084*/ 	.word	index@(.nv.constant0.contiguous_sum_square33_u64)
        /*0088*/ 	.short	0x0380
        /*008a*/ 	.short	0x0028


	//----- nvinfo : EIATTR_SW_WAR
	.align		4
.L_4495:
        /*008c*/ 	.byte	0x04, 0x36
        /*008e*/ 	.short	(.L_4497 - .L_4496)
.L_4496:
        /*0090*/ 	.word	0x00000008
.L_4497:


//--------------------- .nv.info.contiguous_sum_square3_u64 --------------------------
	.section	.nv.info.contiguous_sum_square3_u64,"",@"SHT_CUDA_INFO"
	.sectionflags	@""
	.align	4


	//----- nvinfo : EIATTR_CUDA_API_VERSION
	.align		4
        /*0000*/ 	.byte	0x04, 0x37
        /*0002*/ 	.short	(.L_4499 - .L_4498)
.L_4498:
        /*0004*/ 	.word	0x00000082


	//----- nvinfo : EIATTR_KPARAM_INFO
	.align		4
.L_4499:
        /*0008*/ 	.byte	0x04, 0x17
        /*000a*/ 	.short	(.L_4501 - .L_4500)
.L_4500:
        /*000c*/ 	.word	0x00000000
        /*0010*/ 	.short	0x0006
        /*0012*/ 	.short	0x0030
        /*0014*/ 	.byte	0x00, 0xf0, 0x21, 0x00


	//----- nvinfo : EIATTR_KPARAM_INFO
	.align		4
.L_4501:
        /*0018*/ 	.byte	0x04, 0x17
        /*001a*/ 	.short	(.L_4503 - .L_4502)
.L_4502:
        /*001c*/ 	.word	0x00000000
        /*0020*/ 	.short	0x0005
        /*0022*/ 	.short	0x0028
        /*0024*/ 	.byte	0x00, 0xf0, 0x21, 0x00


	//----- nvinfo : EIATTR_KPARAM_INFO
	.align		4
.L_4503:
        /*0028*/ 	.byte	0x04, 0x17
        /*002a*/ 	.short	(.L_4505 - .L_4504)
.L_4504:
        /*002c*/ 	.word	0x00000000
        /*0030*/ 	.short	0x0004
        /*0032*/ 	.short	0x0020
        /*0034*/ 	.byte	0x00, 0xf0, 0x21, 0x00


	//----- nvinfo : EIATTR_KPARAM_INFO
	.align		4
.L_4505:
        /*0038*/ 	.byte	0x04, 0x17
        /*003a*/ 	.short	(.L_4507 - .L_4506)
.L_4506:
        /*003c*/ 	.word	0x00000000
        /*0040*/ 	.short	0x0003
        /*0042*/ 	.short	0x0018
        /*0044*/ 	.byte	0x00, 0xf5, 0x21, 0x00


	//----- nvinfo : EIATTR_KPARAM_INFO
	.align		4
.L_4507:
        /*0048*/ 	.byte	0x04, 0x17
        /*004a*/ 	.short	(.L_4509 - .L_4508)
.L_4508:
        /*004c*/ 	.word	0x00000000
        /*0050*/ 	.short	0x0002
        /*0052*/ 	.short	0x0010
        /*0054*/ 	.byte	0x00, 0xf5, 0x21, 0x00


	//----- nvinfo : EIATTR_KPARAM_INFO
	.align		4
.L_4509:
        /*0058*/ 	.byte	0x04, 0x17
        /*005a*/ 	.short	(.L_4511 - .L_4510)
.L_4510:
        /*005c*/ 	.word	0x00000000
        /*0060*/ 	.short	0x0001
        /*0062*/ 	.short	0x0008
        /*0064*/ 	.byte	0x00, 0xf5, 0x21, 0x00


	//----- nvinfo : EIATTR_KPARAM_INFO
	.align		4
.L_4511:
        /*0068*/ 	.byte	0x04, 0x17
        /*006a*/ 	.short	(.L_4513 - .L_4512)
.L_4512:
        /*006c*/ 	.word	0x00000000
        /*0070*/ 	.short	0x0000
        /*0072*/ 	.short	0x0000
        /*0074*/ 	.byte	0x00, 0xf5, 0x21, 0x00


	//----- nvinfo : EIATTR_SPARSE_MMA_MASK
	.align		4
.L_4513:
        /*0078*/ 	.byte	0x03, 0x50
        /*007a*/ 	.short	0x0000


	//----- nvinfo : EIATTR_MAXREG_COUNT
	.align		4
        /*007c*/ 	.byte	0x03, 0x1b
        /*007e*/ 	.short	0x00ff


	//----- nvinfo : EIATTR_NUM_BARRIERS
	.align		4
        /*0080*/ 	.byte	0x02, 0x4c
        /*0082*/ 	.byte	0x01
	.zero		1


	//----- nvinfo : EIATTR_MERCURY_ISA_VERSION
	.align		4
        /*0084*/ 	.byte	0x03, 0x5f
        /*0086*/ 	.short	0x0101


	//----- nvinfo : EIATTR_VRC_CTA_INIT_COUNT
	.align		4
        /*0088*/ 	.byte	0x02, 0x4a
	.zero		1
	.zero		1


	//----- nvinfo : EIATTR_EXIT_INSTR_OFFSETS
	.align		4
        /*008c*/ 	.byte	0x04, 0x1c
        /*008e*/ 	.short	(.L_4515 - .L_4514)


	//   ....[0]....
.L_4514:
        /*0090*/ 	.word	0x00000150


	//   ....[1]....
        /*0094*/ 	.word	0x00003170


	//   ....[2]....
        /*0098*/ 	.word	0x00003810


	//----- nvinfo : EIATTR_CRS_STACK_SIZE
	.align		4
.L_4515:
        /*009c*/ 	.byte	0x04, 0x1e
        /*009e*/ 	.short	(.L_4517 - .L_4516)
.L_4516:
        /*00a0*/ 	.word	0x00000000


	//----- nvinfo : EIATTR_CBANK_PARAM_SIZE
	.align		4
.L_4517:
        /*00a4*/ 	.byte	0x03, 0x19
        /*00a6*/ 	.short	0x0038


	//----- nvinfo : EIATTR_PARAM_CBANK
	.align		4
        /*00a8*/ 	.byte	0x04, 0x0a
        /*00aa*/ 	.short	(.L_4519 - .L_4518)
	.align		4
.L_4518:
        /*00ac*/ 	.word	index@(.nv.constant0.contiguous_sum_square3_u64)
        /*00b0*/ 	.short	0x0380
        /*00b2*/ 	.short	0x0038


	//----- nvinfo : EIATTR_SW_WAR
	.align		4
.L_4519:
        /*00b4*/ 	.byte	0x04, 0x36
        /*00b6*/ 	.short	(.L_4521 - .L_4520)
.L_4520:
        /*00b8*/ 	.word	0x00000008
.L_4521:


//--------------------- .nv.info.contiguous_sum_square22_u64 --------------------------
	.section	.nv.info.contiguous_sum_square22_u64,"",@"SHT_CUDA_INFO"
	.sectionflags	@""
	.align	4


	//----- nvinfo : EIATTR_CUDA_API_VERSION
	.align		4
        /*0000*/ 	.byte	0x04, 0x37
        /*0002*/ 	.short	(.L_4523 - .L_4522)
.L_4522:
        /*0004*/ 	.word	0x00000082


	//----- nvinfo : EIATTR_KPARAM_INFO
	.align		4
.L_4523:
        /*0008*/ 	.byte	0x04, 0x17
        /*000a*/ 	.short	(.L_4525 - .L_4524)
.L_4524:
        /*000c*/ 	.word	0x00000000
        /*0010*/ 	.short	0x0003
        /*0012*/ 	.short	0x0018
        /*0014*/ 	.byte	0x00, 0xf0, 0x21, 0x00


	//----- nvinfo : EIATTR_KPARAM_INFO
	.align		4
.L_4525:
        /*0018*/ 	.byte	0x04, 0x17
        /*001a*/ 	.short	(.L_4527 - .L_4526)
.L_4526:
        /*001c*/ 	.word	0x00000000
        /*0020*/ 	.short	0x0002
        /*0022*/ 	.short	0x0010
        /*0024*/ 	.byte	0x00, 0xf0, 0x21, 0x00


	//----- nvinfo : EIATTR_KPARAM_INFO
	.align		4
.L_4527:
        /*0028*/ 	.byte	0x04, 0x17
        /*002a*/ 	.short	(.L_4529 - .L_4528)
.L_4528:
        /*002c*/ 	.word	0x00000000
        /*0030*/ 	.short	0x0001
        /*0032*/ 	.short	0x0008
        /*0034*/ 	.byte	0x00, 0xf5, 0x21, 0x00


	//----- nvinfo : EIATTR_KPARAM_INFO
	.align		4
.L_4529:
        /*0038*/ 	.byte	0x04, 0x17
        /*003a*/ 	.short	(.L_4531 - .L_4530)
.L_4530:
        /*003c*/ 	.word	0x00000000
        /*0040*/ 	.short	0x0000
        /*0042*/ 	.short	0x0000
        /*0044*/ 	.byte	0x00, 0xf5, 0x21, 0x00


	//----- nvinfo : EIATTR_SPARSE_MMA_MASK
	.align		4
.L_4531:
        /*0048*/ 	.byte	0x03, 0x50
        /*004a*/ 	.short	0x0000


	//----- nvinfo : EIATTR_MAXREG_COUNT
	.align		4
        /*004c*/ 	.byte	0x03, 0x1b
        /*004e*/ 	.short	0x00ff


	//----- nvinfo : EIATTR_NUM_BARRIERS
	.align		4
        /*0050*/ 	.byte	0x02, 0x4c
        /*0052*/ 	.byte	0x01
	.zero		1


	//----- nvinfo : EIATTR_MERCURY_ISA_VERSION
	.align		4
        /*0054*/ 	.byte	0x03, 0x5f
        /*0056*/ 	.short	0x0101


	//----- nvinfo : EIATTR_VRC_CTA_INIT_COUNT
	.align		4
        /*0058*/ 	.byte	0x02, 0x4a
	.zero		1
	.zero		1


	//----- nvinfo : EIATTR_EXIT_INSTR_OFFSETS
	.align		4
        /*005c*/ 	.byte	0x04, 0x1c
        /*005e*/ 	.short	(.L_4533 - .L_4532)


	//   ....[0]....
.L_4532:
        /*0060*/ 	.word	0x00000430


	//   ....[1]....
        /*0064*/ 	.word	0x000005d0


	//   ....[2]....
        /*0068*/ 	.word	0x000006e0


	//----- nvinfo : EIATTR_CRS_STACK_SIZE
	.align		4
.L_4533:
        /*006c*/ 	.byte	0x04, 0x1e
        /*006e*/ 	.short	(.L_4535 - .L_4534)
.L_4534:
        /*0070*/ 	.word	0x00000000


	//----- nvinfo : EIATTR_CBANK_PARAM_SIZE
	.align		4
.L_4535:
        /*0074*/ 	.byte	0x03, 0x19
        /*0076*/ 	.short	0x0020


	//----- nvinfo : EIATTR_PARAM_CBANK
	.align		4
        /*0078*/ 	.byte	0x04, 0x0a
        /*007a*/ 	.short	(.L_4537 - .L_4536)
	.align		4
.L_4536:
        /*007c*/ 	.word	index@(.nv.constant0.contiguous_sum_square22_u64)
        /*0080*/ 	.short	0x0380
        /*0082*/ 	.short	0x0020


	//----- nvinfo : EIATTR_SW_WAR
	.align		4
.L_4537:
        /*0084*/ 	.byte	0x04, 0x36
        /*0086*/ 	.short	(.L_4539 - .L_4538)
.L_4538:
        /*0088*/ 	.word	0x00000008
.L_4539:


//--------------------- .nv.info.contiguous_sum_square2_u64 --------------------------
	.section	.nv.info.contiguous_sum_square2_u64,"",@"SHT_CUDA_INFO"
	.sectionflags	@""
	.align	4


	//----- nvinfo : EIATTR_CUDA_API_VERSION
	.align		4
        /*0000*/ 	.byte	0x04, 0x37
        /*0002*/ 	.short	(.L_4541 - .L_4540)
.L_4540:
        /*0004*/ 	.word	0x00000082


	//----- nvinfo : EIATTR_KPARAM_INFO
	.align		4
.L_4541:
        /*0008*/ 	.byte	0x04, 0x17
        /*000a*/ 	.short	(.L_4543 - .L_4542)
.L_4542:
        /*000c*/ 	.word	0x00000000
        /*0010*/ 	.short	0x0006
        /*0012*/ 	.short	0x0030
        /*0014*/ 	.byte	0x00, 0xf0, 0x21, 0x00


	//----- nvinfo : EIATTR_KPARAM_INFO
	.align		4
.L_4543:
        /*0018*/ 	.byte	0x04, 0x17
        /*001a*/ 	.short	(.L_4545 - .L_4544)
.L_4544:
        /*001c*/ 	.word	0x00000000
        /*0020*/ 	.short	0x0005
        /*0022*/ 	.short	0x0028
        /*0024*/ 	.byte	0x00, 0xf0, 0x21, 0x00


	//----- nvinfo : EIATTR_KPARAM_INFO
	.align		4
.L_4545:
        /*0028*/ 	.byte	0x04, 0x17
        /*002a*/ 	.short	(.L_4547 - .L_4546)
.L_4546:
        /*002c*/ 	.word	0x00000000
        /*0030*/ 	.short	0x0004
        /*0032*/ 	.short	0x0020
        /*0034*/ 	.byte	0x00, 0xf0, 0x21, 0x00


	//----- nvinfo : EIATTR_KPARAM_INFO
	.align		4
.L_4547:
        /*0038*/ 	.byte	0x04, 0x17
        /*003a*/ 	.short	(.L_4549 - .L_4548)
.L_4548:
        /*003c*/ 	.word	0x00000000
        /*0040*/ 	.short	0x0003
        /*0042*/ 	.short	0x0018
        /*0044*/ 	.byte	0x00, 0xf5, 0x21, 0x00


	//----- nvinfo : EIATTR_KPARAM_INFO
	.align		4
.L_4549:
        /*0048*/ 	.byte	0x04, 0x17
        /*004a*/ 	.short	(.L_4551 - .L_4550)
.L_4550:
        /*004c*/ 	.word	0x00000000
        /*0050*/ 	.short	0x0002
        /*0052*/ 	.short	0x0010
        /*0054*/ 	.byte	0x00, 0xf5, 0x21, 0x00


	//----- nvinfo : EIATTR_KPARAM_INFO
	.align		4
.L_4551:
        /*0058*/ 	.byte	0x04, 0x17
        /*005a*/ 	.short	(.L_4553 - .L_4552)
.L_4552:
        /*005c*/ 	.word	0x00000000
        /*0060*/ 	.short	0x0001
        /*0062*/ 	.short	0x0008
        /*0064*/ 	.byte	0x00, 0xf5, 0x21, 0x00


	//----- nvinfo : EIATTR_KPARAM_INFO
	.align		4
.L_4553:
        /*0068*/ 	.byte	0x04, 0x17
        /*006a*/ 	.short	(.L_4555 - .L_4554)
.L_4554:
        /*006c*/ 	.word	0x00000000
        /*0070*/ 	.short	0x0000
        /*0072*/ 	.short	0x0000
        /*0074*/ 	.byte	0x00, 0xf5, 0x21, 0x00


	//----- nvinfo : EIATTR_SPARSE_MMA_MASK
	.align		4
.L_4555:
        /*0078*/ 	.byte	0x03, 0x50
        /*007a*/ 	.short	0x0000


	//----- nvinfo : EIATTR_MAXREG_COUNT
	.align		4
        /*007c*/ 	.byte	0x03, 0x1b
        /*007e*/ 	.short	0x00ff


	//----- nvinfo : EIATTR_NUM_BARRIERS
	.align		4
        /*0080*/ 	.byte	0x02, 0x4c
        /*0082*/ 	.byte	0x01
	.zero		1


	//----- nvinfo : EIATTR_MERCURY_ISA_VERSION
	.align		4
        /*0084*/ 	.byte	0x03, 0x5f
        /*0086*/ 	.short	0x0101


	//----- nvinfo : EIATTR_VRC_CTA_INIT_COUNT
	.align		4
        /*0088*/ 	.byte	0x02, 0x4a
	.zero		1
	.zero		1


	//----- nvinfo : EIATTR_EXIT_INSTR_OFFSETS
	.align		4
        /*008c*/ 	.byte	0x04, 0x1c
        /*008e*/ 	.short	(.L_4557 - .L_4556)


	//   ....[0]....
.L_4556:
        /*0090*/ 	.word	0x000068b0


	//   ....[1]....
        /*0094*/ 	.word	0x00006a50


	//   ....[2]....
        /*0098*/ 	.word	0x00006b60


	//----- nvinfo : EIATTR_CRS_STACK_SIZE
	.align		4
.L_4557:
        /*009c*/ 	.byte	0x04, 0x1e
        /*009e*/ 	.short	(.L_4559 - .L_4558)
.L_4558:
        /*00a0*/ 	.word	0x00000000


	//----- nvinfo : EIATTR_CBANK_PARAM_SIZE
	.align		4
.L_4559:
        /*00a4*/ 	.byte	0x03, 0x19
        /*00a6*/ 	.short	0x0038


	//----- nvinfo : EIATTR_PARAM_CBANK
	.align		4
        /*00a8*/ 	.byte	0x04, 0x0a
        /*00aa*/ 	.short	(.L_4561 - .L_4560)
	.align		4
.L_4560:
        /*00ac*/ 	.word	index@(.nv.constant0.contiguous_sum_square2_u64)
        /*00b0*/ 	.short	0x0380
        /*00b2*/ 	.short	0x0038


	//----- nvinfo : EIATTR_SW_WAR
	.align		4
.L_4561:
        /*00b4*/ 	.byte	0x04, 0x36
        /*00b6*/ 	.short	(.L_4563 - .L_4562)
.L_4562:
        /*00b8*/ 	.word	0x00000008
.L_4563:


//--------------------- .nv.info.uncontiguous_cumulate_sum_square_u64 --------------------------
	.section	.nv.info.uncontiguous_cumulate_sum_square_u64,"",@"SHT_CUDA_INFO"
	.sectionflags	@""
	.align	4


	//----- nvinfo : EIATTR_CUDA_API_VERSION
	.align		4
        /*0000*/ 	.byte	0x04, 0x37
        /*0002*/ 	.short	(.L_4565 - .L_4564)
.L_4564:
        /*0004*/ 	.word	0x00000082


	//----- nvinfo : EIATTR_KPARAM_INFO
	.align		4
.L_4565:
        /*0008*/ 	.byte	0x04, 0x17
        /*000a*/ 	.short	(.L_4567 - .L_4566)
.L_4566:
        /*000c*/ 	.word	0x00000000
        /*0010*/ 	.short	0x0005
        /*0012*/ 	.short	0x0028
        /*0014*/ 	.byte	0x00, 0xf0, 0x21, 0x00


	//----- nvinfo : EIATTR_KPARAM_INFO
	.align		4
.L_4567:
        /*0018*/ 	.byte	0x04, 0x17
        /*001a*/ 	.short	(.L_4569 - .L_4568)
.L_4568:
        /*001c*/ 	.word	0x00000000
        /*0020*/ 	.short	0x0004
        /*0022*/ 	.short	0x0020
        /*0024*/ 	.byte	0x00, 0xf0, 0x21, 0x00


	//----- nvinfo : EIATTR_KPARAM_INFO
	.align		4
.L_4569:
        /*0028*/ 	.byte	0x04, 0x17
        /*002a*/ 	.short	(.L_4571 - .L_4570)
.L_4570:
        /*002c*/ 	.word	0x00000000
        /*0030*/ 	.short	0x0003
        /*0032*/ 	.short	0x0018
        /*0034*/ 	.byte	0x00, 0xf5, 0x21, 0x00


	//----- nvinfo : EIATTR_KPARAM_INFO
	.align		4
.L_4571:
        /*0038*/ 	.byte	0x04, 0x17
        /*003a*/ 	.short	(.L_4573 - .L_4572)
.L_4572:
        /*003c*/ 	.word	0x00000000
        /*0040*/ 	.short	0x0002
        /*0042*/ 	.short	0x0010
        /*0044*/ 	.byte	0x00, 0xf5, 0x21, 0x00


	//----- nvinfo : EIATTR_KPARAM_INFO
	.align		4
.L_4573:
        /*0048*/ 	.byte	0x04, 0x17
        /*004a*/ 	.short	(.L_4575 - .L_4574)
.L_4574:
        /*004c*/ 	.word	0x00000000
        /*0050*/ 	.short	0x0001
        /*0052*/ 	.short	0x0008
        /*0054*/ 	.byte	0x00, 0xf5, 0x21, 0x00


	//----- nvinfo : EIATTR_KPARAM_INFO
	.align		4
.L_4575:
        /*0058*/ 	.byte	0x04, 0x17
        /*005a*/ 	.short	(.L_4577 - .L_4576)
.L_4576:
        /*005c*/ 	.word	0x00000000
        /*0060*/ 	.short	0x0000
        /*0062*/ 	.short	0x0000
        /*0064*/ 	.byte	0x00, 0xf5, 0x21, 0x00


	//----- nvinfo : EIATTR_SPARSE_MMA_MASK
	.align		4
.L_4577:
        /*0068*/ 	.byte	0x03, 0x50
        /*006a*/ 	.short	0x0000


	//----- nvinfo : EIATTR_MAXREG_COUNT
	.align		4
        /*006c*/ 	.byte	0x03, 0x1b
        /*006e*/ 	.short	0x00ff


	//----- nvinfo : EIATTR_NUM_BARRIERS
	.align		4
        /*0070*/ 	.byte	0x02, 0x4c
        /*0072*/ 	.byte	0x01
	.zero		1


	//----- nvinfo : EIATTR_MERCURY_ISA_VERSION
	.align		4
        /*0074*/ 	.byte	0x03, 0x5f
        /*0076*/ 	.short	0x0101


	//----- nvinfo : EIATTR_VRC_CTA_INIT_COUNT
	.align		4
        /*0078*/ 	.byte	0x02, 0x4a
	.zero		1
	.zero		1


	//----- nvinfo : EIATTR_EXIT_INSTR_OFFSETS
	.align		4
        /*007c*/ 	.byte	0x04, 0x1c
        /*007e*/ 	.short	(.L_4579 - .L_4578)


	//   ....[0]....
.L_4578:
        /*0080*/ 	.word	0x00006a40


	//   ....[1]....
        /*0084*/ 	.word	0x00006be0


	//   ....[2]....
        /*0088*/ 	.word	0x00006c60


	//----- nvinfo : EIATTR_CRS_STACK_SIZE
	.align		4
.L_4579:
        /*008c*/ 	.byte	0x04, 0x1e
        /*008e*/ 	.short	(.L_4581 - .L_4580)
.L_4580:
        /*0090*/ 	.word	0x00000000


	//----- nvinfo : EIATTR_CBANK_PARAM_SIZE
	.align		4
.L_4581:
        /*0094*/ 	.byte	0x03, 0x19
        /*0096*/ 	.short	0x0030


	//----- nvinfo : EIATTR_PARAM_CBANK
	.align		4
        /*0098*/ 	.byte	0x04, 0x0a
        /*009a*/ 	.short	(.L_4583 - .L_4582)
	.align		4
.L_4582:
        /*009c*/ 	.word	index@(.nv.constant0.uncontiguous_cumulate_sum_square_u64)
        /*00a0*/ 	.short	0x0380
        /*00a2*/ 	.short	0x0030


	//----- nvinfo : EIATTR_SW_WAR
	.align		4
.L_4583:
        /*00a4*/ 	.byte	0x04, 0x36
        /*00a6*/ 	.short	(.L_4585 - .L_4584)
.L_4584:
        /*00a8*/ 	.word	0x00000008
.L_4585:


//--------------------- .nv.info.uncontiguous_sum_square_u64 --------------------------
	.section	.nv.info.uncontiguous_sum_square_u64,"",@"SHT_CUDA_INFO"
	.sectionflags	@""
	.align	4


	//----- nvinfo : EIATTR_CUDA_API_VERSION
	.align		4
        /*0000*/ 	.byte	0x04, 0x37
        /*0002*/ 	.short	(.L_4587 - .L_4586)
.L_4586:
        /*0004*/ 	.word	0x00000082


	//----- nvinfo : EIATTR_KPARAM_INFO
	.align		4
.L_4587:
        /*0008*/ 	.byte	0x04, 0x17
        /*000a*/ 	.short	(.L_4589 - .L_4588)
.L_4588:
        /*000c*/ 	.word	0x00000000
        /*0010*/ 	.short	0x0005
        /*0012*/ 	.short	0x0028
        /*0014*/ 	.byte	0x00, 0xf0, 0x21, 0x00


	//----- nvinfo : EIATTR_KPARAM_INFO
	.align		4
.L_4589:
        /*0018*/ 	.byte	0x04, 0x17
        /*001a*/ 	.short	(.L_4591 - .L_4590)
.L_4590:
        /*001c*/ 	.word	0x00000000
        /*0020*/ 	.short	0x0004
        /*0022*/ 	.short	0x0020
        /*0024*/ 	.byte	0x00, 0xf0, 0x21, 0x00


	//----- nvinfo : EIATTR_KPARAM_INFO
	.align		4
.L_4591:
        /*0028*/ 	.byte	0x04, 0x17
        /*002a*/ 	.short	(.L_4593 - .L_4592)
.L_4592:
        /*002c*/ 	.word	0x00000000
        /*0030*/ 	.short	0x0003
        /*0032*/ 	.short	0x0018
        /*0034*/ 	.byte	0x00, 0xf5, 0x21, 0x00


	//----- nvinfo : EIATTR_KPARAM_INFO
	.align		4
.L_4593:
        /*0038*/ 	.byte	0x04, 0x17
        /*003a*/ 	.short	(.L_4595 - .L_4594)
.L_4594:
        /*003c*/ 	.word	0x00000000
        /*0040*/ 	.short	0x0002
        /*0042*/ 	.short	0x0010
        /*0044*/ 	.byte	0x00, 0xf5, 0x21, 0x00


	//----- nvinfo : EIATTR_KPARAM_INFO
	.align		4
.L_4595:
        /*0048*/ 	.byte	0x04, 0x17
        /*004a*/ 	.short	(.L_4597 - .L_4596)
.L_4596:
        /*004c*/ 	.word	0x00000000
        /*0050*/ 	.short	0x0001
        /*0052*/ 	.short	0x0008
        /*0054*/ 	.byte	0x00, 0xf5, 0x21, 0x00


	//----- nvinfo : EIATTR_KPARAM_INFO
	.align		4
.L_4597:
        /*0058*/ 	.byte	0x04, 0x17
        /*005a*/ 	.short	(.L_4599 - .L_4598)
.L_4598:
        /*005c*/ 	.word	0x00000000
        /*0060*/ 	.short	0x0000
        /*0062*/ 	.short	0x0000
        /*0064*/ 	.byte	0x00, 0xf5, 0x21, 0x00


	//----- nvinfo : EIATTR_SPARSE_MMA_MASK
	.align		4
.L_4599:
        /*0068*/ 	.byte	0x03, 0x50
        /*006a*/ 	.short	0x0000


	//----- nvinfo : EIATTR_MAXREG_COUNT
	.align		4
        /*006c*/ 	.byte	0x03, 0x1b
        /*006e*/ 	.short	0x00ff


	//----- nvinfo : EIATTR_NUM_BARRIERS
	.align		4
        /*0070*/ 	.byte	0x02, 0x4c
        /*0072*/ 	.byte	0x01
	.zero		1


	//----- nvinfo : EIATTR_MERCURY_ISA_VERSION
	.align		4
        /*0074*/ 	.byte	0x03, 0x5f
        /*0076*/ 	.short	0x0101


	//----- nvinfo : EIATTR_VRC_CTA_INIT_COUNT
	.align		4
        /*0078*/ 	.byte	0x02, 0x4a
	.zero		1
	.zero		1


	//----- nvinfo : EIATTR_EXIT_INSTR_OFFSETS
	.align		4
        /*007c*/ 	.byte	0x04, 0x1c
        /*007e*/ 	.short	(.L_4601 - .L_4600)


	//   ....[0]....
.L_4600:
        /*0080*/ 	.word	0x00006ae0


	//   ....[1]....
        /*0084*/ 	.word	0x00006c80


	//   ....[2]....
        /*0088*/ 	.word	0x00006d00


	//----- nvinfo : EIATTR_CRS_STACK_SIZE
	.align		4
.L_4601:
        /*008c*/ 	.byte	0x04, 0x1e
        /*008e*/ 	.short	(.L_4603 - .L_4602)
.L_4602:
        /*0090*/ 	.word	0x00000000


	//----- nvinfo : EIATTR_CBANK_PARAM_SIZE
	.align		4
.L_4603:
        /*0094*/ 	.byte	0x03, 0x19
        /*0096*/ 	.short	0x0030


	//----- nvinfo : EIATTR_PARAM_CBANK
	.align		4
        /*0098*/ 	.byte	0x04, 0x0a
        /*009a*/ 	.short	(.L_4605 - .L_4604)
	.align		4
.L_4604:
        /*009c*/ 	.word	index@(.nv.constant0.uncontiguous_sum_square_u64)
        /*00a0*/ 	.short	0x0380
        /*00a2*/ 	.short	0x0030


	//----- nvinfo : EIATTR_SW_WAR
	.align		4
.L_4605:
        /*00a4*/ 	.byte	0x04, 0x36
        /*00a6*/ 	.short	(.L_4607 - .L_4606)
.L_4606:
        /*00a8*/ 	.word	0x00000008
.L_4607:


//--------------------- .nv.info.contiguous_cumulate_sum_square_u64 --------------------------
	.section	.nv.info.contiguous_cumulate_sum_square_u64,"",@"SHT_CUDA_INFO"
	.sectionflags	@""
	.align	4


	//----- nvinfo : EIATTR_CUDA_API_VERSION
	.align		4
        /*0000*/ 	.byte	0x04, 0x37
        /*0002*/ 	.short	(.L_4609 - .L_4608)
.L_4608:
        /*0004*/ 	.word	0x00000082


	//----- nvinfo : EIATTR_KPARAM_INFO
	.align		4
.L_4609:
        /*0008*/ 	.byte	0x04, 0x17
        /*000a*/ 	.short	(.L_4611 - .L_4610)
.L_4610:
        /*000c*/ 	.word	0x00000000
        /*0010*/ 	.short	0x0002
        /*0012*/ 	.short	0x0010
        /*0014*/ 	.byte	0x00, 0xf0, 0x21, 0x00


	//----- nvinfo : EIATTR_KPARAM_INFO
	.align		4
.L_4611:
        /*0018*/ 	.byte	0x04, 0x17
        /*001a*/ 	.short	(.L_4613 - .L_4612)
.L_4612:
        /*001c*/ 	.word	0x00000000
        /*0020*/ 	.short	0x0001
        /*0022*/ 	.short	0x0008
        /*0024*/ 	.byte	0x00, 0xf5, 0x21, 0x00


	//----- nvinfo : EIATTR_KPARAM_INFO
	.align		4
.L_4613:
        /*0028*/ 	.byte	0x04, 0x17
        /*002a*/ 	.short	(.L_4615 - .L_4614)
.L_4614:
        /*002c*/ 	.word	0x00000000
        /*0030*/ 	.short	0x0000
        /*0032*/ 	.short	0x0000
        /*0034*/ 	.byte	0x00, 0xf5, 0x21, 0x00


	//----- nvinfo : EIATTR_SPARSE_MMA_MASK
	.align		4
.L_4615:
        /*0038*/ 	.byte	0x03, 0x50
        /*003a*/ 	.short	0x0000


	//----- nvinfo : EIATTR_MAXREG_COUNT
	.align		4
        /*003c*/ 	.byte	0x03, 0x1b
        /*003e*/ 	.short	0x00ff


	//----- nvinfo : EIATTR_NUM_BARRIERS
	.align		4
        /*0040*/ 	.byte	0x02, 0x4c
        /*0042*/ 	.byte	0x01
	.zero		1


	//----- nvinfo : EIATTR_MERCURY_ISA_VERSION
	.align		4
        /*0044*/ 	.byte	0x03, 0x5f
        /*0046*/ 	.short	0x0101


	//----- nvinfo : EIATTR_VRC_CTA_INIT_COUNT
	.align		4
        /*0048*/ 	.byte	0x02, 0x4a
	.zero		1
	.zero		1


	//----- nvinfo : EIATTR_EXIT_INSTR_OFFSETS
	.align		4
        /*004c*/ 	.byte	0x04, 0x1c
        /*004e*/ 	.short	(.L_4617 - .L_4616)


	//   ....[0]....
.L_4616:
        /*0050*/ 	.word	0x00000370


	//   ....[1]....
        /*0054*/ 	.word	0x00000510


	//   ....[2]....
        /*0058*/ 	.word	0x00000590


	//----- nvinfo : EIATTR_CRS_STACK_SIZE
	.align		4
.L_4617:
        /*005c*/ 	.byte	0x04, 0x1e
        /*005e*/ 	.short	(.L_4619 - .L_4618)
.L_4618:
        /*0060*/ 	.word	0x00000000


	//----- nvinfo : EIATTR_CBANK_PARAM_SIZE
	.align		4
.L_4619:
        /*0064*/ 	.byte	0x03, 0x19
        /*0066*/ 	.short	0x0018


	//----- nvinfo : EIATTR_PARAM_CBANK
	.align		4
        /*0068*/ 	.byte	0x04, 0x0a
        /*006a*/ 	.short	(.L_4621 - .L_4620)
	.align		4
.L_4620:
        /*006c*/ 	.word	index@(.nv.constant0.contiguous_cumulate_sum_square_u64)
        /*0070*/ 	.short	0x0380
        /*0072*/ 	.short	0x0018


	//----- nvinfo : EIATTR_SW_WAR
	.align		4
.L_4621:
        /*0074*/ 	.byte	0x04, 0x36
        /*0076*/ 	.short	(.L_4623 - .L_4622)
.L_4622:
        /*0078*/ 	.word	0x00000008
.L_4623:


//--------------------- .nv.info.contiguous_sum_square_u64 --------------------------
	.section	.nv.info.contiguous_sum_square_u64,"",@"SHT_CUDA_INFO"
	.sectionflags	@""
	.align	4


	//----- nvinfo : EIATTR_CUDA_API_VERSION
	.align		4
        /*0000*/ 	.byte	0x04, 0x37
        /*0002*/ 	.short	(.L_4625 - .L_4624)
.L_4624:
        /*0004*/ 	.word	0x00000082


	//----- nvinfo : EIATTR_KPARAM_INFO
	.align		4
.L_4625:
        /*0008*/ 	.byte	0x04, 0x17
        /*000a*/ 	.short	(.L_4627 - .L_4626)
.L_4626:
        /*000c*/ 	.word	0x00000000
        /*0010*/ 	.short	0x0002
        /*0012*/ 	.short	0x0010
        /*0014*/ 	.byte	0x00, 0xf0, 0x21, 0x00


	//----- nvinfo : EIATTR_KPARAM_INFO
	.align		4
.L_4627:
        /*0018*/ 	.byte	0x04, 0x17
        /*001a*/ 	.short	(.L_4629 - .L_4628)
.L_4628:
        /*001c*/ 	.word	0x00000000
        /*0020*/ 	.short	0x0001
        /*0022*/ 	.short	0x0008
        /*0024*/ 	.byte	0x00, 0xf5, 0x21, 0x00


	//----- nvinfo : EIATTR_KPARAM_INFO
	.align		4
.L_4629:
        /*0028*/ 	.byte	0x04, 0x17
        /*002a*/ 	.short	(.L_4631 - .L_4630)
.L_4630:
        /*002c*/ 	.word	0x00000000
        /*0030*/ 	.short	0x0000
        /*0032*/ 	.short	0x0000
        /*0034*/ 	.byte	0x00, 0xf5, 0x21, 0x00


	//----- nvinfo : EIATTR_SPARSE_MMA_MASK
	.align		4
.L_4631:
        /*0038*/ 	.byte	0x03, 0x50
        /*003a*/ 	.short	0x0000


	//----- nvinfo : EIATTR_MAXREG_COUNT
	.align		4
        /*003c*/ 	.byte	0x03, 0x1b
        /*003e*/ 	.short	0x00ff


	//----- nvinfo : EIATTR_NUM_BARRIERS
	.align		4
        /*0040*/ 	.byte	0x02, 0x4c
        /*0042*/ 	.byte	0x01
	.zero		1


	//----- nvinfo : EIATTR_MERCURY_ISA_VERSION
	.align		4
        /*0044*/ 	.byte	0x03, 0x5f
        /*0046*/ 	.short	0x0101


	//----- nvinfo : EIATTR_VRC_CTA_INIT_COUNT
	.align		4
        /*0048*/ 	.byte	0x02, 0x4a
	.zero		1
	.zero		1


	//----- nvinfo : EIATTR_EXIT_INSTR_OFFSETS
	.align		4
        /*004c*/ 	.byte	0x04, 0x1c
        /*004e*/ 	.short	(.L_4633 - .L_4632)


	//   ....[0]....
.L_4632:
        /*0050*/ 	.word	0x00000420


	//   ....[1]....
        /*0054*/ 	.word	0x000005c0


	//   ....[2]....
        /*0058*/ 	.word	0x00000640


	//----- nvinfo : EIATTR_CRS_STACK_SIZE
	.align		4
.L_4633:
        /*005c*/ 	.byte	0x04, 0x1e
        /*005e*/ 	.short	(.L_4635 - .L_4634)
.L_4634:
        /*0060*/ 	.word	0x00000000


	//----- nvinfo : EIATTR_CBANK_PARAM_SIZE
	.align		4
.L_4635:
        /*0064*/ 	.byte	0x03, 0x19
        /*0066*/ 	.short	0x0018


	//----- nvinfo : EIATTR_PARAM_CBANK
	.align		4
        /*0068*/ 	.byte	0x04, 0x0a
        /*006a*/ 	.short	(.L_4637 - .L_4636)
	.align		4
.L_4636:
        /*006c*/ 	.word	index@(.nv.constant0.contiguous_sum_square_u64)
        /*0070*/ 	.short	0x0380
        /*0072*/ 	.short	0x0018


	//----- nvinfo : EIATTR_SW_WAR
	.align		4
.L_4637:
        /*0074*/ 	.byte	0x04, 0x36
        /*0076*/ 	.short	(.L_4639 - .L_4638)
.L_4638:
        /*0078*/ 	.word	0x00000008
.L_4639:


//--------------------- .nv.info.contiguous_sum_square33_u32 --------------------------
	.section	.nv.info.contiguous_sum_square33_u32,"",@"SHT_CUDA_INFO"
	.sectionflags	@""
	.align	4


	//----- nvinfo : EIATTR_CUDA_API_VERSION
	.align		4
        /*0000*/ 	.byte	0x04, 0x37
        /*0002*/ 	.short	(.L_4641 - .L_4640)
.L_4640:
        /*0004*/ 	.word	0x00000082


	//----- nvinfo : EIATTR_KPARAM_INFO
	.align		4
.L_4641:
        /*0008*/ 	.byte	0x04, 0x17
        /*000a*/ 	.short	(.L_4643 - .L_4642)
.L_4642:
        /*000c*/ 	.word	0x00000000
        /*0010*/ 	.short	0x0004
        /*0012*/ 	.short	0x0020
        /*0014*/ 	.byte	0x00, 0xf0, 0x21, 0x00


	//----- nvinfo : EIATTR_KPARAM_INFO
	.align		4
.L_4643:
        /*0018*/ 	.byte	0x04, 0x17
        /*001a*/ 	.short	(.L_4645 - .L_4644)
.L_4644:
        /*001c*/ 	.word	0x00000000
        /*0020*/ 	.short	0x0003
        /*0022*/ 	.short	0x0018
        /*0024*/ 	.byte	0x00, 0xf0, 0x21, 0x00


	//----- nvinfo : EIATTR_KPARAM_INFO
	.align		4
.L_4645:
        /*0028*/ 	.byte	0x04, 0x17
        /*002a*/ 	.short	(.L_4647 - .L_4646)
.L_4646:
        /*002c*/ 	.word	0x00000000
        /*0030*/ 	.short	0x0002
        /*0032*/ 	.short	0x0010
        /*0034*/ 	.byte	0x00, 0xf0, 0x21, 0x00


	//----- nvinfo : EIATTR_KPARAM_INFO
	.align		4
.L_4647:
        /*0038*/ 	.byte	0x04, 0x17
        /*003a*/ 	.short	(.L_4649 - .L_4648)
.L_4648:
        /*003c*/ 	.word	0x00000000
        /*0040*/ 	.short	0x0001
        /*0042*/ 	.short	0x0008
        /*0044*/ 	.byte	0x00, 0xf5, 0x21, 0x00


	//----- nvinfo : EIATTR_KPARAM_INFO
	.align		4
.L_4649:
        /*0048*/ 	.byte	0x04, 0x17
        /*004a*/ 	.short	(.L_4651 - .L_4650)
.L_4650:
        /*004c*/ 	.word	0x00000000
        /*0050*/ 	.short	0x0000
        /*0052*/ 	.short	0x0000
        /*0054*/ 	.byte	0x00, 0xf5, 0x21, 0x00


	//----- nvinfo : EIATTR_SPARSE_MMA_MASK
	.align		4
.L_4651:
        /*0058*/ 	.byte	0x03, 0x50
        /*005a*/ 	.short	0x0000


	//----- nvinfo : EIATTR_MAXREG_COUNT
	.align		4
        /*005c*/ 	.byte	0x03, 0x1b
        /*005e*/ 	.short	0x00ff


	//----- nvinfo : EIATTR_NUM_BARRIERS
	.align		4
        /*0060*/ 	.byte	0x02, 0x4c
        /*0062*/ 	.byte	0x01
	.zero		1


	//----- nvinfo : EIATTR_MERCURY_ISA_VERSION
	.align		4
        /*0064*/ 	.byte	0x03, 0x5f
        /*0066*/ 	.short	0x0101


	//----- nvinfo : EIATTR_VRC_CTA_INIT_COUNT
	.align		4
        /*0068*/ 	.byte	0x02, 0x4a
	.zero		1
	.zero		1


	//----- nvinfo : EIATTR_EXIT_INSTR_OFFSETS
	.align		4
        /*006c*/ 	.byte	0x04, 0x1c
        /*006e*/ 	.short	(.L_4653 - .L_4652)


	//   ....[0]....
.L_4652:
        /*0070*/ 	.word	0x00000150


	//   ....[1]....
        /*0074*/ 	.word	0x000001f0


	//   ....[2]....
        /*0078*/ 	.word	0x00000820


	//----- nvinfo : EIATTR_CBANK_PARAM_SIZE
	.align		4
.L_4653:
        /*007c*/ 	.byte	0x03, 0x19
        /*007e*/ 	.short	0x0028


	//----- nvinfo : EIATTR_PARAM_CBANK
	.align		4
        /*0080*/ 	.byte	0x04, 0x0a
        /*0082*/ 	.short	(.L_4655 - .L_4654)
	.align		4
.L_4654:
        /*0084*/ 	.word	index@(.nv.constant0.contiguous_sum_square33_u32)
        /*0088*/ 	.short	0x0380
        /*008a*/ 	.short	0x0028


	//----- nvinfo : EIATTR_SW_WAR
	.align		4
.L_4655:
        /*008c*/ 	.byte	0x04, 0x36
        /*008e*/ 	.short	(.L_4657 - .L_4656)
.L_4656:
        /*0090*/ 	.word	0x00000008
.L_4657:


//--------------------- .nv.info.contiguous_sum_square3_u32 --------------------------
	.section	.nv.info.contiguous_sum_square3_u32,"",@"SHT_CUDA_INFO"
	.sectionflags	@""
	.align	4


	//----- nvinfo : EIATTR_CUDA_API_VERSION
	.align		4
        /*0000*/ 	.byte	0x04, 0x37
        /*0002*/ 	.short	(.L_4659 - .L_4658)
.L_4658:
        /*0004*/ 	.word	0x00000082


	//----- nvinfo : EIATTR_KPARAM_INFO
	.align		4
.L_4659:
        /*0008*/ 	.byte	0x04, 0x17
        /*000a*/ 	.short	(.L_4661 - .L_4660)
.L_4660:
        /*000c*/ 	.word	0x00000000
        /*0010*/ 	.short	0x0006
        /*0012*/ 	.short	0x0030
        /*0014*/ 	.byte	0x00, 0xf0, 0x21, 0x00


	//----- nvinfo : EIATTR_KPARAM_INFO
	.align		4
.L_4661:
        /*0018*/ 	.byte	0x04, 0x17
        /*001a*/ 	.short	(.L_4663 - .L_4662)
.L_4662:
        /*001c*/ 	.word	0x00000000
        /*0020*/ 	.short	0x0005
        /*0022*/ 	.short	0x0028
        /*0024*/ 	.byte	0x00, 0xf0, 0x21, 0x00


	//----- nvinfo : EIATTR_KPARAM_INFO
	.align		4
.L_4663:
        /*0028*/ 	.byte	0x04, 0x17
        /*002a*/ 	.short	(.L_4665 - .L_4664)
.L_4664:
        /*002c*/ 	.word	0x00000000
        /*0030*/ 	.short	0x0004
        /*0032*/ 	.short	0x0020
        /*0034*/ 	.byte	0x00, 0xf0, 0x21, 0x00


	//----- nvinfo : EIATTR_KPARAM_INFO
	.align		4
.L_4665:
        /*0038*/ 	.byte	0x04, 0x17
        /*003a*/ 	.short	(.L_4667 - .L_4666)
.L_4666:
        /*003c*/ 	.word	0x00000000
        /*0040*/ 	.short	0x0003
        /*0042*/ 	.short	0x0018
        /*0044*/ 	.byte	0x00, 0xf5, 0x21, 0x00


	//----- nvinfo : EIATTR_KPARAM_INFO
	.align		4
.L_4667:
        /*0048*/ 	.byte	0x04, 0x17
        /*004a*/ 	.short	(.L_4669 - .L_4668)
.L_4668:
        /*004c*/ 	.word	0x00000000
        /*0050*/ 	.short	0x0002
        /*0052*/ 	.short	0x0010
        /*0054*/ 	.byte	0x00, 0xf5, 0x21, 0x00


	//----- nvinfo : EIATTR_KPARAM_INFO
	.align		4
.L_4669:
        /*0058*/ 	.byte	0x04, 0x17
        /*005a*/ 	.short	(.L_4671 - .L_4670)
.L_4670:
        /*005c*/ 	.word	0x00000000
        /*0060*/ 	.short	0x0001
        /*0062*/ 	.short	0x0008
        /*0064*/ 	.byte	0x00, 0xf5, 0x21, 0x00


	//----- nvinfo : EIATTR_KPARAM_INFO
	.align		4
.L_4671:
        /*0068*/ 	.byte	0x04, 0x17
        /*006a*/ 	.short	(.L_4673 - .L_4672)
.L_4672:
        /*006c*/ 	.word	0x00000000
        /*0070*/ 	.short	0x0000
        /*0072*/ 	.short	0x0000
        /*0074*/ 	.byte	0x00, 0xf5, 0x21, 0x00


	//----- nvinfo : EIATTR_SPARSE_MMA_MASK
	.align		4
.L_4673:
        /*0078*/ 	.byte	0x03, 0x50
        /*007a*/ 	.short	0x0000


	//----- nvinfo : EIATTR_MAXREG_COUNT
	.align		4
        /*007c*/ 	.byte	0x03, 0x1b
        /*007e*/ 	.short	0x00ff


	//----- nvinfo : EIATTR_NUM_BARRIERS
	.align		4
        /*0080*/ 	.byte	0x02, 0x4c
        /*0082*/ 	.byte	0x01
	.zero		1


	//----- nvinfo : EIATTR_MERCURY_ISA_VERSION
	.align		4
        /*0084*/ 	.byte	0x03, 0x5f
        /*0086*/ 	.short	0x0101


	//----- nvinfo : EIATTR_VRC_CTA_INIT_COUNT
	.align		4
        /*0088*/ 	.byte	0x02, 0x4a
	.zero		1
	.zero		1


	//----- nvinfo : EIATTR_EXIT_INSTR_OFFSETS
	.align		4
        /*008c*/ 	.byte	0x04, 0x1c
        /*008e*/ 	.short	(.L_4675 - .L_4674)


	//   ....[0]....
.L_4674:
        /*0090*/ 	.word	0x00000150


	//   ....[1]....
        /*0094*/ 	.word	0x00003140


	//   ....[2]....
        /*0098*/ 	.word	0x000037e0


	//----- nvinfo : EIATTR_CRS_STACK_SIZE
	.align		4
.L_4675:
        /*009c*/ 	.byte	0x04, 0x1e
        /*009e*/ 	.short	(.L_4677 - .L_4676)
.L_4676:
        /*00a0*/ 	.word	0x00000000


	//----- nvinfo : EIATTR_CBANK_PARAM_SIZE
	.align		4
.L_4677:
        /*00a4*/ 	.byte	0x03, 0x19
        /*00a6*/ 	.short	0x0038


	//----- nvinfo : EIATTR_PARAM_CBANK
	.align		4
        /*00a8*/ 	.byte	0x04, 0x0a
        /*00aa*/ 	.short	(.L_4679 - .L_4678)
	.align		4
.L_4678:
        /*00ac*/ 	.word	index@(.nv.constant0.contiguous_sum_square3_u32)
        /*00b0*/ 	.short	0x0380
        /*00b2*/ 	.short	0x0038


	//----- nvinfo : EIATTR_SW_WAR
	.align		4
.L_4679:
        /*00b4*/ 	.byte	0x04, 0x36
        /*00b6*/ 	.short	(.L_4681 - .L_4680)
.L_4680:
        /*00b8*/ 	.word	0x00000008
.L_4681:


//--------------------- .nv.info.contiguous_sum_square22_u32 --------------------------
	.section	.nv.info.contiguous_sum_square22_u32,"",@"SHT_CUDA_INFO"
	.sectionflags	@""
	.align	4


	//----- nvinfo : EIATTR_CUDA_API_VERSION
	.align		4
        /*0000*/ 	.byte	0x04, 0x37
        /*0002*/ 	.short	(.L_4683 - .L_4682)
.L_4682:
        /*0004*/ 	.word	0x00000082


	//----- nvinfo : EIATTR_KPARAM_INFO
	.align		4
.L_4683:
        /*0008*/ 	.byte	0x04, 0x17
        /*000a*/ 	.short	(.L_4685 - .L_4684)
.L_4684:
        /*000c*/ 	.word	0x00000000
        /*0010*/ 	.short	0x0003
        /*0012*/ 	.short	0x0018
        /*0014*/ 	.byte	0x00, 0xf0, 0x21, 0x00


	//----- nvinfo : EIATTR_KPARAM_INFO
	.align		4
.L_4685:
        /*0018*/ 	.byte	0x04, 0x17
        /*001a*/ 	.short	(.L_4687 - .L_4686)
.L_4686:
        /*001c*/ 	.word	0x00000000
        /*0020*/ 	.short	0x0002
        /*0022*/ 	.short	0x0010
        /*0024*/ 	.byte	0x00, 0xf0, 0x21, 0x00


	//----- nvinfo : EIATTR_KPARAM_INFO
	.align		4
.L_4687:
        /*0028*/ 	.byte	0x04, 0x17
        /*002a*/ 	.short	(.L_4689 - .L_4688)
.L_4688:
        /*002c*/ 	.word	0x00000000
        /*0030*/ 	.short	0x0001
        /*0032*/ 	.short	0x0008
        /*0034*/ 	.byte	0x00, 0xf5, 0x21, 0x00


	//----- nvinfo : EIATTR_KPARAM_INFO
	.align		4
.L_4689:
        /*0038*/ 	.byte	0x04, 0x17
        /*003a*/ 	.short	(.L_4691 - .L_4690)
.L_4690:
        /*003c*/ 	.word	0x00000000
        /*0040*/ 	.short	0x0000
        /*0042*/ 	.short	0x0000
        /*0044*/ 	.byte	0x00, 0xf5, 0x21, 0x00


	//----- nvinfo : EIATTR_SPARSE_MMA_MASK
	.align		4
.L_4691:
        /*0048*/ 	.byte	0x03, 0x50
        /*004a*/ 	.short	0x0000


	//----- nvinfo : EIATTR_MAXREG_COUNT
	.align		4
        /*004c*/ 	.byte	0x03, 0x1b
        /*004e*/ 	.short	0x00ff


	//----- nvinfo : EIATTR_NUM_BARRIERS
	.align		4
        /*0050*/ 	.byte	0x02, 0x4c
        /*0052*/ 	.byte	0x01
	.zero		1


	//----- nvinfo : EIATTR_MERCURY_ISA_VERSION
	.align		4
        /*0054*/ 	.byte	0x03, 0x5f
        /*0056*/ 	.short	0x0101


	//----- nvinfo : EIATTR_VRC_CTA_INIT_COUNT
	.align		4
        /*0058*/ 	.byte	0x02, 0x4a
	.zero		1
	.zero		1


	//----- nvinfo : EIATTR_EXIT_INSTR_OFFSETS
	.align		4
        /*005c*/ 	.byte	0x04, 0x1c
        /*005e*/ 	.short	(.L_4693 - .L_4692)


	//   ....[0]....
.L_4692:
        /*0060*/ 	.word	0x00000420


	//   ....[1]....
        /*0064*/ 	.word	0x000005c0


	//   ....[2]....
        /*0068*/ 	.word	0x000006d0


	//----- nvinfo : EIATTR_CRS_STACK_SIZE
	.align		4
.L_4693:
        /*006c*/ 	.byte	0x04, 0x1e
        /*006e*/ 	.short	(.L_4695 - .L_4694)
.L_4694:
        /*0070*/ 	.word	0x00000000


	//----- nvinfo : EIATTR_CBANK_PARAM_SIZE
	.align		4
.L_4695:
        /*0074*/ 	.byte	0x03, 0x19
        /*0076*/ 	.short	0x0020


	//----- nvinfo : EIATTR_PARAM_CBANK
	.align		4
        /*0078*/ 	.byte	0x04, 0x0a
        /*007a*/ 	.short	(.L_4697 - .L_4696)
	.align		4
.L_4696:
        /*007c*/ 	.word	index@(.nv.constant0.contiguous_sum_square22_u32)
        /*0080*/ 	.short	0x0380
        /*0082*/ 	.short	0x0020


	//----- nvinfo : EIATTR_SW_WAR
	.align		4
.L_4697:
        /*0084*/ 	.byte	0x04, 0x36
        /*0086*/ 	.short	(.L_4699 - .L_4698)
.L_4698:
        /*0088*/ 	.word	0x00000008
.L_4699:


//--------------------- .nv.info.contiguous_sum_square2_u32 --------------------------
	.section	.nv.info.contiguous_sum_square2_u32,"",@"SHT_CUDA_INFO"
	.sectionflags	@""
	.align	4


	//----- nvinfo : EIATTR_CUDA_API_VERSION
	.align		4
        /*0000*/ 	.byte	0x04, 0x37
        /*0002*/ 	.short	(.L_4701 - .L_4700)
.L_4700:
        /*0004*/ 	.word	0x00000082


	//----- nvinfo : EIATTR_KPARAM_INFO
	.align		4
.L_4701:
        /*0008*/ 	.byte	0x04, 0x17
        /*000a*/ 	.short	(.L_4703 - .L_4702)
.L_4702:
        /*000c*/ 	.word	0x00000000
        /*0010*/ 	.short	0x0006
        /*0012*/ 	.short	0x0030
        /*0014*/ 	.byte	0x00, 0xf0, 0x21, 0x00


	//----- nvinfo : EIATTR_KPARAM_INFO
	.align		4
.L_4703:
        /*0018*/ 	.byte	0x04, 0x17
        /*001a*/ 	.short	(.L_4705 - .L_4704)
.L_4704:
        /*001c*/ 	.word	0x00000000
        /*0020*/ 	.short	0x0005
        /*0022*/ 	.short	0x0028
        /*0024*/ 	.byte	0x00, 0xf0, 0x21, 0x00


	//----- nvinfo : EIATTR_KPARAM_INFO
	.align		4
.L_4705:
        /*0028*/ 	.byte	0x04, 0x17
        /*002a*/ 	.short	(.L_4707 - .L_4706)
.L_4706:
        /*002c*/ 	.word	0x00000000
        /*0030*/ 	.short	0x0004
        /*0032*/ 	.short	0x0020
        /*0034*/ 	.byte	0x00, 0xf0, 0x21, 0x00


	//----- nvinfo : EIATTR_KPARAM_INFO
	.align		4
.L_4707:
        /*0038*/ 	.byte	0x04, 0x17
        /*003a*/ 	.short	(.L_4709 - .L_4708)
.L_4708:
        /*003c*/ 	.word	0x00000000
        /*0040*/ 	.short	0x0003
        /*0042*/ 	.short	0x0018
        /*0044*/ 	.byte	0x00, 0xf5, 0x21, 0x00


	//----- nvinfo : EIATTR_KPARAM_INFO
	.align		4
.L_4709:
        /*0048*/ 	.byte	0x04, 0x17
        /*004a*/ 	.short	(.L_4711 - .L_4710)
.L_4710:
        /*004c*/ 	.word	0x00000000
        /*0050*/ 	.short	0x0002
        /*0052*/ 	.short	0x0010
        /*0054*/ 	.byte	0x00, 0xf5, 0x21, 0x00


	//----- nvinfo : EIATTR_KPARAM_INFO
	.align		4
.L_4711:
        /*0058*/ 	.byte	0x04, 0x17
        /*005a*/ 	.short	(.L_4713 - .L_4712)
.L_4712:
        /*005c*/ 	.word	0x00000000
        /*0060*/ 	.short	0x0001
        /*0062*/ 	.short	0x0008
        /*0064*/ 	.byte	0x00, 0xf5, 0x21, 0x00


	//----- nvinfo : EIATTR_KPARAM_INFO
	.align		4
.L_4713:
        /*0068*/ 	.byte	0x04, 0x17
        /*006a*/ 	.short	(.L_4715 - .L_4714)
.L_4714:
        /*006c*/ 	.word	0x00000000
        /*0070*/ 	.short	0x0000
        /*0072*/ 	.short	0x0000
        /*0074*/ 	.byte	0x00, 0xf5, 0x21, 0x00


	//----- nvinfo : EIATTR_SPARSE_MMA_MASK
	.align		4
.L_4715:
        /*0078*/ 	.byte	0x03, 0x50
        /*007a*/ 	.short	0x0000


	//----- nvinfo : EIATTR_MAXREG_COUNT
	.align		4
        /*007c*/ 	.byte	0x03, 0x1b
        /*007e*/ 	.short	0x00ff


	//----- nvinfo : EIATTR_NUM_BARRIERS
	.align		4
        /*0080*/ 	.byte	0x02, 0x4c
        /*0082*/ 	.byte	0x01
	.zero		1


	//----- nvinfo : EIATTR_MERCURY_ISA_VERSION
	.align		4
        /*0084*/ 	.byte	0x03, 0x5f
        /*0086*/ 	.short	0x0101


	//----- nvinfo : EIATTR_VRC_CTA_INIT_COUNT
	.align		4
        /*0088*/ 	.byte	0x02, 0x4a
	.zero		1
	.zero		1


	//----- nvinfo : EIATTR_EXIT_INSTR_OFFSETS
	.align		4
        /*008c*/ 	.byte	0x04, 0x1c
        /*008e*/ 	.short	(.L_4717 - .L_4716)


	//   ....[0]....
.L_4716:
        /*0090*/ 	.word	0x00006820


	//   ....[1]....
        /*0094*/ 	.word	0x000069c0


	//   ....[2]....
        /*0098*/ 	.word	0x00006ad0


	//----- nvinfo : EIATTR_CRS_STACK_SIZE
	.align		4
.L_4717:
        /*009c*/ 	.byte	0x04, 0x1e
        /*009e*/ 	.short	(.L_4719 - .L_4718)
.L_4718:
        /*00a0*/ 	.word	0x00000000


	//----- nvinfo : EIATTR_CBANK_PARAM_SIZE
	.align		4
.L_4719:
        /*00a4*/ 	.byte	0x03, 0x19
        /*00a6*/ 	.short	0x0038


	//----- nvinfo : EIATTR_PARAM_CBANK
	.align		4
        /*00a8*/ 	.byte	0x04, 0x0a
        /*00aa*/ 	.short	(.L_4721 - .L_4720)
	.align		4
.L_4720:
        /*00ac*/ 	.word	index@(.nv.constant0.contiguous_sum_square2_u32)
        /*00b0*/ 	.short	0x0380
        /*00b2*/ 	.short	0x0038


	//----- nvinfo : EIATTR_SW_WAR
	.align		4
.L_4721:
        /*00b4*/ 	.byte	0x04, 0x36
        /*00b6*/ 	.short	(.L_4723 - .L_4722)
.L_4722:
        /*00b8*/ 	.word	0x00000008
.L_4723:


//--------------------- .nv.info.uncontiguous_cumulate_sum_square_u32 --------------------------
	.section	.nv.info.uncontiguous_cumulate_sum_square_u32,"",@"SHT_CUDA_INFO"
	.sectionflags	@""
	.align	4


	//----- nvinfo : EIATTR_CUDA_API_VERSION
	.align		4
        /*0000*/ 	.byte	0x04, 0x37
        /*0002*/ 	.short	(.L_4725 - .L_4724)
.L_4724:
        /*0004*/ 	.word	0x00000082


	//----- nvinfo : EIATTR_KPARAM_INFO
	.align		4
.L_4725:
        /*0008*/ 	.byte	0x04, 0x17
        /*000a*/ 	.short	(.L_4727 - .L_4726)
.L_4726:
        /*000c*/ 	.word	0x00000000
        /*0010*/ 	.short	0x0005
        /*0012*/ 	.short	0x0028
        /*0014*/ 	.byte	0x00, 0xf0, 0x21, 0x00


	//----- nvinfo : EIATTR_KPARAM_INFO
	.align		4
.L_4727:
        /*0018*/ 	.byte	0x04, 0x17
        /*001a*/ 	.short	(.L_4729 - .L_4728)
.L_4728:
        /*001c*/ 	.word	0x00000000
        /*0020*/ 	.short	0x0004
        /*0022*/ 	.short	0x0020
        /*0024*/ 	.byte	0x00, 0xf0, 0x21, 0x00


	//----- nvinfo : EIATTR_KPARAM_INFO
	.align		4
.L_4729:
        /*0028*/ 	.byte	0x04, 0x17
        /*002a*/ 	.short	(.L_4731 - .L_4730)
.L_4730:
        /*002c*/ 	.word	0x00000000
        /*0030*/ 	.short	0x0003
        /*0032*/ 	.short	0x0018
        /*0034*/ 	.byte	0x00, 0xf5, 0x21, 0x00


	//----- nvinfo : EIATTR_KPARAM_INFO
	.align		4
.L_4731:
        /*0038*/ 	.byte	0x04, 0x17
        /*003a*/ 	.short	(.L_4733 - .L_4732)
.L_4732:
        /*003c*/ 	.word	0x00000000
        /*0040*/ 	.short	0x0002
        /*0042*/ 	.short	0x0010
        /*0044*/ 	.byte	0x00, 0xf5, 0x21, 0x00


	//----- nvinfo : EIATTR_KPARAM_INFO
	.align		4
.L_4733:
        /*0048*/ 	.byte	0x04, 0x17
        /*004a*/ 	.short	(.L_4735 - .L_4734)
.L_4734:
        /*004c*/ 	.word	0x00000000
        /*0050*/ 	.short	0x0001
        /*0052*/ 	.short	0x0008
        /*0054*/ 	.byte	0x00, 0xf5, 0x21, 0x00


	//----- nvinfo : EIATTR_KPARAM_INFO
	.align		4
.L_4735:
        /*0058*/ 	.byte	0x04, 0x17
        /*005a*/ 	.short	(.L_4737 - .L_4736)
.L_4736:
        /*005c*/ 	.word	0x00000000
        /*0060*/ 	.short	0x0000
        /*0062*/ 	.short	0x0000
        /*0064*/ 	.byte	0x00, 0xf5, 0x21, 0x00


	//----- nvinfo : EIATTR_SPARSE_MMA_MASK
	.align		4
.L_4737:
        /*0068*/ 	.byte	0x03, 0x50
        /*006a*/ 	.short	0x0000


	//----- nvinfo : EIATTR_MAXREG_COUNT
	.align		4
        /*006c*/ 	.byte	0x03, 0x1b
        /*006e*/ 	.short	0x00ff


	//----- nvinfo : EIATTR_NUM_BARRIERS
	.align		4
        /*0070*/ 	.byte	0x02, 0x4c
        /*0072*/ 	.byte	0x01
	.zero		1


	//----- nvinfo : EIATTR_MERCURY_ISA_VERSION
	.align		4
        /*0074*/ 	.byte	0x03, 0x5f
        /*0076*/ 	.short	0x0101


	//----- nvinfo : EIATTR_VRC_CTA_INIT_COUNT
	.align		4
        /*0078*/ 	.byte	0x02, 0x4a
	.zero		1
	.zero		1


	//----- nvinfo : EIATTR_EXIT_INSTR_OFFSETS
	.align		4
        /*007c*/ 	.byte	0x04, 0x1c
        /*007e*/ 	.short	(.L_4739 - .L_4738)


	//   ....[0]....
.L_4738:
        /*0080*/ 	.word	0x00006a30


	//   ....[1]....
        /*0084*/ 	.word	0x00006bd0


	//   ....[2]....
        /*0088*/ 	.word	0x00006c50


	//----- nvinfo : EIATTR_CRS_STACK_SIZE
	.align		4
.L_4739:
        /*008c*/ 	.byte	0x04, 0x1e
        /*008e*/ 	.short	(.L_4741 - .L_4740)
.L_4740:
        /*0090*/ 	.word	0x00000000


	//----- nvinfo : EIATTR_CBANK_PARAM_SIZE
	.align		4
.L_4741:
        /*0094*/ 	.byte	0x03, 0x19
        /*0096*/ 	.short	0x0030


	//----- nvinfo : EIATTR_PARAM_CBANK
	.align		4
        /*0098*/ 	.byte	0x04, 0x0a
        /*009a*/ 	.short	(.L_4743 - .L_4742)
	.align		4
.L_4742:
        /*009c*/ 	.word	index@(.nv.constant0.uncontiguous_cumulate_sum_square_u32)
        /*00a0*/ 	.short	0x0380
        /*00a2*/ 	.short	0x0030


	//----- nvinfo : EIATTR_SW_WAR
	.align		4
.L_4743:
        /*00a4*/ 	.byte	0x04, 0x36
        /*00a6*/ 	.short	(.L_4745 - .L_4744)
.L_4744:
        /*00a8*/ 	.word	0x00000008
.L_4745:


//--------------------- .nv.info.uncontiguous_sum_square_u32 --------------------------
	.section	.nv.info.uncontiguous_sum_square_u32,"",@"SHT_CUDA_INFO"
	.sectionflags	@""
	.align	4


	//----- nvinfo : EIATTR_CUDA_API_VERSION
	.align		4
        /*0000*/ 	.byte	0x04, 0x37
        /*0002*/ 	.short	(.L_4747 - .L_4746)
.L_4746:
        /*0004*/ 	.word	0x00000082


	//----- nvinfo : EIATTR_KPARAM_INFO
	.align		4
.L_4747:
        /*0008*/ 	.byte	0x04, 0x17
        /*000a*/ 	.short	(.L_4749 - .L_4748)
.L_4748:
        /*000c*/ 	.word	0x00000000
        /*0010*/ 	.short	0x0005
        /*0012*/ 	.short	0x0028
        /*0014*/ 	.byte	0x00, 0xf0, 0x21, 0x00


	//----- nvinfo : EIATTR_KPARAM_INFO
	.align		4
.L_4749:
        /*0018*/ 	.byte	0x04, 0x17
        /*001a*/ 	.short	(.L_4751 - .L_4750)
.L_4750:
        /*001c*/ 	.word	0x00000000
        /*0020*/ 	.short	0x0004
        /*0022*/ 	.short	0x0020
        /*0024*/ 	.byte	0x00, 0xf0, 0x21, 0x00


	//----- nvinfo : EIATTR_KPARAM_INFO
	.align		4
.L_4751:
        /*0028*/ 	.byte	0x04, 0x17
        /*002a*/ 	.short	(.L_4753 - .L_4752)
.L_4752:
        /*002c*/ 	.word	0x00000000
        /*0030*/ 	.short	0x0003
        /*0032*/ 	.short	0x0018
        /*0034*/ 	.byte	0x00, 0xf5, 0x21, 0x00


	//----- nvinfo : EIATTR_KPARAM_INFO
	.align		4
.L_4753:
        /*0038*/ 	.byte	0x04, 0x17
        /*003a*/ 	.short	(.L_4755 - .L_4754)
.L_4754:
        /*003c*/ 	.word	0x00000000
        /*0040*/ 	.short	0x0002
        /*0042*/ 	.short	0x0010
        /*0044*/ 	.byte	0x00, 0xf5, 0x21, 0x00


	//----- nvinfo : EIATTR_KPARAM_INFO
	.align		4
.L_4755:
        /*0048*/ 	.byte	0x04, 0x17
        /*004a*/ 	.short	(.L_4757 - .L_4756)
.L_4756:
        /*004c*/ 	.word	0x00000000
        /*0050*/ 	.short	0x0001
        /*0052*/ 	.short	0x0008
        /*0054*/ 	.byte	0x00, 0xf5, 0x21, 0x00


	//----- nvinfo : EIATTR_KPARAM_INFO
	.align		4
.L_4757:
        /*0058*/ 	.byte	0x04, 0x17
        /*005a*/ 	.short	(.L_4759 - .L_4758)
.L_4758:
        /*005c*/ 	.word	0x00000000
        /*0060*/ 	.short	0x0000
        /*0062*/ 	.short	0x0000
        /*0064*/ 	.byte	0x00, 0xf5, 0x21, 0x00


	//----- nvinfo : EIATTR_SPARSE_MMA_MASK
	.align		4
.L_4759:
        /*0068*/ 	.byte	0x03, 0x50
        /*006a*/ 	.short	0x0000


	//----- nvinfo : EIATTR_MAXREG_COUNT
	.align		4
        /*006c*/ 	.byte	0x03, 0x1b
        /*006e*/ 	.short	0x00ff


	//----- nvinfo : EIATTR_NUM_BARRIERS
	.align		4
        /*0070*/ 	.byte	0x02, 0x4c
        /*0072*/ 	.byte	0x01
	.zero		1


	//----- nvinfo : EIATTR_MERCURY_ISA_VERSION
	.align		4
        /*0074*/ 	.byte	0x03, 0x5f
        /*0076*/ 	.short	0x0101


	//----- nvinfo : EIATTR_VRC_CTA_INIT_COUNT
	.align		4
        /*0078*/ 	.byte	0x02, 0x4a
	.zero		1
	.zero		1


	//----- nvinfo : EIATTR_EXIT_INSTR_OFFSETS
	.align		4
        /*007c*/ 	.byte	0x04, 0x1c
        /*007e*/ 	.short	(.L_4761 - .L_4760)


	//   ....[0]....
.L_4760:
        /*0080*/ 	.word	0x00006a50


	//   ....[1]....
        /*0084*/ 	.word	0x00006bf0


	//   ....[2]....
        /*0088*/ 	.word	0x00006c70


	//----- nvinfo : EIATTR_CRS_STACK_SIZE
	.align		4
.L_4761:
        /*008c*/ 	.byte	0x04, 0x1e
        /*008e*/ 	.short	(.L_4763 - .L_4762)
.L_4762:
        /*0090*/ 	.word	0x00000000


	//----- nvinfo : EIATTR_CBANK_PARAM_SIZE
	.align		4
.L_4763:
        /*0094*/ 	.byte	0x03, 0x19
        /*0096*/ 	.short	0x0030


	//----- nvinfo : EIATTR_PARAM_CBANK
	.align		4
        /*0098*/ 	.byte	0x04, 0x0a
        /*009a*/ 	.short	(.L_4765 - .L_4764)
	.align		4
.L_4764:
        /*009c*/ 	.word	index@(.nv.constant0.uncontiguous_sum_square_u32)
        /*00a0*/ 	.short	0x0380
        /*00a2*/ 	.short	0x0030


	//----- nvinfo : EIATTR_SW_WAR
	.align		4
.L_4765:
        /*00a4*/ 	.byte	0x04, 0x36
        /*00a6*/ 	.short	(.L_4767 - .L_4766)
.L_4766:
        /*00a8*/ 	.word	0x00000008
.L_4767:


//--------------------- .nv.info.contiguous_cumulate_sum_square_u32 --------------------------
	.section	.nv.info.contiguous_cumulate_sum_square_u32,"",@"SHT_CUDA_INFO"
	.sectionflags	@""
	.align	4


	//----- nvinfo : EIATTR_CUDA_API_VERSION
	.align		4
        /*0000*/ 	.byte	0x04, 0x37
        /*0002*/ 	.short	(.L_4769 - .L_4768)
.L_4768:
        /*0004*/ 	.word	0x00000082


	//----- nvinfo : EIATTR_KPARAM_INFO
	.align		4
.L_4769:
        /*0008*/ 	.byte	0x04, 0x17
        /*000a*/ 	.short	(.L_4771 - .L_4770)
.L_4770:
        /*000c*/ 	.word	0x00000000
        /*0010*/ 	.short	0x0002
        /*0012*/ 	.short	0x0010
        /*0014*/ 	.byte	0x00, 0xf0, 0x21, 0x00


	//----- nvinfo : EIATTR_KPARAM_INFO
	.align		4
.L_4771:
        /*0018*/ 	.byte	0x04, 0x17
        /*001a*/ 	.short	(.L_4773 - .L_4772)
.L_4772:
        /*001c*/ 	.word	0x00000000
        /*0020*/ 	.short	0x0001
        /*0022*/ 	.short	0x0008
        /*0024*/ 	.byte	0x00, 0xf5, 0x21, 0x00


	//----- nvinfo : EIATTR_KPARAM_INFO
	.align		4
.L_4773:
        /*0028*/ 	.byte	0x04, 0x17
        /*002a*/ 	.short	(.L_4775 - .L_4774)
.L_4774:
        /*002c*/ 	.word	0x00000000
        /*0030*/ 	.short	0x0000
        /*0032*/ 	.short	0x0000
        /*0034*/ 	.byte	0x00, 0xf5, 0x21, 0x00


	//----- nvinfo : EIATTR_SPARSE_MMA_MASK
	.align		4
.L_4775:
        /*0038*/ 	.byte	0x03, 0x50
        /*003a*/ 	.short	0x0000


	//----- nvinfo : EIATTR_MAXREG_COUNT
	.align		4
        /*003c*/ 	.byte	0x03, 0x1b
        /*003e*/ 	.short	0x00ff


	//----- nvinfo : EIATTR_NUM_BARRIERS
	.align		4
        /*0040*/ 	.byte	0x02, 0x4c
        /*0042*/ 	.byte	0x01
	.zero		1


	//----- nvinfo : EIATTR_MERCURY_ISA_VERSION
	.align		4
        /*0044*/ 	.byte	0x03, 0x5f
        /*0046*/ 	.short	0x0101


	//----- nvinfo : EIATTR_VRC_CTA_INIT_COUNT
	.align		4
        /*0048*/ 	.byte	0x02, 0x4a
	.zero		1
	.zero		1


	//----- nvinfo : EIATTR_EXIT_INSTR_OFFSETS
	.align		4
        /*004c*/ 	.byte	0x04, 0x1c
        /*004e*/ 	.short	(.L_4777 - .L_4776)


	//   ....[0]....
.L_4776:
        /*0050*/ 	.word	0x00000360


	//   ....[1]....
        /*0054*/ 	.word	0x00000500


	//   ....[2]....
        /*0058*/ 	.word	0x00000580


	//----- nvinfo : EIATTR_CRS_STACK_SIZE
	.align		4
.L_4777:
        /*005c*/ 	.byte	0x04, 0x1e
        /*005e*/ 	.short	(.L_4779 - .L_4778)
.L_4778:
        /*0060*/ 	.word	0x00000000


	//----- nvinfo : EIATTR_CBANK_PARAM_SIZE
	.align		4
.L_4779:
        /*0064*/ 	.byte	0x03, 0x19
        /*0066*/ 	.short	0x0018


	//----- nvinfo : EIATTR_PARAM_CBANK
	.align		4
        /*0068*/ 	.byte	0x04, 0x0a
        /*006a*/ 	.short	(.L_4781 - .L_4780)
	.align		4
.L_4780:
        /*006c*/ 	.word	index@(.nv.constant0.contiguous_cumulate_sum_square_u32)
        /*0070*/ 	.short	0x0380
        /*0072*/ 	.short	0x0018


	//----- nvinfo : EIATTR_SW_WAR
	.align		4
.L_4781:
        /*0074*/ 	.byte	0x04, 0x36
        /*0076*/ 	.short	(.L_4783 - .L_4782)
.L_4782:
        /*0078*/ 	.word	0x00000008
.L_4783:


//--------------------- .nv.info.contiguous_sum_square_u32 --------------------------
	.section	.nv.info.contiguous_sum_square_u32,"",@"SHT_CUDA_INFO"
	.sectionflags	@""
	.align	4


	//----- nvinfo : EIATTR_CUDA_API_VERSION
	.align		4
        /*0000*/ 	.byte	0x04, 0x37
        /*0002*/ 	.short	(.L_4785 - .L_4784)
.L_4784:
        /*0004*/ 	.word	0x00000082


	//----- nvinfo : EIATTR_KPARAM_INFO
	.align		4
.L_4785:
        /*0008*/ 	.byte	0x04, 0x17
        /*000a*/ 	.short	(.L_4787 - .L_4786)
.L_4786:
        /*000c*/ 	.word	0x00000000
        /*0010*/ 	.short	0x0002
        /*0012*/ 	.short	0x0010
        /*0014*/ 	.byte	0x00, 0xf0, 0x21, 0x00


	//----- nvinfo : EIATTR_KPARAM_INFO
	.align		4
.L_4787:
        /*0018*/ 	.byte	0x04, 0x17
        /*001a*/ 	.short	(.L_4789 - .L_4788)
.L_4788:
        /*001c*/ 	.word	0x00000000
        /*0020*/ 	.short	0x0001
        /*0022*/ 	.short	0x0008
        /*0024*/ 	.byte	0x00, 0xf5, 0x21, 0x00


	//----- nvinfo : EIATTR_KPARAM_INFO
	.align		4
.L_4789:
        /*0028*/ 	.byte	0x04, 0x17
        /*002a*/ 	.short	(.L_4791 - .L_4790)
.L_4790:
        /*002c*/ 	.word	0x00000000
        /*0030*/ 	.short	0x0000
        /*0032*/ 	.short	0x0000
        /*0034*/ 	.byte	0x00, 0xf5, 0x21, 0x00


	//----- nvinfo : EIATTR_SPARSE_MMA_MASK
	.align		4
.L_4791:
        /*0038*/ 	.byte	0x03, 0x50
        /*003a*/ 	.short	0x0000


	//----- nvinfo : EIATTR_MAXREG_COUNT
	.align		4
        /*003c*/ 	.byte	0x03, 0x1b
        /*003e*/ 	.short	0x00ff


	//----- nvinfo : EIATTR_NUM_BARRIERS
	.align		4
        /*0040*/ 	.byte	0x02, 0x4c
        /*0042*/ 	.byte	0x01
	.zero		1


	//----- nvinfo : EIATTR_MERCURY_ISA_VERSION
	.align		4
        /*0044*/ 	.byte	0x03, 0x5f
        /*0046*/ 	.short	0x0101


	//----- nvinfo : EIATTR_VRC_CTA_INIT_COUNT
	.align		4
        /*0048*/ 	.byte	0x02, 0x4a
	.zero		1
	.zero		1


	//----- nvinfo : EIATTR_EXIT_INSTR_OFFSETS
	.align		4
        /*004c*/ 	.byte	0x04, 0x1c
        /*004e*/ 	.short	(.L_4793 - .L_4792)


	//   ....[0]....
.L_4792:
        /*0050*/ 	.word	0x00000380


	//   ....[1]....
        /*0054*/ 	.word	0x00000520


	//   ....[2]....
        /*0058*/ 	.word	0x000005a0


	//----- nvinfo : EIATTR_CRS_STACK_SIZE
	.align		4
.L_4793:
        /*005c*/ 	.byte	0x04, 0x1e
        /*005e*/ 	.short	(.L_4795 - .L_4794)
.L_4794:
        /*0060*/ 	.word	0x00000000


	//----- nvinfo : EIATTR_CBANK_PARAM_SIZE
	.align		4
.L_4795:
        /*0064*/ 	.byte	0x03, 0x19
        /*0066*/ 	.short	0x0018


	//----- nvinfo : EIATTR_PARAM_CBANK
	.align		4
        /*0068*/ 	.byte	0x04, 0x0a
        /*006a*/ 	.short	(.L_4797 - .L_4796)
	.align		4
.L_4796:
        /*006c*/ 	.word	index@(.nv.constant0.contiguous_sum_square_u32)
        /*0070*/ 	.short	0x0380
        /*0072*/ 	.short	0x0018


	//----- nvinfo : EIATTR_SW_WAR
	.align		4
.L_4797:
        /*0074*/ 	.byte	0x04, 0x36
        /*0076*/ 	.short	(.L_4799 - .L_4798)
.L_4798:
        /*0078*/ 	.word	0x00000008
.L_4799:


//--------------------- .nv.info.contiguous_sum_square33_u16 --------------------------
	.section	.nv.info.contiguous_sum_square33_u16,"",@"SHT_CUDA_INFO"
	.sectionflags	@""
	.align	4


	//----- nvinfo : EIATTR_CUDA_API_VERSION
	.align		4
        /*0000*/ 	.byte	0x04, 0x37
        /*0002*/ 	.short	(.L_4801 - .L_4800)
.L_4800:
        /*0004*/ 	.word	0x00000082


	//----- nvinfo : EIATTR_KPARAM_INFO
	.align		4
.L_4801:
        /*0008*/ 	.byte	0x04, 0x17
        /*000a*/ 	.short	(.L_4803 - .L_4802)
.L_4802:
        /*000c*/ 	.word	0x00000000
        /*0010*/ 	.short	0x0004
        /*0012*/ 	.short	0x0020
        /*0014*/ 	.byte	0x00, 0xf0, 0x21, 0x00


	//----- nvinfo : EIATTR_KPARAM_INFO
	.align		4
.L_4803:
        /*0018*/ 	.byte	0x04, 0x17
        /*001a*/ 	.short	(.L_4805 - .L_4804)
.L_4804:
        /*001c*/ 	.word	0x00000000
        /*0020*/ 	.short	0x0003
        /*0022*/ 	.short	0x0018
        /*0024*/ 	.byte	0x00, 0xf0, 0x21, 0x00


	//----- nvinfo : EIATTR_KPARAM_INFO
	.align		4
.L_4805:
        /*0028*/ 	.byte	0x04, 0x17
        /*002a*/ 	.short	(.L_4807 - .L_4806)
.L_4806:
        /*002c*/ 	.word	0x00000000
        /*0030*/ 	.short	0x0002
        /*0032*/ 	.short	0x0010
        /*0034*/ 	.byte	0x00, 0xf0, 0x21, 0x00


	//----- nvinfo : EIATTR_KPARAM_INFO
	.align		4
.L_4807:
        /*0038*/ 	.byte	0x04, 0x17
        /*003a*/ 	.short	(.L_4809 - .L_4808)
.L_4808:
        /*003c*/ 	.word	0x00000000
        /*0040*/ 	.short	0x0001
        /*0042*/ 	.short	0x0008
        /*0044*/ 	.byte	0x00, 0xf5, 0x21, 0x00


	//----- nvinfo : EIATTR_KPARAM_INFO
	.align		4
.L_4809:
        /*0048*/ 	.byte	0x04, 0x17
        /*004a*/ 	.short	(.L_4811 - .L_4810)
.L_4810:
        /*004c*/ 	.word	0x00000000
        /*0050*/ 	.short	0x0000
        /*0052*/ 	.short	0x0000
        /*0054*/ 	.byte	0x00, 0xf5, 0x21, 0x00


	//----- nvinfo : EIATTR_SPARSE_MMA_MASK
	.align		4
.L_4811:
        /*0058*/ 	.byte	0x03, 0x50
        /*005a*/ 	.short	0x0000


	//----- nvinfo : EIATTR_MAXREG_COUNT
	.align		4
        /*005c*/ 	.byte	0x03, 0x1b
        /*005e*/ 	.short	0x00ff


	//----- nvinfo : EIATTR_NUM_BARRIERS
	.align		4
        /*0060*/ 	.byte	0x02, 0x4c
        /*0062*/ 	.byte	0x01
	.zero		1


	//----- nvinfo : EIATTR_MERCURY_ISA_VERSION
	.align		4
        /*0064*/ 	.byte	0x03, 0x5f
        /*0066*/ 	.short	0x0101


	//----- nvinfo : EIATTR_VRC_CTA_INIT_COUNT
	.align		4
        /*0068*/ 	.byte	0x02, 0x4a
	.zero		1
	.zero		1


	//----- nvinfo : EIATTR_EXIT_INSTR_OFFSETS
	.align		4
        /*006c*/ 	.byte	0x04, 0x1c
        /*006e*/ 	.short	(.L_4813 - .L_4812)


	//   ....[0]....
.L_4812:
        /*0070*/ 	.word	0x00000150


	//   ....[1]....
        /*0074*/ 	.word	0x000001f0


	//   ....[2]....
        /*0078*/ 	.word	0x00000b20


	//----- nvinfo : EIATTR_CBANK_PARAM_SIZE
	.align		4
.L_4813:
        /*007c*/ 	.byte	0x03, 0x19
        /*007e*/ 	.short	0x0028


	//----- nvinfo : EIATTR_PARAM_CBANK
	.align		4
        /*0080*/ 	.byte	0x04, 0x0a
        /*0082*/ 	.short	(.L_4815 - .L_4814)
	.align		4
.L_4814:
        /*0084*/ 	.word	index@(.nv.constant0.contiguous_sum_square33_u16)
        /*0088*/ 	.short	0x0380
        /*008a*/ 	.short	0x0028


	//----- nvinfo : EIATTR_SW_WAR
	.align		4
.L_4815:
        /*008c*/ 	.byte	0x04, 0x36
        /*008e*/ 	.short	(.L_4817 - .L_4816)
.L_4816:
        /*0090*/ 	.word	0x00000008
.L_4817:


//--------------------- .nv.info.contiguous_sum_square3_u16 --------------------------
	.section	.nv.info.contiguous_sum_square3_u16,"",@"SHT_CUDA_INFO"
	.sectionflags	@""
	.align	4


	//----- nvinfo : EIATTR_CUDA_API_VERSION
	.align		4
        /*0000*/ 	.byte	0x04, 0x37
        /*0002*/ 	.short	(.L_4819 - .L_4818)
.L_4818:
        /*0004*/ 	.word	0x00000082


	//----- nvinfo : EIATTR_KPARAM_INFO
	.align		4
.L_4819:
        /*0008*/ 	.byte	0x04, 0x17
        /*000a*/ 	.short	(.L_4821 - .L_4820)
.L_4820:
        /*000c*/ 	.word	0x00000000
        /*0010*/ 	.short	0x0006
        /*0012*/ 	.short	0x0030
        /*0014*/ 	.byte	0x00, 0xf0, 0x21, 0x00


	//----- nvinfo : EIATTR_KPARAM_INFO
	.align		4
.L_4821:
        /*0018*/ 	.byte	0x04, 0x17
        /*001a*/ 	.short	(.L_4823 - .L_4822)
.L_4822:
        /*001c*/ 	.word	0x00000000
        /*0020*/ 	.short	0x0005
        /*0022*/ 	.short	0x0028
        /*0024*/ 	.byte	0x00, 0xf0, 0x21, 0x00


	//----- nvinfo : EIATTR_KPARAM_INFO
	.align		4
.L_4823:
        /*0028*/ 	.byte	0x04, 0x17
        /*002a*/ 	.short	(.L_4825 - .L_4824)
.L_4824:
        /*002c*/ 	.word	0x00000000
        /*0030*/ 	.short	0x0004
        /*0032*/ 	.short	0x0020
        /*0034*/ 	.byte	0x00, 0xf0, 0x21, 0x00


	//----- nvinfo : EIATTR_KPARAM_INFO
	.align		4
.L_4825:
        /*0038*/ 	.byte	0x04, 0x17
        /*003a*/ 	.short	(.L_4827 - .L_4826)
.L_4826:
        /*003c*/ 	.word	0x00000000
        /*0040*/ 	.short	0x0003
        /*0042*/ 	.short	0x0018
        /*0044*/ 	.byte	0x00, 0xf5, 0x21, 0x00


	//----- nvinfo : EIATTR_KPARAM_INFO
	.align		4
.L_4827:
        /*0048*/ 	.byte	0x04, 0x17
        /*004a*/ 	.short	(.L_4829 - .L_4828)
.L_4828:
        /*004c*/ 	.word	0x00000000
        /*0050*/ 	.short	0x0002
        /*0052*/ 	.short	0x0010
        /*0054*/ 	.byte	0x00, 0xf5, 0x21, 0x00


	//----- nvinfo : EIATTR_KPARAM_INFO
	.align		4
.L_4829:
        /*0058*/ 	.byte	0x04, 0x17
        /*005a*/ 	.short	(.L_4831 - .L_4830)
.L_4830:
        /*005c*/ 	.word	0x00000000
        /*0060*/ 	.short	0x0001
        /*0062*/ 	.short	0x0008
        /*0064*/ 	.byte	0x00, 0xf5, 0x21, 0x00


	//----- nvinfo : EIATTR_KPARAM_INFO
	.align		4
.L_4831:
        /*0068*/ 	.byte	0x04, 0x17
        /*006a*/ 	.short	(.L_4833 - .L_4832)
.L_4832:
        /*006c*/ 	.word	0x00000000
        /*0070*/ 	.short	0x0000
        /*0072*/ 	.short	0x0000
        /*0074*/ 	.byte	0x00, 0xf5, 0x21, 0x00


	//----- nvinfo : EIATTR_SPARSE_MMA_MASK
	.align		4
.L_4833:
        /*0078*/ 	.byte	0x03, 0x50
        /*007a*/ 	.short	0x0000


	//----- nvinfo : EIATTR_MAXREG_COUNT
	.align		4
        /*007c*/ 	.byte	0x03, 0x1b
        /*007e*/ 	.short	0x00ff


	//----- nvinfo : EIATTR_NUM_BARRIERS
	.align		4
        /*0080*/ 	.byte	0x02, 0x4c
        /*0082*/ 	.byte	0x01
	.zero		1


	//----- nvinfo : EIATTR_MERCURY_ISA_VERSION
	.align		4
        /*0084*/ 	.byte	0x03, 0x5f
        /*0086*/ 	.short	0x0101


	//----- nvinfo : EIATTR_VRC_CTA_INIT_COUNT
	.align		4
        /*0088*/ 	.byte	0x02, 0x4a
	.zero		1
	.zero		1


	//----- nvinfo : EIATTR_EXIT_INSTR_OFFSETS
	.align		4
        /*008c*/ 	.byte	0x04, 0x1c
        /*008e*/ 	.short	(.L_4835 - .L_4834)


	//   ....[0]....
.L_4834:
        /*0090*/ 	.word	0x00000150


	//   ....[1]....
        /*0094*/ 	.word	0x00003140


	//   ....[2]....
        /*0098*/ 	.word	0x00003ae0


	//----- nvinfo : EIATTR_CRS_STACK_SIZE
	.align		4
.L_4835:
        /*009c*/ 	.byte	0x04, 0x1e
        /*009e*/ 	.short	(.L_4837 - .L_4836)
.L_4836:
        /*00a0*/ 	.word	0x00000000


	//----- nvinfo : EIATTR_CBANK_PARAM_SIZE
	.align		4
.L_4837:
        /*00a4*/ 	.byte	0x03, 0x19
        /*00a6*/ 	.short	0x0038


	//----- nvinfo : EIATTR_PARAM_CBANK
	.align		4
        /*00a8*/ 	.byte	0x04, 0x0a
        /*00aa*/ 	.short	(.L_4839 - .L_4838)
	.align		4
.L_4838:
        /*00ac*/ 	.word	index@(.nv.constant0.contiguous_sum_square3_u16)
        /*00b0*/ 	.short	0x0380
        /*00b2*/ 	.short	0x0038


	//----- nvinfo : EIATTR_SW_WAR
	.align		4
.L_4839:
        /*00b4*/ 	.byte	0x04, 0x36
        /*00b6*/ 	.short	(.L_4841 - .L_4840)
.L_4840:
        /*00b8*/ 	.word	0x00000008
.L_4841:


//--------------------- .nv.info.contiguous_sum_square22_u16 --------------------------
	.section	.nv.info.contiguous_sum_square22_u16,"",@"SHT_CUDA_INFO"
	.sectionflags	@""
	.align	4


	//----- nvinfo : EIATTR_CUDA_API_VERSION
	.align		4
        /*0000*/ 	.byte	0x04, 0x37
        /*0002*/ 	.short	(.L_4843 - .L_4842)
.L_4842:
        /*0004*/ 	.word	0x00000082


	//----- nvinfo : EIATTR_KPARAM_INFO
	.align		4
.L_4843:
        /*0008*/ 	.byte	0x04, 0x17
        /*000a*/ 	.short	(.L_4845 - .L_4844)
.L_4844:
        /*000c*/ 	.word	0x00000000
        /*0010*/ 	.short	0x0003
        /*0012*/ 	.short	0x0018
        /*0014*/ 	.byte	0x00, 0xf0, 0x21, 0x00


	//----- nvinfo : EIATTR_KPARAM_INFO
	.align		4
.L_4845:
        /*0018*/ 	.byte	0x04, 0x17
        /*001a*/ 	.short	(.L_4847 - .L_4846)
.L_4846:
        /*001c*/ 	.word	0x00000000
        /*0020*/ 	.short	0x0002
        /*0022*/ 	.short	0x0010
        /*0024*/ 	.byte	0x00, 0xf0, 0x21, 0x00


	//----- nvinfo : EIATTR_KPARAM_INFO
	.align		4
.L_4847:
        /*0028*/ 	.byte	0x04, 0x17
        /*002a*/ 	.short	(.L_4849 - .L_4848)
.L_4848:
        /*002c*/ 	.word	0x00000000
        /*0030*/ 	.short	0x0001
        /*0032*/ 	.short	0x0008
        /*0034*/ 	.byte	0x00, 0xf5, 0x21, 0x00


	//----- nvinfo : EIATTR_KPARAM_INFO
	.align		4
.L_4849:
        /*0038*/ 	.byte	0x04, 0x17
        /*003a*/ 	.short	(.L_4851 - .L_4850)
.L_4850:
        /*003c*/ 	.word	0x00000000
        /*0040*/ 	.short	0x0000
        /*0042*/ 	.short	0x0000
        /*0044*/ 	.byte	0x00, 0xf5, 0x21, 0x00


	//----- nvinfo : EIATTR_SPARSE_MMA_MASK
	.align		4
.L_4851:
        /*0048*/ 	.byte	0x03, 0x50
        /*004a*/ 	.short	0x0000


	//----- nvinfo : EIATTR_MAXREG_COUNT
	.align		4
        /*004c*/ 	.byte	0x03, 0x1b
        /*004e*/ 	.short	0x00ff


	//----- nvinfo : EIATTR_NUM_BARRIERS
	.align		4
        /*0050*/ 	.byte	0x02, 0x4c
        /*0052*/ 	.byte	0x01
	.zero		1


	//----- nvinfo : EIATTR_MERCURY_ISA_VERSION
	.align		4
        /*0054*/ 	.byte	0x03, 0x5f
        /*0056*/ 	.short	0x0101


	//----- nvinfo : EIATTR_VRC_CTA_INIT_COUNT
	.align		4
        /*0058*/ 	.byte	0x02, 0x4a
	.zero		1
	.zero		1


	//----- nvinfo : EIATTR_EXIT_INSTR_OFFSETS
	.align		4
        /*005c*/ 	.byte	0x04, 0x1c
        /*005e*/ 	.short	(.L_4853 - .L_4852)


	//   ....[0]....
.L_4852:
        /*0060*/ 	.word	0x00000440


	//   ....[1]....
        /*0064*/ 	.word	0x00000590


	//   ....[2]....
        /*0068*/ 	.word	0x000006a0


	//----- nvinfo : EIATTR_CRS_STACK_SIZE
	.align		4
.L_4853:
        /*006c*/ 	.byte	0x04, 0x1e
        /*006e*/ 	.short	(.L_4855 - .L_4854)
.L_4854:
        /*0070*/ 	.word	0x00000000


	//----- nvinfo : EIATTR_CBANK_PARAM_SIZE
	.align		4
.L_4855:
        /*0074*/ 	.byte	0x03, 0x19
        /*0076*/ 	.short	0x0020


	//----- nvinfo : EIATTR_PARAM_CBANK
	.align		4
        /*0078*/ 	.byte	0x04, 0x0a
        /*007a*/ 	.short	(.L_4857 - .L_4856)
	.align		4
.L_4856:
        /*007c*/ 	.word	index@(.nv.constant0.contiguous_sum_square22_u16)
        /*0080*/ 	.short	0x0380
        /*0082*/ 	.short	0x0020


	//----- nvinfo : EIATTR_SW_WAR
	.align		4
.L_4857:
        /*0084*/ 	.byte	0x04, 0x36
        /*0086*/ 	.short	(.L_4859 - .L_4858)
.L_4858:
        /*0088*/ 	.word	0x00000008
.L_4859:


//--------------------- .nv.info.contiguous_sum_square2_u16 --------------------------
	.section	.nv.info.contiguous_sum_square2_u16,"",@"SHT_CUDA_INFO"
	.sectionflags	@""
	.align	4


	//----- nvinfo : EIATTR_CUDA_API_VERSION
	.align		4
        /*0000*/ 	.byte	0x04, 0x37
        /*0002*/ 	.short	(.L_4861 - .L_4860)
.L_4860:
        /*0004*/ 	.word	0x00000082


	//----- nvinfo : EIATTR_KPARAM_INFO
	.align		4
.L_4861:
        /*0008*/ 	.byte	0x04, 0x17
        /*000a*/ 	.short	(.L_4863 - .L_4862)
.L_4862:
        /*000c*/ 	.word	0x00000000
        /*0010*/ 	.short	0x0006
        /*0012*/ 	.short	0x0030
        /*0014*/ 	.byte	0x00, 0xf0, 0x21, 0x00


	//----- nvinfo : EIATTR_KPARAM_INFO
	.align		4
.L_4863:
        /*0018*/ 	.byte	0x04, 0x17
        /*001a*/ 	.short	(.L_4865 - .L_4864)
.L_4864:
        /*001c*/ 	.word	0x00000000
        /*0020*/ 	.short	0x0005
        /*0022*/ 	.short	0x0028
        /*0024*/ 	.byte	0x00, 0xf0, 0x21, 0x00


	//----- nvinfo : EIATTR_KPARAM_INFO
	.align		4
.L_4865:
        /*0028*/ 	.byte	0x04, 0x17
        /*002a*/ 	.short	(.L_4867 - .L_4866)
.L_4866:
        /*002c*/ 	.word	0x00000000
        /*0030*/ 	.short	0x0004
        /*0032*/ 	.short	0x0020
        /*0034*/ 	.byte	0x00, 0xf0, 0x21, 0x00


	//----- nvinfo : EIATTR_KPARAM_INFO
	.align		4
.L_4867:
        /*0038*/ 	.byte	0x04, 0x17
        /*003a*/ 	.short	(.L_4869 - .L_4868)
.L_4868:
        /*003c*/ 	.word	0x00000000
        /*0040*/ 	.short	0x0003
        /*0042*/ 	.short	0x0018
        /*0044*/ 	.byte	0x00, 0xf5, 0x21, 0x00


	//----- nvinfo : EIATTR_KPARAM_INFO
	.align		4
.L_4869:
        /*0048*/ 	.byte	0x04, 0x17
        /*004a*/ 	.short	(.L_4871 - .L_4870)
.L_4870:
        /*004c*/ 	.word	0x00000000
        /*0050*/ 	.short	0x0002
        /*0052*/ 	.short	0x0010
        /*0054*/ 	.byte	0x00, 0xf5, 0x21, 0x00


	//----- nvinfo : EIATTR_KPARAM_INFO
	.align		4
.L_4871:
        /*0058*/ 	.byte	0x04, 0x17
        /*005a*/ 	.short	(.L_4873 - .L_4872)
.L_4872:
        /*005c*/ 	.word	0x00000000
        /*0060*/ 	.short	0x0001
        /*0062*/ 	.short	0x0008
        /*0064*/ 	.byte	0x00, 0xf5, 0x21, 0x00


	//----- nvinfo : EIATTR_KPARAM_INFO
	.align		4
.L_4873:
        /*0068*/ 	.byte	0x04, 0x17
        /*006a*/ 	.short	(.L_4875 - .L_4874)
.L_4874:
        /*006c*/ 	.word	0x00000000
        /*0070*/ 	.short	0x0000
        /*0072*/ 	.short	0x0000
        /*0074*/ 	.byte	0x00, 0xf5, 0x21, 0x00


	//----- nvinfo : EIATTR_SPARSE_MMA_MASK
	.align		4
.L_4875:
        /*0078*/ 	.byte	0x03, 0x50
        /*007a*/ 	.short	0x0000


	//----- nvinfo : EIATTR_MAXREG_COUNT
	.align		4
        /*007c*/ 	.byte	0x03, 0x1b
        /*007e*/ 	.short	0x00ff


	//----- nvinfo : EIATTR_NUM_BARRIERS
	.align		4
        /*0080*/ 	.byte	0x02, 0x4c
        /*0082*/ 	.byte	0x01
	.zero		1


	//----- nvinfo : EIATTR_MERCURY_ISA_VERSION
	.align		4
        /*0084*/ 	.byte	0x03, 0x5f
        /*0086*/ 	.short	0x0101


	//----- nvinfo : EIATTR_VRC_CTA_INIT_COUNT
	.align		4
        /*0088*/ 	.byte	0x02, 0x4a
	.zero		1
	.zero		1


	//----- nvinfo : EIATTR_EXIT_INSTR_OFFSETS
	.align		4
        /*008c*/ 	.byte	0x04, 0x1c
        /*008e*/ 	.short	(.L_4877 - .L_4876)


	//   ....[0]....
.L_4876:
        /*0090*/ 	.word	0x00006850


	//   ....[1]....
        /*0094*/ 	.word	0x000069a0


	//   ....[2]....
        /*0098*/ 	.word	0x00006ab0


	//----- nvinfo : EIATTR_CRS_STACK_SIZE
	.align		4
.L_4877:
        /*009c*/ 	.byte	0x04, 0x1e
        /*009e*/ 	.short	(.L_4879 - .L_4878)
.L_4878:
        /*00a0*/ 	.word	0x00000000


	//----- nvinfo : EIATTR_CBANK_PARAM_SIZE
	.align		4
.L_4879:
        /*00a4*/ 	.byte	0x03, 0x19
        /*00a6*/ 	.short	0x0038


	//----- nvinfo : EIATTR_PARAM_CBANK
	.align		4
        /*00a8*/ 	.byte	0x04, 0x0a
        /*00aa*/ 	.short	(.L_4881 - .L_4880)
	.align		4
.L_4880:
        /*00ac*/ 	.word	index@(.nv.constant0.contiguous_sum_square2_u16)
        /*00b0*/ 	.short	0x0380
        /*00b2*/ 	.short	0x0038


	//----- nvinfo : EIATTR_SW_WAR
	.align		4
.L_4881:
        /*00b4*/ 	.byte	0x04, 0x36
        /*00b6*/ 	.short	(.L_4883 - .L_4882)
.L_4882:
        /*00b8*/ 	.word	0x00000008
.L_4883:


//--------------------- .nv.info.uncontiguous_cumulate_sum_square_u16 --------------------------
	.section	.nv.info.uncontiguous_cumulate_sum_square_u16,"",@"SHT_CUDA_INFO"
	.sectionflags	@""
	.align	4


	//----- nvinfo : EIATTR_CUDA_API_VERSION
	.align		4
        /*0000*/ 	.byte	0x04, 0x37
        /*0002*/ 	.short	(.L_4885 - .L_4884)
.L_4884:
        /*0004*/ 	.word	0x00000082


	//----- nvinfo : EIATTR_KPARAM_INFO
	.align		4
.L_4885:
        /*0008*/ 	.byte	0x04, 0x17
        /*000a*/ 	.short	(.L_4887 - .L_4886)
.L_4886:
        /*000c*/ 	.word	0x00000000
        /*0010*/ 	.short	0x0005
        /*0012*/ 	.short	0x0028
        /*0014*/ 	.byte	0x00, 0xf0, 0x21, 0x00


	//----- nvinfo : EIATTR_KPARAM_INFO
	.align		4
.L_4887:
        /*0018*/ 	.byte	0x04, 0x17
        /*001a*/ 	.short	(.L_4889 - .L_4888)
.L_4888:
        /*001c*/ 	.word	0x00000000
        /*0020*/ 	.short	0x0004
        /*0022*/ 	.short	0x0020
        /*0024*/ 	.byte	0x00, 0xf0, 0x21, 0x00


	//----- nvinfo : EIATTR_KPARAM_INFO
	.align		4
.L_4889:
        /*0028*/ 	.byte	0x04, 0x17
        /*002a*/ 	.short	(.L_4891 - .L_4890)
.L_4890:
        /*002c*/ 	.word	0x00000000
        /*0030*/ 	.short	0x0003
        /*0032*/ 	.short	0x0018
        /*0034*/ 	.byte	0x00, 0xf5, 0x21, 0x00


	//----- nvinfo : EIATTR_KPARAM_INFO
	.align		4
.L_4891:
        /*0038*/ 	.byte	0x04, 0x17
        /*003a*/ 	.short	(.L_4893 - .L_4892)
.L_4892:
        /*003c*/ 	.word	0x00000000
        /*0040*/ 	.short	0x0002
        /*0042*/ 	.short	0x0010
        /*0044*/ 	.byte	0x00, 0xf5, 0x21, 0x00


	//----- nvinfo : EIATTR_KPARAM_INFO
	.align		4
.L_4893:
        /*0048*/ 	.byte	0x04, 0x17
        /*004a*/ 	.short	(.L_4895 - .L_4894)
.L_4894:
        /*004c*/ 	.word	0x00000000
        /*0050*/ 	.short	0x0001
        /*0052*/ 	.short	0x0008
        /*0054*/ 	.byte	0x00, 0xf5, 0x21, 0x00


	//----- nvinfo : EIATTR_KPARAM_INFO
	.align		4
.L_4895:
        /*0058*/ 	.byte	0x04, 0x17
        /*005a*/ 	.short	(.L_4897 - .L_4896)
.L_4896:
        /*005c*/ 	.word	0x00000000
        /*0060*/ 	.short	0x0000
        /*0062*/ 	.short	0x0000
        /*0064*/ 	.byte	0x00, 0xf5, 0x21, 0x00


	//----- nvinfo : EIATTR_SPARSE_MMA_MASK
	.align		4
.L_4897:
        /*0068*/ 	.byte	0x03, 0x50
        /*006a*/ 	.short	0x0000


	//----- nvinfo : EIATTR_MAXREG_COUNT
	.align		4
        /*006c*/ 	.byte	0x03, 0x1b
        /*006e*/ 	.short	0x00ff


	//----- nvinfo : EIATTR_NUM_BARRIERS
	.align		4
        /*0070*/ 	.byte	0x02, 0x4c
        /*0072*/ 	.byte	0x01
	.zero		1


	//----- nvinfo : EIATTR_MERCURY_ISA_VERSION
	.align		4
        /*0074*/ 	.byte	0x03, 0x5f
        /*0076*/ 	.short	0x0101


	//----- nvinfo : EIATTR_INT_WARP_WIDE_INSTR_OFFSETS
	.align		4
        /*0078*/ 	.byte	0x04, 0x31
        /*007a*/ 	.short	(.L_4899 - .L_4898)


	//   ....[0]....
.L_4898:
        /*007c*/ 	.word	0x00006670


	//----- nvinfo : EIATTR_VRC_CTA_INIT_COUNT
	.align		4
.L_4899:
        /*0080*/ 	.byte	0x02, 0x4a
	.zero		1
	.zero		1


	//----- nvinfo : EIATTR_EXIT_INSTR_OFFSETS
	.align		4
        /*0084*/ 	.byte	0x04, 0x1c
        /*0086*/ 	.short	(.L_4901 - .L_4900)


	//   ....[0]....
.L_4900:
        /*0088*/ 	.word	0x00006710


	//   ....[1]....
        /*008c*/ 	.word	0x00006860


	//   ....[2]....
        /*0090*/ 	.word	0x000068e0


	//----- nvinfo : EIATTR_CRS_STACK_SIZE
	.align		4
.L_4901:
        /*0094*/ 	.byte	0x04, 0x1e
        /*0096*/ 	.short	(.L_4903 - .L_4902)
.L_4902:
        /*0098*/ 	.word	0x00000000


	//----- nvinfo : EIATTR_CBANK_PARAM_SIZE
	.align		4
.L_4903:
        /*009c*/ 	.byte	0x03, 0x19
        /*009e*/ 	.short	0x0030


	//----- nvinfo : EIATTR_PARAM_CBANK
	.align		4
        /*00a0*/ 	.byte	0x04, 0x0a
        /*00a2*/ 	.short	(.L_4905 - .L_4904)
	.align		4
.L_4904:
        /*00a4*/ 	.word	index@(.nv.constant0.uncontiguous_cumulate_sum_square_u16)
        /*00a8*/ 	.short	0x0380
        /*00aa*/ 	.short	0x0030


	//----- nvinfo : EIATTR_SW_WAR
	.align		4
.L_4905:
        /*00ac*/ 	.byte	0x04, 0x36
        /*00ae*/ 	.short	(.L_4907 - .L_4906)
.L_4906:
        /*00b0*/ 	.word	0x00000008
.L_4907:


//--------------------- .nv.info.uncontiguous_sum_square_u16 --------------------------
	.section	.nv.info.uncontiguous_sum_square_u16,"",@"SHT_CUDA_INFO"
	.sectionflags	@""
	.align	4


	//----- nvinfo : EIATTR_CUDA_API_VERSION
	.align		4
        /*0000*/ 	.byte	0x04, 0x37
        /*0002*/ 	.short	(.L_4909 - .L_4908)
.L_4908:
        /*0004*/ 	.word	0x00000082


	//----- nvinfo : EIATTR_KPARAM_INFO
	.align		4
.L_4909:
        /*0008*/ 	.byte	0x04, 0x17
        /*000a*/ 	.short	(.L_4911 - .L_4910)
.L_4910:
        /*000c*/ 	.word	0x00000000
        /*0010*/ 	.short	0x0005
        /*0012*/ 	.short	0x0028
        /*0014*/ 	.byte	0x00, 0xf0, 0x21, 0x00


	//----- nvinfo : EIATTR_KPARAM_INFO
	.align		4
.L_4911:
        /*0018*/ 	.byte	0x04, 0x17
        /*001a*/ 	.short	(.L_4913 - .L_4912)
.L_4912:
        /*001c*/ 	.word	0x00000000
        /*0020*/ 	.short	0x0004
        /*0022*/ 	.short	0x0020
        /*0024*/ 	.byte	0x00, 0xf0, 0x21, 0x00


	//----- nvinfo : EIATTR_KPARAM_INFO
	.align		4
.L_4913:
        /*0028*/ 	.byte	0x04, 0x17
        /*002a*/ 	.short	(.L_4915 - .L_4914)
.L_4914:
        /*002c*/ 	.word	0x00000000
        /*0030*/ 	.short	0x0003
        /*0032*/ 	.short	0x0018
        /*0034*/ 	.byte	0x00, 0xf5, 0x21, 0x00


	//----- nvinfo : EIATTR_KPARAM_INFO
	.align		4
.L_4915:
        /*0038*/ 	.byte	0x04, 0x17
        /*003a*/ 	.short	(.L_4917 - .L_4916)
.L_4916:
        /*003c*/ 	.word	0x00000000
        /*0040*/ 	.short	0x0002
        /*0042*/ 	.short	0x0010
        /*0044*/ 	.byte	0x00, 0xf5, 0x21, 0x00


	//----- nvinfo : EIATTR_KPARAM_INFO
	.align		4
.L_4917:
        /*0048*/ 	.byte	0x04, 0x17
        /*004a*/ 	.short	(.L_4919 - .L_4918)
.L_4918:
        /*004c*/ 	.word	0x00000000
        /*0050*/ 	.short	0x0001
        /*0052*/ 	.short	0x0008
        /*0054*/ 	.byte	0x00, 0xf5, 0x21, 0x00


	//----- nvinfo : EIATTR_KPARAM_INFO
	.align		4
.L_4919:
        /*0058*/ 	.byte	0x04, 0x17
        /*005a*/ 	.short	(.L_4921 - .L_4920)
.L_4920:
        /*005c*/ 	.word	0x00000000
        /*0060*/ 	.short	0x0000
        /*0062*/ 	.short	0x0000
        /*0064*/ 	.byte	0x00, 0xf5, 0x21, 0x00


	//----- nvinfo : EIATTR_SPARSE_MMA_MASK
	.align		4
.L_4921:
        /*0068*/ 	.byte	0x03, 0x50
        /*006a*/ 	.short	0x0000


	//----- nvinfo : EIATTR_MAXREG_COUNT
	.align		4
        /*006c*/ 	.byte	0x03, 0x1b
        /*006e*/ 	.short	0x00ff


	//----- nvinfo : EIATTR_NUM_BARRIERS
	.align		4
        /*0070*/ 	.byte	0x02, 0x4c
        /*0072*/ 	.byte	0x01
	.zero		1


	//----- nvinfo : EIATTR_MERCURY_ISA_VERSION
	.align		4
        /*0074*/ 	.byte	0x03, 0x5f
        /*0076*/ 	.short	0x0101


	//----- nvinfo : EIATTR_INT_WARP_WIDE_INSTR_OFFSETS
	.align		4
        /*0078*/ 	.byte	0x04, 0x31
        /*007a*/ 	.short	(.L_4923 - .L_4922)


	//   ....[0]....
.L_4922:
        /*007c*/ 	.word	0x000066a0


	//----- nvinfo : EIATTR_VRC_CTA_INIT_COUNT
	.align		4
.L_4923:
        /*0080*/ 	.byte	0x02, 0x4a
	.zero		1
	.zero		1


	//----- nvinfo : EIATTR_EXIT_INSTR_OFFSETS
	.align		4
        /*0084*/ 	.byte	0x04, 0x1c
        /*0086*/ 	.short	(.L_4925 - .L_4924)


	//   ....[0]....
.L_4924:
        /*0088*/ 	.word	0x00006740


	//   ....[1]....
        /*008c*/ 	.word	0x00006890


	//   ....[2]....
        /*0090*/ 	.word	0x00006910


	//----- nvinfo : EIATTR_CRS_STACK_SIZE
	.align		4
.L_4925:
        /*0094*/ 	.byte	0x04, 0x1e
        /*0096*/ 	.short	(.L_4927 - .L_4926)
.L_4926:
        /*0098*/ 	.word	0x00000000


	//----- nvinfo : EIATTR_CBANK_PARAM_SIZE
	.align		4
.L_4927:
        /*009c*/ 	.byte	0x03, 0x19
        /*009e*/ 	.short	0x0030


	//----- nvinfo : EIATTR_PARAM_CBANK
	.align		4
        /*00a0*/ 	.byte	0x04, 0x0a
        /*00a2*/ 	.short	(.L_4929 - .L_4928)
	.align		4
.L_4928:
        /*00a4*/ 	.word	index@(.nv.constant0.uncontiguous_sum_square_u16)
        /*00a8*/ 	.short	0x0380
        /*00aa*/ 	.short	0x0030


	//----- nvinfo : EIATTR_SW_WAR
	.align		4
.L_4929:
        /*00ac*/ 	.byte	0x04, 0x36
        /*00ae*/ 	.short	(.L_4931 - .L_4930)
.L_4930:
        /*00b0*/ 	.word	0x00000008
.L_4931:


//--------------------- .nv.info.contiguous_cumulate_sum_square_u16 --------------------------
	.section	.nv.info.contiguous_cumulate_sum_square_u16,"",@"SHT_CUDA_INFO"
	.sectionflags	@""
	.align	4


	//----- nvinfo : EIATTR_CUDA_API_VERSION
	.align		4
        /*0000*/ 	.byte	0x04, 0x37
        /*0002*/ 	.short	(.L_4933 - .L_4932)
.L_4932:
        /*0004*/ 	.word	0x00000082


	//----- nvinfo : EIATTR_KPARAM_INFO
	.align		4
.L_4933:
        /*0008*/ 	.byte	0x04, 0x17
        /*000a*/ 	.short	(.L_4935 - .L_4934)
.L_4934:
        /*000c*/ 	.word	0x00000000
        /*0010*/ 	.short	0x0002
        /*0012*/ 	.short	0x0010
        /*0014*/ 	.byte	0x00, 0xf0, 0x21, 0x00


	//----- nvinfo : EIATTR_KPARAM_INFO
	.align		4
.L_4935:
        /*0018*/ 	.byte	0x04, 0x17
        /*001a*/ 	.short	(.L_4937 - .L_4936)
.L_4936:
        /*001c*/ 	.word	0x00000000
        /*0020*/ 	.short	0x0001
        /*0022*/ 	.short	0x0008
        /*0024*/ 	.byte	0x00, 0xf5, 0x21, 0x00


	//----- nvinfo : EIATTR_KPARAM_INFO
	.align		4
.L_4937:
        /*0028*/ 	.byte	0x04, 0x17
        /*002a*/ 	.short	(.L_4939 - .L_4938)
.L_4938:
        /*002c*/ 	.word	0x00000000
        /*0030*/ 	.short	0x0000
        /*0032*/ 	.short	0x0000
        /*0034*/ 	.byte	0x00, 0xf5, 0x21, 0x00


	//----- nvinfo : EIATTR_SPARSE_MMA_MASK
	.align		4
.L_4939:
        /*0038*/ 	.byte	0x03, 0x50
        /*003a*/ 	.short	0x0000


	//----- nvinfo : EIATTR_MAXREG_COUNT
	.align		4
        /*003c*/ 	.byte	0x03, 0x1b
        /*003e*/ 	.short	0x00ff


	//----- nvinfo : EIATTR_NUM_BARRIERS
	.align		4
        /*0040*/ 	.byte	0x02, 0x4c
        /*0042*/ 	.byte	0x01
	.zero		1


	//----- nvinfo : EIATTR_MERCURY_ISA_VERSION
	.align		4
        /*0044*/ 	.byte	0x03, 0x5f
        /*0046*/ 	.short	0x0101


	//----- nvinfo : EIATTR_INT_WARP_WIDE_INSTR_OFFSETS
	.align		4
        /*0048*/ 	.byte	0x04, 0x31
        /*004a*/ 	.short	(.L_4941 - .L_4940)


	//   ....[0]....
.L_4940:
        /*004c*/ 	.word	0x000002d0


	//----- nvinfo : EIATTR_VRC_CTA_INIT_COUNT
	.align		4
.L_4941:
        /*0050*/ 	.byte	0x02, 0x4a
	.zero		1
	.zero		1


	//----- nvinfo : EIATTR_EXIT_INSTR_OFFSETS
	.align		4
        /*0054*/ 	.byte	0x04, 0x1c
        /*0056*/ 	.short	(.L_4943 - .L_4942)


	//   ....[0]....
.L_4942:
        /*0058*/ 	.word	0x00000370


	//   ....[1]....
        /*005c*/ 	.word	0x000004c0


	//   ....[2]....
        /*0060*/ 	.word	0x00000540


	//----- nvinfo : EIATTR_CRS_STACK_SIZE
	.align		4
.L_4943:
        /*0064*/ 	.byte	0x04, 0x1e
        /*0066*/ 	.short	(.L_4945 - .L_4944)
.L_4944:
        /*0068*/ 	.word	0x00000000


	//----- nvinfo : EIATTR_CBANK_PARAM_SIZE
	.align		4
.L_4945:
        /*006c*/ 	.byte	0x03, 0x19
        /*006e*/ 	.short	0x0018


	//----- nvinfo : EIATTR_PARAM_CBANK
	.align		4
        /*0070*/ 	.byte	0x04, 0x0a
        /*0072*/ 	.short	(.L_4947 - .L_4946)
	.align		4
.L_4946:
        /*0074*/ 	.word	index@(.nv.constant0.contiguous_cumulate_sum_square_u16)
        /*0078*/ 	.short	0x0380
        /*007a*/ 	.short	0x0018


	//----- nvinfo : EIATTR_SW_WAR
	.align		4
.L_4947:
        /*007c*/ 	.byte	0x04, 0x36
        /*007e*/ 	.short	(.L_4949 - .L_4948)
.L_4948:
        /*0080*/ 	.word	0x00000008
.L_4949:


//--------------------- .nv.info.contiguous_sum_square_u16 --------------------------
	.section	.nv.info.contiguous_sum_square_u16,"",@"SHT_CUDA_INFO"
	.sectionflags	@""
	.align	4


	//----- nvinfo : EIATTR_CUDA_API_VERSION
	.align		4
        /*0000*/ 	.byte	0x04, 0x37
        /*0002*/ 	.short	(.L_4951 - .L_4950)
.L_4950:
        /*0004*/ 	.word	0x00000082


	//----- nvinfo : EIATTR_KPARAM_INFO
	.align		4
.L_4951:
        /*0008*/ 	.byte	0x04, 0x17
        /*000a*/ 	.short	(.L_4953 - .L_4952)
.L_4952:
        /*000c*/ 	.word	0x00000000
        /*0010*/ 	.short	0x0002
        /*0012*/ 	.short	0x0010
        /*0014*/ 	.byte	0x00, 0xf0, 0x21, 0x00


	//----- nvinfo : EIATTR_KPARAM_INFO
	.align		4
.L_4953:
        /*0018*/ 	.byte	0x04, 0x17
        /*001a*/ 	.short	(.L_4955 - .L_4954)
.L_4954:
        /*001c*/ 	.word	0x00000000
        /*0020*/ 	.short	0x0001
        /*0022*/ 	.short	0x0008
        /*0024*/ 	.byte	0x00, 0xf5, 0x21, 0x00


	//----- nvinfo : EIATTR_KPARAM_INFO
	.align		4
.L_4955:
        /*0028*/ 	.byte	0x04, 0x17
        /*002a*/ 	.short	(.L_4957 - .L_4956)
.L_4956:
        /*002c*/ 	.word	0x00000000
        /*0030*/ 	.short	0x0000
        /*0032*/ 	.short	0x0000
        /*0034*/ 	.byte	0x00, 0xf5, 0x21, 0x00


	//----- nvinfo : EIATTR_SPARSE_MMA_MASK
	.align		4
.L_4957:
        /*0038*/ 	.byte	0x03, 0x50
        /*003a*/ 	.short	0x0000


	//----- nvinfo : EIATTR_MAXREG_COUNT
	.align		4
        /*003c*/ 	.byte	0x03, 0x1b
        /*003e*/ 	.short	0x00ff


	//----- nvinfo : EIATTR_NUM_BARRIERS
	.align		4
        /*0040*/ 	.byte	0x02, 0x4c
        /*0042*/ 	.byte	0x01
	.zero		1


	//----- nvinfo : EIATTR_MERCURY_ISA_VERSION
	.align		4
        /*0044*/ 	.byte	0x03, 0x5f
        /*0046*/ 	.short	0x0101


	//----- nvinfo : EIATTR_INT_WARP_WIDE_INSTR_OFFSETS
	.align		4
        /*0048*/ 	.byte	0x04, 0x31
        /*004a*/ 	.short	(.L_4959 - .L_4958)


	//   ....[0]....
.L_4958:
        /*004c*/ 	.word	0x00000300


	//----- nvinfo : EIATTR_VRC_CTA_INIT_COUNT
	.align		4
.L_4959:
        /*0050*/ 	.byte	0x02, 0x4a
	.zero		1
	.zero		1


	//----- nvinfo : EIATTR_EXIT_INSTR_OFFSETS
	.align		4
        /*0054*/ 	.byte	0x04, 0x1c
        /*0056*/ 	.short	(.L_4961 - .L_4960)


	//   ....[0]....
.L_4960:
        /*0058*/ 	.word	0x000003a0


	//   ....[1]....
        /*005c*/ 	.word	0x000004f0


	//   ....[2]....
        /*0060*/ 	.word	0x00000570


	//----- nvinfo : EIATTR_CRS_STACK_SIZE
	.align		4
.L_4961:
        /*0064*/ 	.byte	0x04, 0x1e
        /*0066*/ 	.short	(.L_4963 - .L_4962)
.L_4962:
        /*0068*/ 	.word	0x00000000


	//----- nvinfo : EIATTR_CBANK_PARAM_SIZE
	.align		4
.L_4963:
        /*006c*/ 	.byte	0x03, 0x19
        /*006e*/ 	.short	0x0018


	//----- nvinfo : EIATTR_PARAM_CBANK
	.align		4
        /*0070*/ 	.byte	0x04, 0x0a
        /*0072*/ 	.short	(.L_4965 - .L_4964)
	.align		4
.L_4964:
        /*0074*/ 	.word	index@(.nv.constant0.contiguous_sum_square_u16)
        /*0078*/ 	.short	0x0380
        /*007a*/ 	.short	0x0018


	//----- nvinfo : EIATTR_SW_WAR
	.align		4
.L_4965:
        /*007c*/ 	.byte	0x04, 0x36
        /*007e*/ 	.short	(.L_4967 - .L_4966)
.L_4966:
        /*0080*/ 	.word	0x00000008
.L_4967:


//--------------------- .nv.info.contiguous_sum_square33_u8 --------------------------
	.section	.nv.info.contiguous_sum_square33_u8,"",@"SHT_CUDA_INFO"
	.sectionflags	@""
	.align	4


	//----- nvinfo : EIATTR_CUDA_API_VERSION
	.align		4
        /*0000*/ 	.byte	0x04, 0x37
        /*0002*/ 	.short	(.L_4969 - .L_4968)
.L_4968:
        /*0004*/ 	.word	0x00000082


	//----- nvinfo : EIATTR_KPARAM_INFO
	.align		4
.L_4969:
        /*0008*/ 	.byte	0x04, 0x17
        /*000a*/ 	.short	(.L_4971 - .L_4970)
.L_4970:
        /*000c*/ 	.word	0x00000000
        /*0010*/ 	.short	0x0004
        /*0012*/ 	.short	0x0020
        /*0014*/ 	.byte	0x00, 0xf0, 0x21, 0x00


	//----- nvinfo : EIATTR_KPARAM_INFO
	.align		4
.L_4971:
        /*0018*/ 	.byte	0x04, 0x17
        /*001a*/ 	.short	(.L_4973 - .L_4972)
.L_4972:
        /*001c*/ 	.word	0x00000000
        /*0020*/ 	.short	0x0003
        /*0022*/ 	.short	0x0018
        /*0024*/ 	.byte	0x00, 0xf0, 0x21, 0x00


	//----- nvinfo : EIATTR_KPARAM_INFO
	.align		4
.L_4973:
        /*0028*/ 	.byte	0x04, 0x17
        /*002a*/ 	.short	(.L_4975 - .L_4974)
.L_4974:
        /*002c*/ 	.word	0x00000000
        /*0030*/ 	.short	0x0002
        /*0032*/ 	.short	0x0010
        /*0034*/ 	.byte	0x00, 0xf0, 0x21, 0x00


	//----- nvinfo : EIATTR_KPARAM_INFO
	.align		4
.L_4975:
        /*0038*/ 	.byte	0x04, 0x17
        /*003a*/ 	.short	(.L_4977 - .L_4976)
.L_4976:
        /*003c*/ 	.word	0x00000000
        /*0040*/ 	.short	0x0001
        /*0042*/ 	.short	0x0008
        /*0044*/ 	.byte	0x00, 0xf5, 0x21, 0x00


	//----- nvinfo : EIATTR_KPARAM_INFO
	.align		4
.L_4977:
        /*0048*/ 	.byte	0x04, 0x17
        /*004a*/ 	.short	(.L_4979 - .L_4978)
.L_4978:
        /*004c*/ 	.word	0x00000000
        /*0050*/ 	.short	0x0000
        /*0052*/ 	.short	0x0000
        /*0054*/ 	.byte	0x00, 0xf5, 0x21, 0x00


	//----- nvinfo : EIATTR_SPARSE_MMA_MASK
	.align		4
.L_4979:
        /*0058*/ 	.byte	0x03, 0x50
        /*005a*/ 	.short	0x0000


	//----- nvinfo : EIATTR_MAXREG_COUNT
	.align		4
        /*005c*/ 	.byte	0x03, 0x1b
        /*005e*/ 	.short	0x00ff


	//----- nvinfo : EIATTR_NUM_BARRIERS
	.align		4
        /*0060*/ 	.byte	0x02, 0x4c
        /*0062*/ 	.byte	0x01
	.zero		1


	//----- nvinfo : EIATTR_MERCURY_ISA_VERSION
	.align		4
        /*0064*/ 	.byte	0x03, 0x5f
        /*0066*/ 	.short	0x0101


	//----- nvinfo : EIATTR_VRC_CTA_INIT_COUNT
	.align		4
        /*0068*/ 	.byte	0x02, 0x4a
	.zero		1
	.zero		1


	//----- nvinfo : EIATTR_EXIT_INSTR_OFFSETS
	.align		4
        /*006c*/ 	.byte	0x04, 0x1c
        /*006e*/ 	.short	(.L_4981 - .L_4980)


	//   ....[0]....
.L_4980:
        /*0070*/ 	.word	0x00000150


	//   ....[1]....
        /*0074*/ 	.word	0x00000200


	//   ....[2]....
        /*0078*/ 	.word	0x00000b30


	//----- nvinfo : EIATTR_CBANK_PARAM_SIZE
	.align		4
.L_4981:
        /*007c*/ 	.byte	0x03, 0x19
        /*007e*/ 	.short	0x0028


	//----- nvinfo : EIATTR_PARAM_CBANK
	.align		4
        /*0080*/ 	.byte	0x04, 0x0a
        /*0082*/ 	.short	(.L_4983 - .L_4982)
	.align		4
.L_4982:
        /*0084*/ 	.word	index@(.nv.constant0.contiguous_sum_square33_u8)
        /*0088*/ 	.short	0x0380
        /*008a*/ 	.short	0x0028


	//----- nvinfo : EIATTR_SW_WAR
	.align		4
.L_4983:
        /*008c*/ 	.byte	0x04, 0x36
        /*008e*/ 	.short	(.L_4985 - .L_4984)
.L_4984:
        /*0090*/ 	.word	0x00000008
.L_4985:


//--------------------- .nv.info.contiguous_sum_square3_u8 --------------------------
	.section	.nv.info.contiguous_sum_square3_u8,"",@"SHT_CUDA_INFO"
	.sectionflags	@""
	.align	4


	//----- nvinfo : EIATTR_CUDA_API_VERSION
	.align		4
        /*0000*/ 	.byte	0x04, 0x37
        /*0002*/ 	.short	(.L_4987 - .L_4986)
.L_4986:
        /*0004*/ 	.word	0x00000082


	//----- nvinfo : EIATTR_KPARAM_INFO
	.align		4
.L_4987:
        /*0008*/ 	.byte	0x04, 0x17
        /*000a*/ 	.short	(.L_4989 - .L_4988)
.L_4988:
        /*000c*/ 	.word	0x00000000
        /*0010*/ 	.short	0x0006
        /*0012*/ 	.short	0x0030
        /*0014*/ 	.byte	0x00, 0xf0, 0x21, 0x00


	//----- nvinfo : EIATTR_KPARAM_INFO
	.align		4
.L_4989:
        /*0018*/ 	.byte	0x04, 0x17
        /*001a*/ 	.short	(.L_4991 - .L_4990)
.L_4990:
        /*001c*/ 	.word	0x00000000
        /*0020*/ 	.short	0x0005
        /*0022*/ 	.short	0x0028
        /*0024*/ 	.byte	0x00, 0xf0, 0x21, 0x00


	//----- nvinfo : EIATTR_KPARAM_INFO
	.align		4
.L_4991:
        /*0028*/ 	.byte	0x04, 0x17
        /*002a*/ 	.short	(.L_4993 - .L_4992)
.L_4992:
        /*002c*/ 	.word	0x00000000
        /*0030*/ 	.short	0x0004
        /*0032*/ 	.short	0x0020
        /*0034*/ 	.byte	0x00, 0xf0, 0x21, 0x00


	//----- nvinfo : EIATTR_KPARAM_INFO
	.align		4
.L_4993:
        /*0038*/ 	.byte	0x04, 0x17
        /*003a*/ 	.short	(.L_4995 - .L_4994)
.L_4994:
        /*003c*/ 	.word	0x00000000
        /*0040*/ 	.short	0x0003
        /*0042*/ 	.short	0x0018
        /*0044*/ 	.byte	0x00, 0xf5, 0x21, 0x00


	//----- nvinfo : EIATTR_KPARAM_INFO
	.align		4
.L_4995:
        /*0048*/ 	.byte	0x04, 0x17
        /*004a*/ 	.short	(.L_4997 - .L_4996)
.L_4996:
        /*004c*/ 	.word	0x00000000
        /*0050*/ 	.short	0x0002
        /*0052*/ 	.short	0x0010
        /*0054*/ 	.byte	0x00, 0xf5, 0x21, 0x00


	//----- nvinfo : EIATTR_KPARAM_INFO
	.align		4
.L_4997:
        /*0058*/ 	.byte	0x04, 0x17
        /*005a*/ 	.short	(.L_4999 - .L_4998)
.L_4998:
        /*005c*/ 	.word	0x00000000
        /*0060*/ 	.short	0x0001
        /*0062*/ 	.short	0x0008
        /*0064*/ 	.byte	0x00, 0xf5, 0x21, 0x00


	//----- nvinfo : EIATTR_KPARAM_INFO
	.align		4
.L_4999:
        /*0068*/ 	.byte	0x04, 0x17
        /*006a*/ 	.short	(.L_5001 - .L_5000)
.L_5000:
        /*006c*/ 	.word	0x00000000
        /*0070*/ 	.short	0x0000
        /*0072*/ 	.short	0x0000
        /*0074*/ 	.byte	0x00, 0xf5, 0x21, 0x00


	//----- nvinfo : EIATTR_SPARSE_MMA_MASK
	.align		4
.L_5001:
        /*0078*/ 	.byte	0x03, 0x50
        /*007a*/ 	.short	0x0000


	//----- nvinfo : EIATTR_MAXREG_COUNT
	.align		4
        /*007c*/ 	.byte	0x03, 0x1b
        /*007e*/ 	.short	0x00ff


	//----- nvinfo : EIATTR_NUM_BARRIERS
	.align		4
        /*0080*/ 	.byte	0x02, 0x4c
        /*0082*/ 	.byte	0x01
	.zero		1


	//----- nvinfo : EIATTR_MERCURY_ISA_VERSION
	.align		4
        /*0084*/ 	.byte	0x03, 0x5f
        /*0086*/ 	.short	0x0101


	//----- nvinfo : EIATTR_VRC_CTA_INIT_COUNT
	.align		4
        /*0088*/ 	.byte	0x02, 0x4a
	.zero		1
	.zero		1


	//----- nvinfo : EIATTR_EXIT_INSTR_OFFSETS
	.align		4
        /*008c*/ 	.byte	0x04, 0x1c
        /*008e*/ 	.short	(.L_5003 - .L_5002)


	//   ....[0]....
.L_5002:
        /*0090*/ 	.word	0x00000150


	//   ....[1]....
        /*0094*/ 	.word	0x00003140


	//   ....[2]....
        /*0098*/ 	.word	0x00003ae0


	//----- nvinfo : EIATTR_CRS_STACK_SIZE
	.align		4
.L_5003:
        /*009c*/ 	.byte	0x04, 0x1e
        /*009e*/ 	.short	(.L_5005 - .L_5004)
.L_5004:
        /*00a0*/ 	.word	0x00000000


	//----- nvinfo : EIATTR_CBANK_PARAM_SIZE
	.align		4
.L_5005:
        /*00a4*/ 	.byte	0x03, 0x19
        /*00a6*/ 	.short	0x0038


	//----- nvinfo : EIATTR_PARAM_CBANK
	.align		4
        /*00a8*/ 	.byte	0x04, 0x0a
        /*00aa*/ 	.short	(.L_5007 - .L_5006)
	.align		4
.L_5006:
        /*00ac*/ 	.word	index@(.nv.constant0.contiguous_sum_square3_u8)
        /*00b0*/ 	.short	0x0380
        /*00b2*/ 	.short	0x0038


	//----- nvinfo : EIATTR_SW_WAR
	.align		4
.L_5007:
        /*00b4*/ 	.byte	0x04, 0x36
        /*00b6*/ 	.short	(.L_5009 - .L_5008)
.L_5008:
        /*00b8*/ 	.word	0x00000008
.L_5009:


//--------------------- .nv.info.contiguous_sum_square22_u8 --------------------------
	.section	.nv.info.contiguous_sum_square22_u8,"",@"SHT_CUDA_INFO"
	.sectionflags	@""
	.align	4


	//----- nvinfo : EIATTR_CUDA_API_VERSION
	.align		4
        /*0000*/ 	.byte	0x04, 0x37
        /*0002*/ 	.short	(.L_5011 - .L_5010)
.L_5010:
        /*0004*/ 	.word	0x00000082


	//----- nvinfo : EIATTR_KPARAM_INFO
	.align		4
.L_5011:
        /*0008*/ 	.byte	0x04, 0x17
        /*000a*/ 	.short	(.L_5013 - .L_5012)
.L_5012:
        /*000c*/ 	.word	0x00000000
        /*0010*/ 	.short	0x0003
        /*0012*/ 	.short	0x0018
        /*0014*/ 	.byte	0x00, 0xf0, 0x21, 0x00


	//----- nvinfo : EIATTR_KPARAM_INFO
	.align		4
.L_5013:
        /*0018*/ 	.byte	0x04, 0x17
        /*001a*/ 	.short	(.L_5015 - .L_5014)
.L_5014:
        /*001c*/ 	.word	0x00000000
        /*0020*/ 	.short	0x0002
        /*0022*/ 	.short	0x0010
        /*0024*/ 	.byte	0x00, 0xf0, 0x21, 0x00


	//----- nvinfo : EIATTR_KPARAM_INFO
	.align		4
.L_5015:
        /*0028*/ 	.byte	0x04, 0x17
        /*002a*/ 	.short	(.L_5017 - .L_5016)
.L_5016:
        /*002c*/ 	.word	0x00000000
        /*0030*/ 	.short	0x0001
        /*0032*/ 	.short	0x0008
        /*0034*/ 	.byte	0x00, 0xf5, 0x21, 0x00


	//----- nvinfo : EIATTR_KPARAM_INFO
	.align		4
.L_5017:
        /*0038*/ 	.byte	0x04, 0x17
        /*003a*/ 	.short	(.L_5019 - .L_5018)
.L_5018:
        /*003c*/ 	.word	0x00000000
        /*0040*/ 	.short	0x0000
        /*0042*/ 	.short	0x0000
        /*0044*/ 	.byte	0x00, 0xf5, 0x21, 0x00


	//----- nvinfo : EIATTR_SPARSE_MMA_MASK
	.align		4
.L_5019:
        /*0048*/ 	.byte	0x03, 0x50
        /*004a*/ 	.short	0x0000


	//----- nvinfo : EIATTR_MAXREG_COUNT
	.align		4
        /*004c*/ 	.byte	0x03, 0x1b
        /*004e*/ 	.short	0x00ff


	//----- nvinfo : EIATTR_NUM_BARRIERS
	.align		4
        /*0050*/ 	.byte	0x02, 0x4c
        /*0052*/ 	.byte	0x01
	.zero		1


	//----- nvinfo : EIATTR_MERCURY_ISA_VERSION
	.align		4
        /*0054*/ 	.byte	0x03, 0x5f
        /*0056*/ 	.short	0x0101


	//----- nvinfo : EIATTR_VRC_CTA_INIT_COUNT
	.align		4
        /*0058*/ 	.byte	0x02, 0x4a
	.zero		1
	.zero		1


	//----- nvinfo : EIATTR_EXIT_INSTR_OFFSETS
	.align		4
        /*005c*/ 	.byte	0x04, 0x1c
        /*005e*/ 	.short	(.L_5021 - .L_5020)


	//   ....[0]....
.L_5020:
        /*0060*/ 	.word	0x00000410


	//   ....[1]....
        /*0064*/ 	.word	0x00000560


	//   ....[2]....
        /*0068*/ 	.word	0x00000670


	//----- nvinfo : EIATTR_CRS_STACK_SIZE
	.align		4
.L_5021:
        /*006c*/ 	.byte	0x04, 0x1e
        /*006e*/ 	.short	(.L_5023 - .L_5022)
.L_5022:
        /*0070*/ 	.word	0x00000000


	//----- nvinfo : EIATTR_CBANK_PARAM_SIZE
	.align		4
.L_5023:
        /*0074*/ 	.byte	0x03, 0x19
        /*0076*/ 	.short	0x0020


	//----- nvinfo : EIATTR_PARAM_CBANK
	.align		4
        /*0078*/ 	.byte	0x04, 0x0a
        /*007a*/ 	.short	(.L_5025 - .L_5024)
	.align		4
.L_5024:
        /*007c*/ 	.word	index@(.nv.constant0.contiguous_sum_square22_u8)
        /*0080*/ 	.short	0x0380
        /*0082*/ 	.short	0x0020


	//----- nvinfo : EIATTR_SW_WAR
	.align		4
.L_5025:
        /*0084*/ 	.byte	0x04, 0x36
        /*0086*/ 	.short	(.L_5027 - .L_5026)
.L_5026:
        /*0088*/ 	.word	0x00000008
.L_5027:


//--------------------- .nv.info.contiguous_sum_square2_u8 --------------------------
	.section	.nv.info.contiguous_sum_square2_u8,"",@"SHT_CUDA_INFO"
	.sectionflags	@""
	.align	4


	//----- nvinfo : EIATTR_CUDA_API_VERSION
	.align		4
        /*0000*/ 	.byte	0x04, 0x37
        /*0002*/ 	.short	(.L_5029 - .L_5028)
.L_5028:
        /*0004*/ 	.word	0x00000082


	//----- nvinfo : EIATTR_KPARAM_INFO
	.align		4
.L_5029:
        /*0008*/ 	.byte	0x04, 0x17
        /*000a*/ 	.short	(.L_5031 - .L_5030)
.L_5030:
        /*000c*/ 	.word	0x00000000
        /*0010*/ 	.short	0x0006
        /*0012*/ 	.short	0x0030
        /*0014*/ 	.byte	0x00, 0xf0, 0x21, 0x00


	//----- nvinfo : EIATTR_KPARAM_INFO
	.align		4
.L_5031:
        /*0018*/ 	.byte	0x04, 0x17
        /*001a*/ 	.short	(.L_5033 - .L_5032)
.L_5032:
        /*001c*/ 	.word	0x00000000
        /*0020*/ 	.short	0x0005
        /*0022*/ 	.short	0x0028
        /*0024*/ 	.byte	0x00, 0xf0, 0x21, 0x00


	//----- nvinfo : EIATTR_KPARAM_INFO
	.align		4
.L_5033:
        /*0028*/ 	.byte	0x04, 0x17
        /*002a*/ 	.short	(.L_5035 - .L_5034)
.L_5034:
        /*002c*/ 	.word	0x00000000
        /*0030*/ 	.short	0x0004
        /*0032*/ 	.short	0x0020
        /*0034*/ 	.byte	0x00, 0xf0, 0x21, 0x00


	//----- nvinfo : EIATTR_KPARAM_INFO
	.align		4
.L_5035:
        /*0038*/ 	.byte	0x04, 0x17
        /*003a*/ 	.short	(.L_5037 - .L_5036)
.L_5036:
        /*003c*/ 	.word	0x00000000
        /*0040*/ 	.short	0x0003
        /*0042*/ 	.short	0x0018
        /*0044*/ 	.byte	0x00, 0xf5, 0x21, 0x00


	//----- nvinfo : EIATTR_KPARAM_INFO
	.align		4
.L_5037:
        /*0048*/ 	.byte	0x04, 0x17
        /*004a*/ 	.short	(.L_5039 - .L_5038)
.L_5038:
        /*004c*/ 	.word	0x00000000
        /*0050*/ 	.short	0x0002
        /*0052*/ 	.short	0x0010
        /*0054*/ 	.byte	0x00, 0xf5, 0x21, 0x00


	//----- nvinfo : EIATTR_KPARAM_INFO
	.align		4
.L_5039:
        /*0058*/ 	.byte	0x04, 0x17
        /*005a*/ 	.short	(.L_5041 - .L_5040)
.L_5040:
        /*005c*/ 	.word	0x00000000
        /*0060*/ 	.short	0x0001
        /*0062*/ 	.short	0x0008
        /*0064*/ 	.byte	0x00, 0xf5, 0x21, 0x00


	//----- nvinfo : EIATTR_KPARAM_INFO
	.align		4
.L_5041:
        /*0068*/ 	.byte	0x04, 0x17
        /*006a*/ 	.short	(.L_5043 - .L_5042)
.L_5042:
        /*006c*/ 	.word	0x00000000
        /*0070*/ 	.short	0x0000
        /*0072*/ 	.short	0x0000
        /*0074*/ 	.byte	0x00, 0xf5, 0x21, 0x00


	//----- nvinfo : EIATTR_SPARSE_MMA_MASK
	.align		4
.L_5043:
        /*0078*/ 	.byte	0x03, 0x50
        /*007a*/ 	.short	0x0000


	//----- nvinfo : EIATTR_MAXREG_COUNT
	.align		4
        /*007c*/ 	.byte	0x03, 0x1b
        /*007e*/ 	.short	0x00ff


	//----- nvinfo : EIATTR_NUM_BARRIERS
	.align		4
        /*0080*/ 	.byte	0x02, 0x4c
        /*0082*/ 	.byte	0x01
	.zero		1


	//----- nvinfo : EIATTR_MERCURY_ISA_VERSION
	.align		4
        /*0084*/ 	.byte	0x03, 0x5f
        /*0086*/ 	.short	0x0101


	//----- nvinfo : EIATTR_VRC_CTA_INIT_COUNT
	.align		4
        /*0088*/ 	.byte	0x02, 0x4a
	.zero		1
	.zero		1


	//----- nvinfo : EIATTR_EXIT_INSTR_OFFSETS
	.align		4
        /*008c*/ 	.byte	0x04, 0x1c
        /*008e*/ 	.short	(.L_5045 - .L_5044)


	//   ....[0]....
.L_5044:
        /*0090*/ 	.word	0x00006a10


	//   ....[1]....
        /*0094*/ 	.word	0x00006b60


	//   ....[2]....
        /*0098*/ 	.word	0x00006c70


	//----- nvinfo : EIATTR_CRS_STACK_SIZE
	.align		4
.L_5045:
        /*009c*/ 	.byte	0x04, 0x1e
        /*009e*/ 	.short	(.L_5047 - .L_5046)
.L_5046:
        /*00a0*/ 	.word	0x00000000


	//----- nvinfo : EIATTR_CBANK_PARAM_SIZE
	.align		4
.L_5047:
        /*00a4*/ 	.byte	0x03, 0x19
        /*00a6*/ 	.short	0x0038


	//----- nvinfo : EIATTR_PARAM_CBANK
	.align		4
        /*00a8*/ 	.byte	0x04, 0x0a
        /*00aa*/ 	.short	(.L_5049 - .L_5048)
	.align		4
.L_5048:
        /*00ac*/ 	.word	index@(.nv.constant0.contiguous_sum_square2_u8)
        /*00b0*/ 	.short	0x0380
        /*00b2*/ 	.short	0x0038


	//----- nvinfo : EIATTR_SW_WAR
	.align		4
.L_5049:
        /*00b4*/ 	.byte	0x04, 0x36
        /*00b6*/ 	.short	(.L_5051 - .L_5050)
.L_5050:
        /*00b8*/ 	.word	0x00000008
.L_5051:


//--------------------- .nv.info.uncontiguous_cumulate_sum_square_u8 --------------------------
	.section	.nv.info.uncontiguous_cumulate_sum_square_u8,"",@"SHT_CUDA_INFO"
	.sectionflags	@""
	.align	4


	//----- nvinfo : EIATTR_CUDA_API_VERSION
	.align		4
        /*0000*/ 	.byte	0x04, 0x37
        /*0002*/ 	.short	(.L_5053 - .L_5052)
.L_5052:
        /*0004*/ 	.word	0x00000082


	//----- nvinfo : EIATTR_KPARAM_INFO
	.align		4
.L_5053:
        /*0008*/ 	.byte	0x04, 0x17
        /*000a*/ 	.short	(.L_5055 - .L_5054)
.L_5054:
        /*000c*/ 	.word	0x00000000
        /*0010*/ 	.short	0x0005
        /*0012*/ 	.short	0x0028
        /*0014*/ 	.byte	0x00, 0xf0, 0x21, 0x00


	//----- nvinfo : EIATTR_KPARAM_INFO
	.align		4
.L_5055:
        /*0018*/ 	.byte	0x04, 0x17
        /*001a*/ 	.short	(.L_5057 - .L_5056)
.L_5056:
        /*001c*/ 	.word	0x00000000
        /*0020*/ 	.short	0x0004
        /*0022*/ 	.short	0x0020
        /*0024*/ 	.byte	0x00, 0xf0, 0x21, 0x00


	//----- nvinfo : EIATTR_KPARAM_INFO
	.align		4
.L_5057:
        /*0028*/ 	.byte	0x04, 0x17
        /*002a*/ 	.short	(.L_5059 - .L_5058)
.L_5058:
        /*002c*/ 	.word	0x00000000
        /*0030*/ 	.short	0x0003
        /*0032*/ 	.short	0x0018
        /*0034*/ 	.byte	0x00, 0xf5, 0x21, 0x00


	//----- nvinfo : EIATTR_KPARAM_INFO
	.align		4
.L_5059:
        /*0038*/ 	.byte	0x04, 0x17
        /*003a*/ 	.short	(.L_5061 - .L_5060)
.L_5060:
        /*003c*/ 	.word	0x00000000
        /*0040*/ 	.short	0x0002
        /*0042*/ 	.short	0x0010
        /*0044*/ 	.byte	0x00, 0xf5, 0x21, 0x00


	//----- nvinfo : EIATTR_KPARAM_INFO
	.align		4
.L_5061:
        /*0048*/ 	.byte	0x04, 0x17
        /*004a*/ 	.short	(.L_5063 - .L_5062)
.L_5062:
        /*004c*/ 	.word	0x00000000
        /*0050*/ 	.short	0x0001
        /*0052*/ 	.short	0x0008
        /*0054*/ 	.byte	0x00, 0xf5, 0x21, 0x00


	//----- nvinfo : EIATTR_KPARAM_INFO
	.align		4
.L_5063:
        /*0058*/ 	.byte	0x04, 0x17
        /*005a*/ 	.short	(.L_5065 - .L_5064)
.L_5064:
        /*005c*/ 	.word	0x00000000
        /*0060*/ 	.short	0x0000
        /*0062*/ 	.short	0x0000
        /*0064*/ 	.byte	0x00, 0xf5, 0x21, 0x00


	//----- nvinfo : EIATTR_SPARSE_MMA_MASK
	.align		4
.L_5065:
        /*0068*/ 	.byte	0x03, 0x50
        /*006a*/ 	.short	0x0000


	//----- nvinfo : EIATTR_MAXREG_COUNT
	.align		4
        /*006c*/ 	.byte	0x03, 0x1b
        /*006e*/ 	.short	0x00ff


	//----- nvinfo : EIATTR_NUM_BARRIERS
	.align		4
        /*0070*/ 	.byte	0x02, 0x4c
        /*0072*/ 	.byte	0x01
	.zero		1


	//----- nvinfo : EIATTR_MERCURY_ISA_VERSION
	.align		4
        /*0074*/ 	.byte	0x03, 0x5f
        /*0076*/ 	.short	0x0101


	//----- nvinfo : EIATTR_INT_WARP_WIDE_INSTR_OFFSETS
	.align		4
        /*0078*/ 	.byte	0x04, 0x31
        /*007a*/ 	.short	(.L_5067 - .L_5066)


	//   ....[0]....
.L_5066:
        /*007c*/ 	.word	0x00006670


	//----- nvinfo : EIATTR_VRC_CTA_INIT_COUNT
	.align		4
.L_5067:
        /*0080*/ 	.byte	0x02, 0x4a
	.zero		1
	.zero		1


	//----- nvinfo : EIATTR_EXIT_INSTR_OFFSETS
	.align		4
        /*0084*/ 	.byte	0x04, 0x1c
        /*0086*/ 	.short	(.L_5069 - .L_5068)


	//   ....[0]....
.L_5068:
        /*0088*/ 	.word	0x00006710


	//   ....[1]....
        /*008c*/ 	.word	0x00006860


	//   ....[2]....
        /*0090*/ 	.word	0x000068e0


	//----- nvinfo : EIATTR_CRS_STACK_SIZE
	.align		4
.L_5069:
        /*0094*/ 	.byte	0x04, 0x1e
        /*0096*/ 	.short	(.L_5071 - .L_5070)
.L_5070:
        /*0098*/ 	.word	0x00000000


	//----- nvinfo : EIATTR_CBANK_PARAM_SIZE
	.align		4
.L_5071:
        /*009c*/ 	.byte	0x03, 0x19
        /*009e*/ 	.short	0x0030


	//----- nvinfo : EIATTR_PARAM_CBANK
	.align		4
        /*00a0*/ 	.byte	0x04, 0x0a
        /*00a2*/ 	.short	(.L_5073 - .L_5072)
	.align		4
.L_5072:
        /*00a4*/ 	.word	index@(.nv.constant0.uncontiguous_cumulate_sum_square_u8)
        /*00a8*/ 	.short	0x0380
        /*00aa*/ 	.short	0x0030


	//----- nvinfo : EIATTR_SW_WAR
	.align		4
.L_5073:
        /*00ac*/ 	.byte	0x04, 0x36
        /*00ae*/ 	.short	(.L_5075 - .L_5074)
.L_5074:
        /*00b0*/ 	.word	0x00000008
.L_5075:


//--------------------- .nv.info.uncontiguous_sum_square_u8 --------------------------
	.section	.nv.info.uncontiguous_sum_square_u8,"",@"SHT_CUDA_INFO"
	.sectionflags	@""
	.align	4


	//----- nvinfo : EIATTR_CUDA_API_VERSION
	.align		4
        /*0000*/ 	.byte	0x04, 0x37
        /*0002*/ 	.short	(.L_5077 - .L_5076)
.L_5076:
        /*0004*/ 	.word	0x00000082


	//----- nvinfo : EIATTR_KPARAM_INFO
	.align		4
.L_5077:
        /*0008*/ 	.byte	0x04, 0x17
        /*000a*/ 	.short	(.L_5079 - .L_5078)
.L_5078:
        /*000c*/ 	.word	0x00000000
        /*0010*/ 	.short	0x0005
        /*0012*/ 	.short	0x0028
        /*0014*/ 	.byte	0x00, 0xf0, 0x21, 0x00


	//----- nvinfo : EIATTR_KPARAM_INFO
	.align		4
.L_5079:
        /*0018*/ 	.byte	0x04, 0x17
        /*001a*/ 	.short	(.L_5081 - .L_5080)
.L_5080:
        /*001c*/ 	.word	0x00000000
        /*0020*/ 	.short	0x0004
        /*0022*/ 	.short	0x0020
        /*0024*/ 	.byte	0x00, 0xf0, 0x21, 0x00


	//----- nvinfo : EIATTR_KPARAM_INFO
	.align		4
.L_5081:
        /*0028*/ 	.byte	0x04, 0x17
        /*002a*/ 	.short	(.L_5083 - .L_5082)
.L_5082:
        /*002c*/ 	.word	0x00000000
        /*0030*/ 	.short	0x0003
        /*0032*/ 	.short	0x0018
        /*0034*/ 	.byte	0x00, 0xf5, 0x21, 0x00


	//----- nvinfo : EIATTR_KPARAM_INFO
	.align		4
.L_5083:
        /*0038*/ 	.byte	0x04, 0x17
        /*003a*/ 	.short	(.L_5085 - .L_5084)
.L_5084:
        /*003c*/ 	.word	0x00000000
        /*0040*/ 	.short	0x0002
        /*0042*/ 	.short	0x0010
        /*0044*/ 	.byte	0x00, 0xf5, 0x21, 0x00


	//----- nvinfo : EIATTR_KPARAM_INFO
	.align		4
.L_5085:
        /*0048*/ 	.byte	0x04, 0x17
        /*004a*/ 	.short	(.L_5087 - .L_5086)
.L_5086:
        /*004c*/ 	.word	0x00000000
        /*0050*/ 	.short	0x0001
        /*0052*/ 	.short	0x0008
        /*0054*/ 	.byte	0x00, 0xf5, 0x21, 0x00


	//----- nvinfo : EIATTR_KPARAM_INFO
	.align		4
.L_5087:
        /*0058*/ 	.byte	0x04, 0x17
        /*005a*/ 	.short	(.L_5089 - .L_5088)
.L_5088:
        /*005c*/ 	.word	0x00000000
        /*0060*/ 	.short	0x0000
        /*0062*/ 	.short	0x0000
        /*0064*/ 	.byte	0x00, 0xf5, 0x21, 0x00


	//----- nvinfo : EIATTR_SPARSE_MMA_MASK
	.align		4
.L_5089:
        /*0068*/ 	.byte	0x03, 0x50
        /*006a*/ 	.short	0x0000


	//----- nvinfo : EIATTR_MAXREG_COUNT
	.align		4
        /*006c*/ 	.byte	0x03, 0x1b
        /*006e*/ 	.short	0x00ff


	//----- nvinfo : EIATTR_NUM_BARRIERS
	.align		4
        /*0070*/ 	.byte	0x02, 0x4c
        /*0072*/ 	.byte	0x01
	.zero		1


	//----- nvinfo : EIATTR_MERCURY_ISA_VERSION
	.align		4
        /*0074*/ 	.byte	0x03, 0x5f
        /*0076*/ 	.short	0x0101


	//----- nvinfo : EIATTR_INT_WARP_WIDE_INSTR_OFFSETS
	.align		4
        /*0078*/ 	.byte	0x04, 0x31
        /*007a*/ 	.short	(.L_5091 - .L_5090)


	//   ....[0]....
.L_5090:
        /*007c*/ 	.word	0x000066d0


	//----- nvinfo : EIATTR_VRC_CTA_INIT_COUNT
	.align		4
.L_5091:
        /*0080*/ 	.byte	0x02, 0x4a
	.zero		1
	.zero		1


	//----- nvinfo : EIATTR_EXIT_INSTR_OFFSETS
	.align		4
        /*0084*/ 	.byte	0x04, 0x1c
        /*0086*/ 	.short	(.L_5093 - .L_5092)


	//   ....[0]....
.L_5092:
        /*0088*/ 	.word	0x00006770


	//   ....[1]....
        /*008c*/ 	.word	0x000068c0


	//   ....[2]....
        /*0090*/ 	.word	0x00006940


	//----- nvinfo : EIATTR_CRS_STACK_SIZE
	.align		4
.L_5093:
        /*0094*/ 	.byte	0x04, 0x1e
        /*0096*/ 	.short	(.L_5095 - .L_5094)
.L_5094:
        /*0098*/ 	.word	0x00000000


	//----- nvinfo : EIATTR_CBANK_PARAM_SIZE
	.align		4
.L_5095:
        /*009c*/ 	.byte	0x03, 0x19
        /*009e*/ 	.short	0x0030


	//----- nvinfo : EIATTR_PARAM_CBANK
	.align		4
        /*00a0*/ 	.byte	0x04, 0x0a
        /*00a2*/ 	.short	(.L_5097 - .L_5096)
	.align		4
.L_5096:
        /*00a4*/ 	.word	index@(.nv.constant0.uncontiguous_sum_square_u8)
        /*00a8*/ 	.short	0x0380
        /*00aa*/ 	.short	0x0030


	//----- nvinfo : EIATTR_SW_WAR
	.align		4
.L_5097:
        /*00ac*/ 	.byte	0x04, 0x36
        /*00ae*/ 	.short	(.L_5099 - .L_5098)
.L_5098:
        /*00b0*/ 	.word	0x00000008
.L_5099:


//--------------------- .nv.info.contiguous_cumulate_sum_square_u8 --------------------------
	.section	.nv.info.contiguous_cumulate_sum_square_u8,"",@"SHT_CUDA_INFO"
	.sectionflags	@""
	.align	4


	//----- nvinfo : EIATTR_CUDA_API_VERSION
	.align		4
        /*0000*/ 	.byte	0x04, 0x37
        /*0002*/ 	.short	(.L_5101 - .L_5100)
.L_5100:
        /*0004*/ 	.word	0x00000082


	//----- nvinfo : EIATTR_KPARAM_INFO
	.align		4
.L_5101:
        /*0008*/ 	.byte	0x04, 0x17
        /*000a*/ 	.short	(.L_5103 - .L_5102)
.L_5102:
        /*000c*/ 	.word	0x00000000
        /*0010*/ 	.short	0x0002
        /*0012*/ 	.short	0x0010
        /*0014*/ 	.byte	0x00, 0xf0, 0x21, 0x00


	//----- nvinfo : EIATTR_KPARAM_INFO
	.align		4
.L_5103:
        /*0018*/ 	.byte	0x04, 0x17
        /*001a*/ 	.short	(.L_5105 - .L_5104)
.L_5104:
        /*001c*/ 	.word	0x00000000
        /*0020*/ 	.short	0x0001
        /*0022*/ 	.short	0x0008
        /*0024*/ 	.byte	0x00, 0xf5, 0x21, 0x00


	//----- nvinfo : EIATTR_KPARAM_INFO
	.align		4
.L_5105:
        /*0028*/ 	.byte	0x04, 0x17
        /*002a*/ 	.short	(.L_5107 - .L_5106)
.L_5106:
        /*002c*/ 	.word	0x00000000
        /*0030*/ 	.short	0x0000
        /*0032*/ 	.short	0x0000
        /*0034*/ 	.byte	0x00, 0xf5, 0x21, 0x00


	//----- nvinfo : EIATTR_SPARSE_MMA_MASK
	.align		4
.L_5107:
        /*0038*/ 	.byte	0x03, 0x50
        /*003a*/ 	.short	0x0000


	//----- nvinfo : EIATTR_MAXREG_COUNT
	.align		4
        /*003c*/ 	.byte	0x03, 0x1b
        /*003e*/ 	.short	0x00ff


	//----- nvinfo : EIATTR_NUM_BARRIERS
	.align		4
        /*0040*/ 	.byte	0x02, 0x4c
        /*0042*/ 	.byte	0x01
	.zero		1


	//----- nvinfo : EIATTR_MERCURY_ISA_VERSION
	.align		4
        /*0044*/ 	.byte	0x03, 0x5f
        /*0046*/ 	.short	0x0101


	//----- nvinfo : EIATTR_INT_WARP_WIDE_INSTR_OFFSETS
	.align		4
        /*0048*/ 	.byte	0x04, 0x31
        /*004a*/ 	.short	(.L_5109 - .L_5108)


	//   ....[0]....
.L_5108:
        /*004c*/ 	.word	0x000002d0


	//----- nvinfo : EIATTR_VRC_CTA_INIT_COUNT
	.align		4
.L_5109:
        /*0050*/ 	.byte	0x02, 0x4a
	.zero		1
	.zero		1


	//----- nvinfo : EIATTR_EXIT_INSTR_OFFSETS
	.align		4
        /*0054*/ 	.byte	0x04, 0x1c
        /*0056*/ 	.short	(.L_5111 - .L_5110)


	//   ....[0]....
.L_5110:
        /*0058*/ 	.word	0x00000370


	//   ....[1]....
        /*005c*/ 	.word	0x000004c0


	//   ....[2]....
        /*0060*/ 	.word	0x00000540


	//----- nvinfo : EIATTR_CRS_STACK_SIZE
	.align		4
.L_5111:
        /*0064*/ 	.byte	0x04, 0x1e
        /*0066*/ 	.short	(.L_5113 - .L_5112)
.L_5112:
        /*0068*/ 	.word	0x00000000


	//----- nvinfo : EIATTR_CBANK_PARAM_SIZE
	.align		4
.L_5113:
        /*006c*/ 	.byte	0x03, 0x19
        /*006e*/ 	.short	0x0018


	//----- nvinfo : EIATTR_PARAM_CBANK
	.align		4
        /*0070*/ 	.byte	0x04, 0x0a
        /*0072*/ 	.short	(.L_5115 - .L_5114)
	.align		4
.L_5114:
        /*0074*/ 	.word	index@(.nv.constant0.contiguous_cumulate_sum_square_u8)
        /*0078*/ 	.short	0x0380
        /*007a*/ 	.short	0x0018


	//----- nvinfo : EIATTR_SW_WAR
	.align		4
.L_5115:
        /*007c*/ 	.byte	0x04, 0x36
        /*007e*/ 	.short	(.L_5117 - .L_5116)
.L_5116:
        /*0080*/ 	.word	0x00000008
.L_5117:


//--------------------- .nv.info.contiguous_sum_square_u8 --------------------------
	.section	.nv.info.contiguous_sum_square_u8,"",@"SHT_CUDA_INFO"
	.sectionflags	@""
	.align	4


	//----- nvinfo : EIATTR_CUDA_API_VERSION
	.align		4
        /*0000*/ 	.byte	0x04, 0x37
        /*0002*/ 	.short	(.L_5119 - .L_5118)
.L_5118:
        /*0004*/ 	.word	0x00000082


	//----- nvinfo : EIATTR_KPARAM_INFO
	.align		4
.L_5119:
        /*0008*/ 	.byte	0x04, 0x17
        /*000a*/ 	.short	(.L_5121 - .L_5120)
.L_5120:
        /*000c*/ 	.word	0x00000000
        /*0010*/ 	.short	0x0002
        /*0012*/ 	.short	0x0010
        /*0014*/ 	.byte	0x00, 0xf0, 0x21, 0x00


	//----- nvinfo : EIATTR_KPARAM_INFO
	.align		4
.L_5121:
        /*0018*/ 	.byte	0x04, 0x17
        /*001a*/ 	.short	(.L_5123 - .L_5122)
.L_5122:
        /*001c*/ 	.word	0x00000000
        /*0020*/ 	.short	0x0001
        /*0022*/ 	.short	0x0008
        /*0024*/ 	.byte	0x00, 0xf5, 0x21, 0x00


	//----- nvinfo : EIATTR_KPARAM_INFO
	.align		4
.L_5123:
        /*0028*/ 	.byte	0x04, 0x17
        /*002a*/ 	.short	(.L_5125 - .L_5124)
.L_5124:
        /*002c*/ 	.word	0x00000000
        /*0030*/ 	.short	0x0000
        /*0032*/ 	.short	0x0000
        /*0034*/ 	.byte	0x00, 0xf5, 0x21, 0x00


	//----- nvinfo : EIATTR_SPARSE_MMA_MASK
	.align		4
.L_5125:
        /*0038*/ 	.byte	0x03, 0x50
        /*003a*/ 	.short	0x0000


	//----- nvinfo : EIATTR_MAXREG_COUNT
	.align		4
        /*003c*/ 	.byte	0x03, 0x1b
        /*003e*/ 	.short	0x00ff


	//----- nvinfo : EIATTR_NUM_BARRIERS
	.align		4
        /*0040*/ 	.byte	0x02, 0x4c
        /*0042*/ 	.byte	0x01
	.zero		1


	//----- nvinfo : EIATTR_MERCURY_ISA_VERSION
	.align		4
        /*0044*/ 	.byte	0x03, 0x5f
        /*0046*/ 	.short	0x0101


	//----- nvinfo : EIATTR_INT_WARP_WIDE_INSTR_OFFSETS
	.align		4
        /*0048*/ 	.byte	0x04, 0x31
        /*004a*/ 	.short	(.L_5127 - .L_5126)


	//   ....[0]....
.L_5126:
        /*004c*/ 	.word	0x00000340


	//----- nvinfo : EIATTR_VRC_CTA_INIT_COUNT
	.align		4
.L_5127:
        /*0050*/ 	.byte	0x02, 0x4a
	.zero		1
	.zero		1


	//----- nvinfo : EIATTR_EXIT_INSTR_OFFSETS
	.align		4
        /*0054*/ 	.byte	0x04, 0x1c
        /*0056*/ 	.short	(.L_5129 - .L_5128)


	//   ....[0]....
.L_5128:
        /*0058*/ 	.word	0x000003e0


	//   ....[1]....
        /*005c*/ 	.word	0x00000530


	//   ....[2]....
        /*0060*/ 	.word	0x000005b0


	//----- nvinfo : EIATTR_CRS_STACK_SIZE
	.align		4
.L_5129:
        /*0064*/ 	.byte	0x04, 0x1e
        /*0066*/ 	.short	(.L_5131 - .L_5130)
.L_5130:
        /*0068*/ 	.word	0x00000000


	//----- nvinfo : EIATTR_CBANK_PARAM_SIZE
	.align		4
.L_5131:
        /*006c*/ 	.byte	0x03, 0x19
        /*006e*/ 	.short	0x0018


	//----- nvinfo : EIATTR_PARAM_CBANK
	.align		4
        /*0070*/ 	.byte	0x04, 0x0a
        /*0072*/ 	.short	(.L_5133 - .L_5132)
	.align		4
.L_5132:
        /*0074*/ 	.word	index@(.nv.constant0.contiguous_sum_square_u8)
        /*0078*/ 	.short	0x0380
        /*007a*/ 	.short	0x0018


	//----- nvinfo : EIATTR_SW_WAR
	.align		4
.L_5133:
        /*007c*/ 	.byte	0x04, 0x36
        /*007e*/ 	.short	(.L_5135 - .L_5134)
.L_5134:
        /*0080*/ 	.word	0x00000008
.L_5135:


//--------------------- .nv.info.contiguous_sum_square33_i64 --------------------------
	.section	.nv.info.contiguous_sum_square33_i64,"",@"SHT_CUDA_INFO"
	.sectionflags	@""
	.align	4


	//----- nvinfo : EIATTR_CUDA_API_VERSION
	.align		4
        /*0000*/ 	.byte	0x04, 0x37
        /*0002*/ 	.short	(.L_5137 - .L_5136)
.L_5136:
        /*0004*/ 	.word	0x00000082


	//----- nvinfo : EIATTR_KPARAM_INFO
	.align		4
.L_5137:
        /*0008*/ 	.byte	0x04, 0x17
        /*000a*/ 	.short	(.L_5139 - .L_5138)
.L_5138:
        /*000c*/ 	.word	0x00000000
        /*0010*/ 	.short	0x0004
        /*0012*/ 	.short	0x0020
        /*0014*/ 	.byte	0x00, 0xf0, 0x21, 0x00


	//----- nvinfo : EIATTR_KPARAM_INFO
	.align		4
.L_5139:
        /*0018*/ 	.byte	0x04, 0x17
        /*001a*/ 	.short	(.L_5141 - .L_5140)
.L_5140:
        /*001c*/ 	.word	0x00000000
        /*0020*/ 	.short	0x0003
        /*0022*/ 	.short	0x0018
        /*0024*/ 	.byte	0x00, 0xf0, 0x21, 0x00


	//----- nvinfo : EIATTR_KPARAM_INFO
	.align		4
.L_5141:
        /*0028*/ 	.byte	0x04, 0x17
        /*002a*/ 	.short	(.L_5143 - .L_5142)
.L_5142:
        /*002c*/ 	.word	0x00000000
        /*0030*/ 	.short	0x0002
        /*0032*/ 	.short	0x0010
        /*0034*/ 	.byte	0x00, 0xf0, 0x21, 0x00


	//----- nvinfo : EIATTR_KPARAM_INFO
	.align		4
.L_5143:
        /*0038*/ 	.byte	0x04, 0x17
        /*003a*/ 	.short	(.L_5145 - .L_5144)
.L_5144:
        /*003c*/ 	.word	0x00000000
        /*0040*/ 	.short	0x0001
        /*0042*/ 	.short	0x0008
        /*0044*/ 	.byte	0x00, 0xf5, 0x21, 0x00


	//----- nvinfo : EIATTR_KPARAM_INFO
	.align		4
.L_5145:
        /*0048*/ 	.byte	0x04, 0x17
        /*004a*/ 	.short	(.L_5147 - .L_5146)
.L_5146:
        /*004c*/ 	.word	0x00000000
        /*0050*/ 	.short	0x0000
        /*0052*/ 	.short	0x0000
        /*0054*/ 	.byte	0x00, 0xf5, 0x21, 0x00


	//----- nvinfo : EIATTR_SPARSE_MMA_MASK
	.align		4
.L_5147:
        /*0058*/ 	.byte	0x03, 0x50
        /*005a*/ 	.short	0x0000


	//----- nvinfo : EIATTR_MAXREG_COUNT
	.align		4
        /*005c*/ 	.byte	0x03, 0x1b
        /*005e*/ 	.short	0x00ff


	//----- nvinfo : EIATTR_NUM_BARRIERS
	.align		4
        /*0060*/ 	.byte	0x02, 0x4c
        /*0062*/ 	.byte	0x01
	.zero		1


	//----- nvinfo : EIATTR_MERCURY_ISA_VERSION
	.align		4
        /*0064*/ 	.byte	0x03, 0x5f
        /*0066*/ 	.short	0x0101


	//----- nvinfo : EIATTR_VRC_CTA_INIT_COUNT
	.align		4
        /*0068*/ 	.byte	0x02, 0x4a
	.zero		1
	.zero		1


	//----- nvinfo : EIATTR_EXIT_INSTR_OFFSETS
	.align		4
        /*006c*/ 	.byte	0x04, 0x1c
        /*006e*/ 	.short	(.L_5149 - .L_5148)


	//   ....[0]....
.L_5148:
        /*0070*/ 	.word	0x00000150


	//   ....[1]....
        /*0074*/ 	.word	0x000001f0


	//   ....[2]....
        /*0078*/ 	.word	0x00000820


	//----- nvinfo : EIATTR_CBANK_PARAM_SIZE
	.align		4
.L_5149:
        /*007c*/ 	.byte	0x03, 0x19
        /*007e*/ 	.short	0x0028


	//----- nvinfo : EIATTR_PARAM_CBANK
	.align		4
        /*0080*/ 	.byte	0x04, 0x0a
        /*0082*/ 	.short	(.L_5151 - .L_5150)
	.align		4
.L_5150:
        /*0084*/ 	.word	index@(.nv.constant0.contiguous_sum_square33_i64)
        /*0088*/ 	.short	0x0380
        /*008a*/ 	.short	0x0028


	//----- nvinfo : EIATTR_SW_WAR
	.align		4
.L_5151:
        /*008c*/ 	.byte	0x04, 0x36
        /*008e*/ 	.short	(.L_5153 - .L_5152)
.L_5152:
        /*0090*/ 	.word	0x00000008
.L_5153:


//--------------------- .nv.info.contiguous_sum_square3_i64 --------------------------
	.section	.nv.info.contiguous_sum_square3_i64,"",@"SHT_CUDA_INFO"
	.sectionflags	@""
	.align	4


	//----- nvinfo : EIATTR_CUDA_API_VERSION
	.align		4
        /*0000*/ 	.byte	0x04, 0x37
        /*0002*/ 	.short	(.L_5155 - .L_5154)
.L_5154:
        /*0004*/ 	.word	0x00000082


	//----- nvinfo : EIATTR_KPARAM_INFO
	.align		4
.L_5155:
        /*0008*/ 	.byte	0x04, 0x17
        /*000a*/ 	.short	(.L_5157 - .L_5156)
.L_5156:
        /*000c*/ 	.word	0x00000000
        /*0010*/ 	.short	0x0006
        /*0012*/ 	.short	0x0030
        /*0014*/ 	.byte	0x00, 0xf0, 0x21, 0x00


	//----- nvinfo : EIATTR_KPARAM_INFO
	.align		4
.L_5157:
        /*0018*/ 	.byte	0x04, 0x17
        /*001a*/ 	.short	(.L_5159 - .L_5158)
.L_5158:
        /*001c*/ 	.word	0x00000000
        /*0020*/ 	.short	0x0005
        /*0022*/ 	.short	0x0028
        /*0024*/ 	.byte	0x00, 0xf0, 0x21, 0x00


	//----- nvinfo : EIATTR_KPARAM_INFO
	.align		4
.L_5159:
        /*0028*/ 	.byte	0x04, 0x17
        /*002a*/ 	.short	(.L_5161 - .L_5160)
.L_5160:
        /*002c*/ 	.word	0x00000000
        /*0030*/ 	.short	0x0004
        /*0032*/ 	.short	0x0020
        /*0034*/ 	.byte	0x00, 0xf0, 0x21, 0x00


	//----- nvinfo : EIATTR_KPARAM_INFO
	.align		4
.L_5161:
        /*0038*/ 	.byte	0x04, 0x17
        /*003a*/ 	.short	(.L_5163 - .L_5162)
.L_5162:
        /*003c*/ 	.word	0x00000000
        /*0040*/ 	.short	0x0003
        /*0042*/ 	.short	0x0018
        /*0044*/ 	.byte	0x00, 0xf5, 0x21, 0x00


	//----- nvinfo : EIATTR_KPARAM_INFO
	.align		4
.L_5163:
        /*0048*/ 	.byte	0x04, 0x17
        /*004a*/ 	.short	(.L_5165 - .L_5164)
.L_5164:
        /*004c*/ 	.word	0x00000000
        /*0050*/ 	.short	0x0002
        /*0052*/ 	.short	0x0010
        /*0054*/ 	.byte	0x00, 0xf5, 0x21, 0x00


	//----- nvinfo : EIATTR_KPARAM_INFO
	.align		4
.L_5165:
        /*0058*/ 	.byte	0x04, 0x17
        /*005a*/ 	.short	(.L_5167 - .L_5166)
.L_5166:
        /*005c*/ 	.word	0x00000000
        /*0060*/ 	.short	0x0001
        /*0062*/ 	.short	0x0008
        /*0064*/ 	.byte	0x00, 0xf5, 0x21, 0x00


	//----- nvinfo : EIATTR_KPARAM_INFO
	.align		4
.L_5167:
        /*0068*/ 	.byte	0x04, 0x17
        /*006a*/ 	.short	(.L_5169 - .L_5168)
.L_5168:
        /*006c*/ 	.word	0x00000000
        /*0070*/ 	.short	0x0000
        /*0072*/ 	.short	0x0000
        /*0074*/ 	.byte	0x00, 0xf5, 0x21, 0x00


	//----- nvinfo : EIATTR_SPARSE_MMA_MASK
	.align		4
.L_5169:
        /*0078*/ 	.byte	0x03, 0x50
        /*007a*/ 	.short	0x0000


	//----- nvinfo : EIATTR_MAXREG_COUNT
	.align		4
        /*007c*/ 	.byte	0x03, 0x1b
        /*007e*/ 	.short	0x00ff


	//----- nvinfo : EIATTR_NUM_BARRIERS
	.align		4
        /*0080*/ 	.byte	0x02, 0x4c
        /*0082*/ 	.byte	0x01
	.zero		1


	//----- nvinfo : EIATTR_MERCURY_ISA_VERSION
	.align		4
        /*0084*/ 	.byte	0x03, 0x5f
        /*0086*/ 	.short	0x0101


	//----- nvinfo : EIATTR_VRC_CTA_INIT_COUNT
	.align		4
        /*0088*/ 	.byte	0x02, 0x4a
	.zero		1
	.zero		1


	//----- nvinfo : EIATTR_EXIT_INSTR_OFFSETS
	.align		4
        /*008c*/ 	.byte	0x04, 0x1c
        /*008e*/ 	.short	(.L_5171 - .L_5170)


	//   ....[0]....
.L_5170:
        /*0090*/ 	.word	0x00000150


	//   ....[1]....
        /*0094*/ 	.word	0x00003170


	//   ....[2]....
        /*0098*/ 	.word	0x00003810


	//----- nvinfo : EIATTR_CRS_STACK_SIZE
	.align		4
.L_5171:
        /*009c*/ 	.byte	0x04, 0x1e
        /*009e*/ 	.short	(.L_5173 - .L_5172)
.L_5172:
        /*00a0*/ 	.word	0x00000000


	//----- nvinfo : EIATTR_CBANK_PARAM_SIZE
	.align		4
.L_5173:
        /*00a4*/ 	.byte	0x03, 0x19
        /*00a6*/ 	.short	0x0038


	//----- nvinfo : EIATTR_PARAM_CBANK
	.align		4
        /*00a8*/ 	.byte	0x04, 0x0a
        /*00aa*/ 	.short	(.L_5175 - .L_5174)
	.align		4
.L_5174:
        /*00ac*/ 	.word	index@(.nv.constant0.contiguous_sum_square3_i64)
        /*00b0*/ 	.short	0x0380
        /*00b2*/ 	.short	0x0038


	//----- nvinfo : EIATTR_SW_WAR
	.align		4
.L_5175:
        /*00b4*/ 	.byte	0x04, 0x36
        /*00b6*/ 	.short	(.L_5177 - .L_5176)
.L_5176:
        /*00b8*/ 	.word	0x00000008
.L_5177:


//--------------------- .nv.info.contiguous_sum_square22_i64 --------------------------
	.section	.nv.info.contiguous_sum_square22_i64,"",@"SHT_CUDA_INFO"
	.sectionflags	@""
	.align	4


	//----- nvinfo : EIATTR_CUDA_API_VERSION
	.align		4
        /*0000*/ 	.byte	0x04, 0x37
        /*0002*/ 	.short	(.L_5179 - .L_5178)
.L_5178:
        /*0004*/ 	.word	0x00000082


	//----- nvinfo : EIATTR_KPARAM_INFO
	.align		4
.L_5179:
        /*0008*/ 	.byte	0x04, 0x17
        /*000a*/ 	.short	(.L_5181 - .L_5180)
.L_5180:
        /*000c*/ 	.word	0x00000000
        /*0010*/ 	.short	0x0003
        /*0012*/ 	.short	0x0018
        /*0014*/ 	.byte	0x00, 0xf0, 0x21, 0x00


	//----- nvinfo : EIATTR_KPARAM_INFO
	.align		4
.L_5181:
        /*0018*/ 	.byte	0x04, 0x17
        /*001a*/ 	.short	(.L_5183 - .L_5182)
.L_5182:
        /*001c*/ 	.word	0x00000000
        /*0020*/ 	.short	0x0002
        /*0022*/ 	.short	0x0010
        /*0024*/ 	.byte	0x00, 0xf0, 0x21, 0x00


	//----- nvinfo : EIATTR_KPARAM_INFO
	.align		4
.L_5183:
        /*0028*/ 	.byte	0x04, 0x17
        /*002a*/ 	.short	(.L_5185 - .L_5184)
.L_5184:
        /*002c*/ 	.word	0x00000000
        /*0030*/ 	.short	0x0001
        /*0032*/ 	.short	0x0008
        /*0034*/ 	.byte	0x00, 0xf5, 0x21, 0x00


	//----- nvinfo : EIATTR_KPARAM_INFO
	.align		4
.L_5185:
        /*0038*/ 	.byte	0x04, 0x17
        /*003a*/ 	.short	(.L_5187 - .L_5186)
.L_5186:
        /*003c*/ 	.word	0x00000000
        /*0040*/ 	.short	0x0000
        /*0042*/ 	.short	0x0000
        /*0044*/ 	.byte	0x00, 0xf5, 0x21, 0x00


	//----- nvinfo : EIATTR_SPARSE_MMA_MASK
	.align		4
.L_5187:
        /*0048*/ 	.byte	0x03, 0x50
        /*004a*/ 	.short	0x0000


	//----- nvinfo : EIATTR_MAXREG_COUNT
	.align		4
        /*004c*/ 	.byte	0x03, 0x1b
        /*004e*/ 	.short	0x00ff


	//----- nvinfo : EIATTR_NUM_BARRIERS
	.align		4
        /*0050*/ 	.byte	0x02, 0x4c
        /*0052*/ 	.byte	0x01
	.zero		1


	//----- nvinfo : EIATTR_MERCURY_ISA_VERSION
	.align		4
        /*0054*/ 	.byte	0x03, 0x5f
        /*0056*/ 	.short	0x0101


	//----- nvinfo : EIATTR_VRC_CTA_INIT_COUNT
	.align		4
        /*0058*/ 	.byte	0x02, 0x4a
	.zero		1
	.zero		1


	//----- nvinfo : EIATTR_EXIT_INSTR_OFFSETS
	.align		4
        /*005c*/ 	.byte	0x04, 0x1c
        /*005e*/ 	.short	(.L_5189 - .L_5188)


	//   ....[0]....
.L_5188:
        /*0060*/ 	.word	0x00000430


	//   ....[1]....
        /*0064*/ 	.word	0x000005d0


	//   ....[2]....
        /*0068*/ 	.word	0x000006e0


	//----- nvinfo : EIATTR_CRS_STACK_SIZE
	.align		4
.L_5189:
        /*006c*/ 	.byte	0x04, 0x1e
        /*006e*/ 	.short	(.L_5191 - .L_5190)
.L_5190:
        /*0070*/ 	.word	0x00000000


	//----- nvinfo : EIATTR_CBANK_PARAM_SIZE
	.align		4
.L_5191:
        /*0074*/ 	.byte	0x03, 0x19
        /*0076*/ 	.short	0x0020


	//----- nvinfo : EIATTR_PARAM_CBANK
	.align		4
        /*0078*/ 	.byte	0x04, 0x0a
        /*007a*/ 	.short	(.L_5193 - .L_5192)
	.align		4
.L_5192:
        /*007c*/ 	.word	index@(.nv.constant0.contiguous_sum_square22_i64)
        /*0080*/ 	.short	0x0380
        /*0082*/ 	.short	0x0020


	//----- nvinfo : EIATTR_SW_WAR
	.align		4
.L_5193:
        /*0084*/ 	.byte	0x04, 0x36
        /*0086*/ 	.short	(.L_5195 - .L_5194)
.L_5194:
        /*0088*/ 	.word	0x00000008
.L_5195:


//--------------------- .nv.info.contiguous_sum_square2_i64 --------------------------
	.section	.nv.info.contiguous_sum_square2_i64,"",@"SHT_CUDA_INFO"
	.sectionflags	@""
	.align	4


	//----- nvinfo : EIATTR_CUDA_API_VERSION
	.align		4
        /*0000*/ 	.byte	0x04, 0x37
        /*0002*/ 	.short	(.L_5197 - .L_5196)
.L_5196:
        /*0004*/ 	.word	0x00000082


	//----- nvinfo : EIATTR_KPARAM_INFO
	.align		4
.L_5197:
        /*0008*/ 	.byte	0x04, 0x17
        /*000a*/ 	.short	(.L_5199 - .L_5198)
.L_5198:
        /*000c*/ 	.word	0x00000000
        /*0010*/ 	.short	0x0006
        /*0012*/ 	.short	0x0030
        /*0014*/ 	.byte	0x00, 0xf0, 0x21, 0x00


	//----- nvinfo : EIATTR_KPARAM_INFO
	.align		4
.L_5199:
        /*0018*/ 	.byte	0x04, 0x17
        /*001a*/ 	.short	(.L_5201 - .L_5200)
.L_5200:
        /*001c*/ 	.word	0x00000000
        /*0020*/ 	.short	0x0005
        /*0022*/ 	.short	0x0028
        /*0024*/ 	.byte	0x00, 0xf0, 0x21, 0x00


	//----- nvinfo : EIATTR_KPARAM_INFO
	.align		4
.L_5201:
        /*0028*/ 	.byte	0x04, 0x17
        /*002a*/ 	.short	(.L_5203 - .L_5202)
.L_5202:
        /*002c*/ 	.word	0x00000000
        /*0030*/ 	.short	0x0004
        /*0032*/ 	.short	0x0020
        /*0034*/ 	.byte	0x00, 0xf0, 0x21, 0x00


	//----- nvinfo : EIATTR_KPARAM_INFO
	.align		4
.L_5203:
        /*0038*/ 	.byte	0x04, 0x17
        /*003a*/ 	.short	(.L_5205 - .L_5204)
.L_5204:
        /*003c*/ 	.word	0x00000000
        /*0040*/ 	.short	0x0003
        /*0042*/ 	.short	0x0018
        /*0044*/ 	.byte	0x00, 0xf5, 0x21, 0x00


	//----- nvinfo : EIATTR_KPARAM_INFO
	.align		4
.L_5205:
        /*0048*/ 	.byte	0x04, 0x17
        /*004a*/ 	.short	(.L_5207 - .L_5206)
.L_5206:
        /*004c*/ 	.word	0x00000000
        /*0050*/ 	.short	0x0002
        /*0052*/ 	.short	0x0010
        /*0054*/ 	.byte	0x00, 0xf5, 0x21, 0x00


	//----- nvinfo : EIATTR_KPARAM_INFO
	.align		4
.L_5207:
        /*0058*/ 	.byte	0x04, 0x17
        /*005a*/ 	.short	(.L_5209 - .L_5208)
.L_5208:
        /*005c*/ 	.word	0x00000000
        /*0060*/ 	.short	0x0001
        /*0062*/ 	.short	0x0008
        /*0064*/ 	.byte	0x00, 0xf5, 0x21, 0x00


	//----- nvinfo : EIATTR_KPARAM_INFO
	.align		4
.L_5209:
        /*0068*/ 	.byte	0x04, 0x17
        /*006a*/ 	.short	(.L_5211 - .L_5210)
.L_5210:
        /*006c*/ 	.word	0x00000000
        /*0070*/ 	.short	0x0000
        /*0072*/ 	.short	0x0000
        /*0074*/ 	.byte	0x00, 0xf5, 0x21, 0x00


	//----- nvinfo : EIATTR_SPARSE_MMA_MASK
	.align		4
.L_5211:
        /*0078*/ 	.byte	0x03, 0x50
        /*007a*/ 	.short	0x0000


	//----- nvinfo : EIATTR_MAXREG_COUNT
	.align		4
        /*007c*/ 	.byte	0x03, 0x1b
        /*007e*/ 	.short	0x00ff


	//----- nvinfo : EIATTR_NUM_BARRIERS
	.align		4
        /*0080*/ 	.byte	0x02, 0x4c
        /*0082*/ 	.byte	0x01
	.zero		1


	//----- nvinfo : EIATTR_MERCURY_ISA_VERSION
	.align		4
        /*0084*/ 	.byte	0x03, 0x5f
        /*0086*/ 	.short	0x0101


	//----- nvinfo : EIATTR_VRC_CTA_INIT_COUNT
	.align		4
        /*0088*/ 	.byte	0x02, 0x4a
	.zero		1
	.zero		1


	//----- nvinfo : EIATTR_EXIT_INSTR_OFFSETS
	.align		4
        /*008c*/ 	.byte	0x04, 0x1c
        /*008e*/ 	.short	(.L_5213 - .L_5212)


	//   ....[0]....
.L_5212:
        /*0090*/ 	.word	0x000068b0


	//   ....[1]....
        /*0094*/ 	.word	0x00006a50


	//   ....[2]....
        /*0098*/ 	.word	0x00006b60


	//----- nvinfo : EIATTR_CRS_STACK_SIZE
	.align		4
.L_5213:
        /*009c*/ 	.byte	0x04, 0x1e
        /*009e*/ 	.short	(.L_5215 - .L_5214)
.L_5214:
        /*00a0*/ 	.word	0x00000000


	//----- nvinfo : EIATTR_CBANK_PARAM_SIZE
	.align		4
.L_5215:
        /*00a4*/ 	.byte	0x03, 0x19
        /*00a6*/ 	.short	0x0038


	//----- nvinfo : EIATTR_PARAM_CBANK
	.align		4
        /*00a8*/ 	.byte	0x04, 0x0a
        /*00aa*/ 	.short	(.L_5217 - .L_5216)
	.align		4
.L_5216:
        /*00ac*/ 	.word	index@(.nv.constant0.contiguous_sum_square2_i64)
        /*00b0*/ 	.short	0x0380
        /*00b2*/ 	.short	0x0038


	//----- nvinfo : EIATTR_SW_WAR
	.align		4
.L_5217:
        /*00b4*/ 	.byte	0x04, 0x36
        /*00b6*/ 	.short	(.L_5219 - .L_5218)
.L_5218:
        /*00b8*/ 	.word	0x00000008
.L_5219:


//--------------------- .nv.info.uncontiguous_cumulate_sum_square_i64 --------------------------
	.section	.nv.info.uncontiguous_cumulate_sum_square_i64,"",@"SHT_CUDA_INFO"
	.sectionflags	@""
	.align	4


	//----- nvinfo : EIATTR_CUDA_API_VERSION
	.align		4
        /*0000*/ 	.byte	0x04, 0x37
        /*0002*/ 	.short	(.L_5221 - .L_5220)
.L_5220:
        /*0004*/ 	.word	0x00000082


	//----- nvinfo : EIATTR_KPARAM_INFO
	.align		4
.L_5221:
        /*0008*/ 	.byte	0x04, 0x17
        /*000a*/ 	.short	(.L_5223 - .L_5222)
.L_5222:
        /*000c*/ 	.word	0x00000000
        /*0010*/ 	.short	0x0005
        /*0012*/ 	.short	0x0028
        /*0014*/ 	.byte	0x00, 0xf0, 0x21, 0x00


	//----- nvinfo : EIATTR_KPARAM_INFO
	.align		4
.L_5223:
        /*0018*/ 	.byte	0x04, 0x17
        /*001a*/ 	.short	(.L_5225 - .L_5224)
.L_5224:
        /*001c*/ 	.word	0x00000000
        /*0020*/ 	.short	0x0004
        /*0022*/ 	.short	0x0020
        /*0024*/ 	.byte	0x00, 0xf0, 0x21, 0x00


	//----- nvinfo : EIATTR_KPARAM_INFO
	.align		4
.L_5225:
        /*0028*/ 	.byte	0x04, 0x17
        /*002a*/ 	.short	(.L_5227 - .L_5226)
.L_5226:
        /*002c*/ 	.word	0x00000000
        /*0030*/ 	.short	0x0003
        /*0032*/ 	.short	0x0018
        /*0034*/ 	.byte	0x00, 0xf5, 0x21, 0x00


	//----- nvinfo : EIATTR_KPARAM_INFO
	.align		4
.L_5227:
        /*0038*/ 	.byte	0x04, 0x17
        /*003a*/ 	.short	(.L_5229 - .L_5228)
.L_5228:
        /*003c*/ 	.word	0x00000000
        /*0040*/ 	.short	0x0002
        /*0042*/ 	.short	0x0010
        /*0044*/ 	.byte	0x00, 0xf5, 0x21, 0x00


	//----- nvinfo : EIATTR_KPARAM_INFO
	.align		4
.L_5229:
        /*0048*/ 	.byte	0x04, 0x17
        /*004a*/ 	.short	(.L_5231 - .L_5230)
.L_5230:
        /*004c*/ 	.word	0x00000000
        /*0050*/ 	.short	0x0001
        /*0052*/ 	.short	0x0008
        /*0054*/ 	.byte	0x00, 0xf5, 0x21, 0x00


	//----- nvinfo : EIATTR_KPARAM_INFO
	.align		4
.L_5231:
        /*0058*/ 	.byte	0x04, 0x17
        /*005a*/ 	.short	(.L_5233 - .L_5232)
.L_5232:
        /*005c*/ 	.word	0x00000000
        /*0060*/ 	.short	0x0000
        /*0062*/ 	.short	0x0000
        /*0064*/ 	.byte	0x00, 0xf5, 0x21, 0x00


	//----- nvinfo : EIATTR_SPARSE_MMA_MASK
	.align		4
.L_5233:
        /*0068*/ 	.byte	0x03, 0x50
        /*006a*/ 	.short	0x0000


	//----- nvinfo : EIATTR_MAXREG_COUNT
	.align		4
        /*006c*/ 	.byte	0x03, 0x1b
        /*006e*/ 	.short	0x00ff


	//----- nvinfo : EIATTR_NUM_BARRIERS
	.align		4
        /*0070*/ 	.byte	0x02, 0x4c
        /*0072*/ 	.byte	0x01
	.zero		1


	//----- nvinfo : EIATTR_MERCURY_ISA_VERSION
	.align		4
        /*0074*/ 	.byte	0x03, 0x5f
        /*0076*/ 	.short	0x0101


	//----- nvinfo : EIATTR_VRC_CTA_INIT_COUNT
	.align		4
        /*0078*/ 	.byte	0x02, 0x4a
	.zero		1
	.zero		1


	//----- nvinfo : EIATTR_EXIT_INSTR_OFFSETS
	.align		4
        /*007c*/ 	.byte	0x04, 0x1c
        /*007e*/ 	.short	(.L_5235 - .L_5234)


	//   ....[0]....
.L_5234:
        /*0080*/ 	.word	0x00006a40


	//   ....[1]....
        /*0084*/ 	.word	0x00006be0


	//   ....[2]....
        /*0088*/ 	.word	0x00006c60


	//----- nvinfo : EIATTR_CRS_STACK_SIZE
	.align		4
.L_5235:
        /*008c*/ 	.byte	0x04, 0x1e
        /*008e*/ 	.short	(.L_5237 - .L_5236)
.L_5236:
        /*0090*/ 	.word	0x00000000


	//----- nvinfo : EIATTR_CBANK_PARAM_SIZE
	.align		4
.L_5237:
        /*0094*/ 	.byte	0x03, 0x19
        /*0096*/ 	.short	0x0030


	//----- nvinfo : EIATTR_PARAM_CBANK
	.align		4
        /*0098*/ 	.byte	0x04, 0x0a
        /*009a*/ 	.short	(.L_5239 - .L_5238)
	.align		4
.L_5238:
        /*009c*/ 	.word	index@(.nv.constant0.uncontiguous_cumulate_sum_square_i64)
        /*00a0*/ 	.short	0x0380
        /*00a2*/ 	.short	0x0030


	//----- nvinfo : EIATTR_SW_WAR
	.align		4
.L_5239:
        /*00a4*/ 	.byte	0x04, 0x36
        /*00a6*/ 	.short	(.L_5241 - .L_5240)
.L_5240:
        /*00a8*/ 	.word	0x00000008
.L_5241:


//--------------------- .nv.info.uncontiguous_sum_square_i64 --------------------------
	.section	.nv.info.uncontiguous_sum_square_i64,"",@"SHT_CUDA_INFO"
	.sectionflags	@""
	.align	4


	//----- nvinfo : EIATTR_CUDA_API_VERSION
	.align		4
        /*0000*/ 	.byte	0x04, 0x37
        /*0002*/ 	.short	(.L_5243 - .L_5242)
.L_5242:
        /*0004*/ 	.word	0x00000082


	//----- nvinfo : EIATTR_KPARAM_INFO
	.align		4
.L_5243:
        /*0008*/ 	.byte	0x04, 0x17
        /*000a*/ 	.short	(.L_5245 - .L_5244)
.L_5244:
        /*000c*/ 	.word	0x00000000
        /*0010*/ 	.short	0x0005
        /*0012*/ 	.short	0x0028
        /*0014*/ 	.byte	0x00, 0xf0, 0x21, 0x00


	//----- nvinfo : EIATTR_KPARAM_INFO
	.align		4
.L_5245:
        /*0018*/ 	.byte	0x04, 0x17
        /*001a*/ 	.short	(.L_5247 - .L_5246)
.L_5246:
        /*001c*/ 	.word	0x00000000
        /*0020*/ 	.short	0x0004
        /*0022*/ 	.short	0x0020
        /*0024*/ 	.byte	0x00, 0xf0, 0x21, 0x00


	//----- nvinfo : EIATTR_KPARAM_INFO
	.align		4
.L_5247:
        /*0028*/ 	.byte	0x04, 0x17
        /*002a*/ 	.short	(.L_5249 - .L_5248)
.L_5248:
        /*002c*/ 	.word	0x00000000
        /*0030*/ 	.short	0x0003
        /*0032*/ 	.short	0x0018
        /*0034*/ 	.byte	0x00, 0xf5, 0x21, 0x00


	//----- nvinfo : EIATTR_KPARAM_INFO
	.align		4
.L_5249:
        /*0038*/ 	.byte	0x04, 0x17
        /*003a*/ 	.short	(.L_5251 - .L_5250)
.L_5250:
        /*003c*/ 	.word	0x00000000
        /*0040*/ 	.short	0x0002
        /*0042*/ 	.short	0x0010
        /*0044*/ 	.byte	0x00, 0xf5, 0x21, 0x00


	//----- nvinfo : EIATTR_KPARAM_INFO
	.align		4
.L_5251:
        /*0048*/ 	.byte	0x04, 0x17
        /*004a*/ 	.short	(.L_5253 - .L_5252)
.L_5252:
        /*004c*/ 	.word	0x00000000
        /*0050*/ 	.short	0x0001
        /*0052*/ 	.short	0x0008
        /*0054*/ 	.byte	0x00, 0xf5, 0x21, 0x00


	//----- nvinfo : EIATTR_KPARAM_INFO
	.align		4
.L_5253:
        /*0058*/ 	.byte	0x04, 0x17
        /*005a*/ 	.short	(.L_5255 - .L_5254)
.L_5254:
        /*005c*/ 	.word	0x00000000
        /*0060*/ 	.short	0x0000
        /*0062*/ 	.short	0x0000
        /*0064*/ 	.byte	0x00, 0xf5, 0x21, 0x00


	//----- nvinfo : EIATTR_SPARSE_MMA_MASK
	.align		4
.L_5255:
        /*0068*/ 	.byte	0x03, 0x50
        /*006a*/ 	.short	0x0000


	//----- nvinfo : EIATTR_MAXREG_COUNT
	.align		4
        /*006c*/ 	.byte	0x03, 0x1b
        /*006e*/ 	.short	0x00ff


	//----- nvinfo : EIATTR_NUM_BARRIERS
	.align		4
        /*0070*/ 	.byte	0x02, 0x4c
        /*0072*/ 	.byte	0x01
	.zero		1


	//----- nvinfo : EIATTR_MERCURY_ISA_VERSION
	.align		4
        /*0074*/ 	.byte	0x03, 0x5f
        /*0076*/ 	.short	0x0101


	//----- nvinfo : EIATTR_VRC_CTA_INIT_COUNT
	.align		4
        /*0078*/ 	.byte	0x02, 0x4a
	.zero		1
	.zero		1


	//----- nvinfo : EIATTR_EXIT_INSTR_OFFSETS
	.align		4
        /*007c*/ 	.byte	0x04, 0x1c
        /*007e*/ 	.short	(.L_5257 - .L_5256)


	//   ....[0]....
.L_5256:
        /*0080*/ 	.word	0x00006ae0


	//   ....[1]....
        /*0084*/ 	.word	0x00006c80


	//   ....[2]....
        /*0088*/ 	.word	0x00006d00


	//----- nvinfo : EIATTR_CRS_STACK_SIZE
	.align		4
.L_5257:
        /*008c*/ 	.byte	0x04, 0x1e
        /*008e*/ 	.short	(.L_5259 - .L_5258)
.L_5258:
        /*0090*/ 	.word	0x00000000


	//----- nvinfo : EIATTR_CBANK_PARAM_SIZE
	.align		4
.L_5259:
        /*0094*/ 	.byte	0x03, 0x19
        /*0096*/ 	.short	0x0030


	//----- nvinfo : EIATTR_PARAM_CBANK
	.align		4
        /*0098*/ 	.byte	0x04, 0x0a
        /*009a*/ 	.short	(.L_5261 - .L_5260)
	.align		4
.L_5260:
        /*009c*/ 	.word	index@(.nv.constant0.uncontiguous_sum_square_i64)
        /*00a0*/ 	.short	0x0380
        /*00a2*/ 	.short	0x0030


	//----- nvinfo : EIATTR_SW_WAR
	.align		4
.L_5261:
        /*00a4*/ 	.byte	0x04, 0x36
        /*00a6*/ 	.short	(.L_5263 - .L_5262)
.L_5262:
        /*00a8*/ 	.word	0x00000008
.L_5263:


//--------------------- .nv.info.contiguous_cumulate_sum_square_i64 --------------------------
	.section	.nv.info.contiguous_cumulate_sum_square_i64,"",@"SHT_CUDA_INFO"
	.sectionflags	@""
	.align	4


	//----- nvinfo : EIATTR_CUDA_API_VERSION
	.align		4
        /*0000*/ 	.byte	0x04, 0x37
        /*0002*/ 	.short	(.L_5265 - .L_5264)
.L_5264:
        /*0004*/ 	.word	0x00000082


	//----- nvinfo : EIATTR_KPARAM_INFO
	.align		4
.L_5265:
        /*0008*/ 	.byte	0x04, 0x17
        /*000a*/ 	.short	(.L_5267 - .L_5266)
.L_5266:
        /*000c*/ 	.word	0x00000000
        /*0010*/ 	.short	0x0002
        /*0012*/ 	.short	0x0010
        /*0014*/ 	.byte	0x00, 0xf0, 0x21, 0x00


	//----- nvinfo : EIATTR_KPARAM_INFO
	.align		4
.L_5267:
        /*0018*/ 	.byte	0x04, 0x17
        /*001a*/ 	.short	(.L_5269 - .L_5268)
.L_5268:
        /*001c*/ 	.word	0x00000000
        /*0020*/ 	.short	0x0001
        /*0022*/ 	.short	0x0008
        /*0024*/ 	.byte	0x00, 0xf5, 0x21, 0x00


	//----- nvinfo : EIATTR_KPARAM_INFO
	.align		4
.L_5269:
        /*0028*/ 	.byte	0x04, 0x17
        /*002a*/ 	.short	(.L_5271 - .L_5270)
.L_5270:
        /*002c*/ 	.word	0x00000000
        /*0030*/ 	.short	0x0000
        /*0032*/ 	.short	0x0000
        /*0034*/ 	.byte	0x00, 0xf5, 0x21, 0x00


	//----- nvinfo : EIATTR_SPARSE_MMA_MASK
	.align		4
.L_5271:
        /*0038*/ 	.byte	0x03, 0x50
        /*003a*/ 	.short	0x0000


	//----- nvinfo : EIATTR_MAXREG_COUNT
	.align		4
        /*003c*/ 	.byte	0x03, 0x1b
        /*003e*/ 	.short	0x00ff


	//----- nvinfo : EIATTR_NUM_BARRIERS
	.align		4
        /*0040*/ 	.byte	0x02, 0x4c
        /*0042*/ 	.byte	0x01
	.zero		1


	//----- nvinfo : EIATTR_MERCURY_ISA_VERSION
	.align		4
        /*0044*/ 	.byte	0x03, 0x5f
        /*0046*/ 	.short	0x0101


	//----- nvinfo : EIATTR_VRC_CTA_INIT_COUNT
	.align		4
        /*0048*/ 	.byte	0x02, 0x4a
	.zero		1
	.zero		1


	//----- nvinfo : EIATTR_EXIT_INSTR_OFFSETS
	.align		4
        /*004c*/ 	.byte	0x04, 0x1c
        /*004e*/ 	.short	(.L_5273 - .L_5272)


	//   ....[0]....
.L_5272:
        /*0050*/ 	.word	0x00000370


	//   ....[1]....
        /*0054*/ 	.word	0x00000510


	//   ....[2]....
        /*0058*/ 	.word	0x00000590


	//----- nvinfo : EIATTR_CRS_STACK_SIZE
	.align		4
.L_5273:
        /*005c*/ 	.byte	0x04, 0x1e
        /*005e*/ 	.short	(.L_5275 - .L_5274)
.L_5274:
        /*0060*/ 	.word	0x00000000


	//----- nvinfo : EIATTR_CBANK_PARAM_SIZE
	.align		4
.L_5275:
        /*0064*/ 	.byte	0x03, 0x19
        /*0066*/ 	.short	0x0018


	//----- nvinfo : EIATTR_PARAM_CBANK
	.align		4
        /*0068*/ 	.byte	0x04, 0x0a
        /*006a*/ 	.short	(.L_5277 - .L_5276)
	.align		4
.L_5276:
        /*006c*/ 	.word	index@(.nv.constant0.contiguous_cumulate_sum_square_i64)
        /*0070*/ 	.short	0x0380
        /*0072*/ 	.short	0x0018


	//----- nvinfo : EIATTR_SW_WAR
	.align		4
.L_5277:
        /*0074*/ 	.byte	0x04, 0x36
        /*0076*/ 	.short	(.L_5279 - .L_5278)
.L_5278:
        /*0078*/ 	.word	0x00000008
.L_5279:


//--------------------- .nv.info.contiguous_sum_square_i64 --------------------------
	.section	.nv.info.contiguous_sum_square_i64,"",@"SHT_CUDA_INFO"
	.sectionflags	@""
	.align	4


	//----- nvinfo : EIATTR_CUDA_API_VERSION
	.align		4
        /*0000*/ 	.byte	0x04, 0x37
        /*0002*/ 	.short	(.L_5281 - .L_5280)
.L_5280:
        /*0004*/ 	.word	0x00000082


	//----- nvinfo : EIATTR_KPARAM_INFO
	.align		4
.L_5281:
        /*0008*/ 	.byte	0x04, 0x17
        /*000a*/ 	.short	(.L_5283 - .L_5282)
.L_5282:
        /*000c*/ 	.word	0x00000000
        /*0010*/ 	.short	0x0002
        /*0012*/ 	.short	0x0010
        /*0014*/ 	.byte	0x00, 0xf0, 0x21, 0x00


	//----- nvinfo : EIATTR_KPARAM_INFO
	.align		4
.L_5283:
        /*0018*/ 	.byte	0x04, 0x17
        /*001a*/ 	.short	(.L_5285 - .L_5284)
.L_5284:
        /*001c*/ 	.word	0x00000000
        /*0020*/ 	.short	0x0001
        /*0022*/ 	.short	0x0008
        /*0024*/ 	.byte	0x00, 0xf5, 0x21, 0x00


	//----- nvinfo : EIATTR_KPARAM_INFO
	.align		4
.L_5285:
        /*0028*/ 	.byte	0x04, 0x17
        /*002a*/ 	.short	(.L_5287 - .L_5286)
.L_5286:
        /*002c*/ 	.word	0x00000000
        /*0030*/ 	.short	0x0000
        /*0032*/ 	.short	0x0000
        /*0034*/ 	.byte	0x00, 0xf5, 0x21, 0x00


	//----- nvinfo : EIATTR_SPARSE_MMA_MASK
	.align		4
.L_5287:
        /*0038*/ 	.byte	0x03, 0x50
        /*003a*/ 	.short	0x0000


	//----- nvinfo : EIATTR_MAXREG_COUNT
	.align		4
        /*003c*/ 	.byte	0x03, 0x1b
        /*003e*/ 	.short	0x00ff


	//----- nvinfo : EIATTR_NUM_BARRIERS
	.align		4
        /*0040*/ 	.byte	0x02, 0x4c
        /*0042*/ 	.byte	0x01
	.zero		1


	//----- nvinfo : EIATTR_MERCURY_ISA_VERSION
	.align		4
        /*0044*/ 	.byte	0x03, 0x5f
        /*0046*/ 	.short	0x0101


	//----- nvinfo : EIATTR_VRC_CTA_INIT_COUNT
	.align		4
        /*0048*/ 	.byte	0x02, 0x4a
	.zero		1
	.zero		1


	//----- nvinfo : EIATTR_EXIT_INSTR_OFFSETS
	.align		4
        /*004c*/ 	.byte	0x04, 0x1c
        /*004e*/ 	.short	(.L_5289 - .L_5288)


	//   ....[0]....
.L_5288:
        /*0050*/ 	.word	0x00000420


	//   ....[1]....
        /*0054*/ 	.word	0x000005c0


	//   ....[2]....
        /*0058*/ 	.word	0x00000640


	//----- nvinfo : EIATTR_CRS_STACK_SIZE
	.align		4
.L_5289:
        /*005c*/ 	.byte	0x04, 0x1e
        /*005e*/ 	.short	(.L_5291 - .L_5290)
.L_5290:
        /*0060*/ 	.word	0x00000000


	//----- nvinfo : EIATTR_CBANK_PARAM_SIZE
	.align		4
.L_5291:
        /*0064*/ 	.byte	0x03, 0x19
        /*0066*/ 	.short	0x0018


	//----- nvinfo : EIATTR_PARAM_CBANK
	.align		4
        /*0068*/ 	.byte	0x04, 0x0a
        /*006a*/ 	.short	(.L_5293 - .L_5292)
	.align		4
.L_5292:
        /*006c*/ 	.word	index@(.nv.constant0.contiguous_sum_square_i64)
        /*0070*/ 	.short	0x0380
        /*0072*/ 	.short	0x0018


	//----- nvinfo : EIATTR_SW_WAR
	.align		4
.L_5293:
        /*0074*/ 	.byte	0x04, 0x36
        /*0076*/ 	.short	(.L_5295 - .L_5294)
.L_5294:
        /*0078*/ 	.word	0x00000008
.L_5295:


//--------------------- .nv.info.contiguous_sum_square33_i32 --------------------------
	.section	.nv.info.contiguous_sum_square33_i32,"",@"SHT_CUDA_INFO"
	.sectionflags	@""
	.align	4


	//----- nvinfo : EIATTR_CUDA_API_VERSION
	.align		4
        /*0000*/ 	.byte	0x04, 0x37
        /*0002*/ 	.short	(.L_5297 - .L_5296)
.L_5296:
        /*0004*/ 	.word	0x00000082


	//----- nvinfo : EIATTR_KPARAM_INFO
	.align		4
.L_5297:
        /*0008*/ 	.byte	0x04, 0x17
        /*000a*/ 	.short	(.L_5299 - .L_5298)
.L_5298:
        /*000c*/ 	.word	0x00000000
        /*0010*/ 	.short	0x0004
        /*0012*/ 	.short	0x0020
        /*0014*/ 	.byte	0x00, 0xf0, 0x21, 0x00


	//----- nvinfo : EIATTR_KPARAM_INFO
	.align		4
.L_5299:
        /*0018*/ 	.byte	0x04, 0x17
        /*001a*/ 	.short	(.L_5301 - .L_5300)
.L_5300:
        /*001c*/ 	.word	0x00000000
        /*0020*/ 	.short	0x0003
        /*0022*/ 	.short	0x0018
        /*0024*/ 	.byte	0x00, 0xf0, 0x21, 0x00


	//----- nvinfo : EIATTR_KPARAM_INFO
	.align		4
.L_5301:
        /*0028*/ 	.byte	0x04, 0x17
        /*002a*/ 	.short	(.L_5303 - .L_5302)
.L_5302:
        /*002c*/ 	.word	0x00000000
        /*0030*/ 	.short	0x0002
        /*0032*/ 	.short	0x0010
        /*0034*/ 	.byte	0x00, 0xf0, 0x21, 0x00


	//----- nvinfo : EIATTR_KPARAM_INFO
	.align		4
.L_5303:
        /*0038*/ 	.byte	0x04, 0x17
        /*003a*/ 	.short	(.L_5305 - .L_5304)
.L_5304:
        /*003c*/ 	.word	0x00000000
        /*0040*/ 	.short	0x0001
        /*0042*/ 	.short	0x0008
        /*0044*/ 	.byte	0x00, 0xf5, 0x21, 0x00


	//----- nvinfo : EIATTR_KPARAM_INFO
	.align		4
.L_5305:
        /*0048*/ 	.byte	0x04, 0x17
        /*004a*/ 	.short	(.L_5307 - .L_5306)
.L_5306:
        /*004c*/ 	.word	0x00000000
        /*0050*/ 	.short	0x0000
        /*0052*/ 	.short	0x0000
        /*0054*/ 	.byte	0x00, 0xf5, 0x21, 0x00


	//----- nvinfo : EIATTR_SPARSE_MMA_MASK
	.align		4
.L_5307:
        /*0058*/ 	.byte	0x03, 0x50
        /*005a*/ 	.short	0x0000


	//----- nvinfo : EIATTR_MAXREG_COUNT
	.align		4
        /*005c*/ 	.byte	0x03, 0x1b
        /*005e*/ 	.short	0x00ff


	//----- nvinfo : EIATTR_NUM_BARRIERS
	.align		4
        /*0060*/ 	.byte	0x02, 0x4c
        /*0062*/ 	.byte	0x01
	.zero		1


	//----- nvinfo : EIATTR_MERCURY_ISA_VERSION
	.align		4
        /*0064*/ 	.byte	0x03, 0x5f
        /*0066*/ 	.short	0x0101


	//----- nvinfo : EIATTR_VRC_CTA_INIT_COUNT
	.align		4
        /*0068*/ 	.byte	0x02, 0x4a
	.zero		1
	.zero		1


	//----- nvinfo : EIATTR_EXIT_INSTR_OFFSETS
	.align		4
        /*006c*/ 	.byte	0x04, 0x1c
        /*006e*/ 	.short	(.L_5309 - .L_5308)


	//   ....[0]....
.L_5308:
        /*0070*/ 	.word	0x00000150


	//   ....[1]....
        /*0074*/ 	.word	0x000001f0


	//   ....[2]....
        /*0078*/ 	.word	0x00000820


	//----- nvinfo : EIATTR_CBANK_PARAM_SIZE
	.align		4
.L_5309:
        /*007c*/ 	.byte	0x03, 0x19
        /*007e*/ 	.short	0x0028


	//----- nvinfo : EIATTR_PARAM_CBANK
	.align		4
        /*0080*/ 	.byte	0x04, 0x0a
        /*0082*/ 	.short	(.L_5311 - .L_5310)
	.align		4
.L_5310:
        /*0084*/ 	.word	index@(.nv.constant0.contiguous_sum_square33_i32)
        /*0088*/ 	.short	0x0380
        /*008a*/ 	.short	0x0028


	//----- nvinfo : EIATTR_SW_WAR
	.align		4
.L_5311:
        /*008c*/ 	.byte	0x04, 0x36
        /*008e*/ 	.short	(.L_5313 - .L_5312)
.L_5312:
        /*0090*/ 	.word	0x00000008
.L_5313:


//--------------------- .nv.info.contiguous_sum_square3_i32 --------------------------
	.section	.nv.info.contiguous_sum_square3_i32,"",@"SHT_CUDA_INFO"
	.sectionflags	@""
	.align	4


	//----- nvinfo : EIATTR_CUDA_API_VERSION
	.align		4
        /*0000*/ 	.byte	0x04, 0x37
        /*0002*/ 	.short	(.L_5315 - .L_5314)
.L_5314:
        /*0004*/ 	.word	0x00000082


	//----- nvinfo : EIATTR_KPARAM_INFO
	.align		4
.L_5315:
        /*0008*/ 	.byte	0x04, 0x17
        /*000a*/ 	.short	(.L_5317 - .L_5316)
.L_5316:
        /*000c*/ 	.word	0x00000000
        /*0010*/ 	.short	0x0006
        /*0012*/ 	.short	0x0030
        /*0014*/ 	.byte	0x00, 0xf0, 0x21, 0x00


	//----- nvinfo : EIATTR_KPARAM_INFO
	.align		4
.L_5317:
        /*0018*/ 	.byte	0x04, 0x17
        /*001a*/ 	.short	(.L_5319 - .L_5318)
.L_5318:
        /*001c*/ 	.word	0x00000000
        /*0020*/ 	.short	0x0005
        /*0022*/ 	.short	0x0028
        /*0024*/ 	.byte	0x00, 0xf0, 0x21, 0x00


	//----- nvinfo : EIATTR_KPARAM_INFO
	.align		4
.L_5319:
        /*0028*/ 	.byte	0x04, 0x17
        /*002a*/ 	.short	(.L_5321 - .L_5320)
.L_5320:
        /*002c*/ 	.word	0x00000000
        /*0030*/ 	.short	0x0004
        /*0032*/ 	.short	0x0020
        /*0034*/ 	.byte	0x00, 0xf0, 0x21, 0x00


	//----- nvinfo : EIATTR_KPARAM_INFO
	.align		4
.L_5321:
        /*0038*/ 	.byte	0x04, 0x17
        /*003a*/ 	.short	(.L_5323 - .L_5322)
.L_5322:
        /*003c*/ 	.word	0x00000000
        /*0040*/ 	.short	0x0003
        /*0042*/ 	.short	0x0018
        /*0044*/ 	.byte	0x00, 0xf5, 0x21, 0x00


	//----- nvinfo : EIATTR_KPARAM_INFO
	.align		4
.L_5323:
        /*0048*/ 	.byte	0x04, 0x17
        /*004a*/ 	.short	(.L_5325 - .L_5324)
.L_5324:
        /*004c*/ 	.word	0x00000000
        /*0050*/ 	.short	0x0002
        /*0052*/ 	.short	0x0010
        /*0054*/ 	.byte	0x00, 0xf5, 0x21, 0x00


	//----- nvinfo : EIATTR_KPARAM_INFO
	.align		4
.L_5325:
        /*0058*/ 	.byte	0x04, 0x17
        /*005a*/ 	.short	(.L_5327 - .L_5326)
.L_5326:
        /*005c*/ 	.word	0x00000000
        /*0060*/ 	.short	0x0001
        /*0062*/ 	.short	0x0008
        /*0064*/ 	.byte	0x00, 0xf5, 0x21, 0x00


	//----- nvinfo : EIATTR_KPARAM_INFO
	.align		4
.L_5327:
        /*0068*/ 	.byte	0x04, 0x17
        /*006a*/ 	.short	(.L_5329 - .L_5328)
.L_5328:
        /*006c*/ 	.word	0x00000000
        /*0070*/ 	.short	0x0000
        /*0072*/ 	.short	0x0000
        /*0074*/ 	.byte	0x00, 0xf5, 0x21, 0x00


	//----- nvinfo : EIATTR_SPARSE_MMA_MASK
	.align		4
.L_5329:
        /*0078*/ 	.byte	0x03, 0x50
        /*007a*/ 	.short	0x0000


	//----- nvinfo : EIATTR_MAXREG_COUNT
	.align		4
        /*007c*/ 	.byte	0x03, 0x1b
        /*007e*/ 	.short	0x00ff


	//----- nvinfo : EIATTR_NUM_BARRIERS
	.align		4
        /*0080*/ 	.byte	0x02, 0x4c
        /*0082*/ 	.byte	0x01
	.zero		1


	//----- nvinfo : EIATTR_MERCURY_ISA_VERSION
	.align		4
        /*0084*/ 	.byte	0x03, 0x5f
        /*0086*/ 	.short	0x0101


	//----- nvinfo : EIATTR_VRC_CTA_INIT_COUNT
	.align		4
        /*0088*/ 	.byte	0x02, 0x4a
	.zero		1
	.zero		1


	//----- nvinfo : EIATTR_EXIT_INSTR_OFFSETS
	.align		4
        /*008c*/ 	.byte	0x04, 0x1c
        /*008e*/ 	.short	(.L_5331 - .L_5330)


	//   ....[0]....
.L_5330:
        /*0090*/ 	.word	0x00000150


	//   ....[1]....
        /*0094*/ 	.word	0x00003140


	//   ....[2]....
        /*0098*/ 	.word	0x000037e0


	//----- nvinfo : EIATTR_CRS_STACK_SIZE
	.align		4
.L_5331:
        /*009c*/ 	.byte	0x04, 0x1e
        /*009e*/ 	.short	(.L_5333 - .L_5332)
.L_5332:
        /*00a0*/ 	.word	0x00000000


	//----- nvinfo : EIATTR_CBANK_PARAM_SIZE
	.align		4
.L_5333:
        /*00a4*/ 	.byte	0x03, 0x19
        /*00a6*/ 	.short	0x0038


	//----- nvinfo : EIATTR_PARAM_CBANK
	.align		4
        /*00a8*/ 	.byte	0x04, 0x0a
        /*00aa*/ 	.short	(.L_5335 - .L_5334)
	.align		4
.L_5334:
        /*00ac*/ 	.word	index@(.nv.constant0.contiguous_sum_square3_i32)
        /*00b0*/ 	.short	0x0380
        /*00b2*/ 	.short	0x0038


	//----- nvinfo : EIATTR_SW_WAR
	.align		4
.L_5335:
        /*00b4*/ 	.byte	0x04, 0x36
        /*00b6*/ 	.short	(.L_5337 - .L_5336)
.L_5336:
        /*00b8*/ 	.word	0x00000008
.L_5337:


//--------------------- .nv.info.contiguous_sum_square22_i32 --------------------------
	.section	.nv.info.contiguous_sum_square22_i32,"",@"SHT_CUDA_INFO"
	.sectionflags	@""
	.align	4


	//----- nvinfo : EIATTR_CUDA_API_VERSION
	.align		4
        /*0000*/ 	.byte	0x04, 0x37
        /*0002*/ 	.short	(.L_5339 - .L_5338)
.L_5338:
        /*0004*/ 	.word	0x00000082


	//----- nvinfo : EIATTR_KPARAM_INFO
	.align		4
.L_5339:
        /*0008*/ 	.byte	0x04, 0x17
        /*000a*/ 	.short	(.L_5341 - .L_5340)
.L_5340:
        /*000c*/ 	.word	0x00000000
        /*0010*/ 	.short	0x0003
        /*0012*/ 	.short	0x0018
        /*0014*/ 	.byte	0x00, 0xf0, 0x21, 0x00


	//----- nvinfo : EIATTR_KPARAM_INFO
	.align		4
.L_5341:
        /*0018*/ 	.byte	0x04, 0x17
        /*001a*/ 	.short	(.L_5343 - .L_5342)
.L_5342:
        /*001c*/ 	.word	0x00000000
        /*0020*/ 	.short	0x0002
        /*0022*/ 	.short	0x0010
        /*0024*/ 	.byte	0x00, 0xf0, 0x21, 0x00


	//----- nvinfo : EIATTR_KPARAM_INFO
	.align		4
.L_5343:
        /*0028*/ 	.byte	0x04, 0x17
        /*002a*/ 	.short	(.L_5345 - .L_5344)
.L_5344:
        /*002c*/ 	.word	0x00000000
        /*0030*/ 	.short	0x0001
        /*0032*/ 	.short	0x0008
        /*0034*/ 	.byte	0x00, 0xf5, 0x21, 0x00


	//----- nvinfo : EIATTR_KPARAM_INFO
	.align		4
.L_5345:
        /*0038*/ 	.byte	0x04, 0x17
        /*003a*/ 	.short	(.L_5347 - .L_5346)
.L_5346:
        /*003c*/ 	.word	0x00000000
        /*0040*/ 	.short	0x0000
        /*0042*/ 	.short	0x0000
        /*0044*/ 	.byte	0x00, 0xf5, 0x21, 0x00


	//----- nvinfo : EIATTR_SPARSE_MMA_MASK
	.align		4
.L_5347:
        /*0048*/ 	.byte	0x03, 0x50
        /*004a*/ 	.short	0x0000


	//----- nvinfo : EIATTR_MAXREG_COUNT
	.align		4
        /*004c*/ 	.byte	0x03, 0x1b
        /*004e*/ 	.short	0x00ff


	//----- nvinfo : EIATTR_NUM_BARRIERS
	.align		4
        /*0050*/ 	.byte	0x02, 0x4c
        /*0052*/ 	.byte	0x01
	.zero		1


	//----- nvinfo : EIATTR_MERCURY_ISA_VERSION
	.align		4
        /*0054*/ 	.byte	0x03, 0x5f
        /*0056*/ 	.short	0x0101


	//----- nvinfo : EIATTR_VRC_CTA_INIT_COUNT
	.align		4
        /*0058*/ 	.byte	0x02, 0x4a
	.zero		1
	.zero		1


	//----- nvinfo : EIATTR_EXIT_INSTR_OFFSETS
	.align		4
        /*005c*/ 	.byte	0x04, 0x1c
        /*005e*/ 	.short	(.L_5349 - .L_5348)


	//   ....[0]....
.L_5348:
        /*0060*/ 	.word	0x00000420


	//   ....[1]....
        /*0064*/ 	.word	0x000005c0


	//   ....[2]....
        /*0068*/ 	.word	0x000006d0


	//----- nvinfo : EIATTR_CRS_STACK_SIZE
	.align		4
.L_5349:
        /*006c*/ 	.byte	0x04, 0x1e
        /*006e*/ 	.short	(.L_5351 - .L_5350)
.L_5350:
        /*0070*/ 	.word	0x00000000


	//----- nvinfo : EIATTR_CBANK_PARAM_SIZE
	.align		4
.L_5351:
        /*0074*/ 	.byte	0x03, 0x19
        /*0076*/ 	.short	0x0020


	//----- nvinfo : EIATTR_PARAM_CBANK
	.align		4
        /*0078*/ 	.byte	0x04, 0x0a
        /*007a*/ 	.short	(.L_5353 - .L_5352)
	.align		4
.L_5352:
        /*007c*/ 	.word	index@(.nv.constant0.contiguous_sum_square22_i32)
        /*0080*/ 	.short	0x0380
        /*0082*/ 	.short	0x0020


	//----- nvinfo : EIATTR_SW_WAR
	.align		4
.L_5353:
        /*0084*/ 	.byte	0x04, 0x36
        /*0086*/ 	.short	(.L_5355 - .L_5354)
.L_5354:
        /*0088*/ 	.word	0x00000008
.L_5355:


//--------------------- .nv.info.contiguous_sum_square2_i32 --------------------------
	.section	.nv.info.contiguous_sum_square2_i32,"",@"SHT_CUDA_INFO"
	.sectionflags	@""
	.align	4


	//----- nvinfo : EIATTR_CUDA_API_VERSION
	.align		4
        /*0000*/ 	.byte	0x04, 0x37
        /*0002*/ 	.short	(.L_5357 - .L_5356)
.L_5356:
        /*0004*/ 	.word	0x00000082


	//----- nvinfo : EIATTR_KPARAM_INFO
	.align		4
.L_5357:
        /*0008*/ 	.byte	0x04, 0x17
        /*000a*/ 	.short	(.L_5359 - .L_5358)
.L_5358:
        /*000c*/ 	.word	0x00000000
        /*0010*/ 	.short	0x0006
        /*0012*/ 	.short	0x0030
        /*0014*/ 	.byte	0x00, 0xf0, 0x21, 0x00


	//----- nvinfo : EIATTR_KPARAM_INFO
	.align		4
.L_5359:
        /*0018*/ 	.byte	0x04, 0x17
        /*001a*/ 	.short	(.L_5361 - .L_5360)
.L_5360:
        /*001c*/ 	.word	0x00000000
        /*0020*/ 	.short	0x0005
        /*0022*/ 	.short	0x0028
        /*0024*/ 	.byte	0x00, 0xf0, 0x21, 0x00


	//----- nvinfo : EIATTR_KPARAM_INFO
	.align		4
.L_5361:
        /*0028*/ 	.byte	0x04, 0x17
        /*002a*/ 	.short	(.L_5363 - .L_5362)
.L_5362:
        /*002c*/ 	.word	0x00000000
        /*0030*/ 	.short	0x0004
        /*0032*/ 	.short	0x0020
        /*0034*/ 	.byte	0x00, 0xf0, 0x21, 0x00


	//----- nvinfo : EIATTR_KPARAM_INFO
	.align		4
.L_5363:
        /*0038*/ 	.byte	0x04, 0x17
        /*003a*/ 	.short	(.L_5365 - .L_5364)
.L_5364:
        /*003c*/ 	.word	0x00000000
        /*0040*/ 	.short	0x0003
        /*0042*/ 	.short	0x0018
        /*0044*/ 	.byte	0x00, 0xf5, 0x21, 0x00


	//----- nvinfo : EIATTR_KPARAM_INFO
	.align		4
.L_5365:
        /*0048*/ 	.byte	0x04, 0x17
        /*004a*/ 	.short	(.L_5367 - .L_5366)
.L_5366:
        /*004c*/ 	.word	0x00000000
        /*0050*/ 	.short	0x0002
        /*0052*/ 	.short	0x0010
        /*0054*/ 	.byte	0x00, 0xf5, 0x21, 0x00


	//----- nvinfo : EIATTR_KPARAM_INFO
	.align		4
.L_5367:
        /*0058*/ 	.byte	0x04, 0x17
        /*005a*/ 	.short	(.L_5369 - .L_5368)
.L_5368:
        /*005c*/ 	.word	0x00000000
        /*0060*/ 	.short	0x0001
        /*0062*/ 	.short	0x0008
        /*0064*/ 	.byte	0x00, 0xf5, 0x21, 0x00


	//----- nvinfo : EIATTR_KPARAM_INFO
	.align		4
.L_5369:
        /*0068*/ 	.byte	0x04, 0x17
        /*006a*/ 	.short	(.L_5371 - .L_5370)
.L_5370:
        /*006c*/ 	.word	0x00000000
        /*0070*/ 	.short	0x0000
        /*0072*/ 	.short	0x0000
        /*0074*/ 	.byte	0x00, 0xf5, 0x21, 0x00


	//----- nvinfo : EIATTR_SPARSE_MMA_MASK
	.align		4
.L_5371:
        /*0078*/ 	.byte	0x03, 0x50
        /*007a*/ 	.short	0x0000


	//----- nvinfo : EIATTR_MAXREG_COUNT
	.align		4
        /*007c*/ 	.byte	0x03, 0x1b
        /*007e*/ 	.short	0x00ff


	//----- nvinfo : EIATTR_NUM_BARRIERS
	.align		4
        /*0080*/ 	.byte	0x02, 0x4c
        /*0082*/ 	.byte	0x01
	.zero		1


	//----- nvinfo : EIATTR_MERCURY_ISA_VERSION
	.align		4
        /*0084*/ 	.byte	0x03, 0x5f
        /*0086*/ 	.short	0x0101


	//----- nvinfo : EIATTR_VRC_CTA_INIT_COUNT
	.align		4
        /*0088*/ 	.byte	0x02, 0x4a
	.zero		1
	.zero		1


	//----- nvinfo : EIATTR_EXIT_INSTR_OFFSETS
	.align		4
        /*008c*/ 	.byte	0x04, 0x1c
        /*008e*/ 	.short	(.L_5373 - .L_5372)


	//   ....[0]....
.L_5372:
        /*0090*/ 	.word	0x00006820


	//   ....[1]....
        /*0094*/ 	.word	0x000069c0


	//   ....[2]....
        /*0098*/ 	.word	0x00006ad0


	//----- nvinfo : EIATTR_CRS_STACK_SIZE
	.align		4
.L_5373:
        /*009c*/ 	.byte	0x04, 0x1e
        /*009e*/ 	.short	(.L_5375 - .L_5374)
.L_5374:
        /*00a0*/ 	.word	0x00000000


	//----- nvinfo : EIATTR_CBANK_PARAM_SIZE
	.align		4
.L_5375:
        /*00a4*/ 	.byte	0x03, 0x19
        /*00a6*/ 	.short	0x0038


	//----- nvinfo : EIATTR_PARAM_CBANK
	.align		4
        /*00a8*/ 	.byte	0x04, 0x0a
        /*00aa*/ 	.short	(.L_5377 - .L_5376)
	.align		4
.L_5376:
        /*00ac*/ 	.word	index@(.nv.constant0.contiguous_sum_square2_i32)
        /*00b0*/ 	.short	0x0380
        /*00b2*/ 	.short	0x0038


	//----- nvinfo : EIATTR_SW_WAR
	.align		4
.L_5377:
        /*00b4*/ 	.byte	0x04, 0x36
        /*00b6*/ 	.short	(.L_5379 - .L_5378)
.L_5378:
        /*00b8*/ 	.word	0x00000008
.L_5379:


//--------------------- .nv.info.uncontiguous_cumulate_sum_square_i32 --------------------------
	.section	.nv.info.uncontiguous_cumulate_sum_square_i32,"",@"SHT_CUDA_INFO"
	.sectionflags	@""
	.align	4


	//----- nvinfo : EIATTR_CUDA_API_VERSION
	.align		4
        /*0000*/ 	.byte	0x04, 0x37
        /*0002*/ 	.short	(.L_5381 - .L_5380)
.L_5380:
        /*0004*/ 	.word	0x00000082


	//----- nvinfo : EIATTR_KPARAM_INFO
	.align		4
.L_5381:
        /*0008*/ 	.byte	0x04, 0x17
        /*000a*/ 	.short	(.L_5383 - .L_5382)
.L_5382:
        /*000c*/ 	.word	0x00000000
        /*0010*/ 	.short	0x0005
        /*0012*/ 	.short	0x0028
        /*0014*/ 	.byte	0x00, 0xf0, 0x21, 0x00


	//----- nvinfo : EIATTR_KPARAM_INFO
	.align		4
.L_5383:
        /*0018*/ 	.byte	0x04, 0x17
        /*001a*/ 	.short	(.L_5385 - .L_5384)
.L_5384:
        /*001c*/ 	.word	0x00000000
        /*0020*/ 	.short	0x0004
        /*0022*/ 	.short	0x0020
        /*0024*/ 	.byte	0x00, 0xf0, 0x21, 0x00


	//----- nvinfo : EIATTR_KPARAM_INFO
	.align		4
.L_5385:
        /*0028*/ 	.byte	0x04, 0x17
        /*002a*/ 	.short	(.L_5387 - .L_5386)
.L_5386:
        /*002c*/ 	.word	0x00000000
        /*0030*/ 	.short	0x0003
        /*0032*/ 	.short	0x0018
        /*0034*/ 	.byte	0x00, 0xf5, 0x21, 0x00


	//----- nvinfo : EIATTR_KPARAM_INFO
	.align		4
.L_5387:
        /*0038*/ 	.byte	0x04, 0x17
        /*003a*/ 	.short	(.L_5389 - .L_5388)
.L_5388:
        /*003c*/ 	.word	0x00000000
        /*0040*/ 	.short	0x0002
        /*0042*/ 	.short	0x0010
        /*0044*/ 	.byte	0x00, 0xf5, 0x21, 0x00


	//----- nvinfo : EIATTR_KPARAM_INFO
	.align		4
.L_5389:
        /*0048*/ 	.byte	0x04, 0x17
        /*004a*/ 	.short	(.L_5391 - .L_5390)
.L_5390:
        /*004c*/ 	.word	0x00000000
        /*0050*/ 	.short	0x0001
        /*0052*/ 	.short	0x0008
        /*0054*/ 	.byte	0x00, 0xf5, 0x21, 0x00


	//----- nvinfo : EIATTR_KPARAM_INFO
	.align		4
.L_5391:
        /*0058*/ 	.byte	0x04, 0x17
        /*005a*/ 	.short	(.L_5393 - .L_5392)
.L_5392:
        /*005c*/ 	.word	0x00000000
        /*0060*/ 	.short	0x0000
        /*0062*/ 	.short	0x0000
        /*0064*/ 	.byte	0x00, 0xf5, 0x21, 0x00


	//----- nvinfo : EIATTR_SPARSE_MMA_MASK
	.align		4
.L_5393:
        /*0068*/ 	.byte	0x03, 0x50
        /*006a*/ 	.short	0x0000


	//----- nvinfo : EIATTR_MAXREG_COUNT
	.align		4
        /*006c*/ 	.byte	0x03, 0x1b
        /*006e*/ 	.short	0x00ff


	//----- nvinfo : EIATTR_NUM_BARRIERS
	.align		4
        /*0070*/ 	.byte	0x02, 0x4c
        /*0072*/ 	.byte	0x01
	.zero		1


	//----- nvinfo : EIATTR_MERCURY_ISA_VERSION
	.align		4
        /*0074*/ 	.byte	0x03, 0x5f
        /*0076*/ 	.short	0x0101


	//----- nvinfo : EIATTR_VRC_CTA_INIT_COUNT
	.align		4
        /*0078*/ 	.byte	0x02, 0x4a
	.zero		1
	.zero		1


	//----- nvinfo : EIATTR_EXIT_INSTR_OFFSETS
	.align		4
        /*007c*/ 	.byte	0x04, 0x1c
        /*007e*/ 	.short	(.L_5395 - .L_5394)


	//   ....[0]....
.L_5394:
        /*0080*/ 	.word	0x00006a30


	//   ....[1]....
        /*0084*/ 	.word	0x00006bd0


	//   ....[2]....
        /*0088*/ 	.word	0x00006c50


	//----- nvinfo : EIATTR_CRS_STACK_SIZE
	.align		4
.L_5395:
        /*008c*/ 	.byte	0x04, 0x1e
        /*008e*/ 	.short	(.L_5397 - .L_5396)
.L_5396:
        /*0090*/ 	.word	0x00000000


	//----- nvinfo : EIATTR_CBANK_PARAM_SIZE
	.align		4
.L_5397:
        /*0094*/ 	.byte	0x03, 0x19
        /*0096*/ 	.short	0x0030


	//----- nvinfo : EIATTR_PARAM_CBANK
	.align		4
        /*0098*/ 	.byte	0x04, 0x0a
        /*009a*/ 	.short	(.L_5399 - .L_5398)
	.align		4
.L_5398:
        /*009c*/ 	.word	index@(.nv.constant0.uncontiguous_cumulate_sum_square_i32)
        /*00a0*/ 	.short	0x0380
        /*00a2*/ 	.short	0x0030


	//----- nvinfo : EIATTR_SW_WAR
	.align		4
.L_5399:
        /*00a4*/ 	.byte	0x04, 0x36
        /*00a6*/ 	.short	(.L_5401 - .L_5400)
.L_5400:
        /*00a8*/ 	.word	0x00000008
.L_5401:


//--------------------- .nv.info.uncontiguous_sum_square_i32 --------------------------
	.section	.nv.info.uncontiguous_sum_square_i32,"",@"SHT_CUDA_INFO"
	.sectionflags	@""
	.align	4


	//----- nvinfo : EIATTR_CUDA_API_VERSION
	.align		4
        /*0000*/ 	.byte	0x04, 0x37
        /*0002*/ 	.short	(.L_5403 - .L_5402)
.L_5402:
        /*0004*/ 	.word	0x00000082


	//----- nvinfo : EIATTR_KPARAM_INFO
	.align		4
.L_5403:
        /*0008*/ 	.byte	0x04, 0x17
        /*000a*/ 	.short	(.L_5405 - .L_5404)
.L_5404:
        /*000c*/ 	.word	0x00000000
        /*0010*/ 	.short	0x0005
        /*0012*/ 	.short	0x0028
        /*0014*/ 	.byte	0x00, 0xf0, 0x21, 0x00


	//----- nvinfo : EIATTR_KPARAM_INFO
	.align		4
.L_5405:
        /*0018*/ 	.byte	0x04, 0x17
        /*001a*/ 	.short	(.L_5407 - .L_5406)
.L_5406:
        /*001c*/ 	.word	0x00000000
        /*0020*/ 	.short	0x0004
        /*0022*/ 	.short	0x0020
        /*0024*/ 	.byte	0x00, 0xf0, 0x21, 0x00


	//----- nvinfo : EIATTR_KPARAM_INFO
	.align		4
.L_5407:
        /*0028*/ 	.byte	0x04, 0x17
        /*002a*/ 	.short	(.L_5409 - .L_5408)
.L_5408:
        /*002c*/ 	.word	0x00000000
        /*0030*/ 	.short	0x0003
        /*0032*/ 	.short	0x0018
        /*0034*/ 	.byte	0x00, 0xf5, 0x21, 0x00


	//----- nvinfo : EIATTR_KPARAM_INFO
	.align		4
.L_5409:
        /*0038*/ 	.byte	0x04, 0x17
        /*003a*/ 	.short	(.L_5411 - .L_5410)
.L_5410:
        /*003c*/ 	.word	0x00000000
        /*0040*/ 	.short	0x0002
        /*0042*/ 	.short	0x0010
        /*0044*/ 	.byte	0x00, 0xf5, 0x21, 0x00


	//----- nvinfo : EIATTR_KPARAM_INFO
	.align		4
.L_5411:
        /*0048*/ 	.byte	0x04, 0x17
        /*004a*/ 	.short	(.L_5413 - .L_5412)
.L_5412:
        /*004c*/ 	.word	0x00000000
        /*0050*/ 	.short	0x0001
        /*0052*/ 	.short	0x0008
        /*0054*/ 	.byte	0x00, 0xf5, 0x21, 0x00


	//----- nvinfo : EIATTR_KPARAM_INFO
	.align		4
.L_5413:
        /*0058*/ 	.byte	0x04, 0x17
        /*005a*/ 	.short	(.L_5415 - .L_5414)
.L_5414:
        /*005c*/ 	.word	0x00000000
        /*0060*/ 	.short	0x0000
        /*0062*/ 	.short	0x0000
        /*0064*/ 	.byte	0x00, 0xf5, 0x21, 0x00


	//----- nvinfo : EIATTR_SPARSE_MMA_MASK
	.align		4
.L_5415:
        /*0068*/ 	.byte	0x03, 0x50
        /*006a*/ 	.short	0x0000


	//----- nvinfo : EIATTR_MAXREG_COUNT
	.align		4
        /*006c*/ 	.byte	0x03, 0x1b
        /*006e*/ 	.short	0x00ff


	//----- nvinfo : EIATTR_NUM_BARRIERS
	.align		4
        /*0070*/ 	.byte	0x02, 0x4c
        /*0072*/ 	.byte	0x01
	.zero		1


	//----- nvinfo : EIATTR_MERCURY_ISA_VERSION
	.align		4
        /*0074*/ 	.byte	0x03, 0x5f
        /*0076*/ 	.short	0x0101


	//----- nvinfo : EIATTR_VRC_CTA_INIT_COUNT
	.align		4
        /*0078*/ 	.byte	0x02, 0x4a
	.zero		1
	.zero		1


	//----- nvinfo : EIATTR_EXIT_INSTR_OFFSETS
	.align		4
        /*007c*/ 	.byte	0x04, 0x1c
        /*007e*/ 	.short	(.L_5417 - .L_5416)


	//   ....[0]....
.L_5416:
        /*0080*/ 	.word	0x00006a50


	//   ....[1]....
        /*0084*/ 	.word	0x00006bf0


	//   ....[2]....
        /*0088*/ 	.word	0x00006c70


	//----- nvinfo : EIATTR_CRS_STACK_SIZE
	.align		4
.L_5417:
        /*008c*/ 	.byte	0x04, 0x1e
        /*008e*/ 	.short	(.L_5419 - .L_5418)
.L_5418:
        /*0090*/ 	.word	0x00000000


	//----- nvinfo : EIATTR_CBANK_PARAM_SIZE
	.align		4
.L_5419:
        /*0094*/ 	.byte	0x03, 0x19
        /*0096*/ 	.short	0x0030


	//----- nvinfo : EIATTR_PARAM_CBANK
	.align		4
        /*0098*/ 	.byte	0x04, 0x0a
        /*009a*/ 	.short	(.L_5421 - .L_5420)
	.align		4
.L_5420:
        /*009c*/ 	.word	index@(.nv.constant0.uncontiguous_sum_square_i32)
        /*00a0*/ 	.short	0x0380
        /*00a2*/ 	.short	0x0030


	//----- nvinfo : EIATTR_SW_WAR
	.align		4
.L_5421:
        /*00a4*/ 	.byte	0x04, 0x36
        /*00a6*/ 	.short	(.L_5423 - .L_5422)
.L_5422:
        /*00a8*/ 	.word	0x00000008
.L_5423:


//--------------------- .nv.info.contiguous_cumulate_sum_square_i32 --------------------------
	.section	.nv.info.contiguous_cumulate_sum_square_i32,"",@"SHT_CUDA_INFO"
	.sectionflags	@""
	.align	4


	//----- nvinfo : EIATTR_CUDA_API_VERSION
	.align		4
        /*0000*/ 	.byte	0x04, 0x37
        /*0002*/ 	.short	(.L_5425 - .L_5424)
.L_5424:
        /*0004*/ 	.word	0x00000082


	//----- nvinfo : EIATTR_KPARAM_INFO
	.align		4
.L_5425:
        /*0008*/ 	.byte	0x04, 0x17
        /*000a*/ 	.short	(.L_5427 - .L_5426)
.L_5426:
        /*000c*/ 	.word	0x00000000
        /*0010*/ 	.short	0x0002
        /*0012*/ 	.short	0x0010
        /*0014*/ 	.byte	0x00, 0xf0, 0x21, 0x00


	//----- nvinfo : EIATTR_KPARAM_INFO
	.align		4
.L_5427:
        /*0018*/ 	.byte	0x04, 0x17
        /*001a*/ 	.short	(.L_5429 - .L_5428)
.L_5428:
        /*001c*/ 	.word	0x00000000
        /*0020*/ 	.short	0x0001
        /*0022*/ 	.short	0x0008
        /*0024*/ 	.byte	0x00, 0xf5, 0x21, 0x00


	//----- nvinfo : EIATTR_KPARAM_INFO
	.align		4
.L_5429:
        /*0028*/ 	.byte	0x04, 0x17
        /*002a*/ 	.short	(.L_5431 - .L_5430)
.L_5430:
        /*002c*/ 	.word	0x00000000
        /*0030*/ 	.short	0x0000
        /*0032*/ 	.short	0x0000
        /*0034*/ 	.byte	0x00, 0xf5, 0x21, 0x00


	//----- nvinfo : EIATTR_SPARSE_MMA_MASK
	.align		4
.L_5431:
        /*0038*/ 	.byte	0x03, 0x50
        /*003a*/ 	.short	0x0000


	//----- nvinfo : EIATTR_MAXREG_COUNT
	.align		4
        /*003c*/ 	.byte	0x03, 0x1b
        /*003e*/ 	.short	0x00ff


	//----- nvinfo : EIATTR_NUM_BARRIERS
	.align		4
        /*0040*/ 	.byte	0x02, 0x4c
        /*0042*/ 	.byte	0x01
	.zero		1


	//----- nvinfo : EIATTR_MERCURY_ISA_VERSION
	.align		4
        /*0044*/ 	.byte	0x03, 0x5f
        /*0046*/ 	.short	0x0101


	//----- nvinfo : EIATTR_VRC_CTA_INIT_COUNT
	.align		4
        /*0048*/ 	.byte	0x02, 0x4a
	.zero		1
	.zero		1


	//----- nvinfo : EIATTR_EXIT_INSTR_OFFSETS
	.align		4
        /*004c*/ 	.byte	0x04, 0x1c
        /*004e*/ 	.short	(.L_5433 - .L_5432)


	//   ....[0]....
.L_5432:
        /*0050*/ 	.word	0x00000360


	//   ....[1]....
        /*0054*/ 	.word	0x00000500


	//   ....[2]....
        /*0058*/ 	.word	0x00000580


	//----- nvinfo : EIATTR_CRS_STACK_SIZE
	.align		4
.L_5433:
        /*005c*/ 	.byte	0x04, 0x1e
        /*005e*/ 	.short	(.L_5435 - .L_5434)
.L_5434:
        /*0060*/ 	.word	0x00000000


	//----- nvinfo : EIATTR_CBANK_PARAM_SIZE
	.align		4
.L_5435:
        /*0064*/ 	.byte	0x03, 0x19
        /*0066*/ 	.short	0x0018


	//----- nvinfo : EIATTR_PARAM_CBANK
	.align		4
        /*0068*/ 	.byte	0x04, 0x0a
        /*006a*/ 	.short	(.L_5437 - .L_5436)
	.align		4
.L_5436:
        /*006c*/ 	.word	index@(.nv.constant0.contiguous_cumulate_sum_square_i32)
        /*0070*/ 	.short	0x0380
        /*0072*/ 	.short	0x0018


	//----- nvinfo : EIATTR_SW_WAR
	.align		4
.L_5437:
        /*0074*/ 	.byte	0x04, 0x36
        /*0076*/ 	.short	(.L_5439 - .L_5438)
.L_5438:
        /*0078*/ 	.word	0x00000008
.L_5439:


//--------------------- .nv.info.contiguous_sum_square_i32 --------------------------
	.section	.nv.info.contiguous_sum_square_i32,"",@"SHT_CUDA_INFO"
	.sectionflags	@""
	.align	4


	//----- nvinfo : EIATTR_CUDA_API_VERSION
	.align		4
        /*0000*/ 	.byte	0x04, 0x37
        /*0002*/ 	.short	(.L_5441 - .L_5440)
.L_5440:
        /*0004*/ 	.word	0x00000082


	//----- nvinfo : EIATTR_KPARAM_INFO
	.align		4
.L_5441:
        /*0008*/ 	.byte	0x04, 0x17
        /*000a*/ 	.short	(.L_5443 - .L_5442)
.L_5442:
        /*000c*/ 	.word	0x00000000
        /*0010*/ 	.short	0x0002
        /*0012*/ 	.short	0x0010
        /*0014*/ 	.byte	0x00, 0xf0, 0x21, 0x00


	//----- nvinfo : EIATTR_KPARAM_INFO
	.align		4
.L_5443:
        /*0018*/ 	.byte	0x04, 0x17
        /*001a*/ 	.short	(.L_5445 - .L_5444)
.L_5444:
        /*001c*/ 	.word	0x00000000
        /*0020*/ 	.short	0x0001
        /*0022*/ 	.short	0x0008
        /*0024*/ 	.byte	0x00, 0xf5, 0x21, 0x00


	//----- nvinfo : EIATTR_KPARAM_INFO
	.align		4
.L_5445:
        /*0028*/ 	.byte	0x04, 0x17
        /*002a*/ 	.short	(.L_5447 - .L_5446)
.L_5446:
        /*002c*/ 	.word	0x00000000
        /*0030*/ 	.short	0x0000
        /*0032*/ 	.short	0x0000
        /*0034*/ 	.byte	0x00, 0xf5, 0x21, 0x00


	//----- nvinfo : EIATTR_SPARSE_MMA_MASK
	.align		4
.L_5447:
        /*0038*/ 	.byte	0x03, 0x50
        /*003a*/ 	.short	0x0000


	//----- nvinfo : EIATTR_MAXREG_COUNT
	.align		4
        /*003c*/ 	.byte	0x03, 0x1b
        /*003e*/ 	.short	0x00ff


	//----- nvinfo : EIATTR_NUM_BARRIERS
	.align		4
        /*0040*/ 	.byte	0x02, 0x4c
        /*0042*/ 	.byte	0x01
	.zero		1


	//----- nvinfo : EIATTR_MERCURY_ISA_VERSION
	.align		4
        /*0044*/ 	.byte	0x03, 0x5f
        /*0046*/ 	.short	0x0101


	//----- nvinfo : EIATTR_VRC_CTA_INIT_COUNT
	.align		4
        /*0048*/ 	.byte	0x02, 0x4a
	.zero		1
	.zero		1


	//----- nvinfo : EIATTR_EXIT_INSTR_OFFSETS
	.align		4
        /*004c*/ 	.byte	0x04, 0x1c
        /*004e*/ 	.short	(.L_5449 - .L_5448)


	//   ....[0]....
.L_5448:
        /*0050*/ 	.word	0x00000380


	//   ....[1]....
        /*0054*/ 	.word	0x00000520


	//   ....[2]....
        /*0058*/ 	.word	0x000005a0


	//----- nvinfo : EIATTR_CRS_STACK_SIZE
	.align		4
.L_5449:
        /*005c*/ 	.byte	0x04, 0x1e
        /*005e*/ 	.short	(.L_5451 - .L_5450)
.L_5450:
        /*0060*/ 	.word	0x00000000


	//----- nvinfo : EIATTR_CBANK_PARAM_SIZE
	.align		4
.L_5451:
        /*0064*/ 	.byte	0x03, 0x19
        /*0066*/ 	.short	0x0018


	//----- nvinfo : EIATTR_PARAM_CBANK
	.align		4
        /*0068*/ 	.byte	0x04, 0x0a
        /*006a*/ 	.short	(.L_5453 - .L_5452)
	.align		4
.L_5452:
        /*006c*/ 	.word	index@(.nv.constant0.contiguous_sum_square_i32)
        /*0070*/ 	.short	0x0380
        /*0072*/ 	.short	0x0018


	//----- nvinfo : EIATTR_SW_WAR
	.align		4
.L_5453:
        /*0074*/ 	.byte	0x04, 0x36
        /*0076*/ 	.short	(.L_5455 - .L_5454)
.L_5454:
        /*0078*/ 	.word	0x00000008
.L_5455:


//--------------------- .nv.info.contiguous_sum_square33_i16 --------------------------
	.section	.nv.info.contiguous_sum_square33_i16,"",@"SHT_CUDA_INFO"
	.sectionflags	@""
	.align	4


	//----- nvinfo : EIATTR_CUDA_API_VERSION
	.align		4
        /*0000*/ 	.byte	0x04, 0x37
        /*0002*/ 	.short	(.L_5457 - .L_5456)
.L_5456:
        /*0004*/ 	.word	0x00000082


	//----- nvinfo : EIATTR_KPARAM_INFO
	.align		4
.L_5457:
        /*0008*/ 	.byte	0x04, 0x17
        /*000a*/ 	.short	(.L_5459 - .L_5458)
.L_5458:
        /*000c*/ 	.word	0x00000000
        /*0010*/ 	.short	0x0004
        /*0012*/ 	.short	0x0020
        /*0014*/ 	.byte	0x00, 0xf0, 0x21, 0x00


	//----- nvinfo : EIATTR_KPARAM_INFO
	.align		4
.L_5459:
        /*0018*/ 	.byte	0x04, 0x17
        /*001a*/ 	.short	(.L_5461 - .L_5460)
.L_5460:
        /*001c*/ 	.word	0x00000000
        /*0020*/ 	.short	0x0003
        /*0022*/ 	.short	0x0018
        /*0024*/ 	.byte	0x00, 0xf0, 0x21, 0x00


	//----- nvinfo : EIATTR_KPARAM_INFO
	.align		4
.L_5461:
        /*0028*/ 	.byte	0x04, 0x17
        /*002a*/ 	.short	(.L_5463 - .L_5462)
.L_5462:
        /*002c*/ 	.word	0x00000000
        /*0030*/ 	.short	0x0002
        /*0032*/ 	.short	0x0010
        /*0034*/ 	.byte	0x00, 0xf0, 0x21, 0x00


	//----- nvinfo : EIATTR_KPARAM_INFO
	.align		4
.L_5463:
        /*0038*/ 	.byte	0x04, 0x17
        /*003a*/ 	.short	(.L_5465 - .L_5464)
.L_5464:
        /*003c*/ 	.word	0x00000000
        /*0040*/ 	.short	0x0001
        /*0042*/ 	.short	0x0008
        /*0044*/ 	.byte	0x00, 0xf5, 0x21, 0x00


	//----- nvinfo : EIATTR_KPARAM_INFO
	.align		4
.L_5465:
        /*0048*/ 	.byte	0x04, 0x17
        /*004a*/ 	.short	(.L_5467 - .L_5466)
.L_5466:
        /*004c*/ 	.word	0x00000000
        /*0050*/ 	.short	0x0000
        /*0052*/ 	.short	0x0000
        /*0054*/ 	.byte	0x00, 0xf5, 0x21, 0x00


	//----- nvinfo : EIATTR_SPARSE_MMA_MASK
	.align		4
.L_5467:
        /*0058*/ 	.byte	0x03, 0x50
        /*005a*/ 	.short	0x0000


	//----- nvinfo : EIATTR_MAXREG_COUNT
	.align		4
        /*005c*/ 	.byte	0x03, 0x1b
        /*005e*/ 	.short	0x00ff


	//----- nvinfo : EIATTR_NUM_BARRIERS
	.align		4
        /*0060*/ 	.byte	0x02, 0x4c
        /*0062*/ 	.byte	0x01
	.zero		1


	//----- nvinfo : EIATTR_MERCURY_ISA_VERSION
	.align		4
        /*0064*/ 	.byte	0x03, 0x5f
        /*0066*/ 	.short	0x0101


	//----- nvinfo : EIATTR_VRC_CTA_INIT_COUNT
	.align		4
        /*0068*/ 	.byte	0x02, 0x4a
	.zero		1
	.zero		1


	//----- nvinfo : EIATTR_EXIT_INSTR_OFFSETS
	.align		4
        /*006c*/ 	.byte	0x04, 0x1c
        /*006e*/ 	.short	(.L_5469 - .L_5468)


	//   ....[0]....
.L_5468:
        /*0070*/ 	.word	0x00000150


	//   ....[1]....
        /*0074*/ 	.word	0x000001f0


	//   ....[2]....
        /*0078*/ 	.word	0x00000b20


	//----- nvinfo : EIATTR_CBANK_PARAM_SIZE
	.align		4
.L_5469:
        /*007c*/ 	.byte	0x03, 0x19
        /*007e*/ 	.short	0x0028


	//----- nvinfo : EIATTR_PARAM_CBANK
	.align		4
        /*0080*/ 	.byte	0x04, 0x0a
        /*0082*/ 	.short	(.L_5471 - .L_5470)
	.align		4
.L_5470:
        /*0084*/ 	.word	index@(.nv.constant0.contiguous_sum_square33_i16)
        /*0088*/ 	.short	0x0380
        /*008a*/ 	.short	0x0028


	//----- nvinfo : EIATTR_SW_WAR
	.align		4
.L_5471:
        /*008c*/ 	.byte	0x04, 0x36
        /*008e*/ 	.short	(.L_5473 - .L_5472)
.L_5472:
        /*0090*/ 	.word	0x00000008
.L_5473:


//--------------------- .nv.info.contiguous_sum_square3_i16 --------------------------
	.section	.nv.info.contiguous_sum_square3_i16,"",@"SHT_CUDA_INFO"
	.sectionflags	@""
	.align	4


	//----- nvinfo : EIATTR_CUDA_API_VERSION
	.align		4
        /*0000*/ 	.byte	0x04, 0x37
        /*0002*/ 	.short	(.L_5475 - .L_5474)
.L_5474:
        /*0004*/ 	.word	0x00000082


	//----- nvinfo : EIATTR_KPARAM_INFO
	.align		4
.L_5475:
        /*0008*/ 	.byte	0x04, 0x17
        /*000a*/ 	.short	(.L_5477 - .L_5476)
.L_5476:
        /*000c*/ 	.word	0x00000000
        /*0010*/ 	.short	0x0006
        /*0012*/ 	.short	0x0030
        /*0014*/ 	.byte	0x00, 0xf0, 0x21, 0x00


	//----- nvinfo : EIATTR_KPARAM_INFO
	.align		4
.L_5477:
        /*0018*/ 	.byte	0x04, 0x17
        /*001a*/ 	.short	(.L_5479 - .L_5478)
.L_5478:
        /*001c*/ 	.word	0x00000000
        /*0020*/ 	.short	0x0005
        /*0022*/ 	.short	0x0028
        /*0024*/ 	.byte	0x00, 0xf0, 0x21, 0x00


	//----- nvinfo : EIATTR_KPARAM_INFO
	.align		4
.L_5479:
        /*0028*/ 	.byte	0x04, 0x17
        /*002a*/ 	.short	(.L_5481 - .L_5480)
.L_5480:
        /*002c*/ 	.word	0x00000000
        /*0030*/ 	.short	0x0004
        /*0032*/ 	.short	0x0020
        /*0034*/ 	.byte	0x00, 0xf0, 0x21, 0x00


	//----- nvinfo : EIATTR_KPARAM_INFO
	.align		4
.L_5481:
        /*0038*/ 	.byte	0x04, 0x17
        /*003a*/ 	.short	(.L_5483 - .L_5482)
.L_5482:
        /*003c*/ 	.word	0x00000000
        /*0040*/ 	.short	0x0003
        /*0042*/ 	.short	0x0018
        /*0044*/ 	.byte	0x00, 0xf5, 0x21, 0x00


	//----- nvinfo : EIATTR_KPARAM_INFO
	.align		4
.L_5483:
        /*0048*/ 	.byte	0x04, 0x17
        /*004a*/ 	.short	(.L_5485 - .L_5484)
.L_5484:
        /*004c*/ 	.word	0x00000000
        /*0050*/ 	.short	0x0002
        /*0052*/ 	.short	0x0010
        /*0054*/ 	.byte	0x00, 0xf5, 0x21, 0x00


	//----- nvinfo : EIATTR_KPARAM_INFO
	.align		4
.L_5485:
        /*0058*/ 	.byte	0x04, 0x17
        /*005a*/ 	.short	(.L_5487 - .L_5486)
.L_5486:
        /*005c*/ 	.word	0x00000000
        /*0060*/ 	.short	0x0001
        /*0062*/ 	.short	0x0008
        /*0064*/ 	.byte	0x00, 0xf5, 0x21, 0x00


	//----- nvinfo : EIATTR_KPARAM_INFO
	.align		4
.L_5487:
        /*0068*/ 	.byte	0x04, 0x17
        /*006a*/ 	.short	(.L_5489 - .L_5488)
.L_5488:
        /*006c*/ 	.word	0x00000000
        /*0070*/ 	.short	0x0000
        /*0072*/ 	.short	0x0000
        /*0074*/ 	.byte	0x00, 0xf5, 0x21, 0x00


	//----- nvinfo : EIATTR_SPARSE_MMA_MASK
	.align		4
.L_5489:
        /*0078*/ 	.byte	0x03, 0x50
        /*007a*/ 	.short	0x0000


	//----- nvinfo : EIATTR_MAXREG_COUNT
	.align		4
        /*007c*/ 	.byte	0x03, 0x1b
        /*007e*/ 	.short	0x00ff


	//----- nvinfo : EIATTR_NUM_BARRIERS
	.align		4
        /*0080*/ 	.byte	0x02, 0x4c
        /*0082*/ 	.byte	0x01
	.zero		1


	//----- nvinfo : EIATTR_MERCURY_ISA_VERSION
	.align		4
        /*0084*/ 	.byte	0x03, 0x5f
        /*0086*/ 	.short	0x0101


	//----- nvinfo : EIATTR_VRC_CTA_INIT_COUNT
	.align		4
        /*0088*/ 	.byte	0x02, 0x4a
	.zero		1
	.zero		1


	//----- nvinfo : EIATTR_EXIT_INSTR_OFFSETS
	.align		4
        /*008c*/ 	.byte	0x04, 0x1c
        /*008e*/ 	.short	(.L_5491 - .L_5490)


	//   ....[0]....
.L_5490:
        /*0090*/ 	.word	0x00000150


	//   ....[1]....
        /*0094*/ 	.word	0x00003150


	//   ....[2]....
        /*0098*/ 	.word	0x00003af0


	//----- nvinfo : EIATTR_CRS_STACK_SIZE
	.align		4
.L_5491:
        /*009c*/ 	.byte	0x04, 0x1e
        /*009e*/ 	.short	(.L_5493 - .L_5492)
.L_5492:
        /*00a0*/ 	.word	0x00000000


	//----- nvinfo : EIATTR_CBANK_PARAM_SIZE
	.align		4
.L_5493:
        /*00a4*/ 	.byte	0x03, 0x19
        /*00a6*/ 	.short	0x0038


	//----- nvinfo : EIATTR_PARAM_CBANK
	.align		4
        /*00a8*/ 	.byte	0x04, 0x0a
        /*00aa*/ 	.short	(.L_5495 - .L_5494)
	.align		4
.L_5494:
        /*00ac*/ 	.word	index@(.nv.constant0.contiguous_sum_square3_i16)
        /*00b0*/ 	.short	0x0380
        /*00b2*/ 	.short	0x0038


	//----- nvinfo : EIATTR_SW_WAR
	.align		4
.L_5495:
        /*00b4*/ 	.byte	0x04, 0x36
        /*00b6*/ 	.short	(.L_5497 - .L_5496)
.L_5496:
        /*00b8*/ 	.word	0x00000008
.L_5497:


//--------------------- .nv.info.contiguous_sum_square22_i16 --------------------------
	.section	.nv.info.contiguous_sum_square22_i16,"",@"SHT_CUDA_INFO"
	.sectionflags	@""
	.align	4


	//----- nvinfo : EIATTR_CUDA_API_VERSION
	.align		4
        /*0000*/ 	.byte	0x04, 0x37
        /*0002*/ 	.short	(.L_5499 - .L_5498)
.L_5498:
        /*0004*/ 	.word	0x00000082


	//----- nvinfo : EIATTR_KPARAM_INFO
	.align		4
.L_5499:
        /*0008*/ 	.byte	0x04, 0x17
        /*000a*/ 	.short	(.L_5501 - .L_5500)
.L_5500:
        /*000c*/ 	.word	0x00000000
        /*0010*/ 	.short	0x0003
        /*0012*/ 	.short	0x0018
        /*0014*/ 	.byte	0x00, 0xf0, 0x21, 0x00


	//----- nvinfo : EIATTR_KPARAM_INFO
	.align		4
.L_5501:
        /*0018*/ 	.byte	0x04, 0x17
        /*001a*/ 	.short	(.L_5503 - .L_5502)
.L_5502:
        /*001c*/ 	.word	0x00000000
        /*0020*/ 	.short	0x0002
        /*0022*/ 	.short	0x0010
        /*0024*/ 	.byte	0x00, 0xf0, 0x21, 0x00


	//----- nvinfo : EIATTR_KPARAM_INFO
	.align		4
.L_5503:
        /*0028*/ 	.byte	0x04, 0x17
        /*002a*/ 	.short	(.L_5505 - .L_5504)
.L_5504:
        /*002c*/ 	.word	0x00000000
        /*0030*/ 	.short	0x0001
        /*0032*/ 	.short	0x0008
        /*0034*/ 	.byte	0x00, 0xf5, 0x21, 0x00


	//----- nvinfo : EIATTR_KPARAM_INFO
	.align		4
.L_5505:
        /*0038*/ 	.byte	0x04, 0x17
        /*003a*/ 	.short	(.L_5507 - .L_5506)
.L_5506:
        /*003c*/ 	.word	0x00000000
        /*0040*/ 	.short	0x0000
        /*0042*/ 	.short	0x0000
        /*0044*/ 	.byte	0x00, 0xf5, 0x21, 0x00


	//----- nvinfo : EIATTR_SPARSE_MMA_MASK
	.align		4
.L_5507:
        /*0048*/ 	.byte	0x03, 0x50
        /*004a*/ 	.short	0x0000


	//----- nvinfo : EIATTR_MAXREG_COUNT
	.align		4
        /*004c*/ 	.byte	0x03, 0x1b
        /*004e*/ 	.short	0x00ff


	//----- nvinfo : EIATTR_NUM_BARRIERS
	.align		4
        /*0050*/ 	.byte	0x02, 0x4c
        /*0052*/ 	.byte	0x01
	.zero		1


	//----- nvinfo : EIATTR_MERCURY_ISA_VERSION
	.align		4
        /*0054*/ 	.byte	0x03, 0x5f
        /*0056*/ 	.short	0x0101


	//----- nvinfo : EIATTR_VRC_CTA_INIT_COUNT
	.align		4
        /*0058*/ 	.byte	0x02, 0x4a
	.zero		1
	.zero		1


	//----- nvinfo : EIATTR_EXIT_INSTR_OFFSETS
	.align		4
        /*005c*/ 	.byte	0x04, 0x1c
        /*005e*/ 	.short	(.L_5509 - .L_5508)


	//   ....[0]....
.L_5508:
        /*0060*/ 	.word	0x00000440


	//   ....[1]....
        /*0064*/ 	.word	0x00000590


	//   ....[2]....
        /*0068*/ 	.word	0x000006a0


	//----- nvinfo : EIATTR_CRS_STACK_SIZE
	.align		4
.L_5509:
        /*006c*/ 	.byte	0x04, 0x1e
        /*006e*/ 	.short	(.L_5511 - .L_5510)
.L_5510:
        /*0070*/ 	.word	0x00000000


	//----- nvinfo : EIATTR_CBANK_PARAM_SIZE
	.align		4
.L_5511:
        /*0074*/ 	.byte	0x03, 0x19
        /*0076*/ 	.short	0x0020


	//----- nvinfo : EIATTR_PARAM_CBANK
	.align		4
        /*0078*/ 	.byte	0x04, 0x0a
        /*007a*/ 	.short	(.L_5513 - .L_5512)
	.align		4
.L_5512:
        /*007c*/ 	.word	index@(.nv.constant0.contiguous_sum_square22_i16)
        /*0080*/ 	.short	0x0380
        /*0082*/ 	.short	0x0020


	//----- nvinfo : EIATTR_SW_WAR
	.align		4
.L_5513:
        /*0084*/ 	.byte	0x04, 0x36
        /*0086*/ 	.short	(.L_5515 - .L_5514)
.L_5514:
        /*0088*/ 	.word	0x00000008
.L_5515:


//--------------------- .nv.info.contiguous_sum_square2_i16 --------------------------
	.section	.nv.info.contiguous_sum_square2_i16,"",@"SHT_CUDA_INFO"
	.sectionflags	@""
	.align	4


	//----- nvinfo : EIATTR_CUDA_API_VERSION
	.align		4
        /*0000*/ 	.byte	0x04, 0x37
        /*0002*/ 	.short	(.L_5517 - .L_5516)
.L_5516:
        /*0004*/ 	.word	0x00000082


	//----- nvinfo : EIATTR_KPARAM_INFO
	.align		4
.L_5517:
        /*0008*/ 	.byte	0x04, 0x17
        /*000a*/ 	.short	(.L_5519 - .L_5518)
.L_5518:
        /*000c*/ 	.word	0x00000000
        /*0010*/ 	.short	0x0006
        /*0012*/ 	.short	0x0030
        /*0014*/ 	.byte	0x00, 0xf0, 0x21, 0x00


	//----- nvinfo : EIATTR_KPARAM_INFO
	.align		4
.L_5519:
        /*0018*/ 	.byte	0x04, 0x17
        /*001a*/ 	.short	(.L_5521 - .L_5520)
.L_5520:
        /*001c*/ 	.word	0x00000000
        /*0020*/ 	.short	0x0005
        /*0022*/ 	.short	0x0028
        /*0024*/ 	.byte	0x00, 0xf0, 0x21, 0x00


	//----- nvinfo : EIATTR_KPARAM_INFO
	.align		4
.L_5521:
        /*0028*/ 	.byte	0x04, 0x17
        /*002a*/ 	.short	(.L_5523 - .L_5522)
.L_5522:
        /*002c*/ 	.word	0x00000000
        /*0030*/ 	.short	0x0004
        /*0032*/ 	.short	0x0020
        /*0034*/ 	.byte	0x00, 0xf0, 0x21, 0x00


	//----- nvinfo : EIATTR_KPARAM_INFO
	.align		4
.L_5523:
        /*0038*/ 	.byte	0x04, 0x17
        /*003a*/ 	.short	(.L_5525 - .L_5524)
.L_5524:
        /*003c*/ 	.word	0x00000000
        /*0040*/ 	.short	0x0003
        /*0042*/ 	.short	0x0018
        /*0044*/ 	.byte	0x00, 0xf5, 0x21, 0x00


	//----- nvinfo : EIATTR_KPARAM_INFO
	.align		4
.L_5525:
        /*0048*/ 	.byte	0x04, 0x17
        /*004a*/ 	.short	(.L_5527 - .L_5526)
.L_5526:
        /*004c*/ 	.word	0x00000000
        /*0050*/ 	.short	0x0002
        /*0052*/ 	.short	0x0010
        /*0054*/ 	.byte	0x00, 0xf5, 0x21, 0x00


	//----- nvinfo : EIATTR_KPARAM_INFO
	.align		4
.L_5527:
        /*0058*/ 	.byte	0x04, 0x17
        /*005a*/ 	.short	(.L_5529 - .L_5528)
.L_5528:
        /*005c*/ 	.word	0x00000000
        /*0060*/ 	.short	0x0001
        /*0062*/ 	.short	0x0008
        /*0064*/ 	.byte	0x00, 0xf5, 0x21, 0x00


	//----- nvinfo : EIATTR_KPARAM_INFO
	.align		4
.L_5529:
        /*0068*/ 	.byte	0x04, 0x17
        /*006a*/ 	.short	(.L_5531 - .L_5530)
.L_5530:
        /*006c*/ 	.word	0x00000000
        /*0070*/ 	.short	0x0000
        /*0072*/ 	.short	0x0000
        /*0074*/ 	.byte	0x00, 0xf5, 0x21, 0x00


	//----- nvinfo : EIATTR_SPARSE_MMA_MASK
	.align		4
.L_5531:
        /*0078*/ 	.byte	0x03, 0x50
        /*007a*/ 	.short	0x0000


	//----- nvinfo : EIATTR_MAXREG_COUNT
	.align		4
        /*007c*/ 	.byte	0x03, 0x1b
        /*007e*/ 	.short	0x00ff


	//----- nvinfo : EIATTR_NUM_BARRIERS
	.align		4
        /*0080*/ 	.byte	0x02, 0x4c
        /*0082*/ 	.byte	0x01
	.zero		1


	//----- nvinfo : EIATTR_MERCURY_ISA_VERSION
	.align		4
        /*0084*/ 	.byte	0x03, 0x5f
        /*0086*/ 	.short	0x0101


	//----- nvinfo : EIATTR_VRC_CTA_INIT_COUNT
	.align		4
        /*0088*/ 	.byte	0x02, 0x4a
	.zero		1
	.zero		1


	//----- nvinfo : EIATTR_EXIT_INSTR_OFFSETS
	.align		4
        /*008c*/ 	.byte	0x04, 0x1c
        /*008e*/ 	.short	(.L_5533 - .L_5532)


	//   ....[0]....
.L_5532:
        /*0090*/ 	.word	0x00006880


	//   ....[1]....
        /*0094*/ 	.word	0x000069d0


	//   ....[2]....
        /*0098*/ 	.word	0x00006ae0


	//----- nvinfo : EIATTR_CRS_STACK_SIZE
	.align		4
.L_5533:
        /*009c*/ 	.byte	0x04, 0x1e
        /*009e*/ 	.short	(.L_5535 - .L_5534)
.L_5534:
        /*00a0*/ 	.word	0x00000000


	//----- nvinfo : EIATTR_CBANK_PARAM_SIZE
	.align		4
.L_5535:
        /*00a4*/ 	.byte	0x03, 0x19
        /*00a6*/ 	.short	0x0038


	//----- nvinfo : EIATTR_PARAM_CBANK
	.align		4
        /*00a8*/ 	.byte	0x04, 0x0a
        /*00aa*/ 	.short	(.L_5537 - .L_5536)
	.align		4
.L_5536:
        /*00ac*/ 	.word	index@(.nv.constant0.contiguous_sum_square2_i16)
        /*00b0*/ 	.short	0x0380
        /*00b2*/ 	.short	0x0038


	//----- nvinfo : EIATTR_SW_WAR
	.align		4
.L_5537:
        /*00b4*/ 	.byte	0x04, 0x36
        /*00b6*/ 	.short	(.L_5539 - .L_5538)
.L_5538:
        /*00b8*/ 	.word	0x00000008
.L_5539:


//--------------------- .nv.info.uncontiguous_cumulate_sum_square_i16 --------------------------
	.section	.nv.info.uncontiguous_cumulate_sum_square_i16,"",@"SHT_CUDA_INFO"
	.sectionflags	@""
	.align	4


	//----- nvinfo : EIATTR_CUDA_API_VERSION
	.align		4
        /*0000*/ 	.byte	0x04, 0x37
        /*0002*/ 	.short	(.L_5541 - .L_5540)
.L_5540:
        /*0004*/ 	.word	0x00000082


	//----- nvinfo : EIATTR_KPARAM_INFO
	.align		4
.L_5541:
        /*0008*/ 	.byte	0x04, 0x17
        /*000a*/ 	.short	(.L_5543 - .L_5542)
.L_5542:
        /*000c*/ 	.word	0x00000000
        /*0010*/ 	.short	0x0005
        /*0012*/ 	.short	0x0028
        /*0014*/ 	.byte	0x00, 0xf0, 0x21, 0x00


	//----- nvinfo : EIATTR_KPARAM_INFO
	.align		4
.L_5543:
        /*0018*/ 	.byte	0x04, 0x17
        /*001a*/ 	.short	(.L_5545 - .L_5544)
.L_5544:
        /*001c*/ 	.word	0x00000000
        /*0020*/ 	.short	0x0004
        /*0022*/ 	.short	0x0020
        /*0024*/ 	.byte	0x00, 0xf0, 0x21, 0x00


	//----- nvinfo : EIATTR_KPARAM_INFO
	.align		4
.L_5545:
        /*0028*/ 	.byte	0x04, 0x17
        /*002a*/ 	.short	(.L_5547 - .L_5546)
.L_5546:
        /*002c*/ 	.word	0x00000000
        /*0030*/ 	.short	0x0003
        /*0032*/ 	.short	0x0018
        /*0034*/ 	.byte	0x00, 0xf5, 0x21, 0x00


	//----- nvinfo : EIATTR_KPARAM_INFO
	.align		4
.L_5547:
        /*0038*/ 	.byte	0x04, 0x17
        /*003a*/ 	.short	(.L_5549 - .L_5548)
.L_5548:
        /*003c*/ 	.word	0x00000000
        /*0040*/ 	.short	0x0002
        /*0042*/ 	.short	0x0010
        /*0044*/ 	.byte	0x00, 0xf5, 0x21, 0x00


	//----- nvinfo : EIATTR_KPARAM_INFO
	.align		4
.L_5549:
        /*0048*/ 	.byte	0x04, 0x17
        /*004a*/ 	.short	(.L_5551 - .L_5550)
.L_5550:
        /*004c*/ 	.word	0x00000000
        /*0050*/ 	.short	0x0001
        /*0052*/ 	.short	0x0008
        /*0054*/ 	.byte	0x00, 0xf5, 0x21, 0x00


	//----- nvinfo : EIATTR_KPARAM_INFO
	.align		4
.L_5551:
        /*0058*/ 	.byte	0x04, 0x17
        /*005a*/ 	.short	(.L_5553 - .L_5552)
.L_5552:
        /*005c*/ 	.word	0x00000000
        /*0060*/ 	.short	0x0000
        /*0062*/ 	.short	0x0000
        /*0064*/ 	.byte	0x00, 0xf5, 0x21, 0x00


	//----- nvinfo : EIATTR_SPARSE_MMA_MASK
	.align		4
.L_5553:
        /*0068*/ 	.byte	0x03, 0x50
        /*006a*/ 	.short	0x0000


	//----- nvinfo : EIATTR_MAXREG_COUNT
	.align		4
        /*006c*/ 	.byte	0x03, 0x1b
        /*006e*/ 	.short	0x00ff


	//----- nvinfo : EIATTR_NUM_BARRIERS
	.align		4
        /*0070*/ 	.byte	0x02, 0x4c
        /*0072*/ 	.byte	0x01
	.zero		1


	//----- nvinfo : EIATTR_MERCURY_ISA_VERSION
	.align		4
        /*0074*/ 	.byte	0x03, 0x5f
        /*0076*/ 	.short	0x0101


	//----- nvinfo : EIATTR_INT_WARP_WIDE_INSTR_OFFSETS
	.align		4
        /*0078*/ 	.byte	0x04, 0x31
        /*007a*/ 	.short	(.L_5555 - .L_5554)


	//   ....[0]....
.L_5554:
        /*007c*/ 	.word	0x00006670


	//----- nvinfo : EIATTR_VRC_CTA_INIT_COUNT
	.align		4
.L_5555:
        /*0080*/ 	.byte	0x02, 0x4a
	.zero		1
	.zero		1


	//----- nvinfo : EIATTR_EXIT_INSTR_OFFSETS
	.align		4
        /*0084*/ 	.byte	0x04, 0x1c
        /*0086*/ 	.short	(.L_5557 - .L_5556)


	//   ....[0]....
.L_5556:
        /*0088*/ 	.word	0x00006710


	//   ....[1]....
        /*008c*/ 	.word	0x00006860


	//   ....[2]....
        /*0090*/ 	.word	0x000068e0


	//----- nvinfo : EIATTR_CRS_STACK_SIZE
	.align		4
.L_5557:
        /*0094*/ 	.byte	0x04, 0x1e
        /*0096*/ 	.short	(.L_5559 - .L_5558)
.L_5558:
        /*0098*/ 	.word	0x00000000


	//----- nvinfo : EIATTR_CBANK_PARAM_SIZE
	.align		4
.L_5559:
        /*009c*/ 	.byte	0x03, 0x19
        /*009e*/ 	.short	0x0030


	//----- nvinfo : EIATTR_PARAM_CBANK
	.align		4
        /*00a0*/ 	.byte	0x04, 0x0a
        /*00a2*/ 	.short	(.L_5561 - .L_5560)
	.align		4
.L_5560:
        /*00a4*/ 	.word	index@(.nv.constant0.uncontiguous_cumulate_sum_square_i16)
        /*00a8*/ 	.short	0x0380
        /*00aa*/ 	.short	0x0030


	//----- nvinfo : EIATTR_SW_WAR
	.align		4
.L_5561:
        /*00ac*/ 	.byte	0x04, 0x36
        /*00ae*/ 	.short	(.L_5563 - .L_5562)
.L_5562:
        /*00b0*/ 	.word	0x00000008
.L_5563:


//--------------------- .nv.info.uncontiguous_sum_square_i16 --------------------------
	.section	.nv.info.uncontiguous_sum_square_i16,"",@"SHT_CUDA_INFO"
	.sectionflags	@""
	.align	4


	//----- nvinfo : EIATTR_CUDA_API_VERSION
	.align		4
        /*0000*/ 	.byte	0x04, 0x37
        /*0002*/ 	.short	(.L_5565 - .L_5564)
.L_5564:
        /*0004*/ 	.word	0x00000082


	//----- nvinfo : EIATTR_KPARAM_INFO
	.align		4
.L_5565:
        /*0008*/ 	.byte	0x04, 0x17
        /*000a*/ 	.short	(.L_5567 - .L_5566)
.L_5566:
        /*000c*/ 	.word	0x00000000
        /*0010*/ 	.short	0x0005
        /*0012*/ 	.short	0x0028
        /*0014*/ 	.byte	0x00, 0xf0, 0x21, 0x00


	//----- nvinfo : EIATTR_KPARAM_INFO
	.align		4
.L_5567:
        /*0018*/ 	.byte	0x04, 0x17
        /*001a*/ 	.short	(.L_5569 - .L_5568)
.L_5568:
        /*001c*/ 	.word	0x00000000
        /*0020*/ 	.short	0x0004
        /*0022*/ 	.short	0x0020
        /*0024*/ 	.byte	0x00, 0xf0, 0x21, 0x00


	//----- nvinfo : EIATTR_KPARAM_INFO
	.align		4
.L_5569:
        /*0028*/ 	.byte	0x04, 0x17
        /*002a*/ 	.short	(.L_5571 - .L_5570)
.L_5570:
        /*002c*/ 	.word	0x00000000
        /*0030*/ 	.short	0x0003
        /*0032*/ 	.short	0x0018
        /*0034*/ 	.byte	0x00, 0xf5, 0x21, 0x00


	//----- nvinfo : EIATTR_KPARAM_INFO
	.align		4
.L_5571:
        /*0038*/ 	.byte	0x04, 0x17
        /*003a*/ 	.short	(.L_5573 - .L_5572)
.L_5572:
        /*003c*/ 	.word	0x00000000
        /*0040*/ 	.short	0x0002
        /*0042*/ 	.short	0x0010
        /*0044*/ 	.byte	0x00, 0xf5, 0x21, 0x00


	//----- nvinfo : EIATTR_KPARAM_INFO
	.align		4
.L_5573:
        /*0048*/ 	.byte	0x04, 0x17
        /*004a*/ 	.short	(.L_5575 - .L_5574)
.L_5574:
        /*004c*/ 	.word	0x00000000
        /*0050*/ 	.short	0x0001
        /*0052*/ 	.short	0x0008
        /*0054*/ 	.byte	0x00, 0xf5, 0x21, 0x00


	//----- nvinfo : EIATTR_KPARAM_INFO
	.align		4
.L_5575:
        /*0058*/ 	.byte	0x04, 0x17
        /*005a*/ 	.short	(.L_5577 - .L_5576)
.L_5576:
        /*005c*/ 	.word	0x00000000
        /*0060*/ 	.short	0x0000
        /*0062*/ 	.short	0x0000
        /*0064*/ 	.byte	0x00, 0xf5, 0x21, 0x00


	//----- nvinfo : EIATTR_SPARSE_MMA_MASK
	.align		4
.L_5577:
        /*0068*/ 	.byte	0x03, 0x50
        /*006a*/ 	.short	0x0000


	//----- nvinfo : EIATTR_MAXREG_COUNT
	.align		4
        /*006c*/ 	.byte	0x03, 0x1b
        /*006e*/ 	.short	0x00ff


	//----- nvinfo : EIATTR_NUM_BARRIERS
	.align		4
        /*0070*/ 	.byte	0x02, 0x4c
        /*0072*/ 	.byte	0x01
	.zero		1


	//----- nvinfo : EIATTR_MERCURY_ISA_VERSION
	.align		4
        /*0074*/ 	.byte	0x03, 0x5f
        /*0076*/ 	.short	0x0101


	//----- nvinfo : EIATTR_INT_WARP_WIDE_INSTR_OFFSETS
	.align		4
        /*0078*/ 	.byte	0x04, 0x31
        /*007a*/ 	.short	(.L_5579 - .L_5578)


	//   ....[0]....
.L_5578:
        /*007c*/ 	.word	0x000066d0


	//----- nvinfo : EIATTR_VRC_CTA_INIT_COUNT
	.align		4
.L_5579:
        /*0080*/ 	.byte	0x02, 0x4a
	.zero		1
	.zero		1


	//----- nvinfo : EIATTR_EXIT_INSTR_OFFSETS
	.align		4
        /*0084*/ 	.byte	0x04, 0x1c
        /*0086*/ 	.short	(.L_5581 - .L_5580)


	//   ....[0]....
.L_5580:
        /*0088*/ 	.word	0x00006770


	//   ....[1]....
        /*008c*/ 	.word	0x000068c0


	//   ....[2]....
        /*0090*/ 	.word	0x00006940


	//----- nvinfo : EIATTR_CRS_STACK_SIZE
	.align		4
.L_5581:
        /*0094*/ 	.byte	0x04, 0x1e
        /*0096*/ 	.short	(.L_5583 - .L_5582)
.L_5582:
        /*0098*/ 	.word	0x00000000


	//----- nvinfo : EIATTR_CBANK_PARAM_SIZE
	.align		4
.L_5583:
        /*009c*/ 	.byte	0x03, 0x19
        /*009e*/ 	.short	0x0030


	//----- nvinfo : EIATTR_PARAM_CBANK
	.align		4
        /*00a0*/ 	.byte	0x04, 0x0a
        /*00a2*/ 	.short	(.L_5585 - .L_5584)
	.align		4
.L_5584:
        /*00a4*/ 	.word	index@(.nv.constant0.uncontiguous_sum_square_i16)
        /*00a8*/ 	.short	0x0380
        /*00aa*/ 	.short	0x0030


	//----- nvinfo : EIATTR_SW_WAR
	.align		4
.L_5585:
        /*00ac*/ 	.byte	0x04, 0x36
        /*00ae*/ 	.short	(.L_5587 - .L_5586)
.L_5586:
        /*00b0*/ 	.word	0x00000008
.L_5587:


//--------------------- .nv.info.contiguous_cumulate_sum_square_i16 --------------------------
	.section	.nv.info.contiguous_cumulate_sum_square_i16,"",@"SHT_CUDA_INFO"
	.sectionflags	@""
	.align	4


	//----- nvinfo : EIATTR_CUDA_API_VERSION
	.align		4
        /*0000*/ 	.byte	0x04, 0x37
        /*0002*/ 	.short	(.L_5589 - .L_5588)
.L_5588:
        /*0004*/ 	.word	0x00000082


	//----- nvinfo : EIATTR_KPARAM_INFO
	.align		4
.L_5589:
        /*0008*/ 	.byte	0x04, 0x17
        /*000a*/ 	.short	(.L_5591 - .L_5590)
.L_5590:
        /*000c*/ 	.word	0x00000000
        /*0010*/ 	.short	0x0002
        /*0012*/ 	.short	0x0010
        /*0014*/ 	.byte	0x00, 0xf0, 0x21, 0x00


	//----- nvinfo : EIATTR_KPARAM_INFO
	.align		4
.L_5591:
        /*0018*/ 	.byte	0x04, 0x17
        /*001a*/ 	.short	(.L_5593 - .L_5592)
.L_5592:
        /*001c*/ 	.word	0x00000000
        /*0020*/ 	.short	0x0001
        /*0022*/ 	.short	0x0008
        /*0024*/ 	.byte	0x00, 0xf5, 0x21, 0x00


	//----- nvinfo : EIATTR_KPARAM_INFO
	.align		4
.L_5593:
        /*0028*/ 	.byte	0x04, 0x17
        /*002a*/ 	.short	(.L_5595 - .L_5594)
.L_5594:
        /*002c*/ 	.word	0x00000000
        /*0030*/ 	.short	0x0000
        /*0032*/ 	.short	0x0000
        /*0034*/ 	.byte	0x00, 0xf5, 0x21, 0x00


	//----- nvinfo : EIATTR_SPARSE_MMA_MASK
	.align		4
.L_5595:
        /*0038*/ 	.byte	0x03, 0x50
        /*003a*/ 	.short	0x0000


	//----- nvinfo : EIATTR_MAXREG_COUNT
	.align		4
        /*003c*/ 	.byte	0x03, 0x1b
        /*003e*/ 	.short	0x00ff


	//----- nvinfo : EIATTR_NUM_BARRIERS
	.align		4
        /*0040*/ 	.byte	0x02, 0x4c
        /*0042*/ 	.byte	0x01
	.zero		1


	//----- nvinfo : EIATTR_MERCURY_ISA_VERSION
	.align		4
        /*0044*/ 	.byte	0x03, 0x5f
        /*0046*/ 	.short	0x0101


	//----- nvinfo : EIATTR_INT_WARP_WIDE_INSTR_OFFSETS
	.align		4
        /*0048*/ 	.byte	0x04, 0x31
        /*004a*/ 	.short	(.L_5597 - .L_5596)


	//   ....[0]....
.L_5596:
        /*004c*/ 	.word	0x000002d0


	//----- nvinfo : EIATTR_VRC_CTA_INIT_COUNT
	.align		4
.L_5597:
        /*0050*/ 	.byte	0x02, 0x4a
	.zero		1
	.zero		1


	//----- nvinfo : EIATTR_EXIT_INSTR_OFFSETS
	.align		4
        /*0054*/ 	.byte	0x04, 0x1c
        /*0056*/ 	.short	(.L_5599 - .L_5598)


	//   ....[0]....
.L_5598:
        /*0058*/ 	.word	0x00000370


	//   ....[1]....
        /*005c*/ 	.word	0x000004c0


	//   ....[2]....
        /*0060*/ 	.word	0x00000540


	//----- nvinfo : EIATTR_CRS_STACK_SIZE
	.align		4
.L_5599:
        /*0064*/ 	.byte	0x04, 0x1e
        /*0066*/ 	.short	(.L_5601 - .L_5600)
.L_5600:
        /*0068*/ 	.word	0x00000000


	//----- nvinfo : EIATTR_CBANK_PARAM_SIZE
	.align		4
.L_5601:
        /*006c*/ 	.byte	0x03, 0x19
        /*006e*/ 	.short	0x0018


	//----- nvinfo : EIATTR_PARAM_CBANK
	.align		4
        /*0070*/ 	.byte	0x04, 0x0a
        /*0072*/ 	.short	(.L_5603 - .L_5602)
	.align		4
.L_5602:
        /*0074*/ 	.word	index@(.nv.constant0.contiguous_cumulate_sum_square_i16)
        /*0078*/ 	.short	0x0380
        /*007a*/ 	.short	0x0018


	//----- nvinfo : EIATTR_SW_WAR
	.align		4
.L_5603:
        /*007c*/ 	.byte	0x04, 0x36
        /*007e*/ 	.short	(.L_5605 - .L_5604)
.L_5604:
        /*0080*/ 	.word	0x00000008
.L_5605:


//--------------------- .nv.info.contiguous_sum_square_i16 --------------------------
	.section	.nv.info.contiguous_sum_square_i16,"",@"SHT_CUDA_INFO"
	.sectionflags	@""
	.align	4


	//----- nvinfo : EIATTR_CUDA_API_VERSION
	.align		4
        /*0000*/ 	.byte	0x04, 0x37
        /*0002*/ 	.short	(.L_5607 - .L_5606)
.L_5606:
        /*0004*/ 	.word	0x00000082


	//----- nvinfo : EIATTR_KPARAM_INFO
	.align		4
.L_5607:
        /*0008*/ 	.byte	0x04, 0x17
        /*000a*/ 	.short	(.L_5609 - .L_5608)
.L_5608:
        /*000c*/ 	.word	0x00000000
        /*0010*/ 	.short	0x0002
        /*0012*/ 	.short	0x0010
        /*0014*/ 	.byte	0x00, 0xf0, 0x21, 0x00


	//----- nvinfo : EIATTR_KPARAM_INFO
	.align		4
.L_5609:
        /*0018*/ 	.byte	0x04, 0x17
        /*001a*/ 	.short	(.L_5611 - .L_5610)
.L_5610:
        /*001c*/ 	.word	0x00000000
        /*0020*/ 	.short	0x0001
        /*0022*/ 	.short	0x0008
        /*0024*/ 	.byte	0x00, 0xf5, 0x21, 0x00


	//----- nvinfo : EIATTR_KPARAM_INFO
	.align		4
.L_5611:
        /*0028*/ 	.byte	0x04, 0x17
        /*002a*/ 	.short	(.L_5613 - .L_5612)
.L_5612:
        /*002c*/ 	.word	0x00000000
        /*0030*/ 	.short	0x0000
        /*0032*/ 	.short	0x0000
        /*0034*/ 	.byte	0x00, 0xf5, 0x21, 0x00


	//----- nvinfo : EIATTR_SPARSE_MMA_MASK
	.align		4
.L_5613:
        /*0038*/ 	.byte	0x03, 0x50
        /*003a*/ 	.short	0x0000


	//----- nvinfo : EIATTR_MAXREG_COUNT
	.align		4
        /*003c*/ 	.byte	0x03, 0x1b
        /*003e*/ 	.short	0x00ff


	//----- nvinfo : EIATTR_NUM_BARRIERS
	.align		4
        /*0040*/ 	.byte	0x02, 0x4c
        /*0042*/ 	.byte	0x01
	.zero		1


	//----- nvinfo : EIATTR_MERCURY_ISA_VERSION
	.align		4
        /*0044*/ 	.byte	0x03, 0x5f
        /*0046*/ 	.short	0x0101


	//----- nvinfo : EIATTR_INT_WARP_WIDE_INSTR_OFFSETS
	.align		4
        /*0048*/ 	.byte	0x04, 0x31
        /*004a*/ 	.short	(.L_5615 - .L_5614)


	//   ....[0]....
.L_5614:
        /*004c*/ 	.word	0x00000330


	//----- nvinfo : EIATTR_VRC_CTA_INIT_COUNT
	.align		4
.L_5615:
        /*0050*/ 	.byte	0x02, 0x4a
	.zero		1
	.zero		1


	//----- nvinfo : EIATTR_EXIT_INSTR_OFFSETS
	.align		4
        /*0054*/ 	.byte	0x04, 0x1c
        /*0056*/ 	.short	(.L_5617 - .L_5616)


	//   ....[0]....
.L_5616:
        /*0058*/ 	.word	0x000003d0


	//   ....[1]....
        /*005c*/ 	.word	0x00000520


	//   ....[2]....
        /*0060*/ 	.word	0x000005a0


	//----- nvinfo : EIATTR_CRS_STACK_SIZE
	.align		4
.L_5617:
        /*0064*/ 	.byte	0x04, 0x1e
        /*0066*/ 	.short	(.L_5619 - .L_5618)
.L_5618:
        /*0068*/ 	.word	0x00000000


	//----- nvinfo : EIATTR_CBANK_PARAM_SIZE
	.align		4
.L_5619:
        /*006c*/ 	.byte	0x03, 0x19
        /*006e*/ 	.short	0x0018


	//----- nvinfo : EIATTR_PARAM_CBANK
	.align		4
        /*0070*/ 	.byte	0x04, 0x0a
        /*0072*/ 	.short	(.L_5621 - .L_5620)
	.align		4
.L_5620:
        /*0074*/ 	.word	index@(.nv.constant0.contiguous_sum_square_i16)
        /*0078*/ 	.short	0x0380
        /*007a*/ 	.short	0x0018


	//----- nvinfo : EIATTR_SW_WAR
	.align		4
.L_5621:
        /*007c*/ 	.byte	0x04, 0x36
        /*007e*/ 	.short	(.L_5623 - .L_5622)
.L_5622:
        /*0080*/ 	.word	0x00000008
.L_5623:


//--------------------- .nv.info.contiguous_sum_square33_i8 --------------------------
	.section	.nv.info.contiguous_sum_square33_i8,"",@"SHT_CUDA_INFO"
	.sectionflags	@""
	.align	4


	//----- nvinfo : EIATTR_CUDA_API_VERSION
	.align		4
        /*0000*/ 	.byte	0x04, 0x37
        /*0002*/ 	.short	(.L_5625 - .L_5624)
.L_5624:
        /*0004*/ 	.word	0x00000082


	//----- nvinfo : EIATTR_KPARAM_INFO
	.align		4
.L_5625:
        /*0008*/ 	.byte	0x04, 0x17
        /*000a*/ 	.short	(.L_5627 - .L_5626)
.L_5626:
        /*000c*/ 	.word	0x00000000
        /*0010*/ 	.short	0x0004
        /*0012*/ 	.short	0x0020
        /*0014*/ 	.byte	0x00, 0xf0, 0x21, 0x00


	//----- nvinfo : EIATTR_KPARAM_INFO
	.align		4
.L_5627:
        /*0018*/ 	.byte	0x04, 0x17
        /*001a*/ 	.short	(.L_5629 - .L_5628)
.L_5628:
        /*001c*/ 	.word	0x00000000
        /*0020*/ 	.short	0x0003
        /*0022*/ 	.short	0x0018
        /*0024*/ 	.byte	0x00, 0xf0, 0x21, 0x00


	//----- nvinfo : EIATTR_KPARAM_INFO
	.align		4
.L_5629:
        /*0028*/ 	.byte	0x04, 0x17
        /*002a*/ 	.short	(.L_5631 - .L_5630)
.L_5630:
        /*002c*/ 	.word	0x00000000
        /*0030*/ 	.short	0x0002
        /*0032*/ 	.short	0x0010
        /*0034*/ 	.byte	0x00, 0xf0, 0x21, 0x00


	//----- nvinfo : EIATTR_KPARAM_INFO
	.align		4
.L_5631:
        /*0038*/ 	.byte	0x04, 0x17
        /*003a*/ 	.short	(.L_5633 - .L_5632)
.L_5632:
        /*003c*/ 	.word	0x00000000
        /*0040*/ 	.short	0x0001
        /*0042*/ 	.short	0x0008
        /*0044*/ 	.byte	0x00, 0xf5, 0x21, 0x00


	//----- nvinfo : EIATTR_KPARAM_INFO
	.align		4
.L_5633:
        /*0048*/ 	.byte	0x04, 0x17
        /*004a*/ 	.short	(.L_5635 - .L_5634)
.L_5634:
        /*004c*/ 	.word	0x00000000
        /*0050*/ 	.short	0x0000
        /*0052*/ 	.short	0x0000
        /*0054*/ 	.byte	0x00, 0xf5, 0x21, 0x00


	//----- nvinfo : EIATTR_SPARSE_MMA_MASK
	.align		4
.L_5635:
        /*0058*/ 	.byte	0x03, 0x50
        /*005a*/ 	.short	0x0000


	//----- nvinfo : EIATTR_MAXREG_COUNT
	.align		4
        /*005c*/ 	.byte	0x03, 0x1b
        /*005e*/ 	.short	0x00ff


	//----- nvinfo : EIATTR_NUM_BARRIERS
	.align		4
        /*0060*/ 	.byte	0x02, 0x4c
        /*0062*/ 	.byte	0x01
	.zero		1


	//----- nvinfo : EIATTR_MERCURY_ISA_VERSION
	.align		4
        /*0064*/ 	.byte	0x03, 0x5f
        /*0066*/ 	.short	0x0101


	//----- nvinfo : EIATTR_VRC_CTA_INIT_COUNT
	.align		4
        /*0068*/ 	.byte	0x02, 0x4a
	.zero		1
	.zero		1


	//----- nvinfo : EIATTR_EXIT_INSTR_OFFSETS
	.align		4
        /*006c*/ 	.byte	0x04, 0x1c
        /*006e*/ 	.short	(.L_5637 - .L_5636)


	//   ....[0]....
.L_5636:
        /*0070*/ 	.word	0x00000150


	//   ....[1]....
        /*0074*/ 	.word	0x00000200


	//   ....[2]....
        /*0078*/ 	.word	0x00000b30


	//----- nvinfo : EIATTR_CBANK_PARAM_SIZE
	.align		4
.L_5637:
        /*007c*/ 	.byte	0x03, 0x19
        /*007e*/ 	.short	0x0028


	//----- nvinfo : EIATTR_PARAM_CBANK
	.align		4
        /*0080*/ 	.byte	0x04, 0x0a
        /*0082*/ 	.short	(.L_5639 - .L_5638)
	.align		4
.L_5638:
        /*0084*/ 	.word	index@(.nv.constant0.contiguous_sum_square33_i8)
        /*0088*/ 	.short	0x0380
        /*008a*/ 	.short	0x0028


	//----- nvinfo : EIATTR_SW_WAR
	.align		4
.L_5639:
        /*008c*/ 	.byte	0x04, 0x36
        /*008e*/ 	.short	(.L_5641 - .L_5640)
.L_5640:
        /*0090*/ 	.word	0x00000008
.L_5641:


//--------------------- .nv.info.contiguous_sum_square3_i8 --------------------------
	.section	.nv.info.contiguous_sum_square3_i8,"",@"SHT_CUDA_INFO"
	.sectionflags	@""
	.align	4


	//----- nvinfo : EIATTR_CUDA_API_VERSION
	.align		4
        /*0000*/ 	.byte	0x04, 0x37
        /*0002*/ 	.short	(.L_5643 - .L_5642)
.L_5642:
        /*0004*/ 	.word	0x00000082


	//----- nvinfo : EIATTR_KPARAM_INFO
	.align		4
.L_5643:
        /*0008*/ 	.byte	0x04, 0x17
        /*000a*/ 	.short	(.L_5645 - .L_5644)
.L_5644:
        /*000c*/ 	.word	0x00000000
        /*0010*/ 	.short	0x0006
        /*0012*/ 	.short	0x0030
        /*0014*/ 	.byte	0x00, 0xf0, 0x21, 0x00


	//----- nvinfo : EIATTR_KPARAM_INFO
	.align		4
.L_5645:
        /*0018*/ 	.byte	0x04, 0x17
        /*001a*/ 	.short	(.L_5647 - .L_5646)
.L_5646:
        /*001c*/ 	.word	0x00000000
        /*0020*/ 	.short	0x0005
        /*0022*/ 	.short	0x0028
        /*0024*/ 	.byte	0x00, 0xf0, 0x21, 0x00


	//----- nvinfo : EIATTR_KPARAM_INFO
	.align		4
.L_5647:
        /*0028*/ 	.byte	0x04, 0x17
        /*002a*/ 	.short	(.L_5649 - .L_5648)
.L_5648:
        /*002c*/ 	.word	0x00000000
        /*0030*/ 	.short	0x0004
        /*0032*/ 	.short	0x0020
        /*0034*/ 	.byte	0x00, 0xf0, 0x21, 0x00


	//----- nvinfo : EIATTR_KPARAM_INFO
	.align		4
.L_5649:
        /*0038*/ 	.byte	0x04, 0x17
        /*003a*/ 	.short	(.L_5651 - .L_5650)
.L_5650:
        /*003c*/ 	.word	0x00000000
        /*0040*/ 	.short	0x0003
        /*0042*/ 	.short	0x0018
        /*0044*/ 	.byte	0x00, 0xf5, 0x21, 0x00


	//----- nvinfo : EIATTR_KPARAM_INFO
	.align		4
.L_5651:
        /*0048*/ 	.byte	0x04, 0x17
        /*004a*/ 	.short	(.L_5653 - .L_5652)
.L_5652:
        /*004c*/ 	.word	0x00000000
        /*0050*/ 	.short	0x0002
        /*0052*/ 	.short	0x0010
        /*0054*/ 	.byte	0x00, 0xf5, 0x21, 0x00


	//----- nvinfo : EIATTR_KPARAM_INFO
	.align		4
.L_5653:
        /*0058*/ 	.byte	0x04, 0x17
        /*005a*/ 	.short	(.L_5655 - .L_5654)
.L_5654:
        /*005c*/ 	.word	0x00000000
        /*0060*/ 	.short	0x0001
        /*0062*/ 	.short	0x0008
        /*0064*/ 	.byte	0x00, 0xf5, 0x21, 0x00


	//----- nvinfo : EIATTR_KPARAM_INFO
	.align		4
.L_5655:
        /*0068*/ 	.byte	0x04, 0x17
        /*006a*/ 	.short	(.L_5657 - .L_5656)
.L_5656:
        /*006c*/ 	.word	0x00000000
        /*0070*/ 	.short	0x0000
        /*0072*/ 	.short	0x0000
        /*0074*/ 	.byte	0x00, 0xf5, 0x21, 0x00


	//----- nvinfo : EIATTR_SPARSE_MMA_MASK
	.align		4
.L_5657:
        /*0078*/ 	.byte	0x03, 0x50
        /*007a*/ 	.short	0x0000


	//----- nvinfo : EIATTR_MAXREG_COUNT
	.align		4
        /*007c*/ 	.byte	0x03, 0x1b
        /*007e*/ 	.short	0x00ff


	//----- nvinfo : EIATTR_NUM_BARRIERS
	.align		4
        /*0080*/ 	.byte	0x02, 0x4c
        /*0082*/ 	.byte	0x01
	.zero		1


	//----- nvinfo : EIATTR_MERCURY_ISA_VERSION
	.align		4
        /*0084*/ 	.byte	0x03, 0x5f
        /*0086*/ 	.short	0x0101


	//----- nvinfo : EIATTR_VRC_CTA_INIT_COUNT
	.align		4
        /*0088*/ 	.byte	0x02, 0x4a
	.zero		1
	.zero		1


	//----- nvinfo : EIATTR_EXIT_INSTR_OFFSETS
	.align		4
        /*008c*/ 	.byte	0x04, 0x1c
        /*008e*/ 	.short	(.L_5659 - .L_5658)


	//   ....[0]....
.L_5658:
        /*0090*/ 	.word	0x00000150


	//   ....[1]....
        /*0094*/ 	.word	0x00003140


	//   ....[2]....
        /*0098*/ 	.word	0x00003ae0


	//----- nvinfo : EIATTR_CRS_STACK_SIZE
	.align		4
.L_5659:
        /*009c*/ 	.byte	0x04, 0x1e
        /*009e*/ 	.short	(.L_5661 - .L_5660)
.L_5660:
        /*00a0*/ 	.word	0x00000000


	//----- nvinfo : EIATTR_CBANK_PARAM_SIZE
	.align		4
.L_5661:
        /*00a4*/ 	.byte	0x03, 0x19
        /*00a6*/ 	.short	0x0038


	//----- nvinfo : EIATTR_PARAM_CBANK
	.align		4
        /*00a8*/ 	.byte	0x04, 0x0a
        /*00aa*/ 	.short	(.L_5663 - .L_5662)
	.align		4
.L_5662:
        /*00ac*/ 	.word	index@(.nv.constant0.contiguous_sum_square3_i8)
        /*00b0*/ 	.short	0x0380
        /*00b2*/ 	.short	0x0038


	//----- nvinfo : EIATTR_SW_WAR
	.align		4
.L_5663:
        /*00b4*/ 	.byte	0x04, 0x36
        /*00b6*/ 	.short	(.L_5665 - .L_5664)
.L_5664:
        /*00b8*/ 	.word	0x00000008
.L_5665:


//--------------------- .nv.info.contiguous_sum_square22_i8 --------------------------
	.section	.nv.info.contiguous_sum_square22_i8,"",@"SHT_CUDA_INFO"
	.sectionflags	@""
	.align	4


	//----- nvinfo : EIATTR_CUDA_API_VERSION
	.align		4
        /*0000*/ 	.byte	0x04, 0x37
        /*0002*/ 	.short	(.L_5667 - .L_5666)
.L_5666:
        /*0004*/ 	.word	0x00000082


	//----- nvinfo : EIATTR_KPARAM_INFO
	.align		4
.L_5667:
        /*0008*/ 	.byte	0x04, 0x17
        /*000a*/ 	.short	(.L_5669 - .L_5668)
.L_5668:
        /*000c*/ 	.word	0x00000000
        /*0010*/ 	.short	0x0003
        /*0012*/ 	.short	0x0018
        /*0014*/ 	.byte	0x00, 0xf0, 0x21, 0x00


	//----- nvinfo : EIATTR_KPARAM_INFO
	.align		4
.L_5669:
        /*0018*/ 	.byte	0x04, 0x17
        /*001a*/ 	.short	(.L_5671 - .L_5670)
.L_5670:
        /*001c*/ 	.word	0x00000000
        /*0020*/ 	.short	0x0002
        /*0022*/ 	.short	0x0010
        /*0024*/ 	.byte	0x00, 0xf0, 0x21, 0x00


	//----- nvinfo : EIATTR_KPARAM_INFO
	.align		4
.L_5671:
        /*0028*/ 	.byte	0x04, 0x17
        /*002a*/ 	.short	(.L_5673 - .L_5672)
.L_5672:
        /*002c*/ 	.word	0x00000000
        /*0030*/ 	.short	0x0001
        /*0032*/ 	.short	0x0008
        /*0034*/ 	.byte	0x00, 0xf5, 0x21, 0x00


	//----- nvinfo : EIATTR_KPARAM_INFO
	.align		4
.L_5673:
        /*0038*/ 	.byte	0x04, 0x17
        /*003a*/ 	.short	(.L_5675 - .L_5674)
.L_5674:
        /*003c*/ 	.word	0x00000000
        /*0040*/ 	.short	0x0000
        /*0042*/ 	.short	0x0000
        /*0044*/ 	.byte	0x00, 0xf5, 0x21, 0x00


	//----- nvinfo : EIATTR_SPARSE_MMA_MASK
	.align		4
.L_5675:
        /*0048*/ 	.byte	0x03, 0x50
        /*004a*/ 	.short	0x0000


	//----- nvinfo : EIATTR_MAXREG_COUNT
	.align		4
        /*004c*/ 	.byte	0x03, 0x1b
        /*004e*/ 	.short	0x00ff


	//----- nvinfo : EIATTR_NUM_BARRIERS
	.align		4
        /*0050*/ 	.byte	0x02, 0x4c
        /*0052*/ 	.byte	0x01
	.zero		1


	//----- nvinfo : EIATTR_MERCURY_ISA_VERSION
	.align		4
        /*0054*/ 	.byte	0x03, 0x5f
        /*0056*/ 	.short	0x0101


	//----- nvinfo : EIATTR_VRC_CTA_INIT_COUNT
	.align		4
        /*0058*/ 	.byte	0x02, 0x4a
	.zero		1
	.zero		1


	//----- nvinfo : EIATTR_EXIT_INSTR_OFFSETS
	.align		4
        /*005c*/ 	.byte	0x04, 0x1c
        /*005e*/ 	.short	(.L_5677 - .L_5676)


	//   ....[0]....
.L_5676:
        /*0060*/ 	.word	0x00000410


	//   ....[1]....
        /*0064*/ 	.word	0x00000560


	//   ....[2]....
        /*0068*/ 	.word	0x00000670


	//----- nvinfo : EIATTR_CRS_STACK_SIZE
	.align		4
.L_5677:
        /*006c*/ 	.byte	0x04, 0x1e
        /*006e*/ 	.short	(.L_5679 - .L_5678)
.L_5678:
        /*0070*/ 	.word	0x00000000


	//----- nvinfo : EIATTR_CBANK_PARAM_SIZE
	.align		4
.L_5679:
        /*0074*/ 	.byte	0x03, 0x19
        /*0076*/ 	.short	0x0020


	//----- nvinfo : EIATTR_PARAM_CBANK
	.align		4
        /*0078*/ 	.byte	0x04, 0x0a
        /*007a*/ 	.short	(.L_5681 - .L_5680)
	.align		4
.L_5680:
        /*007c*/ 	.word	index@(.nv.constant0.contiguous_sum_square22_i8)
        /*0080*/ 	.short	0x0380
        /*0082*/ 	.short	0x0020


	//----- nvinfo : EIATTR_SW_WAR
	.align		4
.L_5681:
        /*0084*/ 	.byte	0x04, 0x36
        /*0086*/ 	.short	(.L_5683 - .L_5682)
.L_5682:
        /*0088*/ 	.word	0x00000008
.L_5683:


//--------------------- .nv.info.contiguous_sum_square2_i8 --------------------------
	.section	.nv.info.contiguous_sum_square2_i8,"",@"SHT_CUDA_INFO"
	.sectionflags	@""
	.align	4


	//----- nvinfo : EIATTR_CUDA_API_VERSION
	.align		4
        /*0000*/ 	.byte	0x04, 0x37
        /*0002*/ 	.short	(.L_5685 - .L_5684)
.L_5684:
        /*0004*/ 	.word	0x00000082


	//----- nvinfo : EIATTR_KPARAM_INFO
	.align		4
.L_5685:
        /*0008*/ 	.byte	0x04, 0x17
        /*000a*/ 	.short	(.L_5687 - .L_5686)
.L_5686:
        /*000c*/ 	.word	0x00000000
        /*0010*/ 	.short	0x0006
        /*0012*/ 	.short	0x0030
        /*0014*/ 	.byte	0x00, 0xf0, 0x21, 0x00


	//----- nvinfo : EIATTR_KPARAM_INFO
	.align		4
.L_5687:
        /*0018*/ 	.byte	0x04, 0x17
        /*001a*/ 	.short	(.L_5689 - .L_5688)
.L_5688:
        /*001c*/ 	.word	0x00000000
        /*0020*/ 	.short	0x0005
        /*0022*/ 	.short	0x0028
        /*0024*/ 	.byte	0x00, 0xf0, 0x21, 0x00


	//----- nvinfo : EIATTR_KPARAM_INFO
	.align		4
.L_5689:
        /*0028*/ 	.byte	0x04, 0x17
        /*002a*/ 	.short	(.L_5691 - .L_5690)
.L_5690:
        /*002c*/ 	.word	0x00000000
        /*0030*/ 	.short	0x0004
        /*0032*/ 	.short	0x0020
        /*0034*/ 	.byte	0x00, 0xf0, 0x21, 0x00


	//----- nvinfo : EIATTR_KPARAM_INFO
	.align		4
.L_5691:
        /*0038*/ 	.byte	0x04, 0x17
        /*003a*/ 	.short	(.L_5693 - .L_5692)
.L_5692:
        /*003c*/ 	.word	0x00000000
        /*0040*/ 	.short	0x0003
        /*0042*/ 	.short	0x0018
        /*0044*/ 	.byte	0x00, 0xf5, 0x21, 0x00


	//----- nvinfo : EIATTR_KPARAM_INFO
	.align		4
.L_5693:
        /*0048*/ 	.byte	0x04, 0x17
        /*004a*/ 	.short	(.L_5695 - .L_5694)
.L_5694:
        /*004c*/ 	.word	0x00000000
        /*0050*/ 	.short	0x0002
        /*0052*/ 	.short	0x0010
        /*0054*/ 	.byte	0x00, 0xf5, 0x21, 0x00


	//----- nvinfo : EIATTR_KPARAM_INFO
	.align		4
.L_5695:
        /*0058*/ 	.byte	0x04, 0x17
        /*005a*/ 	.short	(.L_5697 - .L_5696)
.L_5696:
        /*005c*/ 	.word	0x00000000
        /*0060*/ 	.short	0x0001
        /*0062*/ 	.short	0x0008
        /*0064*/ 	.byte	0x00, 0xf5, 0x21, 0x00


	//----- nvinfo : EIATTR_KPARAM_INFO
	.align		4
.L_5697:
        /*0068*/ 	.byte	0x04, 0x17
        /*006a*/ 	.short	(.L_5699 - .L_5698)
.L_5698:
        /*006c*/ 	.word	0x00000000
        /*0070*/ 	.short	0x0000
        /*0072*/ 	.short	0x0000
        /*0074*/ 	.byte	0x00, 0xf5, 0x21, 0x00


	//----- nvinfo : EIATTR_SPARSE_MMA_MASK
	.align		4
.L_5699:
        /*0078*/ 	.byte	0x03, 0x50
        /*007a*/ 	.short	0x0000


	//----- nvinfo : EIATTR_MAXREG_COUNT
	.align		4
        /*007c*/ 	.byte	0x03, 0x1b
        /*007e*/ 	.short	0x00ff


	//----- nvinfo : EIATTR_NUM_BARRIERS
	.align		4
        /*0080*/ 	.byte	0x02, 0x4c
        /*0082*/ 	.byte	0x01
	.zero		1


	//----- nvinfo : EIATTR_MERCURY_ISA_VERSION
	.align		4
        /*0084*/ 	.byte	0x03, 0x5f
        /*0086*/ 	.short	0x0101


	//----- nvinfo : EIATTR_VRC_CTA_INIT_COUNT
	.align		4
        /*0088*/ 	.byte	0x02, 0x4a
	.zero		1
	.zero		1


	//----- nvinfo : EIATTR_EXIT_INSTR_OFFSETS
	.align		4
        /*008c*/ 	.byte	0x04, 0x1c
        /*008e*/ 	.short	(.L_5701 - .L_5700)


	//   ....[0]....
.L_5700:
        /*0090*/ 	.word	0x00006a30


	//   ....[1]....
        /*0094*/ 	.word	0x00006b80


	//   ....[2]....
        /*0098*/ 	.word	0x00006c90


	//----- nvinfo : EIATTR_CRS_STACK_SIZE
	.align		4
.L_5701:
        /*009c*/ 	.byte	0x04, 0x1e
        /*009e*/ 	.short	(.L_5703 - .L_5702)
.L_5702:
        /*00a0*/ 	.word	0x00000000


	//----- nvinfo : EIATTR_CBANK_PARAM_SIZE
	.align		4
.L_5703:
        /*00a4*/ 	.byte	0x03, 0x19
        /*00a6*/ 	.short	0x0038


	//----- nvinfo : EIATTR_PARAM_CBANK
	.align		4
        /*00a8*/ 	.byte	0x04, 0x0a
        /*00aa*/ 	.short	(.L_5705 - .L_5704)
	.align		4
.L_5704:
        /*00ac*/ 	.word	index@(.nv.constant0.contiguous_sum_square2_i8)
        /*00b0*/ 	.short	0x0380
        /*00b2*/ 	.short	0x0038


	//----- nvinfo : EIATTR_SW_WAR
	.align		4
.L_5705:
        /*00b4*/ 	.byte	0x04, 0x36
        /*00b6*/ 	.short	(.L_5707 - .L_5706)
.L_5706:
        /*00b8*/ 	.word	0x00000008
.L_5707:


//--------------------- .nv.info.uncontiguous_cumulate_sum_square_i8 --------------------------
	.section	.nv.info.uncontiguous_cumulate_sum_square_i8,"",@"SHT_CUDA_INFO"
	.sectionflags	@""
	.align	4


	//----- nvinfo : EIATTR_CUDA_API_VERSION
	.align		4
        /*0000*/ 	.byte	0x04, 0x37
        /*0002*/ 	.short	(.L_5709 - .L_5708)
.L_5708:
        /*0004*/ 	.word	0x00000082


	//----- nvinfo : EIATTR_KPARAM_INFO
	.align		4
.L_5709:
        /*0008*/ 	.byte	0x04, 0x17
        /*000a*/ 	.short	(.L_5711 - .L_5710)
.L_5710:
        /*000c*/ 	.word	0x00000000
        /*0010*/ 	.short	0x0005
        /*0012*/ 	.short	0x0028
        /*0014*/ 	.byte	0x00, 0xf0, 0x21, 0x00


	//----- nvinfo : EIATTR_KPARAM_INFO
	.align		4
.L_5711:
        /*0018*/ 	.byte	0x04, 0x17
        /*001a*/ 	.short	(.L_5713 - .L_5712)
.L_5712:
        /*001c*/ 	.word	0x00000000
        /*0020*/ 	.short	0x0004
        /*0022*/ 	.short	0x0020
        /*0024*/ 	.byte	0x00, 0xf0, 0x21, 0x00


	//----- nvinfo : EIATTR_KPARAM_INFO
	.align		4
.L_5713:
        /*0028*/ 	.byte	0x04, 0x17
        /*002a*/ 	.short	(.L_5715 - .L_5714)
.L_5714:
        /*002c*/ 	.word	0x00000000
        /*0030*/ 	.short	0x0003
        /*0032*/ 	.short	0x0018
        /*0034*/ 	.byte	0x00, 0xf5, 0x21, 0x00


	//----- nvinfo : EIATTR_KPARAM_INFO
	.align		4
.L_5715:
        /*0038*/ 	.byte	0x04, 0x17
        /*003a*/ 	.short	(.L_5717 - .L_5716)
.L_5716:
        /*003c*/ 	.word	0x00000000
        /*0040*/ 	.short	0x0002
        /*0042*/ 	.short	0x0010
        /*0044*/ 	.byte	0x00, 0xf5, 0x21, 0x00


	//----- nvinfo : EIATTR_KPARAM_INFO
	.align		4
.L_5717:
        /*0048*/ 	.byte	0x04, 0x17
        /*004a*/ 	.short	(.L_5719 - .L_5718)
.L_5718:
        /*004c*/ 	.word	0x00000000
        /*0050*/ 	.short	0x0001
        /*0052*/ 	.short	0x0008
        /*0054*/ 	.byte	0x00, 0xf5, 0x21, 0x00


	//----- nvinfo : EIATTR_KPARAM_INFO
	.align		4
.L_5719:
        /*0058*/ 	.byte	0x04, 0x17
        /*005a*/ 	.short	(.L_5721 - .L_5720)
.L_5720:
        /*005c*/ 	.word	0x00000000
        /*0060*/ 	.short	0x0000
        /*0062*/ 	.short	0x0000
        /*0064*/ 	.byte	0x00, 0xf5, 0x21, 0x00


	//----- nvinfo : EIATTR_SPARSE_MMA_MASK
	.align		4
.L_5721:
        /*0068*/ 	.byte	0x03, 0x50
        /*006a*/ 	.short	0x0000


	//----- nvinfo : EIATTR_MAXREG_COUNT
	.align		4
        /*006c*/ 	.byte	0x03, 0x1b
        /*006e*/ 	.short	0x00ff


	//----- nvinfo : EIATTR_NUM_BARRIERS
	.align		4
        /*0070*/ 	.byte	0x02, 0x4c
        /*0072*/ 	.byte	0x01
	.zero		1


	//----- nvinfo : EIATTR_MERCURY_ISA_VERSION
	.align		4
        /*0074*/ 	.byte	0x03, 0x5f
        /*0076*/ 	.short	0x0101


	//----- nvinfo : EIATTR_INT_WARP_WIDE_INSTR_OFFSETS
	.align		4
        /*0078*/ 	.byte	0x04, 0x31
        /*007a*/ 	.short	(.L_5723 - .L_5722)


	//   ....[0]....
.L_5722:
        /*007c*/ 	.word	0x00006670


	//----- nvinfo : EIATTR_VRC_CTA_INIT_COUNT
	.align		4
.L_5723:
        /*0080*/ 	.byte	0x02, 0x4a
	.zero		1
	.zero		1


	//----- nvinfo : EIATTR_EXIT_INSTR_OFFSETS
	.align		4
        /*0084*/ 	.byte	0x04, 0x1c
        /*0086*/ 	.short	(.L_5725 - .L_5724)


	//   ....[0]....
.L_5724:
        /*0088*/ 	.word	0x00006710


	//   ....[1]....
        /*008c*/ 	.word	0x00006860


	//   ....[2]....
        /*0090*/ 	.word	0x000068e0


	//----- nvinfo : EIATTR_CRS_STACK_SIZE
	.align		4
.L_5725:
        /*0094*/ 	.byte	0x04, 0x1e
        /*0096*/ 	.short	(.L_5727 - .L_5726)
.L_5726:
        /*0098*/ 	.word	0x00000000


	//----- nvinfo : EIATTR_CBANK_PARAM_SIZE
	.align		4
.L_5727:
        /*009c*/ 	.byte	0x03, 0x19
        /*009e*/ 	.short	0x0030


	//----- nvinfo : EIATTR_PARAM_CBANK
	.align		4
        /*00a0*/ 	.byte	0x04, 0x0a
        /*00a2*/ 	.short	(.L_5729 - .L_5728)
	.align		4
.L_5728:
        /*00a4*/ 	.word	index@(.nv.constant0.uncontiguous_cumulate_sum_square_i8)
        /*00a8*/ 	.short	0x0380
        /*00aa*/ 	.short	0x0030


	//----- nvinfo : EIATTR_SW_WAR
	.align		4
.L_5729:
        /*00ac*/ 	.byte	0x04, 0x36
        /*00ae*/ 	.short	(.L_5731 - .L_5730)
.L_5730:
        /*00b0*/ 	.word	0x00000008
.L_5731:


//--------------------- .nv.info.uncontiguous_sum_square_i8 --------------------------
	.section	.nv.info.uncontiguous_sum_square_i8,"",@"SHT_CUDA_INFO"
	.sectionflags	@""
	.align	4


	//----- nvinfo : EIATTR_CUDA_API_VERSION
	.align		4
        /*0000*/ 	.byte	0x04, 0x37
        /*0002*/ 	.short	(.L_5733 - .L_5732)
.L_5732:
        /*0004*/ 	.word	0x00000082


	//----- nvinfo : EIATTR_KPARAM_INFO
	.align		4
.L_5733:
        /*0008*/ 	.byte	0x04, 0x17
        /*000a*/ 	.short	(.L_5735 - .L_5734)
.L_5734:
        /*000c*/ 	.word	0x00000000
        /*0010*/ 	.short	0x0005
        /*0012*/ 	.short	0x0028
        /*0014*/ 	.byte	0x00, 0xf0, 0x21, 0x00


	//----- nvinfo : EIATTR_KPARAM_INFO
	.align		4
.L_5735:
        /*0018*/ 	.byte	0x04, 0x17
        /*001a*/ 	.short	(.L_5737 - .L_5736)
.L_5736:
        /*001c*/ 	.word	0x00000000
        /*0020*/ 	.short	0x0004
        /*0022*/ 	.short	0x0020
        /*0024*/ 	.byte	0x00, 0xf0, 0x21, 0x00


	//----- nvinfo : EIATTR_KPARAM_INFO
	.align		4
.L_5737:
        /*0028*/ 	.byte	0x04, 0x17
        /*002a*/ 	.short	(.L_5739 - .L_5738)
.L_5738:
        /*002c*/ 	.word	0x00000000
        /*0030*/ 	.short	0x0003
        /*0032*/ 	.short	0x0018
        /*0034*/ 	.byte	0x00, 0xf5, 0x21, 0x00


	//----- nvinfo : EIATTR_KPARAM_INFO
	.align		4
.L_5739:
        /*0038*/ 	.byte	0x04, 0x17
        /*003a*/ 	.short	(.L_5741 - .L_5740)
.L_5740:
        /*003c*/ 	.word	0x00000000
        /*0040*/ 	.short	0x0002
        /*0042*/ 	.short	0x0010
        /*0044*/ 	.byte	0x00, 0xf5, 0x21, 0x00


	//----- nvinfo : EIATTR_KPARAM_INFO
	.align		4
.L_5741:
        /*0048*/ 	.byte	0x04, 0x17
        /*004a*/ 	.short	(.L_5743 - .L_5742)
.L_5742:
        /*004c*/ 	.word	0x00000000
        /*0050*/ 	.short	0x0001
        /*0052*/ 	.short	0x0008
        /*0054*/ 	.byte	0x00, 0xf5, 0x21, 0x00


	//----- nvinfo : EIATTR_KPARAM_INFO
	.align		4
.L_5743:
        /*0058*/ 	.byte	0x04, 0x17
        /*005a*/ 	.short	(.L_5745 - .L_5744)
.L_5744:
        /*005c*/ 	.word	0x00000000
        /*0060*/ 	.short	0x0000
        /*0062*/ 	.short	0x0000
        /*0064*/ 	.byte	0x00, 0xf5, 0x21, 0x00


	//----- nvinfo : EIATTR_SPARSE_MMA_MASK
	.align		4
.L_5745:
        /*0068*/ 	.byte	0x03, 0x50
        /*006a*/ 	.short	0x0000


	//----- nvinfo : EIATTR_MAXREG_COUNT
	.align		4
        /*006c*/ 	.byte	0x03, 0x1b
        /*006e*/ 	.short	0x00ff


	//----- nvinfo : EIATTR_NUM_BARRIERS
	.align		4
        /*0070*/ 	.byte	0x02, 0x4c
        /*0072*/ 	.byte	0x01
	.zero		1


	//----- nvinfo : EIATTR_MERCURY_ISA_VERSION
	.align		4
        /*0074*/ 	.byte	0x03, 0x5f
        /*0076*/ 	.short	0x0101


	//----- nvinfo : EIATTR_INT_WARP_WIDE_INSTR_OFFSETS
	.align		4
        /*0078*/ 	.byte	0x04, 0x31
        /*007a*/ 	.short	(.L_5747 - .L_5746)


	//   ....[0]....
.L_5746:
        /*007c*/ 	.word	0x000066f0


	//----- nvinfo : EIATTR_VRC_CTA_INIT_COUNT
	.align		4
.L_5747:
        /*0080*/ 	.byte	0x02, 0x4a
	.zero		1
	.zero		1


	//----- nvinfo : EIATTR_EXIT_INSTR_OFFSETS
	.align		4
        /*0084*/ 	.byte	0x04, 0x1c
        /*0086*/ 	.short	(.L_5749 - .L_5748)


	//   ....[0]....
.L_5748:
        /*0088*/ 	.word	0x00006790


	//   ....[1]....
        /*008c*/ 	.word	0x000068e0


	//   ....[2]....
        /*0090*/ 	.word	0x00006960


	//----- nvinfo : EIATTR_CRS_STACK_SIZE
	.align		4
.L_5749:
        /*0094*/ 	.byte	0x04, 0x1e
        /*0096*/ 	.short	(.L_5751 - .L_5750)
.L_5750:
        /*0098*/ 	.word	0x00000000


	//----- nvinfo : EIATTR_CBANK_PARAM_SIZE
	.align		4
.L_5751:
        /*009c*/ 	.byte	0x03, 0x19
        /*009e*/ 	.short	0x0030


	//----- nvinfo : EIATTR_PARAM_CBANK
	.align		4
        /*00a0*/ 	.byte	0x04, 0x0a
        /*00a2*/ 	.short	(.L_5753 - .L_5752)
	.align		4
.L_5752:
        /*00a4*/ 	.word	index@(.nv.constant0.uncontiguous_sum_square_i8)
        /*00a8*/ 	.short	0x0380
        /*00aa*/ 	.short	0x0030


	//----- nvinfo : EIATTR_SW_WAR
	.align		4
.L_5753:
        /*00ac*/ 	.byte	0x04, 0x36
        /*00ae*/ 	.short	(.L_5755 - .L_5754)
.L_5754:
        /*00b0*/ 	.word	0x00000008
.L_5755:


//--------------------- .nv.info.contiguous_cumulate_sum_square_i8 --------------------------
	.section	.nv.info.contiguous_cumulate_sum_square_i8,"",@"SHT_CUDA_INFO"
	.sectionflags	@""
	.align	4


	//----- nvinfo : EIATTR_CUDA_API_VERSION
	.align		4
        /*0000*/ 	.byte	0x04, 0x37
        /*0002*/ 	.short	(.L_5757 - .L_5756)
.L_5756:
        /*0004*/ 	.word	0x00000082


	//----- nvinfo : EIATTR_KPARAM_INFO
	.align		4
.L_5757:
        /*0008*/ 	.byte	0x04, 0x17
        /*000a*/ 	.short	(.L_5759 - .L_5758)
.L_5758:
        /*000c*/ 	.word	0x00000000
        /*0010*/ 	.short	0x0002
        /*0012*/ 	.short	0x0010
        /*0014*/ 	.byte	0x00, 0xf0, 0x21, 0x00


	//----- nvinfo : EIATTR_KPARAM_INFO
	.align		4
.L_5759:
        /*0018*/ 	.byte	0x04, 0x17
        /*001a*/ 	.short	(.L_5761 - .L_5760)
.L_5760:
        /*001c*/ 	.word	0x00000000
        /*0020*/ 	.short	0x0001
        /*0022*/ 	.short	0x0008
        /*0024*/ 	.byte	0x00, 0xf5, 0x21, 0x00


	//----- nvinfo : EIATTR_KPARAM_INFO
	.align		4
.L_5761:
        /*0028*/ 	.byte	0x04, 0x17
        /*002a*/ 	.short	(.L_5763 - .L_5762)
.L_5762:
        /*002c*/ 	.word	0x00000000
        /*0030*/ 	.short	0x0000
        /*0032*/ 	.short	0x0000
        /*0034*/ 	.byte	0x00, 0xf5, 0x21, 0x00


	//----- nvinfo : EIATTR_SPARSE_MMA_MASK
	.align		4
.L_5763:
        /*0038*/ 	.byte	0x03, 0x50
        /*003a*/ 	.short	0x0000


	//----- nvinfo : EIATTR_MAXREG_COUNT
	.align		4
        /*003c*/ 	.byte	0x03, 0x1b
        /*003e*/ 	.short	0x00ff


	//----- nvinfo : EIATTR_NUM_BARRIERS
	.align		4
        /*0040*/ 	.byte	0x02, 0x4c
        /*0042*/ 	.byte	0x01
	.zero		1


	//----- nvinfo : EIATTR_MERCURY_ISA_VERSION
	.align		4
        /*0044*/ 	.byte	0x03, 0x5f
        /*0046*/ 	.short	0x0101


	//----- nvinfo : EIATTR_INT_WARP_WIDE_INSTR_OFFSETS
	.align		4
        /*0048*/ 	.byte	0x04, 0x31
        /*004a*/ 	.short	(.L_5765 - .L_5764)


	//   ....[0]....
.L_5764:
        /*004c*/ 	.word	0x000002d0


	//----- nvinfo : EIATTR_VRC_CTA_INIT_COUNT
	.align		4
.L_5765:
        /*0050*/ 	.byte	0x02, 0x4a
	.zero		1
	.zero		1


	//----- nvinfo : EIATTR_EXIT_INSTR_OFFSETS
	.align		4
        /*0054*/ 	.byte	0x04, 0x1c
        /*0056*/ 	.short	(.L_5767 - .L_5766)


	//   ....[0]....
.L_5766:
        /*0058*/ 	.word	0x00000370


	//   ....[1]....
        /*005c*/ 	.word	0x000004c0


	//   ....[2]....
        /*0060*/ 	.word	0x00000540


	//----- nvinfo : EIATTR_CRS_STACK_SIZE
	.align		4
.L_5767:
        /*0064*/ 	.byte	0x04, 0x1e
        /*0066*/ 	.short	(.L_5769 - .L_5768)
.L_5768:
        /*0068*/ 	.word	0x00000000


	//----- nvinfo : EIATTR_CBANK_PARAM_SIZE
	.align		4
.L_5769:
        /*006c*/ 	.byte	0x03, 0x19
        /*006e*/ 	.short	0x0018


	//----- nvinfo : EIATTR_PARAM_CBANK
	.align		4
        /*0070*/ 	.byte	0x04, 0x0a
        /*0072*/ 	.short	(.L_5771 - .L_5770)
	.align		4
.L_5770:
        /*0074*/ 	.word	index@(.nv.constant0.contiguous_cumulate_sum_square_i8)
        /*0078*/ 	.short	0x0380
        /*007a*/ 	.short	0x0018


	//----- nvinfo : EIATTR_SW_WAR
	.align		4
.L_5771:
        /*007c*/ 	.byte	0x04, 0x36
        /*007e*/ 	.short	(.L_5773 - .L_5772)
.L_5772:
        /*0080*/ 	.word	0x00000008
.L_5773:


//--------------------- .nv.info.contiguous_sum_square_i8 --------------------------
	.section	.nv.info.contiguous_sum_square_i8,"",@"SHT_CUDA_INFO"
	.sectionflags	@""
	.align	4


	//----- nvinfo : EIATTR_CUDA_API_VERSION
	.align		4
        /*0000*/ 	.byte	0x04, 0x37
        /*0002*/ 	.short	(.L_5775 - .L_5774)
.L_5774:
        /*0004*/ 	.word	0x00000082


	//----- nvinfo : EIATTR_KPARAM_INFO
	.align		4
.L_5775:
        /*0008*/ 	.byte	0x04, 0x17
        /*000a*/ 	.short	(.L_5777 - .L_5776)
.L_5776:
        /*000c*/ 	.word	0x00000000
        /*0010*/ 	.short	0x0002
        /*0012*/ 	.short	0x0010
        /*0014*/ 	.byte	0x00, 0xf0, 0x21, 0x00


	//----- nvinfo : EIATTR_KPARAM_INFO
	.align		4
.L_5777:
        /*0018*/ 	.byte	0x04, 0x17
        /*001a*/ 	.short	(.L_5779 - .L_5778)
.L_5778:
        /*001c*/ 	.word	0x00000000
        /*0020*/ 	.short	0x0001
        /*0022*/ 	.short	0x0008
        /*0024*/ 	.byte	0x00, 0xf5, 0x21, 0x00


	//----- nvinfo : EIATTR_KPARAM_INFO
	.align		4
.L_5779:
        /*0028*/ 	.byte	0x04, 0x17
        /*002a*/ 	.short	(.L_5781 - .L_5780)
.L_5780:
        /*002c*/ 	.word	0x00000000
        /*0030*/ 	.short	0x0000
        /*0032*/ 	.short	0x0000
        /*0034*/ 	.byte	0x00, 0xf5, 0x21, 0x00


	//----- nvinfo : EIATTR_SPARSE_MMA_MASK
	.align		4
.L_5781:
        /*0038*/ 	.byte	0x03, 0x50
        /*003a*/ 	.short	0x0000


	//----- nvinfo : EIATTR_MAXREG_COUNT
	.align		4
        /*003c*/ 	.byte	0x03, 0x1b
        /*003e*/ 	.short	0x00ff


	//----- nvinfo : EIATTR_NUM_BARRIERS
	.align		4
        /*0040*/ 	.byte	0x02, 0x4c
        /*0042*/ 	.byte	0x01
	.zero		1


	//----- nvinfo : EIATTR_MERCURY_ISA_VERSION
	.align		4
        /*0044*/ 	.byte	0x03, 0x5f
        /*0046*/ 	.short	0x0101


	//----- nvinfo : EIATTR_INT_WARP_WIDE_INSTR_OFFSETS
	.align		4
        /*0048*/ 	.byte	0x04, 0x31
        /*004a*/ 	.short	(.L_5783 - .L_5782)


	//   ....[0]....
.L_5782:
        /*004c*/ 	.word	0x00000360


	//----- nvinfo : EIATTR_VRC_CTA_INIT_COUNT
	.align		4
.L_5783:
        /*0050*/ 	.byte	0x02, 0x4a
	.zero		1
	.zero		1


	//----- nvinfo : EIATTR_EXIT_INSTR_OFFSETS
	.align		4
        /*0054*/ 	.byte	0x04, 0x1c
        /*0056*/ 	.short	(.L_5785 - .L_5784)


	//   ....[0]....
.L_5784:
        /*0058*/ 	.word	0x00000400


	//   ....[1]....
        /*005c*/ 	.word	0x00000550


	//   ....[2]....
        /*0060*/ 	.word	0x000005d0


	//----- nvinfo : EIATTR_CRS_STACK_SIZE
	.align		4
.L_5785:
        /*0064*/ 	.byte	0x04, 0x1e
        /*0066*/ 	.short	(.L_5787 - .L_5786)
.L_5786:
        /*0068*/ 	.word	0x00000000


	//----- nvinfo : EIATTR_CBANK_PARAM_SIZE
	.align		4
.L_5787:
        /*006c*/ 	.byte	0x03, 0x19
        /*006e*/ 	.short	0x0018


	//----- nvinfo : EIATTR_PARAM_CBANK
	.align		4
        /*0070*/ 	.byte	0x04, 0x0a
        /*0072*/ 	.short	(.L_5789 - .L_5788)
	.align		4
.L_5788:
        /*0074*/ 	.word	index@(.nv.constant0.contiguous_sum_square_i8)
        /*0078*/ 	.short	0x0380
        /*007a*/ 	.short	0x0018


	//----- nvinfo : EIATTR_SW_WAR
	.align		4
.L_5789:
        /*007c*/ 	.byte	0x04, 0x36
        /*007e*/ 	.short	(.L_5791 - .L_5790)
.L_5790:
        /*0080*/ 	.word	0x00000008
.L_5791:


//--------------------- .nv.info.contiguous_sum_square33_bool --------------------------
	.section	.nv.info.contiguous_sum_square33_bool,"",@"SHT_CUDA_INFO"
	.sectionflags	@""
	.align	4


	//----- nvinfo : EIATTR_CUDA_API_VERSION
	.align		4
        /*0000*/ 	.byte	0x04, 0x37
        /*0002*/ 	.short	(.L_5793 - .L_5792)
.L_5792:
        /*0004*/ 	.word	0x00000082


	//----- nvinfo : EIATTR_KPARAM_INFO
	.align		4
.L_5793:
        /*0008*/ 	.byte	0x04, 0x17
        /*000a*/ 	.short	(.L_5795 - .L_5794)
.L_5794:
        /*000c*/ 	.word	0x00000000
        /*0010*/ 	.short	0x0004
        /*0012*/ 	.short	0x0020
        /*0014*/ 	.byte	0x00, 0xf0, 0x21, 0x00


	//----- nvinfo : EIATTR_KPARAM_INFO
	.align		4
.L_5795:
        /*0018*/ 	.byte	0x04, 0x17
        /*001a*/ 	.short	(.L_5797 - .L_5796)
.L_5796:
        /*001c*/ 	.word	0x00000000
        /*0020*/ 	.short	0x0003
        /*0022*/ 	.short	0x0018
        /*0024*/ 	.byte	0x00, 0xf0, 0x21, 0x00


	//----- nvinfo : EIATTR_KPARAM_INFO
	.align		4
.L_5797:
        /*0028*/ 	.byte	0x04, 0x17
        /*002a*/ 	.short	(.L_5799 - .L_5798)
.L_5798:
        /*002c*/ 	.word	0x00000000
        /*0030*/ 	.short	0x0002
        /*0032*/ 	.short	0x0010
        /*0034*/ 	.byte	0x00, 0xf0, 0x21, 0x00


	//----- nvinfo : EIATTR_KPARAM_INFO
	.align		4
.L_5799:
        /*0038*/ 	.byte	0x04, 0x17
        /*003a*/ 	.short	(.L_5801 - .L_5800)
.L_5800:
        /*003c*/ 	.word	0x00000000
        /*0040*/ 	.short	0x0001
        /*0042*/ 	.short	0x0008
        /*0044*/ 	.byte	0x00, 0xf5, 0x21, 0x00


	//----- nvinfo : EIATTR_KPARAM_INFO
	.align		4
.L_5801:
        /*0048*/ 	.byte	0x04, 0x17
        /*004a*/ 	.short	(.L_5803 - .L_5802)
.L_5802:
        /*004c*/ 	.word	0x00000000
        /*0050*/ 	.short	0x0000
        /*0052*/ 	.short	0x0000
        /*0054*/ 	.byte	0x00, 0xf5, 0x21, 0x00


	//----- nvinfo : EIATTR_SPARSE_MMA_MASK
	.align		4
.L_5803:
        /*0058*/ 	.byte	0x03, 0x50
        /*005a*/ 	.short	0x0000


	//----- nvinfo : EIATTR_MAXREG_COUNT
	.align		4
        /*005c*/ 	.byte	0x03, 0x1b
        /*005e*/ 	.short	0x00ff


	//----- nvinfo : EIATTR_NUM_BARRIERS
	.align		4
        /*0060*/ 	.byte	0x02, 0x4c
        /*0062*/ 	.byte	0x01
	.zero		1


	//----- nvinfo : EIATTR_MERCURY_ISA_VERSION
	.align		4
        /*0064*/ 	.byte	0x03, 0x5f
        /*0066*/ 	.short	0x0101


	//----- nvinfo : EIATTR_VRC_CTA_INIT_COUNT
	.align		4
        /*0068*/ 	.byte	0x02, 0x4a
	.zero		1
	.zero		1


	//----- nvinfo : EIATTR_EXIT_INSTR_OFFSETS
	.align		4
        /*006c*/ 	.byte	0x04, 0x1c
        /*006e*/ 	.short	(.L_5805 - .L_5804)


	//   ....[0]....
.L_5804:
        /*0070*/ 	.word	0x00000150


	//   ....[1]....
        /*0074*/ 	.word	0x00000200


	//   ....[2]....
        /*0078*/ 	.word	0x00000b30


	//----- nvinfo : EIATTR_CBANK_PARAM_SIZE
	.align		4
.L_5805:
        /*007c*/ 	.byte	0x03, 0x19
        /*007e*/ 	.short	0x0028


	//----- nvinfo : EIATTR_PARAM_CBANK
	.align		4
        /*0080*/ 	.byte	0x04, 0x0a
        /*0082*/ 	.short	(.L_5807 - .L_5806)
	.align		4
.L_5806:
        /*0084*/ 	.word	index@(.nv.constant0.contiguous_sum_square33_bool)
        /*0088*/ 	.short	0x0380
        /*008a*/ 	.short	0x0028


	//----- nvinfo : EIATTR_SW_WAR
	.align		4
.L_5807:
        /*008c*/ 	.byte	0x04, 0x36
        /*008e*/ 	.short	(.L_5809 - .L_5808)
.L_5808:
        /*0090*/ 	.word	0x00000008
.L_5809:


//--------------------- .nv.info.contiguous_sum_square3_bool --------------------------
	.section	.nv.info.contiguous_sum_square3_bool,"",@"SHT_CUDA_INFO"
	.sectionflags	@""
	.align	4


	//----- nvinfo : EIATTR_CUDA_API_VERSION
	.align		4
        /*0000*/ 	.byte	0x04, 0x37
        /*0002*/ 	.short	(.L_5811 - .L_5810)
.L_5810:
        /*0004*/ 	.word	0x00000082


	//----- nvinfo : EIATTR_KPARAM_INFO
	.align		4
.L_5811:
        /*0008*/ 	.byte	0x04, 0x17
        /*000a*/ 	.short	(.L_5813 - .L_5812)
.L_5812:
        /*000c*/ 	.word	0x00000000
        /*0010*/ 	.short	0x0006
        /*0012*/ 	.short	0x0030
        /*0014*/ 	.byte	0x00, 0xf0, 0x21, 0x00


	//----- nvinfo : EIATTR_KPARAM_INFO
	.align		4
.L_5813:
        /*0018*/ 	.byte	0x04, 0x17
        /*001a*/ 	.short	(.L_5815 - .L_5814)
.L_5814:
        /*001c*/ 	.word	0x00000000
        /*0020*/ 	.short	0x0005
        /*0022*/ 	.short	0x0028
        /*0024*/ 	.byte	0x00, 0xf0, 0x21, 0x00


	//----- nvinfo : EIATTR_KPARAM_INFO
	.align		4
.L_5815:
        /*0028*/ 	.byte	0x04, 0x17
        /*002a*/ 	.short	(.L_5817 - .L_5816)
.L_5816:
        /*002c*/ 	.word	0x00000000
        /*0030*/ 	.short	0x0004
        /*0032*/ 	.short	0x0020
        /*0034*/ 	.byte	0x00, 0xf0, 0x21, 0x00


	//----- nvinfo : EIATTR_KPARAM_INFO
	.align		4
.L_5817:
        /*0038*/ 	.byte	0x04, 0x17
        /*003a*/ 	.short	(.L_5819 - .L_5818)
.L_5818:
        /*003c*/ 	.word	0x00000000
        /*0040*/ 	.short	0x0003
        /*0042*/ 	.short	0x0018
        /*0044*/ 	.byte	0x00, 0xf5, 0x21, 0x00


	//----- nvinfo : EIATTR_KPARAM_INFO
	.align		4
.L_5819:
        /*0048*/ 	.byte	0x04, 0x17
        /*004a*/ 	.short	(.L_5821 - .L_5820)
.L_5820:
        /*004c*/ 	.word	0x00000000
        /*0050*/ 	.short	0x0002
        /*0052*/ 	.short	0x0010
        /*0054*/ 	.byte	0x00, 0xf5, 0x21, 0x00


	//----- nvinfo : EIATTR_KPARAM_INFO
	.align		4
.L_5821:
        /*0058*/ 	.byte	0x04, 0x17
        /*005a*/ 	.short	(.L_5823 - .L_5822)
.L_5822:
        /*005c*/ 	.word	0x00000000
        /*0060*/ 	.short	0x0001
        /*0062*/ 	.short	0x0008
        /*0064*/ 	.byte	0x00, 0xf5, 0x21, 0x00


	//----- nvinfo : EIATTR_KPARAM_INFO
	.align		4
.L_5823:
        /*0068*/ 	.byte	0x04, 0x17
        /*006a*/ 	.short	(.L_5825 - .L_5824)
.L_5824:
        /*006c*/ 	.word	0x00000000
        /*0070*/ 	.short	0x0000
        /*0072*/ 	.short	0x0000
        /*0074*/ 	.byte	0x00, 0xf5, 0x21, 0x00


	//----- nvinfo : EIATTR_SPARSE_MMA_MASK
	.align		4
.L_5825:
        /*0078*/ 	.byte	0x03, 0x50
        /*007a*/ 	.short	0x0000


	//----- nvinfo : EIATTR_MAXREG_COUNT
	.align		4
        /*007c*/ 	.byte	0x03, 0x1b
        /*007e*/ 	.short	0x00ff


	//----- nvinfo : EIATTR_NUM_BARRIERS
	.align		4
        /*0080*/ 	.byte	0x02, 0x4c
        /*0082*/ 	.byte	0x01
	.zero		1


	//----- nvinfo : EIATTR_MERCURY_ISA_VERSION
	.align		4
        /*0084*/ 	.byte	0x03, 0x5f
        /*0086*/ 	.short	0x0101


	//----- nvinfo : EIATTR_VRC_CTA_INIT_COUNT
	.align		4
        /*0088*/ 	.byte	0x02, 0x4a
	.zero		1
	.zero		1


	//----- nvinfo : EIATTR_EXIT_INSTR_OFFSETS
	.align		4
        /*008c*/ 	.byte	0x04, 0x1c
        /*008e*/ 	.short	(.L_5827 - .L_5826)


	//   ....[0]....
.L_5826:
        /*0090*/ 	.word	0x00000150


	//   ....[1]....
        /*0094*/ 	.word	0x00003140


	//   ....[2]....
        /*0098*/ 	.word	0x00003ae0


	//----- nvinfo : EIATTR_CRS_STACK_SIZE
	.align		4
.L_5827:
        /*009c*/ 	.byte	0x04, 0x1e
        /*009e*/ 	.short	(.L_5829 - .L_5828)
.L_5828:
        /*00a0*/ 	.word	0x00000000


	//----- nvinfo : EIATTR_CBANK_PARAM_SIZE
	.align		4
.L_5829:
        /*00a4*/ 	.byte	0x03, 0x19
        /*00a6*/ 	.short	0x0038


	//----- nvinfo : EIATTR_PARAM_CBANK
	.align		4
        /*00a8*/ 	.byte	0x04, 0x0a
        /*00aa*/ 	.short	(.L_5831 - .L_5830)
	.align		4
.L_5830:
        /*00ac*/ 	.word	index@(.nv.constant0.contiguous_sum_square3_bool)
        /*00b0*/ 	.short	0x0380
        /*00b2*/ 	.short	0x0038


	//----- nvinfo : EIATTR_SW_WAR
	.align		4
.L_5831:
        /*00b4*/ 	.byte	0x04, 0x36
        /*00b6*/ 	.short	(.L_5833 - .L_5832)
.L_5832:
        /*00b8*/ 	.word	0x00000008
.L_5833:


//--------------------- .nv.info.contiguous_sum_square22_bool --------------------------
	.section	.nv.info.contiguous_sum_square22_bool,"",@"SHT_CUDA_INFO"
	.sectionflags	@""
	.align	4


	//----- nvinfo : EIATTR_CUDA_API_VERSION
	.align		4
        /*0000*/ 	.byte	0x04, 0x37
        /*0002*/ 	.short	(.L_5835 - .L_5834)
.L_5834:
        /*0004*/ 	.word	0x00000082


	//----- nvinfo : EIATTR_KPARAM_INFO
	.align		4
.L_5835:
        /*0008*/ 	.byte	0x04, 0x17
        /*000a*/ 	.short	(.L_5837 - .L_5836)
.L_5836:
        /*000c*/ 	.word	0x00000000
        /*0010*/ 	.short	0x0003
        /*0012*/ 	.short	0x0018
        /*0014*/ 	.byte	0x00, 0xf0, 0x21, 0x00


	//----- nvinfo : EIATTR_KPARAM_INFO
	.align		4
.L_5837:
        /*0018*/ 	.byte	0x04, 0x17
        /*001a*/ 	.short	(.L_5839 - .L_5838)
.L_5838:
        /*001c*/ 	.word	0x00000000
        /*0020*/ 	.short	0x0002
        /*0022*/ 	.short	0x0010
        /*0024*/ 	.byte	0x00, 0xf0, 0x21, 0x00


	//----- nvinfo : EIATTR_KPARAM_INFO
	.align		4
.L_5839:
        /*0028*/ 	.byte	0x04, 0x17
        /*002a*/ 	.short	(.L_5841 - .L_5840)
.L_5840:
        /*002c*/ 	.word	0x00000000
        /*0030*/ 	.short	0x0001
        /*0032*/ 	.short	0x0008
        /*0034*/ 	.byte	0x00, 0xf5, 0x21, 0x00


	//----- nvinfo : EIATTR_KPARAM_INFO
	.align		4
.L_5841:
        /*0038*/ 	.byte	0x04, 0x17
        /*003a*/ 	.short	(.L_5843 - .L_5842)
.L_5842:
        /*003c*/ 	.word	0x00000000
        /*0040*/ 	.short	0x0000
        /*0042*/ 	.short	0x0000
        /*0044*/ 	.byte	0x00, 0xf5, 0x21, 0x00


	//----- nvinfo : EIATTR_SPARSE_MMA_MASK
	.align		4
.L_5843:
        /*0048*/ 	.byte	0x03, 0x50
        /*004a*/ 	.short	0x0000


	//----- nvinfo : EIATTR_MAXREG_COUNT
	.align		4
        /*004c*/ 	.byte	0x03, 0x1b
        /*004e*/ 	.short	0x00ff


	//----- nvinfo : EIATTR_NUM_BARRIERS
	.align		4
        /*0050*/ 	.byte	0x02, 0x4c
        /*0052*/ 	.byte	0x01
	.zero		1


	//----- nvinfo : EIATTR_MERCURY_ISA_VERSION
	.align		4
        /*0054*/ 	.byte	0x03, 0x5f
        /*0056*/ 	.short	0x0101


	//----- nvinfo : EIATTR_VRC_CTA_INIT_COUNT
	.align		4
        /*0058*/ 	.byte	0x02, 0x4a
	.zero		1
	.zero		1


	//----- nvinfo : EIATTR_EXIT_INSTR_OFFSETS
	.align		4
        /*005c*/ 	.byte	0x04, 0x1c
        /*005e*/ 	.short	(.L_5845 - .L_5844)


	//   ....[0]....
.L_5844:
        /*0060*/ 	.word	0x00000410


	//   ....[1]....
        /*0064*/ 	.word	0x00000560


	//   ....[2]....
        /*0068*/ 	.word	0x00000670


	//----- nvinfo : EIATTR_CRS_STACK_SIZE
	.align		4
.L_5845:
        /*006c*/ 	.byte	0x04, 0x1e
        /*006e*/ 	.short	(.L_5847 - .L_5846)
.L_5846:
        /*0070*/ 	.word	0x00000000


	//----- nvinfo : EIATTR_CBANK_PARAM_SIZE
	.align		4
.L_5847:
        /*0074*/ 	.byte	0x03, 0x19
        /*0076*/ 	.short	0x0020


	//----- nvinfo : EIATTR_PARAM_CBANK
	.align		4
        /*0078*/ 	.byte	0x04, 0x0a
        /*007a*/ 	.short	(.L_5849 - .L_5848)
	.align		4
.L_5848:
        /*007c*/ 	.word	index@(.nv.constant0.contiguous_sum_square22_bool)
        /*0080*/ 	.short	0x0380
        /*0082*/ 	.short	0x0020


	//----- nvinfo : EIATTR_SW_WAR
	.align		4
.L_5849:
        /*0084*/ 	.byte	0x04, 0x36
        /*0086*/ 	.short	(.L_5851 - .L_5850)
.L_5850:
        /*0088*/ 	.word	0x00000008
.L_5851:


//--------------------- .nv.info.contiguous_sum_square2_bool --------------------------
	.section	.nv.info.contiguous_sum_square2_bool,"",@"SHT_CUDA_INFO"
	.sectionflags	@""
	.align	4


	//----- nvinfo : EIATTR_CUDA_API_VERSION
	.align		4
        /*0000*/ 	.byte	0x04, 0x37
        /*0002*/ 	.short	(.L_5853 - .L_5852)
.L_5852:
        /*0004*/ 	.word	0x00000082


	//----- nvinfo : EIATTR_KPARAM_INFO
	.align		4
.L_5853:
        /*0008*/ 	.byte	0x04, 0x17
        /*000a*/ 	.short	(.L_5855 - .L_5854)
.L_5854:
        /*000c*/ 	.word	0x00000000
        /*0010*/ 	.short	0x0006
        /*0012*/ 	.short	0x0030
        /*0014*/ 	.byte	0x00, 0xf0, 0x21, 0x00


	//----- nvinfo : EIATTR_KPARAM_INFO
	.align		4
.L_5855:
        /*0018*/ 	.byte	0x04, 0x17
        /*001a*/ 	.short	(.L_5857 - .L_5856)
.L_5856:
        /*001c*/ 	.word	0x00000000
        /*0020*/ 	.short	0x0005
        /*0022*/ 	.short	0x0028
        /*0024*/ 	.byte	0x00, 0xf0, 0x21, 0x00


	//----- nvinfo : EIATTR_KPARAM_INFO
	.align		4
.L_5857:
        /*0028*/ 	.byte	0x04, 0x17
        /*002a*/ 	.short	(.L_5859 - .L_5858)
.L_5858:
        /*002c*/ 	.word	0x00000000
        /*0030*/ 	.short	0x0004
        /*0032*/ 	.short	0x0020
        /*0034*/ 	.byte	0x00, 0xf0, 0x21, 0x00


	//----- nvinfo : EIATTR_KPARAM_INFO
	.align		4
.L_5859:
        /*0038*/ 	.byte	0x04, 0x17
        /*003a*/ 	.short	(.L_5861 - .L_5860)
.L_5860:
        /*003c*/ 	.word	0x00000000
        /*0040*/ 	.short	0x0003
        /*0042*/ 	.short	0x0018
        /*0044*/ 	.byte	0x00, 0xf5, 0x21, 0x00


	//----- nvinfo : EIATTR_KPARAM_INFO
	.align		4
.L_5861:
        /*0048*/ 	.byte	0x04, 0x17
        /*004a*/ 	.short	(.L_5863 - .L_5862)
.L_5862:
        /*004c*/ 	.word	0x00000000
        /*0050*/ 	.short	0x0002
        /*0052*/ 	.short	0x0010
        /*0054*/ 	.byte	0x00, 0xf5, 0x21, 0x00


	//----- nvinfo : EIATTR_KPARAM_INFO
	.align		4
.L_5863:
        /*0058*/ 	.byte	0x04, 0x17
        /*005a*/ 	.short	(.L_5865 - .L_5864)
.L_5864:
        /*005c*/ 	.word	0x00000000
        /*0060*/ 	.short	0x0001
        /*0062*/ 	.short	0x0008
        /*0064*/ 	.byte	0x00, 0xf5, 0x21, 0x00


	//----- nvinfo : EIATTR_KPARAM_INFO
	.align		4
.L_5865:
        /*0068*/ 	.byte	0x04, 0x17
        /*006a*/ 	.short	(.L_5867 - .L_5866)
.L_5866:
        /*006c*/ 	.word	0x00000000
        /*0070*/ 	.short	0x0000
        /*0072*/ 	.short	0x0000
        /*0074*/ 	.byte	0x00, 0xf5, 0x21, 0x00


	//----- nvinfo : EIATTR_SPARSE_MMA_MASK
	.align		4
.L_5867:
        /*0078*/ 	.byte	0x03, 0x50
        /*007a*/ 	.short	0x0000


	//----- nvinfo : EIATTR_MAXREG_COUNT
	.align		4
        /*007c*/ 	.byte	0x03, 0x1b
        /*007e*/ 	.short	0x00ff


	//----- nvinfo : EIATTR_NUM_BARRIERS
	.align		4
        /*0080*/ 	.byte	0x02, 0x4c
        /*0082*/ 	.byte	0x01
	.zero		1


	//----- nvinfo : EIATTR_MERCURY_ISA_VERSION
	.align		4
        /*0084*/ 	.byte	0x03, 0x5f
        /*0086*/ 	.short	0x0101


	//----- nvinfo : EIATTR_VRC_CTA_INIT_COUNT
	.align		4
        /*0088*/ 	.byte	0x02, 0x4a
	.zero		1
	.zero		1


	//----- nvinfo : EIATTR_EXIT_INSTR_OFFSETS
	.align		4
        /*008c*/ 	.byte	0x04, 0x1c
        /*008e*/ 	.short	(.L_5869 - .L_5868)


	//   ....[0]....
.L_5868:
        /*0090*/ 	.word	0x00006810


	//   ....[1]....
        /*0094*/ 	.word	0x00006960


	//   ....[2]....
        /*0098*/ 	.word	0x00006a70


	//----- nvinfo : EIATTR_CRS_STACK_SIZE
	.align		4
.L_5869:
        /*009c*/ 	.byte	0x04, 0x1e
        /*009e*/ 	.short	(.L_5871 - .L_5870)
.L_5870:
        /*00a0*/ 	.word	0x00000000


	//----- nvinfo : EIATTR_CBANK_PARAM_SIZE
	.align		4
.L_5871:
        /*00a4*/ 	.byte	0x03, 0x19
        /*00a6*/ 	.short	0x0038


	//----- nvinfo : EIATTR_PARAM_CBANK
	.align		4
        /*00a8*/ 	.byte	0x04, 0x0a
        /*00aa*/ 	.short	(.L_5873 - .L_5872)
	.align		4
.L_5872:
        /*00ac*/ 	.word	index@(.nv.constant0.contiguous_sum_square2_bool)
        /*00b0*/ 	.short	0x0380
        /*00b2*/ 	.short	0x0038


	//----- nvinfo : EIATTR_SW_WAR
	.align		4
.L_5873:
        /*00b4*/ 	.byte	0x04, 0x36
        /*00b6*/ 	.short	(.L_5875 - .L_5874)
.L_5874:
        /*00b8*/ 	.word	0x00000008
.L_5875:


//--------------------- .nv.info.uncontiguous_cumulate_sum_square_bool --------------------------
	.section	.nv.info.uncontiguous_cumulate_sum_square_bool,"",@"SHT_CUDA_INFO"
	.sectionflags	@""
	.align	4


	//----- nvinfo : EIATTR_CUDA_API_VERSION
	.align		4
        /*0000*/ 	.byte	0x04, 0x37
        /*0002*/ 	.short	(.L_5877 - .L_5876)
.L_5876:
        /*0004*/ 	.word	0x00000082


	//----- nvinfo : EIATTR_KPARAM_INFO
	.align		4
.L_5877:
        /*0008*/ 	.byte	0x04, 0x17
        /*000a*/ 	.short	(.L_5879 - .L_5878)
.L_5878:
        /*000c*/ 	.word	0x00000000
        /*0010*/ 	.short	0x0005
        /*0012*/ 	.short	0x0028
        /*0014*/ 	.byte	0x00, 0xf0, 0x21, 0x00


	//----- nvinfo : EIATTR_KPARAM_INFO
	.align		4
.L_5879:
        /*0018*/ 	.byte	0x04, 0x17
        /*001a*/ 	.short	(.L_5881 - .L_5880)
.L_5880:
        /*001c*/ 	.word	0x00000000
        /*0020*/ 	.short	0x0004
        /*0022*/ 	.short	0x0020
        /*0024*/ 	.byte	0x00, 0xf0, 0x21, 0x00


	//----- nvinfo : EIATTR_KPARAM_INFO
	.align		4
.L_5881:
        /*0028*/ 	.byte	0x04, 0x17
        /*002a*/ 	.short	(.L_5883 - .L_5882)
.L_5882:
        /*002c*/ 	.word	0x00000000
        /*0030*/ 	.short	0x0003
        /*0032*/ 	.short	0x0018
        /*0034*/ 	.byte	0x00, 0xf5, 0x21, 0x00


	//----- nvinfo : EIATTR_KPARAM_INFO
	.align		4
.L_5883:
        /*0038*/ 	.byte	0x04, 0x17
        /*003a*/ 	.short	(.L_5885 - .L_5884)
.L_5884:
        /*003c*/ 	.word	0x00000000
        /*0040*/ 	.short	0x0002
        /*0042*/ 	.short	0x0010
        /*0044*/ 	.byte	0x00, 0xf5, 0x21, 0x00


	//----- nvinfo : EIATTR_KPARAM_INFO
	.align		4
.L_5885:
        /*0048*/ 	.byte	0x04, 0x17
        /*004a*/ 	.short	(.L_5887 - .L_5886)
.L_5886:
        /*004c*/ 	.word	0x00000000
        /*0050*/ 	.short	0x0001
        /*0052*/ 	.short	0x0008
        /*0054*/ 	.byte	0x00, 0xf5, 0x21, 0x00


	//----- nvinfo : EIATTR_KPARAM_INFO
	.align		4
.L_5887:
        /*0058*/ 	.byte	0x04, 0x17
        /*005a*/ 	.short	(.L_5889 - .L_5888)
.L_5888:
        /*005c*/ 	.word	0x00000000
        /*0060*/ 	.short	0x0000
        /*0062*/ 	.short	0x0000
        /*0064*/ 	.byte	0x00, 0xf5, 0x21, 0x00


	//----- nvinfo : EIATTR_SPARSE_MMA_MASK
	.align		4
.L_5889:
        /*0068*/ 	.byte	0x03, 0x50
        /*006a*/ 	.short	0x0000


	//----- nvinfo : EIATTR_MAXREG_COUNT
	.align		4
        /*006c*/ 	.byte	0x03, 0x1b
        /*006e*/ 	.short	0x00ff


	//----- nvinfo : EIATTR_NUM_BARRIERS
	.align		4
        /*0070*/ 	.byte	0x02, 0x4c
        /*0072*/ 	.byte	0x01
	.zero		1


	//----- nvinfo : EIATTR_MERCURY_ISA_VERSION
	.align		4
        /*0074*/ 	.byte	0x03, 0x5f
        /*0076*/ 	.short	0x0101


	//----- nvinfo : EIATTR_INT_WARP_WIDE_INSTR_OFFSETS
	.align		4
        /*0078*/ 	.byte	0x04, 0x31
        /*007a*/ 	.short	(.L_5891 - .L_5890)


	//   ....[0]....
.L_5890:
        /*007c*/ 	.word	0x00006670


	//----- nvinfo : EIATTR_VRC_CTA_INIT_COUNT
	.align		4
.L_5891:
        /*0080*/ 	.byte	0x02, 0x4a
	.zero		1
	.zero		1


	//----- nvinfo : EIATTR_EXIT_INSTR_OFFSETS
	.align		4
        /*0084*/ 	.byte	0x04, 0x1c
        /*0086*/ 	.short	(.L_5893 - .L_5892)


	//   ....[0]....
.L_5892:
        /*0088*/ 	.word	0x00006710


	//   ....[1]....
        /*008c*/ 	.word	0x00006860


	//   ....[2]....
        /*0090*/ 	.word	0x000068e0


	//----- nvinfo : EIATTR_CRS_STACK_SIZE
	.align		4
.L_5893:
        /*0094*/ 	.byte	0x04, 0x1e
        /*0096*/ 	.short	(.L_5895 - .L_5894)
.L_5894:
        /*0098*/ 	.word	0x00000000


	//----- nvinfo : EIATTR_CBANK_PARAM_SIZE
	.align		4
.L_5895:
        /*009c*/ 	.byte	0x03, 0x19
        /*009e*/ 	.short	0x0030


	//----- nvinfo : EIATTR_PARAM_CBANK
	.align		4
        /*00a0*/ 	.byte	0x04, 0x0a
        /*00a2*/ 	.short	(.L_5897 - .L_5896)
	.align		4
.L_5896:
        /*00a4*/ 	.word	index@(.nv.constant0.uncontiguous_cumulate_sum_square_bool)
        /*00a8*/ 	.short	0x0380
        /*00aa*/ 	.short	0x0030


	//----- nvinfo : EIATTR_SW_WAR
	.align		4
.L_5897:
        /*00ac*/ 	.byte	0x04, 0x36
        /*00ae*/ 	.short	(.L_5899 - .L_5898)
.L_5898:
        /*00b0*/ 	.word	0x00000008
.L_5899:


//--------------------- .nv.info.uncontiguous_sum_square_bool --------------------------
	.section	.nv.info.uncontiguous_sum_square_bool,"",@"SHT_CUDA_INFO"
	.sectionflags	@""
	.align	4


	//----- nvinfo : EIATTR_CUDA_API_VERSION
	.align		4
        /*0000*/ 	.byte	0x04, 0x37
        /*0002*/ 	.short	(.L_5901 - .L_5900)
.L_5900:
        /*0004*/ 	.word	0x00000082


	//----- nvinfo : EIATTR_KPARAM_INFO
	.align		4
.L_5901:
        /*0008*/ 	.byte	0x04, 0x17
        /*000a*/ 	.short	(.L_5903 - .L_5902)
.L_5902:
        /*000c*/ 	.word	0x00000000
        /*0010*/ 	.short	0x0005
        /*0012*/ 	.short	0x0028
        /*0014*/ 	.byte	0x00, 0xf0, 0x21, 0x00


	//----- nvinfo : EIATTR_KPARAM_INFO
	.align		4
.L_5903:
        /*0018*/ 	.byte	0x04, 0x17
        /*001a*/ 	.short	(.L_5905 - .L_5904)
.L_5904:
        /*001c*/ 	.word	0x00000000
        /*0020*/ 	.short	0x0004
        /*0022*/ 	.short	0x0020
        /*0024*/ 	.byte	0x00, 0xf0, 0x21, 0x00


	//----- nvinfo : EIATTR_KPARAM_INFO
	.align		4
.L_5905:
        /*0028*/ 	.byte	0x04, 0x17
        /*002a*/ 	.short	(.L_5907 - .L_5906)
.L_5906:
        /*002c*/ 	.word	0x00000000
        /*0030*/ 	.short	0x0003
        /*0032*/ 	.short	0x0018
        /*0034*/ 	.byte	0x00, 0xf5, 0x21, 0x00


	//----- nvinfo : EIATTR_KPARAM_INFO
	.align		4
.L_5907:
        /*0038*/ 	.byte	0x04, 0x17
        /*003a*/ 	.short	(.L_5909 - .L_5908)
.L_5908:
        /*003c*/ 	.word	0x00000000
        /*0040*/ 	.short	0x0002
        /*0042*/ 	.short	0x0010
        /*0044*/ 	.byte	0x00, 0xf5, 0x21, 0x00


	//----- nvinfo : EIATTR_KPARAM_INFO
	.align		4
.L_5909:
        /*0048*/ 	.byte	0x04, 0x17
        /*004a*/ 	.short	(.L_5911 - .L_5910)
.L_5910:
        /*004c*/ 	.word	0x00000000
        /*0050*/ 	.short	0x0001
        /*0052*/ 	.short	0x0008
        /*0054*/ 	.byte	0x00, 0xf5, 0x21, 0x00


	//----- nvinfo : EIATTR_KPARAM_INFO
	.align		4
.L_5911:
        /*0058*/ 	.byte	0x04, 0x17
        /*005a*/ 	.short	(.L_5913 - .L_5912)
.L_5912:
        /*005c*/ 	.word	0x00000000
        /*0060*/ 	.short	0x0000
        /*0062*/ 	.short	0x0000
        /*0064*/ 	.byte	0x00, 0xf5, 0x21, 0x00


	//----- nvinfo : EIATTR_SPARSE_MMA_MASK
	.align		4
.L_5913:
        /*0068*/ 	.byte	0x03, 0x50
        /*006a*/ 	.short	0x0000


	//----- nvinfo : EIATTR_MAXREG_COUNT
	.align		4
        /*006c*/ 	.byte	0x03, 0x1b
        /*006e*/ 	.short	0x00ff


	//----- nvinfo : EIATTR_NUM_BARRIERS
	.align		4
        /*0070*/ 	.byte	0x02, 0x4c
        /*0072*/ 	.byte	0x01
	.zero		1


	//----- nvinfo : EIATTR_MERCURY_ISA_VERSION
	.align		4
        /*0074*/ 	.byte	0x03, 0x5f
        /*0076*/ 	.short	0x0101


	//----- nvinfo : EIATTR_INT_WARP_WIDE_INSTR_OFFSETS
	.align		4
        /*0078*/ 	.byte	0x04, 0x31
        /*007a*/ 	.short	(.L_5915 - .L_5914)


	//   ....[0]....
.L_5914:
        /*007c*/ 	.word	0x000066b0


	//----- nvinfo : EIATTR_VRC_CTA_INIT_COUNT
	.align		4
.L_5915:
        /*0080*/ 	.byte	0x02, 0x4a
	.zero		1
	.zero		1


	//----- nvinfo : EIATTR_EXIT_INSTR_OFFSETS
	.align		4
        /*0084*/ 	.byte	0x04, 0x1c
        /*0086*/ 	.short	(.L_5917 - .L_5916)


	//   ....[0]....
.L_5916:
        /*0088*/ 	.word	0x00006750


	//   ....[1]....
        /*008c*/ 	.word	0x000068a0


	//   ....[2]....
        /*0090*/ 	.word	0x00006920


	//----- nvinfo : EIATTR_CRS_STACK_SIZE
	.align		4
.L_5917:
        /*0094*/ 	.byte	0x04, 0x1e
        /*0096*/ 	.short	(.L_5919 - .L_5918)
.L_5918:
        /*0098*/ 	.word	0x00000000


	//----- nvinfo : EIATTR_CBANK_PARAM_SIZE
	.align		4
.L_5919:
        /*009c*/ 	.byte	0x03, 0x19
        /*009e*/ 	.short	0x0030


	//----- nvinfo : EIATTR_PARAM_CBANK
	.align		4
        /*00a0*/ 	.byte	0x04, 0x0a
        /*00a2*/ 	.short	(.L_5921 - .L_5920)
	.align		4
.L_5920:
        /*00a4*/ 	.word	index@(.nv.constant0.uncontiguous_sum_square_bool)
        /*00a8*/ 	.short	0x0380
        /*00aa*/ 	.short	0x0030


	//----- nvinfo : EIATTR_SW_WAR
	.align		4
.L_5921:
        /*00ac*/ 	.byte	0x04, 0x36
        /*00ae*/ 	.short	(.L_5923 - .L_5922)
.L_5922:
        /*00b0*/ 	.word	0x00000008
.L_5923:


//--------------------- .nv.info.contiguous_cumulate_sum_square_bool --------------------------
	.section	.nv.info.contiguous_cumulate_sum_square_bool,"",@"SHT_CUDA_INFO"
	.sectionflags	@""
	.align	4


	//----- nvinfo : EIATTR_CUDA_API_VERSION
	.align		4
        /*0000*/ 	.byte	0x04, 0x37
        /*0002*/ 	.short	(.L_5925 - .L_5924)
.L_5924:
        /*0004*/ 	.word	0x00000082


	//----- nvinfo : EIATTR_KPARAM_INFO
	.align		4
.L_5925:
        /*0008*/ 	.byte	0x04, 0x17
        /*000a*/ 	.short	(.L_5927 - .L_5926)
.L_5926:
        /*000c*/ 	.word	0x00000000
        /*0010*/ 	.short	0x0002
        /*0012*/ 	.short	0x0010
        /*0014*/ 	.byte	0x00, 0xf0, 0x21, 0x00


	//----- nvinfo : EIATTR_KPARAM_INFO
	.align		4
.L_5927:
        /*0018*/ 	.byte	0x04, 0x17
        /*001a*/ 	.short	(.L_5929 - .L_5928)
.L_5928:
        /*001c*/ 	.word	0x00000000
        /*0020*/ 	.short	0x0001
        /*0022*/ 	.short	0x0008
        /*0024*/ 	.byte	0x00, 0xf5, 0x21, 0x00


	//----- nvinfo : EIATTR_KPARAM_INFO
	.align		4
.L_5929:
        /*0028*/ 	.byte	0x04, 0x17
        /*002a*/ 	.short	(.L_5931 - .L_5930)
.L_5930:
        /*002c*/ 	.word	0x00000000
        /*0030*/ 	.short	0x0000
        /*0032*/ 	.short	0x0000
        /*0034*/ 	.byte	0x00, 0xf5, 0x21, 0x00


	//----- nvinfo : EIATTR_SPARSE_MMA_MASK
	.align		4
.L_5931:
        /*0038*/ 	.byte	0x03, 0x50
        /*003a*/ 	.short	0x0000


	//----- nvinfo : EIATTR_MAXREG_COUNT
	.align		4
        /*003c*/ 	.byte	0x03, 0x1b
        /*003e*/ 	.short	0x00ff


	//----- nvinfo : EIATTR_NUM_BARRIERS
	.align		4
        /*0040*/ 	.byte	0x02, 0x4c
        /*0042*/ 	.byte	0x01
	.zero		1


	//----- nvinfo : EIATTR_MERCURY_ISA_VERSION
	.align		4
        /*0044*/ 	.byte	0x03, 0x5f
        /*0046*/ 	.short	0x0101


	//----- nvinfo : EIATTR_INT_WARP_WIDE_INSTR_OFFSETS
	.align		4
        /*0048*/ 	.byte	0x04, 0x31
        /*004a*/ 	.short	(.L_5933 - .L_5932)


	//   ....[0]....
.L_5932:
        /*004c*/ 	.word	0x000002d0


	//----- nvinfo : EIATTR_VRC_CTA_INIT_COUNT
	.align		4
.L_5933:
        /*0050*/ 	.byte	0x02, 0x4a
	.zero		1
	.zero		1


	//----- nvinfo : EIATTR_EXIT_INSTR_OFFSETS
	.align		4
        /*0054*/ 	.byte	0x04, 0x1c
        /*0056*/ 	.short	(.L_5935 - .L_5934)


	//   ....[0]....
.L_5934:
        /*0058*/ 	.word	0x00000370


	//   ....[1]....
        /*005c*/ 	.word	0x000004c0


	//   ....[2]....
        /*0060*/ 	.word	0x00000540


	//----- nvinfo : EIATTR_CRS_STACK_SIZE
	.align		4
.L_5935:
        /*0064*/ 	.byte	0x04, 0x1e
        /*0066*/ 	.short	(.L_5937 - .L_5936)
.L_5936:
        /*0068*/ 	.word	0x00000000


	//----- nvinfo : EIATTR_CBANK_PARAM_SIZE
	.align		4
.L_5937:
        /*006c*/ 	.byte	0x03, 0x19
        /*006e*/ 	.short	0x0018


	//----- nvinfo : EIATTR_PARAM_CBANK
	.align		4
        /*0070*/ 	.byte	0x04, 0x0a
        /*0072*/ 	.short	(.L_5939 - .L_5938)
	.align		4
.L_5938:
        /*0074*/ 	.word	index@(.nv.constant0.contiguous_cumulate_sum_square_bool)
        /*0078*/ 	.short	0x0380
        /*007a*/ 	.short	0x0018


	//----- nvinfo : EIATTR_SW_WAR
	.align		4
.L_5939:
        /*007c*/ 	.byte	0x04, 0x36
        /*007e*/ 	.short	(.L_5941 - .L_5940)
.L_5940:
        /*0080*/ 	.word	0x00000008
.L_5941:


//--------------------- .nv.info.contiguous_sum_square_bool --------------------------
	.section	.nv.info.contiguous_sum_square_bool,"",@"SHT_CUDA_INFO"
	.sectionflags	@""
	.align	4


	//----- nvinfo : EIATTR_CUDA_API_VERSION
	.align		4
        /*0000*/ 	.byte	0x04, 0x37
        /*0002*/ 	.short	(.L_5943 - .L_5942)
.L_5942:
        /*0004*/ 	.word	0x00000082


	//----- nvinfo : EIATTR_KPARAM_INFO
	.align		4
.L_5943:
        /*0008*/ 	.byte	0x04, 0x17
        /*000a*/ 	.short	(.L_5945 - .L_5944)
.L_5944:
        /*000c*/ 	.word	0x00000000
        /*0010*/ 	.short	0x0002
        /*0012*/ 	.short	0x0010
        /*0014*/ 	.byte	0x00, 0xf0, 0x21, 0x00


	//----- nvinfo : EIATTR_KPARAM_INFO
	.align		4
.L_5945:
        /*0018*/ 	.byte	0x04, 0x17
        /*001a*/ 	.short	(.L_5947 - .L_5946)
.L_5946:
        /*001c*/ 	.word	0x00000000
        /*0020*/ 	.short	0x0001
        /*0022*/ 	.short	0x0008
        /*0024*/ 	.byte	0x00, 0xf5, 0x21, 0x00


	//----- nvinfo : EIATTR_KPARAM_INFO
	.align		4
.L_5947:
        /*0028*/ 	.byte	0x04, 0x17
        /*002a*/ 	.short	(.L_5949 - .L_5948)
.L_5948:
        /*002c*/ 	.word	0x00000000
        /*0030*/ 	.short	0x0000
        /*0032*/ 	.short	0x0000
        /*0034*/ 	.byte	0x00, 0xf5, 0x21, 0x00


	//----- nvinfo : EIATTR_SPARSE_MMA_MASK
	.align		4
.L_5949:
        /*0038*/ 	.byte	0x03, 0x50
        /*003a*/ 	.short	0x0000


	//----- nvinfo : EIATTR_MAXREG_COUNT
	.align		4
        /*003c*/ 	.byte	0x03, 0x1b
        /*003e*/ 	.short	0x00ff


	//----- nvinfo : EIATTR_NUM_BARRIERS
	.align		4
        /*0040*/ 	.byte	0x02, 0x4c
        /*0042*/ 	.byte	0x01
	.zero		1


	//----- nvinfo : EIATTR_MERCURY_ISA_VERSION
	.align		4
        /*0044*/ 	.byte	0x03, 0x5f
        /*0046*/ 	.short	0x0101


	//----- nvinfo : EIATTR_INT_WARP_WIDE_INSTR_OFFSETS
	.align		4
        /*0048*/ 	.byte	0x04, 0x31
        /*004a*/ 	.short	(.L_5951 - .L_5950)


	//   ....[0]....
.L_5950:
        /*004c*/ 	.word	0x00000310


	//----- nvinfo : EIATTR_VRC_CTA_INIT_COUNT
	.align		4
.L_5951:
        /*0050*/ 	.byte	0x02, 0x4a
	.zero		1
	.zero		1


	//----- nvinfo : EIATTR_EXIT_INSTR_OFFSETS
	.align		4
        /*0054*/ 	.byte	0x04, 0x1c
        /*0056*/ 	.short	(.L_5953 - .L_5952)


	//   ....[0]....
.L_5952:
        /*0058*/ 	.word	0x000003b0


	//   ....[1]....
        /*005c*/ 	.word	0x00000500


	//   ....[2]....
        /*0060*/ 	.word	0x00000580


	//----- nvinfo : EIATTR_CRS_STACK_SIZE
	.align		4
.L_5953:
        /*0064*/ 	.byte	0x04, 0x1e
        /*0066*/ 	.short	(.L_5955 - .L_5954)
.L_5954:
        /*0068*/ 	.word	0x00000000


	//----- nvinfo : EIATTR_CBANK_PARAM_SIZE
	.align		4
.L_5955:
        /*006c*/ 	.byte	0x03, 0x19
        /*006e*/ 	.short	0x0018


	//----- nvinfo : EIATTR_PARAM_CBANK
	.align		4
        /*0070*/ 	.byte	0x04, 0x0a
        /*0072*/ 	.short	(.L_5957 - .L_5956)
	.align		4
.L_5956:
        /*0074*/ 	.word	index@(.nv.constant0.contiguous_sum_square_bool)
        /*0078*/ 	.short	0x0380
        /*007a*/ 	.short	0x0018


	//----- nvinfo : EIATTR_SW_WAR
	.align		4
.L_5957:
        /*007c*/ 	.byte	0x04, 0x36
        /*007e*/ 	.short	(.L_5959 - .L_5958)
.L_5958:
        /*0080*/ 	.word	0x00000008
.L_5959:


//--------------------- .nv.callgraph             --------------------------
	.section	.nv.callgraph,"",@"SHT_CUDA_CALLGRAPH"
	.align	4
	.sectionentsize	8
	.align		4
        /*0000*/ 	.word	0x00000000
	.align		4
        /*0004*/ 	.word	0xffffffff
	.align		4
        /*0008*/ 	.word	0x00000000
	.align		4
        /*000c*/ 	.word	0xfffffffe
	.align		4
        /*0010*/ 	.word	0x00000000
	.align		4
        /*0014*/ 	.word	0xfffffffd
	.align		4
        /*0018*/ 	.word	0x00000000
	.align		4
        /*001c*/ 	.word	0xfffffffc


//--------------------- .text.contiguous_reducel333_bf16 --------------------------
	.section	.text.contiguous_reducel333_bf16,"ax",@progbits
	.align	128
        .global         contiguous_reducel333_bf16
        .type           contiguous_reducel333_bf16,@function
        .size           contiguous_reducel333_bf16,(.L_x_10159 - contiguous_reducel333_bf16)
        .other          contiguous_reducel333_bf16,@"STO_CUDA_ENTRY STV_DEFAULT"
contiguous_reducel333_bf16:
.text.contiguous_reducel333_bf16:
[----:B------:R-:W-:Y:S01]  /*0000*/  LDC R1, c[0x0][0x37c] ;  /* 0x0000df00ff017b82 */ /* 0x000fe20000000800 */
[----:B------:R-:W0:Y:S07]  /*0010*/  S2R R11, SR_TID.Y ;  /* 0x00000000000b7919 */ /* 0x000e2e0000002200 */
[----:B------:R-:W0:Y:S01]  /*0020*/  LDC R0, c[0x0][0x360] ;  /* 0x0000d800ff007b82 */ /* 0x000e220000000800 */
[----:B------:R-:W1:Y:S01]  /*0030*/  LDCU.64 UR8, c[0x0][0x3a0] ;  /* 0x00007400ff0877ac */ /* 0x000e620008000a00 */
[----:B------:R-:W2:Y:S01]  /*0040*/  I2F.BF16 R7, RZ ;  /* 0x000000ff00077306 */ /* 0x000ea20000202400 */
[----:B------:R-:W0:Y:S05]  /*0050*/  S2R R13, SR_TID.X ;  /* 0x00000000000d7919 */ /* 0x000e2a0000002100 */
[----:B------:R-:W3:Y:S08]  /*0060*/  S2UR UR7, SR_CTAID.Y ;  /* 0x00000000000779c3 */ /* 0x000ef00000002600 */
[----:B------:R-:W3:Y:S08]  /*0070*/  LDC R10, c[0x0][0x364] ;  /* 0x0000d900ff0a7b82 */ /* 0x000ef00000000800 */
[----:B------:R-:W4:Y:S08]  /*0080*/  S2UR UR4, SR_CTAID.X ;  /* 0x00000000000479c3 */ /* 0x000f300000002500 */
[----:B------:R-:W5:Y:S01]  /*0090*/  LDC.64 R2, c[0x0][0x398] ;  /* 0x0000e600ff027b82 */ /* 0x000f620000000a00 */
[----:B0-----:R-:W-:-:S07]  /*00a0*/  IMAD R6, R11, R0, R13 ;  /* 0x000000000b067224 */ /* 0x001fce00078e020d */
[----:B------:R-:W0:Y:S01]  /*00b0*/  S2UR UR5, SR_CgaCtaId ;  /* 0x00000000000579c3 */ /* 0x000e220000008800 */
[----:B---3--:R-:W-:-:S05]  /*00c0*/  IMAD R5, R10, UR7, R11 ;  /* 0x000000070a057c24 */ /* 0x008fca000f8e020b */
[----:B-1----:R-:W-:Y:S01]  /*00d0*/  ISETP.GE.U32.AND P0, PT, R5, UR8, PT ;  /* 0x0000000805007c0c */ /* 0x002fe2000bf06070 */
[----:B----4-:R-:W-:Y:S01]  /*00e0*/  IMAD R4, R0, UR4, R13 ;  /* 0x0000000400047c24 */ /* 0x010fe2000f8e020d */
[----:B------:R-:W-:Y:S02]  /*00f0*/  UMOV UR4, 0x400 ;  /* 0x0000040000047882 */ /* 0x000fe40000000000 */
[----:B------:R-:W-:Y:S02]  /*0100*/  ISETP.GE.U32.AND.EX P0, PT, RZ, UR9, PT, P0 ;  /* 0x00000009ff007c0c */ /* 0x000fe4000bf06100 */
[----:B-----5:R-:W-:-:S04]  /*0110*/  ISETP.GE.U32.AND P1, PT, R4, R2, PT ;  /* 0x000000020400720c */ /* 0x020fc80003f26070 */
[----:B------:R-:W-:Y:S01]  /*0120*/  ISETP.GE.U32.OR.EX P0, PT, RZ, R3, P0, P1 ;  /* 0x00000003ff00720c */ /* 0x000fe20000706510 */
[----:B0-----:R-:W-:-:S06]  /*0130*/  ULEA UR5, UR5, UR4, 0x18 ;  /* 0x0000000405057291 */ /* 0x001fcc000f8ec0ff */
[----:B------:R-:W-:-:S05]  /*0140*/  LEA R8, R6, UR5, 0x1 ;  /* 0x0000000506087c11 */ /* 0x000fca000f8e08ff */
[----:B--2---:R0:W-:Y:S01]  /*0150*/  STS.U16 [R8], R7 ;  /* 0x0000000708007388 */ /* 0x0041e20000000400 */
[----:B------:R-:W-:Y:S05]  /*0160*/  @P0 EXIT ;  /* 0x000000000000094d */ /* 0x000fea0003800000 */
[----:B0-----:R-:W0:Y:S01]  /*0170*/  LDC.64 R6, c[0x0][0x388] ;  /* 0x0000e200ff067b82 */ /* 0x001e220000000a00 */
[----:B------:R-:W1:Y:S01]  /*0180*/  LDCU.64 UR8, c[0x0][0x358] ;  /* 0x00006b00ff0877ac */ /* 0x000e620008000a00 */
[----:B------:R-:W-:-:S04]  /*0190*/  IMAD R9, R5, R2, R4 ;  /* 0x0000000205097224 */ /* 0x000fc800078e0204 */
[----:B0-----:R-:W-:-:S06]  /*01a0*/  IMAD.WIDE.U32 R6, R9, 0x2, R6 ;  /* 0x0000000209067825 */ /* 0x001fcc00078e0006 */
[----:B-1----:R-:W2:Y:S01]  /*01b0*/  LDG.E.U16 R7, desc[UR8][R6.64] ;  /* 0x0000000806077981 */ /* 0x002ea2000c1e1500 */
[----:B------:R-:W-:-:S03]  /*01c0*/  ISETP.NE.AND P0, PT, R11, RZ, PT ;  /* 0x000000ff0b00720c */ /* 0x000fc60003f05270 */
[----:B--2---:R0:W-:Y:S01]  /*01d0*/  STS.U16 [R8], R7 ;  /* 0x0000000708007388 */ /* 0x0041e20000000400 */
[----:B------:R-:W-:Y:S09]  /*01e0*/  BAR.SYNC.DEFER_BLOCKING 0x0 ;  /* 0x0000000000007b1d */ /* 0x000ff20000010000 */
[----:B------:R-:W-:Y:S05]  /*01f0*/  @P0 EXIT ;  /* 0x000000000000094d */ /* 0x000fea0003800000 */
[----:B------:R-:W-:-:S13]  /*0200*/  ISETP.GT.U32.AND P0, PT, R10, 0x1, PT ;  /* 0x000000010a00780c */ /* 0x000fda0003f04070 */
[----:B------:R-:W-:-:S06]  /*0210*/  @!P0 LEA R6, R13, UR5, 0x1 ;  /* 0x000000050d068c11 */ /* 0x000fcc000f8e08ff */
[----:B------:R-:W1:Y:S02]  /*0220*/  @!P0 LDS.U16 R6, [R6] ;  /* 0x0000000006068984 */ /* 0x000e640000000400 */
[----:B-1----:R-:W-:Y:S01]  /*0230*/  @!P0 PRMT R12, R6, 0x7610, R12 ;  /* 0x00007610060c8816 */ /* 0x002fe2000000000c */
[----:B------:R-:W-:Y:S06]  /*0240*/  @!P0 BRA `(.L_x_0) ;  /* 0x0000000800188947 */ /* 0x000fec0003800000 */
[----:B0-----:R-:W-:Y:S01]  /*0250*/  SHF.L.U32 R7, R13, 0x1, RZ ;  /* 0x000000010d077819 */ /* 0x001fe200000006ff */
[----:B------:R-:W-:Y:S01]  /*0260*/  UMOV UR4, 0x1 ;  /* 0x0000000100047882 */ /* 0x000fe20000000000 */
[----:B------:R-:W-:Y:S02]  /*0270*/  IADD3 R6, PT, PT, R10, -0x2, RZ ;  /* 0xfffffffe0a067810 */ /* 0x000fe40007ffe0ff */
[----:B------:R-:W-:Y:S01]  /*0280*/  IADD3 R8, PT, PT, R7, UR5, RZ ;  /* 0x0000000507087c10 */ /* 0x000fe2000fffe0ff */
[----:B------:R0:W1:Y:S01]  /*0290*/  LDS.U16 R12, [R7+UR5] ;  /* 0x00000005070c7984 */ /* 0x0000620008000400 */
[----:B------:R-:W-:Y:S01]  /*02a0*/  ISETP.GE.U32.AND P0, PT, R6, 0xf, PT ;  /* 0x0000000f0600780c */ /* 0x000fe20003f06070 */
[----:B------:R-:W-:-:S05]  /*02b0*/  VIADD R6, R10, 0xffffffff ;  /* 0xffffffff0a067836 */ /* 0x000fca0000000000 */
[----:B------:R-:W-:-:S07]  /*02c0*/  LOP3.LUT R9, R6, 0xf, RZ, 0xc0, !PT ;  /* 0x0000000f06097812 */ /* 0x000fce00078ec0ff */
[----:B0-----:R-:W-:Y:S05]  /*02d0*/  @!P0 BRA `(.L_x_1) ;  /* 0x0000000000f88947 */ /* 0x001fea0003800000 */
[----:B------:R-:W-:Y:S01]  /*02e0*/  LEA R11, R0, R7, 0x1 ;  /* 0x00000007000b7211 */ /* 0x000fe200078e08ff */
[----:B------:R-:W-:Y:S01]  /*02f0*/  UMOV UR6, 0x1 ;  /* 0x0000000100067882 */ /* 0x000fe20000000000 */
[----:B------:R-:W-:Y:S01]  /*0300*/  LOP3.LUT R10, R6, 0xfffffff0, RZ, 0xc0, !PT ;  /* 0xfffffff0060a7812 */ /* 0x000fe200078ec0ff */
[----:B------:R-:W-:Y:S02]  /*0310*/  UMOV UR4, URZ ;  /* 0x000000ff00047c82 */ /* 0x000fe40008000000 */
[----:B------:R-:W-:Y:S01]  /*0320*/  VIADD R11, R11, UR5 ;  /* 0x000000050b0b7c36 */ /* 0x000fe20008000000 */
[----:B------:R-:W-:-:S07]  /*0330*/  IADD3 R10, PT, PT, -R10, RZ, RZ ;  /* 0x000000ff0a0a7210 */ /* 0x000fce0007ffe1ff */
.L_x_2:
[----:B------:R-:W-:Y:S01]  /*0340*/  IMAD R13, R0, UR6, RZ ;  /* 0x00000006000d7c24 */ /* 0x000fe2000f8e02ff */
[----:B------:R0:W1:Y:S01]  /*0350*/  LDS.U16 R25, [R11] ;  /* 0x000000000b197984 */ /* 0x0000620000000400 */
[----:B------:R-:W-:Y:S01]  /*0360*/  VIADD R10, R10, 0x10 ;  /* 0x000000100a0a7836 */ /* 0x000fe20000000000 */
[----:B------:R-:W-:Y:S02]  /*0370*/  UIADD3 UR4, UPT, UPT, UR4, 0x10, URZ ;  /* 0x0000001004047890 */ /* 0x000fe4000fffe0ff */
[----:B------:R-:W-:Y:S01]  /*0380*/  LEA R13, R13, R8, 0x1 ;  /* 0x000000080d0d7211 */ /* 0x000fe200078e08ff */
[----:B------:R-:W-:Y:S01]  /*0390*/  UIADD3 UR6, UPT, UPT, UR6, 0x10, URZ ;  /* 0x0000001006067890 */ /* 0x000fe2000fffe0ff */
[----:B------:R-:W-:Y:S02]  /*03a0*/  ISETP.NE.AND P0, PT, R10, RZ, PT ;  /* 0x000000ff0a00720c */ /* 0x000fe40003f05270 */
[C---:B0-----:R-:W-:Y:S01]  /*03b0*/  LEA R11, R0.reuse, R11, 0x5 ;  /* 0x0000000b000b7211 */ /* 0x041fe200078e28ff */
[----:B------:R-:W-:-:S05]  /*03c0*/  IMAD R29, R0, 0x2, R13 ;  /* 0x00000002001d7824 */ /* 0x000fca00078e020d */
[C---:B------:R-:W-:Y:S02]  /*03d0*/  LEA R15, R0.reuse, R29, 0x1 ;  /* 0x0000001d000f7211 */ /* 0x040fe400078e08ff */
[----:B------:R-:W0:Y:S02]  /*03e0*/  LDS.U16 R29, [R29] ;  /* 0x000000001d1d7984 */ /* 0x000e240000000400 */
[C---:B------:R-:W-:Y:S02]  /*03f0*/  LEA R27, R0.reuse, R15, 0x1 ;  /* 0x0000000f001b7211 */ /* 0x040fe400078e08ff */
[----:B------:R2:W3:Y:S03]  /*0400*/  LDS.U16 R14, [R15] ;  /* 0x000000000f0e7984 */ /* 0x0004e60000000400 */
[C---:B------:R-:W-:Y:S02]  /*0410*/  IMAD R16, R0.reuse, 0x2, R27 ;  /* 0x0000000200107824 */ /* 0x040fe400078e021b */
[----:B------:R-:W4:Y:S03]  /*0420*/  LDS.U16 R27, [R27] ;  /* 0x000000001b1b7984 */ /* 0x000f260000000400 */
[C---:B------:R-:W-:Y:S01]  /*0430*/  LEA R21, R0.reuse, R16, 0x1 ;  /* 0x0000001000157211 */ /* 0x040fe200078e08ff */
[----:B------:R5:W4:Y:S03]  /*0440*/  LDS.U16 R23, [R16] ;  /* 0x0000000010177984 */ /* 0x000b260000000400 */
[----:B------:R-:W-:-:S02]  /*0450*/  LEA R13, R0, R21, 0x1 ;  /* 0x00000015000d7211 */ /* 0x000fc400078e08ff */
[----:B------:R-:W4:Y:S03]  /*0460*/  LDS.U16 R21, [R21] ;  /* 0x0000000015157984 */ /* 0x000f260000000400 */
[C---:B------:R-:W-:Y:S02]  /*0470*/  IMAD R19, R0.reuse, 0x2, R13 ;  /* 0x0000000200137824 */ /* 0x040fe400078e020d */
[----:B------:R-:W4:Y:S01]  /*0480*/  LDS.U16 R13, [R13] ;  /* 0x000000000d0d7984 */ /* 0x000f220000000400 */
[----:B-1----:R-:W-:Y:S02]  /*0490*/  HADD2.BF16_V2 R12, R12.H0_H0, R25.H0_H0 ;  /* 0x200000190c0c7230 */ /* 0x002fe40000200800 */
[C---:B------:R-:W-:Y:S02]  /*04a0*/  LEA R17, R0.reuse, R19, 0x1 ;  /* 0x0000001300117211 */ /* 0x040fe400078e08ff */
[----:B------:R-:W1:Y:S02]  /*04b0*/  LDS.U16 R19, [R19] ;  /* 0x0000000013137984 */ /* 0x000e640000000400 */
[----:B--2---:R-:W-:-:S02]  /*04c0*/  LEA R15, R0, R17, 0x1 ;  /* 0x00000011000f7211 */ /* 0x004fc400078e08ff */
[----:B------:R-:W2:Y:S03]  /*04d0*/  LDS.U16 R17, [R17] ;  /* 0x0000000011117984 */ /* 0x000ea60000000400 */
[C---:B------:R-:W-:Y:S02]  /*04e0*/  IMAD R18, R0.reuse, 0x2, R15 ;  /* 0x0000000200127824 */ /* 0x040fe400078e020f */
[----:B------:R-:W2:Y:S03]  /*04f0*/  LDS.U16 R15, [R15] ;  /* 0x000000000f0f7984 */ /* 0x000ea60000000400 */
[----:B-----5:R-:W-:Y:S01]  /*0500*/  LEA R16, R0, R18, 0x1 ;  /* 0x0000001200107211 */ /* 0x020fe200078e08ff */
[----:B------:R5:W2:Y:S01]  /*0510*/  LDS.U16 R25, [R18] ;  /* 0x0000000012197984 */ /* 0x000aa20000000400 */
[----:B0-----:R-:W-:-:S02]  /*0520*/  HADD2.BF16_V2 R12, R12.H0_H0, R29.H0_H0 ;  /* 0x2000001d0c0c7230 */ /* 0x001fc40000200800 */
[----:B------:R-:W-:Y:S01]  /*0530*/  LEA R20, R0, R16, 0x1 ;  /* 0x0000001000147211 */ /* 0x000fe200078e08ff */
[----:B------:R-:W0:Y:S01]  /*0540*/  LDS.U16 R29, [R16] ;  /* 0x00000000101d7984 */ /* 0x000e220000000400 */
[----:B---3--:R-:W-:-:S03]  /*0550*/  HADD2.BF16_V2 R14, R12.H0_H0, R14.H0_H0 ;  /* 0x2000000e0c0e7230 */ /* 0x008fc60000200800 */
[----:B------:R-:W-:Y:S01]  /*0560*/  IMAD R22, R0, 0x2, R20 ;  /* 0x0000000200167824 */ /* 0x000fe200078e0214 */
[----:B------:R-:W3:Y:S01]  /*0570*/  LDS.U16 R12, [R20] ;  /* 0x00000000140c7984 */ /* 0x000ee20000000400 */
[----:B----4-:R-:W-:-:S03]  /*0580*/  HADD2.BF16_V2 R14, R14.H0_H0, R27.H0_H0 ;  /* 0x2000001b0e0e7230 */ /* 0x010fc60000200800 */
[C---:B------:R-:W-:Y:S01]  /*0590*/  LEA R24, R0.reuse, R22, 0x1 ;  /* 0x0000001600187211 */ /* 0x040fe200078e08ff */
[----:B------:R-:W4:Y:S01]  /*05a0*/  LDS.U16 R27, [R22] ;  /* 0x00000000161b7984 */ /* 0x000f220000000400 */
[----:B------:R-:W-:Y:S02]  /*05b0*/  HADD2.BF16_V2 R14, R14.H0_H0, R23.H0_H0 ;  /* 0x200000170e0e7230 */ /* 0x000fe40000200800 */
[----:B-----5:R-:W-:Y:S01]  /*05c0*/  LEA R18, R0, R24, 0x1 ;  /* 0x0000001800127211 */ /* 0x020fe200078e08ff */
[----:B------:R-:W5:Y:S01]  /*05d0*/  LDS.U16 R23, [R24] ;  /* 0x0000000018177984 */ /* 0x000f620000000400 */
[----:B------:R-:W-:-:S03]  /*05e0*/  HADD2.BF16_V2 R14, R14.H0_H0, R21.H0_H0 ;  /* 0x200000150e0e7230 */ /* 0x000fc60000200800 */
[----:B------:R-:W5:Y:S01]  /*05f0*/  LDS.U16 R21, [R18] ;  /* 0x0000000012157984 */ /* 0x000f620000000400 */
[----:B------:R-:W-:-:S04]  /*0600*/  HADD2.BF16_V2 R13, R14.H0_H0, R13.H0_H0 ;  /* 0x2000000d0e0d7230 */ /* 0x000fc80000200800 */
[----:B-1----:R-:W-:-:S04]  /*0610*/  HADD2.BF16_V2 R13, R13.H0_H0, R19.H0_H0 ;  /* 0x200000130d0d7230 */ /* 0x002fc80000200800 */
[----:B--2---:R-:W-:-:S04]  /*0620*/  HADD2.BF16_V2 R13, R13.H0_H0, R17.H0_H0 ;  /* 0x200000110d0d7230 */ /* 0x004fc80000200800 */
[----:B------:R-:W-:-:S04]  /*0630*/  HADD2.BF16_V2 R13, R13.H0_H0, R15.H0_H0 ;  /* 0x2000000f0d0d7230 */ /* 0x000fc80000200800 */
[----:B------:R-:W-:-:S04]  /*0640*/  HADD2.BF16_V2 R13, R13.H0_H0, R25.H0_H0 ;  /* 0x200000190d0d7230 */ /* 0x000fc80000200800 */
[----:B0-----:R-:W-:-:S04]  /*0650*/  HADD2.BF16_V2 R13, R13.H0_H0, R29.H0_H0 ;  /* 0x2000001d0d0d7230 */ /* 0x001fc80000200800 */
[----:B---3--:R-:W-:-:S04]  /*0660*/  HADD2.BF16_V2 R12, R13.H0_H0, R12.H0_H0 ;  /* 0x2000000c0d0c7230 */ /* 0x008fc80000200800 */
[----:B----4-:R-:W-:-:S04]  /*0670*/  HADD2.BF16_V2 R12, R12.H0_H0, R27.H0_H0 ;  /* 0x2000001b0c0c7230 */ /* 0x010fc80000200800 */
[----:B-----5:R-:W-:-:S04]  /*0680*/  HADD2.BF16_V2 R12, R12.H0_H0, R23.H0_H0 ;  /* 0x200000170c0c7230 */ /* 0x020fc80000200800 */
[----:B------:R-:W-:Y:S01]  /*0690*/  HADD2.BF16_V2 R12, R12.H0_H0, R21.H0_H0 ;  /* 0x200000150c0c7230 */ /* 0x000fe20000200800 */
[----:B------:R-:W-:Y:S06]  /*06a0*/  @P0 BRA `(.L_x_2) ;  /* 0xfffffffc00240947 */ /* 0x000fec000383ffff */
[----:B------:R-:W-:-:S12]  /*06b0*/  UIADD3 UR4, UPT, UPT, UR4, 0x1, URZ ;  /* 0x0000000104047890 */ /* 0x000fd8000fffe0ff */
.L_x_1:
[----:B------:R-:W-:-:S13]  /*06c0*/  ISETP.NE.AND P0, PT, R9, RZ, PT ;  /* 0x000000ff0900720c */ /* 0x000fda0003f05270 */
[----:B------:R-:W-:Y:S05]  /*06d0*/  @!P0 BRA `(.L_x_3) ;  /* 0x0000000000f08947 */ /* 0x000fea0003800000 */
[----:B------:R-:W-:Y:S02]  /*06e0*/  ISETP.GE.U32.AND P0, PT, R9, 0x8, PT ;  /* 0x000000080900780c */ /* 0x000fe40003f06070 */
[----:B------:R-:W-:-:S04]  /*06f0*/  LOP3.LUT R21, R6, 0x7, RZ, 0xc0, !PT ;  /* 0x0000000706157812 */ /* 0x000fc800078ec0ff */
[----:B------:R-:W-:-:S07]  /*0700*/  ISETP.NE.AND P1, PT, R21, RZ, PT ;  /* 0x000000ff1500720c */ /* 0x000fce0003f25270 */
[----:B------:R-:W-:Y:S06]  /*0710*/  @!P0 BRA `(.L_x_4) ;  /* 0x0000000000688947 */ /* 0x000fec0003800000 */
[----:B------:R-:W-:Y:S01]  /*0720*/  IMAD R9, R0, UR4, RZ ;  /* 0x0000000400097c24 */ /* 0x000fe2000f8e02ff */
[----:B------:R-:W-:-:S04]  /*0730*/  UIADD3 UR4, UPT, UPT, UR4, 0x8, URZ ;  /* 0x0000000804047890 */ /* 0x000fc8000fffe0ff */
[----:B------:R-:W-:-:S05]  /*0740*/  LEA R9, R9, R8, 0x1 ;  /* 0x0000000809097211 */ /* 0x000fca00078e08ff */
[C---:B------:R-:W-:Y:S02]  /*0750*/  IMAD R11, R0.reuse, 0x2, R9 ;  /* 0x00000002000b7824 */ /* 0x040fe400078e0209 */
[----:B------:R-:W1:Y:S03]  /*0760*/  LDS.U16 R9, [R9] ;  /* 0x0000000009097984 */ /* 0x000e660000000400 */
[C---:B------:R-:W-:Y:S01]  /*0770*/  LEA R13, R0.reuse, R11, 0x1 ;  /* 0x0000000b000d7211 */ /* 0x040fe200078e08ff */
[----:B------:R-:W0:Y:S03]  /*0780*/  LDS.U16 R10, [R11] ;  /* 0x000000000b0a7984 */ /* 0x000e260000000400 */
[C---:B------:R-:W-:Y:S01]  /*0790*/  LEA R15, R0.reuse, R13, 0x1 ;  /* 0x0000000d000f7211 */ /* 0x040fe200078e08ff */
[----:B------:R-:W2:Y:S04]  /*07a0*/  LDS.U16 R14, [R13] ;  /* 0x000000000d0e7984 */ /* 0x000ea80000000400 */
[C---:B------:R-:W-:Y:S01]  /*07b0*/  IMAD R17, R0.reuse, 0x2, R15 ;  /* 0x0000000200117824 */ /* 0x040fe200078e020f */
[----:B------:R-:W3:Y:S04]  /*07c0*/  LDS.U16 R16, [R15] ;  /* 0x000000000f107984 */ /* 0x000ee80000000400 */
[C---:B------:R-:W-:Y:S01]  /*07d0*/  LEA R19, R0.reuse, R17, 0x1 ;  /* 0x0000001100137211 */ /* 0x040fe200078e08ff */
[----:B------:R-:W4:Y:S03]  /*07e0*/  LDS.U16 R18, [R17] ;  /* 0x0000000011127984 */ /* 0x000f260000000400 */
[C---:B------:R-:W-:Y:S01]  /*07f0*/  LEA R23, R0.reuse, R19, 0x1 ;  /* 0x0000001300177211 */ /* 0x040fe200078e08ff */
[----:B------:R-:W5:Y:S04]  /*0800*/  LDS.U16 R20, [R19] ;  /* 0x0000000013147984 */ /* 0x000f680000000400 */
[----:B------:R-:W-:Y:S01]  /*0810*/  IMAD R24, R0, 0x2, R23 ;  /* 0x0000000200187824 */ /* 0x000fe200078e0217 */
[----:B------:R-:W5:Y:S05]  /*0820*/  LDS.U16 R22, [R23] ;  /* 0x0000000017167984 */ /* 0x000f6a0000000400 */
[----:B------:R-:W5:Y:S01]  /*0830*/  LDS.U16 R24, [R24] ;  /* 0x0000000018187984 */ /* 0x000f620000000400 */
[----:B-1----:R-:W-:-:S04]  /*0840*/  HADD2.BF16_V2 R9, R12.H0_H0, R9.H0_H0 ;  /* 0x200000090c097230 */ /* 0x002fc80000200800 */
[----:B0-----:R-:W-:-:S04]  /*0850*/  HADD2.BF16_V2 R9, R9.H0_H0, R10.H0_H0 ;  /* 0x2000000a09097230 */ /* 0x001fc80000200800 */
[----:B--2---:R-:W-:-:S04]  /*0860*/  HADD2.BF16_V2 R9, R9.H0_H0, R14.H0_H0 ;  /* 0x2000000e09097230 */ /* 0x004fc80000200800 */
[----:B---3--:R-:W-:-:S04]  /*0870*/  HADD2.BF16_V2 R9, R9.H0_H0, R16.H0_H0 ;  /* 0x2000001009097230 */ /* 0x008fc80000200800 */
[----:B----4-:R-:W-:-:S04]  /*0880*/  HADD2.BF16_V2 R9, R9.H0_H0, R18.H0_H0 ;  /* 0x2000001209097230 */ /* 0x010fc80000200800 */
[----:B-----5:R-:W-:-:S04]  /*0890*/  HADD2.BF16_V2 R9, R9.H0_H0, R20.H0_H0 ;  /* 0x2000001409097230 */ /* 0x020fc80000200800 */
[----:B------:R-:W-:-:S04]  /*08a0*/  HADD2.BF16_V2 R9, R9.H0_H0, R22.H0_H0 ;  /* 0x2000001609097230 */ /* 0x000fc80000200800 */
[----:B------:R-:W-:-:S07]  /*08b0*/  HADD2.BF16_V2 R12, R9.H0_H0, R24.H0_H0 ;  /* 0x20000018090c7230 */ /* 0x000fce0000200800 */
.L_x_4:
[----:B------:R-:W-:Y:S05]  /*08c0*/  @!P1 BRA `(.L_x_3) ;  /* 0x0000000000749947 */ /* 0x000fea0003800000 */
[----:B------:R-:W-:Y:S02]  /*08d0*/  ISETP.GE.U32.AND P0, PT, R21, 0x4, PT ;  /* 0x000000041500780c */ /* 0x000fe40003f06070 */
[----:B------:R-:W-:-:S04]  /*08e0*/  LOP3.LUT R6, R6, 0x3, RZ, 0xc0, !PT ;  /* 0x0000000306067812 */ /* 0x000fc800078ec0ff */
[----:B------:R-:W-:-:S07]  /*08f0*/  ISETP.NE.AND P1, PT, R6, RZ, PT ;  /* 0x000000ff0600720c */ /* 0x000fce0003f25270 */
[----:B------:R-:W-:Y:S06]  /*0900*/  @!P0 BRA `(.L_x_5) ;  /* 0x0000000000388947 */ /* 0x000fec0003800000 */
[----:B------:R-:W-:Y:S01]  /*0910*/  IMAD R9, R0, UR4, RZ ;  /* 0x0000000400097c24 */ /* 0x000fe2000f8e02ff */
[----:B------:R-:W-:-:S04]  /*0920*/  UIADD3 UR4, UPT, UPT, UR4, 0x4, URZ ;  /* 0x0000000404047890 */ /* 0x000fc8000fffe0ff */
[----:B------:R-:W-:-:S04]  /*0930*/  LEA R9, R9, R8, 0x1 ;  /* 0x0000000809097211 */ /* 0x000fc800078e08ff */
[C---:B------:R-:W-:Y:S02]  /*0940*/  LEA R11, R0.reuse, R9, 0x1 ;  /* 0x00000009000b7211 */ /* 0x040fe400078e08ff */
[----:B------:R-:W1:Y:S03]  /*0950*/  LDS.U16 R9, [R9] ;  /* 0x0000000009097984 */ /* 0x000e660000000400 */
[C---:B------:R-:W-:Y:S02]  /*0960*/  IMAD R13, R0.reuse, 0x2, R11 ;  /* 0x00000002000d7824 */ /* 0x040fe400078e020b */
[----:B------:R-:W0:Y:S03]  /*0970*/  LDS.U16 R11, [R11] ;  /* 0x000000000b0b7984 */ /* 0x000e260000000400 */
[----:B------:R-:W-:-:S02]  /*0980*/  LEA R8, R0, R13, 0x1 ;  /* 0x0000000d00087211 */ /* 0x000fc400078e08ff */
[----:B------:R-:W2:Y:S04]  /*0990*/  LDS.U16 R13, [R13] ;  /* 0x000000000d0d7984 */ /* 0x000ea80000000400 */
[----:B------:R-:W3:Y:S01]  /*09a0*/  LDS.U16 R15, [R8] ;  /* 0x00000000080f7984 */ /* 0x000ee20000000400 */
[----:B-1----:R-:W-:-:S04]  /*09b0*/  HADD2.BF16_V2 R12, R12.H0_H0, R9.H0_H0 ;  /* 0x200000090c0c7230 */ /* 0x002fc80000200800 */
[----:B0-----:R-:W-:-:S04]  /*09c0*/  HADD2.BF16_V2 R12, R12.H0_H0, R11.H0_H0 ;  /* 0x2000000b0c0c7230 */ /* 0x001fc80000200800 */
[----:B--2---:R-:W-:-:S04]  /*09d0*/  HADD2.BF16_V2 R12, R12.H0_H0, R13.H0_H0 ;  /* 0x2000000d0c0c7230 */ /* 0x004fc80000200800 */
[----:B---3--:R-:W-:-:S07]  /*09e0*/  HADD2.BF16_V2 R12, R12.H0_H0, R15.H0_H0 ;  /* 0x2000000f0c0c7230 */ /* 0x008fce0000200800 */
.L_x_5:
[----:B------:R-:W-:Y:S05]  /*09f0*/  @!P1 BRA `(.L_x_3) ;  /* 0x0000000000289947 */ /* 0x000fea0003800000 */
[----:B------:R-:W-:Y:S01]  /*0a00*/  IMAD R8, R0, UR4, RZ ;  /* 0x0000000400087c24 */ /* 0x000fe2000f8e02ff */
[----:B------:R-:W-:-:S04]  /*0a10*/  IADD3 R6, PT, PT, -R6, RZ, RZ ;  /* 0x000000ff06067210 */ /* 0x000fc80007ffe1ff */
[----:B------:R-:W-:-:S05]  /*0a20*/  LEA R8, R8, R7, 0x1 ;  /* 0x0000000708087211 */ /* 0x000fca00078e08ff */
[----:B------:R-:W-:-:S07]  /*0a30*/  VIADD R9, R8, UR5 ;  /* 0x0000000508097c36 */ /* 0x000fce0008000000 */
.L_x_6:
[----:B------:R0:W1:Y:S01]  /*0a40*/  LDS.U16 R11, [R9] ;  /* 0x00000000090b7984 */ /* 0x0000620000000400 */
[----:B------:R-:W-:-:S04]  /*0a50*/  IADD3 R6, PT, PT, R6, 0x1, RZ ;  /* 0x0000000106067810 */ /* 0x000fc80007ffe0ff */
[----:B------:R-:W-:Y:S02]  /*0a60*/  ISETP.NE.AND P0, PT, R6, RZ, PT ;  /* 0x000000ff0600720c */ /* 0x000fe40003f05270 */
[----:B0-----:R-:W-:Y:S01]  /*0a70*/  LEA R9, R0, R9, 0x1 ;  /* 0x0000000900097211 */ /* 0x001fe200078e08ff */
[----:B-1----:R-:W-:-:S10]  /*0a80*/  HADD2.BF16_V2 R12, R12.H0_H0, R11.H0_H0 ;  /* 0x2000000b0c0c7230 */ /* 0x002fd40000200800 */
[----:B------:R-:W-:Y:S05]  /*0a90*/  @P0 BRA `(.L_x_6) ;  /* 0xfffffffc00e80947 */ /* 0x000fea000383ffff */
.L_x_3:
[----:B-1----:R1:W-:Y:S02]  /*0aa0*/  STS.U16 [R7+UR5], R12 ;  /* 0x0000000c07007988 */ /* 0x0023e40008000405 */
.L_x_0:
[----:B------:R-:W2:Y:S01]  /*0ab0*/  LDCU.64 UR10, c[0x0][0x380] ;  /* 0x00007000ff0a77ac */ /* 0x000ea20008000a00 */
[----:B------:R-:W-:-:S03]  /*0ac0*/  HFMA2 R5, -RZ, RZ, 0, 0 ;  /* 0x00000000ff057431 */ /* 0x000fc600000001ff */
[----:B------:R-:W-:-:S04]  /*0ad0*/  IMAD.WIDE.U32 R4, R2, UR7, R4 ;  /* 0x0000000702047c25 */ /* 0x000fc8000f8e0004 */
[----:B------:R-:W-:Y:S01]  /*0ae0*/  IMAD R3, R3, UR7, R5 ;  /* 0x0000000703037c24 */ /* 0x000fe2000f8e0205 */
[----:B--2---:R-:W-:-:S04]  /*0af0*/  LEA R2, P0, R4, UR10, 0x1 ;  /* 0x0000000a04027c11 */ /* 0x004fc8000f8008ff */
[----:B------:R-:W-:-:S05]  /*0b00*/  LEA.HI.X R3, R4, UR11, R3, 0x1, P0 ;  /* 0x0000000b04037c11 */ /* 0x000fca00080f0c03 */
[----:B------:R-:W-:Y:S01]  /*0b10*/  STG.E.U16 desc[UR8][R2.64], R12 ;  /* 0x0000000c02007986 */ /* 0x000fe2000c101508 */
[----:B------:R-:W-:Y:S05]  /*0b20*/  EXIT ;  /* 0x000000000000794d */ /* 0x000fea0003800000 */
.L_x_7:
[----:B------:R-:W-:-:S00]  /*0b30*/  BRA `(.L_x_7) ;  /* 0xfffffffc00fc7947 */ /* 0x000fc0000383ffff */
[----:B------:R-:W-:-:S00]  /*0b40*/  NOP ;  /* 0x0000000000007918 */ /* 0x000fc00000000000 */
        /* <DEDUP_REMOVED lines=11> */
.L_x_10159:


//--------------------- .text.contiguous_reducel33_bf16 --------------------------
	.section	.text.contiguous_reducel33_bf16,"ax",@progbits
	.align	128
        .global         contiguous_reducel33_bf16
        .type           contiguous_reducel33_bf16,@function
        .size           contiguous_reducel33_bf16,(.L_x_9940 - contiguous_reducel33_bf16)
        .other          contiguous_reducel33_bf16,@"STO_CUDA_ENTRY STV_DEFAULT"
contiguous_reducel33_bf16:
.text.contiguous_reducel33_bf16:
[----:B------:R-:W-:Y:S01]  /*0000*/  LDC R1, c[0x0][0x37c] ;  /* 0x0000df00ff017b82 */ /* 0x000fe20000000800 */
[----:B------:R-:W0:Y:S07]  /*0010*/  S2R R8, SR_TID.Y ;  /* 0x0000000000087919 */ /* 0x000e2e0000002200 */
[----:B------:R-:W0:Y:S01]  /*0020*/  LDC R6, c[0x0][0x360] ;  /* 0x0000d800ff067b82 */ /* 0x000e220000000800 */
[----:B------:R-:W1:Y:S01]  /*0030*/  LDCU.64 UR8, c[0x0][0x3b0] ;  /* 0x00007600ff0877ac */ /* 0x000e620008000a00 */
[----:B------:R-:W2:Y:S01]  /*0040*/  I2F.BF16 R9, RZ ;  /* 0x000000ff00097306 */ /* 0x000ea20000202400 */
[----:B------:R-:W0:Y:S01]  /*0050*/  S2R R7, SR_TID.X ;  /* 0x0000000000077919 */ /* 0x000e220000002100 */
[----:B------:R-:W3:Y:S04]  /*0060*/  LDCU.64 UR10, c[0x0][0x3a8] ;  /* 0x00007500ff0a77ac */ /* 0x000ee80008000a00 */
[----:B------:R-:W4:Y:S08]  /*0070*/  S2UR UR7, SR_CTAID.Y ;  /* 0x00000000000779c3 */ /* 0x000f300000002600 */
[----:B------:R-:W4:Y:S08]  /*0080*/  LDC R5, c[0x0][0x364] ;  /* 0x0000d900ff057b82 */ /* 0x000f300000000800 */
[----:B------:R-:W5:Y:S08]  /*0090*/  S2UR UR4, SR_CTAID.X ;  /* 0x00000000000479c3 */ /* 0x000f700000002500 */
[----:B------:R-:W2:Y:S01]  /*00a0*/  S2UR UR5, SR_CgaCtaId ;  /* 0x00000000000579c3 */ /* 0x000ea20000008800 */
[----:B0-----:R-:W-:-:S02]  /*00b0*/  IMAD R4, R8, R6, R7 ;  /* 0x0000000608047224 */ /* 0x001fc400078e0207 */
[----:B----4-:R-:W-:-:S05]  /*00c0*/  IMAD R3, R5, UR7, R8 ;  /* 0x0000000705037c24 */ /* 0x010fca000f8e0208 */
[----:B-1----:R-:W-:Y:S01]  /*00d0*/  ISETP.GE.U32.AND P0, PT, R3, UR8, PT ;  /* 0x0000000803007c0c */ /* 0x002fe2000bf06070 */
[----:B-----5:R-:W-:-:S03]  /*00e0*/  IMAD R14, R6, UR4, R7 ;  /* 0x00000004060e7c24 */ /* 0x020fc6000f8e0207 */
[----:B------:R-:W-:Y:S01]  /*00f0*/  ISETP.GE.U32.AND.EX P0, PT, RZ, UR9, PT, P0 ;  /* 0x00000009ff007c0c */ /* 0x000fe2000bf06100 */
[----:B------:R-:W-:Y:S01]  /*0100*/  UMOV UR4, 0x400 ;  /* 0x0000040000047882 */ /* 0x000fe20000000000 */
[----:B---3--:R-:W-:Y:S01]  /*0110*/  ISETP.GE.U32.AND P1, PT, R14, UR10, PT ;  /* 0x0000000a0e007c0c */ /* 0x008fe2000bf26070 */
[----:B--2---:R-:W-:-:S03]  /*0120*/  ULEA UR4, UR5, UR4, 0x18 ;  /* 0x0000000405047291 */ /* 0x004fc6000f8ec0ff */
[----:B------:R-:W-:-:S03]  /*0130*/  ISETP.GE.U32.OR.EX P0, PT, RZ, UR11, P0, P1 ;  /* 0x0000000bff007c0c */ /* 0x000fc60008706510 */
[----:B------:R-:W-:-:S05]  /*0140*/  LEA R4, R4, UR4, 0x1 ;  /* 0x0000000404047c11 */ /* 0x000fca000f8e08ff */
[----:B------:R0:W-:Y:S05]  /*0150*/  STS.U16 [R4], R9 ;  /* 0x0000000904007388 */ /* 0x0001ea0000000400 */
[----:B------:R-:W-:Y:S05]  /*0160*/  @P0 EXIT ;  /* 0x000000000000094d */ /* 0x000fea0003800000 */
[----:B------:R-:W1:Y:S01]  /*0170*/  LDCU UR5, c[0x0][0x3a0] ;  /* 0x00007400ff0577ac */ /* 0x000e620008000800 */
[----:B------:R-:W-:Y:S01]  /*0180*/  IMAD R32, R3, UR10, R14 ;  /* 0x0000000a03207c24 */ /* 0x000fe2000f8e020e */
[----:B------:R-:W-:Y:S01]  /*0190*/  CS2R R28, SRZ ;  /* 0x00000000001c7805 */ /* 0x000fe2000001ff00 */
[----:B------:R-:W2:Y:S01]  /*01a0*/  LDCU.64 UR8, c[0x0][0x358] ;  /* 0x00006b00ff0877ac */ /* 0x000ea20008000a00 */
[----:B-1----:R-:W-:-:S04]  /*01b0*/  UIADD3 UR4, UPT, UPT, UR5, -0x1, URZ ;  /* 0xffffffff05047890 */ /* 0x002fc8000fffe0ff */
[----:B------:R-:W-:-:S09]  /*01c0*/  UISETP.GE.AND UP0, UPT, UR4, URZ, UPT ;  /* 0x000000ff0400728c */ /* 0x000fd2000bf06270 */
[----:B--2---:R-:W-:Y:S05]  /*01d0*/  BRA.U !UP0, `(.L_x_8) ;  /* 0x0000002d08b47547 */ /* 0x004fea000b800000 */
[----:B------:R-:W-:Y:S01]  /*01e0*/  MOV R3, UR4 ;  /* 0x0000000400037c02 */ /* 0x000fe20008000f00 */
[----:B------:R-:W-:Y:S01]  /*01f0*/  UMOV UR4, URZ ;  /* 0x000000ff00047c82 */ /* 0x000fe20008000000 */
[----:B------:R-:W-:Y:S02]  /*0200*/  CS2R R28, SRZ ;  /* 0x00000000001c7805 */ /* 0x000fe4000001ff00 */
[----:B------:R-:W-:-:S13]  /*0210*/  ISETP.GE.U32.AND P0, PT, R3, 0x7, PT ;  /* 0x000000070300780c */ /* 0x000fda0003f06070 */
[----:B------:R-:W-:Y:S05]  /*0220*/  @!P0 BRA `(.L_x_9) ;  /* 0x0000001800348947 */ /* 0x000fea0003800000 */
[----:B------:R-:W1:Y:S01]  /*0230*/  LDC.64 R16, c[0x0][0x390] ;  /* 0x0000e400ff107b82 */ /* 0x000e620000000a00 */
[----:B------:R-:W-:Y:S01]  /*0240*/  ULOP3.LUT UR6, UR5, 0xfffffff8, URZ, 0xc0, !UPT ;  /* 0xfffffff805067892 */ /* 0x000fe2000f8ec0ff */
[----:B------:R-:W-:Y:S01]  /*0250*/  CS2R R28, SRZ ;  /* 0x00000000001c7805 */ /* 0x000fe2000001ff00 */
[----:B------:R-:W-:Y:S02]  /*0260*/  UIADD3 UR5, UPT, UPT, UR5, -0x4, URZ ;  /* 0xfffffffc05057890 */ /* 0x000fe4000fffe0ff */
[----:B------:R-:W-:-:S03]  /*0270*/  UIADD3 UR6, UPT, UPT, -UR6, URZ, URZ ;  /* 0x000000ff06067290 */ /* 0x000fc6000fffe1ff */
[----:B------:R-:W2:Y:S01]  /*0280*/  LDC.64 R18, c[0x0][0x398] ;  /* 0x0000e600ff127b82 */ /* 0x000ea20000000a00 */
[----:B------:R-:W-:-:S07]  /*0290*/  IMAD.U32 R3, RZ, RZ, UR5 ;  /* 0x00000005ff037e24 */ /* 0x000fce000f8e00ff */
[----:B------:R-:W3:Y:S08]  /*02a0*/  LDC.64 R20, c[0x0][0x390] ;  /* 0x0000e400ff147b82 */ /* 0x000ef00000000a00 */
[----:B------:R-:W4:Y:S02]  /*02b0*/  LDC.64 R22, c[0x0][0x398] ;  /* 0x0000e600ff167b82 */ /* 0x000f240000000a00 */
.L_x_26:
[----:B------:R-:W-:-:S05]  /*02c0*/  IADD3 R30, PT, PT, R3, 0x3, RZ ;  /* 0x00000003031e7810 */ /* 0x000fca0007ffe0ff */
[----:B---3--:R-:W-:-:S06]  /*02d0*/  IMAD.WIDE.U32 R34, R30, 0x8, R20 ;  /* 0x000000081e227825 */ /* 0x008fcc00078e0014 */
[----:B------:R-:W3:Y:S02]  /*02e0*/  LDG.E.64 R34, desc[UR8][R34.64] ;  /* 0x0000000822227981 */ /* 0x000ee4000c1e1b00 */
[----:B---3--:R-:W-:-:S13]  /*02f0*/  ISETP.NE.U32.AND P0, PT, R35, RZ, PT ;  /* 0x000000ff2300720c */ /* 0x008fda0003f05070 */
[----:B------:R-:W-:Y:S05]  /*0300*/  @P0 BRA `(.L_x_10) ;  /* 0x0000000000580947 */ /* 0x000fea0003800000 */
[----:B------:R-:W3:Y:S01]  /*0310*/  I2F.U32.RP R0, R34 ;  /* 0x0000002200007306 */ /* 0x000ee20000209000 */
[----:B0-----:R-:W-:Y:S02]  /*0320*/  IADD3 R9, PT, PT, RZ, -R34, RZ ;  /* 0x80000022ff097210 */ /* 0x001fe40007ffe0ff */
[----:B------:R-:W-:-:S05]  /*0330*/  ISETP.NE.U32.AND P2, PT, R34, RZ, PT ;  /* 0x000000ff2200720c */ /* 0x000fca0003f45070 */
[----:B---3--:R-:W0:Y:S02]  /*0340*/  MUFU.RCP R0, R0 ;  /* 0x0000000000007308 */ /* 0x008e240000001000 */
[----:B0-----:R-:W-:-:S06]  /*0350*/  VIADD R10, R0, 0xffffffe ;  /* 0x0ffffffe000a7836 */ /* 0x001fcc0000000000 */
[----:B------:R0:W3:Y:S02]  /*0360*/  F2I.FTZ.U32.TRUNC.NTZ R11, R10 ;  /* 0x0000000a000b7305 */ /* 0x0000e4000021f000 */
[----:B0-----:R-:W-:Y:S02]  /*0370*/  IMAD.MOV.U32 R10, RZ, RZ, RZ ;  /* 0x000000ffff0a7224 */ /* 0x001fe400078e00ff */
[----:B---3--:R-:W-:-:S04]  /*0380*/  IMAD R9, R9, R11, RZ ;  /* 0x0000000b09097224 */ /* 0x008fc800078e02ff */
[----:B------:R-:W-:-:S06]  /*0390*/  IMAD.HI.U32 R11, R11, R9, R10 ;  /* 0x000000090b0b7227 */ /* 0x000fcc00078e000a */
[----:B------:R-:W-:-:S05]  /*03a0*/  IMAD.HI.U32 R31, R11, R32, RZ ;  /* 0x000000200b1f7227 */ /* 0x000fca00078e00ff */
[----:B------:R-:W-:-:S05]  /*03b0*/  IADD3 R9, PT, PT, -R31, RZ, RZ ;  /* 0x000000ff1f097210 */ /* 0x000fca0007ffe1ff */
[----:B------:R-:W-:-:S05]  /*03c0*/  IMAD R9, R34, R9, R32 ;  /* 0x0000000922097224 */ /* 0x000fca00078e0220 */
[----:B------:R-:W-:-:S13]  /*03d0*/  ISETP.GE.U32.AND P0, PT, R9, R34, PT ;  /* 0x000000220900720c */ /* 0x000fda0003f06070 */
[----:B------:R-:W-:Y:S01]  /*03e0*/  @P0 IMAD.IADD R9, R9, 0x1, -R34 ;  /* 0x0000000109090824 */ /* 0x000fe200078e0a22 */
[----:B------:R-:W-:-:S04]  /*03f0*/  @P0 IADD3 R31, PT, PT, R31, 0x1, RZ ;  /* 0x000000011f1f0810 */ /* 0x000fc80007ffe0ff */
[----:B------:R-:W-:Y:S01]  /*0400*/  ISETP.GE.U32.AND P1, PT, R9, R34, PT ;  /* 0x000000220900720c */ /* 0x000fe20003f26070 */
[----:B------:R-:W-:-:S12]  /*0410*/  IMAD.MOV.U32 R9, RZ, RZ, RZ ;  /* 0x000000ffff097224 */ /* 0x000fd800078e00ff */
[----:B------:R-:W-:Y:S01]  /*0420*/  @P1 VIADD R31, R31, 0x1 ;  /* 0x000000011f1f1836 */ /* 0x000fe20000000000 */
[----:B------:R-:W-:-:S04]  /*0430*/  @!P2 LOP3.LUT R31, RZ, R34, RZ, 0x33, !PT ;  /* 0x00000022ff1fa212 */ /* 0x000fc800078e33ff */
[----:B------:R-:W-:-:S05]  /*0440*/  IADD3 R11, PT, PT, -R31, RZ, RZ ;  /* 0x000000ff1f0b7210 */ /* 0x000fca0007ffe1ff */
[----:B------:R-:W-:Y:S01]  /*0450*/  IMAD R12, R34, R11, R32 ;  /* 0x0000000b220c7224 */ /* 0x000fe200078e0220 */
[----:B------:R-:W-:Y:S06]  /*0460*/  BRA `(.L_x_11) ;  /* 0x0000000000347947 */ /* 0x000fec0003800000 */
.L_x_10:
[----:B------:R-:W-:Y:S01]  /*0470*/  MOV R27, R32 ;  /* 0x00000020001b7202 */ /* 0x000fe20000000f00 */
[----:B------:R-:W-:Y:S01]  /*0480*/  IMAD.MOV.U32 R2, RZ, RZ, R34 ;  /* 0x000000ffff027224 */ /* 0x000fe200078e0022 */
[----:B------:R-:W-:Y:S02]  /*0490*/  MOV R0, R35 ;  /* 0x0000002300007202 */ /* 0x000fe40000000f00 */
[----:B0-----:R-:W-:-:S07]  /*04a0*/  MOV R9, 0x4c0 ;  /* 0x000004c000097802 */ /* 0x001fce0000000f00 */
[----:B-12-4-:R-:W-:Y:S05]  /*04b0*/  CALL.REL.NOINC `($__internal_0_$__cuda_sm20_div_s64) ;  /* 0x0000003800b07944 */ /* 0x016fea0003c00000 */
[----:B------:R-:W-:Y:S01]  /*04c0*/  IADD3 R25, P0, PT, RZ, -R11, RZ ;  /* 0x8000000bff197210 */ /* 0x000fe20007f1e0ff */
[----:B------:R-:W-:Y:S02]  /*04d0*/  HFMA2 R33, -RZ, RZ, 0, 0 ;  /* 0x00000000ff217431 */ /* 0x000fe400000001ff */
[----:B------:R-:W-:Y:S02]  /*04e0*/  IMAD.MOV.U32 R31, RZ, RZ, R11 ;  /* 0x000000ffff1f7224 */ /* 0x000fe400078e000b */
[----:B------:R-:W-:-:S04]  /*04f0*/  IMAD.X R9, RZ, RZ, ~R2, P0 ;  /* 0x000000ffff097224 */ /* 0x000fc800000e0e02 */
[----:B------:R-:W-:Y:S02]  /*0500*/  IMAD R9, R9, R34, RZ ;  /* 0x0000002209097224 */ /* 0x000fe400078e02ff */
[----:B------:R-:W-:-:S04]  /*0510*/  IMAD.WIDE.U32 R12, R34, R25, R32 ;  /* 0x00000019220c7225 */ /* 0x000fc800078e0020 */
[----:B------:R-:W-:-:S05]  /*0520*/  IMAD R9, R35, R25, R9 ;  /* 0x0000001923097224 */ /* 0x000fca00078e0209 */
[----:B------:R-:W-:-:S07]  /*0530*/  IADD3 R9, PT, PT, R13, R9, RZ ;  /* 0x000000090d097210 */ /* 0x000fce0007ffe0ff */
.L_x_11:
[----:B------:R-:W-:Y:S02]  /*0540*/  VIADD R32, R3, 0x2 ;  /* 0x0000000203207836 */ /* 0x000fe40000000000 */
[----:B--2---:R-:W-:-:S04]  /*0550*/  IMAD.WIDE.U32 R10, R30, 0x8, R18 ;  /* 0x000000081e0a7825 */ /* 0x004fc800078e0012 */
[----:B-1----:R-:W-:Y:S02]  /*0560*/  IMAD.WIDE.U32 R34, R32, 0x8, R16 ;  /* 0x0000000820227825 */ /* 0x002fe400078e0010 */
[----:B------:R-:W2:Y:S04]  /*0570*/  LDG.E.64 R10, desc[UR8][R10.64] ;  /* 0x000000080a0a7981 */ /* 0x000ea8000c1e1b00 */
[----:B------:R-:W3:Y:S01]  /*0580*/  LDG.E.64 R34, desc[UR8][R34.64] ;  /* 0x0000000822227981 */ /* 0x000ee2000c1e1b00 */
[-C--:B--2---:R-:W-:Y:S02]  /*0590*/  IMAD R0, R11, R12.reuse, RZ ;  /* 0x0000000c0b007224 */ /* 0x084fe400078e02ff */
[----:B------:R-:W-:Y:S01]  /*05a0*/  IMAD.WIDE.U32 R36, R10, R12, R28 ;  /* 0x0000000c0a247225 */ /* 0x000fe200078e001c */
[----:B---3--:R-:W-:-:S03]  /*05b0*/  ISETP.NE.U32.AND P0, PT, R35, RZ, PT ;  /* 0x000000ff2300720c */ /* 0x008fc60003f05070 */
[----:B------:R-:W-:-:S05]  /*05c0*/  IMAD R9, R10, R9, R0 ;  /* 0x000000090a097224 */ /* 0x000fca00078e0200 */
[----:B------:R-:W-:-:S05]  /*05d0*/  IADD3 R28, PT, PT, R37, R9, RZ ;  /* 0x00000009251c7210 */ /* 0x000fca0007ffe0ff */
[----:B------:R-:W-:Y:S05]  /*05e0*/  @P0 BRA `(.L_x_12) ;  /* 0x0000000000580947 */ /* 0x000fea0003800000 */
[----:B------:R-:W0:Y:S01]  /*05f0*/  I2F.U32.RP R0, R34 ;  /* 0x0000002200007306 */ /* 0x000e220000209000 */
[----:B------:R-:W-:Y:S02]  /*0600*/  IADD3 R9, PT, PT, RZ, -R34, RZ ;  /* 0x80000022ff097210 */ /* 0x000fe40007ffe0ff */
[----:B------:R-:W-:-:S05]  /*0610*/  ISETP.NE.U32.AND P2, PT, R34, RZ, PT ;  /* 0x000000ff2200720c */ /* 0x000fca0003f45070 */
[----:B0-----:R-:W0:Y:S02]  /*0620*/  MUFU.RCP R0, R0 ;  /* 0x0000000000007308 */ /* 0x001e240000001000 */
[----:B0-----:R-:W-:-:S06]  /*0630*/  VIADD R10, R0, 0xffffffe ;  /* 0x0ffffffe000a7836 */ /* 0x001fcc0000000000 */
[----:B------:R0:W1:Y:S02]  /*0640*/  F2I.FTZ.U32.TRUNC.NTZ R11, R10 ;  /* 0x0000000a000b7305 */ /* 0x000064000021f000 */
[----:B0-----:R-:W-:Y:S02]  /*0650*/  IMAD.MOV.U32 R10, RZ, RZ, RZ ;  /* 0x000000ffff0a7224 */ /* 0x001fe400078e00ff */
[----:B-1----:R-:W-:-:S04]  /*0660*/  IMAD R9, R9, R11, RZ ;  /* 0x0000000b09097224 */ /* 0x002fc800078e02ff */
        /* <DEDUP_REMOVED lines=14> */
.L_x_12:
[----:B------:R-:W-:Y:S01]  /*0750*/  MOV R27, R31 ;  /* 0x0000001f001b7202 */ /* 0x000fe20000000f00 */
[----:B------:R-:W-:Y:S01]  /*0760*/  IMAD.MOV.U32 R2, RZ, RZ, R34 ;  /* 0x000000ffff027224 */ /* 0x000fe200078e0022 */
[----:B------:R-:W-:Y:S02]  /*0770*/  MOV R0, R35 ;  /* 0x0000002300007202 */ /* 0x000fe40000000f00 */
[----:B------:R-:W-:-:S07]  /*0780*/  MOV R9, 0x7a0 ;  /* 0x000007a000097802 */ /* 0x000fce0000000f00 */
[----:B----4-:R-:W-:Y:S05]  /*0790*/  CALL.REL.NOINC `($__internal_0_$__cuda_sm20_div_s64) ;  /* 0x0000003400f87944 */ /* 0x010fea0003c00000 */
[----:B------:R-:W-:Y:S01]  /*07a0*/  IADD3 R25, P0, PT, RZ, -R11, RZ ;  /* 0x8000000bff197210 */ /* 0x000fe20007f1e0ff */
[----:B------:R-:W-:Y:S01]  /*07b0*/  IMAD.MOV.U32 R13, RZ, RZ, RZ ;  /* 0x000000ffff0d7224 */ /* 0x000fe200078e00ff */
[----:B------:R-:W-:Y:S02]  /*07c0*/  MOV R12, R31 ;  /* 0x0000001f000c7202 */ /* 0x000fe40000000f00 */
[----:B------:R-:W-:Y:S01]  /*07d0*/  MOV R29, R11 ;  /* 0x0000000b001d7202 */ /* 0x000fe20000000f00 */
[----:B------:R-:W-:Y:S02]  /*07e0*/  IMAD.X R9, RZ, RZ, ~R2, P0 ;  /* 0x000000ffff097224 */ /* 0x000fe400000e0e02 */
[----:B------:R-:W-:-:S04]  /*07f0*/  IMAD.WIDE.U32 R12, R34, R25, R12 ;  /* 0x00000019220c7225 */ /* 0x000fc800078e000c */
[----:B------:R-:W-:-:S04]  /*0800*/  IMAD R9, R9, R34, RZ ;  /* 0x0000002209097224 */ /* 0x000fc800078e02ff */
[----:B------:R-:W-:-:S04]  /*0810*/  IMAD R9, R35, R25, R9 ;  /* 0x0000001923097224 */ /* 0x000fc800078e0209 */
[----:B------:R-:W-:-:S07]  /*0820*/  IMAD.IADD R9, R13, 0x1, R9 ;  /* 0x000000010d097824 */ /* 0x000fce00078e0209 */
.L_x_13:
[----:B------:R-:W-:Y:S01]  /*0830*/  IADD3 R30, PT, PT, R3, 0x1, RZ ;  /* 0x00000001031e7810 */ /* 0x000fe20007ffe0ff */
[----:B------:R-:W-:-:S04]  /*0840*/  IMAD.WIDE.U32 R10, R32, 0x8, R18 ;  /* 0x00000008200a7825 */ /* 0x000fc800078e0012 */
[----:B------:R-:W-:Y:S02]  /*0850*/  IMAD.WIDE.U32 R32, R30, 0x8, R16 ;  /* 0x000000081e207825 */ /* 0x000fe400078e0010 */
[----:B------:R-:W2:Y:S04]  /*0860*/  LDG.E.64 R10, desc[UR8][R10.64] ;  /* 0x000000080a0a7981 */ /* 0x000ea8000c1e1b00 */
[----:B------:R-:W3:Y:S01]  /*0870*/  LDG.E.64 R32, desc[UR8][R32.64] ;  /* 0x0000000820207981 */ /* 0x000ee2000c1e1b00 */
[----:B------:R-:W-:Y:S01]  /*0880*/  MOV R35, R28 ;  /* 0x0000001c00237202 */ /* 0x000fe20000000f00 */
[----:B------:R-:W-:Y:S02]  /*0890*/  IMAD.MOV.U32 R34, RZ, RZ, R36 ;  /* 0x000000ffff227224 */ /* 0x000fe400078e0024 */
[----:B--2---:R-:W-:-:S02]  /*08a0*/  IMAD R0, R11, R12, RZ ;  /* 0x0000000c0b007224 */ /* 0x004fc400078e02ff */
[----:B------:R-:W-:Y:S01]  /*08b0*/  IMAD.WIDE.U32 R34, R10, R12, R34 ;  /* 0x0000000c0a227225 */ /* 0x000fe200078e0022 */
[----:B---3--:R-:W-:-:S03]  /*08c0*/  ISETP.NE.U32.AND P0, PT, R33, RZ, PT ;  /* 0x000000ff2100720c */ /* 0x008fc60003f05070 */
[----:B------:R-:W-:-:S04]  /*08d0*/  IMAD R9, R10, R9, R0 ;  /* 0x000000090a097224 */ /* 0x000fc800078e0200 */
[----:B------:R-:W-:-:S06]  /*08e0*/  IMAD.IADD R31, R35, 0x1, R9 ;  /* 0x00000001231f7824 */ /* 0x000fcc00078e0209 */
[----:B------:R-:W-:Y:S05]  /*08f0*/  @P0 BRA `(.L_x_14) ;  /* 0x0000000000580947 */ /* 0x000fea0003800000 */
[----:B------:R-:W0:Y:S01]  /*0900*/  I2F.U32.RP R0, R32 ;  /* 0x0000002000007306 */ /* 0x000e220000209000 */
[----:B------:R-:W-:Y:S01]  /*0910*/  IMAD.MOV R9, RZ, RZ, -R32 ;  /* 0x000000ffff097224 */ /* 0x000fe200078e0a20 */
[----:B------:R-:W-:-:S06]  /*0920*/  ISETP.NE.U32.AND P2, PT, R32, RZ, PT ;  /* 0x000000ff2000720c */ /* 0x000fcc0003f45070 */
[----:B0-----:R-:W0:Y:S02]  /*0930*/  MUFU.RCP R0, R0 ;  /* 0x0000000000007308 */ /* 0x001e240000001000 */
[----:B0-----:R-:W-:-:S06]  /*0940*/  IADD3 R10, PT, PT, R0, 0xffffffe, RZ ;  /* 0x0ffffffe000a7810 */ /* 0x001fcc0007ffe0ff */
[----:B------:R0:W1:Y:S02]  /*0950*/  F2I.FTZ.U32.TRUNC.NTZ R11, R10 ;  /* 0x0000000a000b7305 */ /* 0x000064000021f000 */
[----:B0-----:R-:W-:Y:S02]  /*0960*/  HFMA2 R10, -RZ, RZ, 0, 0 ;  /* 0x00000000ff0a7431 */ /* 0x001fe400000001ff */
[----:B-1----:R-:W-:-:S04]  /*0970*/  IMAD R9, R9, R11, RZ ;  /* 0x0000000b09097224 */ /* 0x002fc800078e02ff */
[----:B------:R-:W-:-:S06]  /*0980*/  IMAD.HI.U32 R2, R11, R9, R10 ;  /* 0x000000090b027227 */ /* 0x000fcc00078e000a */
[----:B------:R-:W-:-:S04]  /*0990*/  IMAD.HI.U32 R28, R2, R29, RZ ;  /* 0x0000001d021c7227 */ /* 0x000fc800078e00ff */
[----:B------:R-:W-:-:S04]  /*09a0*/  IMAD.MOV R9, RZ, RZ, -R28 ;  /* 0x000000ffff097224 */ /* 0x000fc800078e0a1c */
[----:B------:R-:W-:-:S05]  /*09b0*/  IMAD R9, R32, R9, R29 ;  /* 0x0000000920097224 */ /* 0x000fca00078e021d */
[----:B------:R-:W-:-:S13]  /*09c0*/  ISETP.GE.U32.AND P0, PT, R9, R32, PT ;  /* 0x000000200900720c */ /* 0x000fda0003f06070 */
[----:B------:R-:W-:Y:S01]  /*09d0*/  @P0 IADD3 R9, PT, PT, -R32, R9, RZ ;  /* 0x0000000920090210 */ /* 0x000fe20007ffe1ff */
[----:B------:R-:W-:-:S03]  /*09e0*/  @P0 VIADD R28, R28, 0x1 ;  /* 0x000000011c1c0836 */ /* 0x000fc60000000000 */
[----:B------:R-:W-:Y:S02]  /*09f0*/  ISETP.GE.U32.AND P1, PT, R9, R32, PT ;  /* 0x000000200900720c */ /* 0x000fe40003f26070 */
[----:B------:R-:W-:-:S11]  /*0a00*/  MOV R9, RZ ;  /* 0x000000ff00097202 */ /* 0x000fd60000000f00 */
[----:B------:R-:W-:Y:S02]  /*0a10*/  @P1 IADD3 R28, PT, PT, R28, 0x1, RZ ;  /* 0x000000011c1c1810 */ /* 0x000fe40007ffe0ff */
[----:B------:R-:W-:-:S05]  /*0a20*/  @!P2 LOP3.LUT R28, RZ, R32, RZ, 0x33, !PT ;  /* 0x00000020ff1ca212 */ /* 0x000fca00078e33ff */
[----:B------:R-:W-:-:S04]  /*0a30*/  IMAD.MOV R12, RZ, RZ, -R28 ;  /* 0x000000ffff0c7224 */ /* 0x000fc800078e0a1c */
[----:B------:R-:W-:Y:S01]  /*0a40*/  IMAD R12, R32, R12, R29 ;  /* 0x0000000c200c7224 */ /* 0x000fe200078e021d */
[----:B------:R-:W-:Y:S06]  /*0a50*/  BRA `(.L_x_15) ;  /* 0x0000000000387947 */ /* 0x000fec0003800000 */
.L_x_14:
[----:B------:R-:W-:Y:S01]  /*0a60*/  IMAD.MOV.U32 R27, RZ, RZ, R29 ;  /* 0x000000ffff1b7224 */ /* 0x000fe200078e001d */
[----:B------:R-:W-:Y:S01]  /*0a70*/  MOV R2, R32 ;  /* 0x0000002000027202 */ /* 0x000fe20000000f00 */
[----:B------:R-:W-:Y:S01]  /*0a80*/  IMAD.MOV.U32 R0, RZ, RZ, R33 ;  /* 0x000000ffff007224 */ /* 0x000fe200078e0021 */
[----:B------:R-:W-:-:S07]  /*0a90*/  MOV R9, 0xab0 ;  /* 0x00000ab000097802 */ /* 0x000fce0000000f00 */
[----:B----4-:R-:W-:Y:S05]  /*0aa0*/  CALL.REL.NOINC `($__internal_0_$__cuda_sm20_div_s64) ;  /* 0x0000003400347944 */ /* 0x010fea0003c00000 */
[----:B------:R-:W-:Y:S01]  /*0ab0*/  IADD3 R25, P0, PT, RZ, -R11, RZ ;  /* 0x8000000bff197210 */ /* 0x000fe20007f1e0ff */
[----:B------:R-:W-:Y:S02]  /*0ac0*/  HFMA2 R13, -RZ, RZ, 0, 0 ;  /* 0x00000000ff0d7431 */ /* 0x000fe400000001ff */
[----:B------:R-:W-:Y:S01]  /*0ad0*/  IMAD.MOV.U32 R12, RZ, RZ, R29 ;  /* 0x000000ffff0c7224 */ /* 0x000fe200078e001d */
[----:B------:R-:W-:Y:S01]  /*0ae0*/  IADD3.X R9, PT, PT, RZ, ~R2, RZ, P0, !PT ;  /* 0x80000002ff097210 */ /* 0x000fe200007fe4ff */
[----:B------:R-:W-:-:S04]  /*0af0*/  IMAD.MOV.U32 R28, RZ, RZ, R11 ;  /* 0x000000ffff1c7224 */ /* 0x000fc800078e000b */
[----:B------:R-:W-:Y:S02]  /*0b00*/  IMAD R9, R9, R32, RZ ;  /* 0x0000002009097224 */ /* 0x000fe400078e02ff */
[----:B------:R-:W-:-:S04]  /*0b10*/  IMAD.WIDE.U32 R12, R32, R25, R12 ;  /* 0x00000019200c7225 */ /* 0x000fc800078e000c */
[----:B------:R-:W-:-:S05]  /*0b20*/  IMAD R9, R33, R25, R9 ;  /* 0x0000001921097224 */ /* 0x000fca00078e0209 */
[----:B------:R-:W-:-:S07]  /*0b30*/  IADD3 R9, PT, PT, R13, R9, RZ ;  /* 0x000000090d097210 */ /* 0x000fce0007ffe0ff */
.L_x_15:
[----:B------:R-:W-:-:S04]  /*0b40*/  IMAD.WIDE.U32 R32, R3, 0x8, R16 ;  /* 0x0000000803207825 */ /* 0x000fc800078e0010 */
[----:B------:R-:W-:Y:S02]  /*0b50*/  IMAD.WIDE.U32 R10, R30, 0x8, R18 ;  /* 0x000000081e0a7825 */ /* 0x000fe400078e0012 */
[----:B------:R-:W2:Y:S04]  /*0b60*/  LDG.E.64 R32, desc[UR8][R32.64] ;  /* 0x0000000820207981 */ /* 0x000ea8000c1e1b00 */
[----:B------:R-:W3:Y:S01]  /*0b70*/  LDG.E.64 R10, desc[UR8][R10.64] ;  /* 0x000000080a0a7981 */ /* 0x000ee2000c1e1b00 */
[----:B------:R-:W-:Y:S01]  /*0b80*/  IMAD.MOV.U32 R30, RZ, RZ, R34 ;  /* 0x000000ffff1e7224 */ /* 0x000fe200078e0022 */
[----:B--2---:R-:W-:Y:S01]  /*0b90*/  ISETP.NE.U32.AND P0, PT, R33, RZ, PT ;  /* 0x000000ff2100720c */ /* 0x004fe20003f05070 */
[-C--:B---3--:R-:W-:Y:S02]  /*0ba0*/  IMAD R0, R11, R12.reuse, RZ ;  /* 0x0000000c0b007224 */ /* 0x088fe400078e02ff */
[----:B------:R-:W-:-:S04]  /*0bb0*/  IMAD.WIDE.U32 R34, R10, R12, R30 ;  /* 0x0000000c0a227225 */ /* 0x000fc800078e001e */
[----:B------:R-:W-:-:S05]  /*0bc0*/  IMAD R9, R10, R9, R0 ;  /* 0x000000090a097224 */ /* 0x000fca00078e0200 */
[----:B------:R-:W-:Y:S01]  /*0bd0*/  IADD3 R31, PT, PT, R35, R9, RZ ;  /* 0x00000009231f7210 */ /* 0x000fe20007ffe0ff */
[----:B------:R-:W-:Y:S06]  /*0be0*/  @P0 BRA `(.L_x_16) ;  /* 0x0000000000580947 */ /* 0x000fec0003800000 */
        /* <DEDUP_REMOVED lines=15> */
[----:B------:R-:W-:Y:S02]  /*0ce0*/  ISETP.GE.U32.AND P1, PT, R9, R32, PT ;  /* 0x000000200900720c */ /* 0x000fe40003f26070 */
[----:B------:R-:W-:-:S11]  /*0cf0*/  MOV R9, RZ ;  /* 0x000000ff00097202 */ /* 0x000fd60000000f00 */
[----:B------:R-:W-:Y:S02]  /*0d00*/  @P1 IADD3 R29, PT, PT, R29, 0x1, RZ ;  /* 0x000000011d1d1810 */ /* 0x000fe40007ffe0ff */
[----:B------:R-:W-:-:S05]  /*0d10*/  @!P2 LOP3.LUT R29, RZ, R32, RZ, 0x33, !PT ;  /* 0x00000020ff1da212 */ /* 0x000fca00078e33ff */
[----:B------:R-:W-:-:S04]  /*0d20*/  IMAD.MOV R11, RZ, RZ, -R29 ;  /* 0x000000ffff0b7224 */ /* 0x000fc800078e0a1d */
[----:B------:R-:W-:Y:S01]  /*0d30*/  IMAD R12, R32, R11, R28 ;  /* 0x0000000b200c7224 */ /* 0x000fe200078e021c */
[----:B------:R-:W-:Y:S06]  /*0d40*/  BRA `(.L_x_17) ;  /* 0x0000000000347947 */ /* 0x000fec0003800000 */
.L_x_16:
[----:B------:R-:W-:Y:S01]  /*0d50*/  MOV R27, R28 ;  /* 0x0000001c001b7202 */ /* 0x000fe20000000f00 */
[----:B------:R-:W-:Y:S01]  /*0d60*/  IMAD.MOV.U32 R2, RZ, RZ, R32 ;  /* 0x000000ffff027224 */ /* 0x000fe200078e0020 */
[----:B------:R-:W-:Y:S02]  /*0d70*/  MOV R0, R33 ;  /* 0x0000002100007202 */ /* 0x000fe40000000f00 */
[----:B------:R-:W-:-:S07]  /*0d80*/  MOV R9, 0xda0 ;  /* 0x00000da000097802 */ /* 0x000fce0000000f00 */
[----:B----4-:R-:W-:Y:S05]  /*0d90*/  CALL.REL.NOINC `($__internal_0_$__cuda_sm20_div_s64) ;  /* 0x0000003000787944 */ /* 0x010fea0003c00000 */
[----:B------:R-:W-:Y:S01]  /*0da0*/  IADD3 R25, P0, PT, RZ, -R11, RZ ;  /* 0x8000000bff197210 */ /* 0x000fe20007f1e0ff */
[----:B------:R-:W-:-:S03]  /*0db0*/  IMAD.MOV.U32 R29, RZ, RZ, RZ ;  /* 0x000000ffff1d7224 */ /* 0x000fc600078e00ff */
[----:B------:R-:W-:Y:S01]  /*0dc0*/  IADD3.X R9, PT, PT, RZ, ~R2, RZ, P0, !PT ;  /* 0x80000002ff097210 */ /* 0x000fe200007fe4ff */
[----:B------:R-:W-:Y:S01]  /*0dd0*/  IMAD.WIDE.U32 R12, R32, R25, R28 ;  /* 0x00000019200c7225 */ /* 0x000fe200078e001c */
[----:B------:R-:W-:-:S03]  /*0de0*/  MOV R29, R11 ;  /* 0x0000000b001d7202 */ /* 0x000fc60000000f00 */
[----:B------:R-:W-:-:S04]  /*0df0*/  IMAD R9, R9, R32, RZ ;  /* 0x0000002009097224 */ /* 0x000fc800078e02ff */
[----:B------:R-:W-:-:S05]  /*0e00*/  IMAD R9, R33, R25, R9 ;  /* 0x0000001921097224 */ /* 0x000fca00078e0209 */
[----:B------:R-:W-:-:S07]  /*0e10*/  IADD3 R9, PT, PT, R13, R9, RZ ;  /* 0x000000090d097210 */ /* 0x000fce0007ffe0ff */
.L_x_17:
[C---:B------:R-:W-:Y:S02]  /*0e20*/  VIADD R30, R3.reuse, 0xffffffff ;  /* 0xffffffff031e7836 */ /* 0x040fe40000000000 */
[----:B------:R-:W-:-:S04]  /*0e30*/  IMAD.WIDE.U32 R10, R3, 0x8, R18 ;  /* 0x00000008030a7825 */ /* 0x000fc800078e0012 */
[----:B------:R-:W-:Y:S02]  /*0e40*/  IMAD.WIDE.U32 R32, R30, 0x8, R16 ;  /* 0x000000081e207825 */ /* 0x000fe400078e0010 */
[----:B------:R-:W2:Y:S04]  /*0e50*/  LDG.E.64 R10, desc[UR8][R10.64] ;  /* 0x000000080a0a7981 */ /* 0x000ea8000c1e1b00 */
[----:B------:R-:W3:Y:S01]  /*0e60*/  LDG.E.64 R32, desc[UR8][R32.64] ;  /* 0x0000000820207981 */ /* 0x000ee2000c1e1b00 */
[----:B------:R-:W-:Y:S01]  /*0e70*/  MOV R35, R31 ;  /* 0x0000001f00237202 */ /* 0x000fe20000000f00 */
        /* <DEDUP_REMOVED lines=19> */
[----:B------:R-:W-:Y:S02]  /*0fb0*/  @P0 IADD3 R9, PT, PT, -R32, R9, RZ ;  /* 0x0000000920090210 */ /* 0x000fe40007ffe1ff */
[----:B------:R-:W-:Y:S02]  /*0fc0*/  @P0 IADD3 R28, PT, PT, R28, 0x1, RZ ;  /* 0x000000011c1c0810 */ /* 0x000fe40007ffe0ff */
[----:B------:R-:W-:Y:S02]  /*0fd0*/  ISETP.GE.U32.AND P1, PT, R9, R32, PT ;  /* 0x000000200900720c */ /* 0x000fe40003f26070 */
[----:B------:R-:W-:-:S11]  /*0fe0*/  MOV R9, RZ ;  /* 0x000000ff00097202 */ /* 0x000fd60000000f00 */
[----:B------:R-:W-:Y:S01]  /*0ff0*/  @P1 VIADD R28, R28, 0x1 ;  /* 0x000000011c1c1836 */ /* 0x000fe20000000000 */
[----:B------:R-:W-:-:S04]  /*1000*/  @!P2 LOP3.LUT R28, RZ, R32, RZ, 0x33, !PT ;  /* 0x00000020ff1ca212 */ /* 0x000fc800078e33ff */
[----:B------:R-:W-:-:S05]  /*1010*/  IADD3 R12, PT, PT, -R28, RZ, RZ ;  /* 0x000000ff1c0c7210 */ /* 0x000fca0007ffe1ff */
[----:B------:R-:W-:Y:S01]  /*1020*/  IMAD R12, R32, R12, R29 ;  /* 0x0000000c200c7224 */ /* 0x000fe200078e021d */
[----:B------:R-:W-:Y:S06]  /*1030*/  BRA `(.L_x_19) ;  /* 0x0000000000387947 */ /* 0x000fec0003800000 */
.L_x_18:
[----:B------:R-:W-:Y:S01]  /*1040*/  IMAD.MOV.U32 R27, RZ, RZ, R29 ;  /* 0x000000ffff1b7224 */ /* 0x000fe200078e001d */
[----:B------:R-:W-:Y:S02]  /*1050*/  MOV R2, R32 ;  /* 0x0000002000027202 */ /* 0x000fe40000000f00 */
[----:B------:R-:W-:Y:S02]  /*1060*/  MOV R0, R33 ;  /* 0x0000002100007202 */ /* 0x000fe40000000f00 */
[----:B------:R-:W-:-:S07]  /*1070*/  MOV R9, 0x1090 ;  /* 0x0000109000097802 */ /* 0x000fce0000000f00 */
[----:B----4-:R-:W-:Y:S05]  /*1080*/  CALL.REL.NOINC `($__internal_0_$__cuda_sm20_div_s64) ;  /* 0x0000002c00bc7944 */ /* 0x010fea0003c00000 */
[----:B------:R-:W-:Y:S01]  /*1090*/  IADD3 R25, P0, PT, RZ, -R11, RZ ;  /* 0x8000000bff197210 */ /* 0x000fe20007f1e0ff */
[----:B------:R-:W-:Y:S01]  /*10a0*/  HFMA2 R13, -RZ, RZ, 0, 0 ;  /* 0x00000000ff0d7431 */ /* 0x000fe200000001ff */
[----:B------:R-:W-:Y:S01]  /*10b0*/  MOV R12, R29 ;  /* 0x0000001d000c7202 */ /* 0x000fe20000000f00 */
[----:B------:R-:W-:Y:S02]  /*10c0*/  IMAD.MOV.U32 R28, RZ, RZ, R11 ;  /* 0x000000ffff1c7224 */ /* 0x000fe400078e000b */
[----:B------:R-:W-:-:S04]  /*10d0*/  IMAD.X R9, RZ, RZ, ~R2, P0 ;  /* 0x000000ffff097224 */ /* 0x000fc800000e0e02 */
[----:B------:R-:W-:Y:S02]  /*10e0*/  IMAD R9, R9, R32, RZ ;  /* 0x0000002009097224 */ /* 0x000fe400078e02ff */
[----:B------:R-:W-:-:S04]  /*10f0*/  IMAD.WIDE.U32 R12, R32, R25, R12 ;  /* 0x00000019200c7225 */ /* 0x000fc800078e000c */
[----:B------:R-:W-:-:S05]  /*1100*/  IMAD R9, R33, R25, R9 ;  /* 0x0000001921097224 */ /* 0x000fca00078e0209 */
[----:B------:R-:W-:-:S07]  /*1110*/  IADD3 R9, PT, PT, R13, R9, RZ ;  /* 0x000000090d097210 */ /* 0x000fce0007ffe0ff */
.L_x_19:
[----:B------:R-:W-:Y:S01]  /*1120*/  IADD3 R29, PT, PT, R3, -0x2, RZ ;  /* 0xfffffffe031d7810 */ /* 0x000fe20007ffe0ff */
[----:B------:R-:W-:-:S04]  /*1130*/  IMAD.WIDE.U32 R10, R30, 0x8, R18 ;  /* 0x000000081e0a7825 */ /* 0x000fc800078e0012 */
[----:B------:R-:W-:Y:S02]  /*1140*/  IMAD.WIDE.U32 R32, R29, 0x8, R16 ;  /* 0x000000081d207825 */ /* 0x000fe400078e0010 */
[----:B------:R-:W2:Y:S04]  /*1150*/  LDG.E.64 R10, desc[UR8][R10.64] ;  /* 0x000000080a0a7981 */ /* 0x000ea8000c1e1b00 */
[----:B------:R-:W3:Y:S01]  /*1160*/  LDG.E.64 R32, desc[UR8][R32.64] ;  /* 0x0000000820207981 */ /* 0x000ee2000c1e1b00 */
[----:B------:R-:W-:Y:S02]  /*1170*/  IMAD.MOV.U32 R30, RZ, RZ, R34 ;  /* 0x000000ffff1e7224 */ /* 0x000fe400078e0022 */
[-C--:B--2---:R-:W-:Y:S02]  /*1180*/  IMAD R0, R11, R12.reuse, RZ ;  /* 0x0000000c0b007224 */ /* 0x084fe400078e02ff */
[----:B------:R-:W-:Y:S01]  /*1190*/  IMAD.WIDE.U32 R34, R10, R12, R30 ;  /* 0x0000000c0a227225 */ /* 0x000fe200078e001e */
[----:B---3--:R-:W-:-:S03]  /*11a0*/  ISETP.NE.U32.AND P0, PT, R33, RZ, PT ;  /* 0x000000ff2100720c */ /* 0x008fc60003f05070 */
[----:B------:R-:W-:-:S05]  /*11b0*/  IMAD R9, R10, R9, R0 ;  /* 0x000000090a097224 */ /* 0x000fca00078e0200 */
[----:B------:R-:W-:-:S05]  /*11c0*/  IADD3 R30, PT, PT, R35, R9, RZ ;  /* 0x00000009231e7210 */ /* 0x000fca0007ffe0ff */
[----:B------:R-:W-:Y:S05]  /*11d0*/  @P0 BRA `(.L_x_20) ;  /* 0x0000000000580947 */ /* 0x000fea0003800000 */
[----:B------:R-:W0:Y:S01]  /*11e0*/  I2F.U32.RP R0, R32 ;  /* 0x0000002000007306 */ /* 0x000e220000209000 */
[----:B------:R-:W-:Y:S01]  /*11f0*/  IMAD.MOV R9, RZ, RZ, -R32 ;  /* 0x000000ffff097224 */ /* 0x000fe200078e0a20 */
[----:B------:R-:W-:-:S06]  /*1200*/  ISETP.NE.U32.AND P2, PT, R32, RZ, PT ;  /* 0x000000ff2000720c */ /* 0x000fcc0003f45070 */
[----:B0-----:R-:W0:Y:S02]  /*1210*/  MUFU.RCP R0, R0 ;  /* 0x0000000000007308 */ /* 0x001e240000001000 */
[----:B0-----:R-:W-:-:S06]  /*1220*/  IADD3 R10, PT, PT, R0, 0xffffffe, RZ ;  /* 0x0ffffffe000a7810 */ /* 0x001fcc0007ffe0ff */
[----:B------:R0:W1:Y:S02]  /*1230*/  F2I.FTZ.U32.TRUNC.NTZ R11, R10 ;  /* 0x0000000a000b7305 */ /* 0x000064000021f000 */
[----:B0-----:R-:W-:Y:S01]  /*1240*/  MOV R10, RZ ;  /* 0x000000ff000a7202 */ /* 0x001fe20000000f00 */
        /* <DEDUP_REMOVED lines=9> */
[----:B------:R-:W-:-:S12]  /*12e0*/  HFMA2 R9, -RZ, RZ, 0, 0 ;  /* 0x00000000ff097431 */ /* 0x000fd800000001ff */
[----:B------:R-:W-:Y:S02]  /*12f0*/  @P1 IADD3 R31, PT, PT, R31, 0x1, RZ ;  /* 0x000000011f1f1810 */ /* 0x000fe40007ffe0ff */
[----:B------:R-:W-:-:S05]  /*1300*/  @!P2 LOP3.LUT R31, RZ, R32, RZ, 0x33, !PT ;  /* 0x00000020ff1fa212 */ /* 0x000fca00078e33ff */
[----:B------:R-:W-:-:S04]  /*1310*/  IMAD.MOV R11, RZ, RZ, -R31 ;  /* 0x000000ffff0b7224 */ /* 0x000fc800078e0a1f */
[----:B------:R-:W-:Y:S01]  /*1320*/  IMAD R12, R32, R11, R28 ;  /* 0x0000000b200c7224 */ /* 0x000fe200078e021c */
[----:B------:R-:W-:Y:S06]  /*1330*/  BRA `(.L_x_21) ;  /* 0x0000000000387947 */ /* 0x000fec0003800000 */
.L_x_20:
[----:B------:R-:W-:Y:S01]  /*1340*/  MOV R27, R28 ;  /* 0x0000001c001b7202 */ /* 0x000fe20000000f00 */
[----:B------:R-:W-:Y:S01]  /*1350*/  IMAD.MOV.U32 R2, RZ, RZ, R32 ;  /* 0x000000ffff027224 */ /* 0x000fe200078e0020 */
[----:B------:R-:W-:Y:S02]  /*1360*/  MOV R0, R33 ;  /* 0x0000002100007202 */ /* 0x000fe40000000f00 */
[----:B------:R-:W-:-:S07]  /*1370*/  MOV R9, 0x1390 ;  /* 0x0000139000097802 */ /* 0x000fce0000000f00 */
[----:B----4-:R-:W-:Y:S05]  /*1380*/  CALL.REL.NOINC `($__internal_0_$__cuda_sm20_div_s64) ;  /* 0x0000002800fc7944 */ /* 0x010fea0003c00000 */
[-C--:B------:R-:W-:Y:S01]  /*1390*/  IADD3 R25, P0, PT, RZ, -R11.reuse, RZ ;  /* 0x8000000bff197210 */ /* 0x080fe20007f1e0ff */
[----:B------:R-:W-:Y:S02]  /*13a0*/  HFMA2 R13, -RZ, RZ, 0, 0 ;  /* 0x00000000ff0d7431 */ /* 0x000fe400000001ff */
[----:B------:R-:W-:Y:S01]  /*13b0*/  IMAD.MOV.U32 R12, RZ, RZ, R28 ;  /* 0x000000ffff0c7224 */ /* 0x000fe200078e001c */
[----:B------:R-:W-:Y:S02]  /*13c0*/  MOV R31, R11 ;  /* 0x0000000b001f7202 */ /* 0x000fe40000000f00 */
[----:B------:R-:W-:-:S05]  /*13d0*/  IADD3.X R9, PT, PT, RZ, ~R2, RZ, P0, !PT ;  /* 0x80000002ff097210 */ /* 0x000fca00007fe4ff */
[----:B------:R-:W-:Y:S02]  /*13e0*/  IMAD R9, R9, R32, RZ ;  /* 0x0000002009097224 */ /* 0x000fe400078e02ff */
[----:B------:R-:W-:-:S04]  /*13f0*/  IMAD.WIDE.U32 R12, R32, R25, R12 ;  /* 0x00000019200c7225 */ /* 0x000fc800078e000c */
[----:B------:R-:W-:-:S04]  /*1400*/  IMAD R9, R33, R25, R9 ;  /* 0x0000001921097224 */ /* 0x000fc800078e0209 */
[----:B------:R-:W-:-:S07]  /*1410*/  IMAD.IADD R9, R13, 0x1, R9 ;  /* 0x000000010d097824 */ /* 0x000fce00078e0209 */
.L_x_21:
[----:B------:R-:W-:Y:S01]  /*1420*/  IADD3 R28, PT, PT, R3, -0x3, RZ ;  /* 0xfffffffd031c7810 */ /* 0x000fe20007ffe0ff */
        /* <DEDUP_REMOVED lines=8> */
[----:B------:R-:W-:-:S04]  /*14b0*/  IMAD R9, R10, R9, R0 ;  /* 0x000000090a097224 */ /* 0x000fc800078e0200 */
[----:B------:R-:W-:-:S06]  /*14c0*/  IMAD.IADD R29, R35, 0x1, R9 ;  /* 0x00000001231d7824 */ /* 0x000fcc00078e0209 */
[----:B------:R-:W-:Y:S05]  /*14d0*/  @P0 BRA `(.L_x_22) ;  /* 0x0000000000580947 */ /* 0x000fea0003800000 */
[----:B------:R-:W0:Y:S01]  /*14e0*/  I2F.U32.RP R0, R32 ;  /* 0x0000002000007306 */ /* 0x000e220000209000 */
[----:B------:R-:W-:Y:S02]  /*14f0*/  IADD3 R9, PT, PT, RZ, -R32, RZ ;  /* 0x80000020ff097210 */ /* 0x000fe40007ffe0ff */
[----:B------:R-:W-:-:S05]  /*1500*/  ISETP.NE.U32.AND P2, PT, R32, RZ, PT ;  /* 0x000000ff2000720c */ /* 0x000fca0003f45070 */
[----:B0-----:R-:W0:Y:S02]  /*1510*/  MUFU.RCP R0, R0 ;  /* 0x0000000000007308 */ /* 0x001e240000001000 */
[----:B0-----:R-:W-:-:S06]  /*1520*/  IADD3 R10, PT, PT, R0, 0xffffffe, RZ ;  /* 0x0ffffffe000a7810 */ /* 0x001fcc0007ffe0ff */
        /* <DEDUP_REMOVED lines=8> */
[----:B------:R-:W-:Y:S01]  /*15b0*/  @P0 IADD3 R9, PT, PT, -R32, R9, RZ ;  /* 0x0000000920090210 */ /* 0x000fe20007ffe1ff */
[----:B------:R-:W-:-:S03]  /*15c0*/  @P0 VIADD R30, R30, 0x1 ;  /* 0x000000011e1e0836 */ /* 0x000fc60000000000 */
[----:B------:R-:W-:Y:S01]  /*15d0*/  ISETP.GE.U32.AND P1, PT, R9, R32, PT ;  /* 0x000000200900720c */ /* 0x000fe20003f26070 */
[----:B------:R-:W-:-:S12]  /*15e0*/  IMAD.MOV.U32 R9, RZ, RZ, RZ ;  /* 0x000000ffff097224 */ /* 0x000fd800078e00ff */
[----:B------:R-:W-:Y:S02]  /*15f0*/  @P1 IADD3 R30, PT, PT, R30, 0x1, RZ ;  /* 0x000000011e1e1810 */ /* 0x000fe40007ffe0ff */
[----:B------:R-:W-:-:S04]  /*1600*/  @!P2 LOP3.LUT R30, RZ, R32, RZ, 0x33, !PT ;  /* 0x00000020ff1ea212 */ /* 0x000fc800078e33ff */
[----:B------:R-:W-:-:S05]  /*1610*/  IADD3 R12, PT, PT, -R30, RZ, RZ ;  /* 0x000000ff1e0c7210 */ /* 0x000fca0007ffe1ff */
[----:B------:R-:W-:Y:S01]  /*1620*/  IMAD R12, R32, R12, R31 ;  /* 0x0000000c200c7224 */ /* 0x000fe200078e021f */
[----:B------:R-:W-:Y:S06]  /*1630*/  BRA `(.L_x_23) ;  /* 0x0000000000387947 */ /* 0x000fec0003800000 */
.L_x_22:
        /* <DEDUP_REMOVED lines=8> */
[----:B------:R-:W-:Y:S02]  /*16c0*/  IADD3.X R9, PT, PT, RZ, ~R2, RZ, P0, !PT ;  /* 0x80000002ff097210 */ /* 0x000fe400007fe4ff */
[----:B------:R-:W-:Y:S01]  /*16d0*/  MOV R30, R11 ;  /* 0x0000000b001e7202 */ /* 0x000fe20000000f00 */
[----:B------:R-:W-:-:S04]  /*16e0*/  IMAD.WIDE.U32 R12, R32, R25, R12 ;  /* 0x00000019200c7225 */ /* 0x000fc800078e000c */
[----:B------:R-:W-:-:S04]  /*16f0*/  IMAD R9, R9, R32, RZ ;  /* 0x0000002009097224 */ /* 0x000fc800078e02ff */
[----:B------:R-:W-:-:S05]  /*1700*/  IMAD R9, R33, R25, R9 ;  /* 0x0000001921097224 */ /* 0x000fca00078e0209 */
[----:B------:R-:W-:-:S07]  /*1710*/  IADD3 R9, PT, PT, R13, R9, RZ ;  /* 0x000000090d097210 */ /* 0x000fce0007ffe0ff */
.L_x_23:
[----:B------:R-:W-:Y:S02]  /*1720*/  VIADD R31, R3, 0xfffffffc ;  /* 0xfffffffc031f7836 */ /* 0x000fe40000000000 */
[----:B------:R-:W-:-:S04]  /*1730*/  IMAD.WIDE.U32 R10, R28, 0x8, R18 ;  /* 0x000000081c0a7825 */ /* 0x000fc800078e0012 */
[----:B------:R-:W-:Y:S02]  /*1740*/  IMAD.WIDE.U32 R32, R31, 0x8, R16 ;  /* 0x000000081f207825 */ /* 0x000fe400078e0010 */
[----:B------:R-:W2:Y:S04]  /*1750*/  LDG.E.64 R10, desc[UR8][R10.64] ;  /* 0x000000080a0a7981 */ /* 0x000ea8000c1e1b00 */
[----:B------:R-:W3:Y:S01]  /*1760*/  LDG.E.64 R32, desc[UR8][R32.64] ;  /* 0x0000000820207981 */ /* 0x000ee2000c1e1b00 */
[----:B------:R-:W-:Y:S01]  /*1770*/  MOV R28, R34 ;  /* 0x00000022001c7202 */ /* 0x000fe20000000f00 */
[----:B--2---:R-:W-:-:S04]  /*1780*/  IMAD R0, R11, R12, RZ ;  /* 0x0000000c0b007224 */ /* 0x004fc800078e02ff */
        /* <DEDUP_REMOVED lines=27> */
.L_x_24:
[----:B------:R-:W-:Y:S01]  /*1940*/  IMAD.MOV.U32 R27, RZ, RZ, R30 ;  /* 0x000000ffff1b7224 */ /* 0x000fe200078e001e */
[----:B------:R-:W-:Y:S02]  /*1950*/  MOV R2, R32 ;  /* 0x0000002000027202 */ /* 0x000fe40000000f00 */
[----:B------:R-:W-:Y:S02]  /*1960*/  MOV R0, R33 ;  /* 0x0000002100007202 */ /* 0x000fe40000000f00 */
[----:B------:R-:W-:-:S07]  /*1970*/  MOV R9, 0x1990 ;  /* 0x0000199000097802 */ /* 0x000fce0000000f00 */
[----:B----4-:R-:W-:Y:S05]  /*1980*/  CALL.REL.NOINC `($__internal_0_$__cuda_sm20_div_s64) ;  /* 0x00000024007c7944 */ /* 0x010fea0003c00000 */
[----:B------:R-:W-:Y:S01]  /*1990*/  IADD3 R25, P0, PT, RZ, -R11, RZ ;  /* 0x8000000bff197210 */ /* 0x000fe20007f1e0ff */
[----:B------:R-:W-:Y:S01]  /*19a0*/  HFMA2 R13, -RZ, RZ, 0, 0 ;  /* 0x00000000ff0d7431 */ /* 0x000fe200000001ff */
[----:B------:R-:W-:-:S03]  /*19b0*/  MOV R12, R30 ;  /* 0x0000001e000c7202 */ /* 0x000fc60000000f00 */
[----:B------:R-:W-:-:S04]  /*19c0*/  IMAD.X R9, RZ, RZ, ~R2, P0 ;  /* 0x000000ffff097224 */ /* 0x000fc800000e0e02 */
[----:B------:R-:W-:Y:S02]  /*19d0*/  IMAD R9, R9, R32, RZ ;  /* 0x0000002009097224 */ /* 0x000fe400078e02ff */
[----:B------:R-:W-:-:S04]  /*19e0*/  IMAD.WIDE.U32 R12, R32, R25, R12 ;  /* 0x00000019200c7225 */ /* 0x000fc800078e000c */
[----:B------:R-:W-:Y:S02]  /*19f0*/  IMAD R9, R33, R25, R9 ;  /* 0x0000001921097224 */ /* 0x000fe400078e0209 */
[----:B------:R-:W-:-:S03]  /*1a00*/  IMAD.MOV.U32 R33, RZ, RZ, R12 ;  /* 0x000000ffff217224 */ /* 0x000fc600078e000c */
[----:B------:R-:W-:-:S07]  /*1a10*/  IADD3 R9, PT, PT, R13, R9, RZ ;  /* 0x000000090d097210 */ /* 0x000fce0007ffe0ff */
.L_x_25:
[----:B----4-:R-:W-:-:S06]  /*1a20*/  IMAD.WIDE.U32 R12, R31, 0x8, R22 ;  /* 0x000000081f0c7825 */ /* 0x010fcc00078e0016 */
[----:B------:R-:W2:Y:S01]  /*1a30*/  LDG.E.64 R12, desc[UR8][R12.64] ;  /* 0x000000080c0c7981 */ /* 0x000ea2000c1e1b00 */
[----:B------:R-:W-:Y:S01]  /*1a40*/  UIADD3 UR6, UPT, UPT, UR6, 0x8, URZ ;  /* 0x0000000806067890 */ /* 0x000fe2000fffe0ff */
[----:B------:R-:W-:Y:S01]  /*1a50*/  MOV R29, R28 ;  /* 0x0000001c001d7202 */ /* 0x000fe20000000f00 */
[----:B------:R-:W-:Y:S01]  /*1a60*/  IMAD.MOV.U32 R28, RZ, RZ, R34 ;  /* 0x000000ffff1c7224 */ /* 0x000fe200078e0022 */
[----:B------:R-:W-:Y:S01]  /*1a70*/  IADD3 R3, PT, PT, R3, -0x8, RZ ;  /* 0xfffffff803037810 */ /* 0x000fe20007ffe0ff */
[----:B------:R-:W-:Y:S01]  /*1a80*/  UISETP.NE.AND UP0, UPT, UR6, URZ, UPT ;  /* 0x000000ff0600728c */ /* 0x000fe2000bf05270 */
[----:B------:R-:W-:Y:S02]  /*1a90*/  IMAD.MOV.U32 R32, RZ, RZ, R11 ;  /* 0x000000ffff207224 */ /* 0x000fe400078e000b */
[-C--:B--2---:R-:W-:Y:S02]  /*1aa0*/  IMAD R0, R13, R33.reuse, RZ ;  /* 0x000000210d007224 */ /* 0x084fe400078e02ff */
[----:B------:R-:W-:-:S04]  /*1ab0*/  IMAD.WIDE.U32 R28, R12, R33, R28 ;  /* 0x000000210c1c7225 */ /* 0x000fc800078e001c */
[----:B------:R-:W-:-:S05]  /*1ac0*/  IMAD R9, R12, R9, R0 ;  /* 0x000000090c097224 */ /* 0x000fca00078e0200 */
[----:B------:R-:W-:Y:S01]  /*1ad0*/  IADD3 R29, PT, PT, R29, R9, RZ ;  /* 0x000000091d1d7210 */ /* 0x000fe20007ffe0ff */
[----:B------:R-:W-:Y:S06]  /*1ae0*/  BRA.U UP0, `(.L_x_26) ;  /* 0xffffffe500f47547 */ /* 0x000fec000b83ffff */
[----:B------:R-:W-:-:S07]  /*1af0*/  IADD3 R3, PT, PT, R3, 0x3, RZ ;  /* 0x0000000303037810 */ /* 0x000fce0007ffe0ff */
.L_x_9:
[----:B------:R-:W1:Y:S02]  /*1b00*/  LDCU UR5, c[0x0][0x3a0] ;  /* 0x00007400ff0577ac */ /* 0x000e640008000800 */
[----:B-1----:R-:W-:-:S09]  /*1b10*/  ULOP3.LUT UP0, UR6, UR5, 0x7, URZ, 0xc0, !UPT ;  /* 0x0000000705067892 */ /* 0x002fd2000f80c0ff */
[----:B------:R-:W-:Y:S05]  /*1b20*/  BRA.U !UP0, `(.L_x_8) ;  /* 0x0000001508607547 */ /* 0x000fea000b800000 */
[----:B------:R-:W-:Y:S02]  /*1b30*/  UISETP.GE.U32.AND UP0, UPT, UR6, 0x4, UPT ;  /* 0x000000040600788c */ /* 0x000fe4000bf06070 */
[----:B------:R-:W-:-:S07]  /*1b40*/  ULOP3.LUT UR5, UR5, 0x3, URZ, 0xc0, !UPT ;  /* 0x0000000305057892 */ /* 0x000fce000f8ec0ff */
[----:B------:R-:W-:Y:S05]  /*1b50*/  BRA.U !UP0, `(.L_x_27) ;  /* 0x0000000d08187547 */ /* 0x000fea000b800000 */
[----:B------:R-:W1:Y:S02]  /*1b60*/  LDC.64 R16, c[0x0][0x390] ;  /* 0x0000e400ff107b82 */ /* 0x000e640000000a00 */
[----:B-1----:R-:W-:-:S06]  /*1b70*/  IMAD.WIDE.U32 R16, R3, 0x8, R16 ;  /* 0x0000000803107825 */ /* 0x002fcc00078e0010 */
[----:B------:R-:W2:Y:S02]  /*1b80*/  LDG.E.64 R16, desc[UR8][R16.64] ;  /* 0x0000000810107981 */ /* 0x000ea4000c1e1b00 */
[----:B--2---:R-:W-:-:S13]  /*1b90*/  ISETP.NE.U32.AND P0, PT, R17, RZ, PT ;  /* 0x000000ff1100720c */ /* 0x004fda0003f05070 */
[----:B------:R-:W-:Y:S05]  /*1ba0*/  @P0 BRA `(.L_x_28) ;  /* 0x0000000000580947 */ /* 0x000fea0003800000 */
[----:B------:R-:W1:Y:S01]  /*1bb0*/  I2F.U32.RP R0, R16 ;  /* 0x0000001000007306 */ /* 0x000e620000209000 */
[----:B0-----:R-:W-:Y:S01]  /*1bc0*/  IMAD.MOV R9, RZ, RZ, -R16 ;  /* 0x000000ffff097224 */ /* 0x001fe200078e0a10 */
[----:B------:R-:W-:-:S06]  /*1bd0*/  ISETP.NE.U32.AND P2, PT, R16, RZ, PT ;  /* 0x000000ff1000720c */ /* 0x000fcc0003f45070 */
[----:B-1----:R-:W0:Y:S02]  /*1be0*/  MUFU.RCP R0, R0 ;  /* 0x0000000000007308 */ /* 0x002e240000001000 */
        /* <DEDUP_REMOVED lines=18> */
.L_x_28:
[----:B------:R-:W-:Y:S01]  /*1d10*/  MOV R27, R32 ;  /* 0x00000020001b7202 */ /* 0x000fe20000000f00 */
[----:B------:R-:W-:Y:S01]  /*1d20*/  IMAD.MOV.U32 R2, RZ, RZ, R16 ;  /* 0x000000ffff027224 */ /* 0x000fe200078e0010 */
[----:B------:R-:W-:Y:S02]  /*1d30*/  MOV R0, R17 ;  /* 0x0000001100007202 */ /* 0x000fe40000000f00 */
[----:B0-----:R-:W-:-:S07]  /*1d40*/  MOV R9, 0x1d60 ;  /* 0x00001d6000097802 */ /* 0x001fce0000000f00 */
[----:B------:R-:W-:Y:S05]  /*1d50*/  CALL.REL.NOINC `($__internal_0_$__cuda_sm20_div_s64) ;  /* 0x0000002000887944 */ /* 0x000fea0003c00000 */
[----:B------:R-:W-:Y:S01]  /*1d60*/  IADD3 R19, P0, PT, RZ, -R11, RZ ;  /* 0x8000000bff137210 */ /* 0x000fe20007f1e0ff */
[----:B------:R-:W-:-:S03]  /*1d70*/  IMAD.MOV.U32 R33, RZ, RZ, RZ ;  /* 0x000000ffff217224 */ /* 0x000fc600078e00ff */
[----:B------:R-:W-:Y:S01]  /*1d80*/  IADD3.X R9, PT, PT, RZ, ~R2, RZ, P0, !PT ;  /* 0x80000002ff097210 */ /* 0x000fe200007fe4ff */
[----:B------:R-:W-:-:S04]  /*1d90*/  IMAD.WIDE.U32 R12, R16, R19, R32 ;  /* 0x00000013100c7225 */ /* 0x000fc800078e0020 */
[----:B------:R-:W-:-:S04]  /*1da0*/  IMAD R9, R9, R16, RZ ;  /* 0x0000001009097224 */ /* 0x000fc800078e02ff */
[----:B------:R-:W-:Y:S01]  /*1db0*/  IMAD R9, R17, R19, R9 ;  /* 0x0000001311097224 */ /* 0x000fe200078e0209 */
[----:B------:R-:W-:-:S04]  /*1dc0*/  MOV R17, R11 ;  /* 0x0000000b00117202 */ /* 0x000fc80000000f00 */
[----:B------:R-:W-:-:S07]  /*1dd0*/  IADD3 R9, PT, PT, R13, R9, RZ ;  /* 0x000000090d097210 */ /* 0x000fce0007ffe0ff */
.L_x_29:
[----:B------:R-:W0:Y:S01]  /*1de0*/  LDC.64 R18, c[0x0][0x390] ;  /* 0x0000e400ff127b82 */ /* 0x000e220000000a00 */
[----:B------:R-:W-:-:S07]  /*1df0*/  VIADD R16, R3, 0xffffffff ;  /* 0xffffffff03107836 */ /* 0x000fce0000000000 */
[----:B------:R-:W1:Y:S01]  /*1e00*/  LDC.64 R10, c[0x0][0x398] ;  /* 0x0000e600ff0a7b82 */ /* 0x000e620000000a00 */
[----:B0-----:R-:W-:-:S06]  /*1e10*/  IMAD.WIDE.U32 R18, R16, 0x8, R18 ;  /* 0x0000000810127825 */ /* 0x001fcc00078e0012 */
[----:B------:R-:W2:Y:S01]  /*1e20*/  LDG.E.64 R18, desc[UR8][R18.64] ;  /* 0x0000000812127981 */ /* 0x000ea2000c1e1b00 */
[----:B-1----:R-:W-:-:S06]  /*1e30*/  IMAD.WIDE.U32 R10, R3, 0x8, R10 ;  /* 0x00000008030a7825 */ /* 0x002fcc00078e000a */
[----:B------:R-:W3:Y:S01]  /*1e40*/  LDG.E.64 R10, desc[UR8][R10.64] ;  /* 0x000000080a0a7981 */ /* 0x000ee2000c1e1b00 */
[----:B--2---:R-:W-:Y:S01]  /*1e50*/  ISETP.NE.U32.AND P0, PT, R19, RZ, PT ;  /* 0x000000ff1300720c */ /* 0x004fe20003f05070 */
[-C--:B---3--:R-:W-:Y:S02]  /*1e60*/  IMAD R0, R11, R12.reuse, RZ ;  /* 0x0000000c0b007224 */ /* 0x088fe400078e02ff */
[----:B------:R-:W-:-:S04]  /*1e70*/  IMAD.WIDE.U32 R20, R10, R12, R28 ;  /* 0x0000000c0a147225 */ /* 0x000fc800078e001c */
[----:B------:R-:W-:-:S05]  /*1e80*/  IMAD R9, R10, R9, R0 ;  /* 0x000000090a097224 */ /* 0x000fca00078e0200 */
[----:B------:R-:W-:Y:S01]  /*1e90*/  IADD3 R23, PT, PT, R21, R9, RZ ;  /* 0x0000000915177210 */ /* 0x000fe20007ffe0ff */
[----:B------:R-:W-:Y:S06]  /*1ea0*/  @P0 BRA `(.L_x_30) ;  /* 0x0000000000580947 */ /* 0x000fec0003800000 */
        /* <DEDUP_REMOVED lines=22> */
.L_x_30:
[----:B------:R-:W-:Y:S01]  /*2010*/  MOV R27, R17 ;  /* 0x00000011001b7202 */ /* 0x000fe20000000f00 */
[----:B------:R-:W-:Y:S01]  /*2020*/  IMAD.MOV.U32 R2, RZ, RZ, R18 ;  /* 0x000000ffff027224 */ /* 0x000fe200078e0012 */
[----:B------:R-:W-:Y:S02]  /*2030*/  MOV R0, R19 ;  /* 0x0000001300007202 */ /* 0x000fe40000000f00 */
[----:B------:R-:W-:-:S07]  /*2040*/  MOV R9, 0x2060 ;  /* 0x0000206000097802 */ /* 0x000fce0000000f00 */
[----:B------:R-:W-:Y:S05]  /*2050*/  CALL.REL.NOINC `($__internal_0_$__cuda_sm20_div_s64) ;  /* 0x0000001c00c87944 */ /* 0x000fea0003c00000 */
[----:B------:R-:W-:Y:S01]  /*2060*/  IADD3 R25, P0, PT, RZ, -R11, RZ ;  /* 0x8000000bff197210 */ /* 0x000fe20007f1e0ff */
[----:B------:R-:W-:Y:S02]  /*2070*/  HFMA2 R13, -RZ, RZ, 0, 0 ;  /* 0x00000000ff0d7431 */ /* 0x000fe400000001ff */
[----:B------:R-:W-:Y:S01]  /*2080*/  IMAD.MOV.U32 R12, RZ, RZ, R17 ;  /* 0x000000ffff0c7224 */ /* 0x000fe200078e0011 */
[----:B------:R-:W-:-:S05]  /*2090*/  IADD3.X R9, PT, PT, RZ, ~R2, RZ, P0, !PT ;  /* 0x80000002ff097210 */ /* 0x000fca00007fe4ff */
[----:B------:R-:W-:Y:S02]  /*20a0*/  IMAD R9, R9, R18, RZ ;  /* 0x0000001209097224 */ /* 0x000fe400078e02ff */
[----:B------:R-:W-:-:S04]  /*20b0*/  IMAD.WIDE.U32 R12, R18, R25, R12 ;  /* 0x00000019120c7225 */ /* 0x000fc800078e000c */
[----:B------:R-:W-:Y:S01]  /*20c0*/  IMAD R9, R19, R25, R9 ;  /* 0x0000001913097224 */ /* 0x000fe200078e0209 */
[----:B------:R-:W-:-:S03]  /*20d0*/  MOV R19, R11 ;  /* 0x0000000b00137202 */ /* 0x000fc60000000f00 */
[----:B------:R-:W-:-:S07]  /*20e0*/  IMAD.IADD R9, R13, 0x1, R9 ;  /* 0x000000010d097824 */ /* 0x000fce00078e0209 */
.L_x_31:
[----:B------:R-:W0:Y:S01]  /*20f0*/  LDC.64 R28, c[0x0][0x390] ;  /* 0x0000e400ff1c7b82 */ /* 0x000e220000000a00 */
[----:B------:R-:W-:-:S07]  /*2100*/  IADD3 R17, PT, PT, R3, -0x2, RZ ;  /* 0xfffffffe03117810 */ /* 0x000fce0007ffe0ff */
[----:B------:R-:W1:Y:S01]  /*2110*/  LDC.64 R10, c[0x0][0x398] ;  /* 0x0000e600ff0a7b82 */ /* 0x000e620000000a00 */
[----:B0-----:R-:W-:-:S06]  /*2120*/  IMAD.WIDE.U32 R28, R17, 0x8, R28 ;  /* 0x00000008111c7825 */ /* 0x001fcc00078e001c */
[----:B------:R-:W2:Y:S01]  /*2130*/  LDG.E.64 R28, desc[UR8][R28.64] ;  /* 0x000000081c1c7981 */ /* 0x000ea2000c1e1b00 */
[----:B-1----:R-:W-:-:S06]  /*2140*/  IMAD.WIDE.U32 R10, R16, 0x8, R10 ;  /* 0x00000008100a7825 */ /* 0x002fcc00078e000a */
[----:B------:R-:W3:Y:S01]  /*2150*/  LDG.E.64 R10, desc[UR8][R10.64] ;  /* 0x000000080a0a7981 */ /* 0x000ee2000c1e1b00 */
[----:B------:R-:W-:Y:S02]  /*2160*/  MOV R22, R20 ;  /* 0x0000001400167202 */ /* 0x000fe40000000f00 */
[----:B--2---:R-:W-:Y:S01]  /*2170*/  ISETP.NE.U32.AND P0, PT, R29, RZ, PT ;  /* 0x000000ff1d00720c */ /* 0x004fe20003f05070 */
[-C--:B---3--:R-:W-:Y:S02]  /*2180*/  IMAD R0, R11, R12.reuse, RZ ;  /* 0x0000000c0b007224 */ /* 0x088fe400078e02ff */
[----:B------:R-:W-:-:S04]  /*2190*/  IMAD.WIDE.U32 R22, R10, R12, R22 ;  /* 0x0000000c0a167225 */ /* 0x000fc800078e0016 */
[----:B------:R-:W-:-:S04]  /*21a0*/  IMAD R9, R10, R9, R0 ;  /* 0x000000090a097224 */ /* 0x000fc800078e0200 */
[----:B------:R-:W-:Y:S02]  /*21b0*/  IMAD.IADD R21, R23, 0x1, R9 ;  /* 0x0000000117157824 */ /* 0x000fe400078e0209 */
        /* <DEDUP_REMOVED lines=23> */
.L_x_32:
[----:B------:R-:W-:Y:S01]  /*2330*/  MOV R27, R19 ;  /* 0x00000013001b7202 */ /* 0x000fe20000000f00 */
[----:B------:R-:W-:Y:S01]  /*2340*/  IMAD.MOV.U32 R0, RZ, RZ, R29 ;  /* 0x000000ffff007224 */ /* 0x000fe200078e001d */
[----:B------:R-:W-:Y:S02]  /*2350*/  MOV R2, R28 ;  /* 0x0000001c00027202 */ /* 0x000fe40000000f00 */
[----:B------:R-:W-:-:S07]  /*2360*/  MOV R9, 0x2380 ;  /* 0x0000238000097802 */ /* 0x000fce0000000f00 */
[----:B------:R-:W-:Y:S05]  /*2370*/  CALL.REL.NOINC `($__internal_0_$__cuda_sm20_div_s64) ;  /* 0x0000001c00007944 */ /* 0x000fea0003c00000 */
        /* <DEDUP_REMOVED lines=9> */
.L_x_33:
[----:B------:R-:W0:Y:S01]  /*2410*/  LDC.64 R28, c[0x0][0x390] ;  /* 0x0000e400ff1c7b82 */ /* 0x000e220000000a00 */
[----:B------:R-:W-:-:S07]  /*2420*/  VIADD R16, R3, 0xfffffffd ;  /* 0xfffffffd03107836 */ /* 0x000fce0000000000 */
        /* <DEDUP_REMOVED lines=31> */
[----:B------:R-:W-:Y:S01]  /*2620*/  IADD3 R13, PT, PT, -R11, RZ, RZ ;  /* 0x000000ff0b0d7210 */ /* 0x000fe20007ffe1ff */
[----:B------:R-:W-:-:S04]  /*2630*/  IMAD.MOV.U32 R32, RZ, RZ, R11 ;  /* 0x000000ffff207224 */ /* 0x000fc800078e000b */
[----:B------:R-:W-:Y:S01]  /*2640*/  IMAD R12, R28, R13, R18 ;  /* 0x0000000d1c0c7224 */ /* 0x000fe200078e0212 */
[----:B------:R-:W-:Y:S06]  /*2650*/  BRA `(.L_x_35) ;  /* 0x0000000000347947 */ /* 0x000fec0003800000 */
.L_x_34:
        /* <DEDUP_REMOVED lines=11> */
[----:B------:R-:W-:-:S05]  /*2710*/  IMAD R9, R29, R23, R9 ;  /* 0x000000171d097224 */ /* 0x000fca00078e0209 */
[----:B------:R-:W-:-:S07]  /*2720*/  IADD3 R9, PT, PT, R13, R9, RZ ;  /* 0x000000090d097210 */ /* 0x000fce0007ffe0ff */
.L_x_35:
[----:B------:R-:W0:Y:S02]  /*2730*/  LDC.64 R10, c[0x0][0x398] ;  /* 0x0000e600ff0a7b82 */ /* 0x000e240000000a00 */
[----:B0-----:R-:W-:-:S06]  /*2740*/  IMAD.WIDE.U32 R10, R16, 0x8, R10 ;  /* 0x00000008100a7825 */ /* 0x001fcc00078e000a */
[----:B------:R-:W2:Y:S01]  /*2750*/  LDG.E.64 R10, desc[UR8][R10.64] ;  /* 0x000000080a0a7981 */ /* 0x000ea2000c1e1b00 */
[----:B------:R-:W-:Y:S01]  /*2760*/  MOV R16, R20 ;  /* 0x0000001400107202 */ /* 0x000fe20000000f00 */
[----:B------:R-:W-:Y:S02]  /*2770*/  VIADD R3, R3, 0xfffffffc ;  /* 0xfffffffc03037836 */ /* 0x000fe40000000000 */
[-C--:B--2---:R-:W-:Y:S02]  /*2780*/  IMAD R0, R11, R12.reuse, RZ ;  /* 0x0000000c0b007224 */ /* 0x084fe400078e02ff */
[----:B------:R-:W-:-:S04]  /*2790*/  IMAD.WIDE.U32 R28, R10, R12, R16 ;  /* 0x0000000c0a1c7225 */ /* 0x000fc800078e0010 */
[----:B------:R-:W-:-:S05]  /*27a0*/  IMAD R9, R10, R9, R0 ;  /* 0x000000090a097224 */ /* 0x000fca00078e0200 */
[----:B------:R-:W-:-:S07]  /*27b0*/  IADD3 R29, PT, PT, R29, R9, RZ ;  /* 0x000000091d1d7210 */ /* 0x000fce0007ffe0ff */
.L_x_27:
[----:B------:R-:W-:-:S09]  /*27c0*/  UISETP.NE.AND UP0, UPT, UR5, URZ, UPT ;  /* 0x000000ff0500728c */ /* 0x000fd2000bf05270 */
[----:B------:R-:W-:Y:S05]  /*27d0*/  BRA.U !UP0, `(.L_x_8) ;  /* 0x0000000908347547 */ /* 0x000fea000b800000 */
[----:B------:R-:W-:-:S09]  /*27e0*/  UISETP.NE.AND UP0, UPT, UR5, 0x1, UPT ;  /* 0x000000010500788c */ /* 0x000fd2000bf05270 */
[----:B------:R-:W-:Y:S05]  /*27f0*/  BRA.U !UP0, `(.L_x_36) ;  /* 0x00000005088c7547 */ /* 0x000fea000b800000 */
[----:B------:R-:W1:Y:S02]  /*2800*/  LDC.64 R10, c[0x0][0x390] ;  /* 0x0000e400ff0a7b82 */ /* 0x000e640000000a00 */
[----:B-1----:R-:W-:-:S05]  /*2810*/  IMAD.WIDE.U32 R10, R3, 0x8, R10 ;  /* 0x00000008030a7825 */ /* 0x002fca00078e000a */
        /* <DEDUP_REMOVED lines=25> */
.L_x_37:
        /* <DEDUP_REMOVED lines=13> */
.L_x_38:
        /* <DEDUP_REMOVED lines=35> */
.L_x_39:
[----:B------:R-:W-:Y:S01]  /*2cb0*/  MOV R27, R17 ;  /* 0x00000011001b7202 */ /* 0x000fe20000000f00 */
[----:B------:R-:W-:Y:S01]  /*2cc0*/  IMAD.MOV.U32 R2, RZ, RZ, R18 ;  /* 0x000000ffff027224 */ /* 0x000fe200078e0012 */
[----:B------:R-:W-:Y:S02]  /*2cd0*/  MOV R0, R19 ;  /* 0x0000001300007202 */ /* 0x000fe40000000f00 */
[----:B------:R-:W-:-:S07]  /*2ce0*/  MOV R9, 0x2d00 ;  /* 0x00002d0000097802 */ /* 0x000fce0000000f00 */
[----:B------:R-:W-:Y:S05]  /*2cf0*/  CALL.REL.NOINC `($__internal_0_$__cuda_sm20_div_s64) ;  /* 0x0000001000a07944 */ /* 0x000fea0003c00000 */
[-C--:B------:R-:W-:Y:S01]  /*2d00*/  IADD3 R25, P0, PT, RZ, -R11.reuse, RZ ;  /* 0x8000000bff197210 */ /* 0x080fe20007f1e0ff */
[----:B------:R-:W-:Y:S02]  /*2d10*/  HFMA2 R13, -RZ, RZ, 0, 0 ;  /* 0x00000000ff0d7431 */ /* 0x000fe400000001ff */
[----:B------:R-:W-:Y:S01]  /*2d20*/  IMAD.MOV.U32 R12, RZ, RZ, R17 ;  /* 0x000000ffff0c7224 */ /* 0x000fe200078e0011 */
[----:B------:R-:W-:Y:S02]  /*2d30*/  IADD3.X R9, PT, PT, RZ, ~R2, RZ, P0, !PT ;  /* 0x80000002ff097210 */ /* 0x000fe400007fe4ff */
[----:B------:R-:W-:-:S03]  /*2d40*/  MOV R2, R11 ;  /* 0x0000000b00027202 */ /* 0x000fc60000000f00 */
[----:B------:R-:W-:Y:S02]  /*2d50*/  IMAD R9, R9, R18, RZ ;  /* 0x0000001209097224 */ /* 0x000fe400078e02ff */
[----:B------:R-:W-:-:S04]  /*2d60*/  IMAD.WIDE.U32 R12, R18, R25, R12 ;  /* 0x00000019120c7225 */ /* 0x000fc800078e000c */
[----:B------:R-:W-:-:S04]  /*2d70*/  IMAD R9, R19, R25, R9 ;  /* 0x0000001913097224 */ /* 0x000fc800078e0209 */
[----:B------:R-:W-:-:S07]  /*2d80*/  IMAD.IADD R9, R13, 0x1, R9 ;  /* 0x000000010d097824 */ /* 0x000fce00078e0209 */
.L_x_40:
[----:B------:R-:W0:Y:S02]  /*2d90*/  LDC.64 R10, c[0x0][0x398] ;  /* 0x0000e600ff0a7b82 */ /* 0x000e240000000a00 */
[----:B0-----:R-:W-:-:S06]  /*2da0*/  IMAD.WIDE.U32 R16, R16, 0x8, R10 ;  /* 0x0000000810107825 */ /* 0x001fcc00078e000a */
[----:B------:R-:W2:Y:S01]  /*2db0*/  LDG.E.64 R16, desc[UR8][R16.64] ;  /* 0x0000000810107981 */ /* 0x000ea2000c1e1b00 */
[----:B------:R-:W-:Y:S02]  /*2dc0*/  MOV R22, R20 ;  /* 0x0000001400167202 */ /* 0x000fe40000000f00 */
[----:B------:R-:W-:Y:S02]  /*2dd0*/  IADD3 R3, PT, PT, R3, -0x2, RZ ;  /* 0xfffffffe03037810 */ /* 0x000fe40007ffe0ff */
[----:B------:R-:W-:Y:S01]  /*2de0*/  MOV R32, R2 ;  /* 0x0000000200207202 */ /* 0x000fe20000000f00 */
[-C--:B--2---:R-:W-:Y:S02]  /*2df0*/  IMAD R0, R17, R12.reuse, RZ ;  /* 0x0000000c11007224 */ /* 0x084fe400078e02ff */
[----:B------:R-:W-:-:S04]  /*2e00*/  IMAD.WIDE.U32 R28, R16, R12, R22 ;  /* 0x0000000c101c7225 */ /* 0x000fc800078e0016 */
[----:B------:R-:W-:-:S04]  /*2e10*/  IMAD R9, R16, R9, R0 ;  /* 0x0000000910097224 */ /* 0x000fc800078e0200 */
[----:B------:R-:W-:-:S07]  /*2e20*/  IMAD.IADD R29, R29, 0x1, R9 ;  /* 0x000000011d1d7824 */ /* 0x000fce00078e0209 */
.L_x_36:
[----:B------:R-:W1:Y:S02]  /*2e30*/  LDCU UR4, c[0x0][0x3a0] ;  /* 0x00007400ff0477ac */ /* 0x000e640008000800 */
[----:B-1----:R-:W-:-:S04]  /*2e40*/  ULOP3.LUT UR4, UR4, 0x1, URZ, 0xc0, !UPT ;  /* 0x0000000104047892 */ /* 0x002fc8000f8ec0ff */
[----:B------:R-:W-:-:S09]  /*2e50*/  UISETP.NE.U32.AND UP0, UPT, UR4, 0x1, UPT ;  /* 0x000000010400788c */ /* 0x000fd2000bf05070 */
[----:B------:R-:W-:Y:S05]  /*2e60*/  BRA.U UP0, `(.L_x_8) ;  /* 0x0000000100907547 */ /* 0x000fea000b800000 */
[----:B------:R-:W1:Y:S02]  /*2e70*/  LDC.64 R10, c[0x0][0x390] ;  /* 0x0000e400ff0a7b82 */ /* 0x000e640000000a00 */
[----:B-1----:R-:W-:-:S06]  /*2e80*/  IMAD.WIDE.U32 R10, R3, 0x8, R10 ;  /* 0x00000008030a7825 */ /* 0x002fcc00078e000a */
[----:B------:R-:W2:Y:S02]  /*2e90*/  LDG.E.64 R10, desc[UR8][R10.64] ;  /* 0x000000080a0a7981 */ /* 0x000ea4000c1e1b00 */
[----:B--2---:R-:W-:-:S13]  /*2ea0*/  ISETP.NE.U32.AND P0, PT, R11, RZ, PT ;  /* 0x000000ff0b00720c */ /* 0x004fda0003f05070 */
[----:B------:R-:W-:Y:S05]  /*2eb0*/  @P0 BRA `(.L_x_41) ;  /* 0x0000000000500947 */ /* 0x000fea0003800000 */
[----:B------:R-:W1:Y:S01]  /*2ec0*/  I2F.U32.RP R0, R10 ;  /* 0x0000000a00007306 */ /* 0x000e620000209000 */
[----:B0-----:R-:W-:Y:S01]  /*2ed0*/  IMAD.MOV R9, RZ, RZ, -R10 ;  /* 0x000000ffff097224 */ /* 0x001fe200078e0a0a */
[----:B------:R-:W-:Y:S01]  /*2ee0*/  ISETP.NE.U32.AND P1, PT, R10, RZ, PT ;  /* 0x000000ff0a00720c */ /* 0x000fe20003f25070 */
[----:B------:R-:W-:-:S05]  /*2ef0*/  IMAD.MOV.U32 R11, RZ, RZ, RZ ;  /* 0x000000ffff0b7224 */ /* 0x000fca00078e00ff */
[----:B-1----:R-:W0:Y:S02]  /*2f00*/  MUFU.RCP R0, R0 ;  /* 0x0000000000007308 */ /* 0x002e240000001000 */
        /* <DEDUP_REMOVED lines=9> */
[----:B------:R-:W-:-:S05]  /*2fa0*/  @P0 IMAD.IADD R9, R9, 0x1, -R10 ;  /* 0x0000000109090824 */ /* 0x000fca00078e0a0a */
[----:B------:R-:W-:-:S13]  /*2fb0*/  ISETP.GE.U32.AND P0, PT, R9, R10, PT ;  /* 0x0000000a0900720c */ /* 0x000fda0003f06070 */
[----:B------:R-:W-:Y:S02]  /*2fc0*/  @P0 IADD3 R9, PT, PT, -R10, R9, RZ ;  /* 0x000000090a090210 */ /* 0x000fe40007ffe1ff */
[----:B------:R-:W-:-:S04]  /*2fd0*/  @!P1 LOP3.LUT R9, RZ, R10, RZ, 0x33, !PT ;  /* 0x0000000aff099212 */ /* 0x000fc800078e33ff */
[----:B------:R-:W-:Y:S01]  /*2fe0*/  MOV R10, R9 ;  /* 0x00000009000a7202 */ /* 0x000fe20000000f00 */
[----:B------:R-:W-:Y:S06]  /*2ff0*/  BRA `(.L_x_42) ;  /* 0x0000000000107947 */ /* 0x000fec0003800000 */
.L_x_41:
[----:B------:R-:W-:-:S07]  /*3000*/  MOV R0, 0x3020 ;  /* 0x0000302000007802 */ /* 0x000fce0000000f00 */
[----:B0-----:R-:W-:Y:S05]  /*3010*/  CALL.REL.NOINC `($__internal_1_$__cuda_sm20_rem_s64) ;  /* 0x0000001400287944 */ /* 0x001fea0003c00000 */
[----:B------:R-:W-:Y:S02]  /*3020*/  MOV R10, R2 ;  /* 0x00000002000a7202 */ /* 0x000fe40000000f00 */
[----:B------:R-:W-:-:S07]  /*3030*/  MOV R11, R9 ;  /* 0x00000009000b7202 */ /* 0x000fce0000000f00 */
.L_x_42:
[----:B------:R-:W0:Y:S02]  /*3040*/  LDC.64 R12, c[0x0][0x398] ;  /* 0x0000e600ff0c7b82 */ /* 0x000e240000000a00 */
[----:B0-----:R-:W-:-:S06]  /*3050*/  IMAD.WIDE.U32 R2, R3, 0x8, R12 ;  /* 0x0000000803027825 */ /* 0x001fcc00078e000c */
[----:B------:R-:W2:Y:S02]  /*3060*/  LDG.E.64 R2, desc[UR8][R2.64] ;  /* 0x0000000802027981 */ /* 0x000ea4000c1e1b00 */
[-C--:B--2---:R-:W-:Y:S02]  /*3070*/  IMAD R9, R3, R10.reuse, RZ ;  /* 0x0000000a03097224 */ /* 0x084fe400078e02ff */
[----:B------:R-:W-:-:S04]  /*3080*/  IMAD.WIDE.U32 R28, R2, R10, R28 ;  /* 0x0000000a021c7225 */ /* 0x000fc800078e001c */
[----:B------:R-:W-:-:S04]  /*3090*/  IMAD R9, R2, R11, R9 ;  /* 0x0000000b02097224 */ /* 0x000fc800078e0209 */
[----:B------:R-:W-:-:S07]  /*30a0*/  IMAD.IADD R29, R29, 0x1, R9 ;  /* 0x000000011d1d7824 */ /* 0x000fce00078e0209 */
.L_x_8:
[----:B------:R-:W1:Y:S02]  /*30b0*/  LDCU.64 UR4, c[0x0][0x388] ;  /* 0x00007100ff0477ac */ /* 0x000e640008000a00 */
[----:B-1----:R-:W-:-:S04]  /*30c0*/  LEA R2, P0, R28, UR4, 0x1 ;  /* 0x000000041c027c11 */ /* 0x002fc8000f8008ff */
[----:B------:R-:W-:-:S05]  /*30d0*/  LEA.HI.X R3, R28, UR5, R29, 0x1, P0 ;  /* 0x000000051c037c11 */ /* 0x000fca00080f0c1d */
[----:B------:R-:W2:Y:S01]  /*30e0*/  LDG.E.U16 R0, desc[UR8][R2.64] ;  /* 0x0000000802007981 */ /* 0x000ea2000c1e1500 */
[----:B------:R-:W-:Y:S01]  /*30f0*/  BSSY.RECONVERGENT B0, `(.L_x_43) ;  /* 0x0000049000007945 */ /* 0x000fe20003800200 */
[----:B--2---:R-:W-:-:S04]  /*3100*/  SHF.L.U32 R0, R0, 0x10, RZ ;  /* 0x0000001000007819 */ /* 0x004fc800000006ff */
[C---:B------:R-:W-:Y:S01]  /*3110*/  FSETP.GEU.AND P0, PT, |R0|.reuse, 1.175494350822287508e-38, PT ;  /* 0x008000000000780b */ /* 0x040fe20003f0e200 */
[C---:B0-----:R-:W-:Y:S01]  /*3120*/  FMUL R9, |R0|.reuse, 16777216 ;  /* 0x4b80000000097820 */ /* 0x041fe20000400200 */
[----:B------:R-:W-:Y:S02]  /*3130*/  FSETP.NEU.AND P2, PT, |R0|, 1, PT ;  /* 0x3f8000000000780b */ /* 0x000fe40003f4d200 */
[----:B------:R-:W-:Y:S02]  /*3140*/  FSEL R2, RZ, -24, P0 ;  /* 0xc1c00000ff027808 */ /* 0x000fe40000000000 */
[----:B------:R-:W-:-:S04]  /*3150*/  FSEL R9, R9, |R0|, !P0 ;  /* 0x4000000009097208 */ /* 0x000fc80004000000 */
[----:B------:R-:W-:-:S04]  /*3160*/  IADD3 R10, PT, PT, R9, -0x3f3504f3, RZ ;  /* 0xc0cafb0d090a7810 */ /* 0x000fc80007ffe0ff */
[----:B------:R-:W-:-:S04]  /*3170*/  LOP3.LUT R10, R10, 0xff800000, RZ, 0xc0, !PT ;  /* 0xff8000000a0a7812 */ /* 0x000fc800078ec0ff */
[----:B------:R-:W-:Y:S01]  /*3180*/  I2FP.F32.S32 R3, R10 ;  /* 0x0000000a00037245 */ /* 0x000fe20000201400 */
[----:B------:R-:W-:-:S04]  /*3190*/  IMAD.IADD R9, R9, 0x1, -R10 ;  /* 0x0000000109097824 */ /* 0x000fc800078e0a0a */
[C---:B------:R-:W-:Y:S01]  /*31a0*/  FADD R11, R9.reuse, 1 ;  /* 0x3f800000090b7421 */ /* 0x040fe20000000000 */
[----:B------:R-:W-:Y:S01]  /*31b0*/  FADD R9, R9, -1 ;  /* 0xbf80000009097421 */ /* 0x000fe20000000000 */
[----:B------:R-:W-:-:S03]  /*31c0*/  FFMA R2, R3, 1.1920928955078125e-07, R2 ;  /* 0x3400000003027823 */ /* 0x000fc60000000002 */
[----:B------:R-:W-:Y:S01]  /*31d0*/  FADD R12, R9, R9 ;  /* 0x00000009090c7221 */ /* 0x000fe20000000000 */
[----:B------:R-:W0:Y:S03]  /*31e0*/  MUFU.RCP R11, R11 ;  /* 0x0000000b000b7308 */ /* 0x000e260000001000 */
[----:B0-----:R-:W-:Y:S01]  /*31f0*/  FMUL R13, R11, R12 ;  /* 0x0000000c0b0d7220 */ /* 0x001fe20000400000 */
[----:B------:R-:W-:-:S03]  /*3200*/  HFMA2 R12, -RZ, RZ, 0.771484375, 0.21533203125 ;  /* 0x3a2c32e4ff0c7431 */ /* 0x000fc600000001ff */
[----:B------:R-:W-:Y:S01]  /*3210*/  FADD R10, R9, -R13 ;  /* 0x8000000d090a7221 */ /* 0x000fe20000000000 */
[CC--:B------:R-:W-:Y:S01]  /*3220*/  FMUL R3, R13.reuse, R13.reuse ;  /* 0x0000000d0d037220 */ /* 0x0c0fe20000400000 */
[----:B------:R-:W-:Y:S02]  /*3230*/  FFMA R17, R13, 1.4426950216293334961, R2 ;  /* 0x3fb8aa3b0d117823 */ /* 0x000fe40000000002 */
[----:B------:R-:W-:Y:S02]  /*3240*/  FADD R10, R10, R10 ;  /* 0x0000000a0a0a7221 */ /* 0x000fe40000000000 */
[----:B------:R-:W-:Y:S01]  /*3250*/  FADD R2, R2, -R17 ;  /* 0x8000001102027221 */ /* 0x000fe20000000000 */
[----:B------:R-:W-:Y:S01]  /*3260*/  FFMA R12, R3, R12, 0.0032181653659790754318 ;  /* 0x3b52e7db030c7423 */ /* 0x000fe2000000000c */
[----:B------:R-:W-:Y:S02]  /*3270*/  FFMA R10, R9, -R13, R10 ;  /* 0x8000000d090a7223 */ /* 0x000fe4000000000a */
[----:B------:R-:W-:Y:S01]  /*3280*/  FFMA R9, R13, 1.4426950216293334961, R2 ;  /* 0x3fb8aa3b0d097823 */ /* 0x000fe20000000002 */
[----:B------:R-:W-:Y:S01]  /*3290*/  FFMA R12, R3, R12, 0.018033718690276145935 ;  /* 0x3c93bb73030c7423 */ /* 0x000fe2000000000c */
[----:B------:R-:W-:Y:S01]  /*32a0*/  FMUL R10, R11, R10 ;  /* 0x0000000a0b0a7220 */ /* 0x000fe20000400000 */
[----:B------:R-:W-:-:S02]  /*32b0*/  MOV R11, 0x391fcb8e ;  /* 0x391fcb8e000b7802 */ /* 0x000fc40000000f00 */
[----:B------:R-:W-:Y:S01]  /*32c0*/  FFMA R12, R3, R12, 0.12022458761930465698 ;  /* 0x3df6384f030c7423 */ /* 0x000fe2000000000c */
[----:B------:R-:W-:-:S03]  /*32d0*/  FFMA R2, R10, 1.4426950216293334961, R9 ;  /* 0x3fb8aa3b0a027823 */ /* 0x000fc60000000009 */
[----:B------:R-:W-:Y:S01]  /*32e0*/  FMUL R12, R3, R12 ;  /* 0x0000000c030c7220 */ /* 0x000fe20000400000 */
[----:B------:R-:W-:-:S03]  /*32f0*/  FFMA R3, R13, 1.9251366722983220825e-08, R2 ;  /* 0x32a55e340d037823 */ /* 0x000fc60000000002 */
[----:B------:R-:W-:-:S04]  /*3300*/  FMUL R2, R12, 3 ;  /* 0x404000000c027820 */ /* 0x000fc80000400000 */
[----:B------:R-:W-:-:S04]  /*3310*/  FFMA R3, R10, R2, R3 ;  /* 0x000000020a037223 */ /* 0x000fc80000000003 */
[----:B------:R-:W-:-:S04]  /*3320*/  FFMA R12, R13, R12, R3 ;  /* 0x0000000c0d0c7223 */ /* 0x000fc80000000003 */
[----:B------:R-:W-:-:S04]  /*3330*/  FADD R2, R17, R12 ;  /* 0x0000000c11027221 */ /* 0x000fc80000000000 */
[----:B------:R-:W-:Y:S01]  /*3340*/  FMUL R3, R2, 3 ;  /* 0x4040000002037820 */ /* 0x000fe20000400000 */
[----:B------:R-:W-:-:S03]  /*3350*/  FADD R17, -R17, R2 ;  /* 0x0000000211117221 */ /* 0x000fc60000000100 */
[----:B------:R-:W0:Y:S01]  /*3360*/  FRND R10, R3 ;  /* 0x00000003000a7307 */ /* 0x000e220000201000 */
[----:B------:R-:W-:Y:S01]  /*3370*/  FADD R17, R12, -R17 ;  /* 0x800000110c117221 */ /* 0x000fe20000000000 */
[----:B------:R-:W-:Y:S01]  /*3380*/  FFMA R2, R2, 3, -R3 ;  /* 0x4040000002027823 */ /* 0x000fe20000000803 */
[----:B------:R-:W-:-:S03]  /*3390*/  FSETP.GEU.AND P1, PT, R3, RZ, PT ;  /* 0x000000ff0300720b */ /* 0x000fc60003f2e000 */
[----:B------:R-:W-:Y:S01]  /*33a0*/  FFMA R2, R17, 3, R2 ;  /* 0x4040000011027823 */ /* 0x000fe20000000002 */
[----:B0-----:R-:W-:Y:S01]  /*33b0*/  FADD R9, R3, -R10 ;  /* 0x8000000a03097221 */ /* 0x001fe20000000000 */
[----:B------:R-:W-:-:S03]  /*33c0*/  FSETP.GT.AND P0, PT, R10, RZ, PT ;  /* 0x000000ff0a00720b */ /* 0x000fc60003f04000 */
[----:B------:R-:W-:Y:S01]  /*33d0*/  FADD R2, R2, R9 ;  /* 0x0000000902027221 */ /* 0x000fe20000000000 */
[----:B------:R-:W-:Y:S02]  /*33e0*/  SEL R10, RZ, 0x83000000, P0 ;  /* 0x83000000ff0a7807 */ /* 0x000fe40000000000 */
[----:B------:R-:W-:Y:S01]  /*33f0*/  FSETP.GT.AND P0, PT, |R3|, 152, PT ;  /* 0x431800000300780b */ /* 0x000fe20003f04200 */
[----:B------:R-:W-:Y:S02]  /*3400*/  FFMA R9, R2, R11, 0.0013391353422775864601 ;  /* 0x3aaf85ed02097423 */ /* 0x000fe4000000000b */
[----:B------:R-:W0:Y:S01]  /*3410*/  F2I.NTZ R11, R3 ;  /* 0x00000003000b7305 */ /* 0x000e220000203100 */
[----:B------:R-:W-:Y:S02]  /*3420*/  VIADD R12, R10, 0x7f000000 ;  /* 0x7f0000000a0c7836 */ /* 0x000fe40000000000 */
[----:B------:R-:W-:-:S04]  /*3430*/  FFMA R9, R2, R9, 0.0096188392490148544312 ;  /* 0x3c1d985602097423 */ /* 0x000fc80000000009 */
[----:B------:R-:W-:-:S04]  /*3440*/  FFMA R9, R2, R9, 0.055503588169813156128 ;  /* 0x3d6357bb02097423 */ /* 0x000fc80000000009 */
[----:B------:R-:W-:-:S04]  /*3450*/  FFMA R9, R2, R9, 0.24022644758224487305 ;  /* 0x3e75fdec02097423 */ /* 0x000fc80000000009 */
[----:B------:R-:W-:Y:S01]  /*3460*/  FFMA R9, R2, R9, 0.69314718246459960938 ;  /* 0x3f31721802097423 */ /* 0x000fe20000000009 */
[----:B0-----:R-:W-:-:S03]  /*3470*/  LEA R10, R11, -R10, 0x17 ;  /* 0x8000000a0b0a7211 */ /* 0x001fc600078eb8ff */
[----:B------:R-:W-:Y:S01]  /*3480*/  FFMA R9, R2, R9, 1 ;  /* 0x3f80000002097423 */ /* 0x000fe20000000009 */
[----:B------:R-:W-:-:S03]  /*3490*/  HFMA2 R2, -RZ, RZ, 1.875, 0 ;  /* 0x3f800000ff027431 */ /* 0x000fc600000001ff */
[----:B------:R-:W-:-:S04]  /*34a0*/  FMUL R9, R9, R12 ;  /* 0x0000000c09097220 */ /* 0x000fc80000400000 */
[----:B------:R-:W-:Y:S01]  /*34b0*/  FMUL R9, R9, R10 ;  /* 0x0000000a09097220 */ /* 0x000fe20000400000 */
[----:B------:R-:W-:Y:S01]  /*34c0*/  @P0 FSEL R9, RZ, +INF , !P1 ;  /* 0x7f800000ff090808 */ /* 0x000fe20004800000 */
[----:B------:R-:W-:Y:S06]  /*34d0*/  @!P2 BRA `(.L_x_44) ;  /* 0x000000000028a947 */ /* 0x000fec0003800000 */
[----:B------:R-:W-:-:S13]  /*34e0*/  FSETP.NAN.AND P0, PT, |R0|, |R0|, PT ;  /* 0x400000000000720b */ /* 0x000fda0003f08200 */
[----:B------:R-:W-:Y:S01]  /*34f0*/  @P0 FADD R2, |R0|, 3 ;  /* 0x4040000000020421 */ /* 0x000fe20000000200 */
[----:B------:R-:W-:Y:S06]  /*3500*/  @P0 BRA `(.L_x_44) ;  /* 0x00000000001c0947 */ /* 0x000fec0003800000 */
[----:B------:R-:W-:-:S04]  /*3510*/  FSETP.NEU.AND P0, PT, |R0|, +INF , PT ;  /* 0x7f8000000000780b */ /* 0x000fc80003f0d200 */
[----:B------:R-:W-:-:S13]  /*3520*/  FSETP.NEU.AND P0, PT, |R0|, RZ, P0 ;  /* 0x000000ff0000720b */ /* 0x000fda000070d200 */
[----:B------:R-:W-:Y:S01]  /*3530*/  @!P0 FADD R2, |R0|, |R0| ;  /* 0x4000000000028221 */ /* 0x000fe20000000200 */
[----:B------:R-:W-:Y:S06]  /*3540*/  @!P0 BRA `(.L_x_44) ;  /* 0x00000000000c8947 */ /* 0x000fec0003800000 */
[----:B------:R-:W-:Y:S01]  /*3550*/  FSETP.GEU.AND P0, PT, |R0|, RZ, PT ;  /* 0x000000ff0000720b */ /* 0x000fe20003f0e200 */
[----:B------:R-:W-:-:S12]  /*3560*/  IMAD.MOV.U32 R2, RZ, RZ, R9 ;  /* 0x000000ffff027224 */ /* 0x000fd800078e0009 */
[----:B------:R-:W-:-:S07]  /*3570*/  @!P0 FADD R2, -R9, -RZ ;  /* 0x800000ff09028221 */ /* 0x000fce0000000100 */
.L_x_44:
[----:B------:R-:W-:Y:S05]  /*3580*/  BSYNC.RECONVERGENT B0 ;  /* 0x0000000000007941 */ /* 0x000fea0003800200 */
.L_x_43:
[----:B------:R-:W-:Y:S02]  /*3590*/  F2FP.BF16.F32.PACK_AB R2, RZ, R2 ;  /* 0x00000002ff02723e */ /* 0x000fe400000010ff */
[----:B------:R-:W-:-:S03]  /*35a0*/  ISETP.NE.AND P0, PT, R8, RZ, PT ;  /* 0x000000ff0800720c */ /* 0x000fc60003f05270 */
[----:B------:R0:W-:Y:S01]  /*35b0*/  STS.U16 [R4], R2 ;  /* 0x0000000204007388 */ /* 0x0001e20000000400 */
[----:B------:R-:W-:Y:S09]  /*35c0*/  BAR.SYNC.DEFER_BLOCKING 0x0 ;  /* 0x0000000000007b1d */ /* 0x000ff20000010000 */
[----:B0-----:R-:W-:Y:S05]  /*35d0*/  @P0 EXIT ;  /* 0x000000000000094d */ /* 0x001fea0003800000 */
[----:B------:R-:W-:-:S13]  /*35e0*/  ISETP.GT.U32.AND P0, PT, R5, 0x1, PT ;  /* 0x000000010500780c */ /* 0x000fda0003f04070 */
[----:B------:R-:W0:Y:S01]  /*35f0*/  @!P0 S2R R3, SR_CgaCtaId ;  /* 0x0000000000038919 */ /* 0x000e220000008800 */
[----:B------:R-:W-:-:S04]  /*3600*/  @!P0 MOV R0, 0x400 ;  /* 0x0000040000008802 */ /* 0x000fc80000000f00 */
[----:B0-----:R-:W-:-:S04]  /*3610*/  @!P0 LEA R0, R3, R0, 0x18 ;  /* 0x0000000003008211 */ /* 0x001fc800078ec0ff */
[----:B------:R-:W-:-:S06]  /*3620*/  @!P0 LEA R0, R7, R0, 0x1 ;  /* 0x0000000007008211 */ /* 0x000fcc00078e08ff */
[----:B------:R-:W0:Y:S02]  /*3630*/  @!P0 LDS.U16 R0, [R0] ;  /* 0x0000000000008984 */ /* 0x000e240000000400 */
[----:B0-----:R-:W-:Y:S01]  /*3640*/  @!P0 PRMT R8, R0, 0x7610, R8 ;  /* 0x0000761000088816 */ /* 0x001fe20000000008 */
[----:B------:R-:W-:Y:S06]  /*3650*/  @!P0 BRA `(.L_x_45) ;  /* 0x0000000800248947 */ /* 0x000fec0003800000 */
[----:B------:R-:W0:Y:S01]  /*3660*/  S2UR UR5, SR_CgaCtaId ;  /* 0x00000000000579c3 */ /* 0x000e220000008800 */
[----:B------:R-:W-:Y:S01]  /*3670*/  VIADD R0, R5, 0xfffffffe ;  /* 0xfffffffe05007836 */ /* 0x000fe20000000000 */
[----:B------:R-:W-:Y:S01]  /*3680*/  UMOV UR4, 0x400 ;  /* 0x0000040000047882 */ /* 0x000fe20000000000 */
[----:B------:R-:W-:Y:S02]  /*3690*/  SHF.L.U32 R7, R7, 0x1, RZ ;  /* 0x0000000107077819 */ /* 0x000fe400000006ff */
[----:B------:R-:W-:Y:S02]  /*36a0*/  IADD3 R5, PT, PT, R5, -0x1, RZ ;  /* 0xffffffff05057810 */ /* 0x000fe40007ffe0ff */
[----:B------:R-:W-:Y:S02]  /*36b0*/  ISETP.GE.U32.AND P0, PT, R0, 0xf, PT ;  /* 0x0000000f0000780c */ /* 0x000fe40003f06070 */
[----:B------:R-:W-:Y:S01]  /*36c0*/  LOP3.LUT R0, R5, 0xf, RZ, 0xc0, !PT ;  /* 0x0000000f05007812 */ /* 0x000fe200078ec0ff */
[----:B0-----:R-:W-:-:S03]  /*36d0*/  ULEA UR5, UR5, UR4, 0x18 ;  /* 0x0000000405057291 */ /* 0x001fc6000f8ec0ff */
[----:B------:R-:W-:-:S03]  /*36e0*/  UMOV UR4, 0x1 ;  /* 0x0000000100047882 */ /* 0x000fc60000000000 */
[----:B------:R-:W-:-:S03]  /*36f0*/  IADD3 R2, PT, PT, R7, UR5, RZ ;  /* 0x0000000507027c10 */ /* 0x000fc6000fffe0ff */
[----:B------:R0:W1:Y:S01]  /*3700*/  LDS.U16 R8, [R7+UR5] ;  /* 0x0000000507087984 */ /* 0x0000620008000400 */
[----:B------:R-:W-:Y:S05]  /*3710*/  @!P0 BRA `(.L_x_46) ;  /* 0x0000000000f88947 */ /* 0x000fea0003800000 */
[----:B------:R-:W-:Y:S01]  /*3720*/  IMAD R3, R6, 0x2, R7 ;  /* 0x0000000206037824 */ /* 0x000fe200078e0207 */
[----:B------:R-:W-:Y:S01]  /*3730*/  LOP3.LUT R4, R5, 0xfffffff0, RZ, 0xc0, !PT ;  /* 0xfffffff005047812 */ /* 0x000fe200078ec0ff */
[----:B------:R-:W-:Y:S01]  /*3740*/  UMOV UR6, 0x1 ;  /* 0x0000000100067882 */ /* 0x000fe20000000000 */
[----:B------:R-:W-:Y:S02]  /*3750*/  UMOV UR4, URZ ;  /* 0x000000ff00047c82 */ /* 0x000fe40008000000 */
[----:B------:R-:W-:Y:S02]  /*3760*/  IADD3 R3, PT, PT, R3, UR5, RZ ;  /* 0x0000000503037c10 */ /* 0x000fe4000fffe0ff */
[----:B------:R-:W-:-:S07]  /*3770*/  IADD3 R4, PT, PT, -R4, RZ, RZ ;  /* 0x000000ff04047210 */ /* 0x000fce0007ffe1ff */
.L_x_47:
[----:B------:R-:W-:Y:S01]  /*3780*/  IMAD R9, R6, UR6, RZ ;  /* 0x0000000606097c24 */ /* 0x000fe2000f8e02ff */
[----:B------:R2:W1:Y:S01]  /*3790*/  LDS.U16 R23, [R3] ;  /* 0x0000000003177984 */ /* 0x0004620000000400 */
[----:B------:R-:W-:Y:S01]  /*37a0*/  IADD3 R4, PT, PT, R4, 0x10, RZ ;  /* 0x0000001004047810 */ /* 0x000fe20007ffe0ff */
[----:B------:R-:W-:Y:S01]  /*37b0*/  UIADD3 UR4, UPT, UPT, UR4, 0x10, URZ ;  /* 0x0000001004047890 */ /* 0x000fe2000fffe0ff */
[----:B------:R-:W-:Y:S01]  /*37c0*/  IMAD R9, R9, 0x2, R2 ;  /* 0x0000000209097824 */ /* 0x000fe200078e0202 */
[----:B------:R-:W-:Y:S01]  /*37d0*/  UIADD3 UR6, UPT, UPT, UR6, 0x10, URZ ;  /* 0x0000001006067890 */ /* 0x000fe2000fffe0ff */
[----:B------:R-:W-:-:S03]  /*37e0*/  ISETP.NE.AND P0, PT, R4, RZ, PT ;  /* 0x000000ff0400720c */ /* 0x000fc60003f05270 */
[C---:B------:R-:W-:Y:S02]  /*37f0*/  LEA R13, R6.reuse, R9, 0x1 ;  /* 0x00000009060d7211 */ /* 0x040fe400078e08ff */
[C---:B--2---:R-:W-:Y:S02]  /*3800*/  LEA R3, R6.reuse, R3, 0x5 ;  /* 0x0000000306037211 */ /* 0x044fe400078e28ff */
[C---:B------:R-:W-:Y:S01]  /*3810*/  LEA R17, R6.reuse, R13, 0x1 ;  /* 0x0000000d06117211 */ /* 0x040fe200078e08ff */
[----:B------:R2:W3:Y:S04]  /*3820*/  LDS.U16 R25, [R13] ;  /* 0x000000000d197984 */ /* 0x0004e80000000400 */
[C---:B------:R-:W-:Y:S01]  /*3830*/  IMAD R29, R6.reuse, 0x2, R17 ;  /* 0x00000002061d7824 */ /* 0x040fe200078e0211 */
[----:B------:R-:W4:Y:S04]  /*3840*/  LDS.U16 R27, [R17] ;  /* 0x00000000111b7984 */ /* 0x000f280000000400 */
[----:B------:R-:W-:-:S02]  /*3850*/  LEA R31, R6, R29, 0x1 ;  /* 0x0000001d061f7211 */ /* 0x000fc400078e08ff */
[----:B------:R-:W5:Y:S02]  /*3860*/  LDS.U16 R29, [R29] ;  /* 0x000000001d1d7984 */ /* 0x000f640000000400 */
[C---:B------:R-:W-:Y:S02]  /*3870*/  LEA R21, R6.reuse, R31, 0x1 ;  /* 0x0000001f06157211 */ /* 0x040fe400078e08ff */
[----:B------:R0:W5:Y:S03]  /*3880*/  LDS.U16 R9, [R31] ;  /* 0x000000001f097984 */ /* 0x0001660000000400 */
[C---:B------:R-:W-:Y:S02]  /*3890*/  IMAD R11, R6.reuse, 0x2, R21 ;  /* 0x00000002060b7824 */ /* 0x040fe400078e0215 */
[----:B------:R-:W5:Y:S03]  /*38a0*/  LDS.U16 R21, [R21] ;  /* 0x0000000015157984 */ /* 0x000f660000000400 */
[----:B------:R-:W-:-:S02]  /*38b0*/  LEA R19, R6, R11, 0x1 ;  /* 0x0000000b06137211 */ /* 0x000fc400078e08ff */
[----:B------:R-:W5:Y:S02]  /*38c0*/  LDS.U16 R11, [R11] ;  /* 0x000000000b0b7984 */ /* 0x000f640000000400 */
[C---:B------:R-:W-:Y:S01]  /*38d0*/  LEA R33, R6.reuse, R19, 0x1 ;  /* 0x0000001306217211 */ /* 0x040fe200078e08ff */
[----:B-1----:R-:W-:Y:S01]  /*38e0*/  HADD2.BF16_V2 R8, R8.H0_H0, R23.H0_H0 ;  /* 0x2000001708087230 */ /* 0x002fe20000200800 */
[----:B------:R-:W1:Y:S03]  /*38f0*/  LDS.U16 R19, [R19] ;  /* 0x0000000013137984 */ /* 0x000e660000000400 */
[C---:B--2---:R-:W-:Y:S01]  /*3900*/  IMAD R13, R6.reuse, 0x2, R33 ;  /* 0x00000002060d7824 */ /* 0x044fe200078e0221 */
[----:B------:R-:W2:Y:S04]  /*3910*/  LDS.U16 R17, [R33] ;  /* 0x0000000021117984 */ /* 0x000ea80000000400 */
[----:B------:R-:W-:-:S02]  /*3920*/  LEA R35, R6, R13, 0x1 ;  /* 0x0000000d06237211 */ /* 0x000fc400078e08ff */
[----:B------:R-:W2:Y:S01]  /*3930*/  LDS.U16 R13, [R13] ;  /* 0x000000000d0d7984 */ /* 0x000ea20000000400 */
[----:B---3--:R-:W-:Y:S01]  /*3940*/  HADD2.BF16_V2 R8, R8.H0_H0, R25.H0_H0 ;  /* 0x2000001908087230 */ /* 0x008fe20000200800 */
[C---:B0-----:R-:W-:Y:S02]  /*3950*/  LEA R31, R6.reuse, R35, 0x1 ;  /* 0x00000023061f7211 */ /* 0x041fe400078e08ff */
[----:B------:R-:W0:Y:S01]  /*3960*/  LDS.U16 R23, [R35] ;  /* 0x0000000023177984 */ /* 0x000e220000000400 */
[----:B----4-:R-:W-:Y:S02]  /*3970*/  HADD2.BF16_V2 R8, R8.H0_H0, R27.H0_H0 ;  /* 0x2000001b08087230 */ /* 0x010fe40000200800 */
[C---:B------:R-:W-:Y:S02]  /*3980*/  IMAD R25, R6.reuse, 0x2, R31 ;  /* 0x0000000206197824 */ /* 0x040fe400078e021f */
[----:B------:R-:W3:Y:S03]  /*3990*/  LDS.U16 R31, [R31] ;  /* 0x000000001f1f7984 */ /* 0x000ee60000000400 */
[C---:B------:R-:W-:Y:S01]  /*39a0*/  LEA R27, R6.reuse, R25, 0x1 ;  /* 0x00000019061b7211 */ /* 0x040fe200078e08ff */
[----:B-----5:R-:W-:Y:S01]  /*39b0*/  HADD2.BF16_V2 R8, R8.H0_H0, R29.H0_H0 ;  /* 0x2000001d08087230 */ /* 0x020fe20000200800 */
[----:B------:R-:W4:Y:S02]  /*39c0*/  LDS.U16 R25, [R25] ;  /* 0x0000000019197984 */ /* 0x000f240000000400 */
[C---:B------:R-:W-:Y:S01]  /*39d0*/  LEA R29, R6.reuse, R27, 0x1 ;  /* 0x0000001b061d7211 */ /* 0x040fe200078e08ff */
[----:B------:R-:W-:Y:S01]  /*39e0*/  HADD2.BF16_V2 R8, R8.H0_H0, R9.H0_H0 ;  /* 0x2000000908087230 */ /* 0x000fe20000200800 */
[----:B------:R-:W5:Y:S03]  /*39f0*/  LDS.U16 R27, [R27] ;  /* 0x000000001b1b7984 */ /* 0x000f660000000400 */
[----:B------:R-:W-:Y:S01]  /*3a00*/  IMAD R10, R6, 0x2, R29 ;  /* 0x00000002060a7824 */ /* 0x000fe200078e021d */
[----:B------:R-:W5:Y:S01]  /*3a10*/  LDS.U16 R9, [R29] ;  /* 0x000000001d097984 */ /* 0x000f620000000400 */
[----:B------:R-:W-:-:S03]  /*3a20*/  HADD2.BF16_V2 R8, R8.H0_H0, R21.H0_H0 ;  /* 0x2000001508087230 */ /* 0x000fc60000200800 */
[----:B------:R-:W5:Y:S01]  /*3a30*/  LDS.U16 R21, [R10] ;  /* 0x000000000a157984 */ /* 0x000f620000000400 */
[----:B------:R-:W-:-:S04]  /*3a40*/  HADD2.BF16_V2 R8, R8.H0_H0, R11.H0_H0 ;  /* 0x2000000b08087230 */ /* 0x000fc80000200800 */
[----:B-1----:R-:W-:-:S04]  /*3a50*/  HADD2.BF16_V2 R8, R8.H0_H0, R19.H0_H0 ;  /* 0x2000001308087230 */ /* 0x002fc80000200800 */
[----:B--2---:R-:W-:-:S04]  /*3a60*/  HADD2.BF16_V2 R8, R8.H0_H0, R17.H0_H0 ;  /* 0x2000001108087230 */ /* 0x004fc80000200800 */
[----:B------:R-:W-:-:S04]  /*3a70*/  HADD2.BF16_V2 R8, R8.H0_H0, R13.H0_H0 ;  /* 0x2000000d08087230 */ /* 0x000fc80000200800 */
[----:B0-----:R-:W-:-:S04]  /*3a80*/  HADD2.BF16_V2 R8, R8.H0_H0, R23.H0_H0 ;  /* 0x2000001708087230 */ /* 0x001fc80000200800 */
[----:B---3--:R-:W-:-:S04]  /*3a90*/  HADD2.BF16_V2 R8, R8.H0_H0, R31.H0_H0 ;  /* 0x2000001f08087230 */ /* 0x008fc80000200800 */
[----:B----4-:R-:W-:-:S04]  /*3aa0*/  HADD2.BF16_V2 R8, R8.H0_H0, R25.H0_H0 ;  /* 0x2000001908087230 */ /* 0x010fc80000200800 */
[----:B-----5:R-:W-:-:S04]  /*3ab0*/  HADD2.BF16_V2 R8, R8.H0_H0, R27.H0_H0 ;  /* 0x2000001b08087230 */ /* 0x020fc80000200800 */
[----:B------:R-:W-:-:S04]  /*3ac0*/  HADD2.BF16_V2 R8, R8.H0_H0, R9.H0_H0 ;  /* 0x2000000908087230 */ /* 0x000fc80000200800 */
[----:B------:R-:W-:Y:S01]  /*3ad0*/  HADD2.BF16_V2 R8, R8.H0_H0, R21.H0_H0 ;  /* 0x2000001508087230 */ /* 0x000fe20000200800 */
[----:B------:R-:W-:Y:S06]  /*3ae0*/  @P0 BRA `(.L_x_47) ;  /* 0xfffffffc00240947 */ /* 0x000fec000383ffff */
[----:B------:R-:W-:-:S12]  /*3af0*/  UIADD3 UR4, UPT, UPT, UR4, 0x1, URZ ;  /* 0x0000000104047890 */ /* 0x000fd8000fffe0ff */
.L_x_46:
[----:B------:R-:W-:-:S13]  /*3b00*/  ISETP.NE.AND P0, PT, R0, RZ, PT ;  /* 0x000000ff0000720c */ /* 0x000fda0003f05270 */
[----:B------:R-:W-:Y:S05]  /*3b10*/  @!P0 BRA `(.L_x_48) ;  /* 0x0000000000f08947 */ /* 0x000fea0003800000 */
[----:B------:R-:W-:Y:S02]  /*3b20*/  ISETP.GE.U32.AND P0, PT, R0, 0x8, PT ;  /* 0x000000080000780c */ /* 0x000fe40003f06070 */
[----:B------:R-:W-:-:S04]  /*3b30*/  LOP3.LUT R10, R5, 0x7, RZ, 0xc0, !PT ;  /* 0x00000007050a7812 */ /* 0x000fc800078ec0ff */
[----:B------:R-:W-:-:S07]  /*3b40*/  ISETP.NE.AND P1, PT, R10, RZ, PT ;  /* 0x000000ff0a00720c */ /* 0x000fce0003f25270 */
[----:B------:R-:W-:Y:S06]  /*3b50*/  @!P0 BRA `(.L_x_49) ;  /* 0x0000000000688947 */ /* 0x000fec0003800000 */
[----:B------:R-:W-:Y:S01]  /*3b60*/  IMAD R3, R6, UR4, RZ ;  /* 0x0000000406037c24 */ /* 0x000fe2000f8e02ff */
[----:B------:R-:W-:-:S03]  /*3b70*/  UIADD3 UR4, UPT, UPT, UR4, 0x8, URZ ;  /* 0x0000000804047890 */ /* 0x000fc6000fffe0ff */
[----:B------:R-:W-:-:S05]  /*3b80*/  IMAD R3, R3, 0x2, R2 ;  /* 0x0000000203037824 */ /* 0x000fca00078e0202 */
[C---:B------:R-:W-:Y:S02]  /*3b90*/  LEA R9, R6.reuse, R3, 0x1 ;  /* 0x0000000306097211 */ /* 0x040fe400078e08ff */
[----:B------:R-:W1:Y:S02]  /*3ba0*/  LDS.U16 R3, [R3] ;  /* 0x0000000003037984 */ /* 0x000e640000000400 */
[C---:B------:R-:W-:Y:S02]  /*3bb0*/  LEA R11, R6.reuse, R9, 0x1 ;  /* 0x00000009060b7211 */ /* 0x040fe400078e08ff */
[----:B------:R-:W2:Y:S03]  /*3bc0*/  LDS.U16 R0, [R9] ;  /* 0x0000000009007984 */ /* 0x000ea60000000400 */
[C---:B------:R-:W-:Y:S02]  /*3bd0*/  IMAD R13, R6.reuse, 0x2, R11 ;  /* 0x00000002060d7824 */ /* 0x040fe400078e020b */
[----:B------:R-:W3:Y:S03]  /*3be0*/  LDS.U16 R11, [R11] ;  /* 0x000000000b0b7984 */ /* 0x000ee60000000400 */
[----:B------:R-:W-:-:S02]  /*3bf0*/  LEA R17, R6, R13, 0x1 ;  /* 0x0000000d06117211 */ /* 0x000fc400078e08ff */
[----:B------:R-:W4:Y:S02]  /*3c00*/  LDS.U16 R13, [R13] ;  /* 0x000000000d0d7984 */ /* 0x000f240000000400 */
[C---:B------:R-:W-:Y:S02]  /*3c10*/  LEA R19, R6.reuse, R17, 0x1 ;  /* 0x0000001106137211 */ /* 0x040fe400078e08ff */
[----:B------:R-:W5:Y:S03]  /*3c20*/  LDS.U16 R17, [R17] ;  /* 0x0000000011117984 */ /* 0x000f660000000400 */
[C---:B------:R-:W-:Y:S02]  /*3c30*/  IMAD R21, R6.reuse, 0x2, R19 ;  /* 0x0000000206157824 */ /* 0x040fe400078e0213 */
[----:B------:R-:W0:Y:S03]  /*3c40*/  LDS.U16 R19, [R19] ;  /* 0x0000000013137984 */ /* 0x000e260000000400 */
[----:B------:R-:W-:-:S02]  /*3c50*/  LEA R4, R6, R21, 0x1 ;  /* 0x0000001506047211 */ /* 0x000fc400078e08ff */
[----:B------:R-:W0:Y:S04]  /*3c60*/  LDS.U16 R21, [R21] ;  /* 0x0000000015157984 */ /* 0x000e280000000400 */
[----:B------:R-:W0:Y:S01]  /*3c70*/  LDS.U16 R9, [R4] ;  /* 0x0000000004097984 */ /* 0x000e220000000400 */
[----:B-1----:R-:W-:-:S04]  /*3c80*/  HADD2.BF16_V2 R3, R8.H0_H0, R3.H0_H0 ;  /* 0x2000000308037230 */ /* 0x002fc80000200800 */
[----:B--2---:R-:W-:-:S04]  /*3c90*/  HADD2.BF16_V2 R0, R3.H0_H0, R0.H0_H0 ;  /* 0x2000000003007230 */ /* 0x004fc80000200800 */
[----:B---3--:R-:W-:-:S04]  /*3ca0*/  HADD2.BF16_V2 R0, R0.H0_H0, R11.H0_H0 ;  /* 0x2000000b00007230 */ /* 0x008fc80000200800 */
[----:B----4-:R-:W-:-:S04]  /*3cb0*/  HADD2.BF16_V2 R0, R0.H0_H0, R13.H0_H0 ;  /* 0x2000000d00007230 */ /* 0x010fc80000200800 */
[----:B-----5:R-:W-:-:S04]  /*3cc0*/  HADD2.BF16_V2 R0, R0.H0_H0, R17.H0_H0 ;  /* 0x2000001100007230 */ /* 0x020fc80000200800 */
[----:B0-----:R-:W-:-:S04]  /*3cd0*/  HADD2.BF16_V2 R0, R0.H0_H0, R19.H0_H0 ;  /* 0x2000001300007230 */ /* 0x001fc80000200800 */
[----:B------:R-:W-:-:S04]  /*3ce0*/  HADD2.BF16_V2 R0, R0.H0_H0, R21.H0_H0 ;  /* 0x2000001500007230 */ /* 0x000fc80000200800 */
[----:B------:R-:W-:-:S07]  /*3cf0*/  HADD2.BF16_V2 R8, R0.H0_H0, R9.H0_H0 ;  /* 0x2000000900087230 */ /* 0x000fce0000200800 */
.L_x_49:
        /* <DEDUP_REMOVED lines=10> */
[C---:B------:R-:W-:Y:S02]  /*3da0*/  LEA R11, R6.reuse, R9, 0x1 ;  /* 0x00000009060b7211 */ /* 0x040fe400078e08ff */
[----:B------:R-:W2:Y:S02]  /*3db0*/  LDS.U16 R9, [R9] ;  /* 0x0000000009097984 */ /* 0x000ea40000000400 */
[----:B------:R-:W-:Y:S02]  /*3dc0*/  LEA R0, R6, R11, 0x1 ;  /* 0x0000000b06007211 */ /* 0x000fe400078e08ff */
[----:B------:R-:W3:Y:S04]  /*3dd0*/  LDS.U16 R11, [R11] ;  /* 0x000000000b0b7984 */ /* 0x000ee80000000400 */
[----:B------:R-:W4:Y:S01]  /*3de0*/  LDS.U16 R13, [R0] ;  /* 0x00000000000d7984 */ /* 0x000f220000000400 */
[----:B-1----:R-:W-:-:S04]  /*3df0*/  HADD2.BF16_V2 R8, R8.H0_H0, R3.H0_H0 ;  /* 0x2000000308087230 */ /* 0x002fc80000200800 */
[----:B--2---:R-:W-:-:S04]  /*3e00*/  HADD2.BF16_V2 R8, R8.H0_H0, R9.H0_H0 ;  /* 0x2000000908087230 */ /* 0x004fc80000200800 */
[----:B---3--:R-:W-:-:S04]  /*3e10*/  HADD2.BF16_V2 R8, R8.H0_H0, R11.H0_H0 ;  /* 0x2000000b08087230 */ /* 0x008fc80000200800 */
[----:B----4-:R-:W-:-:S07]  /*3e20*/  HADD2.BF16_V2 R8, R8.H0_H0, R13.H0_H0 ;  /* 0x2000000d08087230 */ /* 0x010fce0000200800 */
.L_x_50:
[----:B------:R-:W-:Y:S05]  /*3e30*/  @!P1 BRA `(.L_x_48) ;  /* 0x0000000000289947 */ /* 0x000fea0003800000 */
[----:B------:R-:W-:Y:S01]  /*3e40*/  IMAD R0, R6, UR4, RZ ;  /* 0x0000000406007c24 */ /* 0x000fe2000f8e02ff */
[----:B------:R-:W-:-:S03]  /*3e50*/  IADD3 R5, PT, PT, -R5, RZ, RZ ;  /* 0x000000ff05057210 */ /* 0x000fc60007ffe1ff */
[----:B------:R-:W-:-:S05]  /*3e60*/  IMAD R0, R0, 0x2, R7 ;  /* 0x0000000200007824 */ /* 0x000fca00078e0207 */
[----:B------:R-:W-:-:S07]  /*3e70*/  IADD3 R3, PT, PT, R0, UR5, RZ ;  /* 0x0000000500037c10 */ /* 0x000fce000fffe0ff */
.L_x_51:
[----:B------:R2:W1:Y:S01]  /*3e80*/  LDS.U16 R9, [R3] ;  /* 0x0000000003097984 */ /* 0x0004620000000400 */
[----:B------:R-:W-:-:S05]  /*3e90*/  VIADD R5, R5, 0x1 ;  /* 0x0000000105057836 */ /* 0x000fca0000000000 */
[----:B------:R-:W-:Y:S02]  /*3ea0*/  ISETP.NE.AND P0, PT, R5, RZ, PT ;  /* 0x000000ff0500720c */ /* 0x000fe40003f05270 */
[----:B--2---:R-:W-:Y:S01]  /*3eb0*/  LEA R3, R6, R3, 0x1 ;  /* 0x0000000306037211 */ /* 0x004fe200078e08ff */
[----:B-1----:R-:W-:-:S10]  /*3ec0*/  HADD2.BF16_V2 R8, R8.H0_H0, R9.H0_H0 ;  /* 0x2000000908087230 */ /* 0x002fd40000200800 */
[----:B------:R-:W-:Y:S05]  /*3ed0*/  @P0 BRA `(.L_x_51) ;  /* 0xfffffffc00e80947 */ /* 0x000fea000383ffff */
.L_x_48:
[----:B-1----:R1:W-:Y:S02]  /*3ee0*/  STS.U16 [R7+UR5], R8 ;  /* 0x0000000807007988 */ /* 0x0023e40008000405 */
.L_x_45:
[----:B------:R-:W2:Y:S01]  /*3ef0*/  LDC.64 R2, c[0x0][0x3a8] ;  /* 0x0000ea00ff027b82 */ /* 0x000ea20000000a00 */
[----:B------:R-:W3:Y:S01]  /*3f00*/  LDCU.64 UR4, c[0x0][0x380] ;  /* 0x00007000ff0477ac */ /* 0x000ee20008000a00 */
[----:B------:R-:W-:-:S03]  /*3f10*/  HFMA2 R15, -RZ, RZ, 0, 0 ;  /* 0x00000000ff0f7431 */ /* 0x000fc600000001ff */
[----:B--2---:R-:W-:-:S04]  /*3f20*/  IMAD.WIDE.U32 R14, R2, UR7, R14 ;  /* 0x00000007020e7c25 */ /* 0x004fc8000f8e000e */
[----:B------:R-:W-:Y:S01]  /*3f30*/  IMAD R3, R3, UR7, R15 ;  /* 0x0000000703037c24 */ /* 0x000fe2000f8e020f */
[----:B---3--:R-:W-:-:S04]  /*3f40*/  LEA R2, P0, R14, UR4, 0x1 ;  /* 0x000000040e027c11 */ /* 0x008fc8000f8008ff */
[----:B------:R-:W-:-:S05]  /*3f50*/  LEA.HI.X R3, R14, UR5, R3, 0x1, P0 ;  /* 0x000000050e037c11 */ /* 0x000fca00080f0c03 */
[----:B------:R-:W-:Y:S01]  /*3f60*/  STG.E.U16 desc[UR8][R2.64], R8 ;  /* 0x0000000802007986 */ /* 0x000fe2000c101508 */
[----:B------:R-:W-:Y:S05]  /*3f70*/  EXIT ;  /* 0x000000000000794d */ /* 0x000fea0003800000 */
        .weak           $__internal_0_$__cuda_sm20_div_s64
        .type           $__internal_0_$__cuda_sm20_div_s64,@function
        .size           $__internal_0_$__cuda_sm20_div_s64,($__internal_1_$__cuda_sm20_rem_s64 - $__internal_0_$__cuda_sm20_div_s64)
$__internal_0_$__cuda_sm20_div_s64:
[-C--:B------:R-:W-:Y:S02]  /*3f80*/  IADD3 R24, P1, PT, RZ, -R2.reuse, RZ ;  /* 0x80000002ff187210 */ /* 0x080fe40007f3e0ff */
[----:B------:R-:W-:Y:S02]  /*3f90*/  ISETP.GE.AND P0, PT, R0, RZ, PT ;  /* 0x000000ff0000720c */ /* 0x000fe40003f06270 */
[----:B------:R-:W-:Y:S01]  /*3fa0*/  ISETP.LE.AND P3, PT, RZ, UR4, PT ;  /* 0x00000004ff007c0c */ /* 0x000fe2000bf63270 */
[----:B------:R-:W-:Y:S01]  /*3fb0*/  IMAD.X R10, RZ, RZ, ~R0, P1 ;  /* 0x000000ffff0a7224 */ /* 0x000fe200008e0e00 */
[----:B------:R-:W-:Y:S02]  /*3fc0*/  SEL R24, R24, R2, !P0 ;  /* 0x0000000218187207 */ /* 0x000fe40004000000 */
[----:B------:R-:W-:Y:S02]  /*3fd0*/  IADD3 R26, P4, PT, RZ, -R27, RZ ;  /* 0x8000001bff1a7210 */ /* 0x000fe40007f9e0ff */
[----:B------:R-:W-:-:S02]  /*3fe0*/  SEL R25, R10, R0, !P0 ;  /* 0x000000000a197207 */ /* 0x000fc40004000000 */
[----:B------:R-:W-:Y:S02]  /*3ff0*/  SEL R26, R26, R27, !P3 ;  /* 0x0000001b1a1a7207 */ /* 0x000fe40005800000 */
[----:B------:R-:W0:Y:S08]  /*4000*/  I2F.U64.RP R10, R24 ;  /* 0x00000018000a7312 */ /* 0x000e300000309000 */
[----:B0-----:R-:W0:Y:S02]  /*4010*/  MUFU.RCP R10, R10 ;  /* 0x0000000a000a7308 */ /* 0x001e240000001000 */
[----:B0-----:R-:W-:-:S06]  /*4020*/  IADD3 R10, PT, PT, R10, 0x1ffffffe, RZ ;  /* 0x1ffffffe0a0a7810 */ /* 0x001fcc0007ffe0ff */
[----:B------:R-:W0:Y:S02]  /*4030*/  F2I.U64.TRUNC R40, R10 ;  /* 0x0000000a00287311 */ /* 0x000e24000020d800 */
[----:B0-----:R-:W-:-:S04]  /*4040*/  IMAD.WIDE.U32 R12, R40, R24, RZ ;  /* 0x00000018280c7225 */ /* 0x001fc800078e00ff */
[C---:B------:R-:W-:Y:S01]  /*4050*/  IMAD R11, R40.reuse, R25, R13 ;  /* 0x00000019280b7224 */ /* 0x040fe200078e020d */
[----:B------:R-:W-:Y:S01]  /*4060*/  IADD3 R12, P0, PT, RZ, -R12, RZ ;  /* 0x8000000cff0c7210 */ /* 0x000fe20007f1e0ff */
[----:B------:R-:W-:Y:S02]  /*4070*/  IMAD.MOV.U32 R39, RZ, RZ, R40 ;  /* 0x000000ffff277224 */ /* 0x000fe400078e0028 */
[----:B------:R-:W-:Y:S02]  /*4080*/  IMAD R11, R41, R24, R11 ;  /* 0x00000018290b7224 */ /* 0x000fe400078e020b */
[----:B------:R-:W-:-:S03]  /*4090*/  IMAD.HI.U32 R38, R40, R12, RZ ;  /* 0x0000000c28267227 */ /* 0x000fc600078e00ff */
[----:B------:R-:W-:-:S05]  /*40a0*/  IADD3.X R11, PT, PT, RZ, ~R11, RZ, P0, !PT ;  /* 0x8000000bff0b7210 */ /* 0x000fca00007fe4ff */
[----:B------:R-:W-:-:S04]  /*40b0*/  IMAD.WIDE.U32 R38, P0, R40, R11, R38 ;  /* 0x0000000b28267225 */ /* 0x000fc80007800026 */
[C---:B------:R-:W-:Y:S02]  /*40c0*/  IMAD R10, R41.reuse, R11, RZ ;  /* 0x0000000b290a7224 */ /* 0x040fe400078e02ff */
[----:B------:R-:W-:-:S04]  /*40d0*/  IMAD.HI.U32 R12, P1, R41, R12, R38 ;  /* 0x0000000c290c7227 */ /* 0x000fc80007820026 */
[----:B------:R-:W-:Y:S01]  /*40e0*/  IMAD.HI.U32 R11, R41, R11, RZ ;  /* 0x0000000b290b7227 */ /* 0x000fe200078e00ff */
[----:B------:R-:W-:-:S04]  /*40f0*/  IADD3 R39, P2, PT, R10, R12, RZ ;  /* 0x0000000c0a277210 */ /* 0x000fc80007f5e0ff */
[----:B------:R-:W-:Y:S01]  /*4100*/  IADD3.X R11, PT, PT, R11, R41, RZ, P0, !PT ;  /* 0x000000290b0b7210 */ /* 0x000fe200007fe4ff */
[----:B------:R-:W-:-:S03]  /*4110*/  IMAD.WIDE.U32 R40, R39, R24, RZ ;  /* 0x0000001827287225 */ /* 0x000fc600078e00ff */
[----:B------:R-:W-:Y:S01]  /*4120*/  IADD3.X R13, PT, PT, RZ, RZ, R11, P2, P1 ;  /* 0x000000ffff0d7210 */ /* 0x000fe200017e240b */
[----:B------:R-:W-:Y:S01]  /*4130*/  IMAD R10, R39, R25, R41 ;  /* 0x00000019270a7224 */ /* 0x000fe200078e0229 */
[----:B------:R-:W-:-:S03]  /*4140*/  IADD3 R11, P0, PT, RZ, -R40, RZ ;  /* 0x80000028ff0b7210 */ /* 0x000fc60007f1e0ff */
[----:B------:R-:W-:Y:S02]  /*4150*/  IMAD R10, R13, R24, R10 ;  /* 0x000000180d0a7224 */ /* 0x000fe400078e020a */
[----:B------:R-:W-:-:S03]  /*4160*/  IMAD.HI.U32 R38, R39, R11, RZ ;  /* 0x0000000b27267227 */ /* 0x000fc600078e00ff */
[----:B------:R-:W-:-:S05]  /*4170*/  IADD3.X R10, PT, PT, RZ, ~R10, RZ, P0, !PT ;  /* 0x8000000aff0a7210 */ /* 0x000fca00007fe4ff */
[----:B------:R-:W-:-:S04]  /*4180*/  IMAD.WIDE.U32 R38, P0, R39, R10, R38 ;  /* 0x0000000a27267225 */ /* 0x000fc80007800026 */
[C---:B------:R-:W-:Y:S02]  /*4190*/  IMAD R12, R13.reuse, R10, RZ ;  /* 0x0000000a0d0c7224 */ /* 0x040fe400078e02ff */
[----:B------:R-:W-:Y:S01]  /*41a0*/  IMAD.HI.U32 R11, P1, R13, R11, R38 ;  /* 0x0000000b0d0b7227 */ /* 0x000fe20007820026 */
[----:B------:R-:W-:-:S03]  /*41b0*/  MOV R39, RZ ;  /* 0x000000ff00277202 */ /* 0x000fc60000000f00 */
[----:B------:R-:W-:Y:S01]  /*41c0*/  IMAD.HI.U32 R10, R13, R10, RZ ;  /* 0x0000000a0d0a7227 */ /* 0x000fe200078e00ff */
[----:B------:R-:W-:-:S03]  /*41d0*/  IADD3 R12, P2, PT, R12, R11, RZ ;  /* 0x0000000b0c0c7210 */ /* 0x000fc60007f5e0ff */
[----:B------:R-:W-:Y:S01]  /*41e0*/  IMAD.X R11, RZ, RZ, ~UR4, P4 ;  /* 0x80000004ff0b7e24 */ /* 0x000fe2000a0e06ff */
[----:B------:R-:W-:Y:S01]  /*41f0*/  IADD3.X R10, PT, PT, R10, R13, RZ, P0, !PT ;  /* 0x0000000d0a0a7210 */ /* 0x000fe200007fe4ff */
[----:B------:R-:W-:-:S03]  /*4200*/  IMAD.HI.U32 R38, R12, R26, RZ ;  /* 0x0000001a0c267227 */ /* 0x000fc600078e00ff */
[----:B------:R-:W-:Y:S02]  /*4210*/  SEL R11, R11, UR4, !P3 ;  /* 0x000000040b0b7c07 */ /* 0x000fe4000d800000 */
[----:B------:R-:W-:-:S03]  /*4220*/  IADD3.X R10, PT, PT, RZ, RZ, R10, P2, P1 ;  /* 0x000000ffff0a7210 */ /* 0x000fc600017e240a */
[----:B------:R-:W-:-:S04]  /*4230*/  IMAD.WIDE.U32 R12, R12, R11, R38 ;  /* 0x0000000b0c0c7225 */ /* 0x000fc800078e0026 */
[----:B------:R-:W-:-:S04]  /*4240*/  IMAD.HI.U32 R13, P0, R10, R26, R12 ;  /* 0x0000001a0a0d7227 */ /* 0x000fc8000780000c */
[CC--:B------:R-:W-:Y:S02]  /*4250*/  IMAD R12, R10.reuse, R11.reuse, RZ ;  /* 0x0000000b0a0c7224 */ /* 0x0c0fe400078e02ff */
[----:B------:R-:W-:-:S03]  /*4260*/  IMAD.HI.U32 R10, R10, R11, RZ ;  /* 0x0000000b0a0a7227 */ /* 0x000fc600078e00ff */
[----:B------:R-:W-:Y:S01]  /*4270*/  IADD3 R12, P1, PT, R12, R13, RZ ;  /* 0x0000000d0c0c7210 */ /* 0x000fe20007f3e0ff */
[----:B------:R-:W-:-:S04]  /*4280*/  IMAD.X R10, RZ, RZ, R10, P0 ;  /* 0x000000ffff0a7224 */ /* 0x000fc800000e060a */
[----:B------:R-:W-:Y:S01]  /*4290*/  IMAD.WIDE.U32 R38, R12, R24, RZ ;  /* 0x000000180c267225 */ /* 0x000fe200078e00ff */
[----:B------:R-:W-:-:S03]  /*42a0*/  IADD3.X R10, PT, PT, RZ, R10, RZ, P1, !PT ;  /* 0x0000000aff0a7210 */ /* 0x000fc60000ffe4ff */
[----:B------:R-:W-:Y:S01]  /*42b0*/  IMAD R13, R12, R25, R39 ;  /* 0x000000190c0d7224 */ /* 0x000fe200078e0227 */
[----:B------:R-:W-:-:S03]  /*42c0*/  IADD3 R26, P1, PT, -R38, R26, RZ ;  /* 0x0000001a261a7210 */ /* 0x000fc60007f3e1ff */
[-C--:B------:R-:W-:Y:S01]  /*42d0*/  IMAD R13, R10, R24.reuse, R13 ;  /* 0x000000180a0d7224 */ /* 0x080fe200078e020d */
[----:B------:R-:W-:-:S04]  /*42e0*/  ISETP.GE.U32.AND P0, PT, R26, R24, PT ;  /* 0x000000181a00720c */ /* 0x000fc80003f06070 */
[----:B------:R-:W-:Y:S02]  /*42f0*/  IADD3.X R11, PT, PT, ~R13, R11, RZ, P1, !PT ;  /* 0x0000000b0d0b7210 */ /* 0x000fe40000ffe5ff */
[----:B------:R-:W-:Y:S02]  /*4300*/  IADD3 R27, P1, PT, R26, -R24, RZ ;  /* 0x800000181a1b7210 */ /* 0x000fe40007f3e0ff */
[----:B------:R-:W-:Y:S02]  /*4310*/  ISETP.GE.U32.AND.EX P0, PT, R11, R25, PT, P0 ;  /* 0x000000190b00720c */ /* 0x000fe40003f06100 */
[----:B------:R-:W-:Y:S02]  /*4320*/  IADD3 R13, P2, PT, R12, 0x1, RZ ;  /* 0x000000010c0d7810 */ /* 0x000fe40007f5e0ff */
[----:B------:R-:W-:Y:S01]  /*4330*/  SEL R26, R27, R26, P0 ;  /* 0x0000001a1b1a7207 */ /* 0x000fe20000000000 */
[----:B------:R-:W-:Y:S01]  /*4340*/  IMAD.X R27, R11, 0x1, ~R25, P1 ;  /* 0x000000010b1b7824 */ /* 0x000fe200008e0e19 */
[----:B------:R-:W-:-:S02]  /*4350*/  SEL R13, R13, R12, P0 ;  /* 0x0000000c0d0d7207 */ /* 0x000fc40000000000 */
[----:B------:R-:W-:Y:S02]  /*4360*/  IADD3.X R12, PT, PT, RZ, R10, RZ, P2, !PT ;  /* 0x0000000aff0c7210 */ /* 0x000fe400017fe4ff */
[----:B------:R-:W-:Y:S02]  /*4370*/  SEL R27, R27, R11, P0 ;  /* 0x0000000b1b1b7207 */ /* 0x000fe40000000000 */
[----:B------:R-:W-:Y:S02]  /*4380*/  ISETP.GE.U32.AND P1, PT, R26, R24, PT ;  /* 0x000000181a00720c */ /* 0x000fe40003f26070 */
[----:B------:R-:W-:Y:S02]  /*4390*/  SEL R12, R12, R10, P0 ;  /* 0x0000000a0c0c7207 */ /* 0x000fe40000000000 */
[----:B------:R-:W-:Y:S02]  /*43a0*/  IADD3 R10, P2, PT, R13, 0x1, RZ ;  /* 0x000000010d0a7810 */ /* 0x000fe40007f5e0ff */
[----:B------:R-:W-:-:S02]  /*43b0*/  ISETP.GE.U32.AND.EX P0, PT, R27, R25, PT, P1 ;  /* 0x000000191b00720c */ /* 0x000fc40003f06110 */
[-C--:B------:R-:W-:Y:S02]  /*43c0*/  IADD3.X R11, PT, PT, RZ, R12.reuse, RZ, P2, !PT ;  /* 0x0000000cff0b7210 */ /* 0x080fe400017fe4ff */
[----:B------:R-:W-:Y:S02]  /*43d0*/  SEL R10, R10, R13, P0 ;  /* 0x0000000d0a0a7207 */ /* 0x000fe40000000000 */
[----:B------:R-:W-:Y:S02]  /*43e0*/  SEL R12, R11, R12, P0 ;  /* 0x0000000c0b0c7207 */ /* 0x000fe40000000000 */
[----:B------:R-:W-:Y:S02]  /*43f0*/  IADD3 R11, P2, PT, RZ, -R10, RZ ;  /* 0x8000000aff0b7210 */ /* 0x000fe40007f5e0ff */
[----:B------:R-:W-:Y:S02]  /*4400*/  LOP3.LUT R13, R0, UR4, RZ, 0x3c, !PT ;  /* 0x00000004000d7c12 */ /* 0x000fe4000f8e3cff */
[----:B------:R-:W-:Y:S01]  /*4410*/  ISETP.NE.U32.AND P0, PT, R2, RZ, PT ;  /* 0x000000ff0200720c */ /* 0x000fe20003f05070 */
[----:B------:R-:W-:Y:S01]  /*4420*/  IMAD.X R2, RZ, RZ, ~R12, P2 ;  /* 0x000000ffff027224 */ /* 0x000fe200010e0e0c */
[----:B------:R-:W-:Y:S01]  /*4430*/  ISETP.GE.AND P1, PT, R13, RZ, PT ;  /* 0x000000ff0d00720c */ /* 0x000fe20003f26270 */
[----:B------:R-:W-:Y:S01]  /*4440*/  HFMA2 R13, -RZ, RZ, 0, 0 ;  /* 0x00000000ff0d7431 */ /* 0x000fe200000001ff */
[----:B------:R-:W-:-:S02]  /*4450*/  ISETP.NE.AND.EX P0, PT, R0, RZ, PT, P0 ;  /* 0x000000ff0000720c */ /* 0x000fc40003f05300 */
[----:B------:R-:W-:Y:S02]  /*4460*/  SEL R2, R2, R12, !P1 ;  /* 0x0000000c02027207 */ /* 0x000fe40004800000 */
[----:B------:R-:W-:Y:S02]  /*4470*/  MOV R12, R9 ;  /* 0x00000009000c7202 */ /* 0x000fe40000000f00 */
[----:B------:R-:W-:Y:S02]  /*4480*/  SEL R11, R11, R10, !P1 ;  /* 0x0000000a0b0b7207 */ /* 0x000fe40004800000 */
[----:B------:R-:W-:Y:S02]  /*4490*/  SEL R2, R2, 0xffffffff, P0 ;  /* 0xffffffff02027807 */ /* 0x000fe40000000000 */
[----:B------:R-:W-:Y:S01]  /*44a0*/  SEL R11, R11, 0xffffffff, P0 ;  /* 0xffffffff0b0b7807 */ /* 0x000fe20000000000 */
[----:B------:R-:W-:Y:S06]  /*44b0*/  RET.REL.NODEC R12 `(contiguous_reducel33_bf16) ;  /* 0xffffffb80cd07950 */ /* 0x000fec0003c3ffff */
        .weak           $__internal_1_$__cuda_sm20_rem_s64
        .type           $__internal_1_$__cuda_sm20_rem_s64,@function
        .size           $__internal_1_$__cuda_sm20_rem_s64,(.L_x_9940 - $__internal_1_$__cuda_sm20_rem_s64)
$__internal_1_$__cuda_sm20_rem_s64:
[----:B------:R-:W-:Y:S02]  /*44c0*/  IADD3 R13, P1, PT, RZ, -R10, RZ ;  /* 0x8000000aff0d7210 */ /* 0x000fe40007f3e0ff */
[----:B------:R-:W-:-:S03]  /*44d0*/  ISETP.GE.AND P0, PT, R11, RZ, PT ;  /* 0x000000ff0b00720c */ /* 0x000fc60003f06270 */
[----:B------:R-:W-:Y:S01]  /*44e0*/  IMAD.X R9, RZ, RZ, ~R11, P1 ;  /* 0x000000ffff097224 */ /* 0x000fe200008e0e0b */
[----:B------:R-:W-:-:S04]  /*44f0*/  SEL R12, R13, R10, !P0 ;  /* 0x0000000a0d0c7207 */ /* 0x000fc80004000000 */
[----:B------:R-:W-:-:S04]  /*4500*/  SEL R13, R9, R11, !P0 ;  /* 0x0000000b090d7207 */ /* 0x000fc80004000000 */
        /* <DEDUP_REMOVED lines=30> */
[----:B------:R-:W-:Y:S02]  /*46f0*/  IMAD.X R9, R2, 0x1, R9, P0 ;  /* 0x0000000102097824 */ /* 0x000fe400000e0609 */
[----:B------:R-:W-:-:S03]  /*4700*/  IMAD.HI.U32 R16, R19, R32, RZ ;  /* 0x0000002013107227 */ /* 0x000fc600078e00ff */
[----:B------:R-:W-:Y:S01]  /*4710*/  IADD3.X R9, PT, PT, RZ, RZ, R9, P2, P1 ;  /* 0x000000ffff097210 */ /* 0x000fe200017e2409 */
[----:B------:R-:W-:-:S04]  /*4720*/  IMAD.WIDE.U32 R16, RZ, R19, R16 ;  /* 0x00000013ff107225 */ /* 0x000fc800078e0010 */
[----:B------:R-:W-:-:S05]  /*4730*/  IMAD.HI.U32 R9, P0, R9, R32, R16 ;  /* 0x0000002009097227 */ /* 0x000fca0007800010 */
[----:B------:R-:W-:Y:S02]  /*4740*/  IADD3 R9, P1, PT, RZ, R9, RZ ;  /* 0x00000009ff097210 */ /* 0x000fe40007f3e0ff */
[----:B------:R-:W-:-:S03]  /*4750*/  IADD3.X R2, PT, PT, RZ, RZ, RZ, P0, !PT ;  /* 0x000000ffff027210 */ /* 0x000fc600007fe4ff */
[----:B------:R-:W-:-:S04]  /*4760*/  IMAD.WIDE.U32 R16, R9, R12, RZ ;  /* 0x0000000c09107225 */ /* 0x000fc800078e00ff */
[----:B------:R-:W-:Y:S01]  /*4770*/  IMAD.X R19, RZ, RZ, R2, P1 ;  /* 0x000000ffff137224 */ /* 0x000fe200008e0602 */
[----:B------:R-:W-:Y:S01]  /*4780*/  IADD3 R21, P1, PT, -R16, R32, RZ ;  /* 0x0000002010157210 */ /* 0x000fe20007f3e1ff */
[----:B------:R-:W-:-:S03]  /*4790*/  IMAD R9, R9, R13, R17 ;  /* 0x0000000d09097224 */ /* 0x000fc600078e0211 */
[-C--:B------:R-:W-:Y:S01]  /*47a0*/  ISETP.GE.U32.AND P0, PT, R21, R12.reuse, PT ;  /* 0x0000000c1500720c */ /* 0x080fe20003f06070 */
[----:B------:R-:W-:-:S05]  /*47b0*/  IMAD R9, R19, R12, R9 ;  /* 0x0000000c13097224 */ /* 0x000fca00078e0209 */
[----:B------:R-:W-:Y:S02]  /*47c0*/  IADD3.X R9, PT, PT, RZ, ~R9, RZ, P1, !PT ;  /* 0x80000009ff097210 */ /* 0x000fe40000ffe4ff */
[----:B------:R-:W-:Y:S02]  /*47d0*/  IADD3 R17, P1, PT, R21, -R12, RZ ;  /* 0x8000000c15117210 */ /* 0x000fe40007f3e0ff */
[CC--:B------:R-:W-:Y:S02]  /*47e0*/  ISETP.GE.U32.AND.EX P0, PT, R9.reuse, R13.reuse, PT, P0 ;  /* 0x0000000d0900720c */ /* 0x0c0fe40003f06100 */
[----:B------:R-:W-:Y:S02]  /*47f0*/  IADD3.X R19, PT, PT, R9, ~R13, RZ, P1, !PT ;  /* 0x8000000d09137210 */ /* 0x000fe40000ffe4ff */
[----:B------:R-:W-:Y:S02]  /*4800*/  SEL R17, R17, R21, P0 ;  /* 0x0000001511117207 */ /* 0x000fe40000000000 */
[----:B------:R-:W-:-:S02]  /*4810*/  SEL R19, R19, R9, P0 ;  /* 0x0000000913137207 */ /* 0x000fc40000000000 */
[CC--:B------:R-:W-:Y:S02]  /*4820*/  IADD3 R2, P2, PT, R17.reuse, -R12.reuse, RZ ;  /* 0x8000000c11027210 */ /* 0x0c0fe40007f5e0ff */
[----:B------:R-:W-:Y:S02]  /*4830*/  ISETP.NE.U32.AND P1, PT, R10, RZ, PT ;  /* 0x000000ff0a00720c */ /* 0x000fe40003f25070 */
[----:B------:R-:W-:Y:S01]  /*4840*/  ISETP.GE.U32.AND P0, PT, R17, R12, PT ;  /* 0x0000000c1100720c */ /* 0x000fe20003f06070 */
[----:B------:R-:W-:Y:S01]  /*4850*/  IMAD.X R9, R19, 0x1, ~R13, P2 ;  /* 0x0000000113097824 */ /* 0x000fe200010e0e0d */
[----:B------:R-:W-:Y:S01]  /*4860*/  ISETP.NE.AND.EX P1, PT, R11, RZ, PT, P1 ;  /* 0x000000ff0b00720c */ /* 0x000fe20003f25310 */
[----:B------:R-:W-:Y:S01]  /*4870*/  HFMA2 R11, -RZ, RZ, 0, 0 ;  /* 0x00000000ff0b7431 */ /* 0x000fe200000001ff */
[----:B------:R-:W-:Y:S02]  /*4880*/  ISETP.GE.U32.AND.EX P0, PT, R19, R13, PT, P0 ;  /* 0x0000000d1300720c */ /* 0x000fe40003f06100 */
[----:B------:R-:W-:-:S02]  /*4890*/  MOV R10, R0 ;  /* 0x00000000000a7202 */ /* 0x000fc40000000f00 */
[----:B------:R-:W-:Y:S02]  /*48a0*/  SEL R2, R2, R17, P0 ;  /* 0x0000001102027207 */ /* 0x000fe40000000000 */
[----:B------:R-:W-:Y:S02]  /*48b0*/  SEL R9, R9, R19, P0 ;  /* 0x0000001309097207 */ /* 0x000fe40000000000 */
[----:B------:R-:W-:Y:S02]  /*48c0*/  SEL R2, R2, 0xffffffff, P1 ;  /* 0xffffffff02027807 */ /* 0x000fe40000800000 */
[----:B------:R-:W-:Y:S01]  /*48d0*/  SEL R9, R9, 0xffffffff, P1 ;  /* 0xffffffff09097807 */ /* 0x000fe20000800000 */
[----:B------:R-:W-:Y:S06]  /*48e0*/  RET.REL.NODEC R10 `(contiguous_reducel33_bf16) ;  /* 0xffffffb40ac47950 */ /* 0x000fec0003c3ffff */
.L_x_52:
        /* <DEDUP_REMOVED lines=9> */
.L_x_9940:


//--------------------- .text.contiguous_reducel322_bf16 --------------------------
	.section	.text.contiguous_reducel322_bf16,"ax",@progbits
	.align	128
        .global         contiguous_reducel322_bf16
        .type           contiguous_reducel322_bf16,@function
        .size           contiguous_reducel322_bf16,(.L_x_10161 - contiguous_reducel322_bf16)
        .other          contiguous_reducel322_bf16,@"STO_CUDA_ENTRY STV_DEFAULT"
contiguous_reducel322_bf16:
.text.contiguous_reducel322_bf16:
[----:B------:R-:W-:Y:S01]  /*0000*/  LDC R1, c[0x0][0x37c] ;  /* 0x0000df00ff017b82 */ /* 0x000fe20000000800 */
[----:B------:R-:W0:Y:S07]  /*0010*/  S2R R0, SR_TID.X ;  /* 0x0000000000007919 */ /* 0x000e2e0000002100 */
[----:B------:R-:W1:Y:S01]  /*0020*/  S2UR UR6, SR_CTAID.X ;  /* 0x00000000000679c3 */ /* 0x000e620000002500 */
[----:B------:R-:W2:Y:S01]  /*0030*/  LDCU.64 UR8, c[0x0][0x390] ;  /* 0x00007200ff0877ac */ /* 0x000ea20008000a00 */
[----:B------:R-:W3:Y:S06]  /*0040*/  LDCU.64 UR12, c[0x0][0x358] ;  /* 0x00006b00ff0c77ac */ /* 0x000eec0008000a00 */
[----:B------:R-:W1:Y:S02]  /*0050*/  LDC R2, c[0x0][0x360] ;  /* 0x0000d800ff027b82 */ /* 0x000e640000000800 */
[----:B-1----:R-:W-:-:S04]  /*0060*/  IMAD R5, R2, UR6, RZ ;  /* 0x0000000602057c24 */ /* 0x002fc8000f8e02ff */
[----:B0-----:R-:W-:-:S04]  /*0070*/  IMAD R4, R5, 0x2, R0 ;  /* 0x0000000205047824 */ /* 0x001fc800078e0200 */
[----:B------:R-:W-:-:S05]  /*0080*/  IMAD.IADD R10, R4, 0x1, R2 ;  /* 0x00000001040a7824 */ /* 0x000fca00078e0202 */
[----:B--2---:R-:W-:-:S04]  /*0090*/  ISETP.GE.U32.AND P0, PT, R10, UR8, PT ;  /* 0x000000080a007c0c */ /* 0x004fc8000bf06070 */
[----:B------:R-:W-:-:S13]  /*00a0*/  ISETP.GE.U32.AND.EX P0, PT, RZ, UR9, PT, P0 ;  /* 0x00000009ff007c0c */ /* 0x000fda000bf06100 */
[----:B------:R-:W0:Y:S01]  /*00b0*/  @!P0 S2R R3, SR_CTAID.Y ;  /* 0x0000000000038919 */ /* 0x000e220000002600 */
[----:B------:R-:W1:Y:S01]  /*00c0*/  @!P0 LDC.64 R12, c[0x0][0x388] ;  /* 0x0000e200ff0c8b82 */ /* 0x000e620000000a00 */
[----:B------:R-:W-:Y:S01]  /*00d0*/  @!P0 MOV R11, RZ ;  /* 0x000000ff000b8202 */ /* 0x000fe20000000f00 */
[----:B------:R-:W-:Y:S02]  /*00e0*/  @!P0 IMAD.MOV.U32 R5, RZ, RZ, RZ ;  /* 0x000000ffff058224 */ /* 0x000fe400078e00ff */
[----:B0-----:R-:W-:-:S04]  /*00f0*/  @!P0 IMAD.WIDE.U32 R6, R3, UR8, R4 ;  /* 0x0000000803068c25 */ /* 0x001fc8000f8e0004 */
[C---:B------:R-:W-:Y:S01]  /*0100*/  @!P0 IMAD R9, R3.reuse, UR9, RZ ;  /* 0x0000000903098c24 */ /* 0x040fe2000f8e02ff */
[----:B-1----:R-:W-:Y:S01]  /*0110*/  @!P0 LEA R8, P1, R6, R12, 0x1 ;  /* 0x0000000c06088211 */ /* 0x002fe200078208ff */
[----:B------:R-:W-:-:S03]  /*0120*/  @!P0 IMAD.WIDE.U32 R10, R3, UR8, R10 ;  /* 0x00000008030a8c25 */ /* 0x000fc6000f8e000a */
[----:B------:R-:W-:Y:S01]  /*0130*/  @!P0 IADD3 R7, PT, PT, R7, R9, RZ ;  /* 0x0000000907078210 */ /* 0x000fe20007ffe0ff */
[----:B------:R-:W-:Y:S01]  /*0140*/  @!P0 IMAD.IADD R3, R9, 0x1, R11 ;  /* 0x0000000109038824 */ /* 0x000fe200078e020b */
[----:B------:R-:W-:Y:S02]  /*0150*/  @!P0 LEA R12, P2, R10, R12, 0x1 ;  /* 0x0000000c0a0c8211 */ /* 0x000fe400078408ff */
[-C--:B------:R-:W-:Y:S02]  /*0160*/  @!P0 LEA.HI.X R9, R6, R13.reuse, R7, 0x1, P1 ;  /* 0x0000000d06098211 */ /* 0x080fe400008f0c07 */
[----:B------:R-:W-:-:S03]  /*0170*/  @!P0 LEA.HI.X R13, R10, R13, R3, 0x1, P2 ;  /* 0x0000000d0a0d8211 */ /* 0x000fc600010f0c03 */
[----:B---3--:R-:W2:Y:S04]  /*0180*/  @!P0 LDG.E.U16 R8, desc[UR12][R8.64] ;  /* 0x0000000c08088981 */ /* 0x008ea8000c1e1500 */
[----:B------:R-:W2:Y:S01]  /*0190*/  @!P0 LDG.E.U16 R13, desc[UR12][R12.64] ;  /* 0x0000000c0c0d8981 */ /* 0x000ea2000c1e1500 */
[----:B------:R-:W0:Y:S01]  /*01a0*/  S2UR UR5, SR_CgaCtaId ;  /* 0x00000000000579c3 */ /* 0x000e220000008800 */
[----:B------:R-:W1:Y:S01]  /*01b0*/  I2F.BF16 R6, RZ ;  /* 0x000000ff00067306 */ /* 0x000e620000202400 */
[----:B------:R-:W-:Y:S01]  /*01c0*/  UMOV UR4, 0x400 ;  /* 0x0000040000047882 */ /* 0x000fe20000000000 */
[----:B------:R-:W-:Y:S01]  /*01d0*/  BSSY.RECONVERGENT B0, `(.L_x_53) ;  /* 0x0000015000007945 */ /* 0x000fe20003800200 */
[----:B------:R-:W-:Y:S02]  /*01e0*/  ISETP.GE.U32.AND P1, PT, R2, 0x42, PT ;  /* 0x000000420200780c */ /* 0x000fe40003f26070 */
[----:B------:R-:W-:Y:S01]  /*01f0*/  ISETP.GT.U32.AND P2, PT, R0, 0x1f, PT ;  /* 0x0000001f0000780c */ /* 0x000fe20003f44070 */
[----:B0-----:R-:W-:-:S06]  /*0200*/  ULEA UR4, UR5, UR4, 0x18 ;  /* 0x0000000405047291 */ /* 0x001fcc000f8ec0ff */
[----:B------:R-:W-:-:S05]  /*0210*/  LEA R3, R0, UR4, 0x1 ;  /* 0x0000000400037c11 */ /* 0x000fca000f8e08ff */
[----:B-1----:R0:W-:Y:S01]  /*0220*/  STS.U16 [R3], R6 ;  /* 0x0000000603007388 */ /* 0x0021e20000000400 */
[----:B--2---:R-:W-:-:S05]  /*0230*/  @!P0 HADD2.BF16_V2 R13, R8.H0_H0, R13.H0_H0 ;  /* 0x2000000d080d8230 */ /* 0x004fca0000200800 */
[----:B------:R0:W-:Y:S01]  /*0240*/  @!P0 STS.U16 [R3], R13 ;  /* 0x0000000d03008388 */ /* 0x0001e20000000400 */
[----:B------:R-:W-:Y:S05]  /*0250*/  @!P0 BRA `(.L_x_54) ;  /* 0x0000000000308947 */ /* 0x000fea0003800000 */
[----:B------:R-:W-:-:S04]  /*0260*/  ISETP.GE.U32.AND P0, PT, R4, UR8, PT ;  /* 0x0000000804007c0c */ /* 0x000fc8000bf06070 */
[----:B------:R-:W-:-:S13]  /*0270*/  ISETP.GE.U32.AND.EX P0, PT, RZ, UR9, PT, P0 ;  /* 0x00000009ff007c0c */ /* 0x000fda000bf06100 */
[----:B------:R-:W-:Y:S05]  /*0280*/  @P0 BRA `(.L_x_54) ;  /* 0x0000000000240947 */ /* 0x000fea0003800000 */
[----:B------:R-:W1:Y:S01]  /*0290*/  S2R R7, SR_CTAID.Y ;  /* 0x0000000000077919 */ /* 0x000e620000002600 */
[----:B------:R-:W0:Y:S01]  /*02a0*/  LDCU.64 UR4, c[0x0][0x388] ;  /* 0x00007100ff0477ac */ /* 0x000e220008000a00 */
[----:B------:R-:W-:-:S03]  /*02b0*/  HFMA2 R5, -RZ, RZ, 0, 0 ;  /* 0x00000000ff057431 */ /* 0x000fc600000001ff */
[----:B-1----:R-:W-:-:S04]  /*02c0*/  IMAD.WIDE.U32 R4, R7, UR8, R4 ;  /* 0x0000000807047c25 */ /* 0x002fc8000f8e0004 */
[----:B------:R-:W-:Y:S01]  /*02d0*/  IMAD R7, R7, UR9, R5 ;  /* 0x0000000907077c24 */ /* 0x000fe2000f8e0205 */
[----:B0-----:R-:W-:-:S04]  /*02e0*/  LEA R6, P0, R4, UR4, 0x1 ;  /* 0x0000000404067c11 */ /* 0x001fc8000f8008ff */
[----:B------:R-:W-:-:S05]  /*02f0*/  LEA.HI.X R7, R4, UR5, R7, 0x1, P0 ;  /* 0x0000000504077c11 */ /* 0x000fca00080f0c07 */
[----:B------:R-:W2:Y:S04]  /*0300*/  LDG.E.U16 R6, desc[UR12][R6.64] ;  /* 0x0000000c06067981 */ /* 0x000ea8000c1e1500 */
[----:B--2---:R1:W-:Y:S02]  /*0310*/  STS.U16 [R3], R6 ;  /* 0x0000000603007388 */ /* 0x0043e40000000400 */
.L_x_54:
[----:B------:R-:W-:Y:S05]  /*0320*/  BSYNC.RECONVERGENT B0 ;  /* 0x0000000000007941 */ /* 0x000fea0003800200 */
.L_x_53:
[----:B------:R-:W-:Y:S06]  /*0330*/  BAR.SYNC.DEFER_BLOCKING 0x0 ;  /* 0x0000000000007b1d */ /* 0x000fec0000010000 */
[----:B------:R-:W-:Y:S05]  /*0340*/  @!P1 BRA `(.L_x_55) ;  /* 0x0000000000309947 */ /* 0x000fea0003800000 */
.L_x_56:
[----:B------:R-:W-:-:S04]  /*0350*/  SHF.R.U32.HI R7, RZ, 0x1, R2 ;  /* 0x00000001ff077819 */ /* 0x000fc80000011602 */
[----:B------:R-:W-:-:S13]  /*0360*/  ISETP.GE.U32.AND P0, PT, R0, R7, PT ;  /* 0x000000070000720c */ /* 0x000fda0003f06070 */
[----:B------:R-:W-:-:S05]  /*0370*/  @!P0 LOP3.LUT R4, R2, 0x7fe, RZ, 0xc0, !PT ;  /* 0x000007fe02048812 */ /* 0x000fca00078ec0ff */
[----:B------:R-:W-:Y:S02]  /*0380*/  @!P0 IMAD.IADD R5, R3, 0x1, R4 ;  /* 0x0000000103058824 */ /* 0x000fe400078e0204 */
[----:B------:R-:W-:Y:S04]  /*0390*/  @!P0 LDS.U16 R4, [R3] ;  /* 0x0000000003048984 */ /* 0x000fe80000000400 */
[----:B------:R-:W2:Y:S02]  /*03a0*/  @!P0 LDS.U16 R5, [R5] ;  /* 0x0000000005058984 */ /* 0x000ea40000000400 */
[----:B--2---:R-:W-:-:S05]  /*03b0*/  @!P0 HADD2.BF16_V2 R4, R4.H0_H0, R5.H0_H0 ;  /* 0x2000000504048230 */ /* 0x004fca0000200800 */
[----:B------:R2:W-:Y:S01]  /*03c0*/  @!P0 STS.U16 [R3], R4 ;  /* 0x0000000403008388 */ /* 0x0005e20000000400 */
[----:B------:R-:W-:Y:S01]  /*03d0*/  BAR.SYNC.DEFER_BLOCKING 0x0 ;  /* 0x0000000000007b1d */ /* 0x000fe20000010000 */
[----:B------:R-:W-:Y:S02]  /*03e0*/  ISETP.GT.U32.AND P0, PT, R2, 0x83, PT ;  /* 0x000000830200780c */ /* 0x000fe40003f04070 */
[----:B------:R-:W-:-:S11]  /*03f0*/  MOV R2, R7 ;  /* 0x0000000700027202 */ /* 0x000fd60000000f00 */
[----:B--2---:R-:W-:Y:S05]  /*0400*/  @P0 BRA `(.L_x_56) ;  /* 0xfffffffc00d00947 */ /* 0x004fea000383ffff */
.L_x_55:
[----:B------:R-:W-:Y:S05]  /*0410*/  @P2 EXIT ;  /* 0x000000000000294d */ /* 0x000fea0003800000 */
[----:B------:R-:W-:Y:S01]  /*0420*/  LDS.U16 R2, [R3] ;  /* 0x0000000003027984 */ /* 0x000fe20000000400 */
[----:B------:R-:W-:-:S03]  /*0430*/  ISETP.NE.AND P0, PT, R0, RZ, PT ;  /* 0x000000ff0000720c */ /* 0x000fc60003f05270 */
[----:B------:R-:W2:Y:S04]  /*0440*/  LDS.U16 R5, [R3+0x40] ;  /* 0x0000400003057984 */ /* 0x000ea80000000400 */
[----:B------:R-:W3:Y:S04]  /*0450*/  LDS.U16 R7, [R3+0x20] ;  /* 0x0000200003077984 */ /* 0x000ee80000000400 */
[----:B------:R-:W4:Y:S04]  /*0460*/  LDS.U16 R4, [R3+0x10] ;  /* 0x0000100003047984 */ /* 0x000f280000000400 */
[----:B------:R-:W5:Y:S04]  /*0470*/  LDS.U16 R9, [R3+0x8] ;  /* 0x0000080003097984 */ /* 0x000f680000000400 */
[----:B01----:R-:W0:Y:S04]  /*0480*/  LDS.U16 R6, [R3+0x4] ;  /* 0x0000040003067984 */ /* 0x003e280000000400 */
[----:B------:R-:W1:Y:S01]  /*0490*/  LDS.U16 R11, [R3+0x2] ;  /* 0x00000200030b7984 */ /* 0x000e620000000400 */
[----:B--2---:R-:W-:-:S04]  /*04a0*/  HADD2.BF16_V2 R2, R2.H0_H0, R5.H0_H0 ;  /* 0x2000000502027230 */ /* 0x004fc80000200800 */
[----:B---3--:R-:W-:Y:S01]  /*04b0*/  HADD2.BF16_V2 R7, R2.H0_H0, R7.H0_H0 ;  /* 0x2000000702077230 */ /* 0x008fe20000200800 */
[----:B------:R2:W-:Y:S03]  /*04c0*/  STS.U16 [R3], R2 ;  /* 0x0000000203007388 */ /* 0x0005e60000000400 */
[----:B----4-:R-:W-:Y:S01]  /*04d0*/  HADD2.BF16_V2 R4, R7.H0_H0, R4.H0_H0 ;  /* 0x2000000407047230 */ /* 0x010fe20000200800 */
[----:B------:R2:W-:Y:S03]  /*04e0*/  STS.U16 [R3], R7 ;  /* 0x0000000703007388 */ /* 0x0005e60000000400 */
[----:B-----5:R-:W-:Y:S01]  /*04f0*/  HADD2.BF16_V2 R9, R4.H0_H0, R9.H0_H0 ;  /* 0x2000000904097230 */ /* 0x020fe20000200800 */
[----:B------:R2:W-:Y:S03]  /*0500*/  STS.U16 [R3], R4 ;  /* 0x0000000403007388 */ /* 0x0005e60000000400 */
[----:B0-----:R-:W-:Y:S01]  /*0510*/  HADD2.BF16_V2 R6, R9.H0_H0, R6.H0_H0 ;  /* 0x2000000609067230 */ /* 0x001fe20000200800 */
[----:B------:R2:W-:Y:S03]  /*0520*/  STS.U16 [R3], R9 ;  /* 0x0000000903007388 */ /* 0x0005e60000000400 */
[----:B-1----:R-:W-:Y:S01]  /*0530*/  HADD2.BF16_V2 R11, R6.H0_H0, R11.H0_H0 ;  /* 0x2000000b060b7230 */ /* 0x002fe20000200800 */
[----:B------:R2:W-:Y:S04]  /*0540*/  STS.U16 [R3], R6 ;  /* 0x0000000603007388 */ /* 0x0005e80000000400 */
[----:B------:R2:W-:Y:S01]  /*0550*/  STS.U16 [R3], R11 ;  /* 0x0000000b03007388 */ /* 0x0005e20000000400 */
[----:B------:R-:W-:Y:S05]  /*0560*/  @P0 EXIT ;  /* 0x000000000000094d */ /* 0x000fea0003800000 */
[----:B------:R-:W0:Y:S01]  /*0570*/  S2UR UR5, SR_CgaCtaId ;  /* 0x00000000000579c3 */ /* 0x000e220000008800 */
[----:B------:R-:W-:Y:S01]  /*0580*/  UMOV UR4, 0x400 ;  /* 0x0000040000047882 */ /* 0x000fe20000000000 */
[----:B------:R-:W1:Y:S01]  /*0590*/  LDCU.64 UR8, c[0x0][0x398] ;  /* 0x00007300ff0877ac */ /* 0x000e620008000a00 */
[----:B------:R-:W3:Y:S05]  /*05a0*/  LDCU.64 UR10, c[0x0][0x380] ;  /* 0x00007000ff0a77ac */ /* 0x000eea0008000a00 */
[----:B------:R-:W1:Y:S01]  /*05b0*/  S2UR UR7, SR_CTAID.Y ;  /* 0x00000000000779c3 */ /* 0x000e620000002600 */
[----:B0-----:R-:W-:-:S03]  /*05c0*/  ULEA UR4, UR5, UR4, 0x18 ;  /* 0x0000000405047291 */ /* 0x001fc6000f8ec0ff */
[----:B------:R-:W-:-:S06]  /*05d0*/  UMOV UR5, URZ ;  /* 0x000000ff00057c82 */ /* 0x000fcc0008000000 */
[----:B------:R-:W0:Y:S01]  /*05e0*/  LDS.U16 R5, [UR4] ;  /* 0x00000004ff057984 */ /* 0x000e220008000400 */
[----:B------:R-:W-:Y:S02]  /*05f0*/  UMOV UR4, UR6 ;  /* 0x0000000600047c82 */ /* 0x000fe40008000000 */
[----:B-1----:R-:W-:-:S04]  /*0600*/  UIMAD.WIDE.U32 UR4, UR7, UR8, UR4 ;  /* 0x00000008070472a5 */ /* 0x002fc8000f8e0004 */
[----:B------:R-:W-:Y:S02]  /*0610*/  UIMAD UR7, UR7, UR9, UR5 ;  /* 0x00000009070772a4 */ /* 0x000fe4000f8e0205 */
[----:B---3--:R-:W-:-:S04]  /*0620*/  ULEA UR5, UP0, UR4, UR10, 0x1 ;  /* 0x0000000a04057291 */ /* 0x008fc8000f8008ff */
[----:B------:R-:W-:Y:S02]  /*0630*/  ULEA.HI.X UR4, UR4, UR11, UR7, 0x1, UP0 ;  /* 0x0000000b04047291 */ /* 0x000fe400080f0c07 */
[----:B--2---:R-:W-:-:S04]  /*0640*/  IMAD.U32 R2, RZ, RZ, UR5 ;  /* 0x00000005ff027e24 */ /* 0x004fc8000f8e00ff */
[----:B------:R-:W-:-:S05]  /*0650*/  MOV R3, UR4 ;  /* 0x0000000400037c02 */ /* 0x000fca0008000f00 */
[----:B0-----:R-:W-:Y:S01]  /*0660*/  STG.E.U16 desc[UR12][R2.64], R5 ;  /* 0x0000000502007986 */ /* 0x001fe2000c10150c */
[----:B------:R-:W-:Y:S05]  /*0670*/  EXIT ;  /* 0x000000000000794d */ /* 0x000fea0003800000 */
.L_x_57:
        /* <DEDUP_REMOVED lines=16> */
.L_x_10161:


//--------------------- .text.contiguous_reducel32_bf16 --------------------------
	.section	.text.contiguous_reducel32_bf16,"ax",@progbits
	.align	128
        .global         contiguous_reducel32_bf16
        .type           contiguous_reducel32_bf16,@function
        .size           contiguous_reducel32_bf16,(.L_x_9942 - contiguous_reducel32_bf16)
        .other          contiguous_reducel32_bf16,@"STO_CUDA_ENTRY STV_DEFAULT"
contiguous_reducel32_bf16:
.text.contiguous_reducel32_bf16:
[----:B------:R-:W-:Y:S01]  /*0000*/  LDC R1, c[0x0][0x37c] ;  /* 0x0000df00ff017b82 */ /* 0x000fe20000000800 */
[----:B------:R-:W0:Y:S07]  /*0010*/  S2R R0, SR_TID.X ;  /* 0x0000000000007919 */ /* 0x000e2e0000002100 */
[----:B------:R-:W1:Y:S01]  /*0020*/  S2UR UR6, SR_CTAID.X ;  /* 0x00000000000679c3 */ /* 0x000e620000002500 */
[----:B------:R-:W2:Y:S01]  /*0030*/  LDCU.64 UR8, c[0x0][0x3a8] ;  /* 0x00007500ff0877ac */ /* 0x000ea20008000a00 */
[----:B------:R-:W3:Y:S01]  /*0040*/  I2F.BF16 R4, RZ ;  /* 0x000000ff00047306 */ /* 0x000ee20000202400 */
[----:B------:R-:W-:Y:S01]  /*0050*/  BSSY.RECONVERGENT B0, `(.L_x_58) ;  /* 0x0000748000007945 */ /* 0x000fe20003800200 */
[----:B------:R-:W-:Y:S01]  /*0060*/  UMOV UR4, 0x400 ;  /* 0x0000040000047882 */ /* 0x000fe20000000000 */
[----:B------:R-:W4:Y:S03]  /*0070*/  LDCU.64 UR12, c[0x0][0x358] ;  /* 0x00006b00ff0c77ac */ /* 0x000f260008000a00 */
[----:B------:R-:W1:Y:S08]  /*0080*/  LDC R2, c[0x0][0x360] ;  /* 0x0000d800ff027b82 */ /* 0x000e700000000800 */
[----:B------:R-:W5:Y:S08]  /*0090*/  S2UR UR5, SR_CgaCtaId ;  /* 0x00000000000579c3 */ /* 0x000f700000008800 */
[----:B------:R-:W3:Y:S01]  /*00a0*/  LDC R11, c[0x0][0x3a0] ;  /* 0x0000e800ff0b7b82 */ /* 0x000ee20000000800 */
[----:B-1----:R-:W-:-:S05]  /*00b0*/  IMAD R7, R2, UR6, RZ ;  /* 0x0000000602077c24 */ /* 0x002fca000f8e02ff */
[----:B0-----:R-:W-:Y:S01]  /*00c0*/  LEA R6, R7, R0, 0x1 ;  /* 0x0000000007067211 */ /* 0x001fe200078e08ff */
[----:B-----5:R-:W-:-:S04]  /*00d0*/  ULEA UR4, UR5, UR4, 0x18 ;  /* 0x0000000405047291 */ /* 0x020fc8000f8ec0ff */
[----:B------:R-:W-:Y:S02]  /*00e0*/  IMAD.IADD R20, R6, 0x1, R2 ;  /* 0x0000000106147824 */ /* 0x000fe400078e0202 */
[----:B------:R-:W-:-:S03]  /*00f0*/  LEA R3, R0, UR4, 0x1 ;  /* 0x0000000400037c11 */ /* 0x000fc6000f8e08ff */
[----:B--2---:R-:W-:Y:S02]  /*0100*/  ISETP.GE.U32.AND P0, PT, R20, UR8, PT ;  /* 0x0000000814007c0c */ /* 0x004fe4000bf06070 */
[----:B---3--:R-:W-:Y:S01]  /*0110*/  IADD3 R10, PT, PT, R11, -0x1, RZ ;  /* 0xffffffff0b0a7810 */ /* 0x008fe20007ffe0ff */
[----:B------:R-:W0:Y:S01]  /*0120*/  LDCU.64 UR4, c[0x0][0x388] ;  /* 0x00007100ff0477ac */ /* 0x000e220008000a00 */
[----:B------:R1:W-:Y:S01]  /*0130*/  STS.U16 [R3], R4 ;  /* 0x0000000403007388 */ /* 0x0003e20000000400 */
[----:B------:R-:W-:Y:S02]  /*0140*/  ISETP.GE.U32.AND.EX P0, PT, RZ, UR9, PT, P0 ;  /* 0x00000009ff007c0c */ /* 0x000fe4000bf06100 */
[----:B0-----:R-:W-:Y:S01]  /*0150*/  MOV R8, UR4 ;  /* 0x0000000400087c02 */ /* 0x001fe20008000f00 */
[----:B------:R-:W-:-:S10]  /*0160*/  IMAD.U32 R9, RZ, RZ, UR5 ;  /* 0x00000005ff097e24 */ /* 0x000fd4000f8e00ff */
[----:B-1--4-:R-:W-:Y:S05]  /*0170*/  @P0 BRA `(.L_x_59) ;  /* 0x0000003400f00947 */ /* 0x012fea0003800000 */
[----:B------:R-:W0:Y:S01]  /*0180*/  S2R R9, SR_CTAID.Y ;  /* 0x0000000000097919 */ /* 0x000e220000002600 */
[----:B------:R-:W-:Y:S01]  /*0190*/  ISETP.GE.AND P0, PT, R10, RZ, PT ;  /* 0x000000ff0a00720c */ /* 0x000fe20003f06270 */
[----:B------:R-:W-:Y:S02]  /*01a0*/  HFMA2 R21, -RZ, RZ, 0, 0 ;  /* 0x00000000ff157431 */ /* 0x000fe400000001ff */
[----:B------:R-:W-:Y:S01]  /*01b0*/  IMAD.MOV.U32 R7, RZ, RZ, RZ ;  /* 0x000000ffff077224 */ /* 0x000fe200078e00ff */
[----:B------:R-:W-:Y:S02]  /*01c0*/  CS2R R4, SRZ ;  /* 0x0000000000047805 */ /* 0x000fe4000001ff00 */
[----:B------:R-:W-:Y:S01]  /*01d0*/  CS2R R22, SRZ ;  /* 0x0000000000167805 */ /* 0x000fe2000001ff00 */
[----:B0-----:R-:W-:-:S04]  /*01e0*/  IMAD.WIDE.U32 R6, R9, UR8, R6 ;  /* 0x0000000809067c25 */ /* 0x001fc8000f8e0006 */
[----:B------:R-:W-:-:S04]  /*01f0*/  IMAD.WIDE.U32 R20, R9, UR8, R20 ;  /* 0x0000000809147c25 */ /* 0x000fc8000f8e0014 */
[----:B------:R-:W-:Y:S01]  /*0200*/  IMAD R9, R9, UR9, RZ ;  /* 0x0000000909097c24 */ /* 0x000fe2000f8e02ff */
[----:B------:R-:W-:Y:S06]  /*0210*/  @!P0 BRA `(.L_x_60) ;  /* 0x0000002c00548947 */ /* 0x000fec0003800000 */
[----:B------:R-:W-:Y:S01]  /*0220*/  IMAD.MOV.U32 R8, RZ, RZ, R10 ;  /* 0x000000ffff087224 */ /* 0x000fe200078e000a */
[----:B------:R-:W-:Y:S01]  /*0230*/  IADD3 R7, PT, PT, R7, R9, RZ ;  /* 0x0000000907077210 */ /* 0x000fe20007ffe0ff */
[----:B------:R-:W-:Y:S01]  /*0240*/  IMAD.IADD R9, R9, 0x1, R21 ;  /* 0x0000000109097824 */ /* 0x000fe200078e0215 */
[----:B------:R-:W-:Y:S02]  /*0250*/  CS2R R22, SRZ ;  /* 0x0000000000167805 */ /* 0x000fe4000001ff00 */
[----:B------:R-:W-:Y:S02]  /*0260*/  CS2R R4, SRZ ;  /* 0x0000000000047805 */ /* 0x000fe4000001ff00 */
[----:B------:R-:W-:-:S13]  /*0270*/  ISETP.GE.U32.AND P0, PT, R8, 0x3, PT ;  /* 0x000000030800780c */ /* 0x000fda0003f06070 */
[----:B------:R-:W-:Y:S05]  /*0280*/  @!P0 BRA `(.L_x_61) ;  /* 0x0000001800a48947 */ /* 0x000fea0003800000 */
[----:B------:R-:W0:Y:S01]  /*0290*/  LDC.64 R18, c[0x0][0x390] ;  /* 0x0000e400ff127b82 */ /* 0x000e220000000a00 */
[C---:B------:R-:W-:Y:S02]  /*02a0*/  LOP3.LUT R10, R11.reuse, 0xfffffffc, RZ, 0xc0, !PT ;  /* 0xfffffffc0b0a7812 */ /* 0x040fe400078ec0ff */
[----:B------:R-:W-:Y:S02]  /*02b0*/  CS2R R22, SRZ ;  /* 0x0000000000167805 */ /* 0x000fe4000001ff00 */
[----:B------:R-:W-:Y:S01]  /*02c0*/  IADD3 R8, PT, PT, R11, -0x2, RZ ;  /* 0xfffffffe0b087810 */ /* 0x000fe20007ffe0ff */
[----:B------:R-:W-:Y:S02]  /*02d0*/  IMAD.MOV R10, RZ, RZ, -R10 ;  /* 0x000000ffff0a7224 */ /* 0x000fe400078e0a0a */
[----:B------:R-:W1:Y:S05]  /*02e0*/  LDC.64 R16, c[0x0][0x398] ;  /* 0x0000e600ff107b82 */ /* 0x000e6a0000000a00 */
.L_x_86:
[----:B------:R-:W-:-:S05]  /*02f0*/  IADD3 R15, PT, PT, R8, 0x1, RZ ;  /* 0x00000001080f7810 */ /* 0x000fca0007ffe0ff */
[----:B0-----:R-:W-:-:S06]  /*0300*/  IMAD.WIDE.U32 R34, R15, 0x8, R18 ;  /* 0x000000080f227825 */ /* 0x001fcc00078e0012 */
[----:B------:R-:W2:Y:S01]  /*0310*/  LDG.E.64 R34, desc[UR12][R34.64] ;  /* 0x0000000c22227981 */ /* 0x000ea2000c1e1b00 */
[----:B------:R-:W-:Y:S01]  /*0320*/  VIADD R10, R10, 0x4 ;  /* 0x000000040a0a7836 */ /* 0x000fe20000000000 */
[----:B------:R-:W-:Y:S04]  /*0330*/  BSSY.RECONVERGENT B1, `(.L_x_62) ;  /* 0x000002b000017945 */ /* 0x000fe80003800200 */
[----:B------:R-:W-:Y:S02]  /*0340*/  ISETP.NE.AND P1, PT, R10, RZ, PT ;  /* 0x000000ff0a00720c */ /* 0x000fe40003f25270 */
[----:B--2---:R-:W-:-:S04]  /*0350*/  LOP3.LUT R11, R7, R35, RZ, 0xfc, !PT ;  /* 0x00000023070b7212 */ /* 0x004fc800078efcff */
[----:B------:R-:W-:-:S13]  /*0360*/  ISETP.NE.U32.AND P0, PT, R11, RZ, PT ;  /* 0x000000ff0b00720c */ /* 0x000fda0003f05070 */
[----:B------:R-:W-:Y:S05]  /*0370*/  @P0 BRA `(.L_x_63) ;  /* 0x00000000005c0947 */ /* 0x000fea0003800000 */
[----:B------:R-:W0:Y:S01]  /*0380*/  I2F.U32.RP R7, R34 ;  /* 0x0000002200077306 */ /* 0x000e220000209000 */
[----:B------:R-:W-:Y:S01]  /*0390*/  IMAD.MOV R11, RZ, RZ, -R34 ;  /* 0x000000ffff0b7224 */ /* 0x000fe200078e0a22 */
[----:B------:R-:W-:Y:S01]  /*03a0*/  ISETP.NE.U32.AND P3, PT, R34, RZ, PT ;  /* 0x000000ff2200720c */ /* 0x000fe20003f65070 */
[----:B------:R-:W-:-:S05]  /*03b0*/  IMAD.MOV.U32 R37, RZ, RZ, RZ ;  /* 0x000000ffff257224 */ /* 0x000fca00078e00ff */
[----:B0-----:R-:W0:Y:S02]  /*03c0*/  MUFU.RCP R7, R7 ;  /* 0x0000000700077308 */ /* 0x001e240000001000 */
[----:B0-----:R-:W-:-:S06]  /*03d0*/  IADD3 R12, PT, PT, R7, 0xffffffe, RZ ;  /* 0x0ffffffe070c7810 */ /* 0x001fcc0007ffe0ff */
[----:B------:R0:W2:Y:S02]  /*03e0*/  F2I.FTZ.U32.TRUNC.NTZ R13, R12 ;  /* 0x0000000c000d7305 */ /* 0x0000a4000021f000 */
[----:B0-----:R-:W-:Y:S01]  /*03f0*/  MOV R12, RZ ;  /* 0x000000ff000c7202 */ /* 0x001fe20000000f00 */
[----:B--2---:R-:W-:-:S04]  /*0400*/  IMAD R11, R11, R13, RZ ;  /* 0x0000000d0b0b7224 */ /* 0x004fc800078e02ff */
[----:B------:R-:W-:-:S06]  /*0410*/  IMAD.HI.U32 R13, R13, R11, R12 ;  /* 0x0000000b0d0d7227 */ /* 0x000fcc00078e000c */
[----:B------:R-:W-:-:S04]  /*0420*/  IMAD.HI.U32 R36, R13, R6, RZ ;  /* 0x000000060d247227 */ /* 0x000fc800078e00ff */
[----:B------:R-:W-:Y:S02]  /*0430*/  HFMA2 R13, -RZ, RZ, 0, 0 ;  /* 0x00000000ff0d7431 */ /* 0x000fe400000001ff */
[----:B------:R-:W-:-:S04]  /*0440*/  IMAD.MOV R11, RZ, RZ, -R36 ;  /* 0x000000ffff0b7224 */ /* 0x000fc800078e0a24 */
[----:B------:R-:W-:-:S05]  /*0450*/  IMAD R11, R34, R11, R6 ;  /* 0x0000000b220b7224 */ /* 0x000fca00078e0206 */
[----:B------:R-:W-:-:S13]  /*0460*/  ISETP.GE.U32.AND P0, PT, R11, R34, PT ;  /* 0x000000220b00720c */ /* 0x000fda0003f06070 */
[----:B------:R-:W-:Y:S01]  /*0470*/  @P0 IADD3 R11, PT, PT, -R34, R11, RZ ;  /* 0x0000000b220b0210 */ /* 0x000fe20007ffe1ff */
[----:B------:R-:W-:-:S03]  /*0480*/  @P0 VIADD R36, R36, 0x1 ;  /* 0x0000000124240836 */ /* 0x000fc60000000000 */
[----:B------:R-:W-:-:S13]  /*0490*/  ISETP.GE.U32.AND P2, PT, R11, R34, PT ;  /* 0x000000220b00720c */ /* 0x000fda0003f46070 */
[----:B------:R-:W-:Y:S02]  /*04a0*/  @P2 IADD3 R36, PT, PT, R36, 0x1, RZ ;  /* 0x0000000124242810 */ /* 0x000fe40007ffe0ff */
[----:B------:R-:W-:-:S05]  /*04b0*/  @!P3 LOP3.LUT R36, RZ, R34, RZ, 0x33, !PT ;  /* 0x00000022ff24b212 */ /* 0x000fca00078e33ff */
[----:B------:R-:W-:-:S04]  /*04c0*/  IMAD.MOV R43, RZ, RZ, -R36 ;  /* 0x000000ffff2b7224 */ /* 0x000fc800078e0a24 */
[----:B------:R-:W-:Y:S01]  /*04d0*/  IMAD R43, R34, R43, R6 ;  /* 0x0000002b222b7224 */ /* 0x000fe200078e0206 */
[----:B------:R-:W-:Y:S06]  /*04e0*/  BRA `(.L_x_64) ;  /* 0x00000000003c7947 */ /* 0x000fec0003800000 */
.L_x_63:
[----:B------:R-:W-:Y:S01]  /*04f0*/  MOV R26, R6 ;  /* 0x00000006001a7202 */ /* 0x000fe20000000f00 */
[----:B------:R-:W-:Y:S01]  /*0500*/  IMAD.MOV.U32 R13, RZ, RZ, R7 ;  /* 0x000000ffff0d7224 */ /* 0x000fe200078e0007 */
[----:B------:R-:W-:Y:S01]  /*0510*/  MOV R14, R34 ;  /* 0x00000022000e7202 */ /* 0x000fe20000000f00 */
[----:B------:R-:W-:Y:S01]  /*0520*/  IMAD.MOV.U32 R11, RZ, RZ, R35 ;  /* 0x000000ffff0b7224 */ /* 0x000fe200078e0023 */
[----:B------:R-:W-:-:S07]  /*0530*/  MOV R12, 0x550 ;  /* 0x00000550000c7802 */ /* 0x000fce0000000f00 */
[----:B-1----:R-:W-:Y:S05]  /*0540*/  CALL.REL.NOINC `($__internal_2_$__cuda_sm20_div_s64) ;  /* 0x0000007000c07944 */ /* 0x002fea0003c00000 */
[----:B------:R-:W-:Y:S01]  /*0550*/  IADD3 R13, P0, PT, RZ, -R24, RZ ;  /* 0x80000018ff0d7210 */ /* 0x000fe20007f1e0ff */
[----:B------:R-:W-:Y:S01]  /*0560*/  IMAD.MOV.U32 R36, RZ, RZ, R24 ;  /* 0x000000ffff247224 */ /* 0x000fe200078e0018 */
[-C--:B------:R-:W-:Y:S02]  /*0570*/  MOV R37, R25.reuse ;  /* 0x0000001900257202 */ /* 0x080fe40000000f00 */
[----:B------:R-:W-:Y:S01]  /*0580*/  IADD3.X R11, PT, PT, RZ, ~R25, RZ, P0, !PT ;  /* 0x80000019ff0b7210 */ /* 0x000fe200007fe4ff */
[----:B------:R-:W-:-:S04]  /*0590*/  IMAD.WIDE.U32 R6, R34, R13, R6 ;  /* 0x0000000d22067225 */ /* 0x000fc800078e0006 */
[----:B------:R-:W-:Y:S02]  /*05a0*/  IMAD R11, R11, R34, RZ ;  /* 0x000000220b0b7224 */ /* 0x000fe400078e02ff */
[----:B------:R-:W-:Y:S02]  /*05b0*/  IMAD.MOV.U32 R43, RZ, RZ, R6 ;  /* 0x000000ffff2b7224 */ /* 0x000fe400078e0006 */
[----:B------:R-:W-:-:S05]  /*05c0*/  IMAD R11, R35, R13, R11 ;  /* 0x0000000d230b7224 */ /* 0x000fca00078e020b */
[----:B------:R-:W-:-:S07]  /*05d0*/  IADD3 R13, PT, PT, R7, R11, RZ ;  /* 0x0000000b070d7210 */ /* 0x000fce0007ffe0ff */
.L_x_64:
[----:B------:R-:W-:Y:S05]  /*05e0*/  BSYNC.RECONVERGENT B1 ;  /* 0x0000000000017941 */ /* 0x000fea0003800200 */
.L_x_62:
[----:B-1----:R-:W-:-:S06]  /*05f0*/  IMAD.WIDE.U32 R6, R15, 0x8, R16 ;  /* 0x000000080f067825 */ /* 0x002fcc00078e0010 */
[----:B------:R-:W2:Y:S01]  /*0600*/  LDG.E.64 R6, desc[UR12][R6.64] ;  /* 0x0000000c06067981 */ /* 0x000ea2000c1e1b00 */
[----:B------:R-:W-:Y:S01]  /*0610*/  LOP3.LUT R11, R9, R35, RZ, 0xfc, !PT ;  /* 0x00000023090b7212 */ /* 0x000fe200078efcff */
[----:B------:R-:W-:Y:S03]  /*0620*/  BSSY.RECONVERGENT B1, `(.L_x_65) ;  /* 0x000002e000017945 */ /* 0x000fe60003800200 */
[----:B------:R-:W-:Y:S01]  /*0630*/  ISETP.NE.U32.AND P0, PT, R11, RZ, PT ;  /* 0x000000ff0b00720c */ /* 0x000fe20003f05070 */
[-C--:B--2---:R-:W-:Y:S02]  /*0640*/  IMAD R12, R7, R43.reuse, RZ ;  /* 0x0000002b070c7224 */ /* 0x084fe400078e02ff */
[----:B------:R-:W-:-:S04]  /*0650*/  IMAD.WIDE.U32 R42, R6, R43, R4 ;  /* 0x0000002b062a7225 */ /* 0x000fc800078e0004 */
[----:B------:R-:W-:-:S04]  /*0660*/  IMAD R5, R6, R13, R12 ;  /* 0x0000000d06057224 */ /* 0x000fc800078e020c */
[----:B------:R-:W-:Y:S02]  /*0670*/  IMAD.IADD R5, R43, 0x1, R5 ;  /* 0x000000012b057824 */ /* 0x000fe400078e0205 */
[----:B------:R-:W-:Y:S05]  /*0680*/  @P0 BRA `(.L_x_66) ;  /* 0x0000000000600947 */ /* 0x000fea0003800000 */
[----:B------:R-:W0:Y:S01]  /*0690*/  I2F.U32.RP R11, R34 ;  /* 0x00000022000b7306 */ /* 0x000e220000209000 */
[----:B------:R-:W-:Y:S01]  /*06a0*/  IMAD.MOV R9, RZ, RZ, -R34 ;  /* 0x000000ffff097224 */ /* 0x000fe200078e0a22 */
[----:B------:R-:W-:Y:S01]  /*06b0*/  ISETP.NE.U32.AND P3, PT, R34, RZ, PT ;  /* 0x000000ff2200720c */ /* 0x000fe20003f65070 */
[----:B------:R-:W-:-:S05]  /*06c0*/  HFMA2 R35, -RZ, RZ, 0, 0 ;  /* 0x00000000ff237431 */ /* 0x000fca00000001ff */
        /* <DEDUP_REMOVED lines=17> */
[----:B------:R-:W-:Y:S02]  /*07e0*/  IMAD R12, R34, R11, R20 ;  /* 0x0000000b220c7224 */ /* 0x000fe400078e0214 */
[----:B------:R-:W-:Y:S01]  /*07f0*/  IMAD.MOV.U32 R34, RZ, RZ, R4 ;  /* 0x000000ffff227224 */ /* 0x000fe200078e0004 */
[----:B------:R-:W-:Y:S06]  /*0800*/  BRA `(.L_x_67) ;  /* 0x00000000003c7947 */ /* 0x000fec0003800000 */
.L_x_66:
[----:B------:R-:W-:Y:S01]  /*0810*/  IMAD.MOV.U32 R26, RZ, RZ, R20 ;  /* 0x000000ffff1a7224 */ /* 0x000fe200078e0014 */
[----:B------:R-:W-:Y:S01]  /*0820*/  MOV R13, R9 ;  /* 0x00000009000d7202 */ /* 0x000fe20000000f00 */
[----:B------:R-:W-:Y:S01]  /*0830*/  IMAD.MOV.U32 R14, RZ, RZ, R34 ;  /* 0x000000ffff0e7224 */ /* 0x000fe200078e0022 */
[----:B------:R-:W-:Y:S02]  /*0840*/  MOV R11, R35 ;  /* 0x00000023000b7202 */ /* 0x000fe40000000f00 */
[----:B------:R-:W-:-:S07]  /*0850*/  MOV R12, 0x870 ;  /* 0x00000870000c7802 */ /* 0x000fce0000000f00 */
[----:B------:R-:W-:Y:S05]  /*0860*/  CALL.REL.NOINC `($__internal_2_$__cuda_sm20_div_s64) ;  /* 0x0000006c00f87944 */ /* 0x000fea0003c00000 */
[----:B------:R-:W-:Y:S02]  /*0870*/  IADD3 R11, P0, PT, RZ, -R24, RZ ;  /* 0x80000018ff0b7210 */ /* 0x000fe40007f1e0ff */
[----:B------:R-:W-:-:S03]  /*0880*/  MOV R21, R9 ;  /* 0x0000000900157202 */ /* 0x000fc60000000f00 */
[----:B------:R-:W-:-:S04]  /*0890*/  IMAD.X R13, RZ, RZ, ~R25, P0 ;  /* 0x000000ffff0d7224 */ /* 0x000fc800000e0e19 */
[----:B------:R-:W-:Y:S02]  /*08a0*/  IMAD R4, R13, R34, RZ ;  /* 0x000000220d047224 */ /* 0x000fe400078e02ff */
[----:B------:R-:W-:Y:S01]  /*08b0*/  IMAD.WIDE.U32 R12, R34, R11, R20 ;  /* 0x0000000b220c7225 */ /* 0x000fe200078e0014 */
[----:B------:R-:W-:-:S03]  /*08c0*/  MOV R34, R24 ;  /* 0x0000001800227202 */ /* 0x000fc60000000f00 */
[----:B------:R-:W-:Y:S02]  /*08d0*/  IMAD R9, R35, R11, R4 ;  /* 0x0000000b23097224 */ /* 0x000fe400078e0204 */
[----:B------:R-:W-:Y:S02]  /*08e0*/  IMAD.MOV.U32 R35, RZ, RZ, R25 ;  /* 0x000000ffff237224 */ /* 0x000fe400078e0019 */
[----:B------:R-:W-:-:S07]  /*08f0*/  IMAD.IADD R9, R9, 0x1, R13 ;  /* 0x0000000109097824 */ /* 0x000fce00078e020d */
.L_x_67:
[----:B------:R-:W-:Y:S05]  /*0900*/  BSYNC.RECONVERGENT B1 ;  /* 0x0000000000017941 */ /* 0x000fea0003800200 */
.L_x_65:
[----:B------:R-:W-:-:S06]  /*0910*/  IMAD.WIDE.U32 R20, R8, 0x8, R18 ;  /* 0x0000000808147825 */ /* 0x000fcc00078e0012 */
[----:B------:R-:W2:Y:S01]  /*0920*/  LDG.E.64 R20, desc[UR12][R20.64] ;  /* 0x0000000c14147981 */ /* 0x000ea2000c1e1b00 */
[----:B------:R-:W-:Y:S01]  /*0930*/  IMAD R9, R9, R6, RZ ;  /* 0x0000000609097224 */ /* 0x000fe200078e02ff */
[----:B------:R-:W-:Y:S01]  /*0940*/  BSSY.RECONVERGENT B1, `(.L_x_68) ;  /* 0x000002e000017945 */ /* 0x000fe20003800200 */
[----:B------:R-:W-:-:S04]  /*0950*/  IMAD.WIDE.U32 R22, R6, R12, R22 ;  /* 0x0000000c06167225 */ /* 0x000fc800078e0016 */
[----:B------:R-:W-:-:S05]  /*0960*/  IMAD R7, R7, R12, R9 ;  /* 0x0000000c07077224 */ /* 0x000fca00078e0209 */
[----:B------:R-:W-:Y:S02]  /*0970*/  IADD3 R7, PT, PT, R23, R7, RZ ;  /* 0x0000000717077210 */ /* 0x000fe40007ffe0ff */
[----:B--2---:R-:W-:-:S04]  /*0980*/  LOP3.LUT R4, R37, R21, RZ, 0xfc, !PT ;  /* 0x0000001525047212 */ /* 0x004fc800078efcff */
[----:B------:R-:W-:-:S13]  /*0990*/  ISETP.NE.U32.AND P0, PT, R4, RZ, PT ;  /* 0x000000ff0400720c */ /* 0x000fda0003f05070 */
[----:B------:R-:W-:Y:S05]  /*09a0*/  @P0 BRA `(.L_x_69) ;  /* 0x00000000005c0947 */ /* 0x000fea0003800000 */
[----:B------:R-:W0:Y:S01]  /*09b0*/  I2F.U32.RP R4, R20 ;  /* 0x0000001400047306 */ /* 0x000e220000209000 */
[----:B------:R-:W-:Y:S01]  /*09c0*/  IADD3 R9, PT, PT, RZ, -R20, RZ ;  /* 0x80000014ff097210 */ /* 0x000fe20007ffe0ff */
[----:B------:R-:W-:Y:S01]  /*09d0*/  HFMA2 R39, -RZ, RZ, 0, 0 ;  /* 0x00000000ff277431 */ /* 0x000fe200000001ff */
        /* <DEDUP_REMOVED lines=20> */
.L_x_69:
[----:B------:R-:W-:Y:S01]  /*0b20*/  IMAD.MOV.U32 R26, RZ, RZ, R36 ;  /* 0x000000ffff1a7224 */ /* 0x000fe200078e0024 */
[----:B------:R-:W-:Y:S01]  /*0b30*/  MOV R13, R37 ;  /* 0x00000025000d7202 */ /* 0x000fe20000000f00 */
[----:B------:R-:W-:Y:S01]  /*0b40*/  IMAD.MOV.U32 R14, RZ, RZ, R20 ;  /* 0x000000ffff0e7224 */ /* 0x000fe200078e0014 */
[----:B------:R-:W-:Y:S02]  /*0b50*/  MOV R11, R21 ;  /* 0x00000015000b7202 */ /* 0x000fe40000000f00 */
[----:B------:R-:W-:-:S07]  /*0b60*/  MOV R12, 0xb80 ;  /* 0x00000b80000c7802 */ /* 0x000fce0000000f00 */
[----:B------:R-:W-:Y:S05]  /*0b70*/  CALL.REL.NOINC `($__internal_2_$__cuda_sm20_div_s64) ;  /* 0x0000006c00347944 */ /* 0x000fea0003c00000 */
[----:B------:R-:W-:Y:S01]  /*0b80*/  IADD3 R11, P0, PT, RZ, -R24, RZ ;  /* 0x80000018ff0b7210 */ /* 0x000fe20007f1e0ff */
[----:B------:R-:W-:Y:S01]  /*0b90*/  IMAD.MOV.U32 R13, RZ, RZ, R37 ;  /* 0x000000ffff0d7224 */ /* 0x000fe200078e0025 */
[----:B------:R-:W-:Y:S01]  /*0ba0*/  MOV R12, R36 ;  /* 0x00000024000c7202 */ /* 0x000fe20000000f00 */
[----:B------:R-:W-:Y:S01]  /*0bb0*/  IMAD.MOV.U32 R38, RZ, RZ, R24 ;  /* 0x000000ffff267224 */ /* 0x000fe200078e0018 */
[----:B------:R-:W-:Y:S01]  /*0bc0*/  MOV R39, R25 ;  /* 0x0000001900277202 */ /* 0x000fe20000000f00 */
[----:B------:R-:W-:Y:S02]  /*0bd0*/  IMAD.X R9, RZ, RZ, ~R25, P0 ;  /* 0x000000ffff097224 */ /* 0x000fe400000e0e19 */
[----:B------:R-:W-:-:S04]  /*0be0*/  IMAD.WIDE.U32 R12, R20, R11, R12 ;  /* 0x0000000b140c7225 */ /* 0x000fc800078e000c */
[----:B------:R-:W-:-:S04]  /*0bf0*/  IMAD R9, R9, R20, RZ ;  /* 0x0000001409097224 */ /* 0x000fc800078e02ff */
[----:B------:R-:W-:-:S05]  /*0c00*/  IMAD R9, R21, R11, R9 ;  /* 0x0000000b15097224 */ /* 0x000fca00078e0209 */
[----:B------:R-:W-:-:S07]  /*0c10*/  IADD3 R9, PT, PT, R13, R9, RZ ;  /* 0x000000090d097210 */ /* 0x000fce0007ffe0ff */
.L_x_70:
[----:B------:R-:W-:Y:S05]  /*0c20*/  BSYNC.RECONVERGENT B1 ;  /* 0x0000000000017941 */ /* 0x000fea0003800200 */
.L_x_68:
[----:B------:R-:W-:-:S06]  /*0c30*/  IMAD.WIDE.U32 R40, R8, 0x8, R16 ;  /* 0x0000000808287825 */ /* 0x000fcc00078e0010 */
[----:B------:R-:W2:Y:S01]  /*0c40*/  LDG.E.64 R40, desc[UR12][R40.64] ;  /* 0x0000000c28287981 */ /* 0x000ea2000c1e1b00 */
[----:B------:R-:W-:Y:S01]  /*0c50*/  LOP3.LUT R6, R35, R21, RZ, 0xfc, !PT ;  /* 0x0000001523067212 */ /* 0x000fe200078efcff */
[----:B------:R-:W-:Y:S01]  /*0c60*/  IMAD.MOV.U32 R4, RZ, RZ, R42 ;  /* 0x000000ffff047224 */ /* 0x000fe200078e002a */
[----:B------:R-:W-:Y:S02]  /*0c70*/  BSSY.RECONVERGENT B1, `(.L_x_71) ;  /* 0x0000030000017945 */ /* 0x000fe40003800200 */
[----:B------:R-:W-:Y:S01]  /*0c80*/  ISETP.NE.U32.AND P0, PT, R6, RZ, PT ;  /* 0x000000ff0600720c */ /* 0x000fe20003f05070 */
[-C--:B--2---:R-:W-:Y:S02]  /*0c90*/  IMAD R11, R41, R12.reuse, RZ ;  /* 0x0000000c290b7224 */ /* 0x084fe400078e02ff */
[----:B------:R-:W-:-:S04]  /*0ca0*/  IMAD.WIDE.U32 R36, R40, R12, R4 ;  /* 0x0000000c28247225 */ /* 0x000fc800078e0004 */
[----:B------:R-:W-:-:S05]  /*0cb0*/  IMAD R5, R40, R9, R11 ;  /* 0x0000000928057224 */ /* 0x000fca00078e020b */
[----:B------:R-:W-:Y:S01]  /*0cc0*/  IADD3 R5, PT, PT, R37, R5, RZ ;  /* 0x0000000525057210 */ /* 0x000fe20007ffe0ff */
[----:B------:R-:W-:Y:S06]  /*0cd0*/  @P0 BRA `(.L_x_72) ;  /* 0x0000000000600947 */ /* 0x000fec0003800000 */
[----:B------:R-:W0:Y:S01]  /*0ce0*/  I2F.U32.RP R6, R20 ;  /* 0x0000001400067306 */ /* 0x000e220000209000 */
[----:B------:R-:W-:Y:S01]  /*0cf0*/  IADD3 R9, PT, PT, RZ, -R20, RZ ;  /* 0x80000014ff097210 */ /* 0x000fe20007ffe0ff */
[----:B------:R-:W-:Y:S01]  /*0d00*/  IMAD.MOV.U32 R35, RZ, RZ, RZ ;  /* 0x000000ffff237224 */ /* 0x000fe200078e00ff */
[----:B------:R-:W-:-:S05]  /*0d10*/  ISETP.NE.U32.AND P3, PT, R20, RZ, PT ;  /* 0x000000ff1400720c */ /* 0x000fca0003f65070 */
[----:B0-----:R-:W0:Y:S02]  /*0d20*/  MUFU.RCP R6, R6 ;  /* 0x0000000600067308 */ /* 0x001e240000001000 */
[----:B0-----:R-:W-:-:S06]  /*0d30*/  VIADD R12, R6, 0xffffffe ;  /* 0x0ffffffe060c7836 */ /* 0x001fcc0000000000 */
[----:B------:R0:W1:Y:S02]  /*0d40*/  F2I.FTZ.U32.TRUNC.NTZ R13, R12 ;  /* 0x0000000c000d7305 */ /* 0x000064000021f000 */
[----:B0-----:R-:W-:Y:S02]  /*0d50*/  IMAD.MOV.U32 R12, RZ, RZ, RZ ;  /* 0x000000ffff0c7224 */ /* 0x001fe400078e00ff */
[----:B-1----:R-:W-:-:S04]  /*0d60*/  IMAD R9, R9, R13, RZ ;  /* 0x0000000d09097224 */ /* 0x002fc800078e02ff */
[----:B------:R-:W-:-:S04]  /*0d70*/  IMAD.HI.U32 R9, R13, R9, R12 ;  /* 0x000000090d097227 */ /* 0x000fc800078e000c */
[----:B------:R-:W-:Y:S02]  /*0d80*/  IMAD.MOV.U32 R13, RZ, RZ, RZ ;  /* 0x000000ffff0d7224 */ /* 0x000fe400078e00ff */
[----:B------:R-:W-:-:S05]  /*0d90*/  IMAD.HI.U32 R4, R9, R34, RZ ;  /* 0x0000002209047227 */ /* 0x000fca00078e00ff */
[----:B------:R-:W-:-:S05]  /*0da0*/  IADD3 R9, PT, PT, -R4, RZ, RZ ;  /* 0x000000ff04097210 */ /* 0x000fca0007ffe1ff */
[----:B------:R-:W-:-:S05]  /*0db0*/  IMAD R9, R20, R9, R34 ;  /* 0x0000000914097224 */ /* 0x000fca00078e0222 */
[----:B------:R-:W-:-:S13]  /*0dc0*/  ISETP.GE.U32.AND P0, PT, R9, R20, PT ;  /* 0x000000140900720c */ /* 0x000fda0003f06070 */
[----:B------:R-:W-:Y:S01]  /*0dd0*/  @P0 IMAD.IADD R9, R9, 0x1, -R20 ;  /* 0x0000000109090824 */ /* 0x000fe200078e0a14 */
[----:B------:R-:W-:-:S04]  /*0de0*/  @P0 IADD3 R4, PT, PT, R4, 0x1, RZ ;  /* 0x0000000104040810 */ /* 0x000fc80007ffe0ff */
[----:B------:R-:W-:-:S13]  /*0df0*/  ISETP.GE.U32.AND P2, PT, R9, R20, PT ;  /* 0x000000140900720c */ /* 0x000fda0003f46070 */
[----:B------:R-:W-:Y:S01]  /*0e00*/  @P2 VIADD R4, R4, 0x1 ;  /* 0x0000000104042836 */ /* 0x000fe20000000000 */
[----:B------:R-:W-:-:S04]  /*0e10*/  @!P3 LOP3.LUT R4, RZ, R20, RZ, 0x33, !PT ;  /* 0x00000014ff04b212 */ /* 0x000fc800078e33ff */
[----:B------:R-:W-:-:S05]  /*0e20*/  IADD3 R11, PT, PT, -R4, RZ, RZ ;  /* 0x000000ff040b7210 */ /* 0x000fca0007ffe1ff */
[----:B------:R-:W-:Y:S01]  /*0e30*/  IMAD R11, R20, R11, R34 ;  /* 0x0000000b140b7224 */ /* 0x000fe200078e0222 */
[----:B------:R-:W-:Y:S01]  /*0e40*/  MOV R34, R4 ;  /* 0x0000000400227202 */ /* 0x000fe20000000f00 */
[----:B------:R-:W-:Y:S06]  /*0e50*/  BRA `(.L_x_73) ;  /* 0x0000000000447947 */ /* 0x000fec0003800000 */
.L_x_72:
[----:B------:R-:W-:Y:S01]  /*0e60*/  MOV R26, R34 ;  /* 0x00000022001a7202 */ /* 0x000fe20000000f00 */
[----:B------:R-:W-:Y:S01]  /*0e70*/  IMAD.MOV.U32 R13, RZ, RZ, R35 ;  /* 0x000000ffff0d7224 */ /* 0x000fe200078e0023 */
[----:B------:R-:W-:Y:S01]  /*0e80*/  MOV R14, R20 ;  /* 0x00000014000e7202 */ /* 0x000fe20000000f00 */
[----:B------:R-:W-:Y:S01]  /*0e90*/  IMAD.MOV.U32 R11, RZ, RZ, R21 ;  /* 0x000000ffff0b7224 */ /* 0x000fe200078e0015 */
[----:B------:R-:W-:-:S07]  /*0ea0*/  MOV R12, 0xec0 ;  /* 0x00000ec0000c7802 */ /* 0x000fce0000000f00 */
[----:B------:R-:W-:Y:S05]  /*0eb0*/  CALL.REL.NOINC `($__internal_2_$__cuda_sm20_div_s64) ;  /* 0x0000006800647944 */ /* 0x000fea0003c00000 */
[----:B------:R-:W-:Y:S01]  /*0ec0*/  IADD3 R9, P0, PT, RZ, -R24, RZ ;  /* 0x80000018ff097210 */ /* 0x000fe20007f1e0ff */
[----:B------:R-:W-:Y:S01]  /*0ed0*/  IMAD.MOV.U32 R12, RZ, RZ, R34 ;  /* 0x000000ffff0c7224 */ /* 0x000fe200078e0022 */
[----:B------:R-:W-:Y:S01]  /*0ee0*/  MOV R13, R35 ;  /* 0x00000023000d7202 */ /* 0x000fe20000000f00 */
[----:B------:R-:W-:Y:S01]  /*0ef0*/  IMAD.MOV.U32 R34, RZ, RZ, R24 ;  /* 0x000000ffff227224 */ /* 0x000fe200078e0018 */
[-C--:B------:R-:W-:Y:S02]  /*0f00*/  IADD3.X R11, PT, PT, RZ, ~R25.reuse, RZ, P0, !PT ;  /* 0x80000019ff0b7210 */ /* 0x080fe400007fe4ff */
[----:B------:R-:W-:Y:S01]  /*0f10*/  MOV R35, R25 ;  /* 0x0000001900237202 */ /* 0x000fe20000000f00 */
[----:B------:R-:W-:-:S04]  /*0f20*/  IMAD.WIDE.U32 R12, R20, R9, R12 ;  /* 0x00000009140c7225 */ /* 0x000fc800078e000c */
[----:B------:R-:W-:-:S04]  /*0f30*/  IMAD R11, R11, R20, RZ ;  /* 0x000000140b0b7224 */ /* 0x000fc800078e02ff */
[----:B------:R-:W-:Y:S02]  /*0f40*/  IMAD R9, R21, R9, R11 ;  /* 0x0000000915097224 */ /* 0x000fe400078e020b */
[----:B------:R-:W-:-:S03]  /*0f50*/  IMAD.MOV.U32 R11, RZ, RZ, R12 ;  /* 0x000000ffff0b7224 */ /* 0x000fc600078e000c */
[----:B------:R-:W-:-:S07]  /*0f60*/  IADD3 R13, PT, PT, R9, R13, RZ ;  /* 0x0000000d090d7210 */ /* 0x000fce0007ffe0ff */
.L_x_73:
[----:B------:R-:W-:Y:S05]  /*0f70*/  BSYNC.RECONVERGENT B1 ;  /* 0x0000000000017941 */ /* 0x000fea0003800200 */
.L_x_71:
[----:B------:R-:W-:-:S04]  /*0f80*/  VIADD R9, R8, 0xffffffff ;  /* 0xffffffff08097836 */ /* 0x000fc80000000000 */
[----:B------:R-:W-:-:S06]  /*0f90*/  IMAD.WIDE.U32 R20, R9, 0x8, R18 ;  /* 0x0000000809147825 */ /* 0x000fcc00078e0012 */
[----:B------:R-:W2:Y:S01]  /*0fa0*/  LDG.E.64 R20, desc[UR12][R20.64] ;  /* 0x0000000c14147981 */ /* 0x000ea2000c1e1b00 */
[----:B------:R-:W-:Y:S01]  /*0fb0*/  MOV R6, R22 ;  /* 0x0000001600067202 */ /* 0x000fe20000000f00 */
[----:B------:R-:W-:Y:S01]  /*0fc0*/  IMAD R13, R13, R40, RZ ;  /* 0x000000280d0d7224 */ /* 0x000fe200078e02ff */
[----:B------:R-:W-:Y:S03]  /*0fd0*/  BSSY.RECONVERGENT B1, `(.L_x_74) ;  /* 0x000002f000017945 */ /* 0x000fe60003800200 */
[----:B------:R-:W-:-:S04]  /*0fe0*/  IMAD.WIDE.U32 R22, R40, R11, R6 ;  /* 0x0000000b28167225 */ /* 0x000fc800078e0006 */
[----:B------:R-:W-:-:S04]  /*0ff0*/  IMAD R7, R41, R11, R13 ;  /* 0x0000000b29077224 */ /* 0x000fc800078e020d */
[----:B------:R-:W-:Y:S01]  /*1000*/  IMAD.IADD R7, R23, 0x1, R7 ;  /* 0x0000000117077824 */ /* 0x000fe200078e0207 */
[----:B--2---:R-:W-:-:S04]  /*1010*/  LOP3.LUT R4, R39, R21, RZ, 0xfc, !PT ;  /* 0x0000001527047212 */ /* 0x004fc800078efcff */
[----:B------:R-:W-:-:S13]  /*1020*/  ISETP.NE.U32.AND P0, PT, R4, RZ, PT ;  /* 0x000000ff0400720c */ /* 0x000fda0003f05070 */
        /* <DEDUP_REMOVED lines=25> */
.L_x_75:
        /* <DEDUP_REMOVED lines=16> */
.L_x_76:
[----:B------:R-:W-:Y:S05]  /*12c0*/  BSYNC.RECONVERGENT B1 ;  /* 0x0000000000017941 */ /* 0x000fea0003800200 */
.L_x_74:
        /* <DEDUP_REMOVED lines=35> */
.L_x_78:
        /* <DEDUP_REMOVED lines=17> */
.L_x_79:
[----:B------:R-:W-:Y:S05]  /*1610*/  BSYNC.RECONVERGENT B1 ;  /* 0x0000000000017941 */ /* 0x000fea0003800200 */
.L_x_77:
        /* <DEDUP_REMOVED lines=20> */
[----:B------:R-:W-:-:S04]  /*1760*/  IMAD.HI.U32 R7, R7, R11, R6 ;  /* 0x0000000b07077227 */ /* 0x000fc800078e0006 */
[----:B------:R-:W-:Y:S02]  /*1770*/  IMAD.MOV.U32 R11, RZ, RZ, RZ ;  /* 0x000000ffff0b7224 */ /* 0x000fe400078e00ff */
        /* <DEDUP_REMOVED lines=13> */
.L_x_81:
        /* <DEDUP_REMOVED lines=10> */
[----:B------:R-:W-:Y:S01]  /*18f0*/  IADD3.X R7, PT, PT, RZ, ~R25, RZ, P0, !PT ;  /* 0x80000019ff077210 */ /* 0x000fe200007fe4ff */
[----:B------:R-:W-:-:S04]  /*1900*/  IMAD.WIDE.U32 R12, R20, R11, R12 ;  /* 0x0000000b140c7225 */ /* 0x000fc800078e000c */
[----:B------:R-:W-:-:S04]  /*1910*/  IMAD R7, R7, R20, RZ ;  /* 0x0000001407077224 */ /* 0x000fc800078e02ff */
[----:B------:R-:W-:-:S05]  /*1920*/  IMAD R7, R21, R11, R7 ;  /* 0x0000000b15077224 */ /* 0x000fca00078e0207 */
[----:B------:R-:W-:Y:S01]  /*1930*/  IADD3 R11, PT, PT, R13, R7, RZ ;  /* 0x000000070d0b7210 */ /* 0x000fe20007ffe0ff */
[----:B------:R-:W-:-:S07]  /*1940*/  IMAD.MOV.U32 R7, RZ, RZ, R25 ;  /* 0x000000ffff077224 */ /* 0x000fce00078e0019 */
.L_x_82:
[----:B------:R-:W-:Y:S05]  /*1950*/  BSYNC.RECONVERGENT B1 ;  /* 0x0000000000017941 */ /* 0x000fea0003800200 */
.L_x_80:
[----:B------:R-:W-:-:S06]  /*1960*/  IMAD.WIDE.U32 R38, R9, 0x8, R16 ;  /* 0x0000000809267825 */ /* 0x000fcc00078e0010 */
[----:B------:R-:W2:Y:S01]  /*1970*/  LDG.E.64 R38, desc[UR12][R38.64] ;  /* 0x0000000c26267981 */ /* 0x000ea2000c1e1b00 */
[----:B------:R-:W-:Y:S01]  /*1980*/  LOP3.LUT R9, R35, R21, RZ, 0xfc, !PT ;  /* 0x0000001523097212 */ /* 0x000fe200078efcff */
[----:B------:R-:W-:Y:S01]  /*1990*/  BSSY.RECONVERGENT B1, `(.L_x_83) ;  /* 0x0000030000017945 */ /* 0x000fe20003800200 */
[----:B------:R-:W-:Y:S02]  /*19a0*/  MOV R4, R36 ;  /* 0x0000002400047202 */ /* 0x000fe40000000f00 */
        /* <DEDUP_REMOVED lines=28> */
[----:B------:R-:W-:Y:S01]  /*1b70*/  MOV R20, R11 ;  /* 0x0000000b00147202 */ /* 0x000fe20000000f00 */
[----:B------:R-:W-:Y:S06]  /*1b80*/  BRA `(.L_x_85) ;  /* 0x0000000000407947 */ /* 0x000fec0003800000 */
.L_x_84:
        /* <DEDUP_REMOVED lines=8> */
[----:B------:R-:W-:-:S03]  /*1c10*/  MOV R12, R34 ;  /* 0x00000022000c7202 */ /* 0x000fc60000000f00 */
[----:B------:R-:W-:Y:S02]  /*1c20*/  IMAD.X R11, RZ, RZ, ~R25, P0 ;  /* 0x000000ffff0b7224 */ /* 0x000fe400000e0e19 */
[----:B------:R-:W-:-:S04]  /*1c30*/  IMAD.WIDE.U32 R12, R20, R9, R12 ;  /* 0x00000009140c7225 */ /* 0x000fc800078e000c */
[----:B------:R-:W-:Y:S01]  /*1c40*/  IMAD R11, R11, R20, RZ ;  /* 0x000000140b0b7224 */ /* 0x000fe200078e02ff */
[----:B------:R-:W-:-:S03]  /*1c50*/  MOV R20, R24 ;  /* 0x0000001800147202 */ /* 0x000fc60000000f00 */
[----:B------:R-:W-:Y:S01]  /*1c60*/  IMAD R11, R21, R9, R11 ;  /* 0x00000009150b7224 */ /* 0x000fe200078e020b */
[----:B------:R-:W-:-:S03]  /*1c70*/  MOV R9, R25 ;  /* 0x0000001900097202 */ /* 0x000fc60000000f00 */
[----:B------:R-:W-:-:S07]  /*1c80*/  IMAD.IADD R13, R11, 0x1, R13 ;  /* 0x000000010b0d7824 */ /* 0x000fce00078e020d */
.L_x_85:
[----:B------:R-:W-:Y:S05]  /*1c90*/  BSYNC.RECONVERGENT B1 ;  /* 0x0000000000017941 */ /* 0x000fea0003800200 */
.L_x_83:
[----:B------:R-:W-:Y:S01]  /*1ca0*/  IMAD R13, R13, R38, RZ ;  /* 0x000000260d0d7224 */ /* 0x000fe200078e02ff */
[----:B------:R-:W-:Y:S01]  /*1cb0*/  IADD3 R8, PT, PT, R8, -0x4, RZ ;  /* 0xfffffffc08087810 */ /* 0x000fe20007ffe0ff */
[----:B------:R-:W-:Y:S02]  /*1cc0*/  IMAD.MOV.U32 R14, RZ, RZ, R22 ;  /* 0x000000ffff0e7224 */ /* 0x000fe400078e0016 */
[-C--:B------:R-:W-:Y:S02]  /*1cd0*/  IMAD R13, R39, R12.reuse, R13 ;  /* 0x0000000c270d7224 */ /* 0x080fe400078e020d */
[----:B------:R-:W-:-:S04]  /*1ce0*/  IMAD.WIDE.U32 R22, R38, R12, R14 ;  /* 0x0000000c26167225 */ /* 0x000fc800078e000e */
[----:B------:R-:W-:Y:S01]  /*1cf0*/  IMAD.IADD R23, R23, 0x1, R13 ;  /* 0x0000000117177824 */ /* 0x000fe200078e020d */
[----:B------:R-:W-:Y:S06]  /*1d00*/  @P1 BRA `(.L_x_86) ;  /* 0xffffffe400781947 */ /* 0x000fec000383ffff */
[----:B------:R-:W-:-:S07]  /*1d10*/  IADD3 R8, PT, PT, R8, 0x1, RZ ;  /* 0x0000000108087810 */ /* 0x000fce0007ffe0ff */
.L_x_61:
[----:B------:R-:W0:Y:S02]  /*1d20*/  LDCU UR4, c[0x0][0x3a0] ;  /* 0x00007400ff0477ac */ /* 0x000e240008000800 */
[----:B0-----:R-:W-:-:S09]  /*1d30*/  ULOP3.LUT UP0, UR4, UR4, 0x3, URZ, 0xc0, !UPT ;  /* 0x0000000304047892 */ /* 0x001fd2000f80c0ff */
[----:B------:R-:W-:Y:S05]  /*1d40*/  BRA.U !UP0, `(.L_x_60) ;  /* 0x0000001108887547 */ /* 0x000fea000b800000 */
[----:B------:R-:W-:-:S09]  /*1d50*/  UISETP.NE.AND UP0, UPT, UR4, 0x1, UPT ;  /* 0x000000010400788c */ /* 0x000fd2000bf05270 */
[----:B------:R-:W-:Y:S05]  /*1d60*/  BRA.U !UP0, `(.L_x_87) ;  /* 0x0000000d08487547 */ /* 0x000fea000b800000 */
[----:B------:R-:W0:Y:S02]  /*1d70*/  LDC.64 R16, c[0x0][0x390] ;  /* 0x0000e400ff107b82 */ /* 0x000e240000000a00 */
[----:B0-----:R-:W-:-:S06]  /*1d80*/  IMAD.WIDE.U32 R16, R8, 0x8, R16 ;  /* 0x0000000808107825 */ /* 0x001fcc00078e0010 */
[----:B------:R-:W2:Y:S01]  /*1d90*/  LDG.E.64 R16, desc[UR12][R16.64] ;  /* 0x0000000c10107981 */ /* 0x000ea2000c1e1b00 */
[----:B------:R-:W-:Y:S01]  /*1da0*/  BSSY.RECONVERGENT B1, `(.L_x_88) ;  /* 0x000002b000017945 */ /* 0x000fe20003800200 */
[----:B--2---:R-:W-:-:S04]  /*1db0*/  LOP3.LUT R10, R7, R17, RZ, 0xfc, !PT ;  /* 0x00000011070a7212 */ /* 0x004fc800078efcff */
[----:B------:R-:W-:-:S13]  /*1dc0*/  ISETP.NE.U32.AND P0, PT, R10, RZ, PT ;  /* 0x000000ff0a00720c */ /* 0x000fda0003f05070 */
[----:B------:R-:W-:Y:S05]  /*1dd0*/  @P0 BRA `(.L_x_89) ;  /* 0x0000000000600947 */ /* 0x000fea0003800000 */
[----:B------:R-:W0:Y:S01]  /*1de0*/  I2F.U32.RP R7, R16 ;  /* 0x0000001000077306 */ /* 0x000e220000209000 */
[----:B------:R-:W-:Y:S02]  /*1df0*/  IADD3 R13, PT, PT, RZ, -R16, RZ ;  /* 0x80000010ff0d7210 */ /* 0x000fe40007ffe0ff */
[----:B------:R-:W-:-:S05]  /*1e00*/  ISETP.NE.U32.AND P2, PT, R16, RZ, PT ;  /* 0x000000ff1000720c */ /* 0x000fca0003f45070 */
[----:B0-----:R-:W0:Y:S02]  /*1e10*/  MUFU.RCP R7, R7 ;  /* 0x0000000700077308 */ /* 0x001e240000001000 */
[----:B0-----:R-:W-:Y:S02]  /*1e20*/  VIADD R10, R7, 0xffffffe ;  /* 0x0ffffffe070a7836 */ /* 0x001fe40000000000 */
[----:B------:R-:W-:-:S04]  /*1e30*/  IMAD.MOV.U32 R7, RZ, RZ, RZ ;  /* 0x000000ffff077224 */ /* 0x000fc800078e00ff */
        /* <DEDUP_REMOVED lines=16> */
[----:B------:R-:W-:Y:S01]  /*1f40*/  MOV R6, R11 ;  /* 0x0000000b00067202 */ /* 0x000fe20000000f00 */
[----:B------:R-:W-:Y:S06]  /*1f50*/  BRA `(.L_x_90) ;  /* 0x00000000003c7947 */ /* 0x000fec0003800000 */
.L_x_89:
[----:B------:R-:W-:Y:S01]  /*1f60*/  MOV R26, R6 ;  /* 0x00000006001a7202 */ /* 0x000fe20000000f00 */
[----:B------:R-:W-:Y:S01]  /*1f70*/  IMAD.MOV.U32 R13, RZ, RZ, R7 ;  /* 0x000000ffff0d7224 */ /* 0x000fe200078e0007 */
[----:B------:R-:W-:Y:S01]  /*1f80*/  MOV R14, R16 ;  /* 0x00000010000e7202 */ /* 0x000fe20000000f00 */
[----:B------:R-:W-:Y:S01]  /*1f90*/  IMAD.MOV.U32 R11, RZ, RZ, R17 ;  /* 0x000000ffff0b7224 */ /* 0x000fe200078e0011 */
[----:B------:R-:W-:-:S07]  /*1fa0*/  MOV R12, 0x1fc0 ;  /* 0x00001fc0000c7802 */ /* 0x000fce0000000f00 */
[----:B------:R-:W-:Y:S05]  /*1fb0*/  CALL.REL.NOINC `($__internal_2_$__cuda_sm20_div_s64) ;  /* 0x0000005800247944 */ /* 0x000fea0003c00000 */
[----:B------:R-:W-:-:S04]  /*1fc0*/  IADD3 R13, P0, PT, RZ, -R24, RZ ;  /* 0x80000018ff0d7210 */ /* 0x000fc80007f1e0ff */
[----:B------:R-:W-:Y:S01]  /*1fd0*/  IADD3.X R11, PT, PT, RZ, ~R25, RZ, P0, !PT ;  /* 0x80000019ff0b7210 */ /* 0x000fe200007fe4ff */
[----:B------:R-:W-:-:S04]  /*1fe0*/  IMAD.WIDE.U32 R6, R16, R13, R6 ;  /* 0x0000000d10067225 */ /* 0x000fc800078e0006 */
[----:B------:R-:W-:Y:S02]  /*1ff0*/  IMAD R11, R11, R16, RZ ;  /* 0x000000100b0b7224 */ /* 0x000fe400078e02ff */
[----:B------:R-:W-:Y:S02]  /*2000*/  IMAD.MOV.U32 R35, RZ, RZ, R6 ;  /* 0x000000ffff237224 */ /* 0x000fe400078e0006 */
[----:B------:R-:W-:Y:S02]  /*2010*/  IMAD R11, R17, R13, R11 ;  /* 0x0000000d110b7224 */ /* 0x000fe400078e020b */
[----:B------:R-:W-:-:S03]  /*2020*/  IMAD.MOV.U32 R6, RZ, RZ, R24 ;  /* 0x000000ffff067224 */ /* 0x000fc600078e0018 */
[----:B------:R-:W-:Y:S02]  /*2030*/  IADD3 R13, PT, PT, R7, R11, RZ ;  /* 0x0000000b070d7210 */ /* 0x000fe40007ffe0ff */
[----:B------:R-:W-:-:S07]  /*2040*/  MOV R7, R25 ;  /* 0x0000001900077202 */ /* 0x000fce0000000f00 */
.L_x_90:
[----:B------:R-:W-:Y:S05]  /*2050*/  BSYNC.RECONVERGENT B1 ;  /* 0x0000000000017941 */ /* 0x000fea0003800200 */
.L_x_88:
[----:B------:R-:W0:Y:S02]  /*2060*/  LDC.64 R36, c[0x0][0x398] ;  /* 0x0000e600ff247b82 */ /* 0x000e240000000a00 */
[----:B0-----:R-:W-:-:S06]  /*2070*/  IMAD.WIDE.U32 R36, R8, 0x8, R36 ;  /* 0x0000000808247825 */ /* 0x001fcc00078e0024 */
        /* <DEDUP_REMOVED lines=12> */
[----:B------:R-:W-:-:S05]  /*2140*/  IMAD.MOV.U32 R19, RZ, RZ, RZ ;  /* 0x000000ffff137224 */ /* 0x000fca00078e00ff */
[----:B0-----:R-:W0:Y:S02]  /*2150*/  MUFU.RCP R9, R9 ;  /* 0x0000000900097308 */ /* 0x001e240000001000 */
[----:B0-----:R-:W-:-:S06]  /*2160*/  IADD3 R4, PT, PT, R9, 0xffffffe, RZ ;  /* 0x0ffffffe09047810 */ /* 0x001fcc0007ffe0ff */
[----:B------:R0:W1:Y:S02]  /*2170*/  F2I.FTZ.U32.TRUNC.NTZ R5, R4 ;  /* 0x0000000400057305 */ /* 0x000064000021f000 */
[----:B0-----:R-:W-:Y:S02]  /*2180*/  HFMA2 R4, -RZ, RZ, 0, 0 ;  /* 0x00000000ff047431 */ /* 0x001fe400000001ff */
[----:B-1----:R-:W-:-:S04]  /*2190*/  IMAD R11, R11, R5, RZ ;  /* 0x000000050b0b7224 */ /* 0x002fc800078e02ff */
[----:B------:R-:W-:-:S06]  /*21a0*/  IMAD.HI.U32 R11, R5, R11, R4 ;  /* 0x0000000b050b7227 */ /* 0x000fcc00078e0004 */
[----:B------:R-:W-:Y:S01]  /*21b0*/  IMAD.HI.U32 R18, R11, R20, RZ ;  /* 0x000000140b127227 */ /* 0x000fe200078e00ff */
[----:B------:R-:W-:-:S03]  /*21c0*/  MOV R11, RZ ;  /* 0x000000ff000b7202 */ /* 0x000fc60000000f00 */
        /* <DEDUP_REMOVED lines=11> */
.L_x_92:
        /* <DEDUP_REMOVED lines=8> */
[-C--:B------:R-:W-:Y:S01]  /*2300*/  MOV R19, R25.reuse ;  /* 0x0000001900137202 */ /* 0x080fe20000000f00 */
[----:B------:R-:W-:Y:S01]  /*2310*/  IMAD.MOV.U32 R18, RZ, RZ, R24 ;  /* 0x000000ffff127224 */ /* 0x000fe200078e0018 */
[----:B------:R-:W-:-:S05]  /*2320*/  IADD3.X R5, PT, PT, RZ, ~R25, RZ, P0, !PT ;  /* 0x80000019ff057210 */ /* 0x000fca00007fe4ff */
[----:B------:R-:W-:Y:S01]  /*2330*/  IMAD R10, R5, R16, RZ ;  /* 0x00000010050a7224 */ /* 0x000fe200078e02ff */
[----:B------:R-:W-:-:S03]  /*2340*/  MOV R5, R9 ;  /* 0x0000000900057202 */ /* 0x000fc60000000f00 */
[----:B------:R-:W-:-:S04]  /*2350*/  IMAD.WIDE.U32 R4, R16, R11, R4 ;  /* 0x0000000b10047225 */ /* 0x000fc800078e0004 */
[----:B------:R-:W-:Y:S02]  /*2360*/  IMAD R11, R17, R11, R10 ;  /* 0x0000000b110b7224 */ /* 0x000fe400078e020a */
[----:B------:R-:W-:-:S03]  /*2370*/  IMAD.MOV.U32 R9, RZ, RZ, R4 ;  /* 0x000000ffff097224 */ /* 0x000fc600078e0004 */
[----:B------:R-:W-:-:S07]  /*2380*/  IADD3 R11, PT, PT, R11, R5, RZ ;  /* 0x000000050b0b7210 */ /* 0x000fce0007ffe0ff */
.L_x_93:
[----:B------:R-:W-:Y:S05]  /*2390*/  BSYNC.RECONVERGENT B1 ;  /* 0x0000000000017941 */ /* 0x000fea0003800200 */
.L_x_91:
[----:B------:R-:W0:Y:S01]  /*23a0*/  LDC.64 R16, c[0x0][0x390] ;  /* 0x0000e400ff107b82 */ /* 0x000e220000000a00 */
[----:B------:R-:W-:-:S04]  /*23b0*/  VIADD R4, R8, 0xffffffff ;  /* 0xffffffff08047836 */ /* 0x000fc80000000000 */
[----:B0-----:R-:W-:-:S06]  /*23c0*/  IMAD.WIDE.U32 R16, R4, 0x8, R16 ;  /* 0x0000000804107825 */ /* 0x001fcc00078e0010 */
        /* <DEDUP_REMOVED lines=30> */
[----:B------:R-:W-:Y:S02]  /*25b0*/  IMAD R10, R16, R5, R6 ;  /* 0x00000005100a7224 */ /* 0x000fe400078e0206 */
[----:B------:R-:W-:Y:S01]  /*25c0*/  IMAD.MOV.U32 R6, RZ, RZ, R11 ;  /* 0x000000ffff067224 */ /* 0x000fe200078e000b */
[----:B------:R-:W-:Y:S06]  /*25d0*/  BRA `(.L_x_96) ;  /* 0x0000000000407947 */ /* 0x000fec0003800000 */
.L_x_95:
        /* <DEDUP_REMOVED lines=11> */
[----:B------:R-:W-:Y:S02]  /*2690*/  IMAD.MOV.U32 R7, RZ, RZ, R25 ;  /* 0x000000ffff077224 */ /* 0x000fe400078e0019 */
[----:B------:R-:W-:-:S04]  /*26a0*/  IMAD.WIDE.U32 R10, R16, R9, R10 ;  /* 0x00000009100a7225 */ /* 0x000fc800078e000a */
[----:B------:R-:W-:-:S04]  /*26b0*/  IMAD R5, R5, R16, RZ ;  /* 0x0000001005057224 */ /* 0x000fc800078e02ff */
[----:B------:R-:W-:-:S05]  /*26c0*/  IMAD R5, R17, R9, R5 ;  /* 0x0000000911057224 */ /* 0x000fca00078e0205 */
[----:B------:R-:W-:-:S07]  /*26d0*/  IADD3 R9, PT, PT, R11, R5, RZ ;  /* 0x000000050b097210 */ /* 0x000fce0007ffe0ff */
.L_x_96:
[----:B------:R-:W-:Y:S05]  /*26e0*/  BSYNC.RECONVERGENT B1 ;  /* 0x0000000000017941 */ /* 0x000fea0003800200 */
.L_x_94:
[----:B------:R-:W0:Y:S02]  /*26f0*/  LDC.64 R38, c[0x0][0x398] ;  /* 0x0000e600ff267b82 */ /* 0x000e240000000a00 */
[----:B0-----:R-:W-:-:S06]  /*2700*/  IMAD.WIDE.U32 R38, R4, 0x8, R38 ;  /* 0x0000000804267825 */ /* 0x001fcc00078e0026 */
        /* <DEDUP_REMOVED lines=33> */
.L_x_98:
[----:B------:R-:W-:Y:S01]  /*2920*/  MOV R26, R18 ;  /* 0x00000012001a7202 */ /* 0x000fe20000000f00 */
[----:B------:R-:W-:Y:S01]  /*2930*/  IMAD.MOV.U32 R13, RZ, RZ, R19 ;  /* 0x000000ffff0d7224 */ /* 0x000fe200078e0013 */
[----:B------:R-:W-:Y:S01]  /*2940*/  MOV R14, R16 ;  /* 0x00000010000e7202 */ /* 0x000fe20000000f00 */
[----:B------:R-:W-:Y:S01]  /*2950*/  IMAD.MOV.U32 R11, RZ, RZ, R17 ;  /* 0x000000ffff0b7224 */ /* 0x000fe200078e0011 */
[----:B------:R-:W-:-:S07]  /*2960*/  MOV R12, 0x2980 ;  /* 0x00002980000c7802 */ /* 0x000fce0000000f00 */
[----:B------:R-:W-:Y:S05]  /*2970*/  CALL.REL.NOINC `($__internal_2_$__cuda_sm20_div_s64) ;  /* 0x0000004c00b47944 */ /* 0x000fea0003c00000 */
[----:B------:R-:W-:Y:S01]  /*2980*/  IADD3 R9, P0, PT, RZ, -R24, RZ ;  /* 0x80000018ff097210 */ /* 0x000fe20007f1e0ff */
[----:B------:R-:W-:Y:S02]  /*2990*/  IMAD.MOV.U32 R10, RZ, RZ, R18 ;  /* 0x000000ffff0a7224 */ /* 0x000fe400078e0012 */
[----:B------:R-:W-:Y:S01]  /*29a0*/  IMAD.MOV.U32 R20, RZ, RZ, R24 ;  /* 0x000000ffff147224 */ /* 0x000fe200078e0018 */
[----:B------:R-:W-:-:S05]  /*29b0*/  IADD3.X R11, PT, PT, RZ, ~R25, RZ, P0, !PT ;  /* 0x80000019ff0b7210 */ /* 0x000fca00007fe4ff */
[----:B------:R-:W-:Y:S01]  /*29c0*/  IMAD R12, R11, R16, RZ ;  /* 0x000000100b0c7224 */ /* 0x000fe200078e02ff */
[----:B------:R-:W-:-:S03]  /*29d0*/  MOV R11, R19 ;  /* 0x00000013000b7202 */ /* 0x000fc60000000f00 */
[----:B------:R-:W-:-:S04]  /*29e0*/  IMAD.WIDE.U32 R10, R16, R9, R10 ;  /* 0x00000009100a7225 */ /* 0x000fc800078e000a */
[----:B------:R-:W-:-:S05]  /*29f0*/  IMAD R9, R17, R9, R12 ;  /* 0x0000000911097224 */ /* 0x000fca00078e020c */
[----:B------:R-:W-:Y:S01]  /*2a00*/  IADD3 R11, PT, PT, R9, R11, RZ ;  /* 0x0000000b090b7210 */ /* 0x000fe20007ffe0ff */
[----:B------:R-:W-:-:S07]  /*2a10*/  IMAD.MOV.U32 R9, RZ, RZ, R25 ;  /* 0x000000ffff097224 */ /* 0x000fce00078e0019 */
.L_x_99:
[----:B------:R-:W-:Y:S05]  /*2a20*/  BSYNC.RECONVERGENT B1 ;  /* 0x0000000000017941 */ /* 0x000fea0003800200 */
.L_x_97:
[----:B------:R-:W-:Y:S01]  /*2a30*/  MOV R36, R22 ;  /* 0x0000001600247202 */ /* 0x000fe20000000f00 */
[----:B------:R-:W-:Y:S02]  /*2a40*/  IMAD R11, R11, R38, RZ ;  /* 0x000000260b0b7224 */ /* 0x000fe400078e02ff */
[----:B------:R-:W-:Y:S02]  /*2a50*/  VIADD R8, R8, 0xfffffffe ;  /* 0xfffffffe08087836 */ /* 0x000fe40000000000 */
[----:B------:R-:W-:-:S04]  /*2a60*/  IMAD.WIDE.U32 R22, R38, R10, R36 ;  /* 0x0000000a26167225 */ /* 0x000fc800078e0024 */
[----:B------:R-:W-:-:S05]  /*2a70*/  IMAD R11, R39, R10, R11 ;  /* 0x0000000a270b7224 */ /* 0x000fca00078e020b */
[----:B------:R-:W-:-:S07]  /*2a80*/  IADD3 R23, PT, PT, R23, R11, RZ ;  /* 0x0000000b17177210 */ /* 0x000fce0007ffe0ff */
.L_x_87:
[----:B------:R-:W0:Y:S02]  /*2a90*/  LDCU UR4, c[0x0][0x3a0] ;  /* 0x00007400ff0477ac */ /* 0x000e240008000800 */
[----:B0-----:R-:W-:-:S04]  /*2aa0*/  ULOP3.LUT UR4, UR4, 0x1, URZ, 0xc0, !UPT ;  /* 0x0000000104047892 */ /* 0x001fc8000f8ec0ff */
[----:B------:R-:W-:-:S09]  /*2ab0*/  UISETP.NE.U32.AND UP0, UPT, UR4, 0x1, UPT ;  /* 0x000000010400788c */ /* 0x000fd2000bf05070 */
[----:B------:R-:W-:Y:S05]  /*2ac0*/  BRA.U UP0, `(.L_x_60) ;  /* 0x0000000500287547 */ /* 0x000fea000b800000 */
        /* <DEDUP_REMOVED lines=8> */
[----:B------:R-:W-:Y:S01]  /*2b50*/  IMAD.MOV R15, RZ, RZ, -R10 ;  /* 0x000000ffff0f7224 */ /* 0x000fe200078e0a0a */
[----:B------:R-:W-:-:S06]  /*2b60*/  ISETP.NE.U32.AND P1, PT, R10, RZ, PT ;  /* 0x000000ff0a00720c */ /* 0x000fcc0003f25070 */
[----:B0-----:R-:W0:Y:S02]  /*2b70*/  MUFU.RCP R7, R7 ;  /* 0x0000000700077308 */ /* 0x001e240000001000 */
[----:B0-----:R-:W-:Y:S02]  /*2b80*/  IADD3 R12, PT, PT, R7, 0xffffffe, RZ ;  /* 0x0ffffffe070c7810 */ /* 0x001fe40007ffe0ff */
[----:B------:R-:W-:-:S04]  /*2b90*/  MOV R7, RZ ;  /* 0x000000ff00077202 */ /* 0x000fc80000000f00 */
        /* <DEDUP_REMOVED lines=11> */
[----:B------:R-:W-:Y:S01]  /*2c50*/  @!P1 LOP3.LUT R6, RZ, R10, RZ, 0x33, !PT ;  /* 0x0000000aff069212 */ /* 0x000fe200078e33ff */
[----:B------:R-:W-:Y:S06]  /*2c60*/  BRA `(.L_x_102) ;  /* 0x0000000000187947 */ /* 0x000fec0003800000 */
.L_x_101:
[----:B------:R-:W-:Y:S01]  /*2c70*/  IMAD.MOV.U32 R18, RZ, RZ, R6 ;  /* 0x000000ffff127224 */ /* 0x000fe200078e0006 */
[----:B------:R-:W-:Y:S01]  /*2c80*/  MOV R19, R7 ;  /* 0x0000000700137202 */ /* 0x000fe20000000f00 */
[----:B------:R-:W-:Y:S01]  /*2c90*/  IMAD.MOV.U32 R21, RZ, RZ, R11 ;  /* 0x000000ffff157224 */ /* 0x000fe200078e000b */
[----:B------:R-:W-:Y:S02]  /*2ca0*/  MOV R24, R10 ;  /* 0x0000000a00187202 */ /* 0x000fe40000000f00 */
[----:B------:R-:W-:-:S07]  /*2cb0*/  MOV R26, 0x2cd0 ;  /* 0x00002cd0001a7802 */ /* 0x000fce0000000f00 */
[----:B------:R-:W-:Y:S05]  /*2cc0*/  CALL.REL.NOINC `($__internal_3_$__cuda_sm20_rem_s64) ;  /* 0x00000050002c7944 */ /* 0x000fea0003c00000 */
.L_x_102:
[----:B------:R-:W-:Y:S05]  /*2cd0*/  BSYNC.RECONVERGENT B1 ;  /* 0x0000000000017941 */ /* 0x000fea0003800200 */
.L_x_100:
        /* <DEDUP_REMOVED lines=8> */
[----:B------:R-:W-:-:S05]  /*2d60*/  IMAD R13, R16, R7, R13 ;  /* 0x00000007100d7224 */ /* 0x000fca00078e020d */
[----:B------:R-:W-:Y:S01]  /*2d70*/  IADD3 R5, PT, PT, R5, R13, RZ ;  /* 0x0000000d05057210 */ /* 0x000fe20007ffe0ff */
[----:B------:R-:W-:Y:S06]  /*2d80*/  @P0 BRA `(.L_x_104) ;  /* 0x00000000004c0947 */ /* 0x000fec0003800000 */
[----:B------:R-:W0:Y:S01]  /*2d90*/  I2F.U32.RP R8, R10 ;  /* 0x0000000a00087306 */ /* 0x000e220000209000 */
[----:B------:R-:W-:Y:S02]  /*2da0*/  HFMA2 R6, -RZ, RZ, 0, 0 ;  /* 0x00000000ff067431 */ /* 0x000fe400000001ff */
[----:B------:R-:W-:Y:S01]  /*2db0*/  IMAD.MOV R11, RZ, RZ, -R10 ;  /* 0x000000ffff0b7224 */ /* 0x000fe200078e0a0a */
[----:B------:R-:W-:-:S04]  /*2dc0*/  ISETP.NE.U32.AND P1, PT, R10, RZ, PT ;  /* 0x000000ff0a00720c */ /* 0x000fc80003f25070 */
[----:B0-----:R-:W0:Y:S02]  /*2dd0*/  MUFU.RCP R8, R8 ;  /* 0x0000000800087308 */ /* 0x001e240000001000 */
[----:B0-----:R-:W-:-:S06]  /*2de0*/  IADD3 R9, PT, PT, R8, 0xffffffe, RZ ;  /* 0x0ffffffe08097810 */ /* 0x001fcc0007ffe0ff */
[----:B------:R-:W0:Y:S02]  /*2df0*/  F2I.FTZ.U32.TRUNC.NTZ R7, R9 ;  /* 0x0000000900077305 */ /* 0x000e24000021f000 */
[----:B0-----:R-:W-:-:S04]  /*2e00*/  IMAD R11, R11, R7, RZ ;  /* 0x000000070b0b7224 */ /* 0x001fc800078e02ff */
[----:B------:R-:W-:-:S06]  /*2e10*/  IMAD.HI.U32 R11, R7, R11, R6 ;  /* 0x0000000b070b7227 */ /* 0x000fcc00078e0006 */
[----:B------:R-:W-:-:S05]  /*2e20*/  IMAD.HI.U32 R6, R11, R20, RZ ;  /* 0x000000140b067227 */ /* 0x000fca00078e00ff */
[----:B------:R-:W-:-:S05]  /*2e30*/  IADD3 R7, PT, PT, -R6, RZ, RZ ;  /* 0x000000ff06077210 */ /* 0x000fca0007ffe1ff */
[----:B------:R-:W-:Y:S01]  /*2e40*/  IMAD R6, R10, R7, R20 ;  /* 0x000000070a067224 */ /* 0x000fe200078e0214 */
[----:B------:R-:W-:-:S04]  /*2e50*/  MOV R7, RZ ;  /* 0x000000ff00077202 */ /* 0x000fc80000000f00 */
[----:B------:R-:W-:-:S13]  /*2e60*/  ISETP.GE.U32.AND P0, PT, R6, R10, PT ;  /* 0x0000000a0600720c */ /* 0x000fda0003f06070 */
[----:B------:R-:W-:-:S05]  /*2e70*/  @P0 IMAD.IADD R6, R6, 0x1, -R10 ;  /* 0x0000000106060824 */ /* 0x000fca00078e0a0a */
[----:B------:R-:W-:-:S13]  /*2e80*/  ISETP.GE.U32.AND P0, PT, R6, R10, PT ;  /* 0x0000000a0600720c */ /* 0x000fda0003f06070 */
[----:B------:R-:W-:Y:S02]  /*2e90*/  @P0 IADD3 R6, PT, PT, -R10, R6, RZ ;  /* 0x000000060a060210 */ /* 0x000fe40007ffe1ff */
[----:B------:R-:W-:Y:S01]  /*2ea0*/  @!P1 LOP3.LUT R6, RZ, R10, RZ, 0x33, !PT ;  /* 0x0000000aff069212 */ /* 0x000fe200078e33ff */
[----:B------:R-:W-:Y:S06]  /*2eb0*/  BRA `(.L_x_105) ;  /* 0x0000000000187947 */ /* 0x000fec0003800000 */
.L_x_104:
[----:B------:R-:W-:Y:S01]  /*2ec0*/  IMAD.MOV.U32 R24, RZ, RZ, R10 ;  /* 0x000000ffff187224 */ /* 0x000fe200078e000a */
[----:B------:R-:W-:Y:S01]  /*2ed0*/  MOV R21, R11 ;  /* 0x0000000b00157202 */ /* 0x000fe20000000f00 */
[----:B------:R-:W-:Y:S01]  /*2ee0*/  IMAD.MOV.U32 R19, RZ, RZ, R9 ;  /* 0x000000ffff137224 */ /* 0x000fe200078e0009 */
[----:B------:R-:W-:Y:S02]  /*2ef0*/  MOV R18, R20 ;  /* 0x0000001400127202 */ /* 0x000fe40000000f00 */
[----:B------:R-:W-:-:S07]  /*2f00*/  MOV R26, 0x2f20 ;  /* 0x00002f20001a7802 */ /* 0x000fce0000000f00 */
[----:B------:R-:W-:Y:S05]  /*2f10*/  CALL.REL.NOINC `($__internal_3_$__cuda_sm20_rem_s64) ;  /* 0x0000004c00987944 */ /* 0x000fea0003c00000 */
.L_x_105:
[----:B------:R-:W-:Y:S05]  /*2f20*/  BSYNC.RECONVERGENT B1 ;  /* 0x0000000000017941 */ /* 0x000fea0003800200 */
.L_x_103:
[----:B------:R-:W-:Y:S02]  /*2f30*/  IMAD R7, R7, R16, RZ ;  /* 0x0000001007077224 */ /* 0x000fe400078e02ff */
[----:B------:R-:W-:-:S04]  /*2f40*/  IMAD.WIDE.U32 R22, R16, R6, R22 ;  /* 0x0000000610167225 */ /* 0x000fc800078e0016 */
[----:B------:R-:W-:-:S05]  /*2f50*/  IMAD R7, R17, R6, R7 ;  /* 0x0000000611077224 */ /* 0x000fca00078e0207 */
[----:B------:R-:W-:-:S07]  /*2f60*/  IADD3 R23, PT, PT, R23, R7, RZ ;  /* 0x0000000717177210 */ /* 0x000fce0007ffe0ff */
.L_x_60:
[----:B------:R-:W0:Y:S02]  /*2f70*/  LDC.64 R6, c[0x0][0x388] ;  /* 0x0000e200ff067b82 */ /* 0x000e240000000a00 */
[----:B0-----:R-:W-:-:S04]  /*2f80*/  LEA R8, P0, R4, R6, 0x1 ;  /* 0x0000000604087211 */ /* 0x001fc800078008ff */
[----:B------:R-:W-:-:S05]  /*2f90*/  LEA.HI.X R9, R4, R7, R5, 0x1, P0 ;  /* 0x0000000704097211 */ /* 0x000fca00000f0c05 */
[----:B------:R-:W2:Y:S01]  /*2fa0*/  LDG.E.U16 R4, desc[UR12][R8.64] ;  /* 0x0000000c08047981 */ /* 0x000ea2000c1e1500 */
[----:B------:R-:W-:Y:S01]  /*2fb0*/  BSSY.RECONVERGENT B1, `(.L_x_106) ;  /* 0x0000049000017945 */ /* 0x000fe20003800200 */
[----:B--2---:R-:W-:-:S04]  /*2fc0*/  SHF.L.U32 R4, R4, 0x10, RZ ;  /* 0x0000001004047819 */ /* 0x004fc800000006ff */
[C---:B------:R-:W-:Y:S01]  /*2fd0*/  FSETP.GEU.AND P0, PT, |R4|.reuse, 1.175494350822287508e-38, PT ;  /* 0x008000000400780b */ /* 0x040fe20003f0e200 */
[C---:B------:R-:W-:Y:S01]  /*2fe0*/  FMUL R5, |R4|.reuse, 16777216 ;  /* 0x4b80000004057820 */ /* 0x040fe20000400200 */
[----:B------:R-:W-:Y:S02]  /*2ff0*/  FSETP.NEU.AND P2, PT, |R4|, 1, PT ;  /* 0x3f8000000400780b */ /* 0x000fe40003f4d200 */
[----:B------:R-:W-:Y:S02]  /*3000*/  FSEL R8, RZ, -24, P0 ;  /* 0xc1c00000ff087808 */ /* 0x000fe40000000000 */
[----:B------:R-:W-:-:S05]  /*3010*/  FSEL R5, R5, |R4|, !P0 ;  /* 0x4000000405057208 */ /* 0x000fca0004000000 */
[----:B------:R-:W-:-:S05]  /*3020*/  VIADD R10, R5, 0xc0cafb0d ;  /* 0xc0cafb0d050a7836 */ /* 0x000fca0000000000 */
[----:B------:R-:W-:-:S04]  /*3030*/  LOP3.LUT R10, R10, 0xff800000, RZ, 0xc0, !PT ;  /* 0xff8000000a0a7812 */ /* 0x000fc800078ec0ff */
[-C--:B------:R-:W-:Y:S02]  /*3040*/  IADD3 R5, PT, PT, R5, -R10.reuse, RZ ;  /* 0x8000000a05057210 */ /* 0x080fe40007ffe0ff */
[----:B------:R-:W-:-:S03]  /*3050*/  I2FP.F32.S32 R9, R10 ;  /* 0x0000000a00097245 */ /* 0x000fc60000201400 */
[C---:B------:R-:W-:Y:S01]  /*3060*/  FADD R12, R5.reuse, 1 ;  /* 0x3f800000050c7421 */ /* 0x040fe20000000000 */
[----:B------:R-:W-:Y:S01]  /*3070*/  FADD R11, R5, -1 ;  /* 0xbf800000050b7421 */ /* 0x000fe20000000000 */
[----:B------:R-:W-:-:S03]  /*3080*/  FFMA R8, R9, 1.1920928955078125e-07, R8 ;  /* 0x3400000009087823 */ /* 0x000fc60000000008 */
[----:B------:R-:W-:Y:S01]  /*3090*/  FADD R5, R11, R11 ;  /* 0x0000000b0b057221 */ /* 0x000fe20000000000 */
[----:B------:R-:W0:Y:S03]  /*30a0*/  MUFU.RCP R12, R12 ;  /* 0x0000000c000c7308 */ /* 0x000e260000001000 */
[----:B0-----:R-:W-:Y:S01]  /*30b0*/  FMUL R13, R12, R5 ;  /* 0x000000050c0d7220 */ /* 0x001fe20000400000 */
[----:B------:R-:W-:-:S03]  /*30c0*/  MOV R5, 0x3a2c32e4 ;  /* 0x3a2c32e400057802 */ /* 0x000fc60000000f00 */
[----:B------:R-:W-:Y:S01]  /*30d0*/  FADD R9, R11, -R13 ;  /* 0x8000000d0b097221 */ /* 0x000fe20000000000 */
[C---:B------:R-:W-:Y:S01]  /*30e0*/  FMUL R10, R13.reuse, R13 ;  /* 0x0000000d0d0a7220 */ /* 0x040fe20000400000 */
[----:B------:R-:W-:Y:S02]  /*30f0*/  FFMA R15, R13, 1.4426950216293334961, R8 ;  /* 0x3fb8aa3b0d0f7823 */ /* 0x000fe40000000008 */
[----:B------:R-:W-:Y:S01]  /*3100*/  FADD R14, R9, R9 ;  /* 0x00000009090e7221 */ /* 0x000fe20000000000 */
[----:B------:R-:W-:Y:S01]  /*3110*/  FFMA R9, R10, R5, 0.0032181653659790754318 ;  /* 0x3b52e7db0a097423 */ /* 0x000fe20000000005 */
[----:B------:R-:W-:Y:S02]  /*3120*/  FADD R8, R8, -R15 ;  /* 0x8000000f08087221 */ /* 0x000fe40000000000 */
[----:B------:R-:W-:Y:S01]  /*3130*/  FFMA R11, R11, -R13, R14 ;  /* 0x8000000d0b0b7223 */ /* 0x000fe2000000000e */
[----:B------:R-:W-:Y:S01]  /*3140*/  FFMA R9, R10, R9, 0.018033718690276145935 ;  /* 0x3c93bb730a097423 */ /* 0x000fe20000000009 */
[----:B------:R-:W-:-:S02]  /*3150*/  FFMA R8, R13, 1.4426950216293334961, R8 ;  /* 0x3fb8aa3b0d087823 */ /* 0x000fc40000000008 */
[----:B------:R-:W-:Y:S01]  /*3160*/  FMUL R11, R12, R11 ;  /* 0x0000000b0c0b7220 */ /* 0x000fe20000400000 */
[----:B------:R-:W-:-:S03]  /*3170*/  FFMA R9, R10, R9, 0.12022458761930465698 ;  /* 0x3df6384f0a097423 */ /* 0x000fc60000000009 */
[----:B------:R-:W-:Y:S01]  /*3180*/  FFMA R8, R11, 1.4426950216293334961, R8 ;  /* 0x3fb8aa3b0b087823 */ /* 0x000fe20000000008 */
[----:B------:R-:W-:-:S03]  /*3190*/  FMUL R10, R10, R9 ;  /* 0x000000090a0a7220 */ /* 0x000fc60000400000 */
[----:B------:R-:W-:Y:S01]  /*31a0*/  FFMA R8, R13, 1.9251366722983220825e-08, R8 ;  /* 0x32a55e340d087823 */ /* 0x000fe20000000008 */
        /* <DEDUP_REMOVED lines=11> */
[----:B------:R-:W-:Y:S01]  /*3260*/  IMAD.MOV.U32 R8, RZ, RZ, 0x391fcb8e ;  /* 0x391fcb8eff087424 */ /* 0x000fe200078e00ff */
[----:B------:R1:W2:Y:S01]  /*3270*/  F2I.NTZ R11, R9 ;  /* 0x00000009000b7305 */ /* 0x0002a20000203100 */
[----:B0-----:R-:W-:Y:S01]  /*3280*/  FADD R10, R9, -R12 ;  /* 0x8000000c090a7221 */ /* 0x001fe20000000000 */
[----:B------:R-:W-:-:S03]  /*3290*/  FSETP.GT.AND P0, PT, R12, RZ, PT ;  /* 0x000000ff0c00720b */ /* 0x000fc60003f04000 */
[----:B------:R-:W-:Y:S01]  /*32a0*/  FADD R15, R15, R10 ;  /* 0x0000000a0f0f7221 */ /* 0x000fe20000000000 */
[----:B------:R-:W-:Y:S02]  /*32b0*/  SEL R12, RZ, 0x83000000, P0 ;  /* 0x83000000ff0c7807 */ /* 0x000fe40000000000 */
[----:B------:R-:W-:Y:S01]  /*32c0*/  FSETP.GT.AND P0, PT, |R9|, 152, PT ;  /* 0x431800000900780b */ /* 0x000fe20003f04200 */
[----:B------:R-:W-:Y:S01]  /*32d0*/  FFMA R10, R15, R8, 0.0013391353422775864601 ;  /* 0x3aaf85ed0f0a7423 */ /* 0x000fe20000000008 */
[----:B------:R-:W-:Y:S01]  /*32e0*/  IADD3 R13, PT, PT, R12, 0x7f000000, RZ ;  /* 0x7f0000000c0d7810 */ /* 0x000fe20007ffe0ff */
[----:B-1----:R-:W-:Y:S01]  /*32f0*/  IMAD.MOV.U32 R9, RZ, RZ, 0x3f800000 ;  /* 0x3f800000ff097424 */ /* 0x002fe200078e00ff */
[----:B--2---:R-:W-:Y:S01]  /*3300*/  LEA R11, R11, -R12, 0x17 ;  /* 0x8000000c0b0b7211 */ /* 0x004fe200078eb8ff */
[----:B------:R-:W-:-:S04]  /*3310*/  FFMA R10, R15, R10, 0.0096188392490148544312 ;  /* 0x3c1d98560f0a7423 */ /* 0x000fc8000000000a */
[----:B------:R-:W-:-:S04]  /*3320*/  FFMA R10, R15, R10, 0.055503588169813156128 ;  /* 0x3d6357bb0f0a7423 */ /* 0x000fc8000000000a */
[----:B------:R-:W-:-:S04]  /*3330*/  FFMA R10, R15, R10, 0.24022644758224487305 ;  /* 0x3e75fdec0f0a7423 */ /* 0x000fc8000000000a */
[----:B------:R-:W-:-:S04]  /*3340*/  FFMA R10, R15, R10, 0.69314718246459960938 ;  /* 0x3f3172180f0a7423 */ /* 0x000fc8000000000a */
[----:B------:R-:W-:-:S04]  /*3350*/  FFMA R10, R15, R10, 1 ;  /* 0x3f8000000f0a7423 */ /* 0x000fc8000000000a */
        /* <DEDUP_REMOVED lines=11> */
[----:B------:R-:W-:Y:S02]  /*3410*/  FSETP.GEU.AND P0, PT, |R4|, RZ, PT ;  /* 0x000000ff0400720b */ /* 0x000fe40003f0e200 */
[----:B------:R-:W-:-:S11]  /*3420*/  MOV R9, R10 ;  /* 0x0000000a00097202 */ /* 0x000fd60000000f00 */
[----:B------:R-:W-:-:S07]  /*3430*/  @!P0 FADD R9, -R10, -RZ ;  /* 0x800000ff0a098221 */ /* 0x000fce0000000100 */
.L_x_107:
[----:B------:R-:W-:Y:S05]  /*3440*/  BSYNC.RECONVERGENT B1 ;  /* 0x0000000000017941 */ /* 0x000fea0003800200 */
.L_x_106:
[----:B------:R-:W-:-:S04]  /*3450*/  LEA R6, P0, R22, R6, 0x1 ;  /* 0x0000000616067211 */ /* 0x000fc800078008ff */
        /* <DEDUP_REMOVED lines=18> */
[----:B0-----:R-:W-:-:S04]  /*3580*/  FMUL R13, R12, R13 ;  /* 0x0000000d0c0d7220 */ /* 0x001fc80000400000 */
        /* <DEDUP_REMOVED lines=28> */
[----:B------:R-:W-:Y:S01]  /*3750*/  SEL R11, RZ, 0x83000000, P0 ;  /* 0x83000000ff0b7807 */ /* 0x000fe20000000000 */
[----:B------:R-:W0:Y:S01]  /*3760*/  F2I.NTZ R6, R5 ;  /* 0x0000000500067305 */ /* 0x000e220000203100 */
[----:B------:R-:W-:Y:S01]  /*3770*/  FSETP.GT.AND P0, PT, |R5|, 152, PT ;  /* 0x431800000500780b */ /* 0x000fe20003f04200 */
[----:B------:R-:W-:Y:S01]  /*3780*/  FFMA R8, R7, R8, 0.0013391353422775864601 ;  /* 0x3aaf85ed07087423 */ /* 0x000fe20000000008 */
[----:B------:R-:W-:-:S03]  /*3790*/  IADD3 R13, PT, PT, R11, 0x7f000000, RZ ;  /* 0x7f0000000b0d7810 */ /* 0x000fc60007ffe0ff */
[----:B------:R-:W-:-:S04]  /*37a0*/  FFMA R8, R7, R8, 0.0096188392490148544312 ;  /* 0x3c1d985607087423 */ /* 0x000fc80000000008 */
[----:B------:R-:W-:-:S04]  /*37b0*/  FFMA R8, R7, R8, 0.055503588169813156128 ;  /* 0x3d6357bb07087423 */ /* 0x000fc80000000008 */
[C---:B------:R-:W-:Y:S01]  /*37c0*/  FFMA R8, R7.reuse, R8, 0.24022644758224487305 ;  /* 0x3e75fdec07087423 */ /* 0x040fe20000000008 */
[----:B0-----:R-:W-:Y:S02]  /*37d0*/  IMAD R11, R6, 0x800000, -R11 ;  /* 0x00800000060b7824 */ /* 0x001fe400078e0a0b */
[----:B------:R-:W-:Y:S02]  /*37e0*/  HFMA2 R6, -RZ, RZ, 1.875, 0 ;  /* 0x3f800000ff067431 */ /* 0x000fe400000001ff */
        /* <DEDUP_REMOVED lines=16> */
.L_x_109:
[----:B------:R-:W-:Y:S05]  /*38f0*/  BSYNC.RECONVERGENT B1 ;  /* 0x0000000000017941 */ /* 0x000fea0003800200 */
.L_x_108:
[----:B------:R-:W-:-:S05]  /*3900*/  FADD R6, R6, R9 ;  /* 0x0000000906067221 */ /* 0x000fca0000000000 */
[----:B------:R-:W-:-:S05]  /*3910*/  F2FP.BF16.F32.PACK_AB R6, RZ, R6 ;  /* 0x00000006ff06723e */ /* 0x000fca00000010ff */
[----:B------:R1:W-:Y:S01]  /*3920*/  STS.U16 [R3], R6 ;  /* 0x0000000603007388 */ /* 0x0003e20000000400 */
[----:B------:R-:W-:Y:S05]  /*3930*/  BRA `(.L_x_110) ;  /* 0x0000003800e47947 */ /* 0x000fea0003800000 */
.L_x_59:
[----:B------:R-:W-:-:S04]  /*3940*/  ISETP.GE.U32.AND P0, PT, R6, UR8, PT ;  /* 0x0000000806007c0c */ /* 0x000fc8000bf06070 */
[----:B------:R-:W-:-:S13]  /*3950*/  ISETP.GE.U32.AND.EX P0, PT, RZ, UR9, PT, P0 ;  /* 0x00000009ff007c0c */ /* 0x000fda000bf06100 */
[----:B------:R-:W-:Y:S05]  /*3960*/  @P0 BRA `(.L_x_110) ;  /* 0x0000003800d80947 */ /* 0x000fea0003800000 */
[----:B------:R-:W0:Y:S01]  /*3970*/  S2R R5, SR_CTAID.Y ;  /* 0x0000000000057919 */ /* 0x000e220000002600 */
[----:B------:R-:W-:Y:S01]  /*3980*/  ISETP.GE.AND P0, PT, R10, RZ, PT ;  /* 0x000000ff0a00720c */ /* 0x000fe20003f06270 */
[----:B------:R-:W-:Y:S02]  /*3990*/  IMAD.MOV.U32 R7, RZ, RZ, RZ ;  /* 0x000000ffff077224 */ /* 0x000fe400078e00ff */
[----:B0-----:R-:W-:-:S04]  /*39a0*/  IMAD.WIDE.U32 R18, R5, UR8, R6 ;  /* 0x0000000805127c25 */ /* 0x001fc8000f8e0006 */
[----:B------:R-:W-:-:S06]  /*39b0*/  IMAD R5, R5, UR9, R19 ;  /* 0x0000000905057c24 */ /* 0x000fcc000f8e0213 */
[----:B------:R-:W-:Y:S05]  /*39c0*/  @!P0 BRA `(.L_x_111) ;  /* 0x00000034008c8947 */ /* 0x000fea0003800000 */
[----:B------:R-:W-:Y:S02]  /*39d0*/  ISETP.GE.U32.AND P0, PT, R10, 0x7, PT ;  /* 0x000000070a00780c */ /* 0x000fe40003f06070 */
[----:B------:R-:W-:Y:S02]  /*39e0*/  MOV R19, R5 ;  /* 0x0000000500137202 */ /* 0x000fe40000000f00 */
[----:B------:R-:W-:-:S09]  /*39f0*/  LOP3.LUT R15, R11, 0x7, RZ, 0xc0, !PT ;  /* 0x000000070b0f7812 */ /* 0x000fd200078ec0ff */
[----:B------:R-:W-:Y:S05]  /*3a00*/  @!P0 BRA `(.L_x_112) ;  /* 0x0000001c00388947 */ /* 0x000fea0003800000 */
[----:B------:R-:W0:Y:S01]  /*3a10*/  LDC.64 R34, c[0x0][0x390] ;  /* 0x0000e400ff227b82 */ /* 0x000e220000000a00 */
[C---:B------:R-:W-:Y:S02]  /*3a20*/  LOP3.LUT R6, R11.reuse, 0xfffffff8, RZ, 0xc0, !PT ;  /* 0xfffffff80b067812 */ /* 0x040fe400078ec0ff */
[----:B------:R-:W-:-:S03]  /*3a30*/  IADD3 R10, PT, PT, R11, -0x4, RZ ;  /* 0xfffffffc0b0a7810 */ /* 0x000fc60007ffe0ff */
[----:B------:R-:W-:Y:S02]  /*3a40*/  IMAD.MOV R6, RZ, RZ, -R6 ;  /* 0x000000ffff067224 */ /* 0x000fe400078e0a06 */
[----:B------:R-:W1:Y:S05]  /*3a50*/  LDC.64 R16, c[0x0][0x398] ;  /* 0x0000e600ff107b82 */ /* 0x000e6a0000000a00 */
.L_x_137:
[----:B------:R-:W-:-:S05]  /*3a60*/  IADD3 R5, PT, PT, R10, 0x3, RZ ;  /* 0x000000030a057810 */ /* 0x000fca0007ffe0ff */
        /* <DEDUP_REMOVED lines=8> */
[----:B------:R-:W-:Y:S01]  /*3af0*/  ISETP.NE.U32.AND P2, PT, R20, RZ, PT ;  /* 0x000000ff1400720c */ /* 0x000fe20003f45070 */
[----:B------:R-:W-:Y:S01]  /*3b00*/  HFMA2 R37, -RZ, RZ, 0, 0 ;  /* 0x00000000ff257431 */ /* 0x000fe200000001ff */
[----:B------:R-:W-:-:S04]  /*3b10*/  MOV R11, RZ ;  /* 0x000000ff000b7202 */ /* 0x000fc80000000f00 */
[----:B0-----:R-:W0:Y:S02]  /*3b20*/  MUFU.RCP R4, R4 ;  /* 0x0000000400047308 */ /* 0x001e240000001000 */
[----:B0-----:R-:W-:-:S06]  /*3b30*/  IADD3 R12, PT, PT, R4, 0xffffffe, RZ ;  /* 0x0ffffffe040c7810 */ /* 0x001fcc0007ffe0ff */
[----:B------:R0:W2:Y:S02]  /*3b40*/  F2I.FTZ.U32.TRUNC.NTZ R13, R12 ;  /* 0x0000000c000d7305 */ /* 0x0000a4000021f000 */
[----:B0-----:R-:W-:Y:S02]  /*3b50*/  HFMA2 R12, -RZ, RZ, 0, 0 ;  /* 0x00000000ff0c7431 */ /* 0x001fe400000001ff */
[----:B--2---:R-:W-:-:S04]  /*3b60*/  IMAD R7, R7, R13, RZ ;  /* 0x0000000d07077224 */ /* 0x004fc800078e02ff */
[----:B------:R-:W-:-:S06]  /*3b70*/  IMAD.HI.U32 R13, R13, R7, R12 ;  /* 0x000000070d0d7227 */ /* 0x000fcc00078e000c */
[----:B------:R-:W-:-:S05]  /*3b80*/  IMAD.HI.U32 R36, R13, R18, RZ ;  /* 0x000000120d247227 */ /* 0x000fca00078e00ff */
[----:B------:R-:W-:-:S05]  /*3b90*/  IADD3 R7, PT, PT, -R36, RZ, RZ ;  /* 0x000000ff24077210 */ /* 0x000fca0007ffe1ff */
[----:B------:R-:W-:-:S05]  /*3ba0*/  IMAD R7, R20, R7, R18 ;  /* 0x0000000714077224 */ /* 0x000fca00078e0212 */
[----:B------:R-:W-:-:S13]  /*3bb0*/  ISETP.GE.U32.AND P0, PT, R7, R20, PT ;  /* 0x000000140700720c */ /* 0x000fda0003f06070 */
[----:B------:R-:W-:Y:S01]  /*3bc0*/  @P0 IMAD.IADD R7, R7, 0x1, -R20 ;  /* 0x0000000107070824 */ /* 0x000fe200078e0a14 */
[----:B------:R-:W-:-:S04]  /*3bd0*/  @P0 IADD3 R36, PT, PT, R36, 0x1, RZ ;  /* 0x0000000124240810 */ /* 0x000fc80007ffe0ff */
[----:B------:R-:W-:-:S13]  /*3be0*/  ISETP.GE.U32.AND P1, PT, R7, R20, PT ;  /* 0x000000140700720c */ /* 0x000fda0003f26070 */
[----:B------:R-:W-:Y:S02]  /*3bf0*/  @P1 IADD3 R36, PT, PT, R36, 0x1, RZ ;  /* 0x0000000124241810 */ /* 0x000fe40007ffe0ff */
[----:B------:R-:W-:-:S05]  /*3c00*/  @!P2 LOP3.LUT R36, RZ, R20, RZ, 0x33, !PT ;  /* 0x00000014ff24a212 */ /* 0x000fca00078e33ff */
[----:B------:R-:W-:-:S04]  /*3c10*/  IMAD.MOV R21, RZ, RZ, -R36 ;  /* 0x000000ffff157224 */ /* 0x000fc800078e0a24 */
[----:B------:R-:W-:Y:S01]  /*3c20*/  IMAD R21, R20, R21, R18 ;  /* 0x0000001514157224 */ /* 0x000fe200078e0212 */
[----:B------:R-:W-:Y:S06]  /*3c30*/  BRA `(.L_x_115) ;  /* 0x00000000003c7947 */ /* 0x000fec0003800000 */
.L_x_114:
[----:B------:R-:W-:Y:S01]  /*3c40*/  IMAD.MOV.U32 R26, RZ, RZ, R18 ;  /* 0x000000ffff1a7224 */ /* 0x000fe200078e0012 */
[----:B------:R-:W-:Y:S01]  /*3c50*/  MOV R13, R19 ;  /* 0x00000013000d7202 */ /* 0x000fe20000000f00 */
[----:B------:R-:W-:Y:S01]  /*3c60*/  IMAD.MOV.U32 R11, RZ, RZ, R21 ;  /* 0x000000ffff0b7224 */ /* 0x000fe200078e0015 */
[----:B------:R-:W-:Y:S02]  /*3c70*/  MOV R14, R20 ;  /* 0x00000014000e7202 */ /* 0x000fe40000000f00 */
[----:B------:R-:W-:-:S07]  /*3c80*/  MOV R12, 0x3ca0 ;  /* 0x00003ca0000c7802 */ /* 0x000fce0000000f00 */
[----:B-1----:R-:W-:Y:S05]  /*3c90*/  CALL.REL.NOINC `($__internal_2_$__cuda_sm20_div_s64) ;  /* 0x0000003800ec7944 */ /* 0x002fea0003c00000 */
[-C--:B------:R-:W-:Y:S02]  /*3ca0*/  IADD3 R11, P0, PT, RZ, -R24.reuse, RZ ;  /* 0x80000018ff0b7210 */ /* 0x080fe40007f1e0ff */
[----:B------:R-:W-:Y:S02]  /*3cb0*/  MOV R36, R24 ;  /* 0x0000001800247202 */ /* 0x000fe40000000f00 */
[----:B------:R-:W-:Y:S01]  /*3cc0*/  IADD3.X R7, PT, PT, RZ, ~R25, RZ, P0, !PT ;  /* 0x80000019ff077210 */ /* 0x000fe200007fe4ff */
[----:B------:R-:W-:Y:S01]  /*3cd0*/  IMAD.WIDE.U32 R12, R20, R11, R18 ;  /* 0x0000000b140c7225 */ /* 0x000fe200078e0012 */
[----:B------:R-:W-:-:S03]  /*3ce0*/  MOV R37, R25 ;  /* 0x0000001900257202 */ /* 0x000fc60000000f00 */
[----:B------:R-:W-:-:S04]  /*3cf0*/  IMAD R7, R7, R20, RZ ;  /* 0x0000001407077224 */ /* 0x000fc800078e02ff */
[----:B------:R-:W-:Y:S01]  /*3d00*/  IMAD R7, R21, R11, R7 ;  /* 0x0000000b15077224 */ /* 0x000fe200078e0207 */
[----:B------:R-:W-:-:S03]  /*3d10*/  MOV R21, R12 ;  /* 0x0000000c00157202 */ /* 0x000fc60000000f00 */
[----:B------:R-:W-:-:S07]  /*3d20*/  IMAD.IADD R11, R13, 0x1, R7 ;  /* 0x000000010d0b7824 */ /* 0x000fce00078e0207 */
.L_x_115:
[----:B------:R-:W-:Y:S05]  /*3d30*/  BSYNC.RECONVERGENT B1 ;  /* 0x0000000000017941 */ /* 0x000fea0003800200 */
.L_x_113:
[----:B------:R-:W0:Y:S01]  /*3d40*/  LDC.64 R18, c[0x0][0x390] ;  /* 0x0000e400ff127b82 */ /* 0x000e220000000a00 */
[----:B------:R-:W-:-:S07]  /*3d50*/  VIADD R7, R10, 0x2 ;  /* 0x000000020a077836 */ /* 0x000fce0000000000 */
[----:B------:R-:W2:Y:S01]  /*3d60*/  LDC.64 R22, c[0x0][0x398] ;  /* 0x0000e600ff167b82 */ /* 0x000ea20000000a00 */
[----:B0-----:R-:W-:-:S06]  /*3d70*/  IMAD.WIDE.U32 R38, R7, 0x8, R18 ;  /* 0x0000000807267825 */ /* 0x001fcc00078e0012 */
[----:B------:R-:W3:Y:S01]  /*3d80*/  LDG.E.64 R38, desc[UR12][R38.64] ;  /* 0x0000000c26267981 */ /* 0x000ee2000c1e1b00 */
[----:B--2---:R-:W-:-:S06]  /*3d90*/  IMAD.WIDE.U32 R12, R5, 0x8, R22 ;  /* 0x00000008050c7825 */ /* 0x004fcc00078e0016 */
[----:B------:R-:W2:Y:S01]  /*3da0*/  LDG.E.64 R12, desc[UR12][R12.64] ;  /* 0x0000000c0c0c7981 */ /* 0x000ea2000c1e1b00 */
[----:B------:R-:W-:Y:S01]  /*3db0*/  BSSY.RECONVERGENT B1, `(.L_x_116) ;  /* 0x0000031000017945 */ /* 0x000fe20003800200 */
[----:B---3--:R-:W-:-:S04]  /*3dc0*/  LOP3.LUT R14, R37, R39, RZ, 0xfc, !PT ;  /* 0x00000027250e7212 */ /* 0x008fc800078efcff */
[----:B------:R-:W-:Y:S01]  /*3dd0*/  ISETP.NE.U32.AND P0, PT, R14, RZ, PT ;  /* 0x000000ff0e00720c */ /* 0x000fe20003f05070 */
[-C--:B--2---:R-:W-:Y:S02]  /*3de0*/  IMAD R20, R13, R21.reuse, RZ ;  /* 0x000000150d147224 */ /* 0x084fe400078e02ff */
[----:B------:R-:W-:-:S04]  /*3df0*/  IMAD.WIDE.U32 R4, R12, R21, RZ ;  /* 0x000000150c047225 */ /* 0x000fc800078e00ff */
[----:B------:R-:W-:-:S05]  /*3e00*/  IMAD R11, R12, R11, R20 ;  /* 0x0000000b0c0b7224 */ /* 0x000fca00078e0214 */
[----:B------:R-:W-:Y:S01]  /*3e10*/  IADD3 R21, PT, PT, R5, R11, RZ ;  /* 0x0000000b05157210 */ /* 0x000fe20007ffe0ff */
[----:B------:R-:W-:Y:S06]  /*3e20*/  @P0 BRA `(.L_x_117) ;  /* 0x0000000000600947 */ /* 0x000fec0003800000 */
[----:B------:R-:W0:Y:S01]  /*3e30*/  I2F.U32.RP R11, R38 ;  /* 0x00000026000b7306 */ /* 0x000e220000209000 */
[----:B------:R-:W-:Y:S01]  /*3e40*/  IMAD.MOV R25, RZ, RZ, -R38 ;  /* 0x000000ffff197224 */ /* 0x000fe200078e0a26 */
[----:B------:R-:W-:Y:S01]  /*3e50*/  ISETP.NE.U32.AND P2, PT, R38, RZ, PT ;  /* 0x000000ff2600720c */ /* 0x000fe20003f45070 */
[----:B------:R-:W-:-:S05]  /*3e60*/  IMAD.MOV.U32 R37, RZ, RZ, RZ ;  /* 0x000000ffff257224 */ /* 0x000fca00078e00ff */
[----:B0-----:R-:W0:Y:S02]  /*3e70*/  MUFU.RCP R11, R11 ;  /* 0x0000000b000b7308 */ /* 0x001e240000001000 */
[----:B0-----:R-:W-:Y:S02]  /*3e80*/  IADD3 R12, PT, PT, R11, 0xffffffe, RZ ;  /* 0x0ffffffe0b0c7810 */ /* 0x001fe40007ffe0ff */
[----:B------:R-:W-:-:S04]  /*3e90*/  MOV R11, RZ ;  /* 0x000000ff000b7202 */ /* 0x000fc80000000f00 */
        /* <DEDUP_REMOVED lines=15> */
[----:B------:R-:W-:Y:S01]  /*3f90*/  MOV R36, R13 ;  /* 0x0000000d00247202 */ /* 0x000fe20000000f00 */
[----:B------:R-:W-:Y:S06]  /*3fa0*/  BRA `(.L_x_118) ;  /* 0x0000000000447947 */ /* 0x000fec0003800000 */
.L_x_117:
[----:B------:R-:W-:Y:S01]  /*3fb0*/  MOV R26, R36 ;  /* 0x00000024001a7202 */ /* 0x000fe20000000f00 */
[----:B------:R-:W-:Y:S01]  /*3fc0*/  IMAD.MOV.U32 R14, RZ, RZ, R38 ;  /* 0x000000ffff0e7224 */ /* 0x000fe200078e0026 */
[----:B------:R-:W-:Y:S02]  /*3fd0*/  MOV R13, R37 ;  /* 0x00000025000d7202 */ /* 0x000fe40000000f00 */
[----:B------:R-:W-:Y:S02]  /*3fe0*/  MOV R11, R39 ;  /* 0x00000027000b7202 */ /* 0x000fe40000000f00 */
[----:B------:R-:W-:-:S07]  /*3ff0*/  MOV R12, 0x4010 ;  /* 0x00004010000c7802 */ /* 0x000fce0000000f00 */
[----:B-1----:R-:W-:Y:S05]  /*4000*/  CALL.REL.NOINC `($__internal_2_$__cuda_sm20_div_s64) ;  /* 0x0000003800107944 */ /* 0x002fea0003c00000 */
[-C--:B------:R-:W-:Y:S01]  /*4010*/  IADD3 R27, P0, PT, RZ, -R24.reuse, RZ ;  /* 0x80000018ff1b7210 */ /* 0x080fe20007f1e0ff */
[----:B------:R-:W-:Y:S01]  /*4020*/  IMAD.MOV.U32 R12, RZ, RZ, R36 ;  /* 0x000000ffff0c7224 */ /* 0x000fe200078e0024 */
[----:B------:R-:W-:Y:S02]  /*4030*/  MOV R13, R37 ;  /* 0x00000025000d7202 */ /* 0x000fe40000000f00 */
[----:B------:R-:W-:Y:S02]  /*4040*/  IADD3.X R11, PT, PT, RZ, ~R25, RZ, P0, !PT ;  /* 0x80000019ff0b7210 */ /* 0x000fe400007fe4ff */
[----:B------:R-:W-:Y:S01]  /*4050*/  MOV R36, R24 ;  /* 0x0000001800247202 */ /* 0x000fe20000000f00 */
[----:B------:R-:W-:Y:S01]  /*4060*/  IMAD.WIDE.U32 R12, R38, R27, R12 ;  /* 0x0000001b260c7225 */ /* 0x000fe200078e000c */
[----:B------:R-:W-:-:S03]  /*4070*/  MOV R37, R25 ;  /* 0x0000001900257202 */ /* 0x000fc60000000f00 */
[----:B------:R-:W-:-:S04]  /*4080*/  IMAD R11, R11, R38, RZ ;  /* 0x000000260b0b7224 */ /* 0x000fc800078e02ff */
[----:B------:R-:W-:Y:S01]  /*4090*/  IMAD R11, R39, R27, R11 ;  /* 0x0000001b270b7224 */ /* 0x000fe200078e020b */
[----:B------:R-:W-:-:S03]  /*40a0*/  MOV R39, R12 ;  /* 0x0000000c00277202 */ /* 0x000fc60000000f00 */
[----:B------:R-:W-:-:S07]  /*40b0*/  IMAD.IADD R11, R13, 0x1, R11 ;  /* 0x000000010d0b7824 */ /* 0x000fce00078e020b */
.L_x_118:
[----:B------:R-:W-:Y:S05]  /*40c0*/  BSYNC.RECONVERGENT B1 ;  /* 0x0000000000017941 */ /* 0x000fea0003800200 */
.L_x_116:
[----:B------:R-:W-:Y:S02]  /*40d0*/  VIADD R5, R10, 0x1 ;  /* 0x000000010a057836 */ /* 0x000fe40000000000 */
[----:B------:R-:W-:-:S04]  /*40e0*/  IMAD.WIDE.U32 R12, R7, 0x8, R22 ;  /* 0x00000008070c7825 */ /* 0x000fc800078e0016 */
[----:B------:R-:W-:Y:S02]  /*40f0*/  IMAD.WIDE.U32 R40, R5, 0x8, R18 ;  /* 0x0000000805287825 */ /* 0x000fe400078e0012 */
[----:B------:R-:W2:Y:S04]  /*4100*/  LDG.E.64 R12, desc[UR12][R12.64] ;  /* 0x0000000c0c0c7981 */ /* 0x000ea8000c1e1b00 */
[----:B------:R-:W3:Y:S01]  /*4110*/  LDG.E.64 R40, desc[UR12][R40.64] ;  /* 0x0000000c28287981 */ /* 0x000ee2000c1e1b00 */
[----:B------:R-:W-:Y:S01]  /*4120*/  MOV R20, R4 ;  /* 0x0000000400147202 */ /* 0x000fe20000000f00 */
[----:B------:R-:W-:Y:S01]  /*4130*/  BSSY.RECONVERGENT B1, `(.L_x_119) ;  /* 0x0000030000017945 */ /* 0x000fe20003800200 */
[----:B---3--:R-:W-:-:S04]  /*4140*/  LOP3.LUT R7, R37, R41, RZ, 0xfc, !PT ;  /* 0x0000002925077212 */ /* 0x008fc800078efcff */
        /* <DEDUP_REMOVED lines=12> */
[----:B------:R0:W2:Y:S02]  /*4210*/  F2I.FTZ.U32.TRUNC.NTZ R13, R12 ;  /* 0x0000000c000d7305 */ /* 0x0000a4000021f000 */
[----:B0-----:R-:W-:Y:S02]  /*4220*/  HFMA2 R12, -RZ, RZ, 0, 0 ;  /* 0x00000000ff0c7431 */ /* 0x001fe400000001ff */
[----:B--2---:R-:W-:-:S04]  /*4230*/  IMAD R11, R11, R13, RZ ;  /* 0x0000000d0b0b7224 */ /* 0x004fc800078e02ff */
        /* <DEDUP_REMOVED lines=14> */
.L_x_120:
        /* <DEDUP_REMOVED lines=11> */
[----:B------:R-:W-:-:S04]  /*43d0*/  IMAD.WIDE.U32 R12, R40, R21, R12 ;  /* 0x00000015280c7225 */ /* 0x000fc800078e000c */
[----:B------:R-:W-:-:S04]  /*43e0*/  IMAD R11, R11, R40, RZ ;  /* 0x000000280b0b7224 */ /* 0x000fc800078e02ff */
[----:B------:R-:W-:Y:S01]  /*43f0*/  IMAD R11, R41, R21, R11 ;  /* 0x00000015290b7224 */ /* 0x000fe200078e020b */
[----:B------:R-:W-:Y:S02]  /*4400*/  MOV R41, R12 ;  /* 0x0000000c00297202 */ /* 0x000fe40000000f00 */
[----:B------:R-:W-:Y:S01]  /*4410*/  MOV R21, R25 ;  /* 0x0000001900157202 */ /* 0x000fe20000000f00 */
[----:B------:R-:W-:-:S07]  /*4420*/  IMAD.IADD R11, R13, 0x1, R11 ;  /* 0x000000010d0b7824 */ /* 0x000fce00078e020b */
.L_x_121:
[----:B------:R-:W-:Y:S05]  /*4430*/  BSYNC.RECONVERGENT B1 ;  /* 0x0000000000017941 */ /* 0x000fea0003800200 */
.L_x_119:
[----:B------:R-:W-:-:S04]  /*4440*/  IMAD.WIDE.U32 R36, R10, 0x8, R18 ;  /* 0x000000080a247825 */ /* 0x000fc800078e0012 */
[----:B------:R-:W-:Y:S02]  /*4450*/  IMAD.WIDE.U32 R12, R5, 0x8, R22 ;  /* 0x00000008050c7825 */ /* 0x000fe400078e0016 */
[----:B------:R-:W2:Y:S04]  /*4460*/  LDG.E.64 R36, desc[UR12][R36.64] ;  /* 0x0000000c24247981 */ /* 0x000ea8000c1e1b00 */
[----:B------:R-:W3:Y:S01]  /*4470*/  LDG.E.64 R4, desc[UR12][R12.64] ;  /* 0x0000000c0c047981 */ /* 0x000ee2000c1e1b00 */
[----:B------:R-:W-:Y:S01]  /*4480*/  IMAD.MOV.U32 R39, RZ, RZ, R7 ;  /* 0x000000ffff277224 */ /* 0x000fe200078e0007 */
[----:B------:R-:W-:Y:S01]  /*4490*/  BSSY.RECONVERGENT B1, `(.L_x_122) ;  /* 0x0000032000017945 */ /* 0x000fe20003800200 */
[----:B--2---:R-:W-:-:S04]  /*44a0*/  LOP3.LUT R14, R21, R37, RZ, 0xfc, !PT ;  /* 0x00000025150e7212 */ /* 0x004fc800078efcff */
[----:B------:R-:W-:Y:S01]  /*44b0*/  ISETP.NE.U32.AND P0, PT, R14, RZ, PT ;  /* 0x000000ff0e00720c */ /* 0x000fe20003f05070 */
[-C--:B---3--:R-:W-:Y:S02]  /*44c0*/  IMAD R5, R5, R41.reuse, RZ ;  /* 0x0000002905057224 */ /* 0x088fe400078e02ff */
[----:B------:R-:W-:-:S04]  /*44d0*/  IMAD.WIDE.U32 R38, R4, R41, R38 ;  /* 0x0000002904267225 */ /* 0x000fc800078e0026 */
[----:B------:R-:W-:Y:S01]  /*44e0*/  IMAD R7, R4, R11, R5 ;  /* 0x0000000b04077224 */ /* 0x000fe200078e0205 */
[----:B------:R-:W-:-:S04]  /*44f0*/  IADD3 R5, PT, PT, R10, -0x4, RZ ;  /* 0xfffffffc0a057810 */ /* 0x000fc80007ffe0ff */
[----:B------:R-:W-:Y:S01]  /*4500*/  IADD3 R7, PT, PT, R39, R7, RZ ;  /* 0x0000000727077210 */ /* 0x000fe20007ffe0ff */
[----:B------:R-:W-:Y:S06]  /*4510*/  @P0 BRA `(.L_x_123) ;  /* 0x0000000000600947 */ /* 0x000fec0003800000 */
[----:B------:R-:W0:Y:S01]  /*4520*/  I2F.U32.RP R4, R36 ;  /* 0x0000002400047306 */ /* 0x000e220000209000 */
[----:B------:R-:W-:Y:S01]  /*4530*/  IADD3 R11, PT, PT, RZ, -R36, RZ ;  /* 0x80000024ff0b7210 */ /* 0x000fe20007ffe0ff */
[----:B------:R-:W-:Y:S01]  /*4540*/  HFMA2 R21, -RZ, RZ, 0, 0 ;  /* 0x00000000ff157431 */ /* 0x000fe200000001ff */
        /* <DEDUP_REMOVED lines=18> */
[----:B------:R-:W-:Y:S02]  /*4670*/  IMAD R37, R36, R37, R20 ;  /* 0x0000002524257224 */ /* 0x000fe400078e0214 */
[----:B------:R-:W-:Y:S01]  /*4680*/  IMAD.MOV.U32 R20, RZ, RZ, R13 ;  /* 0x000000ffff147224 */ /* 0x000fe200078e000d */
[----:B------:R-:W-:Y:S06]  /*4690*/  BRA `(.L_x_124) ;  /* 0x0000000000447947 */ /* 0x000fec0003800000 */
.L_x_123:
[----:B------:R-:W-:Y:S01]  /*46a0*/  MOV R26, R20 ;  /* 0x00000014001a7202 */ /* 0x000fe20000000f00 */
[----:B------:R-:W-:Y:S01]  /*46b0*/  IMAD.MOV.U32 R13, RZ, RZ, R21 ;  /* 0x000000ffff0d7224 */ /* 0x000fe200078e0015 */
[----:B------:R-:W-:Y:S02]  /*46c0*/  MOV R14, R36 ;  /* 0x00000024000e7202 */ /* 0x000fe40000000f00 */
[----:B------:R-:W-:Y:S02]  /*46d0*/  MOV R11, R37 ;  /* 0x00000025000b7202 */ /* 0x000fe40000000f00 */
[----:B------:R-:W-:-:S07]  /*46e0*/  MOV R12, 0x4700 ;  /* 0x00004700000c7802 */ /* 0x000fce0000000f00 */
[----:B-1----:R-:W-:Y:S05]  /*46f0*/  CALL.REL.NOINC `($__internal_2_$__cuda_sm20_div_s64) ;  /* 0x0000003000547944 */ /* 0x002fea0003c00000 */
[----:B------:R-:W-:Y:S02]  /*4700*/  IADD3 R27, P0, PT, RZ, -R24, RZ ;  /* 0x80000018ff1b7210 */ /* 0x000fe40007f1e0ff */
[----:B------:R-:W-:Y:S02]  /*4710*/  MOV R12, R20 ;  /* 0x00000014000c7202 */ /* 0x000fe40000000f00 */
[----:B------:R-:W-:Y:S01]  /*4720*/  MOV R13, R21 ;  /* 0x00000015000d7202 */ /* 0x000fe20000000f00 */
[--C-:B------:R-:W-:Y:S01]  /*4730*/  IMAD.X R11, RZ, RZ, ~R25.reuse, P0 ;  /* 0x000000ffff0b7224 */ /* 0x100fe200000e0e19 */
[----:B------:R-:W-:Y:S01]  /*4740*/  MOV R20, R24 ;  /* 0x0000001800147202 */ /* 0x000fe20000000f00 */
[----:B------:R-:W-:Y:S02]  /*4750*/  IMAD.MOV.U32 R21, RZ, RZ, R25 ;  /* 0x000000ffff157224 */ /* 0x000fe400078e0019 */
[----:B------:R-:W-:Y:S02]  /*4760*/  IMAD R11, R11, R36, RZ ;  /* 0x000000240b0b7224 */ /* 0x000fe400078e02ff */
[----:B------:R-:W-:-:S04]  /*4770*/  IMAD.WIDE.U32 R12, R36, R27, R12 ;  /* 0x0000001b240c7225 */ /* 0x000fc800078e000c */
[----:B------:R-:W-:Y:S02]  /*4780*/  IMAD R11, R37, R27, R11 ;  /* 0x0000001b250b7224 */ /* 0x000fe400078e020b */
[----:B------:R-:W-:-:S03]  /*4790*/  IMAD.MOV.U32 R37, RZ, RZ, R12 ;  /* 0x000000ffff257224 */ /* 0x000fc600078e000c */
[----:B------:R-:W-:-:S07]  /*47a0*/  IADD3 R11, PT, PT, R13, R11, RZ ;  /* 0x0000000b0d0b7210 */ /* 0x000fce0007ffe0ff */
.L_x_124:
[----:B------:R-:W-:Y:S05]  /*47b0*/  BSYNC.RECONVERGENT B1 ;  /* 0x0000000000017941 */ /* 0x000fea0003800200 */
.L_x_122:
[C---:B------:R-:W-:Y:S01]  /*47c0*/  IADD3 R4, PT, PT, R10.reuse, -0x1, RZ ;  /* 0xffffffff0a047810 */ /* 0x040fe20007ffe0ff */
        /* <DEDUP_REMOVED lines=10> */
[----:B------:R-:W-:-:S04]  /*4870*/  IMAD R11, R12, R11, R18 ;  /* 0x0000000b0c0b7224 */ /* 0x000fc800078e0212 */
[----:B------:R-:W-:Y:S02]  /*4880*/  IMAD.IADD R19, R37, 0x1, R11 ;  /* 0x0000000125137824 */ /* 0x000fe400078e020b */
[----:B------:R-:W-:Y:S05]  /*4890*/  @P0 BRA `(.L_x_126) ;  /* 0x0000000000600947 */ /* 0x000fea0003800000 */
[----:B------:R-:W0:Y:S01]  /*48a0*/  I2F.U32.RP R7, R22 ;  /* 0x0000001600077306 */ /* 0x000e220000209000 */
[----:B------:R-:W-:Y:S01]  /*48b0*/  IADD3 R11, PT, PT, RZ, -R22, RZ ;  /* 0x80000016ff0b7210 */ /* 0x000fe20007ffe0ff */
[----:B------:R-:W-:Y:S01]  /*48c0*/  HFMA2 R21, -RZ, RZ, 0, 0 ;  /* 0x00000000ff157431 */ /* 0x000fe200000001ff */
[----:B------:R-:W-:-:S05]  /*48d0*/  ISETP.NE.U32.AND P2, PT, R22, RZ, PT ;  /* 0x000000ff1600720c */ /* 0x000fca0003f45070 */
[----:B0-----:R-:W0:Y:S02]  /*48e0*/  MUFU.RCP R7, R7 ;  /* 0x0000000700077308 */ /* 0x001e240000001000 */
[----:B0-----:R-:W-:-:S06]  /*48f0*/  IADD3 R12, PT, PT, R7, 0xffffffe, RZ ;  /* 0x0ffffffe070c7810 */ /* 0x001fcc0007ffe0ff */
[----:B------:R0:W2:Y:S02]  /*4900*/  F2I.FTZ.U32.TRUNC.NTZ R13, R12 ;  /* 0x0000000c000d7305 */ /* 0x0000a4000021f000 */
[----:B0-----:R-:W-:Y:S02]  /*4910*/  IMAD.MOV.U32 R12, RZ, RZ, RZ ;  /* 0x000000ffff0c7224 */ /* 0x001fe400078e00ff */
[----:B--2---:R-:W-:-:S04]  /*4920*/  IMAD R11, R11, R13, RZ ;  /* 0x0000000d0b0b7224 */ /* 0x004fc800078e02ff */
        /* <DEDUP_REMOVED lines=13> */
[----:B------:R-:W-:Y:S01]  /*4a00*/  MOV R20, R13 ;  /* 0x0000000d00147202 */ /* 0x000fe20000000f00 */
[----:B------:R-:W-:Y:S06]  /*4a10*/  BRA `(.L_x_127) ;  /* 0x0000000000447947 */ /* 0x000fec0003800000 */
.L_x_126:
[----:B------:R-:W-:Y:S01]  /*4a20*/  IMAD.MOV.U32 R26, RZ, RZ, R20 ;  /* 0x000000ffff1a7224 */ /* 0x000fe200078e0014 */
[----:B------:R-:W-:Y:S01]  /*4a30*/  MOV R13, R21 ;  /* 0x00000015000d7202 */ /* 0x000fe20000000f00 */
[----:B------:R-:W-:Y:S01]  /*4a40*/  IMAD.MOV.U32 R11, RZ, RZ, R23 ;  /* 0x000000ffff0b7224 */ /* 0x000fe200078e0017 */
[----:B------:R-:W-:Y:S02]  /*4a50*/  MOV R14, R22 ;  /* 0x00000016000e7202 */ /* 0x000fe40000000f00 */
[----:B------:R-:W-:-:S07]  /*4a60*/  MOV R12, 0x4a80 ;  /* 0x00004a80000c7802 */ /* 0x000fce0000000f00 */
[----:B-1----:R-:W-:Y:S05]  /*4a70*/  CALL.REL.NOINC `($__internal_2_$__cuda_sm20_div_s64) ;  /* 0x0000002c00747944 */ /* 0x002fea0003c00000 */
[----:B------:R-:W-:Y:S01]  /*4a80*/  IADD3 R11, P0, PT, RZ, -R24, RZ ;  /* 0x80000018ff0b7210 */ /* 0x000fe20007f1e0ff */
[----:B------:R-:W-:Y:S01]  /*4a90*/  IMAD.MOV.U32 R13, RZ, RZ, R21 ;  /* 0x000000ffff0d7224 */ /* 0x000fe200078e0015 */
[----:B------:R-:W-:Y:S01]  /*4aa0*/  MOV R12, R20 ;  /* 0x00000014000c7202 */ /* 0x000fe20000000f00 */
[----:B------:R-:W-:Y:S01]  /*4ab0*/  IMAD.MOV.U32 R20, RZ, RZ, R24 ;  /* 0x000000ffff147224 */ /* 0x000fe200078e0018 */
[-C--:B------:R-:W-:Y:S02]  /*4ac0*/  IADD3.X R7, PT, PT, RZ, ~R25.reuse, RZ, P0, !PT ;  /* 0x80000019ff077210 */ /* 0x080fe400007fe4ff */
[----:B------:R-:W-:Y:S01]  /*4ad0*/  MOV R21, R25 ;  /* 0x0000001900157202 */ /* 0x000fe20000000f00 */
[----:B------:R-:W-:-:S04]  /*4ae0*/  IMAD.WIDE.U32 R12, R22, R11, R12 ;  /* 0x0000000b160c7225 */ /* 0x000fc800078e000c */
[----:B------:R-:W-:Y:S01]  /*4af0*/  IMAD R7, R7, R22, RZ ;  /* 0x0000001607077224 */ /* 0x000fe200078e02ff */
[----:B------:R-:W-:-:S03]  /*4b00*/  MOV R27, R12 ;  /* 0x0000000c001b7202 */ /* 0x000fc60000000f00 */
[----:B------:R-:W-:-:S05]  /*4b10*/  IMAD R7, R23, R11, R7 ;  /* 0x0000000b17077224 */ /* 0x000fca00078e0207 */
[----:B------:R-:W-:-:S07]  /*4b20*/  IADD3 R11, PT, PT, R13, R7, RZ ;  /* 0x000000070d0b7210 */ /* 0x000fce0007ffe0ff */
.L_x_127:
[----:B------:R-:W-:Y:S05]  /*4b30*/  BSYNC.RECONVERGENT B1 ;  /* 0x0000000000017941 */ /* 0x000fea0003800200 */
.L_x_125:
[----:B------:R-:W0:Y:S01]  /*4b40*/  LDC.64 R22, c[0x0][0x390] ;  /* 0x0000e400ff167b82 */ /* 0x000e220000000a00 */
[----:B------:R-:W-:-:S07]  /*4b50*/  IADD3 R7, PT, PT, R10, -0x2, RZ ;  /* 0xfffffffe0a077810 */ /* 0x000fce0007ffe0ff */
[----:B------:R-:W2:Y:S01]  /*4b60*/  LDC.64 R12, c[0x0][0x398] ;  /* 0x0000e600ff0c7b82 */ /* 0x000ea20000000a00 */
[----:B0-----:R-:W-:-:S06]  /*4b70*/  IMAD.WIDE.U32 R22, R7, 0x8, R22 ;  /* 0x0000000807167825 */ /* 0x001fcc00078e0016 */
[----:B------:R-:W3:Y:S01]  /*4b80*/  LDG.E.64 R22, desc[UR12][R22.64] ;  /* 0x0000000c16167981 */ /* 0x000ee2000c1e1b00 */
[----:B--2---:R-:W-:-:S06]  /*4b90*/  IMAD.WIDE.U32 R12, R4, 0x8, R12 ;  /* 0x00000008040c7825 */ /* 0x004fcc00078e000c */
[----:B------:R-:W2:Y:S01]  /*4ba0*/  LDG.E.64 R12, desc[UR12][R12.64] ;  /* 0x0000000c0c0c7981 */ /* 0x000ea2000c1e1b00 */
[----:B------:R-:W-:Y:S01]  /*4bb0*/  IMAD.MOV.U32 R18, RZ, RZ, R36 ;  /* 0x000000ffff127224 */ /* 0x000fe200078e0024 */
        /* <DEDUP_REMOVED lines=32> */
.L_x_129:
        /* <DEDUP_REMOVED lines=17> */
.L_x_130:
[----:B------:R-:W-:Y:S05]  /*4ed0*/  BSYNC.RECONVERGENT B1 ;  /* 0x0000000000017941 */ /* 0x000fea0003800200 */
.L_x_128:
[----:B------:R-:W0:Y:S01]  /*4ee0*/  LDC.64 R22, c[0x0][0x390] ;  /* 0x0000e400ff167b82 */ /* 0x000e220000000a00 */
[----:B------:R-:W-:-:S07]  /*4ef0*/  VIADD R4, R10, 0xfffffffd ;  /* 0xfffffffd0a047836 */ /* 0x000fce0000000000 */
[----:B------:R-:W2:Y:S01]  /*4f00*/  LDC.64 R12, c[0x0][0x398] ;  /* 0x0000e600ff0c7b82 */ /* 0x000ea20000000a00 */
[----:B0-----:R-:W-:-:S06]  /*4f10*/  IMAD.WIDE.U32 R22, R4, 0x8, R22 ;  /* 0x0000000804167825 */ /* 0x001fcc00078e0016 */
[----:B------:R-:W3:Y:S01]  /*4f20*/  LDG.E.64 R22, desc[UR12][R22.64] ;  /* 0x0000000c16167981 */ /* 0x000ee2000c1e1b00 */
[----:B--2---:R-:W-:-:S06]  /*4f30*/  IMAD.WIDE.U32 R12, R7, 0x8, R12 ;  /* 0x00000008070c7825 */ /* 0x004fcc00078e000c */
[----:B------:R-:W2:Y:S01]  /*4f40*/  LDG.E.64 R12, desc[UR12][R12.64] ;  /* 0x0000000c0c0c7981 */ /* 0x000ea2000c1e1b00 */
        /* <DEDUP_REMOVED lines=13> */
[----:B0-----:R-:W-:Y:S01]  /*5020*/  VIADD R12, R11, 0xffffffe ;  /* 0x0ffffffe0b0c7836 */ /* 0x001fe20000000000 */
[----:B------:R-:W-:-:S05]  /*5030*/  MOV R11, RZ ;  /* 0x000000ff000b7202 */ /* 0x000fca0000000f00 */
        /* <DEDUP_REMOVED lines=10> */
[----:B------:R-:W-:Y:S01]  /*50e0*/  ISETP.GE.U32.AND P1, PT, R21, R22, PT ;  /* 0x000000161500720c */ /* 0x000fe20003f26070 */
[----:B------:R-:W-:-:S12]  /*50f0*/  HFMA2 R21, -RZ, RZ, 0, 0 ;  /* 0x00000000ff157431 */ /* 0x000fd800000001ff */
[----:B------:R-:W-:Y:S01]  /*5100*/  @P1 VIADD R13, R13, 0x1 ;  /* 0x000000010d0d1836 */ /* 0x000fe20000000000 */
[----:B------:R-:W-:-:S04]  /*5110*/  @!P2 LOP3.LUT R13, RZ, R22, RZ, 0x33, !PT ;  /* 0x00000016ff0da212 */ /* 0x000fc800078e33ff */
[----:B------:R-:W-:-:S05]  /*5120*/  IADD3 R37, PT, PT, -R13, RZ, RZ ;  /* 0x000000ff0d257210 */ /* 0x000fca0007ffe1ff */
[----:B------:R-:W-:Y:S02]  /*5130*/  IMAD R37, R22, R37, R20 ;  /* 0x0000002516257224 */ /* 0x000fe400078e0214 */
[----:B------:R-:W-:Y:S01]  /*5140*/  IMAD.MOV.U32 R20, RZ, RZ, R13 ;  /* 0x000000ffff147224 */ /* 0x000fe200078e000d */
[----:B------:R-:W-:Y:S06]  /*5150*/  BRA `(.L_x_133) ;  /* 0x0000000000447947 */ /* 0x000fec0003800000 */
.L_x_132:
        /* <DEDUP_REMOVED lines=17> */
.L_x_133:
[----:B------:R-:W-:Y:S05]  /*5270*/  BSYNC.RECONVERGENT B1 ;  /* 0x0000000000017941 */ /* 0x000fea0003800200 */
.L_x_131:
[----:B------:R-:W0:Y:S08]  /*5280*/  LDC.64 R22, c[0x0][0x390] ;  /* 0x0000e400ff167b82 */ /* 0x000e300000000a00 */
        /* <DEDUP_REMOVED lines=16> */
[----:B------:R-:W-:Y:S02]  /*5390*/  ISETP.NE.U32.AND P2, PT, R22, RZ, PT ;  /* 0x000000ff1600720c */ /* 0x000fe40003f45070 */
[----:B------:R-:W-:-:S03]  /*53a0*/  MOV R19, RZ ;  /* 0x000000ff00137202 */ /* 0x000fc60000000f00 */
        /* <DEDUP_REMOVED lines=13> */
[----:B------:R-:W-:-:S12]  /*5480*/  IMAD.MOV.U32 R11, RZ, RZ, RZ ;  /* 0x000000ffff0b7224 */ /* 0x000fd800078e00ff */
[----:B------:R-:W-:Y:S01]  /*5490*/  @P1 VIADD R18, R18, 0x1 ;  /* 0x0000000112121836 */ /* 0x000fe20000000000 */
[----:B------:R-:W-:-:S04]  /*54a0*/  @!P2 LOP3.LUT R18, RZ, R22, RZ, 0x33, !PT ;  /* 0x00000016ff12a212 */ /* 0x000fc800078e33ff */
[----:B------:R-:W-:-:S05]  /*54b0*/  IADD3 R21, PT, PT, -R18, RZ, RZ ;  /* 0x000000ff12157210 */ /* 0x000fca0007ffe1ff */
[----:B------:R-:W-:Y:S01]  /*54c0*/  IMAD R21, R22, R21, R20 ;  /* 0x0000001516157224 */ /* 0x000fe200078e0214 */
[----:B------:R-:W-:Y:S06]  /*54d0*/  BRA `(.L_x_136) ;  /* 0x0000000000447947 */ /* 0x000fec0003800000 */
.L_x_135:
        /* <DEDUP_REMOVED lines=12> */
[----:B------:R-:W-:Y:S02]  /*55a0*/  IMAD R11, R11, R22, RZ ;  /* 0x000000160b0b7224 */ /* 0x000fe400078e02ff */
[----:B------:R-:W-:Y:S02]  /*55b0*/  IMAD.MOV.U32 R21, RZ, RZ, R12 ;  /* 0x000000ffff157224 */ /* 0x000fe400078e000c */
[----:B------:R-:W-:Y:S01]  /*55c0*/  IMAD R11, R23, R19, R11 ;  /* 0x00000013170b7224 */ /* 0x000fe200078e020b */
[----:B------:R-:W-:-:S04]  /*55d0*/  MOV R19, R25 ;  /* 0x0000001900137202 */ /* 0x000fc80000000f00 */
[----:B------:R-:W-:-:S07]  /*55e0*/  IADD3 R11, PT, PT, R13, R11, RZ ;  /* 0x0000000b0d0b7210 */ /* 0x000fce0007ffe0ff */
.L_x_136:
[----:B------:R-:W-:Y:S05]  /*55f0*/  BSYNC.RECONVERGENT B1 ;  /* 0x0000000000017941 */ /* 0x000fea0003800200 */
.L_x_134:
[----:B-1----:R-:W-:-:S06]  /*5600*/  IMAD.WIDE.U32 R4, R5, 0x8, R16 ;  /* 0x0000000805047825 */ /* 0x002fcc00078e0010 */
[----:B------:R-:W2:Y:S01]  /*5610*/  LDG.E.64 R4, desc[UR12][R4.64] ;  /* 0x0000000c04047981 */ /* 0x000ea2000c1e1b00 */
[----:B------:R-:W-:Y:S01]  /*5620*/  IADD3 R6, PT, PT, R6, 0x8, RZ ;  /* 0x0000000806067810 */ /* 0x000fe20007ffe0ff */
[----:B------:R-:W-:Y:S01]  /*5630*/  IMAD.MOV.U32 R12, RZ, RZ, R36 ;  /* 0x000000ffff0c7224 */ /* 0x000fe200078e0024 */
[----:B------:R-:W-:Y:S02]  /*5640*/  MOV R13, R7 ;  /* 0x00000007000d7202 */ /* 0x000fe40000000f00 */
[----:B------:R-:W-:Y:S02]  /*5650*/  ISETP.NE.AND P0, PT, R6, RZ, PT ;  /* 0x000000ff0600720c */ /* 0x000fe40003f05270 */
[----:B------:R-:W-:Y:S01]  /*5660*/  IADD3 R10, PT, PT, R10, -0x8, RZ ;  /* 0xfffffff80a0a7810 */ /* 0x000fe20007ffe0ff */
[-C--:B--2---:R-:W-:Y:S02]  /*5670*/  IMAD R7, R5, R21.reuse, RZ ;  /* 0x0000001505077224 */ /* 0x084fe400078e02ff */
[----:B------:R-:W-:-:S04]  /*5680*/  IMAD.WIDE.U32 R12, R4, R21, R12 ;  /* 0x00000015040c7225 */ /* 0x000fc800078e000c */
[----:B------:R-:W-:Y:S01]  /*5690*/  IMAD R7, R4, R11, R7 ;  /* 0x0000000b04077224 */ /* 0x000fe200078e0207 */
[----:B------:R-:W-:-:S03]  /*56a0*/  LEA R8, P1, R12, R8, 0x1 ;  /* 0x000000080c087211 */ /* 0x000fc600078208ff */
[----:B------:R-:W-:-:S05]  /*56b0*/  IMAD.IADD R7, R13, 0x1, R7 ;  /* 0x000000010d077824 */ /* 0x000fca00078e0207 */
[----:B------:R-:W-:Y:S01]  /*56c0*/  LEA.HI.X R9, R12, R9, R7, 0x1, P1 ;  /* 0x000000090c097211 */ /* 0x000fe200008f0c07 */
[----:B------:R-:W-:Y:S06]  /*56d0*/  @P0 BRA `(.L_x_137) ;  /* 0xffffffe000e00947 */ /* 0x000fec000383ffff */
[----:B------:R-:W-:-:S07]  /*56e0*/  IADD3 R10, PT, PT, R10, 0x3, RZ ;  /* 0x000000030a0a7810 */ /* 0x000fce0007ffe0ff */
.L_x_112:
[----:B------:R-:W-:-:S13]  /*56f0*/  ISETP.NE.AND P0, PT, R15, RZ, PT ;  /* 0x000000ff0f00720c */ /* 0x000fda0003f05270 */
[----:B------:R-:W-:Y:S05]  /*5700*/  @!P0 BRA `(.L_x_111) ;  /* 0x00000018003c8947 */ /* 0x000fea0003800000 */
[----:B------:R-:W0:Y:S01]  /*5710*/  LDC R5, c[0x0][0x3a0] ;  /* 0x0000e800ff057b82 */ /* 0x000e220000000800 */
[----:B------:R-:W-:Y:S02]  /*5720*/  ISETP.GE.U32.AND P0, PT, R15, 0x4, PT ;  /* 0x000000040f00780c */ /* 0x000fe40003f06070 */
[----:B0-----:R-:W-:-:S11]  /*5730*/  LOP3.LUT R5, R5, 0x3, RZ, 0xc0, !PT ;  /* 0x0000000305057812 */ /* 0x001fd600078ec0ff */
[----:B------:R-:W-:Y:S05]  /*5740*/  @!P0 BRA `(.L_x_138) ;  /* 0x0000000c009c8947 */ /* 0x000fea0003800000 */
        /* <DEDUP_REMOVED lines=8> */
[----:B------:R-:W-:Y:S01]  /*57d0*/  IADD3 R7, PT, PT, RZ, -R6, RZ ;  /* 0x80000006ff077210 */ /* 0x000fe20007ffe0ff */
[----:B------:R-:W-:Y:S01]  /*57e0*/  HFMA2 R19, -RZ, RZ, 0, 0 ;  /* 0x00000000ff137431 */ /* 0x000fe200000001ff */
[----:B------:R-:W-:Y:S02]  /*57f0*/  ISETP.NE.U32.AND P2, PT, R6, RZ, PT ;  /* 0x000000ff0600720c */ /* 0x000fe40003f45070 */
[----:B------:R-:W-:-:S03]  /*5800*/  MOV R15, RZ ;  /* 0x000000ff000f7202 */ /* 0x000fc60000000f00 */
        /* <DEDUP_REMOVED lines=12> */
[----:B------:R-:W-:-:S13]  /*58d0*/  ISETP.GE.U32.AND P1, PT, R7, R6, PT ;  /* 0x000000060700720c */ /* 0x000fda0003f26070 */
[----:B------:R-:W-:Y:S01]  /*58e0*/  @P1 VIADD R13, R13, 0x1 ;  /* 0x000000010d0d1836 */ /* 0x000fe20000000000 */
[----:B------:R-:W-:-:S04]  /*58f0*/  @!P2 LOP3.LUT R13, RZ, R6, RZ, 0x33, !PT ;  /* 0x00000006ff0da212 */ /* 0x000fc800078e33ff */
[----:B------:R-:W-:-:S05]  /*5900*/  IADD3 R17, PT, PT, -R13, RZ, RZ ;  /* 0x000000ff0d117210 */ /* 0x000fca0007ffe1ff */
[----:B------:R-:W-:Y:S02]  /*5910*/  IMAD R17, R6, R17, R18 ;  /* 0x0000001106117224 */ /* 0x000fe400078e0212 */
[----:B------:R-:W-:Y:S01]  /*5920*/  IMAD.MOV.U32 R18, RZ, RZ, R13 ;  /* 0x000000ffff127224 */ /* 0x000fe200078e000d */
[----:B------:R-:W-:Y:S06]  /*5930*/  BRA `(.L_x_141) ;  /* 0x00000000003c7947 */ /* 0x000fec0003800000 */
.L_x_140:
[----:B------:R-:W-:Y:S01]  /*5940*/  MOV R26, R18 ;  /* 0x00000012001a7202 */ /* 0x000fe20000000f00 */
[----:B------:R-:W-:Y:S01]  /*5950*/  IMAD.MOV.U32 R13, RZ, RZ, R19 ;  /* 0x000000ffff0d7224 */ /* 0x000fe200078e0013 */
[----:B------:R-:W-:Y:S02]  /*5960*/  MOV R14, R6 ;  /* 0x00000006000e7202 */ /* 0x000fe40000000f00 */
[----:B------:R-:W-:Y:S02]  /*5970*/  MOV R11, R7 ;  /* 0x00000007000b7202 */ /* 0x000fe40000000f00 */
[----:B------:R-:W-:-:S07]  /*5980*/  MOV R12, 0x59a0 ;  /* 0x000059a0000c7802 */ /* 0x000fce0000000f00 */
[----:B------:R-:W-:Y:S05]  /*5990*/  CALL.REL.NOINC `($__internal_2_$__cuda_sm20_div_s64) ;  /* 0x0000001c00ac7944 */ /* 0x000fea0003c00000 */
[----:B------:R-:W-:-:S05]  /*59a0*/  IADD3 R15, P0, PT, RZ, -R24, RZ ;  /* 0x80000018ff0f7210 */ /* 0x000fca0007f1e0ff */
[----:B------:R-:W-:Y:S02]  /*59b0*/  IMAD.X R11, RZ, RZ, ~R25, P0 ;  /* 0x000000ffff0b7224 */ /* 0x000fe400000e0e19 */
[----:B------:R-:W-:Y:S01]  /*59c0*/  IMAD.WIDE.U32 R12, R6, R15, R18 ;  /* 0x0000000f060c7225 */ /* 0x000fe200078e0012 */
[----:B------:R-:W-:-:S03]  /*59d0*/  MOV R19, R25 ;  /* 0x0000001900137202 */ /* 0x000fc60000000f00 */
[----:B------:R-:W-:Y:S01]  /*59e0*/  IMAD R11, R11, R6, RZ ;  /* 0x000000060b0b7224 */ /* 0x000fe200078e02ff */
[----:B------:R-:W-:Y:S01]  /*59f0*/  MOV R17, R12 ;  /* 0x0000000c00117202 */ /* 0x000fe20000000f00 */
[----:B------:R-:W-:Y:S02]  /*5a00*/  IMAD.MOV.U32 R18, RZ, RZ, R24 ;  /* 0x000000ffff127224 */ /* 0x000fe400078e0018 */
[----:B------:R-:W-:-:S05]  /*5a10*/  IMAD R11, R7, R15, R11 ;  /* 0x0000000f070b7224 */ /* 0x000fca00078e020b */
[----:B------:R-:W-:-:S07]  /*5a20*/  IADD3 R15, PT, PT, R13, R11, RZ ;  /* 0x0000000b0d0f7210 */ /* 0x000fce0007ffe0ff */
.L_x_141:
[----:B------:R-:W-:Y:S05]  /*5a30*/  BSYNC.RECONVERGENT B1 ;  /* 0x0000000000017941 */ /* 0x000fea0003800200 */
.L_x_139:
[----:B------:R-:W0:Y:S01]  /*5a40*/  LDC.64 R6, c[0x0][0x390] ;  /* 0x0000e400ff067b82 */ /* 0x000e220000000a00 */
[----:B------:R-:W-:-:S07]  /*5a50*/  IADD3 R4, PT, PT, R10, -0x1, RZ ;  /* 0xffffffff0a047810 */ /* 0x000fce0007ffe0ff */
[----:B------:R-:W1:Y:S01]  /*5a60*/  LDC.64 R12, c[0x0][0x398] ;  /* 0x0000e600ff0c7b82 */ /* 0x000e620000000a00 */
[----:B0-----:R-:W-:-:S06]  /*5a70*/  IMAD.WIDE.U32 R6, R4, 0x8, R6 ;  /* 0x0000000804067825 */ /* 0x001fcc00078e0006 */
[----:B------:R-:W2:Y:S01]  /*5a80*/  LDG.E.64 R6, desc[UR12][R6.64] ;  /* 0x0000000c06067981 */ /* 0x000ea2000c1e1b00 */
[----:B-1----:R-:W-:-:S06]  /*5a90*/  IMAD.WIDE.U32 R12, R10, 0x8, R12 ;  /* 0x000000080a0c7825 */ /* 0x002fcc00078e000c */
[----:B------:R-:W3:Y:S01]  /*5aa0*/  LDG.E.64 R12, desc[UR12][R12.64] ;  /* 0x0000000c0c0c7981 */ /* 0x000ee2000c1e1b00 */
[----:B------:R-:W-:Y:S01]  /*5ab0*/  BSSY.RECONVERGENT B1, `(.L_x_142) ;  /* 0x0000031000017945 */ /* 0x000fe20003800200 */
[----:B--2---:R-:W-:-:S04]  /*5ac0*/  LOP3.LUT R11, R19, R7, RZ, 0xfc, !PT ;  /* 0x00000007130b7212 */ /* 0x004fc800078efcff */
[----:B------:R-:W-:Y:S01]  /*5ad0*/  ISETP.NE.U32.AND P0, PT, R11, RZ, PT ;  /* 0x000000ff0b00720c */ /* 0x000fe20003f05070 */
[-C--:B---3--:R-:W-:Y:S02]  /*5ae0*/  IMAD R14, R13, R17.reuse, RZ ;  /* 0x000000110d0e7224 */ /* 0x088fe400078e02ff */
[----:B------:R-:W-:-:S04]  /*5af0*/  IMAD.WIDE.U32 R16, R12, R17, RZ ;  /* 0x000000110c107225 */ /* 0x000fc800078e00ff */
        /* <DEDUP_REMOVED lines=8> */
[----:B0-----:R-:W-:Y:S01]  /*5b80*/  IADD3 R12, PT, PT, R7, 0xffffffe, RZ ;  /* 0x0ffffffe070c7810 */ /* 0x001fe20007ffe0ff */
[----:B------:R-:W-:-:S05]  /*5b90*/  IMAD.MOV.U32 R7, RZ, RZ, RZ ;  /* 0x000000ffff077224 */ /* 0x000fca00078e00ff */
        /* <DEDUP_REMOVED lines=10> */
[----:B------:R-:W-:-:S13]  /*5c40*/  ISETP.GE.U32.AND P1, PT, R11, R6, PT ;  /* 0x000000060b00720c */ /* 0x000fda0003f26070 */
[----:B------:R-:W-:Y:S02]  /*5c50*/  @P1 IADD3 R13, PT, PT, R13, 0x1, RZ ;  /* 0x000000010d0d1810 */ /* 0x000fe40007ffe0ff */
[----:B------:R-:W-:-:S04]  /*5c60*/  @!P2 LOP3.LUT R13, RZ, R6, RZ, 0x33, !PT ;  /* 0x00000006ff0da212 */ /* 0x000fc800078e33ff */
[----:B------:R-:W-:-:S05]  /*5c70*/  IADD3 R11, PT, PT, -R13, RZ, RZ ;  /* 0x000000ff0d0b7210 */ /* 0x000fca0007ffe1ff */
[----:B------:R-:W-:Y:S01]  /*5c80*/  IMAD R11, R6, R11, R18 ;  /* 0x0000000b060b7224 */ /* 0x000fe200078e0212 */
[----:B------:R-:W-:Y:S01]  /*5c90*/  MOV R18, R13 ;  /* 0x0000000d00127202 */ /* 0x000fe20000000f00 */
[----:B------:R-:W-:Y:S06]  /*5ca0*/  BRA `(.L_x_144) ;  /* 0x0000000000447947 */ /* 0x000fec0003800000 */
.L_x_143:
        /* <DEDUP_REMOVED lines=14> */
[----:B------:R-:W-:Y:S01]  /*5d90*/  IMAD R7, R7, R15, R11 ;  /* 0x0000000f07077224 */ /* 0x000fe200078e020b */
[----:B------:R-:W-:-:S04]  /*5da0*/  MOV R11, R12 ;  /* 0x0000000c000b7202 */ /* 0x000fc80000000f00 */
[----:B------:R-:W-:-:S07]  /*5db0*/  IADD3 R7, PT, PT, R13, R7, RZ ;  /* 0x000000070d077210 */ /* 0x000fce0007ffe0ff */
.L_x_144:
[----:B------:R-:W-:Y:S05]  /*5dc0*/  BSYNC.RECONVERGENT B1 ;  /* 0x0000000000017941 */ /* 0x000fea0003800200 */
.L_x_142:
[----:B------:R-:W0:Y:S01]  /*5dd0*/  LDC.64 R20, c[0x0][0x390] ;  /* 0x0000e400ff147b82 */ /* 0x000e220000000a00 */
[----:B------:R-:W-:-:S07]  /*5de0*/  IADD3 R6, PT, PT, R10, -0x2, RZ ;  /* 0xfffffffe0a067810 */ /* 0x000fce0007ffe0ff */
[----:B------:R-:W1:Y:S01]  /*5df0*/  LDC.64 R12, c[0x0][0x398] ;  /* 0x0000e600ff0c7b82 */ /* 0x000e620000000a00 */
[----:B0-----:R-:W-:-:S06]  /*5e00*/  IMAD.WIDE.U32 R20, R6, 0x8, R20 ;  /* 0x0000000806147825 */ /* 0x001fcc00078e0014 */
[----:B------:R-:W2:Y:S01]  /*5e10*/  LDG.E.64 R20, desc[UR12][R20.64] ;  /* 0x0000000c14147981 */ /* 0x000ea2000c1e1b00 */
[----:B-1----:R-:W-:-:S06]  /*5e20*/  IMAD.WIDE.U32 R12, R4, 0x8, R12 ;  /* 0x00000008040c7825 */ /* 0x002fcc00078e000c */
[----:B------:R-:W3:Y:S01]  /*5e30*/  LDG.E.64 R12, desc[UR12][R12.64] ;  /* 0x0000000c0c0c7981 */ /* 0x000ee2000c1e1b00 */
[----:B------:R-:W-:Y:S01]  /*5e40*/  IMAD.MOV.U32 R22, RZ, RZ, R16 ;  /* 0x000000ffff167224 */ /* 0x000fe200078e0010 */
[----:B------:R-:W-:Y:S01]  /*5e50*/  BSSY.RECONVERGENT B1, `(.L_x_145) ;  /* 0x0000031000017945 */ /* 0x000fe20003800200 */
[----:B--2---:R-:W-:-:S04]  /*5e60*/  LOP3.LUT R4, R19, R21, RZ, 0xfc, !PT ;  /* 0x0000001513047212 */ /* 0x004fc800078efcff */
[----:B------:R-:W-:Y:S01]  /*5e70*/  ISETP.NE.U32.AND P0, PT, R4, RZ, PT ;  /* 0x000000ff0400720c */ /* 0x000fe20003f05070 */
[-C--:B---3--:R-:W-:Y:S02]  /*5e80*/  IMAD R14, R13, R11.reuse, RZ ;  /* 0x0000000b0d0e7224 */ /* 0x088fe400078e02ff */
        /* <DEDUP_REMOVED lines=28> */
.L_x_146:
[----:B------:R-:W-:Y:S01]  /*6050*/  MOV R26, R18 ;  /* 0x00000012001a7202 */ /* 0x000fe20000000f00 */
[----:B------:R-:W-:Y:S01]  /*6060*/  IMAD.MOV.U32 R14, RZ, RZ, R20 ;  /* 0x000000ffff0e7224 */ /* 0x000fe200078e0014 */
[----:B------:R-:W-:Y:S02]  /*6070*/  MOV R13, R19 ;  /* 0x00000013000d7202 */ /* 0x000fe40000000f00 */
[----:B------:R-:W-:Y:S02]  /*6080*/  MOV R11, R21 ;  /* 0x00000015000b7202 */ /* 0x000fe40000000f00 */
[----:B------:R-:W-:-:S07]  /*6090*/  MOV R12, 0x60b0 ;  /* 0x000060b0000c7802 */ /* 0x000fce0000000f00 */
[----:B------:R-:W-:Y:S05]  /*60a0*/  CALL.REL.NOINC `($__internal_2_$__cuda_sm20_div_s64) ;  /* 0x0000001400e87944 */ /* 0x000fea0003c00000 */
        /* <DEDUP_REMOVED lines=11> */
.L_x_147:
[----:B------:R-:W-:Y:S05]  /*6160*/  BSYNC.RECONVERGENT B1 ;  /* 0x0000000000017941 */ /* 0x000fea0003800200 */
.L_x_145:
[----:B------:R-:W0:Y:S01]  /*6170*/  LDC.64 R20, c[0x0][0x390] ;  /* 0x0000e400ff147b82 */ /* 0x000e220000000a00 */
[----:B------:R-:W-:-:S07]  /*6180*/  VIADD R4, R10, 0xfffffffd ;  /* 0xfffffffd0a047836 */ /* 0x000fce0000000000 */
[----:B------:R-:W1:Y:S01]  /*6190*/  LDC.64 R12, c[0x0][0x398] ;  /* 0x0000e600ff0c7b82 */ /* 0x000e620000000a00 */
[----:B0-----:R-:W-:-:S06]  /*61a0*/  IMAD.WIDE.U32 R20, R4, 0x8, R20 ;  /* 0x0000000804147825 */ /* 0x001fcc00078e0014 */
[----:B------:R-:W2:Y:S01]  /*61b0*/  LDG.E.64 R20, desc[UR12][R20.64] ;  /* 0x0000000c14147981 */ /* 0x000ea2000c1e1b00 */
[----:B-1----:R-:W-:-:S06]  /*61c0*/  IMAD.WIDE.U32 R12, R6, 0x8, R12 ;  /* 0x00000008060c7825 */ /* 0x002fcc00078e000c */
[----:B------:R-:W3:Y:S01]  /*61d0*/  LDG.E.64 R12, desc[UR12][R12.64] ;  /* 0x0000000c0c0c7981 */ /* 0x000ee2000c1e1b00 */
[----:B------:R-:W-:Y:S01]  /*61e0*/  MOV R6, R16 ;  /* 0x0000001000067202 */ /* 0x000fe20000000f00 */
        /* <DEDUP_REMOVED lines=13> */
[----:B0-----:R-:W-:Y:S02]  /*62c0*/  VIADD R12, R11, 0xffffffe ;  /* 0x0ffffffe0b0c7836 */ /* 0x001fe40000000000 */
[----:B------:R-:W-:-:S04]  /*62d0*/  IMAD.MOV.U32 R11, RZ, RZ, RZ ;  /* 0x000000ffff0b7224 */ /* 0x000fc800078e00ff */
        /* <DEDUP_REMOVED lines=14> */
[----:B------:R-:W-:Y:S01]  /*63c0*/  IMAD R21, R20, R21, R18 ;  /* 0x0000001514157224 */ /* 0x000fe200078e0212 */
[----:B------:R-:W-:Y:S01]  /*63d0*/  MOV R18, R13 ;  /* 0x0000000d00127202 */ /* 0x000fe20000000f00 */
[----:B------:R-:W-:Y:S06]  /*63e0*/  BRA `(.L_x_150) ;  /* 0x0000000000447947 */ /* 0x000fec0003800000 */
.L_x_149:
[----:B------:R-:W-:Y:S01]  /*63f0*/  MOV R26, R18 ;  /* 0x00000012001a7202 */ /* 0x000fe20000000f00 */
[----:B------:R-:W-:Y:S01]  /*6400*/  IMAD.MOV.U32 R13, RZ, RZ, R19 ;  /* 0x000000ffff0d7224 */ /* 0x000fe200078e0013 */
[----:B------:R-:W-:Y:S02]  /*6410*/  MOV R14, R20 ;  /* 0x00000014000e7202 */ /* 0x000fe40000000f00 */
[----:B------:R-:W-:Y:S02]  /*6420*/  MOV R11, R21 ;  /* 0x00000015000b7202 */ /* 0x000fe40000000f00 */
[----:B------:R-:W-:-:S07]  /*6430*/  MOV R12, 0x6450 ;  /* 0x00006450000c7802 */ /* 0x000fce0000000f00 */
[----:B------:R-:W-:Y:S05]  /*6440*/  CALL.REL.NOINC `($__internal_2_$__cuda_sm20_div_s64) ;  /* 0x0000001400007944 */ /* 0x000fea0003c00000 */
[----:B------:R-:W-:Y:S02]  /*6450*/  IADD3 R15, P0, PT, RZ, -R24, RZ ;  /* 0x80000018ff0f7210 */ /* 0x000fe40007f1e0ff */
[----:B------:R-:W-:Y:S01]  /*6460*/  MOV R12, R18 ;  /* 0x00000012000c7202 */ /* 0x000fe20000000f00 */
[----:B------:R-:W-:Y:S01]  /*6470*/  IMAD.MOV.U32 R18, RZ, RZ, R24 ;  /* 0x000000ffff127224 */ /* 0x000fe200078e0018 */
[----:B------:R-:W-:Y:S01]  /*6480*/  MOV R13, R19 ;  /* 0x00000013000d7202 */ /* 0x000fe20000000f00 */
[--C-:B------:R-:W-:Y:S02]  /*6490*/  IMAD.X R11, RZ, RZ, ~R25.reuse, P0 ;  /* 0x000000ffff0b7224 */ /* 0x100fe400000e0e19 */
[----:B------:R-:W-:Y:S02]  /*64a0*/  IMAD.MOV.U32 R19, RZ, RZ, R25 ;  /* 0x000000ffff137224 */ /* 0x000fe400078e0019 */
[----:B------:R-:W-:Y:S02]  /*64b0*/  IMAD R11, R11, R20, RZ ;  /* 0x000000140b0b7224 */ /* 0x000fe400078e02ff */
[----:B------:R-:W-:-:S04]  /*64c0*/  IMAD.WIDE.U32 R12, R20, R15, R12 ;  /* 0x0000000f140c7225 */ /* 0x000fc800078e000c */
[----:B------:R-:W-:Y:S01]  /*64d0*/  IMAD R11, R21, R15, R11 ;  /* 0x0000000f150b7224 */ /* 0x000fe200078e020b */
[----:B------:R-:W-:-:S04]  /*64e0*/  MOV R21, R12 ;  /* 0x0000000c00157202 */ /* 0x000fc80000000f00 */
[----:B------:R-:W-:-:S07]  /*64f0*/  IADD3 R11, PT, PT, R13, R11, RZ ;  /* 0x0000000b0d0b7210 */ /* 0x000fce0007ffe0ff */
.L_x_150:
[----:B------:R-:W-:Y:S05]  /*6500*/  BSYNC.RECONVERGENT B1 ;  /* 0x0000000000017941 */ /* 0x000fea0003800200 */
.L_x_148:
[----:B------:R-:W0:Y:S02]  /*6510*/  LDC.64 R12, c[0x0][0x398] ;  /* 0x0000e600ff0c7b82 */ /* 0x000e240000000a00 */
[----:B0-----:R-:W-:-:S06]  /*6520*/  IMAD.WIDE.U32 R12, R4, 0x8, R12 ;  /* 0x00000008040c7825 */ /* 0x001fcc00078e000c */
[----:B------:R-:W2:Y:S01]  /*6530*/  LDG.E.64 R12, desc[UR12][R12.64] ;  /* 0x0000000c0c0c7981 */ /* 0x000ea2000c1e1b00 */
[----:B------:R-:W-:Y:S01]  /*6540*/  MOV R16, R6 ;  /* 0x0000000600107202 */ /* 0x000fe20000000f00 */
[----:B------:R-:W-:Y:S02]  /*6550*/  VIADD R10, R10, 0xfffffffc ;  /* 0xfffffffc0a0a7836 */ /* 0x000fe40000000000 */
[-C--:B--2---:R-:W-:Y:S02]  /*6560*/  IMAD R4, R13, R21.reuse, RZ ;  /* 0x000000150d047224 */ /* 0x084fe400078e02ff */
[----:B------:R-:W-:-:S04]  /*6570*/  IMAD.WIDE.U32 R16, R12, R21, R16 ;  /* 0x000000150c107225 */ /* 0x000fc800078e0010 */
[----:B------:R-:W-:Y:S01]  /*6580*/  IMAD R11, R12, R11, R4 ;  /* 0x0000000b0c0b7224 */ /* 0x000fe200078e0204 */
[----:B------:R-:W-:-:S04]  /*6590*/  LEA R8, P0, R16, R8, 0x1 ;  /* 0x0000000810087211 */ /* 0x000fc800078008ff */
[----:B------:R-:W-:-:S04]  /*65a0*/  IADD3 R4, PT, PT, R17, R11, RZ ;  /* 0x0000000b11047210 */ /* 0x000fc80007ffe0ff */
[----:B------:R-:W-:-:S07]  /*65b0*/  LEA.HI.X R9, R16, R9, R4, 0x1, P0 ;  /* 0x0000000910097211 */ /* 0x000fce00000f0c04 */
.L_x_138:
[----:B------:R-:W-:-:S13]  /*65c0*/  ISETP.NE.AND P0, PT, R5, RZ, PT ;  /* 0x000000ff0500720c */ /* 0x000fda0003f05270 */
[----:B------:R-:W-:Y:S05]  /*65d0*/  @!P0 BRA `(.L_x_111) ;  /* 0x0000000800888947 */ /* 0x000fea0003800000 */
[----:B------:R-:W-:-:S13]  /*65e0*/  ISETP.NE.AND P0, PT, R5, 0x1, PT ;  /* 0x000000010500780c */ /* 0x000fda0003f05270 */
        /* <DEDUP_REMOVED lines=32> */
.L_x_153:
[----:B------:R-:W-:Y:S01]  /*67f0*/  IMAD.MOV.U32 R26, RZ, RZ, R18 ;  /* 0x000000ffff1a7224 */ /* 0x000fe200078e0012 */
[----:B------:R-:W-:Y:S01]  /*6800*/  MOV R13, R19 ;  /* 0x00000013000d7202 */ /* 0x000fe20000000f00 */
[----:B------:R-:W-:Y:S01]  /*6810*/  IMAD.MOV.U32 R11, RZ, RZ, R5 ;  /* 0x000000ffff0b7224 */ /* 0x000fe200078e0005 */
[----:B------:R-:W-:Y:S02]  /*6820*/  MOV R14, R4 ;  /* 0x00000004000e7202 */ /* 0x000fe40000000f00 */
[----:B------:R-:W-:-:S07]  /*6830*/  MOV R12, 0x6850 ;  /* 0x00006850000c7802 */ /* 0x000fce0000000f00 */
[----:B------:R-:W-:Y:S05]  /*6840*/  CALL.REL.NOINC `($__internal_2_$__cuda_sm20_div_s64) ;  /* 0x0000001000007944 */ /* 0x000fea0003c00000 */
[----:B------:R-:W-:-:S04]  /*6850*/  IADD3 R13, P0, PT, RZ, -R24, RZ ;  /* 0x80000018ff0d7210 */ /* 0x000fc80007f1e0ff */
[----:B------:R-:W-:Y:S01]  /*6860*/  IADD3.X R11, PT, PT, RZ, ~R25, RZ, P0, !PT ;  /* 0x80000019ff0b7210 */ /* 0x000fe200007fe4ff */
[----:B------:R-:W-:Y:S01]  /*6870*/  IMAD.WIDE.U32 R6, R4, R13, R18 ;  /* 0x0000000d04067225 */ /* 0x000fe200078e0012 */
[----:B------:R-:W-:-:S03]  /*6880*/  MOV R19, R25 ;  /* 0x0000001900137202 */ /* 0x000fc60000000f00 */
[----:B------:R-:W-:Y:S02]  /*6890*/  IMAD R11, R11, R4, RZ ;  /* 0x000000040b0b7224 */ /* 0x000fe400078e02ff */
[----:B------:R-:W-:Y:S02]  /*68a0*/  IMAD.MOV.U32 R18, RZ, RZ, R24 ;  /* 0x000000ffff127224 */ /* 0x000fe400078e0018 */
[----:B------:R-:W-:-:S05]  /*68b0*/  IMAD R11, R5, R13, R11 ;  /* 0x0000000d050b7224 */ /* 0x000fca00078e020b */
[----:B------:R-:W-:-:S07]  /*68c0*/  IADD3 R11, PT, PT, R7, R11, RZ ;  /* 0x0000000b070b7210 */ /* 0x000fce0007ffe0ff */
.L_x_154:
[----:B------:R-:W-:Y:S05]  /*68d0*/  BSYNC.RECONVERGENT B1 ;  /* 0x0000000000017941 */ /* 0x000fea0003800200 */
.L_x_152:
        /* <DEDUP_REMOVED lines=17> */
[----:B------:R-:W-:Y:S01]  /*69f0*/  IMAD.MOV.U32 R19, RZ, RZ, RZ ;  /* 0x000000ffff137224 */ /* 0x000fe200078e00ff */
[----:B------:R-:W-:-:S05]  /*6a00*/  ISETP.NE.U32.AND P2, PT, R16, RZ, PT ;  /* 0x000000ff1000720c */ /* 0x000fca0003f45070 */
[----:B0-----:R-:W0:Y:S02]  /*6a10*/  MUFU.RCP R11, R11 ;  /* 0x0000000b000b7308 */ /* 0x001e240000001000 */
[----:B0-----:R-:W-:Y:S01]  /*6a20*/  IADD3 R12, PT, PT, R11, 0xffffffe, RZ ;  /* 0x0ffffffe0b0c7810 */ /* 0x001fe20007ffe0ff */
[----:B------:R-:W-:-:S05]  /*6a30*/  HFMA2 R11, -RZ, RZ, 0, 0 ;  /* 0x00000000ff0b7431 */ /* 0x000fca00000001ff */
        /* <DEDUP_REMOVED lines=17> */
.L_x_156:
        /* <DEDUP_REMOVED lines=17> */
.L_x_157:
[----:B------:R-:W-:Y:S05]  /*6c60*/  BSYNC.RECONVERGENT B1 ;  /* 0x0000000000017941 */ /* 0x000fea0003800200 */
.L_x_155:
[----:B------:R-:W0:Y:S02]  /*6c70*/  LDC.64 R12, c[0x0][0x398] ;  /* 0x0000e600ff0c7b82 */ /* 0x000e240000000a00 */
[----:B0-----:R-:W-:-:S06]  /*6c80*/  IMAD.WIDE.U32 R12, R4, 0x8, R12 ;  /* 0x00000008040c7825 */ /* 0x001fcc00078e000c */
[----:B------:R-:W2:Y:S01]  /*6c90*/  LDG.E.64 R12, desc[UR12][R12.64] ;  /* 0x0000000c0c0c7981 */ /* 0x000ea2000c1e1b00 */
[----:B------:R-:W-:Y:S02]  /*6ca0*/  MOV R4, R6 ;  /* 0x0000000600047202 */ /* 0x000fe40000000f00 */
[----:B------:R-:W-:Y:S01]  /*6cb0*/  IADD3 R10, PT, PT, R10, -0x2, RZ ;  /* 0xfffffffe0a0a7810 */ /* 0x000fe20007ffe0ff */
[-C--:B--2---:R-:W-:Y:S02]  /*6cc0*/  IMAD R7, R13, R17.reuse, RZ ;  /* 0x000000110d077224 */ /* 0x084fe400078e02ff */
[----:B------:R-:W-:-:S04]  /*6cd0*/  IMAD.WIDE.U32 R4, R12, R17, R4 ;  /* 0x000000110c047225 */ /* 0x000fc800078e0004 */
[----:B------:R-:W-:Y:S01]  /*6ce0*/  IMAD R7, R12, R11, R7 ;  /* 0x0000000b0c077224 */ /* 0x000fe200078e0207 */
[----:B------:R-:W-:-:S03]  /*6cf0*/  LEA R8, P0, R4, R8, 0x1 ;  /* 0x0000000804087211 */ /* 0x000fc600078008ff */
[----:B------:R-:W-:-:S05]  /*6d00*/  IMAD.IADD R5, R5, 0x1, R7 ;  /* 0x0000000105057824 */ /* 0x000fca00078e0207 */
[----:B------:R-:W-:-:S07]  /*6d10*/  LEA.HI.X R9, R4, R9, R5, 0x1, P0 ;  /* 0x0000000904097211 */ /* 0x000fce00000f0c05 */
.L_x_151:
        /* <DEDUP_REMOVED lines=22> */
[----:B------:R-:W-:Y:S02]  /*6e80*/  IMAD R7, R20, R5, R18 ;  /* 0x0000000514077224 */ /* 0x000fe400078e0212 */
[----:B------:R-:W-:-:S03]  /*6e90*/  IMAD.MOV.U32 R5, RZ, RZ, RZ ;  /* 0x000000ffff057224 */ /* 0x000fc600078e00ff */
[----:B------:R-:W-:-:S13]  /*6ea0*/  ISETP.GE.U32.AND P0, PT, R7, R20, PT ;  /* 0x000000140700720c */ /* 0x000fda0003f06070 */
[----:B------:R-:W-:-:S05]  /*6eb0*/  @P0 IMAD.IADD R7, R7, 0x1, -R20 ;  /* 0x0000000107070824 */ /* 0x000fca00078e0a14 */
[----:B------:R-:W-:-:S13]  /*6ec0*/  ISETP.GE.U32.AND P0, PT, R7, R20, PT ;  /* 0x000000140700720c */ /* 0x000fda0003f06070 */
[----:B------:R-:W-:Y:S02]  /*6ed0*/  @P0 IADD3 R7, PT, PT, -R20, R7, RZ ;  /* 0x0000000714070210 */ /* 0x000fe40007ffe1ff */
[----:B------:R-:W-:-:S04]  /*6ee0*/  @!P1 LOP3.LUT R7, RZ, R20, RZ, 0x33, !PT ;  /* 0x00000014ff079212 */ /* 0x000fc800078e33ff */
[----:B------:R-:W-:Y:S01]  /*6ef0*/  MOV R4, R7 ;  /* 0x0000000700047202 */ /* 0x000fe20000000f00 */
[----:B------:R-:W-:Y:S06]  /*6f00*/  BRA `(.L_x_160) ;  /* 0x0000000000147947 */ /* 0x000fec0003800000 */
.L_x_159:
[----:B------:R-:W-:Y:S02]  /*6f10*/  MOV R24, R20 ;  /* 0x0000001400187202 */ /* 0x000fe40000000f00 */
[----:B------:R-:W-:-:S07]  /*6f20*/  MOV R26, 0x6f40 ;  /* 0x00006f40001a7802 */ /* 0x000fce0000000f00 */
[----:B------:R-:W-:Y:S05]  /*6f30*/  CALL.REL.NOINC `($__internal_3_$__cuda_sm20_rem_s64) ;  /* 0x0000000c00907944 */ /* 0x000fea0003c00000 */
[----:B------:R-:W-:Y:S01]  /*6f40*/  MOV R4, R6 ;  /* 0x0000000600047202 */ /* 0x000fe20000000f00 */
[----:B------:R-:W-:-:S07]  /*6f50*/  IMAD.MOV.U32 R5, RZ, RZ, R7 ;  /* 0x000000ffff057224 */ /* 0x000fce00078e0007 */
.L_x_160:
[----:B------:R-:W-:Y:S05]  /*6f60*/  BSYNC.RECONVERGENT B1 ;  /* 0x0000000000017941 */ /* 0x000fea0003800200 */
.L_x_158:
[----:B------:R-:W0:Y:S02]  /*6f70*/  LDC.64 R6, c[0x0][0x398] ;  /* 0x0000e600ff067b82 */ /* 0x000e240000000a00 */
[----:B0-----:R-:W-:-:S06]  /*6f80*/  IMAD.WIDE.U32 R10, R10, 0x8, R6 ;  /* 0x000000080a0a7825 */ /* 0x001fcc00078e0006 */
[----:B------:R-:W2:Y:S02]  /*6f90*/  LDG.E.64 R10, desc[UR12][R10.64] ;  /* 0x0000000c0a0a7981 */ /* 0x000ea4000c1e1b00 */
[-C--:B--2---:R-:W-:Y:S02]  /*6fa0*/  IMAD R13, R11, R4.reuse, RZ ;  /* 0x000000040b0d7224 */ /* 0x084fe400078e02ff */
[----:B------:R-:W-:-:S04]  /*6fb0*/  IMAD.WIDE.U32 R6, R10, R4, RZ ;  /* 0x000000040a067225 */ /* 0x000fc800078e00ff */
[----:B------:R-:W-:Y:S01]  /*6fc0*/  IMAD R13, R10, R5, R13 ;  /* 0x000000050a0d7224 */ /* 0x000fe200078e020d */
[----:B------:R-:W-:-:S04]  /*6fd0*/  LEA R8, P0, R6, R8, 0x1 ;  /* 0x0000000806087211 */ /* 0x000fc800078008ff */
[----:B------:R-:W-:-:S04]  /*6fe0*/  IADD3 R4, PT, PT, R7, R13, RZ ;  /* 0x0000000d07047210 */ /* 0x000fc80007ffe0ff */
[----:B------:R-:W-:-:S07]  /*6ff0*/  LEA.HI.X R9, R6, R9, R4, 0x1, P0 ;  /* 0x0000000906097211 */ /* 0x000fce00000f0c04 */
.L_x_111:
[----:B------:R-:W2:Y:S01]  /*7000*/  LDG.E.U16 R4, desc[UR12][R8.64] ;  /* 0x0000000c08047981 */ /* 0x000ea2000c1e1500 */
[----:B------:R-:W-:Y:S01]  /*7010*/  HFMA2 R11, -RZ, RZ, 0.771484375, 0.21533203125 ;  /* 0x3a2c32e4ff0b7431 */ /* 0x000fe200000001ff */
[----:B------:R-:W-:Y:S01]  /*7020*/  BSSY.RECONVERGENT B1, `(.L_x_161) ;  /* 0x0000048000017945 */ /* 0x000fe20003800200 */
[----:B--2---:R-:W-:-:S04]  /*7030*/  SHF.L.U32 R4, R4, 0x10, RZ ;  /* 0x0000001004047819 */ /* 0x004fc800000006ff */
[C---:B------:R-:W-:Y:S01]  /*7040*/  FSETP.GEU.AND P0, PT, |R4|.reuse, 1.175494350822287508e-38, PT ;  /* 0x008000000400780b */ /* 0x040fe20003f0e200 */
[C---:B------:R-:W-:Y:S01]  /*7050*/  FMUL R5, |R4|.reuse, 16777216 ;  /* 0x4b80000004057820 */ /* 0x040fe20000400200 */
[----:B------:R-:W-:-:S04]  /*7060*/  FSETP.NEU.AND P2, PT, |R4|, 1, PT ;  /* 0x3f8000000400780b */ /* 0x000fc80003f4d200 */
[----:B------:R-:W-:-:S05]  /*7070*/  FSEL R5, R5, |R4|, !P0 ;  /* 0x4000000405057208 */ /* 0x000fca0004000000 */
[----:B------:R-:W-:-:S05]  /*7080*/  VIADD R6, R5, 0xc0cafb0d ;  /* 0xc0cafb0d05067836 */ /* 0x000fca0000000000 */
[----:B------:R-:W-:-:S04]  /*7090*/  LOP3.LUT R6, R6, 0xff800000, RZ, 0xc0, !PT ;  /* 0xff80000006067812 */ /* 0x000fc800078ec0ff */
[-C--:B------:R-:W-:Y:S02]  /*70a0*/  IADD3 R5, PT, PT, R5, -R6.reuse, RZ ;  /* 0x8000000605057210 */ /* 0x080fe40007ffe0ff */
[----:B------:R-:W-:-:S03]  /*70b0*/  I2FP.F32.S32 R6, R6 ;  /* 0x0000000600067245 */ /* 0x000fc60000201400 */
[C---:B------:R-:W-:Y:S01]  /*70c0*/  FADD R10, R5.reuse, 1 ;  /* 0x3f800000050a7421 */ /* 0x040fe20000000000 */
[----:B------:R-:W-:Y:S01]  /*70d0*/  FADD R7, R5, -1 ;  /* 0xbf80000005077421 */ /* 0x000fe20000000000 */
[----:B------:R-:W-:-:S03]  /*70e0*/  FSEL R5, RZ, -24, P0 ;  /* 0xc1c00000ff057808 */ /* 0x000fc60000000000 */
[----:B------:R-:W-:Y:S01]  /*70f0*/  FADD R9, R7, R7 ;  /* 0x0000000707097221 */ /* 0x000fe20000000000 */
[----:B------:R-:W0:Y:S01]  /*7100*/  MUFU.RCP R10, R10 ;  /* 0x0000000a000a7308 */ /* 0x000e220000001000 */
[----:B------:R-:W-:Y:S02]  /*7110*/  FFMA R5, R6, 1.1920928955078125e-07, R5 ;  /* 0x3400000006057823 */ /* 0x000fe40000000005 */
[----:B0-----:R-:W-:-:S04]  /*7120*/  FMUL R8, R10, R9 ;  /* 0x000000090a087220 */ /* 0x001fc80000400000 */
[----:B------:R-:W-:Y:S01]  /*7130*/  FADD R9, R7, -R8 ;  /* 0x8000000807097221 */ /* 0x000fe20000000000 */
[CC--:B------:R-:W-:Y:S01]  /*7140*/  FMUL R6, R8.reuse, R8.reuse ;  /* 0x0000000808067220 */ /* 0x0c0fe20000400000 */
[----:B------:R-:W-:Y:S02]  /*7150*/  FFMA R14, R8, 1.4426950216293334961, R5 ;  /* 0x3fb8aa3b080e7823 */ /* 0x000fe40000000005 */
[----:B------:R-:W-:Y:S01]  /*7160*/  FADD R12, R9, R9 ;  /* 0x00000009090c7221 */ /* 0x000fe20000000000 */
[C---:B------:R-:W-:Y:S01]  /*7170*/  FFMA R9, R6.reuse, R11, 0.0032181653659790754318 ;  /* 0x3b52e7db06097423 */ /* 0x040fe2000000000b */
[----:B------:R-:W-:Y:S02]  /*7180*/  FADD R5, R5, -R14 ;  /* 0x8000000e05057221 */ /* 0x000fe40000000000 */
[----:B------:R-:W-:Y:S01]  /*7190*/  FFMA R7, R7, -R8, R12 ;  /* 0x8000000807077223 */ /* 0x000fe2000000000c */
[----:B------:R-:W-:Y:S01]  /*71a0*/  FFMA R9, R6, R9, 0.018033718690276145935 ;  /* 0x3c93bb7306097423 */ /* 0x000fe20000000009 */
[----:B------:R-:W-:-:S02]  /*71b0*/  FFMA R12, R8, 1.4426950216293334961, R5 ;  /* 0x3fb8aa3b080c7823 */ /* 0x000fc40000000005 */
[----:B------:R-:W-:Y:S01]  /*71c0*/  FMUL R7, R10, R7 ;  /* 0x000000070a077220 */ /* 0x000fe20000400000 */
[C---:B------:R-:W-:Y:S01]  /*71d0*/  FFMA R9, R6.reuse, R9, 0.12022458761930465698 ;  /* 0x3df6384f06097423 */ /* 0x040fe20000000009 */
[----:B------:R-:W-:Y:S02]  /*71e0*/  IMAD.MOV.U32 R10, RZ, RZ, 0x391fcb8e ;  /* 0x391fcb8eff0a7424 */ /* 0x000fe400078e00ff */
        /* <DEDUP_REMOVED lines=13> */
[----:B------:R-:W-:Y:S02]  /*72c0*/  FFMA R5, R14, 3, R5 ;  /* 0x404000000e057823 */ /* 0x000fe40000000005 */
[----:B------:R-:W1:Y:S01]  /*72d0*/  F2I.NTZ R9, R6 ;  /* 0x0000000600097305 */ /* 0x000e620000203100 */
[----:B0-----:R-:W-:Y:S01]  /*72e0*/  FADD R8, R6, -R7 ;  /* 0x8000000706087221 */ /* 0x001fe20000000000 */
[----:B------:R-:W-:-:S03]  /*72f0*/  FSETP.GT.AND P0, PT, R7, RZ, PT ;  /* 0x000000ff0700720b */ /* 0x000fc60003f04000 */
[----:B------:R-:W-:-:S04]  /*7300*/  FADD R5, R5, R8 ;  /* 0x0000000805057221 */ /* 0x000fc80000000000 */
[C---:B------:R-:W-:Y:S01]  /*7310*/  FFMA R8, R5.reuse, R10, 0.0013391353422775864601 ;  /* 0x3aaf85ed05087423 */ /* 0x040fe2000000000a */
[----:B------:R-:W-:Y:S02]  /*7320*/  SEL R10, RZ, 0x83000000, P0 ;  /* 0x83000000ff0a7807 */ /* 0x000fe40000000000 */
[----:B------:R-:W-:Y:S01]  /*7330*/  FSETP.GT.AND P0, PT, |R6|, 152, PT ;  /* 0x431800000600780b */ /* 0x000fe20003f04200 */
[----:B------:R-:W-:Y:S01]  /*7340*/  FFMA R8, R5, R8, 0.0096188392490148544312 ;  /* 0x3c1d985605087423 */ /* 0x000fe20000000008 */
[----:B------:R-:W-:Y:S02]  /*7350*/  IADD3 R7, PT, PT, R10, 0x7f000000, RZ ;  /* 0x7f0000000a077810 */ /* 0x000fe40007ffe0ff */
[----:B-1----:R-:W-:Y:S01]  /*7360*/  LEA R10, R9, -R10, 0x17 ;  /* 0x8000000a090a7211 */ /* 0x002fe200078eb8ff */
[----:B------:R-:W-:-:S04]  /*7370*/  FFMA R8, R5, R8, 0.055503588169813156128 ;  /* 0x3d6357bb05087423 */ /* 0x000fc80000000008 */
[----:B------:R-:W-:-:S04]  /*7380*/  FFMA R8, R5, R8, 0.24022644758224487305 ;  /* 0x3e75fdec05087423 */ /* 0x000fc80000000008 */
[----:B------:R-:W-:-:S04]  /*7390*/  FFMA R8, R5, R8, 0.69314718246459960938 ;  /* 0x3f31721805087423 */ /* 0x000fc80000000008 */
[----:B------:R-:W-:Y:S01]  /*73a0*/  FFMA R8, R5, R8, 1 ;  /* 0x3f80000005087423 */ /* 0x000fe20000000008 */
[----:B------:R-:W-:-:S03]  /*73b0*/  IMAD.MOV.U32 R5, RZ, RZ, 0x3f800000 ;  /* 0x3f800000ff057424 */ /* 0x000fc600078e00ff */
        /* <DEDUP_REMOVED lines=14> */
.L_x_162:
[----:B------:R-:W-:Y:S05]  /*74a0*/  BSYNC.RECONVERGENT B1 ;  /* 0x0000000000017941 */ /* 0x000fea0003800200 */
.L_x_161:
[----:B------:R-:W-:-:S05]  /*74b0*/  F2FP.BF16.F32.PACK_AB R5, RZ, R5 ;  /* 0x00000005ff05723e */ /* 0x000fca00000010ff */
[----:B------:R0:W-:Y:S02]  /*74c0*/  STS.U16 [R3], R5 ;  /* 0x0000000503007388 */ /* 0x0001e40000000400 */
.L_x_110:
[----:B------:R-:W-:Y:S05]  /*74d0*/  BSYNC.RECONVERGENT B0 ;  /* 0x0000000000007941 */ /* 0x000fea0003800200 */
.L_x_58:
[----:B------:R-:W-:Y:S01]  /*74e0*/  BAR.SYNC.DEFER_BLOCKING 0x0 ;  /* 0x0000000000007b1d */ /* 0x000fe20000010000 */
[----:B------:R-:W-:Y:S02]  /*74f0*/  ISETP.GE.U32.AND P0, PT, R2, 0x42, PT ;  /* 0x000000420200780c */ /* 0x000fe40003f06070 */
[----:B------:R-:W-:-:S11]  /*7500*/  ISETP.GT.U32.AND P1, PT, R0, 0x1f, PT ;  /* 0x0000001f0000780c */ /* 0x000fd60003f24070 */
[----:B------:R-:W-:Y:S05]  /*7510*/  @!P0 BRA `(.L_x_163) ;  /* 0x0000000000308947 */ /* 0x000fea0003800000 */
.L_x_164:
[----:B------:R-:W-:-:S04]  /*7520*/  SHF.R.U32.HI R7, RZ, 0x1, R2 ;  /* 0x00000001ff077819 */ /* 0x000fc80000011602 */
[----:B------:R-:W-:-:S13]  /*7530*/  ISETP.GE.U32.AND P0, PT, R0, R7, PT ;  /* 0x000000070000720c */ /* 0x000fda0003f06070 */
[----:B------:R-:W-:-:S04]  /*7540*/  @!P0 LOP3.LUT R4, R2, 0x7fe, RZ, 0xc0, !PT ;  /* 0x000007fe02048812 */ /* 0x000fc800078ec0ff */
[----:B0-----:R-:W-:Y:S02]  /*7550*/  @!P0 IADD3 R5, PT, PT, R3, R4, RZ ;  /* 0x0000000403058210 */ /* 0x001fe40007ffe0ff */
[----:B------:R-:W-:Y:S04]  /*7560*/  @!P0 LDS.U16 R4, [R3] ;  /* 0x0000000003048984 */ /* 0x000fe80000000400 */
[----:B------:R-:W0:Y:S02]  /*7570*/  @!P0 LDS.U16 R5, [R5] ;  /* 0x0000000005058984 */ /* 0x000e240000000400 */
[----:B0-----:R-:W-:-:S05]  /*7580*/  @!P0 HADD2.BF16_V2 R4, R4.H0_H0, R5.H0_H0 ;  /* 0x2000000504048230 */ /* 0x001fca0000200800 */
[----:B------:R2:W-:Y:S01]  /*7590*/  @!P0 STS.U16 [R3], R4 ;  /* 0x0000000403008388 */ /* 0x0005e20000000400 */
[----:B------:R-:W-:Y:S01]  /*75a0*/  BAR.SYNC.DEFER_BLOCKING 0x0 ;  /* 0x0000000000007b1d */ /* 0x000fe20000010000 */
[----:B------:R-:W-:Y:S01]  /*75b0*/  ISETP.GT.U32.AND P0, PT, R2, 0x83, PT ;  /* 0x000000830200780c */ /* 0x000fe20003f04070 */
[----:B------:R-:W-:-:S12]  /*75c0*/  IMAD.MOV.U32 R2, RZ, RZ, R7 ;  /* 0x000000ffff027224 */ /* 0x000fd800078e0007 */
[----:B--2---:R-:W-:Y:S05]  /*75d0*/  @P0 BRA `(.L_x_164) ;  /* 0xfffffffc00d00947 */ /* 0x004fea000383ffff */
.L_x_163:
[----:B------:R-:W-:Y:S05]  /*75e0*/  @P1 EXIT ;  /* 0x000000000000194d */ /* 0x000fea0003800000 */
[----:B------:R-:W-:Y:S01]  /*75f0*/  LDS.U16 R2, [R3] ;  /* 0x0000000003027984 */ /* 0x000fe20000000400 */
[----:B------:R-:W-:-:S03]  /*7600*/  ISETP.NE.AND P0, PT, R0, RZ, PT ;  /* 0x000000ff0000720c */ /* 0x000fc60003f05270 */
[----:B0-----:R-:W0:Y:S04]  /*7610*/  LDS.U16 R5, [R3+0x40] ;  /* 0x0000400003057984 */ /* 0x001e280000000400 */
[----:B------:R-:W2:Y:S04]  /*7620*/  LDS.U16 R7, [R3+0x20] ;  /* 0x0000200003077984 */ /* 0x000ea80000000400 */
[----:B------:R-:W3:Y:S04]  /*7630*/  LDS.U16 R4, [R3+0x10] ;  /* 0x0000100003047984 */ /* 0x000ee80000000400 */
[----:B------:R-:W4:Y:S04]  /*7640*/  LDS.U16 R9, [R3+0x8] ;  /* 0x0000080003097984 */ /* 0x000f280000000400 */
[----:B-1----:R-:W1:Y:S04]  /*7650*/  LDS.U16 R6, [R3+0x4] ;  /* 0x0000040003067984 */ /* 0x002e680000000400 */
[----:B------:R-:W5:Y:S01]  /*7660*/  LDS.U16 R11, [R3+0x2] ;  /* 0x00000200030b7984 */ /* 0x000f620000000400 */
[----:B0-----:R-:W-:-:S04]  /*7670*/  HADD2.BF16_V2 R2, R2.H0_H0, R5.H0_H0 ;  /* 0x2000000502027230 */ /* 0x001fc80000200800 */
[----:B--2---:R-:W-:Y:S01]  /*7680*/  HADD2.BF16_V2 R7, R2.H0_H0, R7.H0_H0 ;  /* 0x2000000702077230 */ /* 0x004fe20000200800 */
[----:B------:R0:W-:Y:S03]  /*7690*/  STS.U16 [R3], R2 ;  /* 0x0000000203007388 */ /* 0x0001e60000000400 */
[----:B---3--:R-:W-:Y:S01]  /*76a0*/  HADD2.BF16_V2 R4, R7.H0_H0, R4.H0_H0 ;  /* 0x2000000407047230 */ /* 0x008fe20000200800 */
[----:B------:R0:W-:Y:S03]  /*76b0*/  STS.U16 [R3], R7 ;  /* 0x0000000703007388 */ /* 0x0001e60000000400 */
[----:B----4-:R-:W-:Y:S01]  /*76c0*/  HADD2.BF16_V2 R9, R4.H0_H0, R9.H0_H0 ;  /* 0x2000000904097230 */ /* 0x010fe20000200800 */
[----:B------:R0:W-:Y:S03]  /*76d0*/  STS.U16 [R3], R4 ;  /* 0x0000000403007388 */ /* 0x0001e60000000400 */
[----:B-1----:R-:W-:Y:S01]  /*76e0*/  HADD2.BF16_V2 R6, R9.H0_H0, R6.H0_H0 ;  /* 0x2000000609067230 */ /* 0x002fe20000200800 */
[----:B------:R0:W-:Y:S03]  /*76f0*/  STS.U16 [R3], R9 ;  /* 0x0000000903007388 */ /* 0x0001e60000000400 */
[----:B-----5:R-:W-:Y:S01]  /*7700*/  HADD2.BF16_V2 R11, R6.H0_H0, R11.H0_H0 ;  /* 0x2000000b060b7230 */ /* 0x020fe20000200800 */
[----:B------:R0:W-:Y:S04]  /*7710*/  STS.U16 [R3], R6 ;  /* 0x0000000603007388 */ /* 0x0001e80000000400 */
[----:B------:R0:W-:Y:S01]  /*7720*/  STS.U16 [R3], R11 ;  /* 0x0000000b03007388 */ /* 0x0001e20000000400 */
[----:B------:R-:W-:Y:S05]  /*7730*/  @P0 EXIT ;  /* 0x000000000000094d */ /* 0x000fea0003800000 */
[----:B------:R-:W1:Y:S01]  /*7740*/  S2UR UR5, SR_CgaCtaId ;  /* 0x00000000000579c3 */ /* 0x000e620000008800 */
[----:B------:R-:W-:Y:S01]  /*7750*/  UMOV UR4, 0x400 ;  /* 0x0000040000047882 */ /* 0x000fe20000000000 */
[----:B------:R-:W2:Y:S01]  /*7760*/  LDCU.64 UR8, c[0x0][0x3b0] ;  /* 0x00007600ff0877ac */ /* 0x000ea20008000a00 */
[----:B------:R-:W3:Y:S05]  /*7770*/  LDCU.64 UR10, c[0x0][0x380] ;  /* 0x00007000ff0a77ac */ /* 0x000eea0008000a00 */
[----:B------:R-:W2:Y:S01]  /*7780*/  S2UR UR7, SR_CTAID.Y ;  /* 0x00000000000779c3 */ /* 0x000ea20000002600 */
[----:B-1----:R-:W-:-:S03]  /*7790*/  ULEA UR4, UR5, UR4, 0x18 ;  /* 0x0000000405047291 */ /* 0x002fc6000f8ec0ff */
[----:B------:R-:W-:-:S06]  /*77a0*/  UMOV UR5, URZ ;  /* 0x000000ff00057c82 */ /* 0x000fcc0008000000 */
[----:B------:R-:W1:Y:S01]  /*77b0*/  LDS.U16 R5, [UR4] ;  /* 0x00000004ff057984 */ /* 0x000e620008000400 */
[----:B------:R-:W-:Y:S02]  /*77c0*/  UMOV UR4, UR6 ;  /* 0x0000000600047c82 */ /* 0x000fe40008000000 */
[----:B--2---:R-:W-:-:S04]  /*77d0*/  UIMAD.WIDE.U32 UR4, UR7, UR8, UR4 ;  /* 0x00000008070472a5 */ /* 0x004fc8000f8e0004 */
[----:B------:R-:W-:Y:S02]  /*77e0*/  UIMAD UR7, UR7, UR9, UR5 ;  /* 0x00000009070772a4 */ /* 0x000fe4000f8e0205 */
[----:B---3--:R-:W-:-:S04]  /*77f0*/  ULEA UR5, UP0, UR4, UR10, 0x1 ;  /* 0x0000000a04057291 */ /* 0x008fc8000f8008ff */
[----:B------:R-:W-:Y:S02]  /*7800*/  ULEA.HI.X UR4, UR4, UR11, UR7, 0x1, UP0 ;  /* 0x0000000b04047291 */ /* 0x000fe400080f0c07 */
[----:B0-----:R-:W-:-:S04]  /*7810*/  MOV R2, UR5 ;  /* 0x0000000500027c02 */ /* 0x001fc80008000f00 */
[----:B------:R-:W-:-:S05]  /*7820*/  MOV R3, UR4 ;  /* 0x0000000400037c02 */ /* 0x000fca0008000f00 */
[----:B-1----:R-:W-:Y:S01]  /*7830*/  STG.E.U16 desc[UR12][R2.64], R5 ;  /* 0x0000000502007986 */ /* 0x002fe2000c10150c */
[----:B------:R-:W-:Y:S05]  /*7840*/  EXIT ;  /* 0x000000000000794d */ /* 0x000fea0003800000 */
        .weak           $__internal_2_$__cuda_sm20_div_s64
        .type           $__internal_2_$__cuda_sm20_div_s64,@function
        .size           $__internal_2_$__cuda_sm20_div_s64,($__internal_3_$__cuda_sm20_rem_s64 - $__internal_2_$__cuda_sm20_div_s64)
$__internal_2_$__cuda_sm20_div_s64:
[-C--:B------:R-:W-:Y:S02]  /*7850*/  IADD3 R25, P2, PT, RZ, -R14.reuse, RZ ;  /* 0x8000000eff197210 */ /* 0x080fe40007f5e0ff */
[----:B------:R-:W-:Y:S02]  /*7860*/  ISETP.GE.AND P0, PT, R11, RZ, PT ;  /* 0x000000ff0b00720c */ /* 0x000fe40003f06270 */
[----:B------:R-:W-:Y:S01]  /*7870*/  ISETP.GE.AND P3, PT, R13, RZ, PT ;  /* 0x000000ff0d00720c */ /* 0x000fe20003f66270 */
[----:B------:R-:W-:Y:S01]  /*7880*/  IMAD.X R28, RZ, RZ, ~R11, P2 ;  /* 0x000000ffff1c7224 */ /* 0x000fe200010e0e0b */
[----:B------:R-:W-:-:S04]  /*7890*/  SEL R24, R25, R14, !P0 ;  /* 0x0000000e19187207 */ /* 0x000fc80004000000 */
[----:B------:R-:W-:-:S04]  /*78a0*/  SEL R25, R28, R11, !P0 ;  /* 0x0000000b1c197207 */ /* 0x000fc80004000000 */
[----:B------:R-:W0:Y:S08]  /*78b0*/  I2F.U64.RP R30, R24 ;  /* 0x00000018001e7312 */ /* 0x000e300000309000 */
[----:B0-----:R-:W0:Y:S02]  /*78c0*/  MUFU.RCP R29, R30 ;  /* 0x0000001e001d7308 */ /* 0x001e240000001000 */
[----:B0-----:R-:W-:-:S06]  /*78d0*/  IADD3 R29, PT, PT, R29, 0x1ffffffe, RZ ;  /* 0x1ffffffe1d1d7810 */ /* 0x001fcc0007ffe0ff */
[----:B------:R0:W1:Y:S02]  /*78e0*/  F2I.U64.TRUNC R44, R29 ;  /* 0x0000001d002c7311 */ /* 0x000064000020d800 */
[----:B0-----:R-:W-:Y:S01]  /*78f0*/  IADD3 R29, P4, PT, RZ, -R26, RZ ;  /* 0x8000001aff1d7210 */ /* 0x001fe20007f9e0ff */
[----:B-1----:R-:W-:-:S04]  /*7900*/  IMAD.WIDE.U32 R32, R44, R24, RZ ;  /* 0x000000182c207225 */ /* 0x002fc800078e00ff */
[C---:B------:R-:W-:Y:S01]  /*7910*/  IMAD R27, R44.reuse, R25, R33 ;  /* 0x000000192c1b7224 */ /* 0x040fe200078e0221 */
[----:B------:R-:W-:Y:S01]  /*7920*/  IADD3 R28, P0, PT, RZ, -R32, RZ ;  /* 0x80000020ff1c7210 */ /* 0x000fe20007f1e0ff */
[----:B------:R-:W-:Y:S02]  /*7930*/  IMAD.MOV.U32 R33, RZ, RZ, R44 ;  /* 0x000000ffff217224 */ /* 0x000fe400078e002c */
[----:B------:R-:W-:Y:S02]  /*7940*/  IMAD R27, R45, R24, R27 ;  /* 0x000000182d1b7224 */ /* 0x000fe400078e021b */
[----:B------:R-:W-:-:S03]  /*7950*/  IMAD.HI.U32 R32, R44, R28, RZ ;  /* 0x0000001c2c207227 */ /* 0x000fc600078e00ff */
[----:B------:R-:W-:-:S05]  /*7960*/  IADD3.X R27, PT, PT, RZ, ~R27, RZ, P0, !PT ;  /* 0x8000001bff1b7210 */ /* 0x000fca00007fe4ff */
[----:B------:R-:W-:-:S04]  /*7970*/  IMAD.WIDE.U32 R32, P0, R44, R27, R32 ;  /* 0x0000001b2c207225 */ /* 0x000fc80007800020 */
[----:B------:R-:W-:-:S04]  /*7980*/  IMAD.HI.U32 R28, P2, R45, R28, R32 ;  /* 0x0000001c2d1c7227 */ /* 0x000fc80007840020 */
[----:B------:R-:W-:-:S04]  /*7990*/  IMAD.HI.U32 R33, R45, R27, RZ ;  /* 0x0000001b2d217227 */ /* 0x000fc800078e00ff */
[----:B------:R-:W-:Y:S01]  /*79a0*/  IMAD R27, R45, R27, RZ ;  /* 0x0000001b2d1b7224 */ /* 0x000fe200078e02ff */
[----:B------:R-:W-:-:S04]  /*79b0*/  IADD3.X R33, PT, PT, R33, R45, RZ, P0, !PT ;  /* 0x0000002d21217210 */ /* 0x000fc800007fe4ff */
[----:B------:R-:W-:-:S04]  /*79c0*/  IADD3 R45, P0, PT, R27, R28, RZ ;  /* 0x0000001c1b2d7210 */ /* 0x000fc80007f1e0ff */
[----:B------:R-:W-:Y:S01]  /*79d0*/  IADD3.X R33, PT, PT, RZ, RZ, R33, P0, P2 ;  /* 0x000000ffff217210 */ /* 0x000fe200007e4421 */
[----:B------:R-:W-:-:S04]  /*79e0*/  IMAD.WIDE.U32 R30, R45, R24, RZ ;  /* 0x000000182d1e7225 */ /* 0x000fc800078e00ff */
[----:B------:R-:W-:Y:S01]  /*79f0*/  IMAD R28, R45, R25, R31 ;  /* 0x000000192d1c7224 */ /* 0x000fe200078e021f */
[----:B------:R-:W-:Y:S01]  /*7a00*/  IADD3 R30, P0, PT, RZ, -R30, RZ ;  /* 0x8000001eff1e7210 */ /* 0x000fe20007f1e0ff */
[----:B------:R-:W-:Y:S02]  /*7a10*/  HFMA2 R31, -RZ, RZ, 0, 0 ;  /* 0x00000000ff1f7431 */ /* 0x000fe400000001ff */
[----:B------:R-:W-:Y:S02]  /*7a20*/  IMAD R28, R33, R24, R28 ;  /* 0x00000018211c7224 */ /* 0x000fe400078e021c */
[----:B------:R-:W-:-:S03]  /*7a30*/  IMAD.HI.U32 R44, R45, R30, RZ ;  /* 0x0000001e2d2c7227 */ /* 0x000fc600078e00ff */
[----:B------:R-:W-:-:S05]  /*7a40*/  IADD3.X R28, PT, PT, RZ, ~R28, RZ, P0, !PT ;  /* 0x8000001cff1c7210 */ /* 0x000fca00007fe4ff */
[----:B------:R-:W-:-:S04]  /*7a50*/  IMAD.WIDE.U32 R44, P2, R45, R28, R44 ;  /* 0x0000001c2d2c7225 */ /* 0x000fc8000784002c */
[----:B------:R-:W-:-:S04]  /*7a60*/  IMAD.HI.U32 R27, P0, R33, R30, R44 ;  /* 0x0000001e211b7227 */ /* 0x000fc8000780002c */
[----:B------:R-:W-:-:S04]  /*7a70*/  IMAD.HI.U32 R30, R33, R28, RZ ;  /* 0x0000001c211e7227 */ /* 0x000fc800078e00ff */
[----:B------:R-:W-:Y:S02]  /*7a80*/  IMAD R28, R33, R28, RZ ;  /* 0x0000001c211c7224 */ /* 0x000fe400078e02ff */
[----:B------:R-:W-:-:S03]  /*7a90*/  IMAD.X R33, R30, 0x1, R33, P2 ;  /* 0x000000011e217824 */ /* 0x000fc600010e0621 */
[----:B------:R-:W-:Y:S02]  /*7aa0*/  IADD3 R27, P2, PT, R28, R27, RZ ;  /* 0x0000001b1c1b7210 */ /* 0x000fe40007f5e0ff */
[----:B------:R-:W-:Y:S02]  /*7ab0*/  SEL R28, R29, R26, !P3 ;  /* 0x0000001a1d1c7207 */ /* 0x000fe40005800000 */
[-C--:B------:R-:W-:Y:S02]  /*7ac0*/  IADD3.X R26, PT, PT, RZ, ~R13.reuse, RZ, P4, !PT ;  /* 0x8000000dff1a7210 */ /* 0x080fe400027fe4ff */
[----:B------:R-:W-:Y:S01]  /*7ad0*/  IADD3.X R33, PT, PT, RZ, RZ, R33, P2, P0 ;  /* 0x000000ffff217210 */ /* 0x000fe200017e0421 */
[----:B------:R-:W-:Y:S01]  /*7ae0*/  IMAD.HI.U32 R30, R27, R28, RZ ;  /* 0x0000001c1b1e7227 */ /* 0x000fe200078e00ff */
[-C--:B------:R-:W-:Y:S02]  /*7af0*/  SEL R26, R26, R13.reuse, !P3 ;  /* 0x0000000d1a1a7207 */ /* 0x080fe40005800000 */
[----:B------:R-:W-:-:S03]  /*7b00*/  LOP3.LUT R13, R11, R13, RZ, 0x3c, !PT ;  /* 0x0000000d0b0d7212 */ /* 0x000fc600078e3cff */
[----:B------:R-:W-:-:S04]  /*7b10*/  IMAD.WIDE.U32 R30, R27, R26, R30 ;  /* 0x0000001a1b1e7225 */ /* 0x000fc800078e001e */
[C---:B------:R-:W-:Y:S02]  /*7b20*/  IMAD R29, R33.reuse, R26, RZ ;  /* 0x0000001a211d7224 */ /* 0x040fe400078e02ff */
[----:B------:R-:W-:-:S04]  /*7b30*/  IMAD.HI.U32 R30, P0, R33, R28, R30 ;  /* 0x0000001c211e7227 */ /* 0x000fc8000780001e */
[----:B------:R-:W-:Y:S01]  /*7b40*/  IMAD.HI.U32 R33, R33, R26, RZ ;  /* 0x0000001a21217227 */ /* 0x000fe200078e00ff */
[----:B------:R-:W-:-:S05]  /*7b50*/  IADD3 R29, P2, PT, R29, R30, RZ ;  /* 0x0000001e1d1d7210 */ /* 0x000fca0007f5e0ff */
[----:B------:R-:W-:-:S04]  /*7b60*/  IMAD.WIDE.U32 R30, R29, R24, RZ ;  /* 0x000000181d1e7225 */ /* 0x000fc800078e00ff */
[----:B------:R-:W-:Y:S01]  /*7b70*/  IMAD R27, R29, R25, R31 ;  /* 0x000000191d1b7224 */ /* 0x000fe200078e021f */
[----:B------:R-:W-:Y:S01]  /*7b80*/  IADD3 R31, P3, PT, -R30, R28, RZ ;  /* 0x0000001c1e1f7210 */ /* 0x000fe20007f7e1ff */
[----:B------:R-:W-:-:S03]  /*7b90*/  IMAD.X R28, RZ, RZ, R33, P0 ;  /* 0x000000ffff1c7224 */ /* 0x000fc600000e0621 */
[----:B------:R-:W-:Y:S02]  /*7ba0*/  ISETP.GE.U32.AND P0, PT, R31, R24, PT ;  /* 0x000000181f00720c */ /* 0x000fe40003f06070 */
[----:B------:R-:W-:-:S05]  /*7bb0*/  IADD3.X R28, PT, PT, RZ, R28, RZ, P2, !PT ;  /* 0x0000001cff1c7210 */ /* 0x000fca00017fe4ff */
[----:B------:R-:W-:-:S05]  /*7bc0*/  IMAD R27, R28, R24, R27 ;  /* 0x000000181c1b7224 */ /* 0x000fca00078e021b */
[----:B------:R-:W-:Y:S02]  /*7bd0*/  IADD3.X R27, PT, PT, ~R27, R26, RZ, P3, !PT ;  /* 0x0000001a1b1b7210 */ /* 0x000fe40001ffe5ff */
[----:B------:R-:W-:Y:S02]  /*7be0*/  IADD3 R26, P3, PT, R31, -R24, RZ ;  /* 0x800000181f1a7210 */ /* 0x000fe40007f7e0ff */
[----:B------:R-:W-:-:S04]  /*7bf0*/  ISETP.GE.U32.AND.EX P0, PT, R27, R25, PT, P0 ;  /* 0x000000191b00720c */ /* 0x000fc80003f06100 */
[----:B------:R-:W-:-:S04]  /*7c00*/  SEL R31, R26, R31, P0 ;  /* 0x0000001f1a1f7207 */ /* 0x000fc80000000000 */
[----:B------:R-:W-:Y:S01]  /*7c10*/  ISETP.GE.U32.AND P2, PT, R31, R24, PT ;  /* 0x000000181f00720c */ /* 0x000fe20003f46070 */
[----:B------:R-:W-:Y:S01]  /*7c20*/  IMAD.X R24, R27, 0x1, ~R25, P3 ;  /* 0x000000011b187824 */ /* 0x000fe200018e0e19 */
[----:B------:R-:W-:-:S04]  /*7c30*/  IADD3 R26, P3, PT, R29, 0x1, RZ ;  /* 0x000000011d1a7810 */ /* 0x000fc80007f7e0ff */
[----:B------:R-:W-:Y:S02]  /*7c40*/  SEL R24, R24, R27, P0 ;  /* 0x0000001b18187207 */ /* 0x000fe40000000000 */
[-C--:B------:R-:W-:Y:S02]  /*7c50*/  IADD3.X R27, PT, PT, RZ, R28.reuse, RZ, P3, !PT ;  /* 0x0000001cff1b7210 */ /* 0x080fe40001ffe4ff */
[----:B------:R-:W-:Y:S02]  /*7c60*/  SEL R26, R26, R29, P0 ;  /* 0x0000001d1a1a7207 */ /* 0x000fe40000000000 */
[----:B------:R-:W-:Y:S02]  /*7c70*/  SEL R27, R27, R28, P0 ;  /* 0x0000001c1b1b7207 */ /* 0x000fe40000000000 */
[----:B------:R-:W-:Y:S02]  /*7c80*/  ISETP.GE.U32.AND.EX P0, PT, R24, R25, PT, P2 ;  /* 0x000000191800720c */ /* 0x000fe40003f06120 */
[----:B------:R-:W-:-:S04]  /*7c90*/  IADD3 R25, P2, PT, R26, 0x1, RZ ;  /* 0x000000011a197810 */ /* 0x000fc80007f5e0ff */
[-C--:B------:R-:W-:Y:S02]  /*7ca0*/  IADD3.X R24, PT, PT, RZ, R27.reuse, RZ, P2, !PT ;  /* 0x0000001bff187210 */ /* 0x080fe400017fe4ff */
[----:B------:R-:W-:Y:S02]  /*7cb0*/  SEL R25, R25, R26, P0 ;  /* 0x0000001a19197207 */ /* 0x000fe40000000000 */
[----:B------:R-:W-:Y:S02]  /*7cc0*/  SEL R27, R24, R27, P0 ;  /* 0x0000001b181b7207 */ /* 0x000fe40000000000 */
[----:B------:R-:W-:Y:S02]  /*7cd0*/  IADD3 R24, P3, PT, RZ, -R25, RZ ;  /* 0x80000019ff187210 */ /* 0x000fe40007f7e0ff */
[----:B------:R-:W-:Y:S02]  /*7ce0*/  ISETP.NE.U32.AND P0, PT, R14, RZ, PT ;  /* 0x000000ff0e00720c */ /* 0x000fe40003f05070 */
[----:B------:R-:W-:Y:S01]  /*7cf0*/  ISETP.GE.AND P2, PT, R13, RZ, PT ;  /* 0x000000ff0d00720c */ /* 0x000fe20003f46270 */
[----:B------:R-:W-:Y:S01]  /*7d00*/  IMAD.X R14, RZ, RZ, ~R27, P3 ;  /* 0x000000ffff0e7224 */ /* 0x000fe200018e0e1b */
[----:B------:R-:W-:-:S02]  /*7d10*/  MOV R13, 0x0 ;  /* 0x00000000000d7802 */ /* 0x000fc40000000f00 */
[----:B------:R-:W-:Y:S02]  /*7d20*/  ISETP.NE.AND.EX P0, PT, R11, RZ, PT, P0 ;  /* 0x000000ff0b00720c */ /* 0x000fe40003f05300 */
[----:B------:R-:W-:Y:S02]  /*7d30*/  SEL R24, R24, R25, !P2 ;  /* 0x0000001918187207 */ /* 0x000fe40005000000 */
[----:B------:R-:W-:Y:S02]  /*7d40*/  SEL R14, R14, R27, !P2 ;  /* 0x0000001b0e0e7207 */ /* 0x000fe40005000000 */
[----:B------:R-:W-:Y:S02]  /*7d50*/  SEL R24, R24, 0xffffffff, P0 ;  /* 0xffffffff18187807 */ /* 0x000fe40000000000 */
[----:B------:R-:W-:Y:S01]  /*7d60*/  SEL R25, R14, 0xffffffff, P0 ;  /* 0xffffffff0e197807 */ /* 0x000fe20000000000 */
[----:B------:R-:W-:Y:S06]  /*7d70*/  RET.REL.NODEC R12 `(contiguous_reducel32_bf16) ;  /* 0xffffff800ca07950 */ /* 0x000fec0003c3ffff */
        .weak           $__internal_3_$__cuda_sm20_rem_s64
        .type           $__internal_3_$__cuda_sm20_rem_s64,@function
        .size           $__internal_3_$__cuda_sm20_rem_s64,(.L_x_9942 - $__internal_3_$__cuda_sm20_rem_s64)
$__internal_3_$__cuda_sm20_rem_s64:
[-C--:B------:R-:W-:Y:S02]  /*7d80*/  IADD3 R7, P1, PT, RZ, -R24.reuse, RZ ;  /* 0x80000018ff077210 */ /* 0x080fe40007f3e0ff */
[----:B------:R-:W-:Y:S02]  /*7d90*/  ISETP.GE.AND P0, PT, R21, RZ, PT ;  /* 0x000000ff1500720c */ /* 0x000fe40003f06270 */
[-C--:B------:R-:W-:Y:S02]  /*7da0*/  IADD3.X R12, PT, PT, RZ, ~R21.reuse, RZ, P1, !PT ;  /* 0x80000015ff0c7210 */ /* 0x080fe40000ffe4ff */
[----:B------:R-:W-:Y:S02]  /*7db0*/  SEL R6, R7, R24, !P0 ;  /* 0x0000001807067207 */ /* 0x000fe40004000000 */
[----:B------:R-:W-:-:S04]  /*7dc0*/  SEL R7, R12, R21, !P0 ;  /* 0x000000150c077207 */ /* 0x000fc80004000000 */
[----:B------:R-:W0:Y:S08]  /*7dd0*/  I2F.U64.RP R25, R6 ;  /* 0x0000000600197312 */ /* 0x000e300000309000 */
[----:B0-----:R-:W0:Y:S02]  /*7de0*/  MUFU.RCP R25, R25 ;  /* 0x0000001900197308 */ /* 0x001e240000001000 */
[----:B0-----:R-:W-:-:S06]  /*7df0*/  VIADD R12, R25, 0x1ffffffe ;  /* 0x1ffffffe190c7836 */ /* 0x001fcc0000000000 */
[----:B------:R-:W0:Y:S02]  /*7e00*/  F2I.U64.TRUNC R12, R12 ;  /* 0x0000000c000c7311 */ /* 0x000e24000020d800 */
[----:B0-----:R-:W-:-:S04]  /*7e10*/  IMAD.WIDE.U32 R14, R12, R6, RZ ;  /* 0x000000060c0e7225 */ /* 0x001fc800078e00ff */
[----:B------:R-:W-:Y:S01]  /*7e20*/  IMAD R15, R12, R7, R15 ;  /* 0x000000070c0f7224 */ /* 0x000fe200078e020f */
[----:B------:R-:W-:-:S03]  /*7e30*/  IADD3 R27, P0, PT, RZ, -R14, RZ ;  /* 0x8000000eff1b7210 */ /* 0x000fc60007f1e0ff */
[----:B------:R-:W-:Y:S02]  /*7e40*/  IMAD R15, R13, R6, R15 ;  /* 0x000000060d0f7224 */ /* 0x000fe400078e020f */
[----:B------:R-:W-:-:S03]  /*7e50*/  IMAD.HI.U32 R14, R12, R27, RZ ;  /* 0x0000001b0c0e7227 */ /* 0x000fc600078e00ff */
[----:B------:R-:W-:Y:S02]  /*7e60*/  IADD3.X R29, PT, PT, RZ, ~R15, RZ, P0, !PT ;  /* 0x8000000fff1d7210 */ /* 0x000fe400007fe4ff */
[----:B------:R-:W-:-:S03]  /*7e70*/  MOV R15, R12 ;  /* 0x0000000c000f7202 */ /* 0x000fc60000000f00 */
[-C--:B------:R-:W-:Y:S02]  /*7e80*/  IMAD R31, R13, R29.reuse, RZ ;  /* 0x0000001d0d1f7224 */ /* 0x080fe400078e02ff */
[----:B------:R-:W-:-:S04]  /*7e90*/  IMAD.WIDE.U32 R14, P0, R12, R29, R14 ;  /* 0x0000001d0c0e7225 */ /* 0x000fc8000780000e */
[----:B------:R-:W-:-:S04]  /*7ea0*/  IMAD.HI.U32 R25, R13, R29, RZ ;  /* 0x0000001d0d197227 */ /* 0x000fc800078e00ff */
[----:B------:R-:W-:-:S04]  /*7eb0*/  IMAD.HI.U32 R14, P1, R13, R27, R14 ;  /* 0x0000001b0d0e7227 */ /* 0x000fc8000782000e */
[----:B------:R-:W-:Y:S01]  /*7ec0*/  IMAD.X R25, R25, 0x1, R13, P0 ;  /* 0x0000000119197824 */ /* 0x000fe200000e060d */
[----:B------:R-:W-:-:S04]  /*7ed0*/  IADD3 R15, P2, PT, R31, R14, RZ ;  /* 0x0000000e1f0f7210 */ /* 0x000fc80007f5e0ff */
[----:B------:R-:W-:Y:S01]  /*7ee0*/  IADD3.X R25, PT, PT, RZ, RZ, R25, P2, P1 ;  /* 0x000000ffff197210 */ /* 0x000fe200017e2419 */
[----:B------:R-:W-:Y:S01]  /*7ef0*/  IMAD.WIDE.U32 R12, R15, R6, RZ ;  /* 0x000000060f0c7225 */ /* 0x000fe200078e00ff */
[----:B------:R-:W-:-:S03]  /*7f00*/  ISETP.GE.AND P1, PT, R19, RZ, PT ;  /* 0x000000ff1300720c */ /* 0x000fc60003f26270 */
[----:B------:R-:W-:Y:S01]  /*7f10*/  IMAD R13, R15, R7, R13 ;  /* 0x000000070f0d7224 */ /* 0x000fe200078e020d */
[----:B------:R-:W-:-:S03]  /*7f20*/  IADD3 R27, P0, PT, RZ, -R12, RZ ;  /* 0x8000000cff1b7210 */ /* 0x000fc60007f1e0ff */
[----:B------:R-:W-:Y:S02]  /*7f30*/  IMAD R13, R25, R6, R13 ;  /* 0x00000006190d7224 */ /* 0x000fe400078e020d */
[----:B------:R-:W-:-:S03]  /*7f40*/  IMAD.HI.U32 R14, R15, R27, RZ ;  /* 0x0000001b0f0e7227 */ /* 0x000fc600078e00ff */
[----:B------:R-:W-:Y:S02]  /*7f50*/  IADD3.X R12, PT, PT, RZ, ~R13, RZ, P0, !PT ;  /* 0x8000000dff0c7210 */ /* 0x000fe400007fe4ff */
[----:B------:R-:W-:-:S03]  /*7f60*/  IADD3 R13, P4, PT, RZ, -R18, RZ ;  /* 0x80000012ff0d7210 */ /* 0x000fc60007f9e0ff */
[----:B------:R-:W-:-:S04]  /*7f70*/  IMAD.WIDE.U32 R14, P0, R15, R12, R14 ;  /* 0x0000000c0f0e7225 */ /* 0x000fc8000780000e */
[----:B------:R-:W-:Y:S01]  /*7f80*/  IMAD.HI.U32 R14, P2, R25, R27, R14 ;  /* 0x0000001b190e7227 */ /* 0x000fe2000784000e */
[----:B------:R-:W-:-:S03]  /*7f90*/  SEL R15, R13, R18, !P1 ;  /* 0x000000120d0f7207 */ /* 0x000fc60004800000 */
[----:B------:R-:W-:Y:S01]  /*7fa0*/  HFMA2 R13, -RZ, RZ, 0, 0 ;  /* 0x00000000ff0d7431 */ /* 0x000fe200000001ff */
[-C--:B------:R-:W-:Y:S01]  /*7fb0*/  IADD3.X R18, PT, PT, RZ, ~R19.reuse, RZ, P4, !PT ;  /* 0x80000013ff127210 */ /* 0x080fe200027fe4ff */
[CC--:B------:R-:W-:Y:S02]  /*7fc0*/  IMAD R27, R25.reuse, R12.reuse, RZ ;  /* 0x0000000c191b7224 */ /* 0x0c0fe400078e02ff */
[----:B------:R-:W-:Y:S01]  /*7fd0*/  IMAD.HI.U32 R12, R25, R12, RZ ;  /* 0x0000000c190c7227 */ /* 0x000fe200078e00ff */
[----:B------:R-:W-:Y:S02]  /*7fe0*/  SEL R19, R18, R19, !P1 ;  /* 0x0000001312137207 */ /* 0x000fe40004800000 */
[----:B------:R-:W-:Y:S01]  /*7ff0*/  IADD3 R14, P3, PT, R27, R14, RZ ;  /* 0x0000000e1b0e7210 */ /* 0x000fe20007f7e0ff */
[----:B------:R-:W-:-:S04]  /*8000*/  IMAD.X R25, R12, 0x1, R25, P0 ;  /* 0x000000010c197824 */ /* 0x000fc800000e0619 */
[----:B------:R-:W-:Y:S01]  /*8010*/  IMAD.HI.U32 R12, R14, R15, RZ ;  /* 0x0000000f0e0c7227 */ /* 0x000fe200078e00ff */
[----:B------:R-:W-:-:S03]  /*8020*/  IADD3.X R18, PT, PT, RZ, RZ, R25, P3, P2 ;  /* 0x000000ffff127210 */ /* 0x000fc60001fe4419 */
[----:B------:R-:W-:-:S04]  /*8030*/  IMAD.WIDE.U32 R12, R14, R19, R12 ;  /* 0x000000130e0c7225 */ /* 0x000fc800078e000c */
[C---:B------:R-:W-:Y:S02]  /*8040*/  IMAD R25, R18.reuse, R19, RZ ;  /* 0x0000001312197224 */ /* 0x040fe400078e02ff */
[----:B------:R-:W-:-:S04]  /*8050*/  IMAD.HI.U32 R12, P0, R18, R15, R12 ;  /* 0x0000000f120c7227 */ /* 0x000fc8000780000c */
[----:B------:R-:W-:Y:S01]  /*8060*/  IMAD.HI.U32 R14, R18, R19, RZ ;  /* 0x00000013120e7227 */ /* 0x000fe200078e00ff */
[----:B------:R-:W-:-:S04]  /*8070*/  IADD3 R25, P2, PT, R25, R12, RZ ;  /* 0x0000000c19197210 */ /* 0x000fc80007f5e0ff */
[----:B------:R-:W-:Y:S01]  /*8080*/  IADD3.X R14, PT, PT, R14, RZ, RZ, P0, !PT ;  /* 0x000000ff0e0e7210 */ /* 0x000fe200007fe4ff */
[----:B------:R-:W-:-:S04]  /*8090*/  IMAD.WIDE.U32 R12, R25, R6, RZ ;  /* 0x00000006190c7225 */ /* 0x000fc800078e00ff */
[----:B------:R-:W-:Y:S01]  /*80a0*/  IMAD.X R27, RZ, RZ, R14, P2 ;  /* 0x000000ffff1b7224 */ /* 0x000fe200010e060e */
[----:B------:R-:W-:Y:S01]  /*80b0*/  IADD3 R29, P2, PT, -R12, R15, RZ ;  /* 0x0000000f0c1d7210 */ /* 0x000fe20007f5e1ff */
[----:B------:R-:W-:-:S03]  /*80c0*/  IMAD R25, R25, R7, R13 ;  /* 0x0000000719197224 */ /* 0x000fc600078e020d */
[-C--:B------:R-:W-:Y:S01]  /*80d0*/  ISETP.GE.U32.AND P0, PT, R29, R6.reuse, PT ;  /* 0x000000061d00720c */ /* 0x080fe20003f06070 */
[----:B------:R-:W-:Y:S01]  /*80e0*/  IMAD R12, R27, R6, R25 ;  /* 0x000000061b0c7224 */ /* 0x000fe200078e0219 */
[----:B------:R-:W-:-:S04]  /*80f0*/  MOV R27, 0x0 ;  /* 0x00000000001b7802 */ /* 0x000fc80000000f00 */
[----:B------:R-:W-:Y:S02]  /*8100*/  IADD3.X R19, PT, PT, ~R12, R19, RZ, P2, !PT ;  /* 0x000000130c137210 */ /* 0x000fe400017fe5ff */
[----:B------:R-:W-:Y:S02]  /*8110*/  IADD3 R13, P2, PT, R29, -R6, RZ ;  /* 0x800000061d0d7210 */ /* 0x000fe40007f5e0ff */
[CC--:B------:R-:W-:Y:S02]  /*8120*/  ISETP.GE.U32.AND.EX P0, PT, R19.reuse, R7.reuse, PT, P0 ;  /* 0x000000071300720c */ /* 0x0c0fe40003f06100 */
[----:B------:R-:W-:Y:S02]  /*8130*/  IADD3.X R15, PT, PT, R19, ~R7, RZ, P2, !PT ;  /* 0x80000007130f7210 */ /* 0x000fe400017fe4ff */
[----:B------:R-:W-:Y:S02]  /*8140*/  SEL R13, R13, R29, P0 ;  /* 0x0000001d0d0d7207 */ /* 0x000fe40000000000 */
[----:B------:R-:W-:-:S02]  /*8150*/  SEL R15, R15, R19, P0 ;  /* 0x000000130f0f7207 */ /* 0x000fc40000000000 */
[CC--:B------:R-:W-:Y:S02]  /*8160*/  ISETP.GE.U32.AND P0, PT, R13.reuse, R6.reuse, PT ;  /* 0x000000060d00720c */ /* 0x0c0fe40003f06070 */
[----:B------:R-:W-:Y:S02]  /*8170*/  IADD3 R6, P2, PT, R13, -R6, RZ ;  /* 0x800000060d067210 */ /* 0x000fe40007f5e0ff */
[----:B------:R-:W-:-:S03]  /*8180*/  ISETP.GE.U32.AND.EX P0, PT, R15, R7, PT, P0 ;  /* 0x000000070f00720c */ /* 0x000fc60003f06100 */
[----:B------:R-:W-:Y:S01]  /*8190*/  IMAD.X R7, R15, 0x1, ~R7, P2 ;  /* 0x000000010f077824 */ /* 0x000fe200010e0e07 */
[----:B------:R-:W-:-:S04]  /*81a0*/  SEL R6, R6, R13, P0 ;  /* 0x0000000d06067207 */ /* 0x000fc80000000000 */
[----:B------:R-:W-:Y:S02]  /*81b0*/  SEL R7, R7, R15, P0 ;  /* 0x0000000f07077207 */ /* 0x000fe40000000000 */
[-C--:B------:R-:W-:Y:S02]  /*81c0*/  IADD3 R13, P2, PT, RZ, -R6.reuse, RZ ;  /* 0x80000006ff0d7210 */ /* 0x080fe40007f5e0ff */
[----:B------:R-:W-:Y:S02]  /*81d0*/  ISETP.NE.U32.AND P0, PT, R24, RZ, PT ;  /* 0x000000ff1800720c */ /* 0x000fe40003f05070 */
[----:B------:R-:W-:Y:S02]  /*81e0*/  IADD3.X R12, PT, PT, RZ, ~R7, RZ, P2, !PT ;  /* 0x80000007ff0c7210 */ /* 0x000fe400017fe4ff */
[----:B------:R-:W-:Y:S02]  /*81f0*/  ISETP.NE.AND.EX P0, PT, R21, RZ, PT, P0 ;  /* 0x000000ff1500720c */ /* 0x000fe40003f05300 */
[----:B------:R-:W-:-:S02]  /*8200*/  SEL R6, R13, R6, !P1 ;  /* 0x000000060d067207 */ /* 0x000fc40004800000 */
[----:B------:R-:W-:Y:S02]  /*8210*/  SEL R7, R12, R7, !P1 ;  /* 0x000000070c077207 */ /* 0x000fe40004800000 */
[----:B------:R-:W-:Y:S02]  /*8220*/  SEL R6, R6, 0xffffffff, P0 ;  /* 0xffffffff06067807 */ /* 0x000fe40000000000 */
[----:B------:R-:W-:Y:S01]  /*8230*/  SEL R7, R7, 0xffffffff, P0 ;  /* 0xffffffff07077807 */ /* 0x000fe20000000000 */
[----:B------:R-:W-:Y:S06]  /*8240*/  RET.REL.NODEC R26 `(contiguous_reducel32_bf16) ;  /* 0xffffff7c1a6c7950 */ /* 0x000fec0003c3ffff */
.L_x_165:
        /* <DEDUP_REMOVED lines=11> */
.L_x_9942:


//--------------------- .text.uncontiguous_cumulate_reducel3_bf16 --------------------------
	.section	.text.uncontiguous_cumulate_reducel3_bf16,"ax",@progbits
	.align	128
        .global         uncontiguous_cumulate_reducel3_bf16
        .type           uncontiguous_cumulate_reducel3_bf16,@function
        .size           uncontiguous_cumulate_reducel3_bf16,(.L_x_9944 - uncontiguous_cumulate_reducel3_bf16)
        .other          uncontiguous_cumulate_reducel3_bf16,@"STO_CUDA_ENTRY STV_DEFAULT"
uncontiguous_cumulate_reducel3_bf16:
.text.uncontiguous_cumulate_reducel3_bf16:
[----:B------:R-:W-:Y:S01]  /*0000*/  LDC R1, c[0x0][0x37c] ;  /* 0x0000df00ff017b82 */ /* 0x000fe20000000800 */
[----:B------:R-:W0:Y:S07]  /*0010*/  S2R R0, SR_CTAID.X ;  /* 0x0000000000007919 */ /* 0x000e2e0000002500 */
[----:B------:R-:W1:Y:S01]  /*0020*/  S2UR UR6, SR_CgaCtaId ;  /* 0x00000000000679c3 */ /* 0x000e620000008800 */
[----:B------:R-:W0:Y:S01]  /*0030*/  LDCU UR5, c[0x0][0x360] ;  /* 0x00006c00ff0577ac */ /* 0x000e220008000800 */
[----:B------:R-:W2:Y:S01]  /*0040*/  I2F.BF16 R4, RZ ;  /* 0x000000ff00047306 */ /* 0x000ea20000202400 */
[----:B------:R-:W3:Y:S01]  /*0050*/  S2R R2, SR_TID.X ;  /* 0x0000000000027919 */ /* 0x000ee20000002100 */
[----:B------:R-:W-:Y:S01]  /*0060*/  BSSY.RECONVERGENT B0, `(.L_x_166) ;  /* 0x0000658000007945 */ /* 0x000fe20003800200 */
[----:B------:R-:W4:Y:S03]  /*0070*/  LDCU.64 UR10, c[0x0][0x3a8] ;  /* 0x00007500ff0a77ac */ /* 0x000f260008000a00 */
[----:B------:R-:W5:Y:S01]  /*0080*/  LDC R11, c[0x0][0x3a0] ;  /* 0x0000e800ff0b7b82 */ /* 0x000f620000000800 */
[----:B------:R-:W-:Y:S01]  /*0090*/  UMOV UR4, 0x400 ;  /* 0x0000040000047882 */ /* 0x000fe20000000000 */
[----:B------:R-:W2:Y:S01]  /*00a0*/  LDCU.64 UR8, c[0x0][0x358] ;  /* 0x00006b00ff0877ac */ /* 0x000ea20008000a00 */
[----:B-1----:R-:W-:Y:S01]  /*00b0*/  ULEA UR4, UR6, UR4, 0x18 ;  /* 0x0000000406047291 */ /* 0x002fe2000f8ec0ff */
[----:B0-----:R-:W-:Y:S01]  /*00c0*/  IMAD R5, R0, UR5, RZ ;  /* 0x0000000500057c24 */ /* 0x001fe2000f8e02ff */
[----:B-----5:R-:W-:-:S04]  /*00d0*/  IADD3 R8, PT, PT, R11, -0x1, RZ ;  /* 0xffffffff0b087810 */ /* 0x020fc80007ffe0ff */
[----:B---3--:R-:W-:Y:S02]  /*00e0*/  LEA R3, R2, UR4, 0x1 ;  /* 0x0000000402037c11 */ /* 0x008fe4000f8e08ff */
[----:B------:R-:W-:-:S03]  /*00f0*/  LEA R10, R5, R2, 0x1 ;  /* 0x00000002050a7211 */ /* 0x000fc600078e08ff */
[----:B--2---:R0:W-:Y:S02]  /*0100*/  STS.U16 [R3], R4 ;  /* 0x0000000403007388 */ /* 0x0041e40000000400 */
[----:B------:R-:W-:-:S05]  /*0110*/  VIADD R20, R10, UR5 ;  /* 0x000000050a147c36 */ /* 0x000fca0008000000 */
[----:B----4-:R-:W-:-:S04]  /*0120*/  ISETP.GE.U32.AND P0, PT, R20, UR10, PT ;  /* 0x0000000a14007c0c */ /* 0x010fc8000bf06070 */
[----:B------:R-:W-:-:S13]  /*0130*/  ISETP.GE.U32.AND.EX P0, PT, RZ, UR11, PT, P0 ;  /* 0x0000000bff007c0c */ /* 0x000fda000bf06100 */
[----:B0-----:R-:W-:Y:S05]  /*0140*/  @P0 BRA `(.L_x_167) ;  /* 0x0000002c00840947 */ /* 0x001fea0003800000 */
[----:B------:R-:W-:Y:S02]  /*0150*/  ISETP.GE.AND P0, PT, R8, RZ, PT ;  /* 0x000000ff0800720c */ /* 0x000fe40003f06270 */
[----:B------:R-:W-:Y:S02]  /*0160*/  CS2R R4, SRZ ;  /* 0x0000000000047805 */ /* 0x000fe4000001ff00 */
[----:B------:R-:W-:-:S09]  /*0170*/  CS2R R22, SRZ ;  /* 0x0000000000167805 */ /* 0x000fd2000001ff00 */
[----:B------:R-:W-:Y:S05]  /*0180*/  @!P0 BRA `(.L_x_168) ;  /* 0x0000002c004c8947 */ /* 0x000fea0003800000 */
[----:B------:R-:W-:Y:S01]  /*0190*/  ISETP.GE.U32.AND P0, PT, R8, 0x3, PT ;  /* 0x000000030800780c */ /* 0x000fe20003f06070 */
[----:B------:R-:W-:Y:S02]  /*01a0*/  HFMA2 R7, -RZ, RZ, 0, 0 ;  /* 0x00000000ff077431 */ /* 0x000fe400000001ff */
[----:B------:R-:W-:Y:S01]  /*01b0*/  IMAD.MOV.U32 R6, RZ, RZ, R10 ;  /* 0x000000ffff067224 */ /* 0x000fe200078e000a */
[----:B------:R-:W-:Y:S01]  /*01c0*/  CS2R R22, SRZ ;  /* 0x0000000000167805 */ /* 0x000fe2000001ff00 */
[----:B------:R-:W-:Y:S01]  /*01d0*/  IMAD.MOV.U32 R9, RZ, RZ, RZ ;  /* 0x000000ffff097224 */ /* 0x000fe200078e00ff */
[----:B------:R-:W-:-:S07]  /*01e0*/  CS2R R4, SRZ ;  /* 0x0000000000047805 */ /* 0x000fce000001ff00 */
[----:B------:R-:W-:Y:S05]  /*01f0*/  @!P0 BRA `(.L_x_169) ;  /* 0x0000001800988947 */ /* 0x000fea0003800000 */
[----:B------:R-:W0:Y:S01]  /*0200*/  LDC.64 R18, c[0x0][0x390] ;  /* 0x0000e400ff127b82 */ /* 0x000e220000000a00 */
[C---:B------:R-:W-:Y:S02]  /*0210*/  LOP3.LUT R10, R11.reuse, 0xfffffffc, RZ, 0xc0, !PT ;  /* 0xfffffffc0b0a7812 */ /* 0x040fe400078ec0ff */
[----:B------:R-:W-:Y:S02]  /*0220*/  CS2R R22, SRZ ;  /* 0x0000000000167805 */ /* 0x000fe4000001ff00 */
[----:B------:R-:W-:Y:S01]  /*0230*/  IADD3 R8, PT, PT, R11, -0x2, RZ ;  /* 0xfffffffe0b087810 */ /* 0x000fe20007ffe0ff */
[----:B------:R-:W-:Y:S02]  /*0240*/  IMAD.MOV R10, RZ, RZ, -R10 ;  /* 0x000000ffff0a7224 */ /* 0x000fe400078e0a0a */
[----:B------:R-:W1:Y:S05]  /*0250*/  LDC.64 R16, c[0x0][0x398] ;  /* 0x0000e600ff107b82 */ /* 0x000e6a0000000a00 */
.L_x_194:
        /* <DEDUP_REMOVED lines=14> */
[----:B0-----:R-:W-:Y:S01]  /*0340*/  IADD3 R12, PT, PT, R9, 0xffffffe, RZ ;  /* 0x0ffffffe090c7810 */ /* 0x001fe20007ffe0ff */
[----:B------:R-:W-:-:S05]  /*0350*/  HFMA2 R9, -RZ, RZ, 0, 0 ;  /* 0x00000000ff097431 */ /* 0x000fca00000001ff */
[----:B------:R0:W2:Y:S02]  /*0360*/  F2I.FTZ.U32.TRUNC.NTZ R13, R12 ;  /* 0x0000000c000d7305 */ /* 0x0000a4000021f000 */
[----:B0-----:R-:W-:Y:S01]  /*0370*/  MOV R12, RZ ;  /* 0x000000ff000c7202 */ /* 0x001fe20000000f00 */
[----:B--2---:R-:W-:-:S04]  /*0380*/  IMAD R11, R11, R13, RZ ;  /* 0x0000000d0b0b7224 */ /* 0x004fc800078e02ff */
[----:B------:R-:W-:-:S06]  /*0390*/  IMAD.HI.U32 R13, R13, R11, R12 ;  /* 0x0000000b0d0d7227 */ /* 0x000fcc00078e000c */
[----:B------:R-:W-:-:S04]  /*03a0*/  IMAD.HI.U32 R34, R13, R6, RZ ;  /* 0x000000060d227227 */ /* 0x000fc800078e00ff */
        /* <DEDUP_REMOVED lines=11> */
.L_x_171:
[----:B------:R-:W-:Y:S01]  /*0460*/  MOV R26, R6 ;  /* 0x00000006001a7202 */ /* 0x000fe20000000f00 */
[----:B------:R-:W-:Y:S01]  /*0470*/  IMAD.MOV.U32 R13, RZ, RZ, R9 ;  /* 0x000000ffff0d7224 */ /* 0x000fe200078e0009 */
[----:B------:R-:W-:Y:S01]  /*0480*/  MOV R14, R40 ;  /* 0x00000028000e7202 */ /* 0x000fe20000000f00 */
[----:B------:R-:W-:Y:S01]  /*0490*/  IMAD.MOV.U32 R11, RZ, RZ, R41 ;  /* 0x000000ffff0b7224 */ /* 0x000fe200078e0029 */
[----:B------:R-:W-:-:S07]  /*04a0*/  MOV R12, 0x4c0 ;  /* 0x000004c0000c7802 */ /* 0x000fce0000000f00 */
[----:B-1----:R-:W-:Y:S05]  /*04b0*/  CALL.REL.NOINC `($__internal_4_$__cuda_sm20_div_s64) ;  /* 0x0000006400047944 */ /* 0x002fea0003c00000 */
[-C--:B------:R-:W-:Y:S01]  /*04c0*/  IADD3 R21, P0, PT, RZ, -R24.reuse, RZ ;  /* 0x80000018ff157210 */ /* 0x080fe20007f1e0ff */
[----:B------:R-:W-:Y:S01]  /*04d0*/  IMAD.MOV.U32 R12, RZ, RZ, R6 ;  /* 0x000000ffff0c7224 */ /* 0x000fe200078e0006 */
[----:B------:R-:W-:Y:S01]  /*04e0*/  MOV R13, R9 ;  /* 0x00000009000d7202 */ /* 0x000fe20000000f00 */
[----:B------:R-:W-:Y:S01]  /*04f0*/  IMAD.MOV.U32 R35, RZ, RZ, R25 ;  /* 0x000000ffff237224 */ /* 0x000fe200078e0019 */
[----:B------:R-:W-:Y:S02]  /*0500*/  IADD3.X R11, PT, PT, RZ, ~R25, RZ, P0, !PT ;  /* 0x80000019ff0b7210 */ /* 0x000fe400007fe4ff */
[----:B------:R-:W-:Y:S01]  /*0510*/  MOV R34, R24 ;  /* 0x0000001800227202 */ /* 0x000fe20000000f00 */
[----:B------:R-:W-:-:S04]  /*0520*/  IMAD.WIDE.U32 R12, R40, R21, R12 ;  /* 0x00000015280c7225 */ /* 0x000fc800078e000c */
[----:B------:R-:W-:-:S04]  /*0530*/  IMAD R11, R11, R40, RZ ;  /* 0x000000280b0b7224 */ /* 0x000fc800078e02ff */
[----:B------:R-:W-:-:S04]  /*0540*/  IMAD R11, R41, R21, R11 ;  /* 0x00000015290b7224 */ /* 0x000fc800078e020b */
[----:B------:R-:W-:-:S07]  /*0550*/  IMAD.IADD R9, R13, 0x1, R11 ;  /* 0x000000010d097824 */ /* 0x000fce00078e020b */
.L_x_172:
[----:B------:R-:W-:Y:S05]  /*0560*/  BSYNC.RECONVERGENT B1 ;  /* 0x0000000000017941 */ /* 0x000fea0003800200 */
.L_x_170:
[----:B-1----:R-:W-:-:S06]  /*0570*/  IMAD.WIDE.U32 R38, R15, 0x8, R16 ;  /* 0x000000080f267825 */ /* 0x002fcc00078e0010 */
        /* <DEDUP_REMOVED lines=19> */
[----:B------:R-:W-:-:S04]  /*06b0*/  IMAD.HI.U32 R42, R7, R20, RZ ;  /* 0x00000014072a7227 */ /* 0x000fc800078e00ff */
[----:B------:R-:W-:Y:S01]  /*06c0*/  IMAD.MOV.U32 R7, RZ, RZ, RZ ;  /* 0x000000ffff077224 */ /* 0x000fe200078e00ff */
        /* <DEDUP_REMOVED lines=10> */
[----:B------:R-:W-:Y:S06]  /*0770*/  BRA `(.L_x_175) ;  /* 0x00000000003c7947 */ /* 0x000fec0003800000 */
.L_x_174:
[----:B------:R-:W-:Y:S01]  /*0780*/  IMAD.MOV.U32 R26, RZ, RZ, R20 ;  /* 0x000000ffff1a7224 */ /* 0x000fe200078e0014 */
[----:B------:R-:W-:Y:S01]  /*0790*/  MOV R13, R7 ;  /* 0x00000007000d7202 */ /* 0x000fe20000000f00 */
[----:B------:R-:W-:Y:S01]  /*07a0*/  IMAD.MOV.U32 R14, RZ, RZ, R40 ;  /* 0x000000ffff0e7224 */ /* 0x000fe200078e0028 */
[----:B------:R-:W-:Y:S02]  /*07b0*/  MOV R11, R41 ;  /* 0x00000029000b7202 */ /* 0x000fe40000000f00 */
[----:B------:R-:W-:-:S07]  /*07c0*/  MOV R12, 0x7e0 ;  /* 0x000007e0000c7802 */ /* 0x000fce0000000f00 */
[----:B------:R-:W-:Y:S05]  /*07d0*/  CALL.REL.NOINC `($__internal_4_$__cuda_sm20_div_s64) ;  /* 0x00000060003c7944 */ /* 0x000fea0003c00000 */
[----:B------:R-:W-:Y:S01]  /*07e0*/  IADD3 R9, P0, PT, RZ, -R24, RZ ;  /* 0x80000018ff097210 */ /* 0x000fe20007f1e0ff */
[--C-:B------:R-:W-:Y:S01]  /*07f0*/  IMAD.MOV.U32 R43, RZ, RZ, R25.reuse ;  /* 0x000000ffff2b7224 */ /* 0x100fe200078e0019 */
[----:B------:R-:W-:Y:S02]  /*0800*/  MOV R6, R20 ;  /* 0x0000001400067202 */ /* 0x000fe40000000f00 */
[----:B------:R-:W-:Y:S01]  /*0810*/  MOV R42, R24 ;  /* 0x00000018002a7202 */ /* 0x000fe20000000f00 */
[----:B------:R-:W-:-:S04]  /*0820*/  IMAD.X R5, RZ, RZ, ~R25, P0 ;  /* 0x000000ffff057224 */ /* 0x000fc800000e0e19 */
[----:B------:R-:W-:Y:S02]  /*0830*/  IMAD R11, R5, R40, RZ ;  /* 0x00000028050b7224 */ /* 0x000fe400078e02ff */
[----:B------:R-:W-:-:S04]  /*0840*/  IMAD.WIDE.U32 R4, R40, R9, R6 ;  /* 0x0000000928047225 */ /* 0x000fc800078e0006 */
[----:B------:R-:W-:-:S04]  /*0850*/  IMAD R11, R41, R9, R11 ;  /* 0x00000009290b7224 */ /* 0x000fc800078e020b */
[----:B------:R-:W-:-:S07]  /*0860*/  IMAD.IADD R7, R11, 0x1, R5 ;  /* 0x000000010b077824 */ /* 0x000fce00078e0205 */
.L_x_175:
[----:B------:R-:W-:Y:S05]  /*0870*/  BSYNC.RECONVERGENT B1 ;  /* 0x0000000000017941 */ /* 0x000fea0003800200 */
.L_x_173:
[----:B------:R-:W-:-:S06]  /*0880*/  IMAD.WIDE.U32 R20, R8, 0x8, R18 ;  /* 0x0000000808147825 */ /* 0x000fcc00078e0012 */
[----:B------:R-:W2:Y:S01]  /*0890*/  LDG.E.64 R20, desc[UR8][R20.64] ;  /* 0x0000000814147981 */ /* 0x000ea2000c1e1b00 */
[----:B------:R-:W-:Y:S01]  /*08a0*/  IMAD R7, R7, R38, RZ ;  /* 0x0000002607077224 */ /* 0x000fe200078e02ff */
[----:B------:R-:W-:Y:S01]  /*08b0*/  BSSY.RECONVERGENT B1, `(.L_x_176) ;  /* 0x000002f000017945 */ /* 0x000fe20003800200 */
[----:B------:R-:W-:-:S04]  /*08c0*/  IMAD.WIDE.U32 R22, R38, R4, R22 ;  /* 0x0000000426167225 */ /* 0x000fc800078e0016 */
[----:B------:R-:W-:-:S04]  /*08d0*/  IMAD R7, R39, R4, R7 ;  /* 0x0000000427077224 */ /* 0x000fc800078e0207 */
[----:B------:R-:W-:Y:S01]  /*08e0*/  IMAD.IADD R9, R23, 0x1, R7 ;  /* 0x0000000117097824 */ /* 0x000fe200078e0207 */
[----:B--2---:R-:W-:-:S04]  /*08f0*/  LOP3.LUT R5, R35, R21, RZ, 0xfc, !PT ;  /* 0x0000001523057212 */ /* 0x004fc800078efcff */
[----:B------:R-:W-:Y:S02]  /*0900*/  ISETP.NE.U32.AND P0, PT, R5, RZ, PT ;  /* 0x000000ff0500720c */ /* 0x000fe40003f05070 */
[----:B------:R-:W-:-:S11]  /*0910*/  IADD3 R5, PT, PT, R8, -0x2, RZ ;  /* 0xfffffffe08057810 */ /* 0x000fd60007ffe0ff */
        /* <DEDUP_REMOVED lines=24> */
.L_x_177:
[----:B------:R-:W-:Y:S01]  /*0aa0*/  MOV R26, R34 ;  /* 0x00000022001a7202 */ /* 0x000fe20000000f00 */
[----:B------:R-:W-:Y:S01]  /*0ab0*/  IMAD.MOV.U32 R13, RZ, RZ, R35 ;  /* 0x000000ffff0d7224 */ /* 0x000fe200078e0023 */
[----:B------:R-:W-:Y:S01]  /*0ac0*/  MOV R14, R20 ;  /* 0x00000014000e7202 */ /* 0x000fe20000000f00 */
[----:B------:R-:W-:Y:S01]  /*0ad0*/  IMAD.MOV.U32 R11, RZ, RZ, R21 ;  /* 0x000000ffff0b7224 */ /* 0x000fe200078e0015 */
[----:B------:R-:W-:-:S07]  /*0ae0*/  MOV R12, 0xb00 ;  /* 0x00000b00000c7802 */ /* 0x000fce0000000f00 */
[----:B------:R-:W-:Y:S05]  /*0af0*/  CALL.REL.NOINC `($__internal_4_$__cuda_sm20_div_s64) ;  /* 0x0000005c00747944 */ /* 0x000fea0003c00000 */
        /* <DEDUP_REMOVED lines=10> */
.L_x_178:
[----:B------:R-:W-:Y:S05]  /*0ba0*/  BSYNC.RECONVERGENT B1 ;  /* 0x0000000000017941 */ /* 0x000fea0003800200 */
.L_x_176:
        /* <DEDUP_REMOVED lines=34> */
.L_x_180:
        /* <DEDUP_REMOVED lines=10> */
[----:B------:R-:W-:-:S05]  /*0e70*/  IADD3.X R13, PT, PT, RZ, ~R25, RZ, P0, !PT ;  /* 0x80000019ff0d7210 */ /* 0x000fca00007fe4ff */
[----:B------:R-:W-:Y:S01]  /*0e80*/  IMAD R4, R13, R20, RZ ;  /* 0x000000140d047224 */ /* 0x000fe200078e02ff */
[----:B------:R-:W-:-:S03]  /*0e90*/  MOV R13, R43 ;  /* 0x0000002b000d7202 */ /* 0x000fc60000000f00 */
[----:B------:R-:W-:-:S04]  /*0ea0*/  IMAD.WIDE.U32 R12, R20, R11, R12 ;  /* 0x0000000b140c7225 */ /* 0x000fc800078e000c */
[----:B------:R-:W-:-:S04]  /*0eb0*/  IMAD R11, R21, R11, R4 ;  /* 0x0000000b150b7224 */ /* 0x000fc800078e0204 */
[----:B------:R-:W-:-:S07]  /*0ec0*/  IMAD.IADD R11, R11, 0x1, R13 ;  /* 0x000000010b0b7824 */ /* 0x000fce00078e020d */
.L_x_181:
[----:B------:R-:W-:Y:S05]  /*0ed0*/  BSYNC.RECONVERGENT B1 ;  /* 0x0000000000017941 */ /* 0x000fea0003800200 */
.L_x_179:
[----:B------:R-:W-:-:S05]  /*0ee0*/  IADD3 R15, PT, PT, R8, -0x1, RZ ;  /* 0xffffffff080f7810 */ /* 0x000fca0007ffe0ff */
[----:B------:R-:W-:-:S06]  /*0ef0*/  IMAD.WIDE.U32 R20, R15, 0x8, R18 ;  /* 0x000000080f147825 */ /* 0x000fcc00078e0012 */
[----:B------:R-:W2:Y:S01]  /*0f00*/  LDG.E.64 R20, desc[UR8][R20.64] ;  /* 0x0000000814147981 */ /* 0x000ea2000c1e1b00 */
[----:B------:R-:W-:Y:S01]  /*0f10*/  IMAD R11, R11, R40, RZ ;  /* 0x000000280b0b7224 */ /* 0x000fe200078e02ff */
[----:B------:R-:W-:Y:S01]  /*0f20*/  BSSY.RECONVERGENT B1, `(.L_x_182) ;  /* 0x0000030000017945 */ /* 0x000fe20003800200 */
[----:B------:R-:W-:Y:S02]  /*0f30*/  IMAD.MOV.U32 R23, RZ, RZ, R9 ;  /* 0x000000ffff177224 */ /* 0x000fe400078e0009 */
[-C--:B------:R-:W-:Y:S02]  /*0f40*/  IMAD R9, R41, R12.reuse, R11 ;  /* 0x0000000c29097224 */ /* 0x080fe400078e020b */
[----:B------:R-:W-:-:S05]  /*0f50*/  IMAD.WIDE.U32 R22, R40, R12, R22 ;  /* 0x0000000c28167225 */ /* 0x000fca00078e0016 */
[----:B------:R-:W-:Y:S02]  /*0f60*/  IADD3 R9, PT, PT, R23, R9, RZ ;  /* 0x0000000917097210 */ /* 0x000fe40007ffe0ff */
[----:B--2---:R-:W-:-:S04]  /*0f70*/  LOP3.LUT R4, R39, R21, RZ, 0xfc, !PT ;  /* 0x0000001527047212 */ /* 0x004fc800078efcff */
[----:B------:R-:W-:-:S13]  /*0f80*/  ISETP.NE.U32.AND P0, PT, R4, RZ, PT ;  /* 0x000000ff0400720c */ /* 0x000fda0003f05070 */
[----:B------:R-:W-:Y:S05]  /*0f90*/  @P0 BRA `(.L_x_183) ;  /* 0x0000000000600947 */ /* 0x000fea0003800000 */
        /* <DEDUP_REMOVED lines=24> */
.L_x_183:
        /* <DEDUP_REMOVED lines=16> */
.L_x_184:
[----:B------:R-:W-:Y:S05]  /*1220*/  BSYNC.RECONVERGENT B1 ;  /* 0x0000000000017941 */ /* 0x000fea0003800200 */
.L_x_182:
        /* <DEDUP_REMOVED lines=35> */
.L_x_186:
[----:B------:R-:W-:Y:S01]  /*1460*/  IMAD.MOV.U32 R26, RZ, RZ, R34 ;  /* 0x000000ffff1a7224 */ /* 0x000fe200078e0022 */
[----:B------:R-:W-:Y:S01]  /*1470*/  MOV R13, R35 ;  /* 0x00000023000d7202 */ /* 0x000fe20000000f00 */
[----:B------:R-:W-:Y:S01]  /*1480*/  IMAD.MOV.U32 R14, RZ, RZ, R20 ;  /* 0x000000ffff0e7224 */ /* 0x000fe200078e0014 */
[----:B------:R-:W-:Y:S02]  /*1490*/  MOV R11, R21 ;  /* 0x00000015000b7202 */ /* 0x000fe40000000f00 */
[----:B------:R-:W-:-:S07]  /*14a0*/  MOV R12, 0x14c0 ;  /* 0x000014c0000c7802 */ /* 0x000fce0000000f00 */
[----:B------:R-:W-:Y:S05]  /*14b0*/  CALL.REL.NOINC `($__internal_4_$__cuda_sm20_div_s64) ;  /* 0x0000005400047944 */ /* 0x000fea0003c00000 */
[----:B------:R-:W-:Y:S02]  /*14c0*/  IADD3 R11, P0, PT, RZ, -R24, RZ ;  /* 0x80000018ff0b7210 */ /* 0x000fe40007f1e0ff */
[----:B------:R-:W-:Y:S01]  /*14d0*/  MOV R12, R34 ;  /* 0x00000022000c7202 */ /* 0x000fe20000000f00 */
[----:B------:R-:W-:Y:S02]  /*14e0*/  IMAD.MOV.U32 R34, RZ, RZ, R24 ;  /* 0x000000ffff227224 */ /* 0x000fe400078e0018 */
[----:B------:R-:W-:-:S04]  /*14f0*/  IMAD.X R13, RZ, RZ, ~R25, P0 ;  /* 0x000000ffff0d7224 */ /* 0x000fc800000e0e19 */
[----:B------:R-:W-:Y:S02]  /*1500*/  IMAD R4, R13, R20, RZ ;  /* 0x000000140d047224 */ /* 0x000fe400078e02ff */
[----:B------:R-:W-:Y:S01]  /*1510*/  IMAD.MOV.U32 R13, RZ, RZ, R35 ;  /* 0x000000ffff0d7224 */ /* 0x000fe200078e0023 */
[----:B------:R-:W-:Y:S01]  /*1520*/  MOV R35, R25 ;  /* 0x0000001900237202 */ /* 0x000fe20000000f00 */
[----:B------:R-:W-:-:S04]  /*1530*/  IMAD.WIDE.U32 R12, R20, R11, R12 ;  /* 0x0000000b140c7225 */ /* 0x000fc800078e000c */
[----:B------:R-:W-:-:S05]  /*1540*/  IMAD R11, R21, R11, R4 ;  /* 0x0000000b150b7224 */ /* 0x000fca00078e0204 */
[----:B------:R-:W-:-:S07]  /*1550*/  IADD3 R11, PT, PT, R11, R13, RZ ;  /* 0x0000000d0b0b7210 */ /* 0x000fce0007ffe0ff */
.L_x_187:
[----:B------:R-:W-:Y:S05]  /*1560*/  BSYNC.RECONVERGENT B1 ;  /* 0x0000000000017941 */ /* 0x000fea0003800200 */
.L_x_185:
        /* <DEDUP_REMOVED lines=34> */
.L_x_189:
[----:B------:R-:W-:Y:S01]  /*1790*/  IMAD.MOV.U32 R26, RZ, RZ, R38 ;  /* 0x000000ffff1a7224 */ /* 0x000fe200078e0026 */
[----:B------:R-:W-:Y:S01]  /*17a0*/  MOV R13, R39 ;  /* 0x00000027000d7202 */ /* 0x000fe20000000f00 */
[----:B------:R-:W-:Y:S01]  /*17b0*/  IMAD.MOV.U32 R14, RZ, RZ, R20 ;  /* 0x000000ffff0e7224 */ /* 0x000fe200078e0014 */
[----:B------:R-:W-:Y:S02]  /*17c0*/  MOV R11, R21 ;  /* 0x00000015000b7202 */ /* 0x000fe40000000f00 */
[----:B------:R-:W-:-:S07]  /*17d0*/  MOV R12, 0x17f0 ;  /* 0x000017f0000c7802 */ /* 0x000fce0000000f00 */
[----:B------:R-:W-:Y:S05]  /*17e0*/  CALL.REL.NOINC `($__internal_4_$__cuda_sm20_div_s64) ;  /* 0x0000005000387944 */ /* 0x000fea0003c00000 */
[----:B------:R-:W-:Y:S01]  /*17f0*/  IADD3 R11, P0, PT, RZ, -R24, RZ ;  /* 0x80000018ff0b7210 */ /* 0x000fe20007f1e0ff */
[----:B------:R-:W-:Y:S01]  /*1800*/  IMAD.MOV.U32 R13, RZ, RZ, R39 ;  /* 0x000000ffff0d7224 */ /* 0x000fe200078e0027 */
[----:B------:R-:W-:Y:S02]  /*1810*/  MOV R12, R38 ;  /* 0x00000026000c7202 */ /* 0x000fe40000000f00 */
[----:B------:R-:W-:Y:S01]  /*1820*/  MOV R6, R24 ;  /* 0x0000001800067202 */ /* 0x000fe20000000f00 */
[----:B------:R-:W-:Y:S02]  /*1830*/  IMAD.X R9, RZ, RZ, ~R25, P0 ;  /* 0x000000ffff097224 */ /* 0x000fe400000e0e19 */
[----:B------:R-:W-:-:S04]  /*1840*/  IMAD.WIDE.U32 R12, R20, R11, R12 ;  /* 0x0000000b140c7225 */ /* 0x000fc800078e000c */
[----:B------:R-:W-:-:S04]  /*1850*/  IMAD R9, R9, R20, RZ ;  /* 0x0000001409097224 */ /* 0x000fc800078e02ff */
[----:B------:R-:W-:-:S04]  /*1860*/  IMAD R9, R21, R11, R9 ;  /* 0x0000000b15097224 */ /* 0x000fc800078e0209 */
[----:B------:R-:W-:Y:S01]  /*1870*/  IMAD.IADD R11, R13, 0x1, R9 ;  /* 0x000000010d0b7824 */ /* 0x000fe200078e0209 */
[----:B------:R-:W-:-:S07]  /*1880*/  MOV R9, R25 ;  /* 0x0000001900097202 */ /* 0x000fce0000000f00 */
.L_x_190:
[----:B------:R-:W-:Y:S05]  /*1890*/  BSYNC.RECONVERGENT B1 ;  /* 0x0000000000017941 */ /* 0x000fea0003800200 */
.L_x_188:
        /* <DEDUP_REMOVED lines=19> */
[----:B------:R-:W-:-:S04]  /*19d0*/  IMAD.HI.U32 R7, R13, R7, R12 ;  /* 0x000000070d077227 */ /* 0x000fc800078e000c */
[----:B------:R-:W-:Y:S02]  /*19e0*/  HFMA2 R13, -RZ, RZ, 0, 0 ;  /* 0x00000000ff0d7431 */ /* 0x000fe400000001ff */
        /* <DEDUP_REMOVED lines=14> */
.L_x_192:
[----:B------:R-:W-:Y:S01]  /*1ad0*/  MOV R26, R34 ;  /* 0x00000022001a7202 */ /* 0x000fe20000000f00 */
[----:B------:R-:W-:Y:S01]  /*1ae0*/  IMAD.MOV.U32 R13, RZ, RZ, R35 ;  /* 0x000000ffff0d7224 */ /* 0x000fe200078e0023 */
[----:B------:R-:W-:Y:S01]  /*1af0*/  MOV R14, R20 ;  /* 0x00000014000e7202 */ /* 0x000fe20000000f00 */
[----:B------:R-:W-:Y:S01]  /*1b00*/  IMAD.MOV.U32 R11, RZ, RZ, R21 ;  /* 0x000000ffff0b7224 */ /* 0x000fe200078e0015 */
[----:B------:R-:W-:-:S07]  /*1b10*/  MOV R12, 0x1b30 ;  /* 0x00001b30000c7802 */ /* 0x000fce0000000f00 */
[----:B------:R-:W-:Y:S05]  /*1b20*/  CALL.REL.NOINC `($__internal_4_$__cuda_sm20_div_s64) ;  /* 0x0000004c00687944 */ /* 0x000fea0003c00000 */
[----:B------:R-:W-:Y:S01]  /*1b30*/  IADD3 R7, P0, PT, RZ, -R24, RZ ;  /* 0x80000018ff077210 */ /* 0x000fe20007f1e0ff */
[----:B------:R-:W-:Y:S01]  /*1b40*/  IMAD.MOV.U32 R12, RZ, RZ, R34 ;  /* 0x000000ffff0c7224 */ /* 0x000fe200078e0022 */
[----:B------:R-:W-:Y:S02]  /*1b50*/  MOV R13, R35 ;  /* 0x00000023000d7202 */ /* 0x000fe40000000f00 */
[----:B------:R-:W-:Y:S01]  /*1b60*/  IADD3.X R11, PT, PT, RZ, ~R25, RZ, P0, !PT ;  /* 0x80000019ff0b7210 */ /* 0x000fe200007fe4ff */
[----:B------:R-:W-:-:S04]  /*1b70*/  IMAD.WIDE.U32 R12, R20, R7, R12 ;  /* 0x00000007140c7225 */ /* 0x000fc800078e000c */
[----:B------:R-:W-:Y:S02]  /*1b80*/  IMAD R11, R11, R20, RZ ;  /* 0x000000140b0b7224 */ /* 0x000fe400078e02ff */
[----:B------:R-:W-:Y:S02]  /*1b90*/  IMAD.MOV.U32 R20, RZ, RZ, R24 ;  /* 0x000000ffff147224 */ /* 0x000fe400078e0018 */
[----:B------:R-:W-:Y:S02]  /*1ba0*/  IMAD R11, R21, R7, R11 ;  /* 0x00000007150b7224 */ /* 0x000fe400078e020b */
[----:B------:R-:W-:-:S03]  /*1bb0*/  IMAD.MOV.U32 R7, RZ, RZ, R25 ;  /* 0x000000ffff077224 */ /* 0x000fc600078e0019 */
[----:B------:R-:W-:-:S07]  /*1bc0*/  IADD3 R13, PT, PT, R11, R13, RZ ;  /* 0x0000000d0b0d7210 */ /* 0x000fce0007ffe0ff */
.L_x_193:
[----:B------:R-:W-:Y:S05]  /*1bd0*/  BSYNC.RECONVERGENT B1 ;  /* 0x0000000000017941 */ /* 0x000fea0003800200 */
.L_x_191:
[----:B------:R-:W-:Y:S01]  /*1be0*/  MOV R14, R22 ;  /* 0x00000016000e7202 */ /* 0x000fe20000000f00 */
[----:B------:R-:W-:Y:S02]  /*1bf0*/  IMAD R13, R13, R38, RZ ;  /* 0x000000260d0d7224 */ /* 0x000fe400078e02ff */
[----:B------:R-:W-:Y:S02]  /*1c00*/  VIADD R8, R8, 0xfffffffc ;  /* 0xfffffffc08087836 */ /* 0x000fe40000000000 */
[----:B------:R-:W-:-:S04]  /*1c10*/  IMAD.WIDE.U32 R22, R38, R12, R14 ;  /* 0x0000000c26167225 */ /* 0x000fc800078e000e */
[----:B------:R-:W-:-:S05]  /*1c20*/  IMAD R13, R39, R12, R13 ;  /* 0x0000000c270d7224 */ /* 0x000fca00078e020d */
[----:B------:R-:W-:Y:S01]  /*1c30*/  IADD3 R23, PT, PT, R23, R13, RZ ;  /* 0x0000000d17177210 */ /* 0x000fe20007ffe0ff */
[----:B------:R-:W-:Y:S06]  /*1c40*/  @P2 BRA `(.L_x_194) ;  /* 0xffffffe400842947 */ /* 0x000fec000383ffff */
[----:B------:R-:W-:-:S07]  /*1c50*/  VIADD R8, R8, 0x1 ;  /* 0x0000000108087836 */ /* 0x000fce0000000000 */
.L_x_169:
        /* <DEDUP_REMOVED lines=17> */
[----:B0-----:R-:W-:Y:S02]  /*1d70*/  IADD3 R10, PT, PT, R9, 0xffffffe, RZ ;  /* 0x0ffffffe090a7810 */ /* 0x001fe40007ffe0ff */
[----:B------:R-:W-:-:S04]  /*1d80*/  MOV R9, RZ ;  /* 0x000000ff00097202 */ /* 0x000fc80000000f00 */
        /* <DEDUP_REMOVED lines=16> */
.L_x_197:
        /* <DEDUP_REMOVED lines=16> */
.L_x_198:
[----:B------:R-:W-:Y:S05]  /*1f90*/  BSYNC.RECONVERGENT B1 ;  /* 0x0000000000017941 */ /* 0x000fea0003800200 */
.L_x_196:
        /* <DEDUP_REMOVED lines=14> */
[----:B------:R-:W-:Y:S01]  /*2080*/  ISETP.NE.U32.AND P2, PT, R16, RZ, PT ;  /* 0x000000ff1000720c */ /* 0x000fe20003f45070 */
[----:B------:R-:W-:-:S04]  /*2090*/  IMAD.MOV.U32 R9, RZ, RZ, RZ ;  /* 0x000000ffff097224 */ /* 0x000fc800078e00ff */
        /* <DEDUP_REMOVED lines=18> */
.L_x_200:
        /* <DEDUP_REMOVED lines=10> */
[----:B------:R-:W-:-:S04]  /*2260*/  IMAD.X R5, RZ, RZ, ~R25, P0 ;  /* 0x000000ffff057224 */ /* 0x000fc800000e0e19 */
[----:B------:R-:W-:Y:S02]  /*2270*/  IMAD R10, R5, R16, RZ ;  /* 0x00000010050a7224 */ /* 0x000fe400078e02ff */
[----:B------:R-:W-:-:S04]  /*2280*/  IMAD.WIDE.U32 R4, R16, R9, R6 ;  /* 0x0000000910047225 */ /* 0x000fc800078e0006 */
[----:B------:R-:W-:Y:S02]  /*2290*/  IMAD R9, R17, R9, R10 ;  /* 0x0000000911097224 */ /* 0x000fe400078e020a */
[----:B------:R-:W-:-:S03]  /*22a0*/  IMAD.MOV.U32 R7, RZ, RZ, R4 ;  /* 0x000000ffff077224 */ /* 0x000fc600078e0004 */
[----:B------:R-:W-:-:S07]  /*22b0*/  IADD3 R9, PT, PT, R9, R5, RZ ;  /* 0x0000000509097210 */ /* 0x000fce0007ffe0ff */
.L_x_201:
[----:B------:R-:W-:Y:S05]  /*22c0*/  BSYNC.RECONVERGENT B1 ;  /* 0x0000000000017941 */ /* 0x000fea0003800200 */
.L_x_199:
        /* <DEDUP_REMOVED lines=30> */
[----:B------:R-:W-:Y:S01]  /*24b0*/  @P1 VIADD R6, R6, 0x1 ;  /* 0x0000000106061836 */ /* 0x000fe20000000000 */
[----:B------:R-:W-:-:S04]  /*24c0*/  @!P2 LOP3.LUT R6, RZ, R16, RZ, 0x33, !PT ;  /* 0x00000010ff06a212 */ /* 0x000fc800078e33ff */
[----:B------:R-:W-:-:S05]  /*24d0*/  IADD3 R5, PT, PT, -R6, RZ, RZ ;  /* 0x000000ff06057210 */ /* 0x000fca0007ffe1ff */
[----:B------:R-:W-:Y:S01]  /*24e0*/  IMAD R10, R16, R5, R34 ;  /* 0x00000005100a7224 */ /* 0x000fe200078e0222 */
[----:B------:R-:W-:Y:S06]  /*24f0*/  BRA `(.L_x_204) ;  /* 0x0000000000407947 */ /* 0x000fec0003800000 */
.L_x_203:
        /* <DEDUP_REMOVED lines=10> */
[----:B------:R-:W-:Y:S01]  /*25a0*/  IMAD.X R5, RZ, RZ, ~R25, P0 ;  /* 0x000000ffff057224 */ /* 0x000fe200000e0e19 */
[----:B------:R-:W-:Y:S01]  /*25b0*/  MOV R9, R25 ;  /* 0x0000001900097202 */ /* 0x000fe20000000f00 */
[----:B------:R-:W-:-:S04]  /*25c0*/  IMAD.WIDE.U32 R10, R16, R7, R10 ;  /* 0x00000007100a7225 */ /* 0x000fc800078e000a */
[----:B------:R-:W-:-:S04]  /*25d0*/  IMAD R5, R5, R16, RZ ;  /* 0x0000001005057224 */ /* 0x000fc800078e02ff */
[----:B------:R-:W-:-:S04]  /*25e0*/  IMAD R5, R17, R7, R5 ;  /* 0x0000000711057224 */ /* 0x000fc800078e0205 */
[----:B------:R-:W-:-:S07]  /*25f0*/  IMAD.IADD R7, R11, 0x1, R5 ;  /* 0x000000010b077824 */ /* 0x000fce00078e0205 */
.L_x_204:
[----:B------:R-:W-:Y:S05]  /*2600*/  BSYNC.RECONVERGENT B1 ;  /* 0x0000000000017941 */ /* 0x000fea0003800200 */
.L_x_202:
[----:B------:R-:W0:Y:S02]  /*2610*/  LDC.64 R34, c[0x0][0x398] ;  /* 0x0000e600ff227b82 */ /* 0x000e240000000a00 */
[----:B0-----:R-:W-:-:S06]  /*2620*/  IMAD.WIDE.U32 R34, R4, 0x8, R34 ;  /* 0x0000000804227825 */ /* 0x001fcc00078e0022 */
        /* <DEDUP_REMOVED lines=33> */
.L_x_206:
[----:B------:R-:W-:Y:S01]  /*2840*/  IMAD.MOV.U32 R26, RZ, RZ, R18 ;  /* 0x000000ffff1a7224 */ /* 0x000fe200078e0012 */
[----:B------:R-:W-:Y:S01]  /*2850*/  MOV R13, R19 ;  /* 0x00000013000d7202 */ /* 0x000fe20000000f00 */
[----:B------:R-:W-:Y:S01]  /*2860*/  IMAD.MOV.U32 R14, RZ, RZ, R16 ;  /* 0x000000ffff0e7224 */ /* 0x000fe200078e0010 */
[----:B------:R-:W-:Y:S02]  /*2870*/  MOV R11, R17 ;  /* 0x00000011000b7202 */ /* 0x000fe40000000f00 */
[----:B------:R-:W-:-:S07]  /*2880*/  MOV R12, 0x28a0 ;  /* 0x000028a0000c7802 */ /* 0x000fce0000000f00 */
[----:B------:R-:W-:Y:S05]  /*2890*/  CALL.REL.NOINC `($__internal_4_$__cuda_sm20_div_s64) ;  /* 0x00000040000c7944 */ /* 0x000fea0003c00000 */
[----:B------:R-:W-:Y:S02]  /*28a0*/  IADD3 R7, P0, PT, RZ, -R24, RZ ;  /* 0x80000018ff077210 */ /* 0x000fe40007f1e0ff */
[----:B------:R-:W-:Y:S02]  /*28b0*/  MOV R10, R18 ;  /* 0x00000012000a7202 */ /* 0x000fe40000000f00 */
[----:B------:R-:W-:Y:S01]  /*28c0*/  MOV R20, R24 ;  /* 0x0000001800147202 */ /* 0x000fe20000000f00 */
[----:B------:R-:W-:-:S04]  /*28d0*/  IMAD.X R11, RZ, RZ, ~R25, P0 ;  /* 0x000000ffff0b7224 */ /* 0x000fc800000e0e19 */
[----:B------:R-:W-:Y:S02]  /*28e0*/  IMAD R12, R11, R16, RZ ;  /* 0x000000100b0c7224 */ /* 0x000fe400078e02ff */
[----:B------:R-:W-:Y:S02]  /*28f0*/  IMAD.MOV.U32 R11, RZ, RZ, R19 ;  /* 0x000000ffff0b7224 */ /* 0x000fe400078e0013 */
[----:B------:R-:W-:-:S04]  /*2900*/  IMAD.WIDE.U32 R10, R16, R7, R10 ;  /* 0x00000007100a7225 */ /* 0x000fc800078e000a */
[----:B------:R-:W-:-:S04]  /*2910*/  IMAD R7, R17, R7, R12 ;  /* 0x0000000711077224 */ /* 0x000fc800078e020c */
[----:B------:R-:W-:Y:S01]  /*2920*/  IMAD.IADD R11, R7, 0x1, R11 ;  /* 0x00000001070b7824 */ /* 0x000fe200078e020b */
[----:B------:R-:W-:-:S07]  /*2930*/  MOV R7, R25 ;  /* 0x0000001900077202 */ /* 0x000fce0000000f00 */
.L_x_207:
[----:B------:R-:W-:Y:S05]  /*2940*/  BSYNC.RECONVERGENT B1 ;  /* 0x0000000000017941 */ /* 0x000fea0003800200 */
.L_x_205:
[----:B------:R-:W-:Y:S01]  /*2950*/  IMAD R11, R11, R34, RZ ;  /* 0x000000220b0b7224 */ /* 0x000fe200078e02ff */
[----:B------:R-:W-:Y:S01]  /*2960*/  IADD3 R8, PT, PT, R8, -0x2, RZ ;  /* 0xfffffffe08087810 */ /* 0x000fe20007ffe0ff */
[----:B------:R-:W-:Y:S02]  /*2970*/  IMAD.MOV.U32 R38, RZ, RZ, R22 ;  /* 0x000000ffff267224 */ /* 0x000fe400078e0016 */
[-C--:B------:R-:W-:Y:S02]  /*2980*/  IMAD R11, R35, R10.reuse, R11 ;  /* 0x0000000a230b7224 */ /* 0x080fe400078e020b */
[----:B------:R-:W-:-:S04]  /*2990*/  IMAD.WIDE.U32 R22, R34, R10, R38 ;  /* 0x0000000a22167225 */ /* 0x000fc800078e0026 */
[----:B------:R-:W-:-:S07]  /*29a0*/  IMAD.IADD R23, R23, 0x1, R11 ;  /* 0x0000000117177824 */ /* 0x000fce00078e020b */
.L_x_195:
        /* <DEDUP_REMOVED lines=22> */
[----:B------:R-:W-:Y:S02]  /*2b10*/  IMAD R13, R16, R11, R6 ;  /* 0x0000000b100d7224 */ /* 0x000fe400078e0206 */
[----:B------:R-:W-:-:S03]  /*2b20*/  IMAD.MOV.U32 R11, RZ, RZ, RZ ;  /* 0x000000ffff0b7224 */ /* 0x000fc600078e00ff */
[----:B------:R-:W-:-:S13]  /*2b30*/  ISETP.GE.U32.AND P0, PT, R13, R16, PT ;  /* 0x000000100d00720c */ /* 0x000fda0003f06070 */
[----:B------:R-:W-:-:S04]  /*2b40*/  @P0 IADD3 R13, PT, PT, -R16, R13, RZ ;  /* 0x0000000d100d0210 */ /* 0x000fc80007ffe1ff */
[----:B------:R-:W-:-:S13]  /*2b50*/  ISETP.GE.U32.AND P0, PT, R13, R16, PT ;  /* 0x000000100d00720c */ /* 0x000fda0003f06070 */
[----:B------:R-:W-:Y:S01]  /*2b60*/  @P0 IMAD.IADD R13, R13, 0x1, -R16 ;  /* 0x000000010d0d0824 */ /* 0x000fe200078e0a10 */
[----:B------:R-:W-:-:S04]  /*2b70*/  @!P1 LOP3.LUT R13, RZ, R16, RZ, 0x33, !PT ;  /* 0x00000010ff0d9212 */ /* 0x000fc800078e33ff */
[----:B------:R-:W-:Y:S01]  /*2b80*/  MOV R10, R13 ;  /* 0x0000000d000a7202 */ /* 0x000fe20000000f00 */
[----:B------:R-:W-:Y:S06]  /*2b90*/  BRA `(.L_x_210) ;  /* 0x0000000000187947 */ /* 0x000fec0003800000 */
.L_x_209:
[----:B------:R-:W-:Y:S01]  /*2ba0*/  MOV R18, R6 ;  /* 0x0000000600127202 */ /* 0x000fe20000000f00 */
[----:B------:R-:W-:Y:S01]  /*2bb0*/  IMAD.MOV.U32 R21, RZ, RZ, R9 ;  /* 0x000000ffff157224 */ /* 0x000fe200078e0009 */
[----:B------:R-:W-:Y:S01]  /*2bc0*/  MOV R24, R16 ;  /* 0x0000001000187202 */ /* 0x000fe20000000f00 */
[----:B------:R-:W-:Y:S01]  /*2bd0*/  IMAD.MOV.U32 R19, RZ, RZ, R17 ;  /* 0x000000ffff137224 */ /* 0x000fe200078e0011 */
[----:B------:R-:W-:-:S07]  /*2be0*/  MOV R26, 0x2c00 ;  /* 0x00002c00001a7802 */ /* 0x000fce0000000f00 */
[----:B------:R-:W-:Y:S05]  /*2bf0*/  CALL.REL.NOINC `($__internal_5_$__cuda_sm20_rem_s64) ;  /* 0x0000004000807944 */ /* 0x000fea0003c00000 */
.L_x_210:
[----:B------:R-:W-:Y:S05]  /*2c00*/  BSYNC.RECONVERGENT B1 ;  /* 0x0000000000017941 */ /* 0x000fea0003800200 */
.L_x_208:
        /* <DEDUP_REMOVED lines=17> */
[----:B------:R-:W0:Y:S02]  /*2d20*/  F2I.FTZ.U32.TRUNC.NTZ R7, R11 ;  /* 0x0000000b00077305 */ /* 0x000e24000021f000 */
[----:B0-----:R-:W-:-:S04]  /*2d30*/  IMAD R13, R13, R7, RZ ;  /* 0x000000070d0d7224 */ /* 0x001fc800078e02ff */
        /* <DEDUP_REMOVED lines=9> */
[----:B------:R-:W-:Y:S01]  /*2dd0*/  @!P1 LOP3.LUT R6, RZ, R16, RZ, 0x33, !PT ;  /* 0x00000010ff069212 */ /* 0x000fe200078e33ff */
[----:B------:R-:W-:Y:S06]  /*2de0*/  BRA `(.L_x_213) ;  /* 0x0000000000207947 */ /* 0x000fec0003800000 */
.L_x_212:
[----:B------:R-:W-:Y:S01]  /*2df0*/  MOV R24, R16 ;  /* 0x0000001000187202 */ /* 0x000fe20000000f00 */
[----:B------:R-:W-:Y:S01]  /*2e00*/  IMAD.MOV.U32 R19, RZ, RZ, R17 ;  /* 0x000000ffff137224 */ /* 0x000fe200078e0011 */
[----:B------:R-:W-:Y:S01]  /*2e10*/  MOV R18, R20 ;  /* 0x0000001400127202 */ /* 0x000fe20000000f00 */
[----:B------:R-:W-:Y:S01]  /*2e20*/  IMAD.MOV.U32 R21, RZ, RZ, R7 ;  /* 0x000000ffff157224 */ /* 0x000fe200078e0007 */
[----:B------:R-:W-:-:S07]  /*2e30*/  MOV R26, 0x2e50 ;  /* 0x00002e50001a7802 */ /* 0x000fce0000000f00 */
[----:B------:R-:W-:Y:S05]  /*2e40*/  CALL.REL.NOINC `($__internal_5_$__cuda_sm20_rem_s64) ;  /* 0x0000003c00ec7944 */ /* 0x000fea0003c00000 */
[----:B------:R-:W-:Y:S01]  /*2e50*/  MOV R6, R10 ;  /* 0x0000000a00067202 */ /* 0x000fe20000000f00 */
[----:B------:R-:W-:-:S07]  /*2e60*/  IMAD.MOV.U32 R7, RZ, RZ, R11 ;  /* 0x000000ffff077224 */ /* 0x000fce00078e000b */
.L_x_213:
[----:B------:R-:W-:Y:S05]  /*2e70*/  BSYNC.RECONVERGENT B1 ;  /* 0x0000000000017941 */ /* 0x000fea0003800200 */
.L_x_211:
[----:B------:R-:W-:Y:S02]  /*2e80*/  IMAD R7, R7, R8, RZ ;  /* 0x0000000807077224 */ /* 0x000fe400078e02ff */
[----:B------:R-:W-:-:S04]  /*2e90*/  IMAD.WIDE.U32 R22, R8, R6, R22 ;  /* 0x0000000608167225 */ /* 0x000fc800078e0016 */
[----:B------:R-:W-:-:S05]  /*2ea0*/  IMAD R7, R9, R6, R7 ;  /* 0x0000000609077224 */ /* 0x000fca00078e0207 */
[----:B------:R-:W-:-:S07]  /*2eb0*/  IADD3 R23, PT, PT, R23, R7, RZ ;  /* 0x0000000717177210 */ /* 0x000fce0007ffe0ff */
.L_x_168:
[----:B------:R-:W0:Y:S02]  /*2ec0*/  LDCU.64 UR6, c[0x0][0x388] ;  /* 0x00007100ff0677ac */ /* 0x000e240008000a00 */
[----:B0-----:R-:W-:Y:S02]  /*2ed0*/  LEA R8, P1, R22, UR6, 0x1 ;  /* 0x0000000616087c11 */ /* 0x001fe4000f8208ff */
[----:B------:R-:W-:Y:S02]  /*2ee0*/  LEA R6, P0, R4, UR6, 0x1 ;  /* 0x0000000604067c11 */ /* 0x000fe4000f8008ff */
[----:B------:R-:W-:Y:S02]  /*2ef0*/  LEA.HI.X R9, R22, UR7, R23, 0x1, P1 ;  /* 0x0000000716097c11 */ /* 0x000fe400088f0c17 */
[----:B------:R-:W-:-:S04]  /*2f00*/  LEA.HI.X R7, R4, UR7, R5, 0x1, P0 ;  /* 0x0000000704077c11 */ /* 0x000fc800080f0c05 */
[----:B------:R-:W2:Y:S04]  /*2f10*/  LDG.E.U16 R9, desc[UR8][R8.64] ;  /* 0x0000000808097981 */ /* 0x000ea8000c1e1500 */
[----:B------:R-:W2:Y:S02]  /*2f20*/  LDG.E.U16 R6, desc[UR8][R6.64] ;  /* 0x0000000806067981 */ /* 0x000ea4000c1e1500 */
[----:B--2---:R-:W-:-:S05]  /*2f30*/  HADD2.BF16_V2 R9, R6.H0_H0, R9.H0_H0 ;  /* 0x2000000906097230 */ /* 0x004fca0000200800 */
[----:B------:R0:W-:Y:S01]  /*2f40*/  STS.U16 [R3], R9 ;  /* 0x0000000903007388 */ /* 0x0001e20000000400 */
[----:B------:R-:W-:Y:S05]  /*2f50*/  BRA `(.L_x_214) ;  /* 0x0000003400a07947 */ /* 0x000fea0003800000 */
.L_x_167:
[----:B------:R-:W-:-:S04]  /*2f60*/  ISETP.GE.U32.AND P0, PT, R10, UR10, PT ;  /* 0x0000000a0a007c0c */ /* 0x000fc8000bf06070 */
[----:B------:R-:W-:-:S13]  /*2f70*/  ISETP.GE.U32.AND.EX P0, PT, RZ, UR11, PT, P0 ;  /* 0x0000000bff007c0c */ /* 0x000fda000bf06100 */
[----:B------:R-:W-:Y:S05]  /*2f80*/  @P0 BRA `(.L_x_214) ;  /* 0x0000003400940947 */ /* 0x000fea0003800000 */
[----:B------:R-:W-:Y:S01]  /*2f90*/  ISETP.GE.AND P0, PT, R8, RZ, PT ;  /* 0x000000ff0800720c */ /* 0x000fe20003f06270 */
[----:B------:R-:W-:Y:S02]  /*2fa0*/  HFMA2 R5, -RZ, RZ, 0, 0 ;  /* 0x00000000ff057431 */ /* 0x000fe400000001ff */
[----:B------:R-:W-:-:S10]  /*2fb0*/  IMAD.MOV.U32 R6, RZ, RZ, RZ ;  /* 0x000000ffff067224 */ /* 0x000fd400078e00ff */
[----:B------:R-:W-:Y:S05]  /*2fc0*/  @!P0 BRA `(.L_x_215) ;  /* 0x0000003400708947 */ /* 0x000fea0003800000 */
[----:B------:R-:W-:Y:S01]  /*2fd0*/  ISETP.GE.U32.AND P0, PT, R8, 0x7, PT ;  /* 0x000000070800780c */ /* 0x000fe20003f06070 */
[----:B------:R-:W-:Y:S01]  /*2fe0*/  IMAD.MOV.U32 R15, RZ, RZ, RZ ;  /* 0x000000ffff0f7224 */ /* 0x000fe200078e00ff */
[----:B------:R-:W-:Y:S01]  /*2ff0*/  LOP3.LUT R9, R11, 0x7, RZ, 0xc0, !PT ;  /* 0x000000070b097812 */ /* 0x000fe200078ec0ff */
[----:B------:R-:W-:Y:S01]  /*3000*/  IMAD.MOV.U32 R5, RZ, RZ, RZ ;  /* 0x000000ffff057224 */ /* 0x000fe200078e00ff */
[----:B------:R-:W-:-:S09]  /*3010*/  MOV R6, RZ ;  /* 0x000000ff00067202 */ /* 0x000fd20000000f00 */
[----:B------:R-:W-:Y:S05]  /*3020*/  @!P0 BRA `(.L_x_216) ;  /* 0x0000001c00248947 */ /* 0x000fea0003800000 */
[----:B------:R-:W0:Y:S01]  /*3030*/  LDC.64 R34, c[0x0][0x390] ;  /* 0x0000e400ff227b82 */ /* 0x000e220000000a00 */
[C---:B------:R-:W-:Y:S01]  /*3040*/  LOP3.LUT R7, R11.reuse, 0xfffffff8, RZ, 0xc0, !PT ;  /* 0xfffffff80b077812 */ /* 0x040fe200078ec0ff */
[----:B------:R-:W-:Y:S01]  /*3050*/  IMAD.MOV.U32 R6, RZ, RZ, RZ ;  /* 0x000000ffff067224 */ /* 0x000fe200078e00ff */
[----:B------:R-:W-:Y:S02]  /*3060*/  IADD3 R8, PT, PT, R11, -0x4, RZ ;  /* 0xfffffffc0b087810 */ /* 0x000fe40007ffe0ff */
[----:B------:R-:W-:Y:S01]  /*3070*/  MOV R5, RZ ;  /* 0x000000ff00057202 */ /* 0x000fe20000000f00 */
[----:B------:R-:W-:Y:S02]  /*3080*/  IMAD.MOV R7, RZ, RZ, -R7 ;  /* 0x000000ffff077224 */ /* 0x000fe400078e0a07 */
[----:B------:R-:W1:Y:S08]  /*3090*/  LDC.64 R16, c[0x0][0x398] ;  /* 0x0000e600ff107b82 */ /* 0x000e700000000a00 */
[----:B------:R-:W2:Y:S08]  /*30a0*/  LDC.64 R18, c[0x0][0x390] ;  /* 0x0000e400ff127b82 */ /* 0x000eb00000000a00 */
[----:B------:R-:W3:Y:S02]  /*30b0*/  LDC.64 R22, c[0x0][0x398] ;  /* 0x0000e600ff167b82 */ /* 0x000ee40000000a00 */
.L_x_241:
[----:B------:R-:W-:-:S05]  /*30c0*/  IADD3 R4, PT, PT, R8, 0x3, RZ ;  /* 0x0000000308047810 */ /* 0x000fca0007ffe0ff */
[----:B0-----:R-:W-:-:S06]  /*30d0*/  IMAD.WIDE.U32 R20, R4, 0x8, R34 ;  /* 0x0000000804147825 */ /* 0x001fcc00078e0022 */
[----:B------:R-:W4:Y:S01]  /*30e0*/  LDG.E.64 R20, desc[UR8][R20.64] ;  /* 0x0000000814147981 */ /* 0x000f22000c1e1b00 */
[----:B------:R-:W-:Y:S01]  /*30f0*/  VIADD R7, R7, 0x8 ;  /* 0x0000000807077836 */ /* 0x000fe20000000000 */
[----:B------:R-:W-:Y:S04]  /*3100*/  BSSY.RECONVERGENT B1, `(.L_x_217) ;  /* 0x000002c000017945 */ /* 0x000fe80003800200 */
[----:B------:R-:W-:Y:S02]  /*3110*/  ISETP.NE.AND P2, PT, R7, RZ, PT ;  /* 0x000000ff0700720c */ /* 0x000fe40003f45270 */
[----:B----4-:R-:W-:-:S04]  /*3120*/  LOP3.LUT R11, R15, R21, RZ, 0xfc, !PT ;  /* 0x000000150f0b7212 */ /* 0x010fc800078efcff */
        /* <DEDUP_REMOVED lines=8> */
[----:B------:R0:W4:Y:S02]  /*31b0*/  F2I.FTZ.U32.TRUNC.NTZ R13, R12 ;  /* 0x0000000c000d7305 */ /* 0x000124000021f000 */
[----:B0-----:R-:W-:Y:S02]  /*31c0*/  HFMA2 R12, -RZ, RZ, 0, 0 ;  /* 0x00000000ff0c7431 */ /* 0x001fe400000001ff */
[----:B----4-:R-:W-:-:S04]  /*31d0*/  IMAD R15, R15, R13, RZ ;  /* 0x0000000d0f0f7224 */ /* 0x010fc800078e02ff */
        /* <DEDUP_REMOVED lines=14> */
.L_x_218:
[----:B------:R-:W-:Y:S01]  /*32c0*/  MOV R26, R10 ;  /* 0x0000000a001a7202 */ /* 0x000fe20000000f00 */
[----:B------:R-:W-:Y:S01]  /*32d0*/  IMAD.MOV.U32 R13, RZ, RZ, R15 ;  /* 0x000000ffff0d7224 */ /* 0x000fe200078e000f */
[----:B------:R-:W-:Y:S01]  /*32e0*/  MOV R14, R20 ;  /* 0x00000014000e7202 */ /* 0x000fe20000000f00 */
[----:B------:R-:W-:Y:S01]  /*32f0*/  IMAD.MOV.U32 R11, RZ, RZ, R21 ;  /* 0x000000ffff0b7224 */ /* 0x000fe200078e0015 */
[----:B------:R-:W-:-:S07]  /*3300*/  MOV R12, 0x3320 ;  /* 0x00003320000c7802 */ /* 0x000fce0000000f00 */
[----:B-123--:R-:W-:Y:S05]  /*3310*/  CALL.REL.NOINC `($__internal_4_$__cuda_sm20_div_s64) ;  /* 0x00000034006c7944 */ /* 0x00efea0003c00000 */
[-C--:B------:R-:W-:Y:S01]  /*3320*/  IADD3 R27, P0, PT, RZ, -R24.reuse, RZ ;  /* 0x80000018ff1b7210 */ /* 0x080fe20007f1e0ff */
[----:B------:R-:W-:Y:S01]  /*3330*/  IMAD.MOV.U32 R11, RZ, RZ, R15 ;  /* 0x000000ffff0b7224 */ /* 0x000fe200078e000f */
[----:B------:R-:W-:Y:S01]  /*3340*/  MOV R36, R24 ;  /* 0x0000001800247202 */ /* 0x000fe20000000f00 */
[----:B------:R-:W-:Y:S01]  /*3350*/  IMAD.MOV.U32 R37, RZ, RZ, R25 ;  /* 0x000000ffff257224 */ /* 0x000fe200078e0019 */
[----:B------:R-:W-:Y:S01]  /*3360*/  IADD3.X R13, PT, PT, RZ, ~R25, RZ, P0, !PT ;  /* 0x80000019ff0d7210 */ /* 0x000fe200007fe4ff */
[----:B------:R-:W-:-:S04]  /*3370*/  IMAD.WIDE.U32 R10, R20, R27, R10 ;  /* 0x0000001b140a7225 */ /* 0x000fc800078e000a */
[----:B------:R-:W-:-:S04]  /*3380*/  IMAD R13, R13, R20, RZ ;  /* 0x000000140d0d7224 */ /* 0x000fc800078e02ff */
[----:B------:R-:W-:Y:S01]  /*3390*/  IMAD R13, R21, R27, R13 ;  /* 0x0000001b150d7224 */ /* 0x000fe200078e020d */
[----:B------:R-:W-:-:S03]  /*33a0*/  MOV R21, R10 ;  /* 0x0000000a00157202 */ /* 0x000fc60000000f00 */
[----:B------:R-:W-:-:S07]  /*33b0*/  IMAD.IADD R13, R11, 0x1, R13 ;  /* 0x000000010b0d7824 */ /* 0x000fce00078e020d */
.L_x_219:
[----:B------:R-:W-:Y:S05]  /*33c0*/  BSYNC.RECONVERGENT B1 ;  /* 0x0000000000017941 */ /* 0x000fea0003800200 */
.L_x_217:
[----:B------:R-:W-:Y:S01]  /*33d0*/  IADD3 R15, PT, PT, R8, 0x2, RZ ;  /* 0x00000002080f7810 */ /* 0x000fe20007ffe0ff */
[----:B---3--:R-:W-:-:S04]  /*33e0*/  IMAD.WIDE.U32 R10, R4, 0x8, R22 ;  /* 0x00000008040a7825 */ /* 0x008fc800078e0016 */
[----:B--2---:R-:W-:Y:S02]  /*33f0*/  IMAD.WIDE.U32 R38, R15, 0x8, R18 ;  /* 0x000000080f267825 */ /* 0x004fe400078e0012 */
[----:B------:R-:W2:Y:S04]  /*3400*/  LDG.E.64 R10, desc[UR8][R10.64] ;  /* 0x000000080a0a7981 */ /* 0x000ea8000c1e1b00 */
[----:B------:R-:W3:Y:S01]  /*3410*/  LDG.E.64 R38, desc[UR8][R38.64] ;  /* 0x0000000826267981 */ /* 0x000ee2000c1e1b00 */
        /* <DEDUP_REMOVED lines=14> */
[----:B0-----:R-:W-:Y:S02]  /*3500*/  VIADD R10, R6, 0xffffffe ;  /* 0x0ffffffe060a7836 */ /* 0x001fe40000000000 */
[----:B------:R-:W-:-:S04]  /*3510*/  IMAD.MOV.U32 R6, RZ, RZ, RZ ;  /* 0x000000ffff067224 */ /* 0x000fc800078e00ff */
        /* <DEDUP_REMOVED lines=17> */
.L_x_221:
[----:B------:R-:W-:Y:S01]  /*3630*/  MOV R26, R36 ;  /* 0x00000024001a7202 */ /* 0x000fe20000000f00 */
[----:B------:R-:W-:Y:S01]  /*3640*/  IMAD.MOV.U32 R13, RZ, RZ, R37 ;  /* 0x000000ffff0d7224 */ /* 0x000fe200078e0025 */
[----:B------:R-:W-:Y:S01]  /*3650*/  MOV R14, R38 ;  /* 0x00000026000e7202 */ /* 0x000fe20000000f00 */
[----:B------:R-:W-:Y:S01]  /*3660*/  IMAD.MOV.U32 R11, RZ, RZ, R39 ;  /* 0x000000ffff0b7224 */ /* 0x000fe200078e0027 */
[----:B------:R-:W-:-:S07]  /*3670*/  MOV R12, 0x3690 ;  /* 0x00003690000c7802 */ /* 0x000fce0000000f00 */
[----:B-1----:R-:W-:Y:S05]  /*3680*/  CALL.REL.NOINC `($__internal_4_$__cuda_sm20_div_s64) ;  /* 0x0000003000907944 */ /* 0x002fea0003c00000 */
        /* <DEDUP_REMOVED lines=11> */
.L_x_222:
[----:B------:R-:W-:Y:S05]  /*3740*/  BSYNC.RECONVERGENT B1 ;  /* 0x0000000000017941 */ /* 0x000fea0003800200 */
.L_x_220:
        /* <DEDUP_REMOVED lines=35> */
[----:B------:R-:W-:Y:S02]  /*3980*/  IMAD R13, R38, R13, R36 ;  /* 0x0000000d260d7224 */ /* 0x000fe400078e0224 */
[----:B------:R-:W-:Y:S01]  /*3990*/  IMAD.MOV.U32 R36, RZ, RZ, R11 ;  /* 0x000000ffff247224 */ /* 0x000fe200078e000b */
[----:B------:R-:W-:Y:S06]  /*39a0*/  BRA `(.L_x_225) ;  /* 0x0000000000447947 */ /* 0x000fec0003800000 */
.L_x_224:
[----:B------:R-:W-:Y:S01]  /*39b0*/  IMAD.MOV.U32 R26, RZ, RZ, R36 ;  /* 0x000000ffff1a7224 */ /* 0x000fe200078e0024 */
[----:B------:R-:W-:Y:S01]  /*39c0*/  MOV R13, R37 ;  /* 0x00000025000d7202 */ /* 0x000fe20000000f00 */
[----:B------:R-:W-:Y:S01]  /*39d0*/  IMAD.MOV.U32 R14, RZ, RZ, R38 ;  /* 0x000000ffff0e7224 */ /* 0x000fe200078e0026 */
[----:B------:R-:W-:Y:S02]  /*39e0*/  MOV R11, R39 ;  /* 0x00000027000b7202 */ /* 0x000fe40000000f00 */
[----:B------:R-:W-:-:S07]  /*39f0*/  MOV R12, 0x3a10 ;  /* 0x00003a10000c7802 */ /* 0x000fce0000000f00 */
[----:B-1----:R-:W-:Y:S05]  /*3a00*/  CALL.REL.NOINC `($__internal_4_$__cuda_sm20_div_s64) ;  /* 0x0000002c00b07944 */ /* 0x002fea0003c00000 */
[----:B------:R-:W-:Y:S01]  /*3a10*/  IADD3 R27, P0, PT, RZ, -R24, RZ ;  /* 0x80000018ff1b7210 */ /* 0x000fe20007f1e0ff */
[----:B------:R-:W-:Y:S01]  /*3a20*/  IMAD.MOV.U32 R11, RZ, RZ, R37 ;  /* 0x000000ffff0b7224 */ /* 0x000fe200078e0025 */
[----:B------:R-:W-:Y:S01]  /*3a30*/  MOV R10, R36 ;  /* 0x00000024000a7202 */ /* 0x000fe20000000f00 */
[--C-:B------:R-:W-:Y:S01]  /*3a40*/  IMAD.MOV.U32 R37, RZ, RZ, R25.reuse ;  /* 0x000000ffff257224 */ /* 0x100fe200078e0019 */
[----:B------:R-:W-:Y:S01]  /*3a50*/  MOV R36, R24 ;  /* 0x0000001800247202 */ /* 0x000fe20000000f00 */
[----:B------:R-:W-:Y:S02]  /*3a60*/  IMAD.X R13, RZ, RZ, ~R25, P0 ;  /* 0x000000ffff0d7224 */ /* 0x000fe400000e0e19 */
[----:B------:R-:W-:-:S04]  /*3a70*/  IMAD.WIDE.U32 R10, R38, R27, R10 ;  /* 0x0000001b260a7225 */ /* 0x000fc800078e000a */
[----:B------:R-:W-:-:S04]  /*3a80*/  IMAD R13, R13, R38, RZ ;  /* 0x000000260d0d7224 */ /* 0x000fc800078e02ff */
[----:B------:R-:W-:Y:S01]  /*3a90*/  IMAD R39, R39, R27, R13 ;  /* 0x0000001b27277224 */ /* 0x000fe200078e020d */
[----:B------:R-:W-:-:S03]  /*3aa0*/  MOV R13, R10 ;  /* 0x0000000a000d7202 */ /* 0x000fc60000000f00 */
[----:B------:R-:W-:-:S07]  /*3ab0*/  IMAD.IADD R6, R11, 0x1, R39 ;  /* 0x000000010b067824 */ /* 0x000fce00078e0227 */
.L_x_225:
[----:B------:R-:W-:Y:S05]  /*3ac0*/  BSYNC.RECONVERGENT B1 ;  /* 0x0000000000017941 */ /* 0x000fea0003800200 */
.L_x_223:
[----:B------:R-:W-:-:S04]  /*3ad0*/  IMAD.WIDE.U32 R38, R8, 0x8, R18 ;  /* 0x0000000808267825 */ /* 0x000fc800078e0012 */
[----:B------:R-:W-:Y:S02]  /*3ae0*/  IMAD.WIDE.U32 R10, R5, 0x8, R22 ;  /* 0x00000008050a7825 */ /* 0x000fe400078e0016 */
[----:B------:R-:W2:Y:S04]  /*3af0*/  LDG.E.64 R38, desc[UR8][R38.64] ;  /* 0x0000000826267981 */ /* 0x000ea8000c1e1b00 */
[----:B------:R-:W3:Y:S01]  /*3b00*/  LDG.E.64 R10, desc[UR8][R10.64] ;  /* 0x000000080a0a7981 */ /* 0x000ee2000c1e1b00 */
[----:B------:R-:W-:Y:S01]  /*3b10*/  MOV R14, R20 ;  /* 0x00000014000e7202 */ /* 0x000fe20000000f00 */
[----:B------:R-:W-:Y:S01]  /*3b20*/  BSSY.RECONVERGENT B1, `(.L_x_226) ;  /* 0x0000031000017945 */ /* 0x000fe20003800200 */
[----:B--2---:R-:W-:-:S04]  /*3b30*/  LOP3.LUT R12, R37, R39, RZ, 0xfc, !PT ;  /* 0x00000027250c7212 */ /* 0x004fc800078efcff */
[----:B------:R-:W-:Y:S01]  /*3b40*/  ISETP.NE.U32.AND P0, PT, R12, RZ, PT ;  /* 0x000000ff0c00720c */ /* 0x000fe20003f05070 */
[-C--:B---3--:R-:W-:Y:S02]  /*3b50*/  IMAD R21, R11, R13.reuse, RZ ;  /* 0x0000000d0b157224 */ /* 0x088fe400078e02ff */
[----:B------:R-:W-:-:S04]  /*3b60*/  IMAD.WIDE.U32 R4, R10, R13, R14 ;  /* 0x0000000d0a047225 */ /* 0x000fc800078e000e */
[----:B------:R-:W-:Y:S02]  /*3b70*/  IMAD R15, R10, R6, R21 ;  /* 0x000000060a0f7224 */ /* 0x000fe400078e0215 */
[----:B------:R-:W-:-:S03]  /*3b80*/  VIADD R21, R8, 0xfffffffc ;  /* 0xfffffffc08157836 */ /* 0x000fc60000000000 */
        /* <DEDUP_REMOVED lines=9> */
[----:B0-----:R-:W-:Y:S02]  /*3c20*/  IMAD.MOV.U32 R10, RZ, RZ, RZ ;  /* 0x000000ffff0a7224 */ /* 0x001fe400078e00ff */
[----:B--2---:R-:W-:-:S04]  /*3c30*/  IMAD R13, R13, R11, RZ ;  /* 0x0000000b0d0d7224 */ /* 0x004fc800078e02ff */
        /* <DEDUP_REMOVED lines=14> */
.L_x_227:
        /* <DEDUP_REMOVED lines=13> */
[----:B------:R-:W-:Y:S01]  /*3df0*/  IMAD R13, R13, R38, RZ ;  /* 0x000000260d0d7224 */ /* 0x000fe200078e02ff */
[----:B------:R-:W-:-:S03]  /*3e00*/  MOV R37, R10 ;  /* 0x0000000a00257202 */ /* 0x000fc60000000f00 */
[----:B------:R-:W-:-:S04]  /*3e10*/  IMAD R13, R39, R27, R13 ;  /* 0x0000001b270d7224 */ /* 0x000fc800078e020d */
[----:B------:R-:W-:-:S07]  /*3e20*/  IMAD.IADD R13, R11, 0x1, R13 ;  /* 0x000000010b0d7824 */ /* 0x000fce00078e020d */
.L_x_228:
[----:B------:R-:W-:Y:S05]  /*3e30*/  BSYNC.RECONVERGENT B1 ;  /* 0x0000000000017941 */ /* 0x000fea0003800200 */
.L_x_226:
[C---:B------:R-:W-:Y:S01]  /*3e40*/  IADD3 R5, PT, PT, R8.reuse, -0x1, RZ ;  /* 0xffffffff08057810 */ /* 0x040fe20007ffe0ff */
[----:B------:R-:W-:-:S04]  /*3e50*/  IMAD.WIDE.U32 R10, R8, 0x8, R22 ;  /* 0x00000008080a7825 */ /* 0x000fc800078e0016 */
[----:B------:R-:W-:Y:S02]  /*3e60*/  IMAD.WIDE.U32 R38, R5, 0x8, R18 ;  /* 0x0000000805267825 */ /* 0x000fe400078e0012 */
        /* <DEDUP_REMOVED lines=35> */
.L_x_230:
        /* <DEDUP_REMOVED lines=8> */
[----:B------:R-:W-:Y:S02]  /*4120*/  MOV R11, R41 ;  /* 0x00000029000b7202 */ /* 0x000fe40000000f00 */
[----:B------:R-:W-:Y:S01]  /*4130*/  IADD3.X R13, PT, PT, RZ, ~R25, RZ, P0, !PT ;  /* 0x80000019ff0d7210 */ /* 0x000fe200007fe4ff */
[----:B------:R-:W-:-:S04]  /*4140*/  IMAD.WIDE.U32 R10, R38, R15, R10 ;  /* 0x0000000f260a7225 */ /* 0x000fc800078e000a */
[----:B------:R-:W-:Y:S02]  /*4150*/  IMAD R13, R13, R38, RZ ;  /* 0x000000260d0d7224 */ /* 0x000fe400078e02ff */
[----:B------:R-:W-:Y:S02]  /*4160*/  IMAD.MOV.U32 R27, RZ, RZ, R10 ;  /* 0x000000ffff1b7224 */ /* 0x000fe400078e000a */
[----:B------:R-:W-:Y:S01]  /*4170*/  IMAD R13, R39, R15, R13 ;  /* 0x0000000f270d7224 */ /* 0x000fe200078e020d */
[----:B------:R-:W-:Y:S01]  /*4180*/  MOV R39, R25 ;  /* 0x0000001900277202 */ /* 0x000fe20000000f00 */
[----:B------:R-:W-:-:S03]  /*4190*/  IMAD.MOV.U32 R38, RZ, RZ, R24 ;  /* 0x000000ffff267224 */ /* 0x000fc600078e0018 */
[----:B------:R-:W-:-:S07]  /*41a0*/  IADD3 R13, PT, PT, R11, R13, RZ ;  /* 0x0000000d0b0d7210 */ /* 0x000fce0007ffe0ff */
.L_x_231:
[----:B------:R-:W-:Y:S05]  /*41b0*/  BSYNC.RECONVERGENT B1 ;  /* 0x0000000000017941 */ /* 0x000fea0003800200 */
.L_x_229:
        /* <DEDUP_REMOVED lines=38> */
.L_x_233:
        /* <DEDUP_REMOVED lines=17> */
.L_x_234:
[----:B------:R-:W-:Y:S05]  /*4530*/  BSYNC.RECONVERGENT B1 ;  /* 0x0000000000017941 */ /* 0x000fea0003800200 */
.L_x_232:
[----:B------:R-:W-:Y:S01]  /*4540*/  IADD3 R5, PT, PT, R8, -0x3, RZ ;  /* 0xfffffffd08057810 */ /* 0x000fe20007ffe0ff */
        /* <DEDUP_REMOVED lines=36> */
.L_x_236:
[----:B------:R-:W-:Y:S01]  /*4790*/  IMAD.MOV.U32 R26, RZ, RZ, R38 ;  /* 0x000000ffff1a7224 */ /* 0x000fe200078e0026 */
[----:B------:R-:W-:Y:S01]  /*47a0*/  MOV R13, R39 ;  /* 0x00000027000d7202 */ /* 0x000fe20000000f00 */
[----:B------:R-:W-:Y:S01]  /*47b0*/  IMAD.MOV.U32 R14, RZ, RZ, R42 ;  /* 0x000000ffff0e7224 */ /* 0x000fe200078e002a */
[----:B------:R-:W-:Y:S02]  /*47c0*/  MOV R11, R43 ;  /* 0x0000002b000b7202 */ /* 0x000fe40000000f00 */
[----:B------:R-:W-:-:S07]  /*47d0*/  MOV R12, 0x47f0 ;  /* 0x000047f0000c7802 */ /* 0x000fce0000000f00 */
[----:B-1----:R-:W-:Y:S05]  /*47e0*/  CALL.REL.NOINC `($__internal_4_$__cuda_sm20_div_s64) ;  /* 0x0000002000387944 */ /* 0x002fea0003c00000 */
[----:B------:R-:W-:Y:S01]  /*47f0*/  IADD3 R27, P0, PT, RZ, -R24, RZ ;  /* 0x80000018ff1b7210 */ /* 0x000fe20007f1e0ff */
[--C-:B------:R-:W-:Y:S01]  /*4800*/  IMAD.MOV.U32 R37, RZ, RZ, R25.reuse ;  /* 0x000000ffff257224 */ /* 0x100fe200078e0019 */
[----:B------:R-:W-:Y:S02]  /*4810*/  MOV R10, R38 ;  /* 0x00000026000a7202 */ /* 0x000fe40000000f00 */
[----:B------:R-:W-:Y:S01]  /*4820*/  MOV R11, R39 ;  /* 0x00000027000b7202 */ /* 0x000fe20000000f00 */
[----:B------:R-:W-:Y:S01]  /*4830*/  IMAD.X R13, RZ, RZ, ~R25, P0 ;  /* 0x000000ffff0d7224 */ /* 0x000fe200000e0e19 */
[----:B------:R-:W-:-:S03]  /*4840*/  MOV R36, R24 ;  /* 0x0000001800247202 */ /* 0x000fc60000000f00 */
[----:B------:R-:W-:Y:S02]  /*4850*/  IMAD R13, R13, R42, RZ ;  /* 0x0000002a0d0d7224 */ /* 0x000fe400078e02ff */
[----:B------:R-:W-:-:S04]  /*4860*/  IMAD.WIDE.U32 R10, R42, R27, R10 ;  /* 0x0000001b2a0a7225 */ /* 0x000fc800078e000a */
[----:B------:R-:W-:Y:S02]  /*4870*/  IMAD R13, R43, R27, R13 ;  /* 0x0000001b2b0d7224 */ /* 0x000fe400078e020d */
[----:B------:R-:W-:-:S03]  /*4880*/  IMAD.MOV.U32 R43, RZ, RZ, R10 ;  /* 0x000000ffff2b7224 */ /* 0x000fc600078e000a */
[----:B------:R-:W-:-:S07]  /*4890*/  IADD3 R4, PT, PT, R11, R13, RZ ;  /* 0x0000000d0b047210 */ /* 0x000fce0007ffe0ff */
.L_x_237:
[----:B------:R-:W-:Y:S05]  /*48a0*/  BSYNC.RECONVERGENT B1 ;  /* 0x0000000000017941 */ /* 0x000fea0003800200 */
.L_x_235:
        /* <DEDUP_REMOVED lines=36> */
.L_x_239:
[----:B------:R-:W-:Y:S01]  /*4af0*/  MOV R26, R36 ;  /* 0x00000024001a7202 */ /* 0x000fe20000000f00 */
[----:B------:R-:W-:Y:S01]  /*4b00*/  IMAD.MOV.U32 R14, RZ, RZ, R38 ;  /* 0x000000ffff0e7224 */ /* 0x000fe200078e0026 */
[----:B------:R-:W-:Y:S02]  /*4b10*/  MOV R13, R37 ;  /* 0x00000025000d7202 */ /* 0x000fe40000000f00 */
[----:B------:R-:W-:Y:S02]  /*4b20*/  MOV R11, R39 ;  /* 0x00000027000b7202 */ /* 0x000fe40000000f00 */
[----:B------:R-:W-:-:S07]  /*4b30*/  MOV R12, 0x4b50 ;  /* 0x00004b50000c7802 */ /* 0x000fce0000000f00 */
[----:B-1----:R-:W-:Y:S05]  /*4b40*/  CALL.REL.NOINC `($__internal_4_$__cuda_sm20_div_s64) ;  /* 0x0000001c00607944 */ /* 0x002fea0003c00000 */
        /* <DEDUP_REMOVED lines=11> */
.L_x_240:
[----:B------:R-:W-:Y:S05]  /*4c00*/  BSYNC.RECONVERGENT B1 ;  /* 0x0000000000017941 */ /* 0x000fea0003800200 */
.L_x_238:
[----:B-1----:R-:W-:-:S06]  /*4c10*/  IMAD.WIDE.U32 R12, R21, 0x8, R16 ;  /* 0x00000008150c7825 */ /* 0x002fcc00078e0010 */
[----:B------:R-:W2:Y:S01]  /*4c20*/  LDG.E.64 R12, desc[UR8][R12.64] ;  /* 0x000000080c0c7981 */ /* 0x000ea2000c1e1b00 */
[----:B------:R-:W-:Y:S01]  /*4c30*/  IMAD.MOV.U32 R4, RZ, RZ, R40 ;  /* 0x000000ffff047224 */ /* 0x000fe200078e0028 */
[----:B------:R-:W-:Y:S01]  /*4c40*/  IADD3 R8, PT, PT, R8, -0x8, RZ ;  /* 0xfffffff808087810 */ /* 0x000fe20007ffe0ff */
[-C--:B--2---:R-:W-:Y:S02]  /*4c50*/  IMAD R6, R13, R37.reuse, RZ ;  /* 0x000000250d067224 */ /* 0x084fe400078e02ff */
[----:B------:R-:W-:-:S04]  /*4c60*/  IMAD.WIDE.U32 R4, R12, R37, R4 ;  /* 0x000000250c047225 */ /* 0x000fc800078e0004 */
[----:B------:R-:W-:Y:S01]  /*4c70*/  IMAD R11, R12, R11, R6 ;  /* 0x0000000b0c0b7224 */ /* 0x000fe200078e0206 */
[----:B------:R-:W-:-:S03]  /*4c80*/  MOV R6, R4 ;  /* 0x0000000400067202 */ /* 0x000fc60000000f00 */
[----:B------:R-:W-:Y:S01]  /*4c90*/  IMAD.IADD R5, R5, 0x1, R11 ;  /* 0x0000000105057824 */ /* 0x000fe200078e020b */
[----:B------:R-:W-:Y:S06]  /*4ca0*/  @P2 BRA `(.L_x_241) ;  /* 0xffffffe400042947 */ /* 0x000fec000383ffff */
[----:B------:R-:W-:-:S07]  /*4cb0*/  IADD3 R8, PT, PT, R8, 0x3, RZ ;  /* 0x0000000308087810 */ /* 0x000fce0007ffe0ff */
.L_x_216:
        /* <DEDUP_REMOVED lines=36> */
.L_x_244:
[----:B------:R-:W-:Y:S01]  /*4f00*/  IMAD.MOV.U32 R26, RZ, RZ, R10 ;  /* 0x000000ffff1a7224 */ /* 0x000fe200078e000a */
[----:B------:R-:W-:Y:S01]  /*4f10*/  MOV R13, R15 ;  /* 0x0000000f000d7202 */ /* 0x000fe20000000f00 */
[----:B------:R-:W-:Y:S01]  /*4f20*/  IMAD.MOV.U32 R11, RZ, RZ, R17 ;  /* 0x000000ffff0b7224 */ /* 0x000fe200078e0011 */
[----:B------:R-:W-:Y:S02]  /*4f30*/  MOV R14, R16 ;  /* 0x00000010000e7202 */ /* 0x000fe40000000f00 */
[----:B------:R-:W-:-:S07]  /*4f40*/  MOV R12, 0x4f60 ;  /* 0x00004f60000c7802 */ /* 0x000fce0000000f00 */
[----:B------:R-:W-:Y:S05]  /*4f50*/  CALL.REL.NOINC `($__internal_4_$__cuda_sm20_div_s64) ;  /* 0x00000018005c7944 */ /* 0x000fea0003c00000 */
        /* <DEDUP_REMOVED lines=8> */
[----:B------:R-:W-:-:S05]  /*4fe0*/  IMAD R7, R17, R9, R7 ;  /* 0x0000000911077224 */ /* 0x000fca00078e0207 */
[----:B------:R-:W-:-:S07]  /*4ff0*/  IADD3 R15, PT, PT, R11, R7, RZ ;  /* 0x000000070b0f7210 */ /* 0x000fce0007ffe0ff */
.L_x_245:
[----:B------:R-:W-:Y:S05]  /*5000*/  BSYNC.RECONVERGENT B1 ;  /* 0x0000000000017941 */ /* 0x000fea0003800200 */
.L_x_243:
[----:B------:R-:W0:Y:S01]  /*5010*/  LDC.64 R18, c[0x0][0x390] ;  /* 0x0000e400ff127b82 */ /* 0x000e220000000a00 */
[----:B------:R-:W-:-:S07]  /*5020*/  IADD3 R7, PT, PT, R8, -0x1, RZ ;  /* 0xffffffff08077810 */ /* 0x000fce0007ffe0ff */
[----:B------:R-:W1:Y:S01]  /*5030*/  LDC.64 R10, c[0x0][0x398] ;  /* 0x0000e600ff0a7b82 */ /* 0x000e620000000a00 */
[----:B0-----:R-:W-:-:S06]  /*5040*/  IMAD.WIDE.U32 R18, R7, 0x8, R18 ;  /* 0x0000000807127825 */ /* 0x001fcc00078e0012 */
[----:B------:R-:W2:Y:S01]  /*5050*/  LDG.E.64 R18, desc[UR8][R18.64] ;  /* 0x0000000812127981 */ /* 0x000ea2000c1e1b00 */
[----:B-1----:R-:W-:-:S06]  /*5060*/  IMAD.WIDE.U32 R10, R8, 0x8, R10 ;  /* 0x00000008080a7825 */ /* 0x002fcc00078e000a */
[----:B------:R-:W3:Y:S01]  /*5070*/  LDG.E.64 R10, desc[UR8][R10.64] ;  /* 0x000000080a0a7981 */ /* 0x000ee2000c1e1b00 */
[----:B------:R-:W-:Y:S01]  /*5080*/  MOV R16, R6 ;  /* 0x0000000600107202 */ /* 0x000fe20000000f00 */
        /* <DEDUP_REMOVED lines=33> */
.L_x_247:
[----:B------:R-:W-:Y:S01]  /*52a0*/  MOV R26, R20 ;  /* 0x00000014001a7202 */ /* 0x000fe20000000f00 */
[----:B------:R-:W-:Y:S01]  /*52b0*/  IMAD.MOV.U32 R14, RZ, RZ, R18 ;  /* 0x000000ffff0e7224 */ /* 0x000fe200078e0012 */
[----:B------:R-:W-:Y:S02]  /*52c0*/  MOV R13, R21 ;  /* 0x00000015000d7202 */ /* 0x000fe40000000f00 */
[----:B------:R-:W-:Y:S02]  /*52d0*/  MOV R11, R19 ;  /* 0x00000013000b7202 */ /* 0x000fe40000000f00 */
[----:B------:R-:W-:-:S07]  /*52e0*/  MOV R12, 0x5300 ;  /* 0x00005300000c7802 */ /* 0x000fce0000000f00 */
[----:B------:R-:W-:Y:S05]  /*52f0*/  CALL.REL.NOINC `($__internal_4_$__cuda_sm20_div_s64) ;  /* 0x0000001400747944 */ /* 0x000fea0003c00000 */
[----:B------:R-:W-:Y:S01]  /*5300*/  IADD3 R9, P0, PT, RZ, -R24, RZ ;  /* 0x80000018ff097210 */ /* 0x000fe20007f1e0ff */
[----:B------:R-:W-:Y:S01]  /*5310*/  IMAD.MOV.U32 R10, RZ, RZ, R20 ;  /* 0x000000ffff0a7224 */ /* 0x000fe200078e0014 */
[----:B------:R-:W-:Y:S02]  /*5320*/  MOV R11, R21 ;  /* 0x00000015000b7202 */ /* 0x000fe40000000f00 */
[----:B------:R-:W-:Y:S01]  /*5330*/  IADD3.X R5, PT, PT, RZ, ~R25, RZ, P0, !PT ;  /* 0x80000019ff057210 */ /* 0x000fe200007fe4ff */
[----:B------:R-:W-:-:S04]  /*5340*/  IMAD.WIDE.U32 R10, R18, R9, R10 ;  /* 0x00000009120a7225 */ /* 0x000fc800078e000a */
[----:B------:R-:W-:Y:S01]  /*5350*/  IMAD R5, R5, R18, RZ ;  /* 0x0000001205057224 */ /* 0x000fe200078e02ff */
[----:B------:R-:W-:-:S03]  /*5360*/  MOV R18, R24 ;  /* 0x0000001800127202 */ /* 0x000fc60000000f00 */
[----:B------:R-:W-:Y:S01]  /*5370*/  IMAD R5, R19, R9, R5 ;  /* 0x0000000913057224 */ /* 0x000fe200078e0205 */
[----:B------:R-:W-:Y:S02]  /*5380*/  MOV R9, R10 ;  /* 0x0000000a00097202 */ /* 0x000fe40000000f00 */
[----:B------:R-:W-:Y:S01]  /*5390*/  MOV R19, R25 ;  /* 0x0000001900137202 */ /* 0x000fe20000000f00 */
[----:B------:R-:W-:-:S07]  /*53a0*/  IMAD.IADD R5, R11, 0x1, R5 ;  /* 0x000000010b057824 */ /* 0x000fce00078e0205 */
.L_x_248:
[----:B------:R-:W-:Y:S05]  /*53b0*/  BSYNC.RECONVERGENT B1 ;  /* 0x0000000000017941 */ /* 0x000fea0003800200 */
.L_x_246:
        /* <DEDUP_REMOVED lines=40> */
.L_x_250:
[----:B------:R-:W-:Y:S01]  /*5640*/  MOV R26, R18 ;  /* 0x00000012001a7202 */ /* 0x000fe20000000f00 */
[----:B------:R-:W-:Y:S01]  /*5650*/  IMAD.MOV.U32 R13, RZ, RZ, R19 ;  /* 0x000000ffff0d7224 */ /* 0x000fe200078e0013 */
[----:B------:R-:W-:Y:S02]  /*5660*/  MOV R14, R20 ;  /* 0x00000014000e7202 */ /* 0x000fe40000000f00 */
[----:B------:R-:W-:Y:S02]  /*5670*/  MOV R11, R21 ;  /* 0x00000015000b7202 */ /* 0x000fe40000000f00 */
[----:B------:R-:W-:-:S07]  /*5680*/  MOV R12, 0x56a0 ;  /* 0x000056a0000c7802 */ /* 0x000fce0000000f00 */
[----:B------:R-:W-:Y:S05]  /*5690*/  CALL.REL.NOINC `($__internal_4_$__cuda_sm20_div_s64) ;  /* 0x00000010008c7944 */ /* 0x000fea0003c00000 */
        /* <DEDUP_REMOVED lines=11> */
.L_x_251:
[----:B------:R-:W-:Y:S05]  /*5750*/  BSYNC.RECONVERGENT B1 ;  /* 0x0000000000017941 */ /* 0x000fea0003800200 */
.L_x_249:
        /* <DEDUP_REMOVED lines=38> */
[----:B------:R-:W-:Y:S06]  /*59c0*/  BRA `(.L_x_254) ;  /* 0x0000000000447947 */ /* 0x000fec0003800000 */
.L_x_253:
        /* <DEDUP_REMOVED lines=8> */
[----:B------:R-:W-:Y:S01]  /*5a50*/  MOV R12, R18 ;  /* 0x00000012000c7202 */ /* 0x000fe20000000f00 */
[--C-:B------:R-:W-:Y:S01]  /*5a60*/  IMAD.MOV.U32 R15, RZ, RZ, R25.reuse ;  /* 0x000000ffff0f7224 */ /* 0x100fe200078e0019 */
[----:B------:R-:W-:Y:S01]  /*5a70*/  MOV R13, R19 ;  /* 0x00000013000d7202 */ /* 0x000fe20000000f00 */
[----:B------:R-:W-:-:S04]  /*5a80*/  IMAD.X R9, RZ, RZ, ~R25, P0 ;  /* 0x000000ffff097224 */ /* 0x000fc800000e0e19 */
[----:B------:R-:W-:Y:S02]  /*5a90*/  IMAD R9, R9, R20, RZ ;  /* 0x0000001409097224 */ /* 0x000fe400078e02ff */
[----:B------:R-:W-:-:S04]  /*5aa0*/  IMAD.WIDE.U32 R12, R20, R11, R12 ;  /* 0x0000000b140c7225 */ /* 0x000fc800078e000c */
[----:B------:R-:W-:Y:S01]  /*5ab0*/  IMAD R9, R21, R11, R9 ;  /* 0x0000000b15097224 */ /* 0x000fe200078e0209 */
[----:B------:R-:W-:-:S04]  /*5ac0*/  MOV R19, R12 ;  /* 0x0000000c00137202 */ /* 0x000fc80000000f00 */
[----:B------:R-:W-:-:S07]  /*5ad0*/  IADD3 R9, PT, PT, R13, R9, RZ ;  /* 0x000000090d097210 */ /* 0x000fce0007ffe0ff */
.L_x_254:
[----:B------:R-:W-:Y:S05]  /*5ae0*/  BSYNC.RECONVERGENT B1 ;  /* 0x0000000000017941 */ /* 0x000fea0003800200 */
.L_x_252:
[----:B------:R-:W0:Y:S02]  /*5af0*/  LDC.64 R12, c[0x0][0x398] ;  /* 0x0000e600ff0c7b82 */ /* 0x000e240000000a00 */
[----:B0-----:R-:W-:-:S06]  /*5b00*/  IMAD.WIDE.U32 R12, R5, 0x8, R12 ;  /* 0x00000008050c7825 */ /* 0x001fcc00078e000c */
[----:B------:R-:W2:Y:S01]  /*5b10*/  LDG.E.64 R12, desc[UR8][R12.64] ;  /* 0x000000080c0c7981 */ /* 0x000ea2000c1e1b00 */
[----:B------:R-:W-:Y:S02]  /*5b20*/  MOV R16, R6 ;  /* 0x0000000600107202 */ /* 0x000fe40000000f00 */
[----:B------:R-:W-:Y:S01]  /*5b30*/  IADD3 R8, PT, PT, R8, -0x4, RZ ;  /* 0xfffffffc08087810 */ /* 0x000fe20007ffe0ff */
[-C--:B--2---:R-:W-:Y:S02]  /*5b40*/  IMAD R5, R13, R19.reuse, RZ ;  /* 0x000000130d057224 */ /* 0x084fe400078e02ff */
[----:B------:R-:W-:-:S04]  /*5b50*/  IMAD.WIDE.U32 R6, R12, R19, R16 ;  /* 0x000000130c067225 */ /* 0x000fc800078e0010 */
[----:B------:R-:W-:-:S04]  /*5b60*/  IMAD R5, R12, R9, R5 ;  /* 0x000000090c057224 */ /* 0x000fc800078e0205 */
[----:B------:R-:W-:-:S07]  /*5b70*/  IMAD.IADD R5, R7, 0x1, R5 ;  /* 0x0000000107057824 */ /* 0x000fce00078e0205 */
.L_x_242:
[----:B------:R-:W-:-:S13]  /*5b80*/  ISETP.NE.AND P0, PT, R4, RZ, PT ;  /* 0x000000ff0400720c */ /* 0x000fda0003f05270 */
[----:B------:R-:W-:Y:S05]  /*5b90*/  @!P0 BRA `(.L_x_215) ;  /* 0x00000008007c8947 */ /* 0x000fea0003800000 */
[----:B------:R-:W-:-:S13]  /*5ba0*/  ISETP.NE.AND P0, PT, R4, 0x1, PT ;  /* 0x000000010400780c */ /* 0x000fda0003f05270 */
[----:B------:R-:W-:Y:S05]  /*5bb0*/  @!P0 BRA `(.L_x_255) ;  /* 0x0000000400c48947 */ /* 0x000fea0003800000 */
[----:B------:R-:W0:Y:S02]  /*5bc0*/  LDC.64 R12, c[0x0][0x390] ;  /* 0x0000e400ff0c7b82 */ /* 0x000e240000000a00 */
[----:B0-----:R-:W-:-:S05]  /*5bd0*/  IMAD.WIDE.U32 R12, R8, 0x8, R12 ;  /* 0x00000008080c7825 */ /* 0x001fca00078e000c */
        /* <DEDUP_REMOVED lines=8> */
[----:B------:R-:W-:Y:S01]  /*5c60*/  ISETP.NE.U32.AND P2, PT, R16, RZ, PT ;  /* 0x000000ff1000720c */ /* 0x000fe20003f45070 */
[----:B------:R-:W-:-:S04]  /*5c70*/  IMAD.MOV.U32 R15, RZ, RZ, RZ ;  /* 0x000000ffff0f7224 */ /* 0x000fc800078e00ff */
        /* <DEDUP_REMOVED lines=18> */
.L_x_257:
[----:B------:R-:W-:Y:S01]  /*5da0*/  MOV R26, R10 ;  /* 0x0000000a001a7202 */ /* 0x000fe20000000f00 */
[----:B------:R-:W-:Y:S01]  /*5db0*/  IMAD.MOV.U32 R13, RZ, RZ, R15 ;  /* 0x000000ffff0d7224 */ /* 0x000fe200078e000f */
[----:B------:R-:W-:Y:S02]  /*5dc0*/  MOV R14, R16 ;  /* 0x00000010000e7202 */ /* 0x000fe40000000f00 */
[----:B------:R-:W-:Y:S02]  /*5dd0*/  MOV R11, R17 ;  /* 0x00000011000b7202 */ /* 0x000fe40000000f00 */
[----:B------:R-:W-:-:S07]  /*5de0*/  MOV R12, 0x5e00 ;  /* 0x00005e00000c7802 */ /* 0x000fce0000000f00 */
[----:B------:R-:W-:Y:S05]  /*5df0*/  CALL.REL.NOINC `($__internal_4_$__cuda_sm20_div_s64) ;  /* 0x0000000800b47944 */ /* 0x000fea0003c00000 */
[-C--:B------:R-:W-:Y:S02]  /*5e00*/  IADD3 R9, P0, PT, RZ, -R24.reuse, RZ ;  /* 0x80000018ff097210 */ /* 0x080fe40007f1e0ff */
[----:B------:R-:W-:Y:S02]  /*5e10*/  MOV R11, R15 ;  /* 0x0000000f000b7202 */ /* 0x000fe40000000f00 */
[----:B------:R-:W-:Y:S01]  /*5e20*/  MOV R18, R24 ;  /* 0x0000001800127202 */ /* 0x000fe20000000f00 */
[----:B------:R-:W-:Y:S01]  /*5e30*/  IMAD.X R7, RZ, RZ, ~R25, P0 ;  /* 0x000000ffff077224 */ /* 0x000fe200000e0e19 */
[----:B------:R-:W-:Y:S01]  /*5e40*/  MOV R19, R25 ;  /* 0x0000001900137202 */ /* 0x000fe20000000f00 */
[----:B------:R-:W-:-:S04]  /*5e50*/  IMAD.WIDE.U32 R10, R16, R9, R10 ;  /* 0x00000009100a7225 */ /* 0x000fc800078e000a */
[----:B------:R-:W-:Y:S01]  /*5e60*/  IMAD R7, R7, R16, RZ ;  /* 0x0000001007077224 */ /* 0x000fe200078e02ff */
[----:B------:R-:W-:-:S03]  /*5e70*/  MOV R13, R10 ;  /* 0x0000000a000d7202 */ /* 0x000fc60000000f00 */
[----:B------:R-:W-:-:S04]  /*5e80*/  IMAD R7, R17, R9, R7 ;  /* 0x0000000911077224 */ /* 0x000fc800078e0207 */
[----:B------:R-:W-:-:S07]  /*5e90*/  IMAD.IADD R15, R11, 0x1, R7 ;  /* 0x000000010b0f7824 */ /* 0x000fce00078e0207 */
.L_x_258:
[----:B------:R-:W-:Y:S05]  /*5ea0*/  BSYNC.RECONVERGENT B1 ;  /* 0x0000000000017941 */ /* 0x000fea0003800200 */
.L_x_256:
        /* <DEDUP_REMOVED lines=38> */
[----:B------:R-:W-:Y:S06]  /*6110*/  BRA `(.L_x_261) ;  /* 0x0000000000447947 */ /* 0x000fec0003800000 */
.L_x_260:
[----:B------:R-:W-:Y:S01]  /*6120*/  MOV R26, R18 ;  /* 0x00000012001a7202 */ /* 0x000fe20000000f00 */
[----:B------:R-:W-:Y:S01]  /*6130*/  IMAD.MOV.U32 R14, RZ, RZ, R16 ;  /* 0x000000ffff0e7224 */ /* 0x000fe200078e0010 */
[----:B------:R-:W-:Y:S02]  /*6140*/  MOV R13, R19 ;  /* 0x00000013000d7202 */ /* 0x000fe40000000f00 */
        /* <DEDUP_REMOVED lines=11> */
[----:B------:R-:W-:Y:S02]  /*6200*/  IMAD R9, R17, R11, R9 ;  /* 0x0000000b11097224 */ /* 0x000fe400078e0209 */
[----:B------:R-:W-:-:S03]  /*6210*/  IMAD.MOV.U32 R17, RZ, RZ, R12 ;  /* 0x000000ffff117224 */ /* 0x000fc600078e000c */
[----:B------:R-:W-:-:S07]  /*6220*/  IADD3 R9, PT, PT, R13, R9, RZ ;  /* 0x000000090d097210 */ /* 0x000fce0007ffe0ff */
.L_x_261:
[----:B------:R-:W-:Y:S05]  /*6230*/  BSYNC.RECONVERGENT B1 ;  /* 0x0000000000017941 */ /* 0x000fea0003800200 */
.L_x_259:
[----:B------:R-:W0:Y:S02]  /*6240*/  LDC.64 R12, c[0x0][0x398] ;  /* 0x0000e600ff0c7b82 */ /* 0x000e240000000a00 */
[----:B0-----:R-:W-:-:S06]  /*6250*/  IMAD.WIDE.U32 R12, R4, 0x8, R12 ;  /* 0x00000008040c7825 */ /* 0x001fcc00078e000c */
[----:B------:R-:W2:Y:S01]  /*6260*/  LDG.E.64 R12, desc[UR8][R12.64] ;  /* 0x000000080c0c7981 */ /* 0x000ea2000c1e1b00 */
[----:B------:R-:W-:Y:S01]  /*6270*/  IMAD.MOV.U32 R4, RZ, RZ, R6 ;  /* 0x000000ffff047224 */ /* 0x000fe200078e0006 */
[----:B------:R-:W-:Y:S01]  /*6280*/  IADD3 R8, PT, PT, R8, -0x2, RZ ;  /* 0xfffffffe08087810 */ /* 0x000fe20007ffe0ff */
[-C--:B--2---:R-:W-:Y:S02]  /*6290*/  IMAD R11, R13, R17.reuse, RZ ;  /* 0x000000110d0b7224 */ /* 0x084fe400078e02ff */
[----:B------:R-:W-:-:S04]  /*62a0*/  IMAD.WIDE.U32 R6, R12, R17, R4 ;  /* 0x000000110c067225 */ /* 0x000fc800078e0004 */
[----:B------:R-:W-:-:S05]  /*62b0*/  IMAD R9, R12, R9, R11 ;  /* 0x000000090c097224 */ /* 0x000fca00078e020b */
[----:B------:R-:W-:-:S07]  /*62c0*/  IADD3 R5, PT, PT, R7, R9, RZ ;  /* 0x0000000907057210 */ /* 0x000fce0007ffe0ff */
.L_x_255:
        /* <DEDUP_REMOVED lines=25> */
[----:B------:R-:W-:-:S04]  /*6460*/  @P0 IADD3 R10, PT, PT, -R18, R10, RZ ;  /* 0x0000000a120a0210 */ /* 0x000fc80007ffe1ff */
[----:B------:R-:W-:-:S13]  /*6470*/  ISETP.GE.U32.AND P0, PT, R10, R18, PT ;  /* 0x000000120a00720c */ /* 0x000fda0003f06070 */
[----:B------:R-:W-:Y:S02]  /*6480*/  @P0 IADD3 R10, PT, PT, -R18, R10, RZ ;  /* 0x0000000a120a0210 */ /* 0x000fe40007ffe1ff */
[----:B------:R-:W-:Y:S01]  /*6490*/  @!P1 LOP3.LUT R10, RZ, R18, RZ, 0x33, !PT ;  /* 0x00000012ff0a9212 */ /* 0x000fe200078e33ff */
[----:B------:R-:W-:Y:S06]  /*64a0*/  BRA `(.L_x_264) ;  /* 0x0000000000147947 */ /* 0x000fec0003800000 */
.L_x_263:
[----:B------:R-:W-:Y:S01]  /*64b0*/  MOV R24, R18 ;  /* 0x0000001200187202 */ /* 0x000fe20000000f00 */
[----:B------:R-:W-:Y:S01]  /*64c0*/  IMAD.MOV.U32 R21, RZ, RZ, R15 ;  /* 0x000000ffff157224 */ /* 0x000fe200078e000f */
[----:B------:R-:W-:Y:S02]  /*64d0*/  MOV R18, R10 ;  /* 0x0000000a00127202 */ /* 0x000fe40000000f00 */
[----:B------:R-:W-:-:S07]  /*64e0*/  MOV R26, 0x6500 ;  /* 0x00006500001a7802 */ /* 0x000fce0000000f00 */
[----:B------:R-:W-:Y:S05]  /*64f0*/  CALL.REL.NOINC `($__internal_5_$__cuda_sm20_rem_s64) ;  /* 0x0000000800407944 */ /* 0x000fea0003c00000 */
.L_x_264:
[----:B------:R-:W-:Y:S05]  /*6500*/  BSYNC.RECONVERGENT B1 ;  /* 0x0000000000017941 */ /* 0x000fea0003800200 */
.L_x_262:
[----:B------:R-:W0:Y:S02]  /*6510*/  LDC.64 R12, c[0x0][0x398] ;  /* 0x0000e600ff0c7b82 */ /* 0x000e240000000a00 */
[----:B0-----:R-:W-:-:S06]  /*6520*/  IMAD.WIDE.U32 R8, R8, 0x8, R12 ;  /* 0x0000000808087825 */ /* 0x001fcc00078e000c */
[----:B------:R-:W2:Y:S01]  /*6530*/  LDG.E.64 R8, desc[UR8][R8.64] ;  /* 0x0000000808087981 */ /* 0x000ea2000c1e1b00 */
[----:B------:R-:W-:Y:S01]  /*6540*/  MOV R7, R5 ;  /* 0x0000000500077202 */ /* 0x000fe20000000f00 */
[-C--:B--2---:R-:W-:Y:S02]  /*6550*/  IMAD R13, R9, R10.reuse, RZ ;  /* 0x0000000a090d7224 */ /* 0x084fe400078e02ff */
[----:B------:R-:W-:-:S04]  /*6560*/  IMAD.WIDE.U32 R6, R8, R10, R6 ;  /* 0x0000000a08067225 */ /* 0x000fc800078e0006 */
[----:B------:R-:W-:-:S05]  /*6570*/  IMAD R13, R8, R11, R13 ;  /* 0x0000000b080d7224 */ /* 0x000fca00078e020d */
[----:B------:R-:W-:-:S07]  /*6580*/  IADD3 R5, PT, PT, R7, R13, RZ ;  /* 0x0000000d07057210 */ /* 0x000fce0007ffe0ff */
.L_x_215:
[----:B------:R-:W0:Y:S02]  /*6590*/  LDCU.64 UR6, c[0x0][0x388] ;  /* 0x00007100ff0677ac */ /* 0x000e240008000a00 */
[----:B0-----:R-:W-:-:S04]  /*65a0*/  LEA R4, P0, R6, UR6, 0x1 ;  /* 0x0000000606047c11 */ /* 0x001fc8000f8008ff */
[----:B------:R-:W-:-:S05]  /*65b0*/  LEA.HI.X R5, R6, UR7, R5, 0x1, P0 ;  /* 0x0000000706057c11 */ /* 0x000fca00080f0c05 */
[----:B------:R-:W2:Y:S04]  /*65c0*/  LDG.E.U16 R4, desc[UR8][R4.64] ;  /* 0x0000000804047981 */ /* 0x000ea8000c1e1500 */
[----:B--2---:R1:W-:Y:S02]  /*65d0*/  STS.U16 [R3], R4 ;  /* 0x0000000403007388 */ /* 0x0043e40000000400 */
.L_x_214:
[----:B------:R-:W-:Y:S05]  /*65e0*/  BSYNC.RECONVERGENT B0 ;  /* 0x0000000000007941 */ /* 0x000fea0003800200 */
.L_x_166:
[----:B------:R-:W-:Y:S01]  /*65f0*/  BAR.SYNC.DEFER_BLOCKING 0x0 ;  /* 0x0000000000007b1d */ /* 0x000fe20000010000 */
[----:B------:R-:W-:Y:S01]  /*6600*/  UISETP.GE.U32.AND UP0, UPT, UR5, 0x42, UPT ;  /* 0x000000420500788c */ /* 0x000fe2000bf06070 */
[----:B------:R-:W-:-:S08]  /*6610*/  ISETP.GT.U32.AND P1, PT, R2, 0x1f, PT ;  /* 0x0000001f0200780c */ /* 0x000fd00003f24070 */
[----:B------:R-:W-:Y:S05]  /*6620*/  BRA.U !UP0, `(.L_x_265) ;  /* 0x0000000108307547 */ /* 0x000fea000b800000 */
.L_x_266:
[----:B------:R-:W-:-:S06]  /*6630*/  USHF.R.U32.HI UR4, URZ, 0x1, UR5 ;  /* 0x00000001ff047899 */ /* 0x000fcc0008011605 */
[----:B------:R-:W-:-:S13]  /*6640*/  ISETP.GE.U32.AND P0, PT, R2, UR4, PT ;  /* 0x0000000402007c0c */ /* 0x000fda000bf06070 */
[----:B------:R-:W-:Y:S01]  /*6650*/  VOTEU.ALL UP0, P0 ;  /* 0x0000000000ff7886 */ /* 0x000fe20000000000 */
[----:B-12---:R-:W-:Y:S04]  /*6660*/  @!P0 LDS.U16 R4, [R3] ;  /* 0x0000000003048984 */ /* 0x006fe80000000400 */
[----:B------:R-:W-:Y:S02]  /*6670*/  @!UP0 ULOP3.LUT UR6, UR5, 0x7fe, URZ, 0xc0, !UPT ;  /* 0x000007fe05068892 */ /* 0x000fe4000f8ec0ff */
[----:B------:R-:W-:-:S03]  /*6680*/  UISETP.GT.U32.AND UP0, UPT, UR5, 0x83, UPT ;  /* 0x000000830500788c */ /* 0x000fc6000bf04070 */
[----:B------:R-:W-:-:S04]  /*6690*/  UMOV UR5, UR4 ;  /* 0x0000000400057c82 */ /* 0x000fc80008000000 */
[----:B------:R-:W1:Y:S02]  /*66a0*/  @!P0 LDS.U16 R5, [R3+UR6] ;  /* 0x0000000603058984 */ /* 0x000e640008000400 */
[----:B-1----:R-:W-:-:S05]  /*66b0*/  @!P0 HADD2.BF16_V2 R4, R4.H0_H0, R5.H0_H0 ;  /* 0x2000000504048230 */ /* 0x002fca0000200800 */
[----:B------:R2:W-:Y:S01]  /*66c0*/  @!P0 STS.U16 [R3], R4 ;  /* 0x0000000403008388 */ /* 0x0005e20000000400 */
[----:B------:R-:W-:Y:S06]  /*66d0*/  BAR.SYNC.DEFER_BLOCKING 0x0 ;  /* 0x0000000000007b1d */ /* 0x000fec0000010000 */
[----:B------:R-:W-:Y:S05]  /*66e0*/  BRA.U UP0, `(.L_x_266) ;  /* 0xfffffffd00d07547 */ /* 0x000fea000b83ffff */
.L_x_265:
[----:B------:R-:W-:Y:S05]  /*66f0*/  @P1 EXIT ;  /* 0x000000000000194d */ /* 0x000fea0003800000 */
[----:B-12---:R-:W-:Y:S01]  /*6700*/  LDS.U16 R4, [R3] ;  /* 0x0000000003047984 */ /* 0x006fe20000000400 */
[----:B------:R-:W-:-:S03]  /*6710*/  ISETP.NE.AND P0, PT, R2, RZ, PT ;  /* 0x000000ff0200720c */ /* 0x000fc60003f05270 */
[----:B------:R-:W1:Y:S04]  /*6720*/  LDS.U16 R5, [R3+0x40] ;  /* 0x0000400003057984 */ /* 0x000e680000000400 */
[----:B------:R-:W2:Y:S04]  /*6730*/  LDS.U16 R7, [R3+0x20] ;  /* 0x0000200003077984 */ /* 0x000ea80000000400 */
[----:B------:R-:W3:Y:S04]  /*6740*/  LDS.U16 R6, [R3+0x10] ;  /* 0x0000100003067984 */ /* 0x000ee80000000400 */
[----:B0-----:R-:W0:Y:S04]  /*6750*/  LDS.U16 R9, [R3+0x8] ;  /* 0x0000080003097984 */ /* 0x001e280000000400 */
[----:B------:R-:W4:Y:S04]  /*6760*/  LDS.U16 R8, [R3+0x4] ;  /* 0x0000040003087984 */ /* 0x000f280000000400 */
[----:B------:R-:W5:Y:S01]  /*6770*/  LDS.U16 R11, [R3+0x2] ;  /* 0x00000200030b7984 */ /* 0x000f620000000400 */
[----:B-1----:R-:W-:-:S04]  /*6780*/  HADD2.BF16_V2 R4, R4.H0_H0, R5.H0_H0 ;  /* 0x2000000504047230 */ /* 0x002fc80000200800 */
[----:B--2---:R-:W-:Y:S01]  /*6790*/  HADD2.BF16_V2 R7, R4.H0_H0, R7.H0_H0 ;  /* 0x2000000704077230 */ /* 0x004fe20000200800 */
[----:B------:R1:W-:Y:S03]  /*67a0*/  STS.U16 [R3], R4 ;  /* 0x0000000403007388 */ /* 0x0003e60000000400 */
[----:B---3--:R-:W-:Y:S01]  /*67b0*/  HADD2.BF16_V2 R6, R7.H0_H0, R6.H0_H0 ;  /* 0x2000000607067230 */ /* 0x008fe20000200800 */
[----:B------:R1:W-:Y:S03]  /*67c0*/  STS.U16 [R3], R7 ;  /* 0x0000000703007388 */ /* 0x0003e60000000400 */
[----:B0-----:R-:W-:Y:S01]  /*67d0*/  HADD2.BF16_V2 R9, R6.H0_H0, R9.H0_H0 ;  /* 0x2000000906097230 */ /* 0x001fe20000200800 */
[----:B------:R1:W-:Y:S03]  /*67e0*/  STS.U16 [R3], R6 ;  /* 0x0000000603007388 */ /* 0x0003e60000000400 */
[----:B----4-:R-:W-:Y:S01]  /*67f0*/  HADD2.BF16_V2 R8, R9.H0_H0, R8.H0_H0 ;  /* 0x2000000809087230 */ /* 0x010fe20000200800 */
[----:B------:R1:W-:Y:S03]  /*6800*/  STS.U16 [R3], R9 ;  /* 0x0000000903007388 */ /* 0x0003e60000000400 */
[----:B-----5:R-:W-:Y:S01]  /*6810*/  HADD2.BF16_V2 R11, R8.H0_H0, R11.H0_H0 ;  /* 0x2000000b080b7230 */ /* 0x020fe20000200800 */
[----:B------:R1:W-:Y:S04]  /*6820*/  STS.U16 [R3], R8 ;  /* 0x0000000803007388 */ /* 0x0003e80000000400 */
[----:B------:R1:W-:Y:S01]  /*6830*/  STS.U16 [R3], R11 ;  /* 0x0000000b03007388 */ /* 0x0003e20000000400 */
[----:B------:R-:W-:Y:S05]  /*6840*/  @P0 EXIT ;  /* 0x000000000000094d */ /* 0x000fea0003800000 */
[----:B------:R-:W0:Y:S01]  /*6850*/  S2UR UR5, SR_CgaCtaId ;  /* 0x00000000000579c3 */ /* 0x000e220000008800 */
[----:B------:R-:W-:-:S07]  /*6860*/  UMOV UR4, 0x400 ;  /* 0x0000040000047882 */ /* 0x000fce0000000000 */
[----:B-1----:R-:W1:Y:S01]  /*6870*/  LDC.64 R2, c[0x0][0x380] ;  /* 0x0000e000ff027b82 */ /* 0x002e620000000a00 */
[----:B0-----:R-:W-:Y:S01]  /*6880*/  ULEA UR4, UR5, UR4, 0x18 ;  /* 0x0000000405047291 */ /* 0x001fe2000f8ec0ff */
[----:B-1----:R-:W-:-:S08]  /*6890*/  IMAD.WIDE.U32 R2, R0, 0x2, R2 ;  /* 0x0000000200027825 */ /* 0x002fd000078e0002 */
[----:B------:R-:W0:Y:S04]  /*68a0*/  LDS.U16 R5, [UR4] ;  /* 0x00000004ff057984 */ /* 0x000e280008000400 */
[----:B0-----:R-:W-:Y:S01]  /*68b0*/  STG.E.U16 desc[UR8][R2.64], R5 ;  /* 0x0000000502007986 */ /* 0x001fe2000c101508 */
[----:B------:R-:W-:Y:S05]  /*68c0*/  EXIT ;  /* 0x000000000000794d */ /* 0x000fea0003800000 */
        .weak           $__internal_4_$__cuda_sm20_div_s64
        .type           $__internal_4_$__cuda_sm20_div_s64,@function
        .size           $__internal_4_$__cuda_sm20_div_s64,($__internal_5_$__cuda_sm20_rem_s64 - $__internal_4_$__cuda_sm20_div_s64)
$__internal_4_$__cuda_sm20_div_s64:
        /* <DEDUP_REMOVED lines=82> */
[----:B------:R-:W-:Y:S06]  /*6df0*/  RET.REL.NODEC R12 `(uncontiguous_cumulate_reducel3_bf16) ;  /* 0xffffff900c807950 */ /* 0x000fec0003c3ffff */
        .weak           $__internal_5_$__cuda_sm20_rem_s64
        .type           $__internal_5_$__cuda_sm20_rem_s64,@function
        .size           $__internal_5_$__cuda_sm20_rem_s64,(.L_x_9944 - $__internal_5_$__cuda_sm20_rem_s64)
$__internal_5_$__cuda_sm20_rem_s64:
        /* <DEDUP_REMOVED lines=76> */
[----:B------:R-:W-:Y:S06]  /*72c0*/  RET.REL.NODEC R26 `(uncontiguous_cumulate_reducel3_bf16) ;  /* 0xffffff8c1a4c7950 */ /* 0x000fec0003c3ffff */
.L_x_267:
        /* <DEDUP_REMOVED lines=11> */
.L_x_9944:


//--------------------- .text.uncontiguous_reducel3_bf16 --------------------------
	.section	.text.uncontiguous_reducel3_bf16,"ax",@progbits
	.align	128
        .global         uncontiguous_reducel3_bf16
        .type           uncontiguous_reducel3_bf16,@function
        .size           uncontiguous_reducel3_bf16,(.L_x_9946 - uncontiguous_reducel3_bf16)
        .other          uncontiguous_reducel3_bf16,@"STO_CUDA_ENTRY STV_DEFAULT"
uncontiguous_reducel3_bf16:
.text.uncontiguous_reducel3_bf16:
        /* <DEDUP_REMOVED lines=38> */
.L_x_296:
        /* <DEDUP_REMOVED lines=32> */
.L_x_273:
[----:B------:R-:W-:Y:S01]  /*0460*/  MOV R26, R6 ;  /* 0x00000006001a7202 */ /* 0x000fe20000000f00 */
[----:B------:R-:W-:Y:S01]  /*0470*/  IMAD.MOV.U32 R13, RZ, RZ, R9 ;  /* 0x000000ffff0d7224 */ /* 0x000fe200078e0009 */
[----:B------:R-:W-:Y:S01]  /*0480*/  MOV R14, R40 ;  /* 0x00000028000e7202 */ /* 0x000fe20000000f00 */
[----:B------:R-:W-:Y:S01]  /*0490*/  IMAD.MOV.U32 R11, RZ, RZ, R41 ;  /* 0x000000ffff0b7224 */ /* 0x000fe200078e0029 */
[----:B------:R-:W-:-:S07]  /*04a0*/  MOV R12, 0x4c0 ;  /* 0x000004c0000c7802 */ /* 0x000fce0000000f00 */
[----:B-1----:R-:W-:Y:S05]  /*04b0*/  CALL.REL.NOINC `($__internal_6_$__cuda_sm20_div_s64) ;  /* 0x00000070007c7944 */ /* 0x002fea0003c00000 */
        /* <DEDUP_REMOVED lines=10> */
.L_x_274:
[----:B------:R-:W-:Y:S05]  /*0560*/  BSYNC.RECONVERGENT B1 ;  /* 0x0000000000017941 */ /* 0x000fea0003800200 */
.L_x_272:
        /* <DEDUP_REMOVED lines=33> */
.L_x_276:
[----:B------:R-:W-:Y:S01]  /*0780*/  IMAD.MOV.U32 R26, RZ, RZ, R20 ;  /* 0x000000ffff1a7224 */ /* 0x000fe200078e0014 */
[----:B------:R-:W-:Y:S01]  /*0790*/  MOV R13, R7 ;  /* 0x00000007000d7202 */ /* 0x000fe20000000f00 */
[----:B------:R-:W-:Y:S01]  /*07a0*/  IMAD.MOV.U32 R14, RZ, RZ, R40 ;  /* 0x000000ffff0e7224 */ /* 0x000fe200078e0028 */
[----:B------:R-:W-:Y:S02]  /*07b0*/  MOV R11, R41 ;  /* 0x00000029000b7202 */ /* 0x000fe40000000f00 */
[----:B------:R-:W-:-:S07]  /*07c0*/  MOV R12, 0x7e0 ;  /* 0x000007e0000c7802 */ /* 0x000fce0000000f00 */
[----:B------:R-:W-:Y:S05]  /*07d0*/  CALL.REL.NOINC `($__internal_6_$__cuda_sm20_div_s64) ;  /* 0x0000006c00b47944 */ /* 0x000fea0003c00000 */
        /* <DEDUP_REMOVED lines=9> */
.L_x_277:
[----:B------:R-:W-:Y:S05]  /*0870*/  BSYNC.RECONVERGENT B1 ;  /* 0x0000000000017941 */ /* 0x000fea0003800200 */
.L_x_275:
        /* <DEDUP_REMOVED lines=34> */
.L_x_279:
[----:B------:R-:W-:Y:S01]  /*0aa0*/  MOV R26, R34 ;  /* 0x00000022001a7202 */ /* 0x000fe20000000f00 */
[----:B------:R-:W-:Y:S01]  /*0ab0*/  IMAD.MOV.U32 R13, RZ, RZ, R35 ;  /* 0x000000ffff0d7224 */ /* 0x000fe200078e0023 */
[----:B------:R-:W-:Y:S01]  /*0ac0*/  MOV R14, R20 ;  /* 0x00000014000e7202 */ /* 0x000fe20000000f00 */
[----:B------:R-:W-:Y:S01]  /*0ad0*/  IMAD.MOV.U32 R11, RZ, RZ, R21 ;  /* 0x000000ffff0b7224 */ /* 0x000fe200078e0015 */
[----:B------:R-:W-:-:S07]  /*0ae0*/  MOV R12, 0xb00 ;  /* 0x00000b00000c7802 */ /* 0x000fce0000000f00 */
[----:B------:R-:W-:Y:S05]  /*0af0*/  CALL.REL.NOINC `($__internal_6_$__cuda_sm20_div_s64) ;  /* 0x0000006800ec7944 */ /* 0x000fea0003c00000 */
        /* <DEDUP_REMOVED lines=10> */
.L_x_280:
[----:B------:R-:W-:Y:S05]  /*0ba0*/  BSYNC.RECONVERGENT B1 ;  /* 0x0000000000017941 */ /* 0x000fea0003800200 */
.L_x_278:
        /* <DEDUP_REMOVED lines=34> */
.L_x_282:
        /* <DEDUP_REMOVED lines=16> */
.L_x_283:
[----:B------:R-:W-:Y:S05]  /*0ed0*/  BSYNC.RECONVERGENT B1 ;  /* 0x0000000000017941 */ /* 0x000fea0003800200 */
.L_x_281:
        /* <DEDUP_REMOVED lines=36> */
.L_x_285:
        /* <DEDUP_REMOVED lines=16> */
.L_x_286:
[----:B------:R-:W-:Y:S05]  /*1220*/  BSYNC.RECONVERGENT B1 ;  /* 0x0000000000017941 */ /* 0x000fea0003800200 */
.L_x_284:
        /* <DEDUP_REMOVED lines=35> */
.L_x_288:
[----:B------:R-:W-:Y:S01]  /*1460*/  IMAD.MOV.U32 R26, RZ, RZ, R34 ;  /* 0x000000ffff1a7224 */ /* 0x000fe200078e0022 */
[----:B------:R-:W-:Y:S01]  /*1470*/  MOV R13, R35 ;  /* 0x00000023000d7202 */ /* 0x000fe20000000f00 */
[----:B------:R-:W-:Y:S01]  /*1480*/  IMAD.MOV.U32 R14, RZ, RZ, R20 ;  /* 0x000000ffff0e7224 */ /* 0x000fe200078e0014 */
[----:B------:R-:W-:Y:S02]  /*1490*/  MOV R11, R21 ;  /* 0x00000015000b7202 */ /* 0x000fe40000000f00 */
[----:B------:R-:W-:-:S07]  /*14a0*/  MOV R12, 0x14c0 ;  /* 0x000014c0000c7802 */ /* 0x000fce0000000f00 */
[----:B------:R-:W-:Y:S05]  /*14b0*/  CALL.REL.NOINC `($__internal_6_$__cuda_sm20_div_s64) ;  /* 0x00000060007c7944 */ /* 0x000fea0003c00000 */
        /* <DEDUP_REMOVED lines=10> */
.L_x_289:
[----:B------:R-:W-:Y:S05]  /*1560*/  BSYNC.RECONVERGENT B1 ;  /* 0x0000000000017941 */ /* 0x000fea0003800200 */
.L_x_287:
        /* <DEDUP_REMOVED lines=34> */
.L_x_291:
[----:B------:R-:W-:Y:S01]  /*1790*/  IMAD.MOV.U32 R26, RZ, RZ, R38 ;  /* 0x000000ffff1a7224 */ /* 0x000fe200078e0026 */
[----:B------:R-:W-:Y:S01]  /*17a0*/  MOV R13, R39 ;  /* 0x00000027000d7202 */ /* 0x000fe20000000f00 */
[----:B------:R-:W-:Y:S01]  /*17b0*/  IMAD.MOV.U32 R14, RZ, RZ, R20 ;  /* 0x000000ffff0e7224 */ /* 0x000fe200078e0014 */
[----:B------:R-:W-:Y:S02]  /*17c0*/  MOV R11, R21 ;  /* 0x00000015000b7202 */ /* 0x000fe40000000f00 */
[----:B------:R-:W-:-:S07]  /*17d0*/  MOV R12, 0x17f0 ;  /* 0x000017f0000c7802 */ /* 0x000fce0000000f00 */
[----:B------:R-:W-:Y:S05]  /*17e0*/  CALL.REL.NOINC `($__internal_6_$__cuda_sm20_div_s64) ;  /* 0x0000005c00b07944 */ /* 0x000fea0003c00000 */
        /* <DEDUP_REMOVED lines=10> */
.L_x_292:
[----:B------:R-:W-:Y:S05]  /*1890*/  BSYNC.RECONVERGENT B1 ;  /* 0x0000000000017941 */ /* 0x000fea0003800200 */
.L_x_290:
        /* <DEDUP_REMOVED lines=35> */
.L_x_294:
[----:B------:R-:W-:Y:S01]  /*1ad0*/  MOV R26, R34 ;  /* 0x00000022001a7202 */ /* 0x000fe20000000f00 */
[----:B------:R-:W-:Y:S01]  /*1ae0*/  IMAD.MOV.U32 R13, RZ, RZ, R35 ;  /* 0x000000ffff0d7224 */ /* 0x000fe200078e0023 */
[----:B------:R-:W-:Y:S01]  /*1af0*/  MOV R14, R20 ;  /* 0x00000014000e7202 */ /* 0x000fe20000000f00 */
[----:B------:R-:W-:Y:S01]  /*1b00*/  IMAD.MOV.U32 R11, RZ, RZ, R21 ;  /* 0x000000ffff0b7224 */ /* 0x000fe200078e0015 */
[----:B------:R-:W-:-:S07]  /*1b10*/  MOV R12, 0x1b30 ;  /* 0x00001b30000c7802 */ /* 0x000fce0000000f00 */
[----:B------:R-:W-:Y:S05]  /*1b20*/  CALL.REL.NOINC `($__internal_6_$__cuda_sm20_div_s64) ;  /* 0x0000005800e07944 */ /* 0x000fea0003c00000 */
        /* <DEDUP_REMOVED lines=10> */
.L_x_295:
[----:B------:R-:W-:Y:S05]  /*1bd0*/  BSYNC.RECONVERGENT B1 ;  /* 0x0000000000017941 */ /* 0x000fea0003800200 */
.L_x_293:
        /* <DEDUP_REMOVED lines=8> */
.L_x_271:
        /* <DEDUP_REMOVED lines=35> */
.L_x_299:
        /* <DEDUP_REMOVED lines=16> */
.L_x_300:
[----:B------:R-:W-:Y:S05]  /*1f90*/  BSYNC.RECONVERGENT B1 ;  /* 0x0000000000017941 */ /* 0x000fea0003800200 */
.L_x_298:
        /* <DEDUP_REMOVED lines=34> */
.L_x_302:
        /* <DEDUP_REMOVED lines=16> */
.L_x_303:
[----:B------:R-:W-:Y:S05]  /*22c0*/  BSYNC.RECONVERGENT B1 ;  /* 0x0000000000017941 */ /* 0x000fea0003800200 */
.L_x_301:
        /* <DEDUP_REMOVED lines=35> */
.L_x_305:
        /* <DEDUP_REMOVED lines=16> */
.L_x_306:
[----:B------:R-:W-:Y:S05]  /*2600*/  BSYNC.RECONVERGENT B1 ;  /* 0x0000000000017941 */ /* 0x000fea0003800200 */
.L_x_304:
        /* <DEDUP_REMOVED lines=35> */
.L_x_308:
[----:B------:R-:W-:Y:S01]  /*2840*/  IMAD.MOV.U32 R26, RZ, RZ, R18 ;  /* 0x000000ffff1a7224 */ /* 0x000fe200078e0012 */
[----:B------:R-:W-:Y:S01]  /*2850*/  MOV R13, R19 ;  /* 0x00000013000d7202 */ /* 0x000fe20000000f00 */
[----:B------:R-:W-:Y:S01]  /*2860*/  IMAD.MOV.U32 R11, RZ, RZ, R17 ;  /* 0x000000ffff0b7224 */ /* 0x000fe200078e0011 */
[----:B------:R-:W-:Y:S02]  /*2870*/  MOV R14, R16 ;  /* 0x00000010000e7202 */ /* 0x000fe40000000f00 */
[----:B------:R-:W-:-:S07]  /*2880*/  MOV R12, 0x28a0 ;  /* 0x000028a0000c7802 */ /* 0x000fce0000000f00 */
[----:B------:R-:W-:Y:S05]  /*2890*/  CALL.REL.NOINC `($__internal_6_$__cuda_sm20_div_s64) ;  /* 0x0000004c00847944 */ /* 0x000fea0003c00000 */
[----:B------:R-:W-:Y:S02]  /*28a0*/  IADD3 R7, P0, PT, RZ, -R24, RZ ;  /* 0x80000018ff077210 */ /* 0x000fe40007f1e0ff */
[----:B------:R-:W-:Y:S02]  /*28b0*/  MOV R10, R18 ;  /* 0x00000012000a7202 */ /* 0x000fe40000000f00 */
[----:B------:R-:W-:Y:S02]  /*28c0*/  IADD3.X R11, PT, PT, RZ, ~R25, RZ, P0, !PT ;  /* 0x80000019ff0b7210 */ /* 0x000fe400007fe4ff */
[----:B------:R-:W-:-:S03]  /*28d0*/  MOV R20, R24 ;  /* 0x0000001800147202 */ /* 0x000fc60000000f00 */
[----:B------:R-:W-:Y:S02]  /*28e0*/  IMAD R12, R11, R16, RZ ;  /* 0x000000100b0c7224 */ /* 0x000fe400078e02ff */
[----:B------:R-:W-:Y:S02]  /*28f0*/  IMAD.MOV.U32 R11, RZ, RZ, R19 ;  /* 0x000000ffff0b7224 */ /* 0x000fe400078e0013 */
[----:B------:R-:W-:-:S04]  /*2900*/  IMAD.WIDE.U32 R10, R16, R7, R10 ;  /* 0x00000007100a7225 */ /* 0x000fc800078e000a */
[----:B------:R-:W-:-:S05]  /*2910*/  IMAD R7, R17, R7, R12 ;  /* 0x0000000711077224 */ /* 0x000fca00078e020c */
[----:B------:R-:W-:Y:S01]  /*2920*/  IADD3 R11, PT, PT, R7, R11, RZ ;  /* 0x0000000b070b7210 */ /* 0x000fe20007ffe0ff */
[----:B------:R-:W-:-:S07]  /*2930*/  IMAD.MOV.U32 R7, RZ, RZ, R25 ;  /* 0x000000ffff077224 */ /* 0x000fce00078e0019 */
.L_x_309:
[----:B------:R-:W-:Y:S05]  /*2940*/  BSYNC.RECONVERGENT B1 ;  /* 0x0000000000017941 */ /* 0x000fea0003800200 */
.L_x_307:
[----:B------:R-:W-:Y:S01]  /*2950*/  MOV R38, R22 ;  /* 0x0000001600267202 */ /* 0x000fe20000000f00 */
[----:B------:R-:W-:Y:S01]  /*2960*/  IMAD R11, R11, R34, RZ ;  /* 0x000000220b0b7224 */ /* 0x000fe200078e02ff */
[----:B------:R-:W-:-:S03]  /*2970*/  IADD3 R8, PT, PT, R8, -0x2, RZ ;  /* 0xfffffffe08087810 */ /* 0x000fc60007ffe0ff */
[----:B------:R-:W-:-:S04]  /*2980*/  IMAD.WIDE.U32 R22, R34, R10, R38 ;  /* 0x0000000a22167225 */ /* 0x000fc800078e0026 */
[----:B------:R-:W-:-:S04]  /*2990*/  IMAD R11, R35, R10, R11 ;  /* 0x0000000a230b7224 */ /* 0x000fc800078e020b */
[----:B------:R-:W-:-:S07]  /*29a0*/  IMAD.IADD R23, R23, 0x1, R11 ;  /* 0x0000000117177824 */ /* 0x000fce00078e020b */
.L_x_297:
        /* <DEDUP_REMOVED lines=22> */
[----:B------:R-:W-:Y:S02]  /*2b10*/  IMAD R13, R16, R11, R6 ;  /* 0x0000000b100d7224 */ /* 0x000fe400078e0206 */
[----:B------:R-:W-:-:S03]  /*2b20*/  HFMA2 R11, -RZ, RZ, 0, 0 ;  /* 0x00000000ff0b7431 */ /* 0x000fc600000001ff */
[----:B------:R-:W-:-:S13]  /*2b30*/  ISETP.GE.U32.AND P0, PT, R13, R16, PT ;  /* 0x000000100d00720c */ /* 0x000fda0003f06070 */
[----:B------:R-:W-:-:S04]  /*2b40*/  @P0 IADD3 R13, PT, PT, -R16, R13, RZ ;  /* 0x0000000d100d0210 */ /* 0x000fc80007ffe1ff */
[----:B------:R-:W-:-:S13]  /*2b50*/  ISETP.GE.U32.AND P0, PT, R13, R16, PT ;  /* 0x000000100d00720c */ /* 0x000fda0003f06070 */
[----:B------:R-:W-:Y:S01]  /*2b60*/  @P0 IMAD.IADD R13, R13, 0x1, -R16 ;  /* 0x000000010d0d0824 */ /* 0x000fe200078e0a10 */
[----:B------:R-:W-:-:S04]  /*2b70*/  @!P1 LOP3.LUT R13, RZ, R16, RZ, 0x33, !PT ;  /* 0x00000010ff0d9212 */ /* 0x000fc800078e33ff */
[----:B------:R-:W-:Y:S01]  /*2b80*/  MOV R10, R13 ;  /* 0x0000000d000a7202 */ /* 0x000fe20000000f00 */
[----:B------:R-:W-:Y:S06]  /*2b90*/  BRA `(.L_x_312) ;  /* 0x0000000000187947 */ /* 0x000fec0003800000 */
.L_x_311:
[----:B------:R-:W-:Y:S01]  /*2ba0*/  IMAD.MOV.U32 R18, RZ, RZ, R6 ;  /* 0x000000ffff127224 */ /* 0x000fe200078e0006 */
[----:B------:R-:W-:Y:S01]  /*2bb0*/  MOV R21, R9 ;  /* 0x0000000900157202 */ /* 0x000fe20000000f00 */
[----:B------:R-:W-:Y:S01]  /*2bc0*/  IMAD.MOV.U32 R19, RZ, RZ, R17 ;  /* 0x000000ffff137224 */ /* 0x000fe200078e0011 */
[----:B------:R-:W-:Y:S02]  /*2bd0*/  MOV R24, R16 ;  /* 0x0000001000187202 */ /* 0x000fe40000000f00 */
[----:B------:R-:W-:-:S07]  /*2be0*/  MOV R26, 0x2c00 ;  /* 0x00002c00001a7802 */ /* 0x000fce0000000f00 */
[----:B------:R-:W-:Y:S05]  /*2bf0*/  CALL.REL.NOINC `($__internal_7_$__cuda_sm20_rem_s64) ;  /* 0x0000004c00f87944 */ /* 0x000fea0003c00000 */
.L_x_312:
[----:B------:R-:W-:Y:S05]  /*2c00*/  BSYNC.RECONVERGENT B1 ;  /* 0x0000000000017941 */ /* 0x000fea0003800200 */
.L_x_310:
        /* <DEDUP_REMOVED lines=30> */
.L_x_314:
[----:B------:R-:W-:Y:S01]  /*2df0*/  IMAD.MOV.U32 R24, RZ, RZ, R16 ;  /* 0x000000ffff187224 */ /* 0x000fe200078e0010 */
[----:B------:R-:W-:Y:S01]  /*2e00*/  MOV R19, R17 ;  /* 0x0000001100137202 */ /* 0x000fe20000000f00 */
[----:B------:R-:W-:Y:S01]  /*2e10*/  IMAD.MOV.U32 R21, RZ, RZ, R7 ;  /* 0x000000ffff157224 */ /* 0x000fe200078e0007 */
[----:B------:R-:W-:Y:S02]  /*2e20*/  MOV R18, R20 ;  /* 0x0000001400127202 */ /* 0x000fe40000000f00 */
[----:B------:R-:W-:-:S07]  /*2e30*/  MOV R26, 0x2e50 ;  /* 0x00002e50001a7802 */ /* 0x000fce0000000f00 */
[----:B------:R-:W-:Y:S05]  /*2e40*/  CALL.REL.NOINC `($__internal_7_$__cuda_sm20_rem_s64) ;  /* 0x0000004c00647944 */ /* 0x000fea0003c00000 */
[----:B------:R-:W-:Y:S02]  /*2e50*/  MOV R6, R10 ;  /* 0x0000000a00067202 */ /* 0x000fe40000000f00 */
[----:B------:R-:W-:-:S07]  /*2e60*/  MOV R7, R11 ;  /* 0x0000000b00077202 */ /* 0x000fce0000000f00 */
.L_x_315:
[----:B------:R-:W-:Y:S05]  /*2e70*/  BSYNC.RECONVERGENT B1 ;  /* 0x0000000000017941 */ /* 0x000fea0003800200 */
.L_x_313:
[----:B------:R-:W-:Y:S02]  /*2e80*/  IMAD R7, R7, R8, RZ ;  /* 0x0000000807077224 */ /* 0x000fe400078e02ff */
[----:B------:R-:W-:-:S04]  /*2e90*/  IMAD.WIDE.U32 R22, R8, R6, R22 ;  /* 0x0000000608167225 */ /* 0x000fc800078e0016 */
[----:B------:R-:W-:-:S04]  /*2ea0*/  IMAD R7, R9, R6, R7 ;  /* 0x0000000609077224 */ /* 0x000fc800078e0207 */
[----:B------:R-:W-:-:S07]  /*2eb0*/  IMAD.IADD R23, R23, 0x1, R7 ;  /* 0x0000000117177824 */ /* 0x000fce00078e0207 */
.L_x_270:
        /* <DEDUP_REMOVED lines=23> */
[C---:B------:R-:W-:Y:S01]  /*3030*/  FMUL R10, R13.reuse, R13 ;  /* 0x0000000d0d0a7220 */ /* 0x040fe20000400000 */
[----:B------:R-:W-:Y:S02]  /*3040*/  FFMA R15, R13, 1.4426950216293334961, R8 ;  /* 0x3fb8aa3b0d0f7823 */ /* 0x000fe40000000008 */
[----:B------:R-:W-:Y:S02]  /*3050*/  FADD R14, R9, R9 ;  /* 0x00000009090e7221 */ /* 0x000fe40000000000 */
[----:B------:R-:W-:Y:S01]  /*3060*/  FADD R8, R8, -R15 ;  /* 0x8000000f08087221 */ /* 0x000fe20000000000 */
[C---:B------:R-:W-:Y:S01]  /*3070*/  FFMA R9, R10.reuse, R5, 0.0032181653659790754318 ;  /* 0x3b52e7db0a097423 */ /* 0x040fe20000000005 */
[----:B------:R-:W-:Y:S02]  /*3080*/  FFMA R11, R11, -R13, R14 ;  /* 0x8000000d0b0b7223 */ /* 0x000fe4000000000e */
[----:B------:R-:W-:Y:S01]  /*3090*/  FFMA R8, R13, 1.4426950216293334961, R8 ;  /* 0x3fb8aa3b0d087823 */ /* 0x000fe20000000008 */
[----:B------:R-:W-:Y:S01]  /*30a0*/  FFMA R9, R10, R9, 0.018033718690276145935 ;  /* 0x3c93bb730a097423 */ /* 0x000fe20000000009 */
[----:B------:R-:W-:-:S03]  /*30b0*/  FMUL R11, R12, R11 ;  /* 0x0000000b0c0b7220 */ /* 0x000fc60000400000 */
        /* <DEDUP_REMOVED lines=15> */
[----:B------:R-:W-:Y:S01]  /*31b0*/  MOV R8, 0x391fcb8e ;  /* 0x391fcb8e00087802 */ /* 0x000fe20000000f00 */
[----:B------:R-:W1:Y:S01]  /*31c0*/  F2I.NTZ R11, R9 ;  /* 0x00000009000b7305 */ /* 0x000e620000203100 */
[----:B0-----:R-:W-:Y:S01]  /*31d0*/  FADD R10, R9, -R12 ;  /* 0x8000000c090a7221 */ /* 0x001fe20000000000 */
[----:B------:R-:W-:-:S03]  /*31e0*/  FSETP.GT.AND P0, PT, R12, RZ, PT ;  /* 0x000000ff0c00720b */ /* 0x000fc60003f04000 */
[----:B------:R-:W-:Y:S01]  /*31f0*/  FADD R15, R15, R10 ;  /* 0x0000000a0f0f7221 */ /* 0x000fe20000000000 */
[----:B------:R-:W-:Y:S02]  /*3200*/  SEL R12, RZ, 0x83000000, P0 ;  /* 0x83000000ff0c7807 */ /* 0x000fe40000000000 */
[----:B------:R-:W-:Y:S01]  /*3210*/  FSETP.GT.AND P0, PT, |R9|, 152, PT ;  /* 0x431800000900780b */ /* 0x000fe20003f04200 */
[----:B------:R-:W-:Y:S01]  /*3220*/  FFMA R10, R15, R8, 0.0013391353422775864601 ;  /* 0x3aaf85ed0f0a7423 */ /* 0x000fe20000000008 */
[----:B-1----:R-:W-:Y:S01]  /*3230*/  LEA R11, R11, -R12, 0x17 ;  /* 0x8000000c0b0b7211 */ /* 0x002fe200078eb8ff */
[----:B------:R-:W-:Y:S02]  /*3240*/  VIADD R13, R12, 0x7f000000 ;  /* 0x7f0000000c0d7836 */ /* 0x000fe40000000000 */
[----:B------:R-:W-:Y:S02]  /*3250*/  HFMA2 R9, -RZ, RZ, 1.875, 0 ;  /* 0x3f800000ff097431 */ /* 0x000fe400000001ff */
        /* <DEDUP_REMOVED lines=19> */
.L_x_317:
[----:B------:R-:W-:Y:S05]  /*3390*/  BSYNC.RECONVERGENT B1 ;  /* 0x0000000000017941 */ /* 0x000fea0003800200 */
.L_x_316:
        /* <DEDUP_REMOVED lines=56> */
[----:B0-----:R-:W-:Y:S01]  /*3720*/  LEA R11, R6, -R11, 0x17 ;  /* 0x8000000b060b7211 */ /* 0x001fe200078eb8ff */
[----:B------:R-:W-:Y:S02]  /*3730*/  IMAD.MOV.U32 R6, RZ, RZ, 0x3f800000 ;  /* 0x3f800000ff067424 */ /* 0x000fe400078e00ff */
        /* <DEDUP_REMOVED lines=16> */
.L_x_319:
[----:B------:R-:W-:Y:S05]  /*3840*/  BSYNC.RECONVERGENT B1 ;  /* 0x0000000000017941 */ /* 0x000fea0003800200 */
.L_x_318:
[----:B------:R-:W-:-:S05]  /*3850*/  FADD R6, R6, R9 ;  /* 0x0000000906067221 */ /* 0x000fca0000000000 */
[----:B------:R-:W-:-:S05]  /*3860*/  F2FP.BF16.F32.PACK_AB R6, RZ, R6 ;  /* 0x00000006ff06723e */ /* 0x000fca00000010ff */
[----:B------:R1:W-:Y:S01]  /*3870*/  STS.U16 [R3], R6 ;  /* 0x0000000603007388 */ /* 0x0003e20000000400 */
[----:B------:R-:W-:Y:S05]  /*3880*/  BRA `(.L_x_320) ;  /* 0x0000003800cc7947 */ /* 0x000fea0003800000 */
.L_x_269:
        /* <DEDUP_REMOVED lines=9> */
[----:B------:R-:W-:Y:S02]  /*3920*/  MOV R15, RZ ;  /* 0x000000ff000f7202 */ /* 0x000fe40000000f00 */
[----:B------:R-:W-:Y:S02]  /*3930*/  LOP3.LUT R9, R11, 0x7, RZ, 0xc0, !PT ;  /* 0x000000070b097812 */ /* 0x000fe400078ec0ff */
[----:B------:R-:W-:-:S07]  /*3940*/  MOV R6, RZ ;  /* 0x000000ff00067202 */ /* 0x000fce0000000f00 */
[----:B------:R-:W-:Y:S05]  /*3950*/  @!P0 BRA `(.L_x_322) ;  /* 0x0000001c00248947 */ /* 0x000fea0003800000 */
[----:B------:R-:W0:Y:S01]  /*3960*/  LDC.64 R34, c[0x0][0x390] ;  /* 0x0000e400ff227b82 */ /* 0x000e220000000a00 */
[C---:B------:R-:W-:Y:S01]  /*3970*/  LOP3.LUT R7, R11.reuse, 0xfffffff8, RZ, 0xc0, !PT ;  /* 0xfffffff80b077812 */ /* 0x040fe200078ec0ff */
[----:B------:R-:W-:Y:S01]  /*3980*/  IMAD.MOV.U32 R5, RZ, RZ, RZ ;  /* 0x000000ffff057224 */ /* 0x000fe200078e00ff */
[----:B------:R-:W-:Y:S02]  /*3990*/  IADD3 R8, PT, PT, R11, -0x4, RZ ;  /* 0xfffffffc0b087810 */ /* 0x000fe40007ffe0ff */
[----:B------:R-:W-:Y:S02]  /*39a0*/  MOV R6, RZ ;  /* 0x000000ff00067202 */ /* 0x000fe40000000f00 */
[----:B------:R-:W-:Y:S01]  /*39b0*/  IADD3 R7, PT, PT, -R7, RZ, RZ ;  /* 0x000000ff07077210 */ /* 0x000fe20007ffe1ff */
[----:B------:R-:W1:Y:S08]  /*39c0*/  LDC.64 R16, c[0x0][0x398] ;  /* 0x0000e600ff107b82 */ /* 0x000e700000000a00 */
[----:B------:R-:W2:Y:S08]  /*39d0*/  LDC.64 R18, c[0x0][0x390] ;  /* 0x0000e400ff127b82 */ /* 0x000eb00000000a00 */
[----:B------:R-:W3:Y:S02]  /*39e0*/  LDC.64 R22, c[0x0][0x398] ;  /* 0x0000e600ff167b82 */ /* 0x000ee40000000a00 */
.L_x_347:
        /* <DEDUP_REMOVED lines=15> */
[----:B------:R0:W4:Y:S02]  /*3ae0*/  F2I.FTZ.U32.TRUNC.NTZ R13, R12 ;  /* 0x0000000c000d7305 */ /* 0x000124000021f000 */
[----:B0-----:R-:W-:Y:S02]  /*3af0*/  IMAD.MOV.U32 R12, RZ, RZ, RZ ;  /* 0x000000ffff0c7224 */ /* 0x001fe400078e00ff */
[----:B----4-:R-:W-:-:S04]  /*3b00*/  IMAD R15, R15, R13, RZ ;  /* 0x0000000d0f0f7224 */ /* 0x010fc800078e02ff */
        /* <DEDUP_REMOVED lines=14> */
.L_x_324:
[----:B------:R-:W-:Y:S01]  /*3bf0*/  MOV R26, R10 ;  /* 0x0000000a001a7202 */ /* 0x000fe20000000f00 */
[----:B------:R-:W-:Y:S01]  /*3c00*/  IMAD.MOV.U32 R13, RZ, RZ, R15 ;  /* 0x000000ffff0d7224 */ /* 0x000fe200078e000f */
[----:B------:R-:W-:Y:S02]  /*3c10*/  MOV R14, R20 ;  /* 0x00000014000e7202 */ /* 0x000fe40000000f00 */
[----:B------:R-:W-:Y:S02]  /*3c20*/  MOV R11, R21 ;  /* 0x00000015000b7202 */ /* 0x000fe40000000f00 */
[----:B------:R-:W-:-:S07]  /*3c30*/  MOV R12, 0x3c50 ;  /* 0x00003c50000c7802 */ /* 0x000fce0000000f00 */
[----:B-123--:R-:W-:Y:S05]  /*3c40*/  CALL.REL.NOINC `($__internal_6_$__cuda_sm20_div_s64) ;  /* 0x0000003800987944 */ /* 0x00efea0003c00000 */
[-C--:B------:R-:W-:Y:S02]  /*3c50*/  IADD3 R27, P0, PT, RZ, -R24.reuse, RZ ;  /* 0x80000018ff1b7210 */ /* 0x080fe40007f1e0ff */
[----:B------:R-:W-:Y:S02]  /*3c60*/  MOV R11, R15 ;  /* 0x0000000f000b7202 */ /* 0x000fe40000000f00 */
[----:B------:R-:W-:Y:S01]  /*3c70*/  MOV R36, R24 ;  /* 0x0000001800247202 */ /* 0x000fe20000000f00 */
[----:B------:R-:W-:Y:S01]  /*3c80*/  IMAD.X R13, RZ, RZ, ~R25, P0 ;  /* 0x000000ffff0d7224 */ /* 0x000fe200000e0e19 */
[----:B------:R-:W-:Y:S01]  /*3c90*/  MOV R37, R25 ;  /* 0x0000001900257202 */ /* 0x000fe20000000f00 */
[----:B------:R-:W-:-:S04]  /*3ca0*/  IMAD.WIDE.U32 R10, R20, R27, R10 ;  /* 0x0000001b140a7225 */ /* 0x000fc800078e000a */
[----:B------:R-:W-:-:S04]  /*3cb0*/  IMAD R13, R13, R20, RZ ;  /* 0x000000140d0d7224 */ /* 0x000fc800078e02ff */
[----:B------:R-:W-:Y:S01]  /*3cc0*/  IMAD R13, R21, R27, R13 ;  /* 0x0000001b150d7224 */ /* 0x000fe200078e020d */
[----:B------:R-:W-:-:S03]  /*3cd0*/  MOV R21, R10 ;  /* 0x0000000a00157202 */ /* 0x000fc60000000f00 */
[----:B------:R-:W-:-:S07]  /*3ce0*/  IMAD.IADD R13, R11, 0x1, R13 ;  /* 0x000000010b0d7824 */ /* 0x000fce00078e020d */
.L_x_325:
[----:B------:R-:W-:Y:S05]  /*3cf0*/  BSYNC.RECONVERGENT B1 ;  /* 0x0000000000017941 */ /* 0x000fea0003800200 */
.L_x_323:
[----:B------:R-:W-:Y:S02]  /*3d00*/  VIADD R15, R8, 0x2 ;  /* 0x00000002080f7836 */ /* 0x000fe40000000000 */
[----:B---3--:R-:W-:-:S04]  /*3d10*/  IMAD.WIDE.U32 R10, R4, 0x8, R22 ;  /* 0x00000008040a7825 */ /* 0x008fc800078e0016 */
[----:B--2---:R-:W-:Y:S02]  /*3d20*/  IMAD.WIDE.U32 R38, R15, 0x8, R18 ;  /* 0x000000080f267825 */ /* 0x004fe400078e0012 */
        /* <DEDUP_REMOVED lines=35> */
.L_x_327:
[----:B------:R-:W-:Y:S01]  /*3f60*/  MOV R26, R36 ;  /* 0x00000024001a7202 */ /* 0x000fe20000000f00 */
[----:B------:R-:W-:Y:S01]  /*3f70*/  IMAD.MOV.U32 R13, RZ, RZ, R37 ;  /* 0x000000ffff0d7224 */ /* 0x000fe200078e0025 */
[----:B------:R-:W-:Y:S02]  /*3f80*/  MOV R14, R38 ;  /* 0x00000026000e7202 */ /* 0x000fe40000000f00 */
[----:B------:R-:W-:Y:S02]  /*3f90*/  MOV R11, R39 ;  /* 0x00000027000b7202 */ /* 0x000fe40000000f00 */
[----:B------:R-:W-:-:S07]  /*3fa0*/  MOV R12, 0x3fc0 ;  /* 0x00003fc0000c7802 */ /* 0x000fce0000000f00 */
[----:B-1----:R-:W-:Y:S05]  /*3fb0*/  CALL.REL.NOINC `($__internal_6_$__cuda_sm20_div_s64) ;  /* 0x0000003400bc7944 */ /* 0x002fea0003c00000 */
        /* <DEDUP_REMOVED lines=11> */
.L_x_328:
[----:B------:R-:W-:Y:S05]  /*4070*/  BSYNC.RECONVERGENT B1 ;  /* 0x0000000000017941 */ /* 0x000fea0003800200 */
.L_x_326:
[----:B------:R-:W-:Y:S01]  /*4080*/  IADD3 R5, PT, PT, R8, 0x1, RZ ;  /* 0x0000000108057810 */ /* 0x000fe20007ffe0ff */
        /* <DEDUP_REMOVED lines=37> */
.L_x_330:
[----:B------:R-:W-:Y:S01]  /*42e0*/  IMAD.MOV.U32 R26, RZ, RZ, R36 ;  /* 0x000000ffff1a7224 */ /* 0x000fe200078e0024 */
[----:B------:R-:W-:Y:S01]  /*42f0*/  MOV R13, R37 ;  /* 0x00000025000d7202 */ /* 0x000fe20000000f00 */
[----:B------:R-:W-:Y:S01]  /*4300*/  IMAD.MOV.U32 R11, RZ, RZ, R39 ;  /* 0x000000ffff0b7224 */ /* 0x000fe200078e0027 */
[----:B------:R-:W-:Y:S02]  /*4310*/  MOV R14, R38 ;  /* 0x00000026000e7202 */ /* 0x000fe40000000f00 */
[----:B------:R-:W-:-:S07]  /*4320*/  MOV R12, 0x4340 ;  /* 0x00004340000c7802 */ /* 0x000fce0000000f00 */
[----:B-1----:R-:W-:Y:S05]  /*4330*/  CALL.REL.NOINC `($__internal_6_$__cuda_sm20_div_s64) ;  /* 0x0000003000dc7944 */ /* 0x002fea0003c00000 */
        /* <DEDUP_REMOVED lines=11> */
.L_x_331:
[----:B------:R-:W-:Y:S05]  /*43f0*/  BSYNC.RECONVERGENT B1 ;  /* 0x0000000000017941 */ /* 0x000fea0003800200 */
.L_x_329:
        /* <DEDUP_REMOVED lines=23> */
[----:B------:R-:W-:Y:S01]  /*4570*/  IMAD.HI.U32 R11, R11, R13, R10 ;  /* 0x0000000d0b0b7227 */ /* 0x000fe200078e000a */
[----:B------:R-:W-:-:S05]  /*4580*/  MOV R13, RZ ;  /* 0x000000ff000d7202 */ /* 0x000fca0000000f00 */
        /* <DEDUP_REMOVED lines=12> */
.L_x_333:
        /* <DEDUP_REMOVED lines=17> */
.L_x_334:
[----:B------:R-:W-:Y:S05]  /*4760*/  BSYNC.RECONVERGENT B1 ;  /* 0x0000000000017941 */ /* 0x000fea0003800200 */
.L_x_332:
        /* <DEDUP_REMOVED lines=38> */
.L_x_336:
[----:B------:R-:W-:Y:S01]  /*49d0*/  MOV R26, R40 ;  /* 0x00000028001a7202 */ /* 0x000fe20000000f00 */
[----:B------:R-:W-:Y:S01]  /*49e0*/  IMAD.MOV.U32 R14, RZ, RZ, R38 ;  /* 0x000000ffff0e7224 */ /* 0x000fe200078e0026 */
[----:B------:R-:W-:Y:S02]  /*49f0*/  MOV R13, R41 ;  /* 0x00000029000d7202 */ /* 0x000fe40000000f00 */
[----:B------:R-:W-:Y:S02]  /*4a00*/  MOV R11, R39 ;  /* 0x00000027000b7202 */ /* 0x000fe40000000f00 */
[----:B------:R-:W-:-:S07]  /*4a10*/  MOV R12, 0x4a30 ;  /* 0x00004a30000c7802 */ /* 0x000fce0000000f00 */
[----:B-1----:R-:W-:Y:S05]  /*4a20*/  CALL.REL.NOINC `($__internal_6_$__cuda_sm20_div_s64) ;  /* 0x0000002c00207944 */ /* 0x002fea0003c00000 */
[----:B------:R-:W-:Y:S01]  /*4a30*/  IADD3 R15, P0, PT, RZ, -R24, RZ ;  /* 0x80000018ff0f7210 */ /* 0x000fe20007f1e0ff */
[----:B------:R-:W-:Y:S01]  /*4a40*/  IMAD.MOV.U32 R10, RZ, RZ, R40 ;  /* 0x000000ffff0a7224 */ /* 0x000fe200078e0028 */
[----:B------:R-:W-:Y:S02]  /*4a50*/  MOV R11, R41 ;  /* 0x00000029000b7202 */ /* 0x000fe40000000f00 */
[----:B------:R-:W-:Y:S01]  /*4a60*/  IADD3.X R13, PT, PT, RZ, ~R25, RZ, P0, !PT ;  /* 0x80000019ff0d7210 */ /* 0x000fe200007fe4ff */
[----:B------:R-:W-:-:S04]  /*4a70*/  IMAD.WIDE.U32 R10, R38, R15, R10 ;  /* 0x0000000f260a7225 */ /* 0x000fc800078e000a */
[----:B------:R-:W-:Y:S01]  /*4a80*/  IMAD R13, R13, R38, RZ ;  /* 0x000000260d0d7224 */ /* 0x000fe200078e02ff */
[----:B------:R-:W-:Y:S02]  /*4a90*/  MOV R27, R10 ;  /* 0x0000000a001b7202 */ /* 0x000fe40000000f00 */
[----:B------:R-:W-:Y:S01]  /*4aa0*/  MOV R38, R24 ;  /* 0x0000001800267202 */ /* 0x000fe20000000f00 */
[----:B------:R-:W-:Y:S01]  /*4ab0*/  IMAD R13, R39, R15, R13 ;  /* 0x0000000f270d7224 */ /* 0x000fe200078e020d */
[----:B------:R-:W-:-:S03]  /*4ac0*/  MOV R39, R25 ;  /* 0x0000001900277202 */ /* 0x000fc60000000f00 */
[----:B------:R-:W-:-:S07]  /*4ad0*/  IMAD.IADD R13, R11, 0x1, R13 ;  /* 0x000000010b0d7824 */ /* 0x000fce00078e020d */
.L_x_337:
[----:B------:R-:W-:Y:S05]  /*4ae0*/  BSYNC.RECONVERGENT B1 ;  /* 0x0000000000017941 */ /* 0x000fea0003800200 */
.L_x_335:
        /* <DEDUP_REMOVED lines=38> */
.L_x_339:
        /* <DEDUP_REMOVED lines=17> */
.L_x_340:
[----:B------:R-:W-:Y:S05]  /*4e60*/  BSYNC.RECONVERGENT B1 ;  /* 0x0000000000017941 */ /* 0x000fea0003800200 */
.L_x_338:
[----:B------:R-:W-:Y:S01]  /*4e70*/  IADD3 R5, PT, PT, R8, -0x3, RZ ;  /* 0xfffffffd08057810 */ /* 0x000fe20007ffe0ff */
        /* <DEDUP_REMOVED lines=36> */
.L_x_342:
[----:B------:R-:W-:Y:S01]  /*50c0*/  MOV R26, R38 ;  /* 0x00000026001a7202 */ /* 0x000fe20000000f00 */
[----:B------:R-:W-:Y:S01]  /*50d0*/  IMAD.MOV.U32 R13, RZ, RZ, R39 ;  /* 0x000000ffff0d7224 */ /* 0x000fe200078e0027 */
[----:B------:R-:W-:Y:S02]  /*50e0*/  MOV R14, R42 ;  /* 0x0000002a000e7202 */ /* 0x000fe40000000f00 */
[----:B------:R-:W-:Y:S02]  /*50f0*/  MOV R11, R43 ;  /* 0x0000002b000b7202 */ /* 0x000fe40000000f00 */
[----:B------:R-:W-:-:S07]  /*5100*/  MOV R12, 0x5120 ;  /* 0x00005120000c7802 */ /* 0x000fce0000000f00 */
[----:B-1----:R-:W-:Y:S05]  /*5110*/  CALL.REL.NOINC `($__internal_6_$__cuda_sm20_div_s64) ;  /* 0x0000002400647944 */ /* 0x002fea0003c00000 */
        /* <DEDUP_REMOVED lines=11> */
.L_x_343:
[----:B------:R-:W-:Y:S05]  /*51d0*/  BSYNC.RECONVERGENT B1 ;  /* 0x0000000000017941 */ /* 0x000fea0003800200 */
.L_x_341:
        /* <DEDUP_REMOVED lines=36> */
.L_x_345:
[----:B------:R-:W-:Y:S01]  /*5420*/  MOV R26, R36 ;  /* 0x00000024001a7202 */ /* 0x000fe20000000f00 */
[----:B------:R-:W-:Y:S01]  /*5430*/  IMAD.MOV.U32 R14, RZ, RZ, R38 ;  /* 0x000000ffff0e7224 */ /* 0x000fe200078e0026 */
[----:B------:R-:W-:Y:S02]  /*5440*/  MOV R13, R37 ;  /* 0x00000025000d7202 */ /* 0x000fe40000000f00 */
[----:B------:R-:W-:Y:S02]  /*5450*/  MOV R11, R39 ;  /* 0x00000027000b7202 */ /* 0x000fe40000000f00 */
[----:B------:R-:W-:-:S07]  /*5460*/  MOV R12, 0x5480 ;  /* 0x00005480000c7802 */ /* 0x000fce0000000f00 */
[----:B-1----:R-:W-:Y:S05]  /*5470*/  CALL.REL.NOINC `($__internal_6_$__cuda_sm20_div_s64) ;  /* 0x00000020008c7944 */ /* 0x002fea0003c00000 */
        /* <DEDUP_REMOVED lines=11> */
.L_x_346:
[----:B------:R-:W-:Y:S05]  /*5530*/  BSYNC.RECONVERGENT B1 ;  /* 0x0000000000017941 */ /* 0x000fea0003800200 */
.L_x_344:
        /* <DEDUP_REMOVED lines=11> */
.L_x_322:
        /* <DEDUP_REMOVED lines=36> */
.L_x_350:
[----:B------:R-:W-:Y:S01]  /*5830*/  IMAD.MOV.U32 R26, RZ, RZ, R10 ;  /* 0x000000ffff1a7224 */ /* 0x000fe200078e000a */
[----:B------:R-:W-:Y:S01]  /*5840*/  MOV R13, R15 ;  /* 0x0000000f000d7202 */ /* 0x000fe20000000f00 */
[----:B------:R-:W-:Y:S01]  /*5850*/  IMAD.MOV.U32 R11, RZ, RZ, R17 ;  /* 0x000000ffff0b7224 */ /* 0x000fe200078e0011 */
[----:B------:R-:W-:Y:S02]  /*5860*/  MOV R14, R16 ;  /* 0x00000010000e7202 */ /* 0x000fe40000000f00 */
[----:B------:R-:W-:-:S07]  /*5870*/  MOV R12, 0x5890 ;  /* 0x00005890000c7802 */ /* 0x000fce0000000f00 */
[----:B------:R-:W-:Y:S05]  /*5880*/  CALL.REL.NOINC `($__internal_6_$__cuda_sm20_div_s64) ;  /* 0x0000001c00887944 */ /* 0x000fea0003c00000 */
        /* <DEDUP_REMOVED lines=10> */
.L_x_351:
[----:B------:R-:W-:Y:S05]  /*5930*/  BSYNC.RECONVERGENT B1 ;  /* 0x0000000000017941 */ /* 0x000fea0003800200 */
.L_x_349:
        /* <DEDUP_REMOVED lines=41> */
.L_x_353:
[----:B------:R-:W-:Y:S01]  /*5bd0*/  MOV R26, R20 ;  /* 0x00000014001a7202 */ /* 0x000fe20000000f00 */
[----:B------:R-:W-:Y:S01]  /*5be0*/  IMAD.MOV.U32 R14, RZ, RZ, R18 ;  /* 0x000000ffff0e7224 */ /* 0x000fe200078e0012 */
[----:B------:R-:W-:Y:S02]  /*5bf0*/  MOV R13, R21 ;  /* 0x00000015000d7202 */ /* 0x000fe40000000f00 */
[----:B------:R-:W-:Y:S02]  /*5c00*/  MOV R11, R19 ;  /* 0x00000013000b7202 */ /* 0x000fe40000000f00 */
[----:B------:R-:W-:-:S07]  /*5c10*/  MOV R12, 0x5c30 ;  /* 0x00005c30000c7802 */ /* 0x000fce0000000f00 */
[----:B------:R-:W-:Y:S05]  /*5c20*/  CALL.REL.NOINC `($__internal_6_$__cuda_sm20_div_s64) ;  /* 0x0000001800a07944 */ /* 0x000fea0003c00000 */
        /* <DEDUP_REMOVED lines=11> */
.L_x_354:
[----:B------:R-:W-:Y:S05]  /*5ce0*/  BSYNC.RECONVERGENT B1 ;  /* 0x0000000000017941 */ /* 0x000fea0003800200 */
.L_x_352:
        /* <DEDUP_REMOVED lines=40> */
.L_x_356:
[----:B------:R-:W-:Y:S01]  /*5f70*/  MOV R26, R18 ;  /* 0x00000012001a7202 */ /* 0x000fe20000000f00 */
[----:B------:R-:W-:Y:S01]  /*5f80*/  IMAD.MOV.U32 R13, RZ, RZ, R19 ;  /* 0x000000ffff0d7224 */ /* 0x000fe200078e0013 */
[----:B------:R-:W-:Y:S02]  /*5f90*/  MOV R14, R20 ;  /* 0x00000014000e7202 */ /* 0x000fe40000000f00 */
[----:B------:R-:W-:Y:S02]  /*5fa0*/  MOV R11, R21 ;  /* 0x00000015000b7202 */ /* 0x000fe40000000f00 */
[----:B------:R-:W-:-:S07]  /*5fb0*/  MOV R12, 0x5fd0 ;  /* 0x00005fd0000c7802 */ /* 0x000fce0000000f00 */
[----:B------:R-:W-:Y:S05]  /*5fc0*/  CALL.REL.NOINC `($__internal_6_$__cuda_sm20_div_s64) ;  /* 0x0000001400b87944 */ /* 0x000fea0003c00000 */
        /* <DEDUP_REMOVED lines=11> */
.L_x_357:
[----:B------:R-:W-:Y:S05]  /*6080*/  BSYNC.RECONVERGENT B1 ;  /* 0x0000000000017941 */ /* 0x000fea0003800200 */
.L_x_355:
        /* <DEDUP_REMOVED lines=39> */
.L_x_359:
        /* <DEDUP_REMOVED lines=17> */
.L_x_360:
[----:B------:R-:W-:Y:S05]  /*6410*/  BSYNC.RECONVERGENT B1 ;  /* 0x0000000000017941 */ /* 0x000fea0003800200 */
.L_x_358:
        /* <DEDUP_REMOVED lines=9> */
.L_x_348:
        /* <DEDUP_REMOVED lines=34> */
.L_x_363:
[----:B------:R-:W-:Y:S01]  /*66d0*/  MOV R26, R10 ;  /* 0x0000000a001a7202 */ /* 0x000fe20000000f00 */
[----:B------:R-:W-:Y:S01]  /*66e0*/  IMAD.MOV.U32 R13, RZ, RZ, R15 ;  /* 0x000000ffff0d7224 */ /* 0x000fe200078e000f */
[----:B------:R-:W-:Y:S02]  /*66f0*/  MOV R14, R16 ;  /* 0x00000010000e7202 */ /* 0x000fe40000000f00 */
[----:B------:R-:W-:Y:S02]  /*6700*/  MOV R11, R17 ;  /* 0x00000011000b7202 */ /* 0x000fe40000000f00 */
[----:B------:R-:W-:-:S07]  /*6710*/  MOV R12, 0x6730 ;  /* 0x00006730000c7802 */ /* 0x000fce0000000f00 */
[----:B------:R-:W-:Y:S05]  /*6720*/  CALL.REL.NOINC `($__internal_6_$__cuda_sm20_div_s64) ;  /* 0x0000000c00e07944 */ /* 0x000fea0003c00000 */
        /* <DEDUP_REMOVED lines=10> */
.L_x_364:
[----:B------:R-:W-:Y:S05]  /*67d0*/  BSYNC.RECONVERGENT B1 ;  /* 0x0000000000017941 */ /* 0x000fea0003800200 */
.L_x_362:
        /* <DEDUP_REMOVED lines=39> */
.L_x_366:
[----:B------:R-:W-:Y:S01]  /*6a50*/  MOV R26, R18 ;  /* 0x00000012001a7202 */ /* 0x000fe20000000f00 */
[----:B------:R-:W-:Y:S01]  /*6a60*/  IMAD.MOV.U32 R14, RZ, RZ, R16 ;  /* 0x000000ffff0e7224 */ /* 0x000fe200078e0010 */
[----:B------:R-:W-:Y:S02]  /*6a70*/  MOV R13, R19 ;  /* 0x00000013000d7202 */ /* 0x000fe40000000f00 */
        /* <DEDUP_REMOVED lines=14> */
.L_x_367:
[----:B------:R-:W-:Y:S05]  /*6b60*/  BSYNC.RECONVERGENT B1 ;  /* 0x0000000000017941 */ /* 0x000fea0003800200 */
.L_x_365:
        /* <DEDUP_REMOVED lines=9> */
.L_x_361:
        /* <DEDUP_REMOVED lines=30> */
.L_x_369:
[----:B------:R-:W-:Y:S01]  /*6de0*/  MOV R24, R18 ;  /* 0x0000001200187202 */ /* 0x000fe20000000f00 */
[----:B------:R-:W-:Y:S01]  /*6df0*/  IMAD.MOV.U32 R21, RZ, RZ, R15 ;  /* 0x000000ffff157224 */ /* 0x000fe200078e000f */
[----:B------:R-:W-:Y:S02]  /*6e00*/  MOV R18, R10 ;  /* 0x0000000a00127202 */ /* 0x000fe40000000f00 */
[----:B------:R-:W-:-:S07]  /*6e10*/  MOV R26, 0x6e30 ;  /* 0x00006e30001a7802 */ /* 0x000fce0000000f00 */
[----:B------:R-:W-:Y:S05]  /*6e20*/  CALL.REL.NOINC `($__internal_7_$__cuda_sm20_rem_s64) ;  /* 0x0000000c006c7944 */ /* 0x000fea0003c00000 */
.L_x_370:
[----:B------:R-:W-:Y:S05]  /*6e30*/  BSYNC.RECONVERGENT B1 ;  /* 0x0000000000017941 */ /* 0x000fea0003800200 */
.L_x_368:
        /* <DEDUP_REMOVED lines=8> */
.L_x_321:
[----:B------:R-:W0:Y:S02]  /*6ec0*/  LDCU.64 UR6, c[0x0][0x388] ;  /* 0x00007100ff0677ac */ /* 0x000e240008000a00 */
[----:B0-----:R-:W-:-:S04]  /*6ed0*/  LEA R8, P0, R6, UR6, 0x1 ;  /* 0x0000000606087c11 */ /* 0x001fc8000f8008ff */
[----:B------:R-:W-:-:S05]  /*6ee0*/  LEA.HI.X R9, R6, UR7, R5, 0x1, P0 ;  /* 0x0000000706097c11 */ /* 0x000fca00080f0c05 */
[----:B------:R-:W2:Y:S01]  /*6ef0*/  LDG.E.U16 R4, desc[UR8][R8.64] ;  /* 0x0000000808047981 */ /* 0x000ea2000c1e1500 */
[----:B------:R-:W-:Y:S01]  /*6f00*/  IMAD.MOV.U32 R11, RZ, RZ, 0x3a2c32e4 ;  /* 0x3a2c32e4ff0b7424 */ /* 0x000fe200078e00ff */
[----:B------:R-:W-:Y:S01]  /*6f10*/  BSSY.RECONVERGENT B1, `(.L_x_371) ;  /* 0x0000048000017945 */ /* 0x000fe20003800200 */
[----:B--2---:R-:W-:-:S04]  /*6f20*/  IMAD.U32 R4, R4, 0x10000, RZ ;  /* 0x0001000004047824 */ /* 0x004fc800078e00ff */
[C---:B------:R-:W-:Y:S01]  /*6f30*/  FMUL R5, |R4|.reuse, 16777216 ;  /* 0x4b80000004057820 */ /* 0x040fe20000400200 */
[C---:B------:R-:W-:Y:S02]  /*6f40*/  FSETP.GEU.AND P0, PT, |R4|.reuse, 1.175494350822287508e-38, PT ;  /* 0x008000000400780b */ /* 0x040fe40003f0e200 */
[----:B------:R-:W-:Y:S02]  /*6f50*/  FSETP.NEU.AND P2, PT, |R4|, 1, PT ;  /* 0x3f8000000400780b */ /* 0x000fe40003f4d200 */
[----:B------:R-:W-:-:S04]  /*6f60*/  FSEL R5, R5, |R4|, !P0 ;  /* 0x4000000405057208 */ /* 0x000fc80004000000 */
[----:B------:R-:W-:-:S04]  /*6f70*/  IADD3 R6, PT, PT, R5, -0x3f3504f3, RZ ;  /* 0xc0cafb0d05067810 */ /* 0x000fc80007ffe0ff */
        /* <DEDUP_REMOVED lines=21> */
[----:B------:R-:W-:Y:S02]  /*70d0*/  MOV R10, 0x391fcb8e ;  /* 0x391fcb8e000a7802 */ /* 0x000fe40000000f00 */
        /* <DEDUP_REMOVED lines=22> */
[----:B------:R-:W-:Y:S01]  /*7240*/  IADD3 R7, PT, PT, R10, 0x7f000000, RZ ;  /* 0x7f0000000a077810 */ /* 0x000fe20007ffe0ff */
[----:B-1----:R-:W-:Y:S02]  /*7250*/  IMAD R10, R9, 0x800000, -R10 ;  /* 0x00800000090a7824 */ /* 0x002fe400078e0a0a */
[----:B------:R-:W-:-:S04]  /*7260*/  FFMA R8, R5, R8, 0.055503588169813156128 ;  /* 0x3d6357bb05087423 */ /* 0x000fc80000000008 */
[----:B------:R-:W-:-:S04]  /*7270*/  FFMA R8, R5, R8, 0.24022644758224487305 ;  /* 0x3e75fdec05087423 */ /* 0x000fc80000000008 */
[----:B------:R-:W-:-:S04]  /*7280*/  FFMA R8, R5, R8, 0.69314718246459960938 ;  /* 0x3f31721805087423 */ /* 0x000fc80000000008 */
[----:B------:R-:W-:Y:S01]  /*7290*/  FFMA R8, R5, R8, 1 ;  /* 0x3f80000005087423 */ /* 0x000fe20000000008 */
[----:B------:R-:W-:-:S03]  /*72a0*/  MOV R5, 0x3f800000 ;  /* 0x3f80000000057802 */ /* 0x000fc60000000f00 */
        /* <DEDUP_REMOVED lines=14> */
.L_x_372:
[----:B------:R-:W-:Y:S05]  /*7390*/  BSYNC.RECONVERGENT B1 ;  /* 0x0000000000017941 */ /* 0x000fea0003800200 */
.L_x_371:
[----:B------:R-:W-:-:S05]  /*73a0*/  F2FP.BF16.F32.PACK_AB R5, RZ, R5 ;  /* 0x00000005ff05723e */ /* 0x000fca00000010ff */
[----:B------:R0:W-:Y:S02]  /*73b0*/  STS.U16 [R3], R5 ;  /* 0x0000000503007388 */ /* 0x0001e40000000400 */
.L_x_320:
[----:B------:R-:W-:Y:S05]  /*73c0*/  BSYNC.RECONVERGENT B0 ;  /* 0x0000000000007941 */ /* 0x000fea0003800200 */
.L_x_268:
[----:B------:R-:W-:Y:S01]  /*73d0*/  BAR.SYNC.DEFER_BLOCKING 0x0 ;  /* 0x0000000000007b1d */ /* 0x000fe20000010000 */
[----:B------:R-:W-:Y:S01]  /*73e0*/  UISETP.GE.U32.AND UP0, UPT, UR5, 0x42, UPT ;  /* 0x000000420500788c */ /* 0x000fe2000bf06070 */
[----:B------:R-:W-:-:S08]  /*73f0*/  ISETP.GT.U32.AND P1, PT, R2, 0x1f, PT ;  /* 0x0000001f0200780c */ /* 0x000fd00003f24070 */
[----:B------:R-:W-:Y:S05]  /*7400*/  BRA.U !UP0, `(.L_x_373) ;  /* 0x0000000108307547 */ /* 0x000fea000b800000 */
.L_x_374:
[----:B------:R-:W-:-:S06]  /*7410*/  USHF.R.U32.HI UR4, URZ, 0x1, UR5 ;  /* 0x00000001ff047899 */ /* 0x000fcc0008011605 */
[----:B------:R-:W-:-:S13]  /*7420*/  ISETP.GE.U32.AND P0, PT, R2, UR4, PT ;  /* 0x0000000402007c0c */ /* 0x000fda000bf06070 */
[----:B------:R-:W-:Y:S01]  /*7430*/  VOTEU.ALL UP0, P0 ;  /* 0x0000000000ff7886 */ /* 0x000fe20000000000 */
[----:B--2---:R-:W-:Y:S04]  /*7440*/  @!P0 LDS.U16 R4, [R3] ;  /* 0x0000000003048984 */ /* 0x004fe80000000400 */
[----:B------:R-:W-:Y:S02]  /*7450*/  @!UP0 ULOP3.LUT UR6, UR5, 0x7fe, URZ, 0xc0, !UPT ;  /* 0x000007fe05068892 */ /* 0x000fe4000f8ec0ff */
[----:B------:R-:W-:-:S03]  /*7460*/  UISETP.GT.U32.AND UP0, UPT, UR5, 0x83, UPT ;  /* 0x000000830500788c */ /* 0x000fc6000bf04070 */
[----:B------:R-:W-:-:S04]  /*7470*/  UMOV UR5, UR4 ;  /* 0x0000000400057c82 */ /* 0x000fc80008000000 */
[----:B0-----:R-:W0:Y:S02]  /*7480*/  @!P0 LDS.U16 R5, [R3+UR6] ;  /* 0x0000000603058984 */ /* 0x001e240008000400 */
[----:B0-----:R-:W-:-:S05]  /*7490*/  @!P0 HADD2.BF16_V2 R4, R4.H0_H0, R5.H0_H0 ;  /* 0x2000000504048230 */ /* 0x001fca0000200800 */
[----:B------:R2:W-:Y:S01]  /*74a0*/  @!P0 STS.U16 [R3], R4 ;  /* 0x0000000403008388 */ /* 0x0005e20000000400 */
[----:B------:R-:W-:Y:S06]  /*74b0*/  BAR.SYNC.DEFER_BLOCKING 0x0 ;  /* 0x0000000000007b1d */ /* 0x000fec0000010000 */
[----:B------:R-:W-:Y:S05]  /*74c0*/  BRA.U UP0, `(.L_x_374) ;  /* 0xfffffffd00d07547 */ /* 0x000fea000b83ffff */
.L_x_373:
[----:B------:R-:W-:Y:S05]  /*74d0*/  @P1 EXIT ;  /* 0x000000000000194d */ /* 0x000fea0003800000 */
[----:B--2---:R-:W-:Y:S01]  /*74e0*/  LDS.U16 R4, [R3] ;  /* 0x0000000003047984 */ /* 0x004fe20000000400 */
[----:B------:R-:W-:-:S03]  /*74f0*/  ISETP.NE.AND P0, PT, R2, RZ, PT ;  /* 0x000000ff0200720c */ /* 0x000fc60003f05270 */
[----:B0-----:R-:W0:Y:S04]  /*7500*/  LDS.U16 R5, [R3+0x40] ;  /* 0x0000400003057984 */ /* 0x001e280000000400 */
[----:B------:R-:W2:Y:S04]  /*7510*/  LDS.U16 R7, [R3+0x20] ;  /* 0x0000200003077984 */ /* 0x000ea80000000400 */
[----:B-1----:R-:W1:Y:S04]  /*7520*/  LDS.U16 R6, [R3+0x10] ;  /* 0x0000100003067984 */ /* 0x002e680000000400 */
[----:B------:R-:W3:Y:S04]  /*7530*/  LDS.U16 R9, [R3+0x8] ;  /* 0x0000080003097984 */ /* 0x000ee80000000400 */
[----:B------:R-:W4:Y:S04]  /*7540*/  LDS.U16 R8, [R3+0x4] ;  /* 0x0000040003087984 */ /* 0x000f280000000400 */
[----:B------:R-:W5:Y:S01]  /*7550*/  LDS.U16 R11, [R3+0x2] ;  /* 0x00000200030b7984 */ /* 0x000f620000000400 */
[----:B0-----:R-:W-:-:S04]  /*7560*/  HADD2.BF16_V2 R4, R4.H0_H0, R5.H0_H0 ;  /* 0x2000000504047230 */ /* 0x001fc80000200800 */
[----:B--2---:R-:W-:Y:S01]  /*7570*/  HADD2.BF16_V2 R7, R4.H0_H0, R7.H0_H0 ;  /* 0x2000000704077230 */ /* 0x004fe20000200800 */
[----:B------:R0:W-:Y:S03]  /*7580*/  STS.U16 [R3], R4 ;  /* 0x0000000403007388 */ /* 0x0001e60000000400 */
[----:B-1----:R-:W-:Y:S01]  /*7590*/  HADD2.BF16_V2 R6, R7.H0_H0, R6.H0_H0 ;  /* 0x2000000607067230 */ /* 0x002fe20000200800 */
[----:B------:R0:W-:Y:S03]  /*75a0*/  STS.U16 [R3], R7 ;  /* 0x0000000703007388 */ /* 0x0001e60000000400 */
[----:B---3--:R-:W-:Y:S01]  /*75b0*/  HADD2.BF16_V2 R9, R6.H0_H0, R9.H0_H0 ;  /* 0x2000000906097230 */ /* 0x008fe20000200800 */
[----:B------:R0:W-:Y:S03]  /*75c0*/  STS.U16 [R3], R6 ;  /* 0x0000000603007388 */ /* 0x0001e60000000400 */
[----:B----4-:R-:W-:Y:S01]  /*75d0*/  HADD2.BF16_V2 R8, R9.H0_H0, R8.H0_H0 ;  /* 0x2000000809087230 */ /* 0x010fe20000200800 */
[----:B------:R0:W-:Y:S03]  /*75e0*/  STS.U16 [R3], R9 ;  /* 0x0000000903007388 */ /* 0x0001e60000000400 */
[----:B-----5:R-:W-:Y:S01]  /*75f0*/  HADD2.BF16_V2 R11, R8.H0_H0, R11.H0_H0 ;  /* 0x2000000b080b7230 */ /* 0x020fe20000200800 */
[----:B------:R0:W-:Y:S04]  /*7600*/  STS.U16 [R3], R8 ;  /* 0x0000000803007388 */ /* 0x0001e80000000400 */
[----:B------:R0:W-:Y:S01]  /*7610*/  STS.U16 [R3], R11 ;  /* 0x0000000b03007388 */ /* 0x0001e20000000400 */
[----:B------:R-:W-:Y:S05]  /*7620*/  @P0 EXIT ;  /* 0x000000000000094d */ /* 0x000fea0003800000 */
[----:B------:R-:W1:Y:S01]  /*7630*/  S2UR UR5, SR_CgaCtaId ;  /* 0x00000000000579c3 */ /* 0x000e620000008800 */
[----:B------:R-:W-:-:S07]  /*7640*/  UMOV UR4, 0x400 ;  /* 0x0000040000047882 */ /* 0x000fce0000000000 */
[----:B0-----:R-:W0:Y:S01]  /*7650*/  LDC.64 R2, c[0x0][0x380] ;  /* 0x0000e000ff027b82 */ /* 0x001e220000000a00 */
[----:B-1----:R-:W-:Y:S01]  /*7660*/  ULEA UR4, UR5, UR4, 0x18 ;  /* 0x0000000405047291 */ /* 0x002fe2000f8ec0ff */
[----:B0-----:R-:W-:-:S08]  /*7670*/  IMAD.WIDE.U32 R2, R0, 0x2, R2 ;  /* 0x0000000200027825 */ /* 0x001fd000078e0002 */
[----:B------:R-:W0:Y:S04]  /*7680*/  LDS.U16 R5, [UR4] ;  /* 0x00000004ff057984 */ /* 0x000e280008000400 */
[----:B0-----:R-:W-:Y:S01]  /*7690*/  STG.E.U16 desc[UR8][R2.64], R5 ;  /* 0x0000000502007986 */ /* 0x001fe2000c101508 */
[----:B------:R-:W-:Y:S05]  /*76a0*/  EXIT ;  /* 0x000000000000794d */ /* 0x000fea0003800000 */
        .weak           $__internal_6_$__cuda_sm20_div_s64
        .type           $__internal_6_$__cuda_sm20_div_s64,@function
        .size           $__internal_6_$__cuda_sm20_div_s64,($__internal_7_$__cuda_sm20_rem_s64 - $__internal_6_$__cuda_sm20_div_s64)
$__internal_6_$__cuda_sm20_div_s64:
        /* <DEDUP_REMOVED lines=82> */
[----:B------:R-:W-:Y:S06]  /*7bd0*/  RET.REL.NODEC R12 `(uncontiguous_reducel3_bf16) ;  /* 0xffffff840c087950 */ /* 0x000fec0003c3ffff */
        .weak           $__internal_7_$__cuda_sm20_rem_s64
        .type           $__internal_7_$__cuda_sm20_rem_s64,@function
        .size           $__internal_7_$__cuda_sm20_rem_s64,(.L_x_9946 - $__internal_7_$__cuda_sm20_rem_s64)
$__internal_7_$__cuda_sm20_rem_s64:
        /* <DEDUP_REMOVED lines=76> */
[----:B------:R-:W-:Y:S06]  /*80a0*/  RET.REL.NODEC R26 `(uncontiguous_reducel3_bf16) ;  /* 0xffffff7c1ad47950 */ /* 0x000fec0003c3ffff */
.L_x_375:
        /* <DEDUP_REMOVED lines=13> */
.L_x_9946:


//--------------------- .text.contiguous_cumulate_reducel3_bf16 --------------------------
	.section	.text.contiguous_cumulate_reducel3_bf16,"ax",@progbits
	.align	128
        .global         contiguous_cumulate_reducel3_bf16
        .type           contiguous_cumulate_reducel3_bf16,@function
        .size           contiguous_cumulate_reducel3_bf16,(.L_x_10165 - contiguous_cumulate_reducel3_bf16)
        .other          contiguous_cumulate_reducel3_bf16,@"STO_CUDA_ENTRY STV_DEFAULT"
contiguous_cumulate_reducel3_bf16:
.text.contiguous_cumulate_reducel3_bf16:
[----:B------:R-:W-:Y:S01]  /*0000*/  LDC R1, c[0x0][0x37c] ;  /* 0x0000df00ff017b82 */ /* 0x000fe20000000800 */
[----:B------:R-:W0:Y:S01]  /*0010*/  S2R R0, SR_CTAID.X ;  /* 0x0000000000007919 */ /* 0x000e220000002500 */
[----:B------:R-:W0:Y:S01]  /*0020*/  LDCU UR5, c[0x0][0x360] ;  /* 0x00006c00ff0577ac */ /* 0x000e220008000800 */
[----:B------:R-:W1:Y:S01]  /*0030*/  S2R R2, SR_TID.X ;  /* 0x0000000000027919 */ /* 0x000e620000002100 */
[----:B------:R-:W2:Y:S01]  /*0040*/  LDCU.64 UR10, c[0x0][0x390] ;  /* 0x00007200ff0a77ac */ /* 0x000ea20008000a00 */
[----:B------:R-:W3:Y:S01]  /*0050*/  LDCU.64 UR8, c[0x0][0x358] ;  /* 0x00006b00ff0877ac */ /* 0x000ee20008000a00 */
[----:B0-----:R-:W-:-:S04]  /*0060*/  IMAD R3, R0, UR5, RZ ;  /* 0x0000000500037c24 */ /* 0x001fc8000f8e02ff */
[----:B-1----:R-:W-:-:S05]  /*0070*/  IMAD R9, R3, 0x2, R2 ;  /* 0x0000000203097824 */ /* 0x002fca00078e0202 */
[----:B------:R-:W-:-:S04]  /*0080*/  IADD3 R3, PT, PT, R9, UR5, RZ ;  /* 0x0000000509037c10 */ /* 0x000fc8000fffe0ff */
[----:B--2---:R-:W-:-:S04]  /*0090*/  ISETP.GE.U32.AND P0, PT, R3, UR10, PT ;  /* 0x0000000a03007c0c */ /* 0x004fc8000bf06070 */
[----:B------:R-:W-:-:S13]  /*00a0*/  ISETP.GE.U32.AND.EX P0, PT, RZ, UR11, PT, P0 ;  /* 0x0000000bff007c0c */ /* 0x000fda000bf06100 */
[----:B------:R-:W0:Y:S08]  /*00b0*/  @!P0 LDC.64 R6, c[0x0][0x388] ;  /* 0x0000e200ff068b82 */ /* 0x000e300000000a00 */
[----:B------:R-:W1:Y:S01]  /*00c0*/  @!P0 LDC.64 R4, c[0x0][0x388] ;  /* 0x0000e200ff048b82 */ /* 0x000e620000000a00 */
[----:B0-----:R-:W-:-:S04]  /*00d0*/  @!P0 LEA R6, P1, R3, R6, 0x1 ;  /* 0x0000000603068211 */ /* 0x001fc800078208ff */
[----:B------:R-:W-:Y:S01]  /*00e0*/  @!P0 LEA.HI.X R7, R3, R7, RZ, 0x1, P1 ;  /* 0x0000000703078211 */ /* 0x000fe200008f0cff */
[----:B-1----:R-:W-:-:S05]  /*00f0*/  @!P0 IMAD.WIDE.U32 R4, R9, 0x2, R4 ;  /* 0x0000000209048825 */ /* 0x002fca00078e0004 */
[----:B---3--:R-:W2:Y:S04]  /*0100*/  @!P0 LDG.E.U16 R7, desc[UR8][R6.64] ;  /* 0x0000000806078981 */ /* 0x008ea8000c1e1500 */
[----:B------:R-:W2:Y:S01]  /*0110*/  @!P0 LDG.E.U16 R4, desc[UR8][R4.64] ;  /* 0x0000000804048981 */ /* 0x000ea2000c1e1500 */
[----:B------:R-:W0:Y:S01]  /*0120*/  S2UR UR6, SR_CgaCtaId ;  /* 0x00000000000679c3 */ /* 0x000e220000008800 */
[----:B------:R-:W1:Y:S01]  /*0130*/  I2F.BF16 R8, RZ ;  /* 0x000000ff00087306 */ /* 0x000e620000202400 */
[----:B------:R-:W-:Y:S02]  /*0140*/  UMOV UR4, 0x400 ;  /* 0x0000040000047882 */ /* 0x000fe40000000000 */
[----:B0-----:R-:W-:-:S06]  /*0150*/  ULEA UR4, UR6, UR4, 0x18 ;  /* 0x0000000406047291 */ /* 0x001fcc000f8ec0ff */
[----:B------:R-:W-:-:S05]  /*0160*/  LEA R3, R2, UR4, 0x1 ;  /* 0x0000000402037c11 */ /* 0x000fca000f8e08ff */
[----:B-1----:R0:W-:Y:S01]  /*0170*/  STS.U16 [R3], R8 ;  /* 0x0000000803007388 */ /* 0x0021e20000000400 */
[----:B------:R-:W-:Y:S01]  /*0180*/  BSSY.RECONVERGENT B0, `(.L_x_376) ;  /* 0x000000d000007945 */ /* 0x000fe20003800200 */
[----:B------:R-:W-:Y:S01]  /*0190*/  ISETP.GT.U32.AND P1, PT, R2, 0x1f, PT ;  /* 0x0000001f0200780c */ /* 0x000fe20003f24070 */
[----:B--2---:R-:W-:-:S05]  /*01a0*/  @!P0 HADD2.BF16_V2 R7, R4.H0_H0, R7.H0_H0 ;  /* 0x2000000704078230 */ /* 0x004fca0000200800 */
[----:B------:R0:W-:Y:S01]  /*01b0*/  @!P0 STS.U16 [R3], R7 ;  /* 0x0000000703008388 */ /* 0x0001e20000000400 */
[----:B------:R-:W-:Y:S06]  /*01c0*/  @!P0 BRA `(.L_x_377) ;  /* 0x0000000000208947 */ /* 0x000fec0003800000 */
[----:B------:R-:W-:-:S04]  /*01d0*/  ISETP.GE.U32.AND P0, PT, R9, UR10, PT ;  /* 0x0000000a09007c0c */ /* 0x000fc8000bf06070 */
[----:B------:R-:W-:-:S13]  /*01e0*/  ISETP.GE.U32.AND.EX P0, PT, RZ, UR11, PT, P0 ;  /* 0x0000000bff007c0c */ /* 0x000fda000bf06100 */
[----:B------:R-:W-:Y:S05]  /*01f0*/  @P0 BRA `(.L_x_377) ;  /* 0x0000000000140947 */ /* 0x000fea0003800000 */
[----:B------:R-:W1:Y:S02]  /*0200*/  LDCU.64 UR6, c[0x0][0x388] ;  /* 0x00007100ff0677ac */ /* 0x000e640008000a00 */
[----:B-1----:R-:W-:-:S04]  /*0210*/  LEA R4, P0, R9, UR6, 0x1 ;  /* 0x0000000609047c11 */ /* 0x002fc8000f8008ff */
[----:B------:R-:W-:-:S05]  /*0220*/  LEA.HI.X R5, R9, UR7, RZ, 0x1, P0 ;  /* 0x0000000709057c11 */ /* 0x000fca00080f0cff */
[----:B------:R-:W2:Y:S04]  /*0230*/  LDG.E.U16 R4, desc[UR8][R4.64] ;  /* 0x0000000804047981 */ /* 0x000ea8000c1e1500 */
[----:B--2---:R1:W-:Y:S02]  /*0240*/  STS.U16 [R3], R4 ;  /* 0x0000000403007388 */ /* 0x0043e40000000400 */
.L_x_377:
[----:B------:R-:W-:Y:S05]  /*0250*/  BSYNC.RECONVERGENT B0 ;  /* 0x0000000000007941 */ /* 0x000fea0003800200 */
.L_x_376:
[----:B------:R-:W-:Y:S01]  /*0260*/  BAR.SYNC.DEFER_BLOCKING 0x0 ;  /* 0x0000000000007b1d */ /* 0x000fe20000010000 */
[----:B------:R-:W-:-:S09]  /*0270*/  UISETP.GE.U32.AND UP0, UPT, UR5, 0x42, UPT ;  /* 0x000000420500788c */ /* 0x000fd2000bf06070 */
[----:B------:R-:W-:Y:S05]  /*0280*/  BRA.U !UP0, `(.L_x_378) ;  /* 0x0000000108307547 */ /* 0x000fea000b800000 */
.L_x_379:
        /* <DEDUP_REMOVED lines=12> */
.L_x_378:
[----:B------:R-:W-:Y:S05]  /*0350*/  @P1 EXIT ;  /* 0x000000000000194d */ /* 0x000fea0003800000 */
[----:B-12---:R-:W-:Y:S01]  /*0360*/  LDS.U16 R4, [R3] ;  /* 0x0000000003047984 */ /* 0x006fe20000000400 */
[----:B------:R-:W-:-:S03]  /*0370*/  ISETP.NE.AND P0, PT, R2, RZ, PT ;  /* 0x000000ff0200720c */ /* 0x000fc60003f05270 */
[----:B------:R-:W1:Y:S04]  /*0380*/  LDS.U16 R5, [R3+0x40] ;  /* 0x0000400003057984 */ /* 0x000e680000000400 */
[----:B0-----:R-:W0:Y:S04]  /*0390*/  LDS.U16 R7, [R3+0x20] ;  /* 0x0000200003077984 */ /* 0x001e280000000400 */
[----:B------:R-:W2:Y:S04]  /*03a0*/  LDS.U16 R6, [R3+0x10] ;  /* 0x0000100003067984 */ /* 0x000ea80000000400 */
[----:B------:R-:W3:Y:S04]  /*03b0*/  LDS.U16 R9, [R3+0x8] ;  /* 0x0000080003097984 */ /* 0x000ee80000000400 */
[----:B------:R-:W4:Y:S04]  /*03c0*/  LDS.U16 R8, [R3+0x4] ;  /* 0x0000040003087984 */ /* 0x000f280000000400 */
[----:B------:R-:W5:Y:S01]  /*03d0*/  LDS.U16 R11, [R3+0x2] ;  /* 0x00000200030b7984 */ /* 0x000f620000000400 */
[----:B-1----:R-:W-:-:S04]  /*03e0*/  HADD2.BF16_V2 R4, R4.H0_H0, R5.H0_H0 ;  /* 0x2000000504047230 */ /* 0x002fc80000200800 */
[----:B0-----:R-:W-:Y:S01]  /*03f0*/  HADD2.BF16_V2 R7, R4.H0_H0, R7.H0_H0 ;  /* 0x2000000704077230 */ /* 0x001fe20000200800 */
[----:B------:R0:W-:Y:S03]  /*0400*/  STS.U16 [R3], R4 ;  /* 0x0000000403007388 */ /* 0x0001e60000000400 */
[----:B--2---:R-:W-:Y:S01]  /*0410*/  HADD2.BF16_V2 R6, R7.H0_H0, R6.H0_H0 ;  /* 0x2000000607067230 */ /* 0x004fe20000200800 */
        /* <DEDUP_REMOVED lines=17> */
.L_x_380:
        /* <DEDUP_REMOVED lines=13> */
.L_x_10165:


//--------------------- .text.contiguous_reducel3_bf16 --------------------------
	.section	.text.contiguous_reducel3_bf16,"ax",@progbits
	.align	128
        .global         contiguous_reducel3_bf16
        .type           contiguous_reducel3_bf16,@function
        .size           contiguous_reducel3_bf16,(.L_x_10166 - contiguous_reducel3_bf16)
        .other          contiguous_reducel3_bf16,@"STO_CUDA_ENTRY STV_DEFAULT"
contiguous_reducel3_bf16:
.text.contiguous_reducel3_bf16:
[----:B------:R-:W-:Y:S01]  /*0000*/  LDC R1, c[0x0][0x37c] ;  /* 0x0000df00ff017b82 */ /* 0x000fe20000000800 */
[----:B------:R-:W0:Y:S07]  /*0010*/  S2R R0, SR_CTAID.X ;  /* 0x0000000000007919 */ /* 0x000e2e0000002500 */
[----:B------:R-:W1:Y:S01]  /*0020*/  S2UR UR6, SR_CgaCtaId ;  /* 0x00000000000679c3 */ /* 0x000e620000008800 */
[----:B------:R-:W0:Y:S01]  /*0030*/  LDCU UR5, c[0x0][0x360] ;  /* 0x00006c00ff0577ac */ /* 0x000e220008000800 */
[----:B------:R-:W2:Y:S01]  /*0040*/  I2F.BF16 R6, RZ ;  /* 0x000000ff00067306 */ /* 0x000ea20000202400 */
[----:B------:R-:W3:Y:S01]  /*0050*/  S2R R2, SR_TID.X ;  /* 0x0000000000027919 */ /* 0x000ee20000002100 */
[----:B------:R-:W-:Y:S01]  /*0060*/  BSSY.RECONVERGENT B0, `(.L_x_381) ;  /* 0x00000fd000007945 */ /* 0x000fe20003800200 */
[----:B------:R-:W4:Y:S01]  /*0070*/  LDCU.64 UR10, c[0x0][0x390] ;  /* 0x00007200ff0a77ac */ /* 0x000f220008000a00 */
[----:B------:R-:W-:Y:S01]  /*0080*/  UMOV UR4, 0x400 ;  /* 0x0000040000047882 */ /* 0x000fe20000000000 */
[----:B------:R-:W0:Y:S01]  /*0090*/  LDCU.64 UR8, c[0x0][0x358] ;  /* 0x00006b00ff0877ac */ /* 0x000e220008000a00 */
[----:B-1----:R-:W-:Y:S01]  /*00a0*/  ULEA UR4, UR6, UR4, 0x18 ;  /* 0x0000000406047291 */ /* 0x002fe2000f8ec0ff */
[----:B0-----:R-:W-:-:S05]  /*00b0*/  IMAD R5, R0, UR5, RZ ;  /* 0x0000000500057c24 */ /* 0x001fca000f8e02ff */
[----:B---3--:R-:W-:Y:S02]  /*00c0*/  LEA R3, R2, UR4, 0x1 ;  /* 0x0000000402037c11 */ /* 0x008fe4000f8e08ff */
[----:B------:R-:W-:-:S03]  /*00d0*/  LEA R5, R5, R2, 0x1 ;  /* 0x0000000205057211 */ /* 0x000fc600078e08ff */
[----:B--2---:R0:W-:Y:S01]  /*00e0*/  STS.U16 [R3], R6 ;  /* 0x0000000603007388 */ /* 0x0041e20000000400 */
[----:B------:R-:W-:-:S04]  /*00f0*/  IADD3 R4, PT, PT, R5, UR5, RZ ;  /* 0x0000000505047c10 */ /* 0x000fc8000fffe0ff */
[----:B----4-:R-:W-:-:S04]  /*0100*/  ISETP.GE.U32.AND P0, PT, R4, UR10, PT ;  /* 0x0000000a04007c0c */ /* 0x010fc8000bf06070 */
[----:B------:R-:W-:-:S13]  /*0110*/  ISETP.GE.U32.AND.EX P0, PT, RZ, UR11, PT, P0 ;  /* 0x0000000bff007c0c */ /* 0x000fda000bf06100 */
[----:B0-----:R-:W-:Y:S05]  /*0120*/  @P0 BRA `(.L_x_382) ;  /* 0x0000000800740947 */ /* 0x001fea0003800000 */
[----:B------:R-:W0:Y:S02]  /*0130*/  LDC.64 R6, c[0x0][0x388] ;  /* 0x0000e200ff067b82 */ /* 0x000e240000000a00 */
[----:B0-----:R-:W-:-:S05]  /*0140*/  IMAD.WIDE.U32 R6, R5, 0x2, R6 ;  /* 0x0000000205067825 */ /* 0x001fca00078e0006 */
        /* <DEDUP_REMOVED lines=10> */
[----:B------:R-:W-:-:S05]  /*01f0*/  IADD3 R8, PT, PT, R8, -R9, RZ ;  /* 0x8000000908087210 */ /* 0x000fca0007ffe0ff */
[C---:B------:R-:W-:Y:S01]  /*0200*/  FADD R11, R8.reuse, 1 ;  /* 0x3f800000080b7421 */ /* 0x040fe20000000000 */
[----:B------:R-:W-:Y:S01]  /*0210*/  FADD R10, R8, -1 ;  /* 0xbf800000080a7421 */ /* 0x000fe20000000000 */
[----:B------:R-:W-:-:S03]  /*0220*/  I2FP.F32.S32 R8, R9 ;  /* 0x0000000900087245 */ /* 0x000fc60000201400 */
[----:B------:R-:W-:Y:S01]  /*0230*/  FADD R6, R10, R10 ;  /* 0x0000000a0a067221 */ /* 0x000fe20000000000 */
[----:B------:R-:W0:Y:S01]  /*0240*/  MUFU.RCP R11, R11 ;  /* 0x0000000b000b7308 */ /* 0x000e220000001000 */
[----:B------:R-:W-:Y:S02]  /*0250*/  FFMA R8, R8, 1.1920928955078125e-07, R7 ;  /* 0x3400000008087823 */ /* 0x000fe40000000007 */
        /* <DEDUP_REMOVED lines=35> */
[----:B------:R-:W-:Y:S02]  /*0490*/  IADD3 R10, PT, PT, R13, 0x7f000000, RZ ;  /* 0x7f0000000d0a7810 */ /* 0x000fe40007ffe0ff */
[----:B-1----:R-:W-:Y:S01]  /*04a0*/  LEA R13, R12, -R13, 0x17 ;  /* 0x8000000d0c0d7211 */ /* 0x002fe200078eb8ff */
[----:B------:R-:W-:-:S04]  /*04b0*/  FFMA R11, R8, R11, 0.0096188392490148544312 ;  /* 0x3c1d9856080b7423 */ /* 0x000fc8000000000b */
[----:B------:R-:W-:-:S04]  /*04c0*/  FFMA R11, R8, R11, 0.055503588169813156128 ;  /* 0x3d6357bb080b7423 */ /* 0x000fc8000000000b */
[----:B------:R-:W-:-:S04]  /*04d0*/  FFMA R11, R8, R11, 0.24022644758224487305 ;  /* 0x3e75fdec080b7423 */ /* 0x000fc8000000000b */
[----:B------:R-:W-:-:S04]  /*04e0*/  FFMA R11, R8, R11, 0.69314718246459960938 ;  /* 0x3f317218080b7423 */ /* 0x000fc8000000000b */
        /* <DEDUP_REMOVED lines=16> */
.L_x_384:
[----:B------:R-:W-:Y:S05]  /*05f0*/  BSYNC.RECONVERGENT B1 ;  /* 0x0000000000017941 */ /* 0x000fea0003800200 */
.L_x_383:
[----:B------:R-:W0:Y:S02]  /*0600*/  LDCU.64 UR6, c[0x0][0x388] ;  /* 0x00007100ff0677ac */ /* 0x000e240008000a00 */
[----:B0-----:R-:W-:-:S04]  /*0610*/  LEA R10, P0, R4, UR6, 0x1 ;  /* 0x00000006040a7c11 */ /* 0x001fc8000f8008ff */
[----:B------:R-:W-:-:S05]  /*0620*/  LEA.HI.X R11, R4, UR7, RZ, 0x1, P0 ;  /* 0x00000007040b7c11 */ /* 0x000fca00080f0cff */
[----:B------:R-:W2:Y:S01]  /*0630*/  LDG.E.U16 R4, desc[UR8][R10.64] ;  /* 0x000000080a047981 */ /* 0x000ea2000c1e1500 */
[----:B------:R-:W-:Y:S01]  /*0640*/  BSSY.RECONVERGENT B1, `(.L_x_385) ;  /* 0x0000047000017945 */ /* 0x000fe20003800200 */
[----:B--2---:R-:W-:-:S04]  /*0650*/  SHF.L.U32 R4, R4, 0x10, RZ ;  /* 0x0000001004047819 */ /* 0x004fc800000006ff */
[C---:B------:R-:W-:Y:S01]  /*0660*/  FSETP.GEU.AND P0, PT, |R4|.reuse, 1.175494350822287508e-38, PT ;  /* 0x008000000400780b */ /* 0x040fe20003f0e200 */
[C---:B------:R-:W-:Y:S01]  /*0670*/  FMUL R5, |R4|.reuse, 16777216 ;  /* 0x4b80000004057820 */ /* 0x040fe20000400200 */
[----:B------:R-:W-:-:S04]  /*0680*/  FSETP.NEU.AND P2, PT, |R4|, 1, PT ;  /* 0x3f8000000400780b */ /* 0x000fc80003f4d200 */
        /* <DEDUP_REMOVED lines=66> */
.L_x_386:
[----:B------:R-:W-:Y:S05]  /*0ab0*/  BSYNC.RECONVERGENT B1 ;  /* 0x0000000000017941 */ /* 0x000fea0003800200 */
.L_x_385:
[----:B------:R-:W-:-:S05]  /*0ac0*/  FADD R5, R5, R8 ;  /* 0x0000000805057221 */ /* 0x000fca0000000000 */
[----:B------:R-:W-:-:S05]  /*0ad0*/  F2FP.BF16.F32.PACK_AB R5, RZ, R5 ;  /* 0x00000005ff05723e */ /* 0x000fca00000010ff */
[----:B------:R0:W-:Y:S01]  /*0ae0*/  STS.U16 [R3], R5 ;  /* 0x0000000503007388 */ /* 0x0001e20000000400 */
[----:B------:R-:W-:Y:S05]  /*0af0*/  BRA `(.L_x_387) ;  /* 0x00000004004c7947 */ /* 0x000fea0003800000 */
.L_x_382:
[----:B------:R-:W-:-:S04]  /*0b00*/  ISETP.GE.U32.AND P0, PT, R5, UR10, PT ;  /* 0x0000000a05007c0c */ /* 0x000fc8000bf06070 */
[----:B------:R-:W-:-:S13]  /*0b10*/  ISETP.GE.U32.AND.EX P0, PT, RZ, UR11, PT, P0 ;  /* 0x0000000bff007c0c */ /* 0x000fda000bf06100 */
[----:B------:R-:W-:Y:S05]  /*0b20*/  @P0 BRA `(.L_x_387) ;  /* 0x0000000400400947 */ /* 0x000fea0003800000 */
[----:B------:R-:W0:Y:S02]  /*0b30*/  LDCU.64 UR6, c[0x0][0x388] ;  /* 0x00007100ff0677ac */ /* 0x000e240008000a00 */
[----:B0-----:R-:W-:-:S04]  /*0b40*/  LEA R6, P0, R5, UR6, 0x1 ;  /* 0x0000000605067c11 */ /* 0x001fc8000f8008ff */
[----:B------:R-:W-:-:S05]  /*0b50*/  LEA.HI.X R7, R5, UR7, RZ, 0x1, P0 ;  /* 0x0000000705077c11 */ /* 0x000fca00080f0cff */
[----:B------:R-:W2:Y:S01]  /*0b60*/  LDG.E.U16 R4, desc[UR8][R6.64] ;  /* 0x0000000806047981 */ /* 0x000ea2000c1e1500 */
[----:B------:R-:W-:Y:S01]  /*0b70*/  HFMA2 R12, -RZ, RZ, 0.771484375, 0.21533203125 ;  /* 0x3a2c32e4ff0c7431 */ /* 0x000fe200000001ff */
        /* <DEDUP_REMOVED lines=27> */
[----:B------:R-:W-:Y:S01]  /*0d30*/  FFMA R12, R7, R12, 0.12022458761930465698 ;  /* 0x3df6384f070c7423 */ /* 0x000fe2000000000c */
        /* <DEDUP_REMOVED lines=44> */
.L_x_389:
[----:B------:R-:W-:Y:S05]  /*1000*/  BSYNC.RECONVERGENT B1 ;  /* 0x0000000000017941 */ /* 0x000fea0003800200 */
.L_x_388:
[----:B------:R-:W-:-:S05]  /*1010*/  F2FP.BF16.F32.PACK_AB R5, RZ, R5 ;  /* 0x00000005ff05723e */ /* 0x000fca00000010ff */
[----:B------:R1:W-:Y:S02]  /*1020*/  STS.U16 [R3], R5 ;  /* 0x0000000503007388 */ /* 0x0003e40000000400 */
.L_x_387:
[----:B------:R-:W-:Y:S05]  /*1030*/  BSYNC.RECONVERGENT B0 ;  /* 0x0000000000007941 */ /* 0x000fea0003800200 */
.L_x_381:
[----:B------:R-:W-:Y:S01]  /*1040*/  BAR.SYNC.DEFER_BLOCKING 0x0 ;  /* 0x0000000000007b1d */ /* 0x000fe20000010000 */
[----:B------:R-:W-:Y:S01]  /*1050*/  UISETP.GE.U32.AND UP0, UPT, UR5, 0x42, UPT ;  /* 0x000000420500788c */ /* 0x000fe2000bf06070 */
[----:B------:R-:W-:-:S08]  /*1060*/  ISETP.GT.U32.AND P1, PT, R2, 0x1f, PT ;  /* 0x0000001f0200780c */ /* 0x000fd00003f24070 */
[----:B------:R-:W-:Y:S05]  /*1070*/  BRA.U !UP0, `(.L_x_390) ;  /* 0x0000000108307547 */ /* 0x000fea000b800000 */
.L_x_391:
[----:B------:R-:W-:-:S06]  /*1080*/  USHF.R.U32.HI UR4, URZ, 0x1, UR5 ;  /* 0x00000001ff047899 */ /* 0x000fcc0008011605 */
[----:B------:R-:W-:-:S13]  /*1090*/  ISETP.GE.U32.AND P0, PT, R2, UR4, PT ;  /* 0x0000000402007c0c */ /* 0x000fda000bf06070 */
[----:B------:R-:W-:Y:S01]  /*10a0*/  VOTEU.ALL UP0, P0 ;  /* 0x0000000000ff7886 */ /* 0x000fe20000000000 */
[----:B--2---:R-:W-:Y:S04]  /*10b0*/  @!P0 LDS.U16 R4, [R3] ;  /* 0x0000000003048984 */ /* 0x004fe80000000400 */
[----:B------:R-:W-:Y:S02]  /*10c0*/  @!UP0 ULOP3.LUT UR6, UR5, 0x7fe, URZ, 0xc0, !UPT ;  /* 0x000007fe05068892 */ /* 0x000fe4000f8ec0ff */
[----:B------:R-:W-:-:S03]  /*10d0*/  UISETP.GT.U32.AND UP0, UPT, UR5, 0x83, UPT ;  /* 0x000000830500788c */ /* 0x000fc6000bf04070 */
[----:B------:R-:W-:-:S04]  /*10e0*/  UMOV UR5, UR4 ;  /* 0x0000000400057c82 */ /* 0x000fc80008000000 */
[----:B01----:R-:W0:Y:S02]  /*10f0*/  @!P0 LDS.U16 R5, [R3+UR6] ;  /* 0x0000000603058984 */ /* 0x003e240008000400 */
[----:B0-----:R-:W-:-:S05]  /*1100*/  @!P0 HADD2.BF16_V2 R4, R4.H0_H0, R5.H0_H0 ;  /* 0x2000000504048230 */ /* 0x001fca0000200800 */
[----:B------:R2:W-:Y:S01]  /*1110*/  @!P0 STS.U16 [R3], R4 ;  /* 0x0000000403008388 */ /* 0x0005e20000000400 */
[----:B------:R-:W-:Y:S06]  /*1120*/  BAR.SYNC.DEFER_BLOCKING 0x0 ;  /* 0x0000000000007b1d */ /* 0x000fec0000010000 */
[----:B------:R-:W-:Y:S05]  /*1130*/  BRA.U UP0, `(.L_x_391) ;  /* 0xfffffffd00d07547 */ /* 0x000fea000b83ffff */
.L_x_390:
[----:B------:R-:W-:Y:S05]  /*1140*/  @P1 EXIT ;  /* 0x000000000000194d */ /* 0x000fea0003800000 */
[----:B--2---:R-:W-:Y:S01]  /*1150*/  LDS.U16 R4, [R3] ;  /* 0x0000000003047984 */ /* 0x004fe20000000400 */
[----:B------:R-:W-:-:S03]  /*1160*/  ISETP.NE.AND P0, PT, R2, RZ, PT ;  /* 0x000000ff0200720c */ /* 0x000fc60003f05270 */
[----:B01----:R-:W0:Y:S04]  /*1170*/  LDS.U16 R5, [R3+0x40] ;  /* 0x0000400003057984 */ /* 0x003e280000000400 */
[----:B------:R-:W1:Y:S04]  /*1180*/  LDS.U16 R7, [R3+0x20] ;  /* 0x0000200003077984 */ /* 0x000e680000000400 */
[----:B------:R-:W2:Y:S04]  /*1190*/  LDS.U16 R6, [R3+0x10] ;  /* 0x0000100003067984 */ /* 0x000ea80000000400 */
[----:B------:R-:W3:Y:S04]  /*11a0*/  LDS.U16 R9, [R3+0x8] ;  /* 0x0000080003097984 */ /* 0x000ee80000000400 */
[----:B------:R-:W4:Y:S04]  /*11b0*/  LDS.U16 R8, [R3+0x4] ;  /* 0x0000040003087984 */ /* 0x000f280000000400 */
[----:B------:R-:W5:Y:S01]  /*11c0*/  LDS.U16 R11, [R3+0x2] ;  /* 0x00000200030b7984 */ /* 0x000f620000000400 */
[----:B0-----:R-:W-:-:S04]  /*11d0*/  HADD2.BF16_V2 R4, R4.H0_H0, R5.H0_H0 ;  /* 0x2000000504047230 */ /* 0x001fc80000200800 */
[----:B-1----:R-:W-:Y:S01]  /*11e0*/  HADD2.BF16_V2 R7, R4.H0_H0, R7.H0_H0 ;  /* 0x2000000704077230 */ /* 0x002fe20000200800 */
        /* <DEDUP_REMOVED lines=19> */
.L_x_392:
        /* <DEDUP_REMOVED lines=14> */
.L_x_10166:


//--------------------- .text.contiguous_reducel333_f16 --------------------------
	.section	.text.contiguous_reducel333_f16,"ax",@progbits
	.align	128
        .global         contiguous_reducel333_f16
        .type           contiguous_reducel333_f16,@function
        .size           contiguous_reducel333_f16,(.L_x_10167 - contiguous_reducel333_f16)
        .other          contiguous_reducel333_f16,@"STO_CUDA_ENTRY STV_DEFAULT"
contiguous_reducel333_f16:
.text.contiguous_reducel333_f16:
[----:B------:R-:W-:Y:S01]  /*0000*/  LDC R1, c[0x0][0x37c] ;  /* 0x0000df00ff017b82 */ /* 0x000fe20000000800 */
[----:B------:R-:W0:Y:S07]  /*0010*/  S2R R11, SR_TID.Y ;  /* 0x00000000000b7919 */ /* 0x000e2e0000002200 */
[----:B------:R-:W0:Y:S01]  /*0020*/  LDC R0, c[0x0][0x360] ;  /* 0x0000d800ff007b82 */ /* 0x000e220000000800 */
[----:B------:R-:W1:Y:S01]  /*0030*/  LDCU.64 UR8, c[0x0][0x3a0] ;  /* 0x00007400ff0877ac */ /* 0x000e620008000a00 */
[----:B------:R-:W0:Y:S06]  /*0040*/  S2R R13, SR_TID.X ;  /* 0x00000000000d7919 */ /* 0x000e2c0000002100 */
[----:B------:R-:W2:Y:S08]  /*0050*/  S2UR UR7, SR_CTAID.Y ;  /* 0x00000000000779c3 */ /* 0x000eb00000002600 */
[----:B------:R-:W2:Y:S08]  /*0060*/  LDC R10, c[0x0][0x364] ;  /* 0x0000d900ff0a7b82 */ /* 0x000eb00000000800 */
[----:B------:R-:W3:Y:S08]  /*0070*/  S2UR UR4, SR_CTAID.X ;  /* 0x00000000000479c3 */ /* 0x000ef00000002500 */
[----:B------:R-:W4:Y:S01]  /*0080*/  LDC.64 R2, c[0x0][0x398] ;  /* 0x0000e600ff027b82 */ /* 0x000f220000000a00 */
[----:B0-----:R-:W-:-:S07]  /*0090*/  IMAD R6, R11, R0, R13 ;  /* 0x000000000b067224 */ /* 0x001fce00078e020d */
[----:B------:R-:W0:Y:S01]  /*00a0*/  S2UR UR5, SR_CgaCtaId ;  /* 0x00000000000579c3 */ /* 0x000e220000008800 */
[----:B--2---:R-:W-:-:S05]  /*00b0*/  IMAD R5, R10, UR7, R11 ;  /* 0x000000070a057c24 */ /* 0x004fca000f8e020b */
[----:B-1----:R-:W-:Y:S01]  /*00c0*/  ISETP.GE.U32.AND P0, PT, R5, UR8, PT ;  /* 0x0000000805007c0c */ /* 0x002fe2000bf06070 */
[----:B---3--:R-:W-:Y:S01]  /*00d0*/  IMAD R4, R0, UR4, R13 ;  /* 0x0000000400047c24 */ /* 0x008fe2000f8e020d */
[----:B------:R-:W-:Y:S02]  /*00e0*/  UMOV UR4, 0x400 ;  /* 0x0000040000047882 */ /* 0x000fe40000000000 */
[----:B------:R-:W-:Y:S02]  /*00f0*/  ISETP.GE.U32.AND.EX P0, PT, RZ, UR9, PT, P0 ;  /* 0x00000009ff007c0c */ /* 0x000fe4000bf06100 */
[----:B----4-:R-:W-:-:S04]  /*0100*/  ISETP.GE.U32.AND P1, PT, R4, R2, PT ;  /* 0x000000020400720c */ /* 0x010fc80003f26070 */
[----:B------:R-:W-:Y:S01]  /*0110*/  ISETP.GE.U32.OR.EX P0, PT, RZ, R3, P0, P1 ;  /* 0x00000003ff00720c */ /* 0x000fe20000706510 */
[----:B0-----:R-:W-:-:S06]  /*0120*/  ULEA UR5, UR5, UR4, 0x18 ;  /* 0x0000000405057291 */ /* 0x001fcc000f8ec0ff */
[----:B------:R-:W-:-:S05]  /*0130*/  LEA R8, R6, UR5, 0x1 ;  /* 0x0000000506087c11 */ /* 0x000fca000f8e08ff */
[----:B------:R0:W-:Y:S01]  /*0140*/  STS.U16 [R8], RZ ;  /* 0x000000ff08007388 */ /* 0x0001e20000000400 */
[----:B------:R-:W-:Y:S05]  /*0150*/  @P0 EXIT ;  /* 0x000000000000094d */ /* 0x000fea0003800000 */
[----:B------:R-:W1:Y:S01]  /*0160*/  LDC.64 R6, c[0x0][0x388] ;  /* 0x0000e200ff067b82 */ /* 0x000e620000000a00 */
[----:B------:R-:W2:Y:S01]  /*0170*/  LDCU.64 UR8, c[0x0][0x358] ;  /* 0x00006b00ff0877ac */ /* 0x000ea20008000a00 */
[----:B------:R-:W-:-:S04]  /*0180*/  IMAD R9, R5, R2, R4 ;  /* 0x0000000205097224 */ /* 0x000fc800078e0204 */
[----:B-1----:R-:W-:-:S06]  /*0190*/  IMAD.WIDE.U32 R6, R9, 0x2, R6 ;  /* 0x0000000209067825 */ /* 0x002fcc00078e0006 */
[----:B--2---:R-:W2:Y:S01]  /*01a0*/  LDG.E.U16 R7, desc[UR8][R6.64] ;  /* 0x0000000806077981 */ /* 0x004ea2000c1e1500 */
[----:B------:R-:W-:-:S03]  /*01b0*/  ISETP.NE.AND P0, PT, R11, RZ, PT ;  /* 0x000000ff0b00720c */ /* 0x000fc60003f05270 */
[----:B--2---:R1:W-:Y:S01]  /*01c0*/  STS.U16 [R8], R7 ;  /* 0x0000000708007388 */ /* 0x0043e20000000400 */
[----:B------:R-:W-:Y:S09]  /*01d0*/  BAR.SYNC.DEFER_BLOCKING 0x0 ;  /* 0x0000000000007b1d */ /* 0x000ff20000010000 */
[----:B------:R-:W-:Y:S05]  /*01e0*/  @P0 EXIT ;  /* 0x000000000000094d */ /* 0x000fea0003800000 */
[----:B------:R-:W-:-:S13]  /*01f0*/  ISETP.GT.U32.AND P0, PT, R10, 0x1, PT ;  /* 0x000000010a00780c */ /* 0x000fda0003f04070 */
[----:B------:R-:W-:-:S06]  /*0200*/  @!P0 LEA R6, R13, UR5, 0x1 ;  /* 0x000000050d068c11 */ /* 0x000fcc000f8e08ff */
[----:B------:R-:W2:Y:S02]  /*0210*/  @!P0 LDS.U16 R6, [R6] ;  /* 0x0000000006068984 */ /* 0x000ea40000000400 */
[----:B--2---:R-:W-:Y:S01]  /*0220*/  @!P0 PRMT R12, R6, 0x7610, R12 ;  /* 0x00007610060c8816 */ /* 0x004fe2000000000c */
[----:B------:R-:W-:Y:S06]  /*0230*/  @!P0 BRA `(.L_x_393) ;  /* 0x0000000800188947 */ /* 0x000fec0003800000 */
[----:B-1----:R-:W-:Y:S01]  /*0240*/  SHF.L.U32 R7, R13, 0x1, RZ ;  /* 0x000000010d077819 */ /* 0x002fe200000006ff */
[----:B------:R-:W-:Y:S01]  /*0250*/  UMOV UR4, 0x1 ;  /* 0x0000000100047882 */ /* 0x000fe20000000000 */
[----:B------:R-:W-:Y:S02]  /*0260*/  IADD3 R6, PT, PT, R10, -0x2, RZ ;  /* 0xfffffffe0a067810 */ /* 0x000fe40007ffe0ff */
[----:B0-----:R-:W-:Y:S01]  /*0270*/  IADD3 R8, PT, PT, R7, UR5, RZ ;  /* 0x0000000507087c10 */ /* 0x001fe2000fffe0ff */
        /* <DEDUP_REMOVED lines=11> */
.L_x_395:
        /* <DEDUP_REMOVED lines=21> */
[----:B-1----:R-:W-:Y:S02]  /*0480*/  HADD2 R12, R12.H0_H0, R25.H0_H0 ;  /* 0x200000190c0c7230 */ /* 0x002fe40000000800 */
        /* <DEDUP_REMOVED lines=8> */
[----:B0-----:R-:W-:-:S02]  /*0510*/  HADD2 R12, R12.H0_H0, R29.H0_H0 ;  /* 0x2000001d0c0c7230 */ /* 0x001fc40000000800 */
[----:B------:R-:W-:Y:S01]  /*0520*/  LEA R20, R0, R16, 0x1 ;  /* 0x0000001000147211 */ /* 0x000fe200078e08ff */
[----:B------:R-:W0:Y:S01]  /*0530*/  LDS.U16 R29, [R16] ;  /* 0x00000000101d7984 */ /* 0x000e220000000400 */
[----:B---3--:R-:W-:-:S03]  /*0540*/  HADD2 R14, R12.H0_H0, R14.H0_H0 ;  /* 0x2000000e0c0e7230 */ /* 0x008fc60000000800 */
[----:B------:R-:W-:Y:S01]  /*0550*/  IMAD R22, R0, 0x2, R20 ;  /* 0x0000000200167824 */ /* 0x000fe200078e0214 */
[----:B------:R-:W3:Y:S01]  /*0560*/  LDS.U16 R12, [R20] ;  /* 0x00000000140c7984 */ /* 0x000ee20000000400 */
[----:B----4-:R-:W-:-:S03]  /*0570*/  HADD2 R14, R14.H0_H0, R27.H0_H0 ;  /* 0x2000001b0e0e7230 */ /* 0x010fc60000000800 */
[C---:B------:R-:W-:Y:S01]  /*0580*/  LEA R24, R0.reuse, R22, 0x1 ;  /* 0x0000001600187211 */ /* 0x040fe200078e08ff */
[----:B------:R-:W4:Y:S01]  /*0590*/  LDS.U16 R27, [R22] ;  /* 0x00000000161b7984 */ /* 0x000f220000000400 */
[----:B------:R-:W-:Y:S02]  /*05a0*/  HADD2 R14, R14.H0_H0, R23.H0_H0 ;  /* 0x200000170e0e7230 */ /* 0x000fe40000000800 */
[----:B-----5:R-:W-:Y:S01]  /*05b0*/  LEA R18, R0, R24, 0x1 ;  /* 0x0000001800127211 */ /* 0x020fe200078e08ff */
[----:B------:R-:W5:Y:S01]  /*05c0*/  LDS.U16 R23, [R24] ;  /* 0x0000000018177984 */ /* 0x000f620000000400 */
[----:B------:R-:W-:-:S03]  /*05d0*/  HADD2 R14, R14.H0_H0, R21.H0_H0 ;  /* 0x200000150e0e7230 */ /* 0x000fc60000000800 */
[----:B------:R-:W5:Y:S01]  /*05e0*/  LDS.U16 R21, [R18] ;  /* 0x0000000012157984 */ /* 0x000f620000000400 */
[----:B------:R-:W-:-:S04]  /*05f0*/  HADD2 R13, R14.H0_H0, R13.H0_H0 ;  /* 0x2000000d0e0d7230 */ /* 0x000fc80000000800 */
[----:B-1----:R-:W-:-:S04]  /*0600*/  HADD2 R13, R13.H0_H0, R19.H0_H0 ;  /* 0x200000130d0d7230 */ /* 0x002fc80000000800 */
[----:B--2---:R-:W-:-:S04]  /*0610*/  HADD2 R13, R13.H0_H0, R17.H0_H0 ;  /* 0x200000110d0d7230 */ /* 0x004fc80000000800 */
[----:B------:R-:W-:-:S04]  /*0620*/  HADD2 R13, R13.H0_H0, R15.H0_H0 ;  /* 0x2000000f0d0d7230 */ /* 0x000fc80000000800 */
[----:B------:R-:W-:-:S04]  /*0630*/  HADD2 R13, R13.H0_H0, R25.H0_H0 ;  /* 0x200000190d0d7230 */ /* 0x000fc80000000800 */
[----:B0-----:R-:W-:-:S04]  /*0640*/  HADD2 R13, R13.H0_H0, R29.H0_H0 ;  /* 0x2000001d0d0d7230 */ /* 0x001fc80000000800 */
[----:B---3--:R-:W-:-:S04]  /*0650*/  HADD2 R12, R13.H0_H0, R12.H0_H0 ;  /* 0x2000000c0d0c7230 */ /* 0x008fc80000000800 */
[----:B----4-:R-:W-:-:S04]  /*0660*/  HADD2 R12, R12.H0_H0, R27.H0_H0 ;  /* 0x2000001b0c0c7230 */ /* 0x010fc80000000800 */
[----:B-----5:R-:W-:-:S04]  /*0670*/  HADD2 R12, R12.H0_H0, R23.H0_H0 ;  /* 0x200000170c0c7230 */ /* 0x020fc80000000800 */
[----:B------:R-:W-:Y:S01]  /*0680*/  HADD2 R12, R12.H0_H0, R21.H0_H0 ;  /* 0x200000150c0c7230 */ /* 0x000fe20000000800 */
[----:B------:R-:W-:Y:S06]  /*0690*/  @P0 BRA `(.L_x_395) ;  /* 0xfffffffc00240947 */ /* 0x000fec000383ffff */
[----:B------:R-:W-:-:S12]  /*06a0*/  UIADD3 UR4, UPT, UPT, UR4, 0x1, URZ ;  /* 0x0000000104047890 */ /* 0x000fd8000fffe0ff */
.L_x_394:
        /* <DEDUP_REMOVED lines=24> */
[----:B-1----:R-:W-:-:S04]  /*0830*/  HADD2 R9, R12.H0_H0, R9.H0_H0 ;  /* 0x200000090c097230 */ /* 0x002fc80000000800 */
[----:B0-----:R-:W-:-:S04]  /*0840*/  HADD2 R9, R9.H0_H0, R10.H0_H0 ;  /* 0x2000000a09097230 */ /* 0x001fc80000000800 */
[----:B--2---:R-:W-:-:S04]  /*0850*/  HADD2 R9, R9.H0_H0, R14.H0_H0 ;  /* 0x2000000e09097230 */ /* 0x004fc80000000800 */
[----:B---3--:R-:W-:-:S04]  /*0860*/  HADD2 R9, R9.H0_H0, R16.H0_H0 ;  /* 0x2000001009097230 */ /* 0x008fc80000000800 */
[----:B----4-:R-:W-:-:S04]  /*0870*/  HADD2 R9, R9.H0_H0, R18.H0_H0 ;  /* 0x2000001209097230 */ /* 0x010fc80000000800 */
[----:B-----5:R-:W-:-:S04]  /*0880*/  HADD2 R9, R9.H0_H0, R20.H0_H0 ;  /* 0x2000001409097230 */ /* 0x020fc80000000800 */
[----:B------:R-:W-:-:S04]  /*0890*/  HADD2 R9, R9.H0_H0, R22.H0_H0 ;  /* 0x2000001609097230 */ /* 0x000fc80000000800 */
[----:B------:R-:W-:-:S07]  /*08a0*/  HADD2 R12, R9.H0_H0, R24.H0_H0 ;  /* 0x20000018090c7230 */ /* 0x000fce0000000800 */
.L_x_397:
        /* <DEDUP_REMOVED lines=15> */
[----:B-1----:R-:W-:-:S04]  /*09a0*/  HADD2 R12, R12.H0_H0, R9.H0_H0 ;  /* 0x200000090c0c7230 */ /* 0x002fc80000000800 */
[----:B0-----:R-:W-:-:S04]  /*09b0*/  HADD2 R12, R12.H0_H0, R11.H0_H0 ;  /* 0x2000000b0c0c7230 */ /* 0x001fc80000000800 */
[----:B--2---:R-:W-:-:S04]  /*09c0*/  HADD2 R12, R12.H0_H0, R13.H0_H0 ;  /* 0x2000000d0c0c7230 */ /* 0x004fc80000000800 */
[----:B---3--:R-:W-:-:S07]  /*09d0*/  HADD2 R12, R12.H0_H0, R15.H0_H0 ;  /* 0x2000000f0c0c7230 */ /* 0x008fce0000000800 */
.L_x_398:
[----:B------:R-:W-:Y:S05]  /*09e0*/  @!P1 BRA `(.L_x_396) ;  /* 0x0000000000289947 */ /* 0x000fea0003800000 */
[----:B------:R-:W-:Y:S01]  /*09f0*/  IMAD R8, R0, UR4, RZ ;  /* 0x0000000400087c24 */ /* 0x000fe2000f8e02ff */
[----:B------:R-:W-:-:S04]  /*0a00*/  IADD3 R6, PT, PT, -R6, RZ, RZ ;  /* 0x000000ff06067210 */ /* 0x000fc80007ffe1ff */
[----:B------:R-:W-:-:S05]  /*0a10*/  LEA R8, R8, R7, 0x1 ;  /* 0x0000000708087211 */ /* 0x000fca00078e08ff */
[----:B------:R-:W-:-:S07]  /*0a20*/  VIADD R9, R8, UR5 ;  /* 0x0000000508097c36 */ /* 0x000fce0008000000 */
.L_x_399:
[----:B------:R0:W1:Y:S01]  /*0a30*/  LDS.U16 R11, [R9] ;  /* 0x00000000090b7984 */ /* 0x0000620000000400 */
[----:B------:R-:W-:-:S04]  /*0a40*/  IADD3 R6, PT, PT, R6, 0x1, RZ ;  /* 0x0000000106067810 */ /* 0x000fc80007ffe0ff */
[----:B------:R-:W-:Y:S02]  /*0a50*/  ISETP.NE.AND P0, PT, R6, RZ, PT ;  /* 0x000000ff0600720c */ /* 0x000fe40003f05270 */
[----:B0-----:R-:W-:Y:S01]  /*0a60*/  LEA R9, R0, R9, 0x1 ;  /* 0x0000000900097211 */ /* 0x001fe200078e08ff */
[----:B-1----:R-:W-:-:S10]  /*0a70*/  HADD2 R12, R12.H0_H0, R11.H0_H0 ;  /* 0x2000000b0c0c7230 */ /* 0x002fd40000000800 */
[----:B------:R-:W-:Y:S05]  /*0a80*/  @P0 BRA `(.L_x_399) ;  /* 0xfffffffc00e80947 */ /* 0x000fea000383ffff */
.L_x_396:
[----:B-1----:R2:W-:Y:S02]  /*0a90*/  STS.U16 [R7+UR5], R12 ;  /* 0x0000000c07007988 */ /* 0x0025e40008000405 */
.L_x_393:
[----:B------:R-:W3:Y:S01]  /*0aa0*/  LDCU.64 UR10, c[0x0][0x380] ;  /* 0x00007000ff0a77ac */ /* 0x000ee20008000a00 */
[----:B------:R-:W-:-:S03]  /*0ab0*/  HFMA2 R5, -RZ, RZ, 0, 0 ;  /* 0x00000000ff057431 */ /* 0x000fc600000001ff */
[----:B------:R-:W-:-:S04]  /*0ac0*/  IMAD.WIDE.U32 R4, R2, UR7, R4 ;  /* 0x0000000702047c25 */ /* 0x000fc8000f8e0004 */
[----:B------:R-:W-:Y:S01]  /*0ad0*/  IMAD R3, R3, UR7, R5 ;  /* 0x0000000703037c24 */ /* 0x000fe2000f8e0205 */
[----:B---3--:R-:W-:-:S04]  /*0ae0*/  LEA R2, P0, R4, UR10, 0x1 ;  /* 0x0000000a04027c11 */ /* 0x008fc8000f8008ff */
[----:B------:R-:W-:-:S05]  /*0af0*/  LEA.HI.X R3, R4, UR11, R3, 0x1, P0 ;  /* 0x0000000b04037c11 */ /* 0x000fca00080f0c03 */
[----:B------:R-:W-:Y:S01]  /*0b00*/  STG.E.U16 desc[UR8][R2.64], R12 ;  /* 0x0000000c02007986 */ /* 0x000fe2000c101508 */
[----:B------:R-:W-:Y:S05]  /*0b10*/  EXIT ;  /* 0x000000000000794d */ /* 0x000fea0003800000 */
.L_x_400:
        /* <DEDUP_REMOVED lines=14> */
.L_x_10167:


//--------------------- .text.contiguous_reducel33_f16 --------------------------
	.section	.text.contiguous_reducel33_f16,"ax",@progbits
	.align	128
        .global         contiguous_reducel33_f16
        .type           contiguous_reducel33_f16,@function
        .size           contiguous_reducel33_f16,(.L_x_9948 - contiguous_reducel33_f16)
        .other          contiguous_reducel33_f16,@"STO_CUDA_ENTRY STV_DEFAULT"
contiguous_reducel33_f16:
.text.contiguous_reducel33_f16:
[----:B------:R-:W-:Y:S01]  /*0000*/  LDC R1, c[0x0][0x37c] ;  /* 0x0000df00ff017b82 */ /* 0x000fe20000000800 */
[----:B------:R-:W0:Y:S07]  /*0010*/  S2R R8, SR_TID.Y ;  /* 0x0000000000087919 */ /* 0x000e2e0000002200 */
[----:B------:R-:W0:Y:S01]  /*0020*/  LDC R6, c[0x0][0x360] ;  /* 0x0000d800ff067b82 */ /* 0x000e220000000800 */
[----:B------:R-:W1:Y:S01]  /*0030*/  LDCU.64 UR8, c[0x0][0x3b0] ;  /* 0x00007600ff0877ac */ /* 0x000e620008000a00 */
[----:B------:R-:W0:Y:S01]  /*0040*/  S2R R7, SR_TID.X ;  /* 0x0000000000077919 */ /* 0x000e220000002100 */
[----:B------:R-:W2:Y:S05]  /*0050*/  LDCU.64 UR10, c[0x0][0x3a8] ;  /* 0x00007500ff0a77ac */ /* 0x000eaa0008000a00 */
[----:B------:R-:W3:Y:S08]  /*0060*/  S2UR UR7, SR_CTAID.Y ;  /* 0x00000000000779c3 */ /* 0x000ef00000002600 */
[----:B------:R-:W3:Y:S08]  /*0070*/  LDC R5, c[0x0][0x364] ;  /* 0x0000d900ff057b82 */ /* 0x000ef00000000800 */
[----:B------:R-:W4:Y:S08]  /*0080*/  S2UR UR4, SR_CTAID.X ;  /* 0x00000000000479c3 */ /* 0x000f300000002500 */
[----:B------:R-:W5:Y:S01]  /*0090*/  S2UR UR5, SR_CgaCtaId ;  /* 0x00000000000579c3 */ /* 0x000f620000008800 */
[----:B0-----:R-:W-:-:S02]  /*00a0*/  IMAD R4, R8, R6, R7 ;  /* 0x0000000608047224 */ /* 0x001fc400078e0207 */
[----:B---3--:R-:W-:-:S05]  /*00b0*/  IMAD R3, R5, UR7, R8 ;  /* 0x0000000705037c24 */ /* 0x008fca000f8e0208 */
[----:B-1----:R-:W-:Y:S01]  /*00c0*/  ISETP.GE.U32.AND P0, PT, R3, UR8, PT ;  /* 0x0000000803007c0c */ /* 0x002fe2000bf06070 */
[----:B----4-:R-:W-:-:S03]  /*00d0*/  IMAD R14, R6, UR4, R7 ;  /* 0x00000004060e7c24 */ /* 0x010fc6000f8e0207 */
[----:B------:R-:W-:Y:S01]  /*00e0*/  ISETP.GE.U32.AND.EX P0, PT, RZ, UR9, PT, P0 ;  /* 0x00000009ff007c0c */ /* 0x000fe2000bf06100 */
[----:B------:R-:W-:Y:S01]  /*00f0*/  UMOV UR4, 0x400 ;  /* 0x0000040000047882 */ /* 0x000fe20000000000 */
[----:B--2---:R-:W-:Y:S01]  /*0100*/  ISETP.GE.U32.AND P1, PT, R14, UR10, PT ;  /* 0x0000000a0e007c0c */ /* 0x004fe2000bf26070 */
[----:B-----5:R-:W-:-:S03]  /*0110*/  ULEA UR4, UR5, UR4, 0x18 ;  /* 0x0000000405047291 */ /* 0x020fc6000f8ec0ff */
[----:B------:R-:W-:-:S03]  /*0120*/  ISETP.GE.U32.OR.EX P0, PT, RZ, UR11, P0, P1 ;  /* 0x0000000bff007c0c */ /* 0x000fc60008706510 */
[----:B------:R-:W-:-:S05]  /*0130*/  LEA R4, R4, UR4, 0x1 ;  /* 0x0000000404047c11 */ /* 0x000fca000f8e08ff */
[----:B------:R0:W-:Y:S05]  /*0140*/  STS.U16 [R4], RZ ;  /* 0x000000ff04007388 */ /* 0x0001ea0000000400 */
        /* <DEDUP_REMOVED lines=22> */
.L_x_419:
[----:B------:R-:W-:-:S05]  /*02b0*/  IADD3 R30, PT, PT, R3, 0x3, RZ ;  /* 0x00000003031e7810 */ /* 0x000fca0007ffe0ff */
[----:B---3--:R-:W-:-:S06]  /*02c0*/  IMAD.WIDE.U32 R34, R30, 0x8, R20 ;  /* 0x000000081e227825 */ /* 0x008fcc00078e0014 */
[----:B------:R-:W3:Y:S02]  /*02d0*/  LDG.E.64 R34, desc[UR8][R34.64] ;  /* 0x0000000822227981 */ /* 0x000ee4000c1e1b00 */
[----:B---3--:R-:W-:-:S13]  /*02e0*/  ISETP.NE.U32.AND P0, PT, R35, RZ, PT ;  /* 0x000000ff2300720c */ /* 0x008fda0003f05070 */
[----:B------:R-:W-:Y:S05]  /*02f0*/  @P0 BRA `(.L_x_403) ;  /* 0x0000000000580947 */ /* 0x000fea0003800000 */
[----:B------:R-:W3:Y:S01]  /*0300*/  I2F.U32.RP R0, R34 ;  /* 0x0000002200007306 */ /* 0x000ee20000209000 */
[----:B------:R-:W-:Y:S02]  /*0310*/  IADD3 R9, PT, PT, RZ, -R34, RZ ;  /* 0x80000022ff097210 */ /* 0x000fe40007ffe0ff */
[----:B------:R-:W-:-:S05]  /*0320*/  ISETP.NE.U32.AND P2, PT, R34, RZ, PT ;  /* 0x000000ff2200720c */ /* 0x000fca0003f45070 */
[----:B---3--:R-:W3:Y:S02]  /*0330*/  MUFU.RCP R0, R0 ;  /* 0x0000000000007308 */ /* 0x008ee40000001000 */
[----:B---3--:R-:W-:-:S06]  /*0340*/  VIADD R10, R0, 0xffffffe ;  /* 0x0ffffffe000a7836 */ /* 0x008fcc0000000000 */
[----:B------:R3:W5:Y:S02]  /*0350*/  F2I.FTZ.U32.TRUNC.NTZ R11, R10 ;  /* 0x0000000a000b7305 */ /* 0x000764000021f000 */
[----:B---3--:R-:W-:Y:S02]  /*0360*/  IMAD.MOV.U32 R10, RZ, RZ, RZ ;  /* 0x000000ffff0a7224 */ /* 0x008fe400078e00ff */
[----:B-----5:R-:W-:-:S04]  /*0370*/  IMAD R9, R9, R11, RZ ;  /* 0x0000000b09097224 */ /* 0x020fc800078e02ff */
        /* <DEDUP_REMOVED lines=14> */
.L_x_403:
[----:B------:R-:W-:Y:S01]  /*0460*/  MOV R27, R32 ;  /* 0x00000020001b7202 */ /* 0x000fe20000000f00 */
[----:B------:R-:W-:Y:S01]  /*0470*/  IMAD.MOV.U32 R2, RZ, RZ, R34 ;  /* 0x000000ffff027224 */ /* 0x000fe200078e0022 */
[----:B------:R-:W-:Y:S02]  /*0480*/  MOV R0, R35 ;  /* 0x0000002300007202 */ /* 0x000fe40000000f00 */
[----:B------:R-:W-:-:S07]  /*0490*/  MOV R9, 0x4b0 ;  /* 0x000004b000097802 */ /* 0x000fce0000000f00 */
[----:B012-4-:R-:W-:Y:S05]  /*04a0*/  CALL.REL.NOINC `($__internal_8_$__cuda_sm20_div_s64) ;  /* 0x0000003800b07944 */ /* 0x017fea0003c00000 */
        /* <DEDUP_REMOVED lines=8> */
.L_x_404:
        /* <DEDUP_REMOVED lines=11> */
[----:B------:R-:W1:Y:S01]  /*05e0*/  I2F.U32.RP R0, R34 ;  /* 0x0000002200007306 */ /* 0x000e620000209000 */
[----:B------:R-:W-:Y:S02]  /*05f0*/  IADD3 R9, PT, PT, RZ, -R34, RZ ;  /* 0x80000022ff097210 */ /* 0x000fe40007ffe0ff */
[----:B------:R-:W-:-:S05]  /*0600*/  ISETP.NE.U32.AND P2, PT, R34, RZ, PT ;  /* 0x000000ff2200720c */ /* 0x000fca0003f45070 */
[----:B-1----:R-:W1:Y:S02]  /*0610*/  MUFU.RCP R0, R0 ;  /* 0x0000000000007308 */ /* 0x002e640000001000 */
[----:B-1----:R-:W-:-:S06]  /*0620*/  VIADD R10, R0, 0xffffffe ;  /* 0x0ffffffe000a7836 */ /* 0x002fcc0000000000 */
[----:B------:R1:W2:Y:S02]  /*0630*/  F2I.FTZ.U32.TRUNC.NTZ R11, R10 ;  /* 0x0000000a000b7305 */ /* 0x0002a4000021f000 */
[----:B-1----:R-:W-:Y:S02]  /*0640*/  IMAD.MOV.U32 R10, RZ, RZ, RZ ;  /* 0x000000ffff0a7224 */ /* 0x002fe400078e00ff */
        /* <DEDUP_REMOVED lines=15> */
.L_x_405:
[----:B------:R-:W-:Y:S01]  /*0740*/  MOV R27, R31 ;  /* 0x0000001f001b7202 */ /* 0x000fe20000000f00 */
[----:B------:R-:W-:Y:S01]  /*0750*/  IMAD.MOV.U32 R2, RZ, RZ, R34 ;  /* 0x000000ffff027224 */ /* 0x000fe200078e0022 */
[----:B------:R-:W-:Y:S02]  /*0760*/  MOV R0, R35 ;  /* 0x0000002300007202 */ /* 0x000fe40000000f00 */
[----:B------:R-:W-:-:S07]  /*0770*/  MOV R9, 0x790 ;  /* 0x0000079000097802 */ /* 0x000fce0000000f00 */
[----:B0---4-:R-:W-:Y:S05]  /*0780*/  CALL.REL.NOINC `($__internal_8_$__cuda_sm20_div_s64) ;  /* 0x0000003400f87944 */ /* 0x011fea0003c00000 */
        /* <DEDUP_REMOVED lines=9> */
.L_x_406:
        /* <DEDUP_REMOVED lines=13> */
[----:B------:R-:W1:Y:S01]  /*08f0*/  I2F.U32.RP R0, R32 ;  /* 0x0000002000007306 */ /* 0x000e620000209000 */
[----:B------:R-:W-:Y:S01]  /*0900*/  IMAD.MOV R9, RZ, RZ, -R32 ;  /* 0x000000ffff097224 */ /* 0x000fe200078e0a20 */
[----:B------:R-:W-:-:S06]  /*0910*/  ISETP.NE.U32.AND P2, PT, R32, RZ, PT ;  /* 0x000000ff2000720c */ /* 0x000fcc0003f45070 */
[----:B-1----:R-:W1:Y:S02]  /*0920*/  MUFU.RCP R0, R0 ;  /* 0x0000000000007308 */ /* 0x002e640000001000 */
[----:B-1----:R-:W-:-:S06]  /*0930*/  IADD3 R10, PT, PT, R0, 0xffffffe, RZ ;  /* 0x0ffffffe000a7810 */ /* 0x002fcc0007ffe0ff */
[----:B------:R1:W2:Y:S02]  /*0940*/  F2I.FTZ.U32.TRUNC.NTZ R11, R10 ;  /* 0x0000000a000b7305 */ /* 0x0002a4000021f000 */
[----:B-1----:R-:W-:Y:S02]  /*0950*/  HFMA2 R10, -RZ, RZ, 0, 0 ;  /* 0x00000000ff0a7431 */ /* 0x002fe400000001ff */
        /* <DEDUP_REMOVED lines=15> */
.L_x_407:
[----:B------:R-:W-:Y:S01]  /*0a50*/  IMAD.MOV.U32 R27, RZ, RZ, R29 ;  /* 0x000000ffff1b7224 */ /* 0x000fe200078e001d */
[----:B------:R-:W-:Y:S01]  /*0a60*/  MOV R2, R32 ;  /* 0x0000002000027202 */ /* 0x000fe20000000f00 */
[----:B------:R-:W-:Y:S01]  /*0a70*/  IMAD.MOV.U32 R0, RZ, RZ, R33 ;  /* 0x000000ffff007224 */ /* 0x000fe200078e0021 */
[----:B------:R-:W-:-:S07]  /*0a80*/  MOV R9, 0xaa0 ;  /* 0x00000aa000097802 */ /* 0x000fce0000000f00 */
[----:B0---4-:R-:W-:Y:S05]  /*0a90*/  CALL.REL.NOINC `($__internal_8_$__cuda_sm20_div_s64) ;  /* 0x0000003400347944 */ /* 0x011fea0003c00000 */
        /* <DEDUP_REMOVED lines=9> */
.L_x_408:
        /* <DEDUP_REMOVED lines=11> */
[----:B------:R-:W1:Y:S01]  /*0be0*/  I2F.U32.RP R0, R32 ;  /* 0x0000002000007306 */ /* 0x000e620000209000 */
[----:B------:R-:W-:Y:S02]  /*0bf0*/  IADD3 R9, PT, PT, RZ, -R32, RZ ;  /* 0x80000020ff097210 */ /* 0x000fe40007ffe0ff */
[----:B------:R-:W-:-:S05]  /*0c00*/  ISETP.NE.U32.AND P2, PT, R32, RZ, PT ;  /* 0x000000ff2000720c */ /* 0x000fca0003f45070 */
[----:B-1----:R-:W1:Y:S02]  /*0c10*/  MUFU.RCP R0, R0 ;  /* 0x0000000000007308 */ /* 0x002e640000001000 */
[----:B-1----:R-:W-:-:S06]  /*0c20*/  VIADD R10, R0, 0xffffffe ;  /* 0x0ffffffe000a7836 */ /* 0x002fcc0000000000 */
[----:B------:R1:W2:Y:S02]  /*0c30*/  F2I.FTZ.U32.TRUNC.NTZ R11, R10 ;  /* 0x0000000a000b7305 */ /* 0x0002a4000021f000 */
[----:B-1----:R-:W-:Y:S01]  /*0c40*/  MOV R10, RZ ;  /* 0x000000ff000a7202 */ /* 0x002fe20000000f00 */
        /* <DEDUP_REMOVED lines=13> */
[----:B------:R-:W-:Y:S01]  /*0d20*/  IMAD R12, R32, R11, R28 ;  /* 0x0000000b200c7224 */ /* 0x000fe200078e021c */
[----:B------:R-:W-:Y:S06]  /*0d30*/  BRA `(.L_x_410) ;  /* 0x0000000000347947 */ /* 0x000fec0003800000 */
.L_x_409:
[----:B------:R-:W-:Y:S01]  /*0d40*/  IMAD.MOV.U32 R27, RZ, RZ, R28 ;  /* 0x000000ffff1b7224 */ /* 0x000fe200078e001c */
[----:B------:R-:W-:Y:S02]  /*0d50*/  MOV R2, R32 ;  /* 0x0000002000027202 */ /* 0x000fe40000000f00 */
[----:B------:R-:W-:Y:S02]  /*0d60*/  MOV R0, R33 ;  /* 0x0000002100007202 */ /* 0x000fe40000000f00 */
[----:B------:R-:W-:-:S07]  /*0d70*/  MOV R9, 0xd90 ;  /* 0x00000d9000097802 */ /* 0x000fce0000000f00 */
[----:B0---4-:R-:W-:Y:S05]  /*0d80*/  CALL.REL.NOINC `($__internal_8_$__cuda_sm20_div_s64) ;  /* 0x0000003000787944 */ /* 0x011fea0003c00000 */
[----:B------:R-:W-:Y:S01]  /*0d90*/  IADD3 R25, P0, PT, RZ, -R11, RZ ;  /* 0x8000000bff197210 */ /* 0x000fe20007f1e0ff */
[----:B------:R-:W-:-:S04]  /*0da0*/  HFMA2 R29, -RZ, RZ, 0, 0 ;  /* 0x00000000ff1d7431 */ /* 0x000fc800000001ff */
[----:B------:R-:W-:-:S04]  /*0db0*/  IMAD.X R9, RZ, RZ, ~R2, P0 ;  /* 0x000000ffff097224 */ /* 0x000fc800000e0e02 */
[----:B------:R-:W-:Y:S02]  /*0dc0*/  IMAD R9, R9, R32, RZ ;  /* 0x0000002009097224 */ /* 0x000fe400078e02ff */
[----:B------:R-:W-:Y:S01]  /*0dd0*/  IMAD.WIDE.U32 R12, R32, R25, R28 ;  /* 0x00000019200c7225 */ /* 0x000fe200078e001c */
[----:B------:R-:W-:-:S03]  /*0de0*/  MOV R29, R11 ;  /* 0x0000000b001d7202 */ /* 0x000fc60000000f00 */
[----:B------:R-:W-:-:S04]  /*0df0*/  IMAD R9, R33, R25, R9 ;  /* 0x0000001921097224 */ /* 0x000fc800078e0209 */
[----:B------:R-:W-:-:S07]  /*0e00*/  IMAD.IADD R9, R13, 0x1, R9 ;  /* 0x000000010d097824 */ /* 0x000fce00078e0209 */
.L_x_410:
[C---:B------:R-:W-:Y:S01]  /*0e10*/  IADD3 R30, PT, PT, R3.reuse, -0x1, RZ ;  /* 0xffffffff031e7810 */ /* 0x040fe20007ffe0ff */
        /* <DEDUP_REMOVED lines=11> */
[----:B------:R-:W1:Y:S01]  /*0ed0*/  I2F.U32.RP R0, R32 ;  /* 0x0000002000007306 */ /* 0x000e620000209000 */
[----:B------:R-:W-:Y:S02]  /*0ee0*/  IADD3 R9, PT, PT, RZ, -R32, RZ ;  /* 0x80000020ff097210 */ /* 0x000fe40007ffe0ff */
[----:B------:R-:W-:-:S05]  /*0ef0*/  ISETP.NE.U32.AND P2, PT, R32, RZ, PT ;  /* 0x000000ff2000720c */ /* 0x000fca0003f45070 */
[----:B-1----:R-:W1:Y:S02]  /*0f00*/  MUFU.RCP R0, R0 ;  /* 0x0000000000007308 */ /* 0x002e640000001000 */
[----:B-1----:R-:W-:-:S06]  /*0f10*/  IADD3 R10, PT, PT, R0, 0xffffffe, RZ ;  /* 0x0ffffffe000a7810 */ /* 0x002fcc0007ffe0ff */
        /* <DEDUP_REMOVED lines=17> */
.L_x_411:
        /* <DEDUP_REMOVED lines=14> */
.L_x_412:
        /* <DEDUP_REMOVED lines=34> */
.L_x_413:
[----:B------:R-:W-:Y:S01]  /*1330*/  IMAD.MOV.U32 R27, RZ, RZ, R28 ;  /* 0x000000ffff1b7224 */ /* 0x000fe200078e001c */
[----:B------:R-:W-:Y:S02]  /*1340*/  MOV R2, R32 ;  /* 0x0000002000027202 */ /* 0x000fe40000000f00 */
[----:B------:R-:W-:Y:S02]  /*1350*/  MOV R0, R33 ;  /* 0x0000002100007202 */ /* 0x000fe40000000f00 */
[----:B------:R-:W-:-:S07]  /*1360*/  MOV R9, 0x1380 ;  /* 0x0000138000097802 */ /* 0x000fce0000000f00 */
[----:B0---4-:R-:W-:Y:S05]  /*1370*/  CALL.REL.NOINC `($__internal_8_$__cuda_sm20_div_s64) ;  /* 0x0000002800fc7944 */ /* 0x011fea0003c00000 */
        /* <DEDUP_REMOVED lines=9> */
.L_x_414:
        /* <DEDUP_REMOVED lines=12> */
[----:B------:R-:W1:Y:S01]  /*14d0*/  I2F.U32.RP R0, R32 ;  /* 0x0000002000007306 */ /* 0x000e620000209000 */
[----:B------:R-:W-:Y:S01]  /*14e0*/  IMAD.MOV R9, RZ, RZ, -R32 ;  /* 0x000000ffff097224 */ /* 0x000fe200078e0a20 */
[----:B------:R-:W-:-:S06]  /*14f0*/  ISETP.NE.U32.AND P2, PT, R32, RZ, PT ;  /* 0x000000ff2000720c */ /* 0x000fcc0003f45070 */
[----:B-1----:R-:W1:Y:S02]  /*1500*/  MUFU.RCP R0, R0 ;  /* 0x0000000000007308 */ /* 0x002e640000001000 */
[----:B-1----:R-:W-:-:S06]  /*1510*/  IADD3 R10, PT, PT, R0, 0xffffffe, RZ ;  /* 0x0ffffffe000a7810 */ /* 0x002fcc0007ffe0ff */
[----:B------:R1:W2:Y:S02]  /*1520*/  F2I.FTZ.U32.TRUNC.NTZ R11, R10 ;  /* 0x0000000a000b7305 */ /* 0x0002a4000021f000 */
[----:B-1----:R-:W-:Y:S01]  /*1530*/  MOV R10, RZ ;  /* 0x000000ff000a7202 */ /* 0x002fe20000000f00 */
        /* <DEDUP_REMOVED lines=15> */
.L_x_415:
[----:B------:R-:W-:Y:S01]  /*1630*/  MOV R27, R31 ;  /* 0x0000001f001b7202 */ /* 0x000fe20000000f00 */
[----:B------:R-:W-:Y:S01]  /*1640*/  IMAD.MOV.U32 R2, RZ, RZ, R32 ;  /* 0x000000ffff027224 */ /* 0x000fe200078e0020 */
[----:B------:R-:W-:Y:S02]  /*1650*/  MOV R0, R33 ;  /* 0x0000002100007202 */ /* 0x000fe40000000f00 */
[----:B------:R-:W-:-:S07]  /*1660*/  MOV R9, 0x1680 ;  /* 0x0000168000097802 */ /* 0x000fce0000000f00 */
[----:B0---4-:R-:W-:Y:S05]  /*1670*/  CALL.REL.NOINC `($__internal_8_$__cuda_sm20_div_s64) ;  /* 0x00000028003c7944 */ /* 0x011fea0003c00000 */
        /* <DEDUP_REMOVED lines=9> */
.L_x_416:
[----:B------:R-:W-:Y:S01]  /*1710*/  IADD3 R31, PT, PT, R3, -0x4, RZ ;  /* 0xfffffffc031f7810 */ /* 0x000fe20007ffe0ff */
        /* <DEDUP_REMOVED lines=33> */
.L_x_417:
        /* <DEDUP_REMOVED lines=8> */
[----:B------:R-:W-:-:S03]  /*19b0*/  IADD3.X R9, PT, PT, RZ, ~R2, RZ, P0, !PT ;  /* 0x80000002ff097210 */ /* 0x000fc600007fe4ff */
[----:B------:R-:W-:-:S04]  /*19c0*/  IMAD.WIDE.U32 R12, R32, R25, R12 ;  /* 0x00000019200c7225 */ /* 0x000fc800078e000c */
[----:B------:R-:W-:-:S04]  /*19d0*/  IMAD R9, R9, R32, RZ ;  /* 0x0000002009097224 */ /* 0x000fc800078e02ff */
[----:B------:R-:W-:Y:S01]  /*19e0*/  IMAD R9, R33, R25, R9 ;  /* 0x0000001921097224 */ /* 0x000fe200078e0209 */
[----:B------:R-:W-:-:S04]  /*19f0*/  MOV R33, R12 ;  /* 0x0000000c00217202 */ /* 0x000fc80000000f00 */
[----:B------:R-:W-:-:S07]  /*1a00*/  IADD3 R9, PT, PT, R13, R9, RZ ;  /* 0x000000090d097210 */ /* 0x000fce0007ffe0ff */
.L_x_418:
[----:B----4-:R-:W-:-:S06]  /*1a10*/  IMAD.WIDE.U32 R12, R31, 0x8, R22 ;  /* 0x000000081f0c7825 */ /* 0x010fcc00078e0016 */
[----:B------:R-:W2:Y:S01]  /*1a20*/  LDG.E.64 R12, desc[UR8][R12.64] ;  /* 0x000000080c0c7981 */ /* 0x000ea2000c1e1b00 */
[----:B------:R-:W-:Y:S01]  /*1a30*/  UIADD3 UR6, UPT, UPT, UR6, 0x8, URZ ;  /* 0x0000000806067890 */ /* 0x000fe2000fffe0ff */
[----:B------:R-:W-:Y:S01]  /*1a40*/  IMAD.MOV.U32 R29, RZ, RZ, R28 ;  /* 0x000000ffff1d7224 */ /* 0x000fe200078e001c */
[----:B------:R-:W-:Y:S01]  /*1a50*/  MOV R28, R34 ;  /* 0x00000022001c7202 */ /* 0x000fe20000000f00 */
[----:B------:R-:W-:Y:S01]  /*1a60*/  VIADD R3, R3, 0xfffffff8 ;  /* 0xfffffff803037836 */ /* 0x000fe20000000000 */
[----:B------:R-:W-:Y:S01]  /*1a70*/  UISETP.NE.AND UP0, UPT, UR6, URZ, UPT ;  /* 0x000000ff0600728c */ /* 0x000fe2000bf05270 */
[----:B------:R-:W-:Y:S01]  /*1a80*/  MOV R32, R11 ;  /* 0x0000000b00207202 */ /* 0x000fe20000000f00 */
[-C--:B--2---:R-:W-:Y:S02]  /*1a90*/  IMAD R0, R13, R33.reuse, RZ ;  /* 0x000000210d007224 */ /* 0x084fe400078e02ff */
[----:B------:R-:W-:-:S04]  /*1aa0*/  IMAD.WIDE.U32 R28, R12, R33, R28 ;  /* 0x000000210c1c7225 */ /* 0x000fc800078e001c */
[----:B------:R-:W-:-:S05]  /*1ab0*/  IMAD R9, R12, R9, R0 ;  /* 0x000000090c097224 */ /* 0x000fca00078e0200 */
[----:B------:R-:W-:Y:S01]  /*1ac0*/  IADD3 R29, PT, PT, R29, R9, RZ ;  /* 0x000000091d1d7210 */ /* 0x000fe20007ffe0ff */
[----:B------:R-:W-:Y:S06]  /*1ad0*/  BRA.U UP0, `(.L_x_419) ;  /* 0xffffffe500f47547 */ /* 0x000fec000b83ffff */
[----:B------:R-:W-:-:S07]  /*1ae0*/  IADD3 R3, PT, PT, R3, 0x3, RZ ;  /* 0x0000000303037810 */ /* 0x000fce0007ffe0ff */
.L_x_402:
        /* <DEDUP_REMOVED lines=33> */
.L_x_421:
[----:B------:R-:W-:Y:S01]  /*1d00*/  IMAD.MOV.U32 R27, RZ, RZ, R32 ;  /* 0x000000ffff1b7224 */ /* 0x000fe200078e0020 */
[----:B------:R-:W-:Y:S02]  /*1d10*/  MOV R2, R16 ;  /* 0x0000001000027202 */ /* 0x000fe40000000f00 */
[----:B------:R-:W-:Y:S02]  /*1d20*/  MOV R0, R17 ;  /* 0x0000001100007202 */ /* 0x000fe40000000f00 */
[----:B------:R-:W-:-:S07]  /*1d30*/  MOV R9, 0x1d50 ;  /* 0x00001d5000097802 */ /* 0x000fce0000000f00 */
[----:B0-----:R-:W-:Y:S05]  /*1d40*/  CALL.REL.NOINC `($__internal_8_$__cuda_sm20_div_s64) ;  /* 0x0000002000887944 */ /* 0x001fea0003c00000 */
[----:B------:R-:W-:Y:S01]  /*1d50*/  IADD3 R19, P0, PT, RZ, -R11, RZ ;  /* 0x8000000bff137210 */ /* 0x000fe20007f1e0ff */
[----:B------:R-:W-:-:S04]  /*1d60*/  HFMA2 R33, -RZ, RZ, 0, 0 ;  /* 0x00000000ff217431 */ /* 0x000fc800000001ff */
[----:B------:R-:W-:-:S04]  /*1d70*/  IMAD.X R9, RZ, RZ, ~R2, P0 ;  /* 0x000000ffff097224 */ /* 0x000fc800000e0e02 */
[----:B------:R-:W-:Y:S02]  /*1d80*/  IMAD R9, R9, R16, RZ ;  /* 0x0000001009097224 */ /* 0x000fe400078e02ff */
[----:B------:R-:W-:-:S04]  /*1d90*/  IMAD.WIDE.U32 R12, R16, R19, R32 ;  /* 0x00000013100c7225 */ /* 0x000fc800078e0020 */
[----:B------:R-:W-:Y:S01]  /*1da0*/  IMAD R9, R17, R19, R9 ;  /* 0x0000001311097224 */ /* 0x000fe200078e0209 */
[----:B------:R-:W-:-:S03]  /*1db0*/  MOV R17, R11 ;  /* 0x0000000b00117202 */ /* 0x000fc60000000f00 */
[----:B------:R-:W-:-:S07]  /*1dc0*/  IMAD.IADD R9, R13, 0x1, R9 ;  /* 0x000000010d097824 */ /* 0x000fce00078e0209 */
.L_x_422:
[----:B------:R-:W1:Y:S01]  /*1dd0*/  LDC.64 R18, c[0x0][0x390] ;  /* 0x0000e400ff127b82 */ /* 0x000e620000000a00 */
[----:B------:R-:W-:-:S07]  /*1de0*/  IADD3 R16, PT, PT, R3, -0x1, RZ ;  /* 0xffffffff03107810 */ /* 0x000fce0007ffe0ff */
[----:B------:R-:W2:Y:S01]  /*1df0*/  LDC.64 R10, c[0x0][0x398] ;  /* 0x0000e600ff0a7b82 */ /* 0x000ea20000000a00 */
[----:B-1----:R-:W-:-:S06]  /*1e00*/  IMAD.WIDE.U32 R18, R16, 0x8, R18 ;  /* 0x0000000810127825 */ /* 0x002fcc00078e0012 */
[----:B------:R-:W3:Y:S01]  /*1e10*/  LDG.E.64 R18, desc[UR8][R18.64] ;  /* 0x0000000812127981 */ /* 0x000ee2000c1e1b00 */
[----:B--2---:R-:W-:-:S06]  /*1e20*/  IMAD.WIDE.U32 R10, R3, 0x8, R10 ;  /* 0x00000008030a7825 */ /* 0x004fcc00078e000a */
[----:B------:R-:W2:Y:S01]  /*1e30*/  LDG.E.64 R10, desc[UR8][R10.64] ;  /* 0x000000080a0a7981 */ /* 0x000ea2000c1e1b00 */
[----:B---3--:R-:W-:Y:S01]  /*1e40*/  ISETP.NE.U32.AND P0, PT, R19, RZ, PT ;  /* 0x000000ff1300720c */ /* 0x008fe20003f05070 */
[-C--:B--2---:R-:W-:Y:S02]  /*1e50*/  IMAD R0, R11, R12.reuse, RZ ;  /* 0x0000000c0b007224 */ /* 0x084fe400078e02ff */
        /* <DEDUP_REMOVED lines=26> */
.L_x_423:
[----:B------:R-:W-:Y:S01]  /*2000*/  IMAD.MOV.U32 R27, RZ, RZ, R17 ;  /* 0x000000ffff1b7224 */ /* 0x000fe200078e0011 */
[----:B------:R-:W-:Y:S02]  /*2010*/  MOV R2, R18 ;  /* 0x0000001200027202 */ /* 0x000fe40000000f00 */
[----:B------:R-:W-:Y:S02]  /*2020*/  MOV R0, R19 ;  /* 0x0000001300007202 */ /* 0x000fe40000000f00 */
[----:B------:R-:W-:-:S07]  /*2030*/  MOV R9, 0x2050 ;  /* 0x0000205000097802 */ /* 0x000fce0000000f00 */
[----:B0-----:R-:W-:Y:S05]  /*2040*/  CALL.REL.NOINC `($__internal_8_$__cuda_sm20_div_s64) ;  /* 0x0000001c00c87944 */ /* 0x001fea0003c00000 */
        /* <DEDUP_REMOVED lines=9> */
.L_x_424:
[----:B------:R-:W1:Y:S01]  /*20e0*/  LDC.64 R28, c[0x0][0x390] ;  /* 0x0000e400ff1c7b82 */ /* 0x000e620000000a00 */
[----:B------:R-:W-:-:S07]  /*20f0*/  IADD3 R17, PT, PT, R3, -0x2, RZ ;  /* 0xfffffffe03117810 */ /* 0x000fce0007ffe0ff */
[----:B------:R-:W2:Y:S01]  /*2100*/  LDC.64 R10, c[0x0][0x398] ;  /* 0x0000e600ff0a7b82 */ /* 0x000ea20000000a00 */
[----:B-1----:R-:W-:-:S06]  /*2110*/  IMAD.WIDE.U32 R28, R17, 0x8, R28 ;  /* 0x00000008111c7825 */ /* 0x002fcc00078e001c */
[----:B------:R-:W3:Y:S01]  /*2120*/  LDG.E.64 R28, desc[UR8][R28.64] ;  /* 0x000000081c1c7981 */ /* 0x000ee2000c1e1b00 */
[----:B--2---:R-:W-:-:S06]  /*2130*/  IMAD.WIDE.U32 R10, R16, 0x8, R10 ;  /* 0x00000008100a7825 */ /* 0x004fcc00078e000a */
[----:B------:R-:W2:Y:S01]  /*2140*/  LDG.E.64 R10, desc[UR8][R10.64] ;  /* 0x000000080a0a7981 */ /* 0x000ea2000c1e1b00 */
[----:B------:R-:W-:Y:S01]  /*2150*/  IMAD.MOV.U32 R22, RZ, RZ, R20 ;  /* 0x000000ffff167224 */ /* 0x000fe200078e0014 */
[----:B---3--:R-:W-:Y:S01]  /*2160*/  ISETP.NE.U32.AND P0, PT, R29, RZ, PT ;  /* 0x000000ff1d00720c */ /* 0x008fe20003f05070 */
[-C--:B--2---:R-:W-:Y:S02]  /*2170*/  IMAD R0, R11, R12.reuse, RZ ;  /* 0x0000000c0b007224 */ /* 0x084fe400078e02ff */
[----:B------:R-:W-:-:S04]  /*2180*/  IMAD.WIDE.U32 R22, R10, R12, R22 ;  /* 0x0000000c0a167225 */ /* 0x000fc800078e0016 */
[----:B------:R-:W-:-:S05]  /*2190*/  IMAD R9, R10, R9, R0 ;  /* 0x000000090a097224 */ /* 0x000fca00078e0200 */
[----:B------:R-:W-:Y:S01]  /*21a0*/  IADD3 R21, PT, PT, R23, R9, RZ ;  /* 0x0000000917157210 */ /* 0x000fe20007ffe0ff */
[----:B------:R-:W-:Y:S06]  /*21b0*/  @P0 BRA `(.L_x_425) ;  /* 0x0000000000580947 */ /* 0x000fec0003800000 */
        /* <DEDUP_REMOVED lines=22> */
.L_x_425:
[----:B------:R-:W-:Y:S01]  /*2320*/  MOV R27, R19 ;  /* 0x00000013001b7202 */ /* 0x000fe20000000f00 */
[----:B------:R-:W-:Y:S01]  /*2330*/  IMAD.MOV.U32 R2, RZ, RZ, R28 ;  /* 0x000000ffff027224 */ /* 0x000fe200078e001c */
[----:B------:R-:W-:Y:S02]  /*2340*/  MOV R0, R29 ;  /* 0x0000001d00007202 */ /* 0x000fe40000000f00 */
[----:B------:R-:W-:-:S07]  /*2350*/  MOV R9, 0x2370 ;  /* 0x0000237000097802 */ /* 0x000fce0000000f00 */
[----:B0-----:R-:W-:Y:S05]  /*2360*/  CALL.REL.NOINC `($__internal_8_$__cuda_sm20_div_s64) ;  /* 0x0000001c00007944 */ /* 0x001fea0003c00000 */
        /* <DEDUP_REMOVED lines=9> */
.L_x_426:
[----:B------:R-:W1:Y:S01]  /*2400*/  LDC.64 R28, c[0x0][0x390] ;  /* 0x0000e400ff1c7b82 */ /* 0x000e620000000a00 */
[----:B------:R-:W-:-:S07]  /*2410*/  IADD3 R16, PT, PT, R3, -0x3, RZ ;  /* 0xfffffffd03107810 */ /* 0x000fce0007ffe0ff */
[----:B------:R-:W2:Y:S01]  /*2420*/  LDC.64 R10, c[0x0][0x398] ;  /* 0x0000e600ff0a7b82 */ /* 0x000ea20000000a00 */
[----:B-1----:R-:W-:-:S06]  /*2430*/  IMAD.WIDE.U32 R28, R16, 0x8, R28 ;  /* 0x00000008101c7825 */ /* 0x002fcc00078e001c */
[----:B------:R-:W3:Y:S01]  /*2440*/  LDG.E.64 R28, desc[UR8][R28.64] ;  /* 0x000000081c1c7981 */ /* 0x000ee2000c1e1b00 */
[----:B--2---:R-:W-:-:S06]  /*2450*/  IMAD.WIDE.U32 R10, R17, 0x8, R10 ;  /* 0x00000008110a7825 */ /* 0x004fcc00078e000a */
[----:B------:R-:W2:Y:S01]  /*2460*/  LDG.E.64 R10, desc[UR8][R10.64] ;  /* 0x000000080a0a7981 */ /* 0x000ea2000c1e1b00 */
[----:B------:R-:W-:Y:S02]  /*2470*/  MOV R20, R22 ;  /* 0x0000001600147202 */ /* 0x000fe40000000f00 */
[----:B---3--:R-:W-:Y:S01]  /*2480*/  ISETP.NE.U32.AND P0, PT, R29, RZ, PT ;  /* 0x000000ff1d00720c */ /* 0x008fe20003f05070 */
[-C--:B--2---:R-:W-:Y:S02]  /*2490*/  IMAD R0, R11, R12.reuse, RZ ;  /* 0x0000000c0b007224 */ /* 0x084fe400078e02ff */
[----:B------:R-:W-:-:S04]  /*24a0*/  IMAD.WIDE.U32 R20, R10, R12, R20 ;  /* 0x0000000c0a147225 */ /* 0x000fc800078e0014 */
[----:B------:R-:W-:-:S04]  /*24b0*/  IMAD R9, R10, R9, R0 ;  /* 0x000000090a097224 */ /* 0x000fc800078e0200 */
[----:B------:R-:W-:Y:S02]  /*24c0*/  IMAD.IADD R17, R21, 0x1, R9 ;  /* 0x0000000115117824 */ /* 0x000fe400078e0209 */
        /* <DEDUP_REMOVED lines=20> */
[----:B------:R-:W-:Y:S02]  /*2610*/  IADD3 R13, PT, PT, -R11, RZ, RZ ;  /* 0x000000ff0b0d7210 */ /* 0x000fe40007ffe1ff */
[----:B------:R-:W-:-:S03]  /*2620*/  MOV R32, R11 ;  /* 0x0000000b00207202 */ /* 0x000fc60000000f00 */
[----:B------:R-:W-:Y:S01]  /*2630*/  IMAD R12, R28, R13, R18 ;  /* 0x0000000d1c0c7224 */ /* 0x000fe200078e0212 */
[----:B------:R-:W-:Y:S06]  /*2640*/  BRA `(.L_x_428) ;  /* 0x0000000000347947 */ /* 0x000fec0003800000 */
.L_x_427:
[----:B------:R-:W-:Y:S01]  /*2650*/  MOV R27, R18 ;  /* 0x00000012001b7202 */ /* 0x000fe20000000f00 */
[----:B------:R-:W-:Y:S01]  /*2660*/  IMAD.MOV.U32 R2, RZ, RZ, R28 ;  /* 0x000000ffff027224 */ /* 0x000fe200078e001c */
[----:B------:R-:W-:Y:S02]  /*2670*/  MOV R0, R29 ;  /* 0x0000001d00007202 */ /* 0x000fe40000000f00 */
[----:B------:R-:W-:-:S07]  /*2680*/  MOV R9, 0x26a0 ;  /* 0x000026a000097802 */ /* 0x000fce0000000f00 */
[----:B0-----:R-:W-:Y:S05]  /*2690*/  CALL.REL.NOINC `($__internal_8_$__cuda_sm20_div_s64) ;  /* 0x0000001800347944 */ /* 0x001fea0003c00000 */
[-C--:B------:R-:W-:Y:S01]  /*26a0*/  IADD3 R23, P0, PT, RZ, -R11.reuse, RZ ;  /* 0x8000000bff177210 */ /* 0x080fe20007f1e0ff */
[----:B------:R-:W-:Y:S01]  /*26b0*/  IMAD.MOV.U32 R19, RZ, RZ, RZ ;  /* 0x000000ffff137224 */ /* 0x000fe200078e00ff */
[----:B------:R-:W-:Y:S02]  /*26c0*/  MOV R32, R11 ;  /* 0x0000000b00207202 */ /* 0x000fe40000000f00 */
[----:B------:R-:W-:Y:S01]  /*26d0*/  IADD3.X R9, PT, PT, RZ, ~R2, RZ, P0, !PT ;  /* 0x80000002ff097210 */ /* 0x000fe200007fe4ff */
[----:B------:R-:W-:-:S04]  /*26e0*/  IMAD.WIDE.U32 R12, R28, R23, R18 ;  /* 0x000000171c0c7225 */ /* 0x000fc800078e0012 */
[----:B------:R-:W-:-:S04]  /*26f0*/  IMAD R9, R9, R28, RZ ;  /* 0x0000001c09097224 */ /* 0x000fc800078e02ff */
[----:B------:R-:W-:-:S05]  /*2700*/  IMAD R9, R29, R23, R9 ;  /* 0x000000171d097224 */ /* 0x000fca00078e0209 */
[----:B------:R-:W-:-:S07]  /*2710*/  IADD3 R9, PT, PT, R13, R9, RZ ;  /* 0x000000090d097210 */ /* 0x000fce0007ffe0ff */
.L_x_428:
[----:B------:R-:W1:Y:S02]  /*2720*/  LDC.64 R10, c[0x0][0x398] ;  /* 0x0000e600ff0a7b82 */ /* 0x000e640000000a00 */
[----:B-1----:R-:W-:-:S06]  /*2730*/  IMAD.WIDE.U32 R10, R16, 0x8, R10 ;  /* 0x00000008100a7825 */ /* 0x002fcc00078e000a */
[----:B------:R-:W2:Y:S01]  /*2740*/  LDG.E.64 R10, desc[UR8][R10.64] ;  /* 0x000000080a0a7981 */ /* 0x000ea2000c1e1b00 */
[----:B------:R-:W-:Y:S01]  /*2750*/  IMAD.MOV.U32 R16, RZ, RZ, R20 ;  /* 0x000000ffff107224 */ /* 0x000fe200078e0014 */
[----:B------:R-:W-:Y:S01]  /*2760*/  IADD3 R3, PT, PT, R3, -0x4, RZ ;  /* 0xfffffffc03037810 */ /* 0x000fe20007ffe0ff */
[-C--:B--2---:R-:W-:Y:S02]  /*2770*/  IMAD R0, R11, R12.reuse, RZ ;  /* 0x0000000c0b007224 */ /* 0x084fe400078e02ff */
[----:B------:R-:W-:-:S04]  /*2780*/  IMAD.WIDE.U32 R28, R10, R12, R16 ;  /* 0x0000000c0a1c7225 */ /* 0x000fc800078e0010 */
[----:B------:R-:W-:-:S05]  /*2790*/  IMAD R9, R10, R9, R0 ;  /* 0x000000090a097224 */ /* 0x000fca00078e0200 */
[----:B------:R-:W-:-:S07]  /*27a0*/  IADD3 R29, PT, PT, R29, R9, RZ ;  /* 0x000000091d1d7210 */ /* 0x000fce0007ffe0ff */
.L_x_420:
        /* <DEDUP_REMOVED lines=31> */
.L_x_430:
        /* <DEDUP_REMOVED lines=13> */
.L_x_431:
        /* <DEDUP_REMOVED lines=35> */
.L_x_432:
        /* <DEDUP_REMOVED lines=8> */
[----:B------:R-:W-:Y:S02]  /*2d20*/  IMAD.X R9, RZ, RZ, ~R2, P0 ;  /* 0x000000ffff097224 */ /* 0x000fe400000e0e02 */
[----:B------:R-:W-:Y:S02]  /*2d30*/  IMAD.MOV.U32 R2, RZ, RZ, R11 ;  /* 0x000000ffff027224 */ /* 0x000fe400078e000b */
[----:B------:R-:W-:Y:S02]  /*2d40*/  IMAD R9, R9, R18, RZ ;  /* 0x0000001209097224 */ /* 0x000fe400078e02ff */
[----:B------:R-:W-:-:S04]  /*2d50*/  IMAD.WIDE.U32 R12, R18, R25, R12 ;  /* 0x00000019120c7225 */ /* 0x000fc800078e000c */
[----:B------:R-:W-:-:S05]  /*2d60*/  IMAD R9, R19, R25, R9 ;  /* 0x0000001913097224 */ /* 0x000fca00078e0209 */
[----:B------:R-:W-:-:S07]  /*2d70*/  IADD3 R9, PT, PT, R13, R9, RZ ;  /* 0x000000090d097210 */ /* 0x000fce0007ffe0ff */
.L_x_433:
[----:B------:R-:W1:Y:S02]  /*2d80*/  LDC.64 R10, c[0x0][0x398] ;  /* 0x0000e600ff0a7b82 */ /* 0x000e640000000a00 */
[----:B-1----:R-:W-:-:S06]  /*2d90*/  IMAD.WIDE.U32 R16, R16, 0x8, R10 ;  /* 0x0000000810107825 */ /* 0x002fcc00078e000a */
[----:B------:R-:W2:Y:S01]  /*2da0*/  LDG.E.64 R16, desc[UR8][R16.64] ;  /* 0x0000000810107981 */ /* 0x000ea2000c1e1b00 */
[----:B------:R-:W-:Y:S01]  /*2db0*/  MOV R22, R20 ;  /* 0x0000001400167202 */ /* 0x000fe20000000f00 */
[----:B------:R-:W-:Y:S01]  /*2dc0*/  VIADD R3, R3, 0xfffffffe ;  /* 0xfffffffe03037836 */ /* 0x000fe20000000000 */
[----:B------:R-:W-:Y:S01]  /*2dd0*/  MOV R32, R2 ;  /* 0x0000000200207202 */ /* 0x000fe20000000f00 */
[-C--:B--2---:R-:W-:Y:S02]  /*2de0*/  IMAD R0, R17, R12.reuse, RZ ;  /* 0x0000000c11007224 */ /* 0x084fe400078e02ff */
[----:B------:R-:W-:-:S04]  /*2df0*/  IMAD.WIDE.U32 R28, R16, R12, R22 ;  /* 0x0000000c101c7225 */ /* 0x000fc800078e0016 */
[----:B------:R-:W-:-:S05]  /*2e00*/  IMAD R9, R16, R9, R0 ;  /* 0x0000000910097224 */ /* 0x000fca00078e0200 */
[----:B------:R-:W-:-:S07]  /*2e10*/  IADD3 R29, PT, PT, R29, R9, RZ ;  /* 0x000000091d1d7210 */ /* 0x000fce0007ffe0ff */
.L_x_429:
        /* <DEDUP_REMOVED lines=10> */
[----:B------:R-:W-:Y:S01]  /*2ec0*/  IADD3 R9, PT, PT, RZ, -R10, RZ ;  /* 0x8000000aff097210 */ /* 0x000fe20007ffe0ff */
[----:B------:R-:W-:Y:S01]  /*2ed0*/  HFMA2 R11, -RZ, RZ, 0, 0 ;  /* 0x00000000ff0b7431 */ /* 0x000fe200000001ff */
        /* <DEDUP_REMOVED lines=14> */
[----:B------:R-:W-:-:S05]  /*2fc0*/  @!P1 LOP3.LUT R9, RZ, R10, RZ, 0x33, !PT ;  /* 0x0000000aff099212 */ /* 0x000fca00078e33ff */
[----:B------:R-:W-:Y:S01]  /*2fd0*/  IMAD.MOV.U32 R10, RZ, RZ, R9 ;  /* 0x000000ffff0a7224 */ /* 0x000fe200078e0009 */
[----:B------:R-:W-:Y:S06]  /*2fe0*/  BRA `(.L_x_435) ;  /* 0x0000000000107947 */ /* 0x000fec0003800000 */
.L_x_434:
[----:B------:R-:W-:-:S07]  /*2ff0*/  MOV R0, 0x3010 ;  /* 0x0000301000007802 */ /* 0x000fce0000000f00 */
[----:B0-----:R-:W-:Y:S05]  /*3000*/  CALL.REL.NOINC `($__internal_9_$__cuda_sm20_rem_s64) ;  /* 0x0000001400287944 */ /* 0x001fea0003c00000 */
[----:B------:R-:W-:Y:S01]  /*3010*/  MOV R10, R2 ;  /* 0x00000002000a7202 */ /* 0x000fe20000000f00 */
[----:B------:R-:W-:-:S07]  /*3020*/  IMAD.MOV.U32 R11, RZ, RZ, R9 ;  /* 0x000000ffff0b7224 */ /* 0x000fce00078e0009 */
.L_x_435:
[----:B------:R-:W1:Y:S02]  /*3030*/  LDC.64 R12, c[0x0][0x398] ;  /* 0x0000e600ff0c7b82 */ /* 0x000e640000000a00 */
[----:B-1----:R-:W-:-:S06]  /*3040*/  IMAD.WIDE.U32 R2, R3, 0x8, R12 ;  /* 0x0000000803027825 */ /* 0x002fcc00078e000c */
[----:B------:R-:W2:Y:S02]  /*3050*/  LDG.E.64 R2, desc[UR8][R2.64] ;  /* 0x0000000802027981 */ /* 0x000ea4000c1e1b00 */
[-C--:B--2---:R-:W-:Y:S02]  /*3060*/  IMAD R9, R3, R10.reuse, RZ ;  /* 0x0000000a03097224 */ /* 0x084fe400078e02ff */
[----:B------:R-:W-:-:S04]  /*3070*/  IMAD.WIDE.U32 R28, R2, R10, R28 ;  /* 0x0000000a021c7225 */ /* 0x000fc800078e001c */
[----:B------:R-:W-:-:S05]  /*3080*/  IMAD R9, R2, R11, R9 ;  /* 0x0000000b02097224 */ /* 0x000fca00078e0209 */
[----:B------:R-:W-:-:S07]  /*3090*/  IADD3 R29, PT, PT, R29, R9, RZ ;  /* 0x000000091d1d7210 */ /* 0x000fce0007ffe0ff */
.L_x_401:
[----:B------:R-:W1:Y:S02]  /*30a0*/  LDCU.64 UR4, c[0x0][0x388] ;  /* 0x00007100ff0477ac */ /* 0x000e640008000a00 */
[----:B-1----:R-:W-:-:S04]  /*30b0*/  LEA R2, P0, R28, UR4, 0x1 ;  /* 0x000000041c027c11 */ /* 0x002fc8000f8008ff */
[----:B------:R-:W-:-:S05]  /*30c0*/  LEA.HI.X R3, R28, UR5, R29, 0x1, P0 ;  /* 0x000000051c037c11 */ /* 0x000fca00080f0c1d */
[----:B------:R-:W2:Y:S01]  /*30d0*/  LDG.E.U16 R0, desc[UR8][R2.64] ;  /* 0x0000000802007981 */ /* 0x000ea2000c1e1500 */
[----:B------:R-:W-:Y:S01]  /*30e0*/  BSSY.RECONVERGENT B0, `(.L_x_436) ;  /* 0x0000049000007945 */ /* 0x000fe20003800200 */
[----:B--2---:R-:W-:-:S05]  /*30f0*/  HADD2.F32 R0, -RZ, R0.H0_H0 ;  /* 0x20000000ff007230 */ /* 0x004fca0000004100 */
[C---:B------:R-:W-:Y:S01]  /*3100*/  FMUL R9, |R0|.reuse, 16777216 ;  /* 0x4b80000000097820 */ /* 0x040fe20000400200 */
[C---:B------:R-:W-:Y:S02]  /*3110*/  FSETP.GEU.AND P0, PT, |R0|.reuse, 1.175494350822287508e-38, PT ;  /* 0x008000000000780b */ /* 0x040fe40003f0e200 */
[----:B------:R-:W-:Y:S02]  /*3120*/  FSETP.NEU.AND P2, PT, |R0|, 1, PT ;  /* 0x3f8000000000780b */ /* 0x000fe40003f4d200 */
[----:B------:R-:W-:Y:S02]  /*3130*/  FSEL R9, R9, |R0|, !P0 ;  /* 0x4000000009097208 */ /* 0x000fe40004000000 */
[----:B------:R-:W-:Y:S02]  /*3140*/  FSEL R2, RZ, -24, P0 ;  /* 0xc1c00000ff027808 */ /* 0x000fe40000000000 */
        /* <DEDUP_REMOVED lines=8> */
[----:B------:R-:W1:Y:S03]  /*31d0*/  MUFU.RCP R11, R11 ;  /* 0x0000000b000b7308 */ /* 0x000e660000001000 */
[----:B-1----:R-:W-:Y:S01]  /*31e0*/  FMUL R13, R11, R12 ;  /* 0x0000000c0b0d7220 */ /* 0x002fe20000400000 */
        /* <DEDUP_REMOVED lines=22> */
[----:B------:R-:W1:Y:S01]  /*3350*/  FRND R10, R3 ;  /* 0x00000003000a7307 */ /* 0x000e620000201000 */
[----:B------:R-:W-:Y:S01]  /*3360*/  FADD R17, R12, -R17 ;  /* 0x800000110c117221 */ /* 0x000fe20000000000 */
[----:B------:R-:W-:Y:S01]  /*3370*/  FFMA R2, R2, 3, -R3 ;  /* 0x4040000002027823 */ /* 0x000fe20000000803 */
[----:B------:R-:W-:-:S03]  /*3380*/  FSETP.GEU.AND P1, PT, R3, RZ, PT ;  /* 0x000000ff0300720b */ /* 0x000fc60003f2e000 */
[----:B------:R-:W-:Y:S01]  /*3390*/  FFMA R2, R17, 3, R2 ;  /* 0x4040000011027823 */ /* 0x000fe20000000002 */
[----:B-1----:R-:W-:Y:S01]  /*33a0*/  FADD R9, R3, -R10 ;  /* 0x8000000a03097221 */ /* 0x002fe20000000000 */
[----:B------:R-:W-:-:S03]  /*33b0*/  FSETP.GT.AND P0, PT, R10, RZ, PT ;  /* 0x000000ff0a00720b */ /* 0x000fc60003f04000 */
[----:B------:R-:W-:Y:S01]  /*33c0*/  FADD R2, R2, R9 ;  /* 0x0000000902027221 */ /* 0x000fe20000000000 */
[----:B------:R-:W-:Y:S02]  /*33d0*/  SEL R10, RZ, 0x83000000, P0 ;  /* 0x83000000ff0a7807 */ /* 0x000fe40000000000 */
[----:B------:R-:W-:Y:S01]  /*33e0*/  FSETP.GT.AND P0, PT, |R3|, 152, PT ;  /* 0x431800000300780b */ /* 0x000fe20003f04200 */
[----:B------:R-:W-:Y:S02]  /*33f0*/  FFMA R9, R2, R11, 0.0013391353422775864601 ;  /* 0x3aaf85ed02097423 */ /* 0x000fe4000000000b */
[----:B------:R-:W1:Y:S01]  /*3400*/  F2I.NTZ R11, R3 ;  /* 0x00000003000b7305 */ /* 0x000e620000203100 */
[----:B------:R-:W-:Y:S02]  /*3410*/  VIADD R12, R10, 0x7f000000 ;  /* 0x7f0000000a0c7836 */ /* 0x000fe40000000000 */
[----:B------:R-:W-:-:S04]  /*3420*/  FFMA R9, R2, R9, 0.0096188392490148544312 ;  /* 0x3c1d985602097423 */ /* 0x000fc80000000009 */
[----:B------:R-:W-:-:S04]  /*3430*/  FFMA R9, R2, R9, 0.055503588169813156128 ;  /* 0x3d6357bb02097423 */ /* 0x000fc80000000009 */
[----:B------:R-:W-:-:S04]  /*3440*/  FFMA R9, R2, R9, 0.24022644758224487305 ;  /* 0x3e75fdec02097423 */ /* 0x000fc80000000009 */
[----:B------:R-:W-:Y:S01]  /*3450*/  FFMA R9, R2, R9, 0.69314718246459960938 ;  /* 0x3f31721802097423 */ /* 0x000fe20000000009 */
[----:B-1----:R-:W-:-:S03]  /*3460*/  LEA R10, R11, -R10, 0x17 ;  /* 0x8000000a0b0a7211 */ /* 0x002fc600078eb8ff */
        /* <DEDUP_REMOVED lines=16> */
.L_x_437:
[----:B------:R-:W-:Y:S05]  /*3570*/  BSYNC.RECONVERGENT B0 ;  /* 0x0000000000007941 */ /* 0x000fea0003800200 */
.L_x_436:
[----:B------:R-:W-:Y:S02]  /*3580*/  F2FP.F16.F32.PACK_AB R2, RZ, R2 ;  /* 0x00000002ff02723e */ /* 0x000fe400000000ff */
[----:B------:R-:W-:-:S03]  /*3590*/  ISETP.NE.AND P0, PT, R8, RZ, PT ;  /* 0x000000ff0800720c */ /* 0x000fc60003f05270 */
[----:B------:R1:W-:Y:S01]  /*35a0*/  STS.U16 [R4], R2 ;  /* 0x0000000204007388 */ /* 0x0003e20000000400 */
[----:B------:R-:W-:Y:S09]  /*35b0*/  BAR.SYNC.DEFER_BLOCKING 0x0 ;  /* 0x0000000000007b1d */ /* 0x000ff20000010000 */
[----:B-1----:R-:W-:Y:S05]  /*35c0*/  @P0 EXIT ;  /* 0x000000000000094d */ /* 0x002fea0003800000 */
[----:B------:R-:W-:-:S13]  /*35d0*/  ISETP.GT.U32.AND P0, PT, R5, 0x1, PT ;  /* 0x000000010500780c */ /* 0x000fda0003f04070 */
[----:B------:R-:W1:Y:S01]  /*35e0*/  @!P0 S2R R3, SR_CgaCtaId ;  /* 0x0000000000038919 */ /* 0x000e620000008800 */
[----:B------:R-:W-:-:S04]  /*35f0*/  @!P0 MOV R0, 0x400 ;  /* 0x0000040000008802 */ /* 0x000fc80000000f00 */
[----:B-1----:R-:W-:-:S04]  /*3600*/  @!P0 LEA R0, R3, R0, 0x18 ;  /* 0x0000000003008211 */ /* 0x002fc800078ec0ff */
[----:B------:R-:W-:-:S06]  /*3610*/  @!P0 LEA R0, R7, R0, 0x1 ;  /* 0x0000000007008211 */ /* 0x000fcc00078e08ff */
[----:B------:R-:W1:Y:S02]  /*3620*/  @!P0 LDS.U16 R0, [R0] ;  /* 0x0000000000008984 */ /* 0x000e640000000400 */
[----:B-1----:R-:W-:Y:S01]  /*3630*/  @!P0 PRMT R8, R0, 0x7610, R8 ;  /* 0x0000761000088816 */ /* 0x002fe20000000008 */
[----:B------:R-:W-:Y:S06]  /*3640*/  @!P0 BRA `(.L_x_438) ;  /* 0x0000000800248947 */ /* 0x000fec0003800000 */
[----:B------:R-:W1:Y:S01]  /*3650*/  S2UR UR5, SR_CgaCtaId ;  /* 0x00000000000579c3 */ /* 0x000e620000008800 */
[----:B------:R-:W-:Y:S01]  /*3660*/  VIADD R0, R5, 0xfffffffe ;  /* 0xfffffffe05007836 */ /* 0x000fe20000000000 */
[----:B------:R-:W-:Y:S01]  /*3670*/  UMOV UR4, 0x400 ;  /* 0x0000040000047882 */ /* 0x000fe20000000000 */
[----:B------:R-:W-:Y:S02]  /*3680*/  SHF.L.U32 R7, R7, 0x1, RZ ;  /* 0x0000000107077819 */ /* 0x000fe400000006ff */
[----:B------:R-:W-:Y:S02]  /*3690*/  IADD3 R5, PT, PT, R5, -0x1, RZ ;  /* 0xffffffff05057810 */ /* 0x000fe40007ffe0ff */
[----:B------:R-:W-:Y:S02]  /*36a0*/  ISETP.GE.U32.AND P0, PT, R0, 0xf, PT ;  /* 0x0000000f0000780c */ /* 0x000fe40003f06070 */
[----:B------:R-:W-:Y:S01]  /*36b0*/  LOP3.LUT R0, R5, 0xf, RZ, 0xc0, !PT ;  /* 0x0000000f05007812 */ /* 0x000fe200078ec0ff */
[----:B-1----:R-:W-:-:S03]  /*36c0*/  ULEA UR5, UR5, UR4, 0x18 ;  /* 0x0000000405057291 */ /* 0x002fc6000f8ec0ff */
[----:B------:R-:W-:-:S03]  /*36d0*/  UMOV UR4, 0x1 ;  /* 0x0000000100047882 */ /* 0x000fc60000000000 */
[----:B------:R-:W-:-:S03]  /*36e0*/  IADD3 R2, PT, PT, R7, UR5, RZ ;  /* 0x0000000507027c10 */ /* 0x000fc6000fffe0ff */
[----:B------:R1:W2:Y:S01]  /*36f0*/  LDS.U16 R8, [R7+UR5] ;  /* 0x0000000507087984 */ /* 0x0002a20008000400 */
[----:B------:R-:W-:Y:S05]  /*3700*/  @!P0 BRA `(.L_x_439) ;  /* 0x0000000000f88947 */ /* 0x000fea0003800000 */
[----:B------:R-:W-:Y:S01]  /*3710*/  IMAD R3, R6, 0x2, R7 ;  /* 0x0000000206037824 */ /* 0x000fe200078e0207 */
[----:B0-----:R-:W-:Y:S01]  /*3720*/  LOP3.LUT R4, R5, 0xfffffff0, RZ, 0xc0, !PT ;  /* 0xfffffff005047812 */ /* 0x001fe200078ec0ff */
[----:B------:R-:W-:Y:S01]  /*3730*/  UMOV UR6, 0x1 ;  /* 0x0000000100067882 */ /* 0x000fe20000000000 */
[----:B------:R-:W-:Y:S02]  /*3740*/  UMOV UR4, URZ ;  /* 0x000000ff00047c82 */ /* 0x000fe40008000000 */
[----:B------:R-:W-:Y:S02]  /*3750*/  IADD3 R3, PT, PT, R3, UR5, RZ ;  /* 0x0000000503037c10 */ /* 0x000fe4000fffe0ff */
[----:B------:R-:W-:-:S07]  /*3760*/  IADD3 R4, PT, PT, -R4, RZ, RZ ;  /* 0x000000ff04047210 */ /* 0x000fce0007ffe1ff */
.L_x_440:
[----:B------:R-:W-:Y:S01]  /*3770*/  IMAD R9, R6, UR6, RZ ;  /* 0x0000000606097c24 */ /* 0x000fe2000f8e02ff */
[----:B------:R0:W2:Y:S01]  /*3780*/  LDS.U16 R23, [R3] ;  /* 0x0000000003177984 */ /* 0x0000a20000000400 */
[----:B------:R-:W-:Y:S01]  /*3790*/  IADD3 R4, PT, PT, R4, 0x10, RZ ;  /* 0x0000001004047810 */ /* 0x000fe20007ffe0ff */
[----:B------:R-:W-:Y:S01]  /*37a0*/  UIADD3 UR4, UPT, UPT, UR4, 0x10, URZ ;  /* 0x0000001004047890 */ /* 0x000fe2000fffe0ff */
[----:B------:R-:W-:Y:S01]  /*37b0*/  IMAD R9, R9, 0x2, R2 ;  /* 0x0000000209097824 */ /* 0x000fe200078e0202 */
[----:B------:R-:W-:Y:S01]  /*37c0*/  UIADD3 UR6, UPT, UPT, UR6, 0x10, URZ ;  /* 0x0000001006067890 */ /* 0x000fe2000fffe0ff */
[----:B------:R-:W-:-:S03]  /*37d0*/  ISETP.NE.AND P0, PT, R4, RZ, PT ;  /* 0x000000ff0400720c */ /* 0x000fc60003f05270 */
[C---:B------:R-:W-:Y:S02]  /*37e0*/  LEA R13, R6.reuse, R9, 0x1 ;  /* 0x00000009060d7211 */ /* 0x040fe400078e08ff */
[C---:B0-----:R-:W-:Y:S02]  /*37f0*/  LEA R3, R6.reuse, R3, 0x5 ;  /* 0x0000000306037211 */ /* 0x041fe400078e28ff */
        /* <DEDUP_REMOVED lines=13> */
[----:B--2---:R-:W-:Y:S01]  /*38d0*/  HADD2 R8, R8.H0_H0, R23.H0_H0 ;  /* 0x2000001708087230 */ /* 0x004fe20000000800 */
[----:B------:R-:W2:Y:S03]  /*38e0*/  LDS.U16 R19, [R19] ;  /* 0x0000000013137984 */ /* 0x000ea60000000400 */
[C---:B0-----:R-:W-:Y:S01]  /*38f0*/  IMAD R13, R6.reuse, 0x2, R33 ;  /* 0x00000002060d7824 */ /* 0x041fe200078e0221 */
[----:B------:R-:W0:Y:S04]  /*3900*/  LDS.U16 R17, [R33] ;  /* 0x0000000021117984 */ /* 0x000e280000000400 */
[----:B------:R-:W-:-:S02]  /*3910*/  LEA R35, R6, R13, 0x1 ;  /* 0x0000000d06237211 */ /* 0x000fc400078e08ff */
[----:B------:R-:W0:Y:S01]  /*3920*/  LDS.U16 R13, [R13] ;  /* 0x000000000d0d7984 */ /* 0x000e220000000400 */
[----:B---3--:R-:W-:Y:S01]  /*3930*/  HADD2 R8, R8.H0_H0, R25.H0_H0 ;  /* 0x2000001908087230 */ /* 0x008fe20000000800 */
[C---:B-1----:R-:W-:Y:S02]  /*3940*/  LEA R31, R6.reuse, R35, 0x1 ;  /* 0x00000023061f7211 */ /* 0x042fe400078e08ff */
[----:B------:R-:W1:Y:S01]  /*3950*/  LDS.U16 R23, [R35] ;  /* 0x0000000023177984 */ /* 0x000e620000000400 */
[----:B----4-:R-:W-:Y:S02]  /*3960*/  HADD2 R8, R8.H0_H0, R27.H0_H0 ;  /* 0x2000001b08087230 */ /* 0x010fe40000000800 */
[C---:B------:R-:W-:Y:S02]  /*3970*/  IMAD R25, R6.reuse, 0x2, R31 ;  /* 0x0000000206197824 */ /* 0x040fe400078e021f */
[----:B------:R-:W3:Y:S03]  /*3980*/  LDS.U16 R31, [R31] ;  /* 0x000000001f1f7984 */ /* 0x000ee60000000400 */
[C---:B------:R-:W-:Y:S01]  /*3990*/  LEA R27, R6.reuse, R25, 0x1 ;  /* 0x00000019061b7211 */ /* 0x040fe200078e08ff */
[----:B-----5:R-:W-:Y:S01]  /*39a0*/  HADD2 R8, R8.H0_H0, R29.H0_H0 ;  /* 0x2000001d08087230 */ /* 0x020fe20000000800 */
[----:B------:R-:W4:Y:S02]  /*39b0*/  LDS.U16 R25, [R25] ;  /* 0x0000000019197984 */ /* 0x000f240000000400 */
[C---:B------:R-:W-:Y:S01]  /*39c0*/  LEA R29, R6.reuse, R27, 0x1 ;  /* 0x0000001b061d7211 */ /* 0x040fe200078e08ff */
[----:B------:R-:W-:Y:S01]  /*39d0*/  HADD2 R8, R8.H0_H0, R9.H0_H0 ;  /* 0x2000000908087230 */ /* 0x000fe20000000800 */
[----:B------:R-:W5:Y:S03]  /*39e0*/  LDS.U16 R27, [R27] ;  /* 0x000000001b1b7984 */ /* 0x000f660000000400 */
[----:B------:R-:W-:Y:S01]  /*39f0*/  IMAD R10, R6, 0x2, R29 ;  /* 0x00000002060a7824 */ /* 0x000fe200078e021d */
[----:B------:R-:W5:Y:S01]  /*3a00*/  LDS.U16 R9, [R29] ;  /* 0x000000001d097984 */ /* 0x000f620000000400 */
[----:B------:R-:W-:-:S03]  /*3a10*/  HADD2 R8, R8.H0_H0, R21.H0_H0 ;  /* 0x2000001508087230 */ /* 0x000fc60000000800 */
[----:B------:R-:W5:Y:S01]  /*3a20*/  LDS.U16 R21, [R10] ;  /* 0x000000000a157984 */ /* 0x000f620000000400 */
[----:B------:R-:W-:-:S04]  /*3a30*/  HADD2 R8, R8.H0_H0, R11.H0_H0 ;  /* 0x2000000b08087230 */ /* 0x000fc80000000800 */
[----:B--2---:R-:W-:-:S04]  /*3a40*/  HADD2 R8, R8.H0_H0, R19.H0_H0 ;  /* 0x2000001308087230 */ /* 0x004fc80000000800 */
[----:B0-----:R-:W-:-:S04]  /*3a50*/  HADD2 R8, R8.H0_H0, R17.H0_H0 ;  /* 0x2000001108087230 */ /* 0x001fc80000000800 */
[----:B------:R-:W-:-:S04]  /*3a60*/  HADD2 R8, R8.H0_H0, R13.H0_H0 ;  /* 0x2000000d08087230 */ /* 0x000fc80000000800 */
[----:B-1----:R-:W-:-:S04]  /*3a70*/  HADD2 R8, R8.H0_H0, R23.H0_H0 ;  /* 0x2000001708087230 */ /* 0x002fc80000000800 */
[----:B---3--:R-:W-:-:S04]  /*3a80*/  HADD2 R8, R8.H0_H0, R31.H0_H0 ;  /* 0x2000001f08087230 */ /* 0x008fc80000000800 */
[----:B----4-:R-:W-:-:S04]  /*3a90*/  HADD2 R8, R8.H0_H0, R25.H0_H0 ;  /* 0x2000001908087230 */ /* 0x010fc80000000800 */
[----:B-----5:R-:W-:-:S04]  /*3aa0*/  HADD2 R8, R8.H0_H0, R27.H0_H0 ;  /* 0x2000001b08087230 */ /* 0x020fc80000000800 */
[----:B------:R-:W-:-:S04]  /*3ab0*/  HADD2 R8, R8.H0_H0, R9.H0_H0 ;  /* 0x2000000908087230 */ /* 0x000fc80000000800 */
[----:B------:R-:W-:Y:S01]  /*3ac0*/  HADD2 R8, R8.H0_H0, R21.H0_H0 ;  /* 0x2000001508087230 */ /* 0x000fe20000000800 */
[----:B------:R-:W-:Y:S06]  /*3ad0*/  @P0 BRA `(.L_x_440) ;  /* 0xfffffffc00240947 */ /* 0x000fec000383ffff */
[----:B------:R-:W-:-:S12]  /*3ae0*/  UIADD3 UR4, UPT, UPT, UR4, 0x1, URZ ;  /* 0x0000000104047890 */ /* 0x000fd8000fffe0ff */
.L_x_439:
        /* <DEDUP_REMOVED lines=10> */
[----:B------:R-:W2:Y:S02]  /*3b90*/  LDS.U16 R3, [R3] ;  /* 0x0000000003037984 */ /* 0x000ea40000000400 */
[C---:B------:R-:W-:Y:S02]  /*3ba0*/  LEA R11, R6.reuse, R9, 0x1 ;  /* 0x00000009060b7211 */ /* 0x040fe400078e08ff */
[----:B------:R-:W3:Y:S03]  /*3bb0*/  LDS.U16 R0, [R9] ;  /* 0x0000000009007984 */ /* 0x000ee60000000400 */
[C---:B------:R-:W-:Y:S02]  /*3bc0*/  IMAD R13, R6.reuse, 0x2, R11 ;  /* 0x00000002060d7824 */ /* 0x040fe400078e020b */
[----:B------:R-:W4:Y:S03]  /*3bd0*/  LDS.U16 R11, [R11] ;  /* 0x000000000b0b7984 */ /* 0x000f260000000400 */
[----:B------:R-:W-:-:S02]  /*3be0*/  LEA R17, R6, R13, 0x1 ;  /* 0x0000000d06117211 */ /* 0x000fc400078e08ff */
[----:B------:R-:W5:Y:S02]  /*3bf0*/  LDS.U16 R13, [R13] ;  /* 0x000000000d0d7984 */ /* 0x000f640000000400 */
[C---:B------:R-:W-:Y:S02]  /*3c00*/  LEA R19, R6.reuse, R17, 0x1 ;  /* 0x0000001106137211 */ /* 0x040fe400078e08ff */
[----:B------:R-:W1:Y:S03]  /*3c10*/  LDS.U16 R17, [R17] ;  /* 0x0000000011117984 */ /* 0x000e660000000400 */
[C---:B------:R-:W-:Y:S02]  /*3c20*/  IMAD R21, R6.reuse, 0x2, R19 ;  /* 0x0000000206157824 */ /* 0x040fe400078e0213 */
[----:B------:R-:W1:Y:S03]  /*3c30*/  LDS.U16 R19, [R19] ;  /* 0x0000000013137984 */ /* 0x000e660000000400 */
[----:B0-----:R-:W-:-:S02]  /*3c40*/  LEA R4, R6, R21, 0x1 ;  /* 0x0000001506047211 */ /* 0x001fc400078e08ff */
[----:B------:R-:W0:Y:S04]  /*3c50*/  LDS.U16 R21, [R21] ;  /* 0x0000000015157984 */ /* 0x000e280000000400 */
[----:B------:R-:W0:Y:S01]  /*3c60*/  LDS.U16 R9, [R4] ;  /* 0x0000000004097984 */ /* 0x000e220000000400 */
[----:B--2---:R-:W-:-:S04]  /*3c70*/  HADD2 R3, R8.H0_H0, R3.H0_H0 ;  /* 0x2000000308037230 */ /* 0x004fc80000000800 */
[----:B---3--:R-:W-:-:S04]  /*3c80*/  HADD2 R0, R3.H0_H0, R0.H0_H0 ;  /* 0x2000000003007230 */ /* 0x008fc80000000800 */
[----:B----4-:R-:W-:-:S04]  /*3c90*/  HADD2 R0, R0.H0_H0, R11.H0_H0 ;  /* 0x2000000b00007230 */ /* 0x010fc80000000800 */
[----:B-----5:R-:W-:-:S04]  /*3ca0*/  HADD2 R0, R0.H0_H0, R13.H0_H0 ;  /* 0x2000000d00007230 */ /* 0x020fc80000000800 */
[----:B-1----:R-:W-:-:S04]  /*3cb0*/  HADD2 R0, R0.H0_H0, R17.H0_H0 ;  /* 0x2000001100007230 */ /* 0x002fc80000000800 */
[----:B------:R-:W-:-:S04]  /*3cc0*/  HADD2 R0, R0.H0_H0, R19.H0_H0 ;  /* 0x2000001300007230 */ /* 0x000fc80000000800 */
[----:B0-----:R-:W-:-:S04]  /*3cd0*/  HADD2 R0, R0.H0_H0, R21.H0_H0 ;  /* 0x2000001500007230 */ /* 0x001fc80000000800 */
[----:B------:R-:W-:-:S07]  /*3ce0*/  HADD2 R8, R0.H0_H0, R9.H0_H0 ;  /* 0x2000000900087230 */ /* 0x000fce0000000800 */
.L_x_442:
        /* <DEDUP_REMOVED lines=9> */
[----:B------:R-:W2:Y:S03]  /*3d80*/  LDS.U16 R3, [R3] ;  /* 0x0000000003037984 */ /* 0x000ea60000000400 */
[C---:B------:R-:W-:Y:S02]  /*3d90*/  LEA R11, R6.reuse, R9, 0x1 ;  /* 0x00000009060b7211 */ /* 0x040fe400078e08ff */
[----:B------:R-:W3:Y:S02]  /*3da0*/  LDS.U16 R9, [R9] ;  /* 0x0000000009097984 */ /* 0x000ee40000000400 */
[----:B------:R-:W-:Y:S02]  /*3db0*/  LEA R0, R6, R11, 0x1 ;  /* 0x0000000b06007211 */ /* 0x000fe400078e08ff */
[----:B------:R-:W4:Y:S04]  /*3dc0*/  LDS.U16 R11, [R11] ;  /* 0x000000000b0b7984 */ /* 0x000f280000000400 */
[----:B------:R-:W5:Y:S01]  /*3dd0*/  LDS.U16 R13, [R0] ;  /* 0x00000000000d7984 */ /* 0x000f620000000400 */
[----:B--2---:R-:W-:-:S04]  /*3de0*/  HADD2 R8, R8.H0_H0, R3.H0_H0 ;  /* 0x2000000308087230 */ /* 0x004fc80000000800 */
[----:B---3--:R-:W-:-:S04]  /*3df0*/  HADD2 R8, R8.H0_H0, R9.H0_H0 ;  /* 0x2000000908087230 */ /* 0x008fc80000000800 */
[----:B----4-:R-:W-:-:S04]  /*3e00*/  HADD2 R8, R8.H0_H0, R11.H0_H0 ;  /* 0x2000000b08087230 */ /* 0x010fc80000000800 */
[----:B-----5:R-:W-:-:S07]  /*3e10*/  HADD2 R8, R8.H0_H0, R13.H0_H0 ;  /* 0x2000000d08087230 */ /* 0x020fce0000000800 */
.L_x_443:
[----:B------:R-:W-:Y:S05]  /*3e20*/  @!P1 BRA `(.L_x_441) ;  /* 0x0000000000289947 */ /* 0x000fea0003800000 */
[----:B------:R-:W-:Y:S01]  /*3e30*/  IMAD R0, R6, UR4, RZ ;  /* 0x0000000406007c24 */ /* 0x000fe2000f8e02ff */
[----:B------:R-:W-:-:S03]  /*3e40*/  IADD3 R5, PT, PT, -R5, RZ, RZ ;  /* 0x000000ff05057210 */ /* 0x000fc60007ffe1ff */
[----:B------:R-:W-:-:S05]  /*3e50*/  IMAD R0, R0, 0x2, R7 ;  /* 0x0000000200007824 */ /* 0x000fca00078e0207 */
[----:B------:R-:W-:-:S07]  /*3e60*/  IADD3 R3, PT, PT, R0, UR5, RZ ;  /* 0x0000000500037c10 */ /* 0x000fce000fffe0ff */
.L_x_444:
[----:B------:R3:W2:Y:S01]  /*3e70*/  LDS.U16 R9, [R3] ;  /* 0x0000000003097984 */ /* 0x0006a20000000400 */
[----:B------:R-:W-:-:S05]  /*3e80*/  VIADD R5, R5, 0x1 ;  /* 0x0000000105057836 */ /* 0x000fca0000000000 */
[----:B------:R-:W-:Y:S02]  /*3e90*/  ISETP.NE.AND P0, PT, R5, RZ, PT ;  /* 0x000000ff0500720c */ /* 0x000fe40003f05270 */
[----:B---3--:R-:W-:Y:S01]  /*3ea0*/  LEA R3, R6, R3, 0x1 ;  /* 0x0000000306037211 */ /* 0x008fe200078e08ff */
[----:B--2---:R-:W-:-:S10]  /*3eb0*/  HADD2 R8, R8.H0_H0, R9.H0_H0 ;  /* 0x2000000908087230 */ /* 0x004fd40000000800 */
[----:B------:R-:W-:Y:S05]  /*3ec0*/  @P0 BRA `(.L_x_444) ;  /* 0xfffffffc00e80947 */ /* 0x000fea000383ffff */
.L_x_441:
[----:B--2---:R2:W-:Y:S02]  /*3ed0*/  STS.U16 [R7+UR5], R8 ;  /* 0x0000000807007988 */ /* 0x0045e40008000405 */
.L_x_438:
[----:B------:R-:W3:Y:S01]  /*3ee0*/  LDC.64 R2, c[0x0][0x3a8] ;  /* 0x0000ea00ff027b82 */ /* 0x000ee20000000a00 */
[----:B------:R-:W4:Y:S01]  /*3ef0*/  LDCU.64 UR4, c[0x0][0x380] ;  /* 0x00007000ff0477ac */ /* 0x000f220008000a00 */
[----:B------:R-:W-:-:S03]  /*3f00*/  HFMA2 R15, -RZ, RZ, 0, 0 ;  /* 0x00000000ff0f7431 */ /* 0x000fc600000001ff */
[----:B---3--:R-:W-:-:S04]  /*3f10*/  IMAD.WIDE.U32 R14, R2, UR7, R14 ;  /* 0x00000007020e7c25 */ /* 0x008fc8000f8e000e */
[----:B------:R-:W-:Y:S01]  /*3f20*/  IMAD R3, R3, UR7, R15 ;  /* 0x0000000703037c24 */ /* 0x000fe2000f8e020f */
[----:B----4-:R-:W-:-:S04]  /*3f30*/  LEA R2, P0, R14, UR4, 0x1 ;  /* 0x000000040e027c11 */ /* 0x010fc8000f8008ff */
[----:B------:R-:W-:-:S05]  /*3f40*/  LEA.HI.X R3, R14, UR5, R3, 0x1, P0 ;  /* 0x000000050e037c11 */ /* 0x000fca00080f0c03 */
[----:B------:R-:W-:Y:S01]  /*3f50*/  STG.E.U16 desc[UR8][R2.64], R8 ;  /* 0x0000000802007986 */ /* 0x000fe2000c101508 */
[----:B------:R-:W-:Y:S05]  /*3f60*/  EXIT ;  /* 0x000000000000794d */ /* 0x000fea0003800000 */
        .weak           $__internal_8_$__cuda_sm20_div_s64
        .type           $__internal_8_$__cuda_sm20_div_s64,@function
        .size           $__internal_8_$__cuda_sm20_div_s64,($__internal_9_$__cuda_sm20_rem_s64 - $__internal_8_$__cuda_sm20_div_s64)
$__internal_8_$__cuda_sm20_div_s64:
        /* <DEDUP_REMOVED lines=83> */
[----:B------:R-:W-:Y:S06]  /*44a0*/  RET.REL.NODEC R12 `(contiguous_reducel33_f16) ;  /* 0xffffffb80cd47950 */ /* 0x000fec0003c3ffff */
        .weak           $__internal_9_$__cuda_sm20_rem_s64
        .type           $__internal_9_$__cuda_sm20_rem_s64,@function
        .size           $__internal_9_$__cuda_sm20_rem_s64,(.L_x_9948 - $__internal_9_$__cuda_sm20_rem_s64)
$__internal_9_$__cuda_sm20_rem_s64:
        /* <DEDUP_REMOVED lines=66> */
[----:B------:R-:W-:Y:S06]  /*48d0*/  RET.REL.NODEC R10 `(contiguous_reducel33_f16) ;  /* 0xffffffb40ac87950 */ /* 0x000fec0003c3ffff */
.L_x_445:
        /* <DEDUP_REMOVED lines=10> */
.L_x_9948:


//--------------------- .text.contiguous_reducel322_f16 --------------------------
	.section	.text.contiguous_reducel322_f16,"ax",@progbits
	.align	128
        .global         contiguous_reducel322_f16
        .type           contiguous_reducel322_f16,@function
        .size           contiguous_reducel322_f16,(.L_x_10169 - contiguous_reducel322_f16)
        .other          contiguous_reducel322_f16,@"STO_CUDA_ENTRY STV_DEFAULT"
contiguous_reducel322_f16:
.text.contiguous_reducel322_f16:
        /* <DEDUP_REMOVED lines=27> */
[----:B------:R-:W-:Y:S01]  /*01b0*/  UMOV UR4, 0x400 ;  /* 0x0000040000047882 */ /* 0x000fe20000000000 */
[----:B------:R-:W-:Y:S01]  /*01c0*/  BSSY.RECONVERGENT B0, `(.L_x_446) ;  /* 0x0000015000007945 */ /* 0x000fe20003800200 */
[----:B------:R-:W-:Y:S02]  /*01d0*/  ISETP.GE.U32.AND P1, PT, R2, 0x42, PT ;  /* 0x000000420200780c */ /* 0x000fe40003f26070 */
[----:B------:R-:W-:Y:S01]  /*01e0*/  ISETP.GT.U32.AND P2, PT, R0, 0x1f, PT ;  /* 0x0000001f0000780c */ /* 0x000fe20003f44070 */
[----:B0-----:R-:W-:-:S06]  /*01f0*/  ULEA UR4, UR5, UR4, 0x18 ;  /* 0x0000000405047291 */ /* 0x001fcc000f8ec0ff */
[----:B------:R-:W-:-:S05]  /*0200*/  LEA R3, R0, UR4, 0x1 ;  /* 0x0000000400037c11 */ /* 0x000fca000f8e08ff */
[----:B------:R0:W-:Y:S01]  /*0210*/  STS.U16 [R3], RZ ;  /* 0x000000ff03007388 */ /* 0x0001e20000000400 */
[----:B--2---:R-:W-:-:S05]  /*0220*/  @!P0 HADD2 R13, R8.H0_H0, R13.H0_H0 ;  /* 0x2000000d080d8230 */ /* 0x004fca0000000800 */
[----:B------:R0:W-:Y:S01]  /*0230*/  @!P0 STS.U16 [R3], R13 ;  /* 0x0000000d03008388 */ /* 0x0001e20000000400 */
[----:B------:R-:W-:Y:S05]  /*0240*/  @!P0 BRA `(.L_x_447) ;  /* 0x0000000000308947 */ /* 0x000fea0003800000 */
[----:B------:R-:W-:-:S04]  /*0250*/  ISETP.GE.U32.AND P0, PT, R4, UR8, PT ;  /* 0x0000000804007c0c */ /* 0x000fc8000bf06070 */
[----:B------:R-:W-:-:S13]  /*0260*/  ISETP.GE.U32.AND.EX P0, PT, RZ, UR9, PT, P0 ;  /* 0x00000009ff007c0c */ /* 0x000fda000bf06100 */
[----:B------:R-:W-:Y:S05]  /*0270*/  @P0 BRA `(.L_x_447) ;  /* 0x0000000000240947 */ /* 0x000fea0003800000 */
[----:B------:R-:W1:Y:S01]  /*0280*/  S2R R7, SR_CTAID.Y ;  /* 0x0000000000077919 */ /* 0x000e620000002600 */
[----:B------:R-:W2:Y:S01]  /*0290*/  LDCU.64 UR4, c[0x0][0x388] ;  /* 0x00007100ff0477ac */ /* 0x000ea20008000a00 */
[----:B------:R-:W-:-:S03]  /*02a0*/  HFMA2 R5, -RZ, RZ, 0, 0 ;  /* 0x00000000ff057431 */ /* 0x000fc600000001ff */
[----:B-1----:R-:W-:-:S04]  /*02b0*/  IMAD.WIDE.U32 R4, R7, UR8, R4 ;  /* 0x0000000807047c25 */ /* 0x002fc8000f8e0004 */
[----:B------:R-:W-:Y:S01]  /*02c0*/  IMAD R7, R7, UR9, R5 ;  /* 0x0000000907077c24 */ /* 0x000fe2000f8e0205 */
[----:B--2---:R-:W-:-:S04]  /*02d0*/  LEA R6, P0, R4, UR4, 0x1 ;  /* 0x0000000404067c11 */ /* 0x004fc8000f8008ff */
[----:B------:R-:W-:-:S05]  /*02e0*/  LEA.HI.X R7, R4, UR5, R7, 0x1, P0 ;  /* 0x0000000504077c11 */ /* 0x000fca00080f0c07 */
[----:B------:R-:W2:Y:S04]  /*02f0*/  LDG.E.U16 R6, desc[UR12][R6.64] ;  /* 0x0000000c06067981 */ /* 0x000ea8000c1e1500 */
[----:B--2---:R1:W-:Y:S02]  /*0300*/  STS.U16 [R3], R6 ;  /* 0x0000000603007388 */ /* 0x0043e40000000400 */
.L_x_447:
[----:B------:R-:W-:Y:S05]  /*0310*/  BSYNC.RECONVERGENT B0 ;  /* 0x0000000000007941 */ /* 0x000fea0003800200 */
.L_x_446:
[----:B------:R-:W-:Y:S06]  /*0320*/  BAR.SYNC.DEFER_BLOCKING 0x0 ;  /* 0x0000000000007b1d */ /* 0x000fec0000010000 */
[----:B------:R-:W-:Y:S05]  /*0330*/  @!P1 BRA `(.L_x_448) ;  /* 0x0000000000309947 */ /* 0x000fea0003800000 */
.L_x_449:
[----:B------:R-:W-:-:S04]  /*0340*/  SHF.R.U32.HI R7, RZ, 0x1, R2 ;  /* 0x00000001ff077819 */ /* 0x000fc80000011602 */
[----:B------:R-:W-:-:S13]  /*0350*/  ISETP.GE.U32.AND P0, PT, R0, R7, PT ;  /* 0x000000070000720c */ /* 0x000fda0003f06070 */
[----:B------:R-:W-:-:S05]  /*0360*/  @!P0 LOP3.LUT R4, R2, 0x7fe, RZ, 0xc0, !PT ;  /* 0x000007fe02048812 */ /* 0x000fca00078ec0ff */
[----:B------:R-:W-:Y:S02]  /*0370*/  @!P0 IMAD.IADD R5, R3, 0x1, R4 ;  /* 0x0000000103058824 */ /* 0x000fe400078e0204 */
[----:B------:R-:W-:Y:S04]  /*0380*/  @!P0 LDS.U16 R4, [R3] ;  /* 0x0000000003048984 */ /* 0x000fe80000000400 */
[----:B------:R-:W2:Y:S02]  /*0390*/  @!P0 LDS.U16 R5, [R5] ;  /* 0x0000000005058984 */ /* 0x000ea40000000400 */
[----:B--2---:R-:W-:-:S05]  /*03a0*/  @!P0 HADD2 R4, R4.H0_H0, R5.H0_H0 ;  /* 0x2000000504048230 */ /* 0x004fca0000000800 */
[----:B------:R2:W-:Y:S01]  /*03b0*/  @!P0 STS.U16 [R3], R4 ;  /* 0x0000000403008388 */ /* 0x0005e20000000400 */
[----:B------:R-:W-:Y:S01]  /*03c0*/  BAR.SYNC.DEFER_BLOCKING 0x0 ;  /* 0x0000000000007b1d */ /* 0x000fe20000010000 */
[----:B------:R-:W-:Y:S02]  /*03d0*/  ISETP.GT.U32.AND P0, PT, R2, 0x83, PT ;  /* 0x000000830200780c */ /* 0x000fe40003f04070 */
[----:B------:R-:W-:-:S11]  /*03e0*/  MOV R2, R7 ;  /* 0x0000000700027202 */ /* 0x000fd60000000f00 */
[----:B--2---:R-:W-:Y:S05]  /*03f0*/  @P0 BRA `(.L_x_449) ;  /* 0xfffffffc00d00947 */ /* 0x004fea000383ffff */
.L_x_448:
[----:B------:R-:W-:Y:S05]  /*0400*/  @P2 EXIT ;  /* 0x000000000000294d */ /* 0x000fea0003800000 */
[----:B------:R-:W-:Y:S01]  /*0410*/  LDS.U16 R2, [R3] ;  /* 0x0000000003027984 */ /* 0x000fe20000000400 */
[----:B------:R-:W-:-:S03]  /*0420*/  ISETP.NE.AND P0, PT, R0, RZ, PT ;  /* 0x000000ff0000720c */ /* 0x000fc60003f05270 */
[----:B------:R-:W2:Y:S04]  /*0430*/  LDS.U16 R5, [R3+0x40] ;  /* 0x0000400003057984 */ /* 0x000ea80000000400 */
[----:B------:R-:W3:Y:S04]  /*0440*/  LDS.U16 R7, [R3+0x20] ;  /* 0x0000200003077984 */ /* 0x000ee80000000400 */
[----:B------:R-:W4:Y:S04]  /*0450*/  LDS.U16 R4, [R3+0x10] ;  /* 0x0000100003047984 */ /* 0x000f280000000400 */
[----:B------:R-:W5:Y:S04]  /*0460*/  LDS.U16 R9, [R3+0x8] ;  /* 0x0000080003097984 */ /* 0x000f680000000400 */
[----:B-1----:R-:W1:Y:S04]  /*0470*/  LDS.U16 R6, [R3+0x4] ;  /* 0x0000040003067984 */ /* 0x002e680000000400 */
[----:B------:R-:W0:Y:S01]  /*0480*/  LDS.U16 R11, [R3+0x2] ;  /* 0x00000200030b7984 */ /* 0x000e220000000400 */
[----:B--2---:R-:W-:-:S04]  /*0490*/  HADD2 R2, R2.H0_H0, R5.H0_H0 ;  /* 0x2000000502027230 */ /* 0x004fc80000000800 */
[----:B---3--:R-:W-:Y:S01]  /*04a0*/  HADD2 R7, R2.H0_H0, R7.H0_H0 ;  /* 0x2000000702077230 */ /* 0x008fe20000000800 */
[----:B------:R2:W-:Y:S03]  /*04b0*/  STS.U16 [R3], R2 ;  /* 0x0000000203007388 */ /* 0x0005e60000000400 */
[----:B----4-:R-:W-:Y:S01]  /*04c0*/  HADD2 R4, R7.H0_H0, R4.H0_H0 ;  /* 0x2000000407047230 */ /* 0x010fe20000000800 */
[----:B------:R2:W-:Y:S03]  /*04d0*/  STS.U16 [R3], R7 ;  /* 0x0000000703007388 */ /* 0x0005e60000000400 */
[----:B-----5:R-:W-:Y:S01]  /*04e0*/  HADD2 R9, R4.H0_H0, R9.H0_H0 ;  /* 0x2000000904097230 */ /* 0x020fe20000000800 */
[----:B------:R2:W-:Y:S03]  /*04f0*/  STS.U16 [R3], R4 ;  /* 0x0000000403007388 */ /* 0x0005e60000000400 */
[----:B-1----:R-:W-:Y:S01]  /*0500*/  HADD2 R6, R9.H0_H0, R6.H0_H0 ;  /* 0x2000000609067230 */ /* 0x002fe20000000800 */
[----:B------:R2:W-:Y:S03]  /*0510*/  STS.U16 [R3], R9 ;  /* 0x0000000903007388 */ /* 0x0005e60000000400 */
[----:B0-----:R-:W-:Y:S01]  /*0520*/  HADD2 R11, R6.H0_H0, R11.H0_H0 ;  /* 0x2000000b060b7230 */ /* 0x001fe20000000800 */
        /* <DEDUP_REMOVED lines=20> */
.L_x_450:
        /* <DEDUP_REMOVED lines=9> */
.L_x_10169:


//--------------------- .text.contiguous_reducel32_f16 --------------------------
	.section	.text.contiguous_reducel32_f16,"ax",@progbits
	.align	128
        .global         contiguous_reducel32_f16
        .type           contiguous_reducel32_f16,@function
        .size           contiguous_reducel32_f16,(.L_x_9950 - contiguous_reducel32_f16)
        .other          contiguous_reducel32_f16,@"STO_CUDA_ENTRY STV_DEFAULT"
contiguous_reducel32_f16:
.text.contiguous_reducel32_f16:
[----:B------:R-:W-:Y:S01]  /*0000*/  LDC R1, c[0x0][0x37c] ;  /* 0x0000df00ff017b82 */ /* 0x000fe20000000800 */
[----:B------:R-:W0:Y:S07]  /*0010*/  S2R R0, SR_TID.X ;  /* 0x0000000000007919 */ /* 0x000e2e0000002100 */
[----:B------:R-:W1:Y:S01]  /*0020*/  S2UR UR6, SR_CTAID.X ;  /* 0x00000000000679c3 */ /* 0x000e620000002500 */
[----:B------:R-:W2:Y:S01]  /*0030*/  LDCU.64 UR8, c[0x0][0x3a8] ;  /* 0x00007500ff0877ac */ /* 0x000ea20008000a00 */
[----:B------:R-:W-:Y:S01]  /*0040*/  BSSY.RECONVERGENT B0, `(.L_x_451) ;  /* 0x0000748000007945 */ /* 0x000fe20003800200 */
[----:B------:R-:W-:Y:S01]  /*0050*/  UMOV UR4, 0x400 ;  /* 0x0000040000047882 */ /* 0x000fe20000000000 */
[----:B------:R-:W3:Y:S04]  /*0060*/  LDCU.64 UR12, c[0x0][0x358] ;  /* 0x00006b00ff0c77ac */ /* 0x000ee80008000a00 */
[----:B------:R-:W1:Y:S08]  /*0070*/  LDC R2, c[0x0][0x360] ;  /* 0x0000d800ff027b82 */ /* 0x000e700000000800 */
[----:B------:R-:W4:Y:S08]  /*0080*/  S2UR UR5, SR_CgaCtaId ;  /* 0x00000000000579c3 */ /* 0x000f300000008800 */
[----:B------:R-:W5:Y:S01]  /*0090*/  LDC R11, c[0x0][0x3a0] ;  /* 0x0000e800ff0b7b82 */ /* 0x000f620000000800 */
[----:B-1----:R-:W-:-:S05]  /*00a0*/  IMAD R7, R2, UR6, RZ ;  /* 0x0000000602077c24 */ /* 0x002fca000f8e02ff */
[----:B0-----:R-:W-:Y:S01]  /*00b0*/  LEA R6, R7, R0, 0x1 ;  /* 0x0000000007067211 */ /* 0x001fe200078e08ff */
[----:B----4-:R-:W-:-:S04]  /*00c0*/  ULEA UR4, UR5, UR4, 0x18 ;  /* 0x0000000405047291 */ /* 0x010fc8000f8ec0ff */
[----:B------:R-:W-:Y:S02]  /*00d0*/  IMAD.IADD R20, R6, 0x1, R2 ;  /* 0x0000000106147824 */ /* 0x000fe400078e0202 */
[----:B------:R-:W-:-:S03]  /*00e0*/  LEA R3, R0, UR4, 0x1 ;  /* 0x0000000400037c11 */ /* 0x000fc6000f8e08ff */
[----:B--2---:R-:W-:Y:S02]  /*00f0*/  ISETP.GE.U32.AND P0, PT, R20, UR8, PT ;  /* 0x0000000814007c0c */ /* 0x004fe4000bf06070 */
[----:B-----5:R-:W-:Y:S01]  /*0100*/  IADD3 R10, PT, PT, R11, -0x1, RZ ;  /* 0xffffffff0b0a7810 */ /* 0x020fe20007ffe0ff */
[----:B------:R-:W0:Y:S01]  /*0110*/  LDCU.64 UR4, c[0x0][0x388] ;  /* 0x00007100ff0477ac */ /* 0x000e220008000a00 */
[----:B------:R1:W-:Y:S01]  /*0120*/  STS.U16 [R3], RZ ;  /* 0x000000ff03007388 */ /* 0x0003e20000000400 */
[----:B------:R-:W-:Y:S02]  /*0130*/  ISETP.GE.U32.AND.EX P0, PT, RZ, UR9, PT, P0 ;  /* 0x00000009ff007c0c */ /* 0x000fe4000bf06100 */
[----:B0-----:R-:W-:Y:S01]  /*0140*/  MOV R8, UR4 ;  /* 0x0000000400087c02 */ /* 0x001fe20008000f00 */
[----:B------:R-:W-:-:S10]  /*0150*/  IMAD.U32 R9, RZ, RZ, UR5 ;  /* 0x00000005ff097e24 */ /* 0x000fd4000f8e00ff */
[----:B-1-3--:R-:W-:Y:S05]  /*0160*/  @P0 BRA `(.L_x_452) ;  /* 0x0000003400f00947 */ /* 0x00afea0003800000 */
        /* <DEDUP_REMOVED lines=23> */
.L_x_479:
        /* <DEDUP_REMOVED lines=32> */
.L_x_456:
[----:B------:R-:W-:Y:S01]  /*04e0*/  MOV R26, R6 ;  /* 0x00000006001a7202 */ /* 0x000fe20000000f00 */
[----:B------:R-:W-:Y:S01]  /*04f0*/  IMAD.MOV.U32 R13, RZ, RZ, R7 ;  /* 0x000000ffff0d7224 */ /* 0x000fe200078e0007 */
[----:B------:R-:W-:Y:S01]  /*0500*/  MOV R14, R34 ;  /* 0x00000022000e7202 */ /* 0x000fe20000000f00 */
[----:B------:R-:W-:Y:S01]  /*0510*/  IMAD.MOV.U32 R11, RZ, RZ, R35 ;  /* 0x000000ffff0b7224 */ /* 0x000fe200078e0023 */
[----:B------:R-:W-:-:S07]  /*0520*/  MOV R12, 0x540 ;  /* 0x00000540000c7802 */ /* 0x000fce0000000f00 */
[----:B-1----:R-:W-:Y:S05]  /*0530*/  CALL.REL.NOINC `($__internal_10_$__cuda_sm20_div_s64) ;  /* 0x0000007000c07944 */ /* 0x002fea0003c00000 */
        /* <DEDUP_REMOVED lines=9> */
.L_x_457:
[----:B------:R-:W-:Y:S05]  /*05d0*/  BSYNC.RECONVERGENT B1 ;  /* 0x0000000000017941 */ /* 0x000fea0003800200 */
.L_x_455:
        /* <DEDUP_REMOVED lines=34> */
.L_x_459:
[----:B------:R-:W-:Y:S01]  /*0800*/  IMAD.MOV.U32 R26, RZ, RZ, R20 ;  /* 0x000000ffff1a7224 */ /* 0x000fe200078e0014 */
[----:B------:R-:W-:Y:S01]  /*0810*/  MOV R13, R9 ;  /* 0x00000009000d7202 */ /* 0x000fe20000000f00 */
[----:B------:R-:W-:Y:S01]  /*0820*/  IMAD.MOV.U32 R14, RZ, RZ, R34 ;  /* 0x000000ffff0e7224 */ /* 0x000fe200078e0022 */
[----:B------:R-:W-:Y:S02]  /*0830*/  MOV R11, R35 ;  /* 0x00000023000b7202 */ /* 0x000fe40000000f00 */
[----:B------:R-:W-:-:S07]  /*0840*/  MOV R12, 0x860 ;  /* 0x00000860000c7802 */ /* 0x000fce0000000f00 */
[----:B------:R-:W-:Y:S05]  /*0850*/  CALL.REL.NOINC `($__internal_10_$__cuda_sm20_div_s64) ;  /* 0x0000006c00f87944 */ /* 0x000fea0003c00000 */
        /* <DEDUP_REMOVED lines=9> */
.L_x_460:
[----:B------:R-:W-:Y:S05]  /*08f0*/  BSYNC.RECONVERGENT B1 ;  /* 0x0000000000017941 */ /* 0x000fea0003800200 */
.L_x_458:
        /* <DEDUP_REMOVED lines=33> */
.L_x_462:
[----:B------:R-:W-:Y:S01]  /*0b10*/  IMAD.MOV.U32 R26, RZ, RZ, R36 ;  /* 0x000000ffff1a7224 */ /* 0x000fe200078e0024 */
[----:B------:R-:W-:Y:S01]  /*0b20*/  MOV R13, R37 ;  /* 0x00000025000d7202 */ /* 0x000fe20000000f00 */
[----:B------:R-:W-:Y:S01]  /*0b30*/  IMAD.MOV.U32 R14, RZ, RZ, R20 ;  /* 0x000000ffff0e7224 */ /* 0x000fe200078e0014 */
[----:B------:R-:W-:Y:S02]  /*0b40*/  MOV R11, R21 ;  /* 0x00000015000b7202 */ /* 0x000fe40000000f00 */
[----:B------:R-:W-:-:S07]  /*0b50*/  MOV R12, 0xb70 ;  /* 0x00000b70000c7802 */ /* 0x000fce0000000f00 */
[----:B------:R-:W-:Y:S05]  /*0b60*/  CALL.REL.NOINC `($__internal_10_$__cuda_sm20_div_s64) ;  /* 0x0000006c00347944 */ /* 0x000fea0003c00000 */
        /* <DEDUP_REMOVED lines=10> */
.L_x_463:
[----:B------:R-:W-:Y:S05]  /*0c10*/  BSYNC.RECONVERGENT B1 ;  /* 0x0000000000017941 */ /* 0x000fea0003800200 */
.L_x_461:
        /* <DEDUP_REMOVED lines=35> */
.L_x_465:
[----:B------:R-:W-:Y:S01]  /*0e50*/  MOV R26, R34 ;  /* 0x00000022001a7202 */ /* 0x000fe20000000f00 */
[----:B------:R-:W-:Y:S01]  /*0e60*/  IMAD.MOV.U32 R13, RZ, RZ, R35 ;  /* 0x000000ffff0d7224 */ /* 0x000fe200078e0023 */
[----:B------:R-:W-:Y:S01]  /*0e70*/  MOV R14, R20 ;  /* 0x00000014000e7202 */ /* 0x000fe20000000f00 */
[----:B------:R-:W-:Y:S01]  /*0e80*/  IMAD.MOV.U32 R11, RZ, RZ, R21 ;  /* 0x000000ffff0b7224 */ /* 0x000fe200078e0015 */
[----:B------:R-:W-:-:S07]  /*0e90*/  MOV R12, 0xeb0 ;  /* 0x00000eb0000c7802 */ /* 0x000fce0000000f00 */
[----:B------:R-:W-:Y:S05]  /*0ea0*/  CALL.REL.NOINC `($__internal_10_$__cuda_sm20_div_s64) ;  /* 0x0000006800647944 */ /* 0x000fea0003c00000 */
        /* <DEDUP_REMOVED lines=11> */
.L_x_466:
[----:B------:R-:W-:Y:S05]  /*0f60*/  BSYNC.RECONVERGENT B1 ;  /* 0x0000000000017941 */ /* 0x000fea0003800200 */
.L_x_464:
        /* <DEDUP_REMOVED lines=36> */
.L_x_468:
        /* <DEDUP_REMOVED lines=16> */
.L_x_469:
[----:B------:R-:W-:Y:S05]  /*12b0*/  BSYNC.RECONVERGENT B1 ;  /* 0x0000000000017941 */ /* 0x000fea0003800200 */
.L_x_467:
        /* <DEDUP_REMOVED lines=35> */
.L_x_471:
        /* <DEDUP_REMOVED lines=17> */
.L_x_472:
[----:B------:R-:W-:Y:S05]  /*1600*/  BSYNC.RECONVERGENT B1 ;  /* 0x0000000000017941 */ /* 0x000fea0003800200 */
.L_x_470:
        /* <DEDUP_REMOVED lines=35> */
.L_x_474:
        /* <DEDUP_REMOVED lines=16> */
.L_x_475:
[----:B------:R-:W-:Y:S05]  /*1940*/  BSYNC.RECONVERGENT B1 ;  /* 0x0000000000017941 */ /* 0x000fea0003800200 */
.L_x_473:
        /* <DEDUP_REMOVED lines=35> */
.L_x_477:
        /* <DEDUP_REMOVED lines=16> */
.L_x_478:
[----:B------:R-:W-:Y:S05]  /*1c80*/  BSYNC.RECONVERGENT B1 ;  /* 0x0000000000017941 */ /* 0x000fea0003800200 */
.L_x_476:
        /* <DEDUP_REMOVED lines=8> */
.L_x_454:
        /* <DEDUP_REMOVED lines=36> */
.L_x_482:
[----:B------:R-:W-:Y:S01]  /*1f50*/  MOV R26, R6 ;  /* 0x00000006001a7202 */ /* 0x000fe20000000f00 */
[----:B------:R-:W-:Y:S01]  /*1f60*/  IMAD.MOV.U32 R13, RZ, RZ, R7 ;  /* 0x000000ffff0d7224 */ /* 0x000fe200078e0007 */
[----:B------:R-:W-:Y:S01]  /*1f70*/  MOV R14, R16 ;  /* 0x00000010000e7202 */ /* 0x000fe20000000f00 */
[----:B------:R-:W-:Y:S01]  /*1f80*/  IMAD.MOV.U32 R11, RZ, RZ, R17 ;  /* 0x000000ffff0b7224 */ /* 0x000fe200078e0011 */
[----:B------:R-:W-:-:S07]  /*1f90*/  MOV R12, 0x1fb0 ;  /* 0x00001fb0000c7802 */ /* 0x000fce0000000f00 */
[----:B------:R-:W-:Y:S05]  /*1fa0*/  CALL.REL.NOINC `($__internal_10_$__cuda_sm20_div_s64) ;  /* 0x0000005800247944 */ /* 0x000fea0003c00000 */
        /* <DEDUP_REMOVED lines=9> */
.L_x_483:
[----:B------:R-:W-:Y:S05]  /*2040*/  BSYNC.RECONVERGENT B1 ;  /* 0x0000000000017941 */ /* 0x000fea0003800200 */
.L_x_481:
        /* <DEDUP_REMOVED lines=34> */
.L_x_485:
        /* <DEDUP_REMOVED lines=17> */
.L_x_486:
[----:B------:R-:W-:Y:S05]  /*2380*/  BSYNC.RECONVERGENT B1 ;  /* 0x0000000000017941 */ /* 0x000fea0003800200 */
.L_x_484:
        /* <DEDUP_REMOVED lines=36> */
.L_x_488:
        /* <DEDUP_REMOVED lines=16> */
.L_x_489:
[----:B------:R-:W-:Y:S05]  /*26d0*/  BSYNC.RECONVERGENT B1 ;  /* 0x0000000000017941 */ /* 0x000fea0003800200 */
.L_x_487:
        /* <DEDUP_REMOVED lines=35> */
.L_x_491:
[----:B------:R-:W-:Y:S01]  /*2910*/  MOV R26, R18 ;  /* 0x00000012001a7202 */ /* 0x000fe20000000f00 */
[----:B------:R-:W-:Y:S01]  /*2920*/  IMAD.MOV.U32 R14, RZ, RZ, R16 ;  /* 0x000000ffff0e7224 */ /* 0x000fe200078e0010 */
[----:B------:R-:W-:Y:S02]  /*2930*/  MOV R13, R19 ;  /* 0x00000013000d7202 */ /* 0x000fe40000000f00 */
[----:B------:R-:W-:Y:S02]  /*2940*/  MOV R11, R17 ;  /* 0x00000011000b7202 */ /* 0x000fe40000000f00 */
[----:B------:R-:W-:-:S07]  /*2950*/  MOV R12, 0x2970 ;  /* 0x00002970000c7802 */ /* 0x000fce0000000f00 */
[----:B------:R-:W-:Y:S05]  /*2960*/  CALL.REL.NOINC `($__internal_10_$__cuda_sm20_div_s64) ;  /* 0x0000004c00b47944 */ /* 0x000fea0003c00000 */
[-C--:B------:R-:W-:Y:S01]  /*2970*/  IADD3 R9, P0, PT, RZ, -R24.reuse, RZ ;  /* 0x80000018ff097210 */ /* 0x080fe20007f1e0ff */
[----:B------:R-:W-:Y:S01]  /*2980*/  IMAD.MOV.U32 R10, RZ, RZ, R18 ;  /* 0x000000ffff0a7224 */ /* 0x000fe200078e0012 */
[----:B------:R-:W-:Y:S02]  /*2990*/  MOV R20, R24 ;  /* 0x0000001800147202 */ /* 0x000fe40000000f00 */
[----:B------:R-:W-:-:S05]  /*29a0*/  IADD3.X R11, PT, PT, RZ, ~R25, RZ, P0, !PT ;  /* 0x80000019ff0b7210 */ /* 0x000fca00007fe4ff */
[----:B------:R-:W-:Y:S01]  /*29b0*/  IMAD R12, R11, R16, RZ ;  /* 0x000000100b0c7224 */ /* 0x000fe200078e02ff */
[----:B------:R-:W-:-:S03]  /*29c0*/  MOV R11, R19 ;  /* 0x00000013000b7202 */ /* 0x000fc60000000f00 */
[----:B------:R-:W-:-:S04]  /*29d0*/  IMAD.WIDE.U32 R10, R16, R9, R10 ;  /* 0x00000009100a7225 */ /* 0x000fc800078e000a */
[----:B------:R-:W-:-:S04]  /*29e0*/  IMAD R9, R17, R9, R12 ;  /* 0x0000000911097224 */ /* 0x000fc800078e020c */
[----:B------:R-:W-:Y:S01]  /*29f0*/  IMAD.IADD R11, R9, 0x1, R11 ;  /* 0x00000001090b7824 */ /* 0x000fe200078e020b */
[----:B------:R-:W-:-:S07]  /*2a00*/  MOV R9, R25 ;  /* 0x0000001900097202 */ /* 0x000fce0000000f00 */
.L_x_492:
[----:B------:R-:W-:Y:S05]  /*2a10*/  BSYNC.RECONVERGENT B1 ;  /* 0x0000000000017941 */ /* 0x000fea0003800200 */
.L_x_490:
[----:B------:R-:W-:Y:S01]  /*2a20*/  MOV R36, R22 ;  /* 0x0000001600247202 */ /* 0x000fe20000000f00 */
[----:B------:R-:W-:Y:S02]  /*2a30*/  IMAD R11, R11, R38, RZ ;  /* 0x000000260b0b7224 */ /* 0x000fe400078e02ff */
[----:B------:R-:W-:Y:S02]  /*2a40*/  VIADD R8, R8, 0xfffffffe ;  /* 0xfffffffe08087836 */ /* 0x000fe40000000000 */
[----:B------:R-:W-:-:S04]  /*2a50*/  IMAD.WIDE.U32 R22, R38, R10, R36 ;  /* 0x0000000a26167225 */ /* 0x000fc800078e0024 */
[----:B------:R-:W-:-:S05]  /*2a60*/  IMAD R11, R39, R10, R11 ;  /* 0x0000000a270b7224 */ /* 0x000fca00078e020b */
[----:B------:R-:W-:-:S07]  /*2a70*/  IADD3 R23, PT, PT, R23, R11, RZ ;  /* 0x0000000b17177210 */ /* 0x000fce0007ffe0ff */
.L_x_480:
        /* <DEDUP_REMOVED lines=30> */
.L_x_494:
[----:B------:R-:W-:Y:S01]  /*2c60*/  IMAD.MOV.U32 R18, RZ, RZ, R6 ;  /* 0x000000ffff127224 */ /* 0x000fe200078e0006 */
[----:B------:R-:W-:Y:S01]  /*2c70*/  MOV R19, R7 ;  /* 0x0000000700137202 */ /* 0x000fe20000000f00 */
[----:B------:R-:W-:Y:S01]  /*2c80*/  IMAD.MOV.U32 R21, RZ, RZ, R11 ;  /* 0x000000ffff157224 */ /* 0x000fe200078e000b */
[----:B------:R-:W-:Y:S02]  /*2c90*/  MOV R24, R10 ;  /* 0x0000000a00187202 */ /* 0x000fe40000000f00 */
[----:B------:R-:W-:-:S07]  /*2ca0*/  MOV R26, 0x2cc0 ;  /* 0x00002cc0001a7802 */ /* 0x000fce0000000f00 */
[----:B------:R-:W-:Y:S05]  /*2cb0*/  CALL.REL.NOINC `($__internal_11_$__cuda_sm20_rem_s64) ;  /* 0x00000050002c7944 */ /* 0x000fea0003c00000 */
.L_x_495:
[----:B------:R-:W-:Y:S05]  /*2cc0*/  BSYNC.RECONVERGENT B1 ;  /* 0x0000000000017941 */ /* 0x000fea0003800200 */
.L_x_493:
        /* <DEDUP_REMOVED lines=30> */
.L_x_497:
[----:B------:R-:W-:Y:S01]  /*2eb0*/  IMAD.MOV.U32 R24, RZ, RZ, R10 ;  /* 0x000000ffff187224 */ /* 0x000fe200078e000a */
[----:B------:R-:W-:Y:S01]  /*2ec0*/  MOV R21, R11 ;  /* 0x0000000b00157202 */ /* 0x000fe20000000f00 */
[----:B------:R-:W-:Y:S01]  /*2ed0*/  IMAD.MOV.U32 R19, RZ, RZ, R9 ;  /* 0x000000ffff137224 */ /* 0x000fe200078e0009 */
[----:B------:R-:W-:Y:S02]  /*2ee0*/  MOV R18, R20 ;  /* 0x0000001400127202 */ /* 0x000fe40000000f00 */
[----:B------:R-:W-:-:S07]  /*2ef0*/  MOV R26, 0x2f10 ;  /* 0x00002f10001a7802 */ /* 0x000fce0000000f00 */
[----:B------:R-:W-:Y:S05]  /*2f00*/  CALL.REL.NOINC `($__internal_11_$__cuda_sm20_rem_s64) ;  /* 0x0000004c00987944 */ /* 0x000fea0003c00000 */
.L_x_498:
[----:B------:R-:W-:Y:S05]  /*2f10*/  BSYNC.RECONVERGENT B1 ;  /* 0x0000000000017941 */ /* 0x000fea0003800200 */
.L_x_496:
[----:B------:R-:W-:Y:S02]  /*2f20*/  IMAD R7, R7, R16, RZ ;  /* 0x0000001007077224 */ /* 0x000fe400078e02ff */
[----:B------:R-:W-:-:S04]  /*2f30*/  IMAD.WIDE.U32 R22, R16, R6, R22 ;  /* 0x0000000610167225 */ /* 0x000fc800078e0016 */
[----:B------:R-:W-:-:S05]  /*2f40*/  IMAD R7, R17, R6, R7 ;  /* 0x0000000611077224 */ /* 0x000fca00078e0207 */
[----:B------:R-:W-:-:S07]  /*2f50*/  IADD3 R23, PT, PT, R23, R7, RZ ;  /* 0x0000000717177210 */ /* 0x000fce0007ffe0ff */
.L_x_453:
[----:B------:R-:W0:Y:S02]  /*2f60*/  LDC.64 R6, c[0x0][0x388] ;  /* 0x0000e200ff067b82 */ /* 0x000e240000000a00 */
[----:B0-----:R-:W-:-:S04]  /*2f70*/  LEA R8, P0, R4, R6, 0x1 ;  /* 0x0000000604087211 */ /* 0x001fc800078008ff */
[----:B------:R-:W-:-:S05]  /*2f80*/  LEA.HI.X R9, R4, R7, R5, 0x1, P0 ;  /* 0x0000000704097211 */ /* 0x000fca00000f0c05 */
        /* <DEDUP_REMOVED lines=53> */
[----:B------:R-:W-:Y:S01]  /*32e0*/  VIADD R13, R12, 0x7f000000 ;  /* 0x7f0000000c0d7836 */ /* 0x000fe20000000000 */
[----:B------:R-:W-:Y:S01]  /*32f0*/  MOV R9, 0x3f800000 ;  /* 0x3f80000000097802 */ /* 0x000fe20000000f00 */
        /* <DEDUP_REMOVED lines=19> */
.L_x_500:
[----:B------:R-:W-:Y:S05]  /*3430*/  BSYNC.RECONVERGENT B1 ;  /* 0x0000000000017941 */ /* 0x000fea0003800200 */
.L_x_499:
[----:B------:R-:W-:-:S04]  /*3440*/  LEA R6, P0, R22, R6, 0x1 ;  /* 0x0000000616067211 */ /* 0x000fc800078008ff */
        /* <DEDUP_REMOVED lines=50> */
[----:B------:R-:W-:Y:S02]  /*3770*/  FFMA R8, R7, R8, 0.0013391353422775864601 ;  /* 0x3aaf85ed07087423 */ /* 0x000fe40000000008 */
[----:B------:R-:W-:Y:S02]  /*3780*/  VIADD R13, R11, 0x7f000000 ;  /* 0x7f0000000b0d7836 */ /* 0x000fe40000000000 */
        /* <DEDUP_REMOVED lines=21> */
.L_x_502:
[----:B------:R-:W-:Y:S05]  /*38e0*/  BSYNC.RECONVERGENT B1 ;  /* 0x0000000000017941 */ /* 0x000fea0003800200 */
.L_x_501:
[----:B------:R-:W-:-:S05]  /*38f0*/  FADD R6, R6, R9 ;  /* 0x0000000906067221 */ /* 0x000fca0000000000 */
[----:B------:R-:W-:-:S05]  /*3900*/  F2FP.F16.F32.PACK_AB R6, RZ, R6 ;  /* 0x00000006ff06723e */ /* 0x000fca00000000ff */
[----:B------:R1:W-:Y:S01]  /*3910*/  STS.U16 [R3], R6 ;  /* 0x0000000603007388 */ /* 0x0003e20000000400 */
[----:B------:R-:W-:Y:S05]  /*3920*/  BRA `(.L_x_503) ;  /* 0x0000003800e47947 */ /* 0x000fea0003800000 */
.L_x_452:
[----:B------:R-:W-:-:S04]  /*3930*/  ISETP.GE.U32.AND P0, PT, R6, UR8, PT ;  /* 0x0000000806007c0c */ /* 0x000fc8000bf06070 */
[----:B------:R-:W-:-:S13]  /*3940*/  ISETP.GE.U32.AND.EX P0, PT, RZ, UR9, PT, P0 ;  /* 0x00000009ff007c0c */ /* 0x000fda000bf06100 */
[----:B------:R-:W-:Y:S05]  /*3950*/  @P0 BRA `(.L_x_503) ;  /* 0x0000003800d80947 */ /* 0x000fea0003800000 */
[----:B------:R-:W0:Y:S01]  /*3960*/  S2R R5, SR_CTAID.Y ;  /* 0x0000000000057919 */ /* 0x000e220000002600 */
[----:B------:R-:W-:Y:S02]  /*3970*/  ISETP.GE.AND P0, PT, R10, RZ, PT ;  /* 0x000000ff0a00720c */ /* 0x000fe40003f06270 */
[----:B------:R-:W-:-:S03]  /*3980*/  MOV R7, RZ ;  /* 0x000000ff00077202 */ /* 0x000fc60000000f00 */
[----:B0-----:R-:W-:-:S04]  /*3990*/  IMAD.WIDE.U32 R18, R5, UR8, R6 ;  /* 0x0000000805127c25 */ /* 0x001fc8000f8e0006 */
[----:B------:R-:W-:-:S04]  /*39a0*/  IMAD R5, R5, UR9, R19 ;  /* 0x0000000905057c24 */ /* 0x000fc8000f8e0213 */
[----:B------:R-:W-:Y:S05]  /*39b0*/  @!P0 BRA `(.L_x_504) ;  /* 0x00000034008c8947 */ /* 0x000fea0003800000 */
[----:B------:R-:W-:Y:S02]  /*39c0*/  ISETP.GE.U32.AND P0, PT, R10, 0x7, PT ;  /* 0x000000070a00780c */ /* 0x000fe40003f06070 */
[----:B------:R-:W-:Y:S02]  /*39d0*/  MOV R19, R5 ;  /* 0x0000000500137202 */ /* 0x000fe40000000f00 */
[----:B------:R-:W-:-:S09]  /*39e0*/  LOP3.LUT R15, R11, 0x7, RZ, 0xc0, !PT ;  /* 0x000000070b0f7812 */ /* 0x000fd200078ec0ff */
[----:B------:R-:W-:Y:S05]  /*39f0*/  @!P0 BRA `(.L_x_505) ;  /* 0x0000001c00388947 */ /* 0x000fea0003800000 */
[----:B------:R-:W0:Y:S01]  /*3a00*/  LDC.64 R34, c[0x0][0x390] ;  /* 0x0000e400ff227b82 */ /* 0x000e220000000a00 */
[C---:B------:R-:W-:Y:S01]  /*3a10*/  LOP3.LUT R6, R11.reuse, 0xfffffff8, RZ, 0xc0, !PT ;  /* 0xfffffff80b067812 */ /* 0x040fe200078ec0ff */
[----:B------:R-:W-:-:S03]  /*3a20*/  VIADD R10, R11, 0xfffffffc ;  /* 0xfffffffc0b0a7836 */ /* 0x000fc60000000000 */
[----:B------:R-:W-:-:S03]  /*3a30*/  IADD3 R6, PT, PT, -R6, RZ, RZ ;  /* 0x000000ff06067210 */ /* 0x000fc60007ffe1ff */
[----:B------:R-:W1:Y:S04]  /*3a40*/  LDC.64 R16, c[0x0][0x398] ;  /* 0x0000e600ff107b82 */ /* 0x000e680000000a00 */
.L_x_530:
        /* <DEDUP_REMOVED lines=30> */
.L_x_507:
[----:B------:R-:W-:Y:S01]  /*3c30*/  MOV R26, R18 ;  /* 0x00000012001a7202 */ /* 0x000fe20000000f00 */
[----:B------:R-:W-:Y:S01]  /*3c40*/  IMAD.MOV.U32 R14, RZ, RZ, R20 ;  /* 0x000000ffff0e7224 */ /* 0x000fe200078e0014 */
[----:B------:R-:W-:Y:S02]  /*3c50*/  MOV R13, R19 ;  /* 0x00000013000d7202 */ /* 0x000fe40000000f00 */
[----:B------:R-:W-:Y:S02]  /*3c60*/  MOV R11, R21 ;  /* 0x00000015000b7202 */ /* 0x000fe40000000f00 */
[----:B------:R-:W-:-:S07]  /*3c70*/  MOV R12, 0x3c90 ;  /* 0x00003c90000c7802 */ /* 0x000fce0000000f00 */
[----:B-1----:R-:W-:Y:S05]  /*3c80*/  CALL.REL.NOINC `($__internal_10_$__cuda_sm20_div_s64) ;  /* 0x0000003800ec7944 */ /* 0x002fea0003c00000 */
[-C--:B------:R-:W-:Y:S01]  /*3c90*/  IADD3 R11, P0, PT, RZ, -R24.reuse, RZ ;  /* 0x80000018ff0b7210 */ /* 0x080fe20007f1e0ff */
[----:B------:R-:W-:Y:S01]  /*3ca0*/  IMAD.MOV.U32 R37, RZ, RZ, R25 ;  /* 0x000000ffff257224 */ /* 0x000fe200078e0019 */
[----:B------:R-:W-:Y:S02]  /*3cb0*/  MOV R36, R24 ;  /* 0x0000001800247202 */ /* 0x000fe40000000f00 */
[----:B------:R-:W-:Y:S01]  /*3cc0*/  IADD3.X R7, PT, PT, RZ, ~R25, RZ, P0, !PT ;  /* 0x80000019ff077210 */ /* 0x000fe200007fe4ff */
[----:B------:R-:W-:-:S04]  /*3cd0*/  IMAD.WIDE.U32 R12, R20, R11, R18 ;  /* 0x0000000b140c7225 */ /* 0x000fc800078e0012 */
[----:B------:R-:W-:-:S04]  /*3ce0*/  IMAD R7, R7, R20, RZ ;  /* 0x0000001407077224 */ /* 0x000fc800078e02ff */
[----:B------:R-:W-:Y:S02]  /*3cf0*/  IMAD R7, R21, R11, R7 ;  /* 0x0000000b15077224 */ /* 0x000fe400078e0207 */
[----:B------:R-:W-:-:S03]  /*3d00*/  IMAD.MOV.U32 R21, RZ, RZ, R12 ;  /* 0x000000ffff157224 */ /* 0x000fc600078e000c */
[----:B------:R-:W-:-:S07]  /*3d10*/  IADD3 R11, PT, PT, R13, R7, RZ ;  /* 0x000000070d0b7210 */ /* 0x000fce0007ffe0ff */
.L_x_508:
[----:B------:R-:W-:Y:S05]  /*3d20*/  BSYNC.RECONVERGENT B1 ;  /* 0x0000000000017941 */ /* 0x000fea0003800200 */
.L_x_506:
[----:B------:R-:W0:Y:S01]  /*3d30*/  LDC.64 R18, c[0x0][0x390] ;  /* 0x0000e400ff127b82 */ /* 0x000e220000000a00 */
[----:B------:R-:W-:-:S07]  /*3d40*/  IADD3 R7, PT, PT, R10, 0x2, RZ ;  /* 0x000000020a077810 */ /* 0x000fce0007ffe0ff */
        /* <DEDUP_REMOVED lines=37> */
.L_x_510:
[----:B------:R-:W-:Y:S01]  /*3fa0*/  MOV R26, R36 ;  /* 0x00000024001a7202 */ /* 0x000fe20000000f00 */
[----:B------:R-:W-:Y:S01]  /*3fb0*/  IMAD.MOV.U32 R13, RZ, RZ, R37 ;  /* 0x000000ffff0d7224 */ /* 0x000fe200078e0025 */
[----:B------:R-:W-:Y:S02]  /*3fc0*/  MOV R14, R38 ;  /* 0x00000026000e7202 */ /* 0x000fe40000000f00 */
[----:B------:R-:W-:Y:S02]  /*3fd0*/  MOV R11, R39 ;  /* 0x00000027000b7202 */ /* 0x000fe40000000f00 */
[----:B------:R-:W-:-:S07]  /*3fe0*/  MOV R12, 0x4000 ;  /* 0x00004000000c7802 */ /* 0x000fce0000000f00 */
[----:B-1----:R-:W-:Y:S05]  /*3ff0*/  CALL.REL.NOINC `($__internal_10_$__cuda_sm20_div_s64) ;  /* 0x0000003800107944 */ /* 0x002fea0003c00000 */
        /* <DEDUP_REMOVED lines=11> */
.L_x_511:
[----:B------:R-:W-:Y:S05]  /*40b0*/  BSYNC.RECONVERGENT B1 ;  /* 0x0000000000017941 */ /* 0x000fea0003800200 */
.L_x_509:
        /* <DEDUP_REMOVED lines=37> */
.L_x_513:
        /* <DEDUP_REMOVED lines=9> */
[----:B------:R-:W-:Y:S01]  /*43a0*/  IMAD.X R11, RZ, RZ, ~R25, P0 ;  /* 0x000000ffff0b7224 */ /* 0x000fe200000e0e19 */
[----:B------:R-:W-:-:S03]  /*43b0*/  MOV R20, R24 ;  /* 0x0000001800147202 */ /* 0x000fc60000000f00 */
[----:B------:R-:W-:Y:S02]  /*43c0*/  IMAD R11, R11, R40, RZ ;  /* 0x000000280b0b7224 */ /* 0x000fe400078e02ff */
[----:B------:R-:W-:-:S04]  /*43d0*/  IMAD.WIDE.U32 R12, R40, R21, R12 ;  /* 0x00000015280c7225 */ /* 0x000fc800078e000c */
[----:B------:R-:W-:Y:S02]  /*43e0*/  IMAD R11, R41, R21, R11 ;  /* 0x00000015290b7224 */ /* 0x000fe400078e020b */
[----:B------:R-:W-:Y:S02]  /*43f0*/  IMAD.MOV.U32 R41, RZ, RZ, R12 ;  /* 0x000000ffff297224 */ /* 0x000fe400078e000c */
[----:B------:R-:W-:Y:S01]  /*4400*/  IMAD.MOV.U32 R21, RZ, RZ, R25 ;  /* 0x000000ffff157224 */ /* 0x000fe200078e0019 */
[----:B------:R-:W-:-:S07]  /*4410*/  IADD3 R11, PT, PT, R13, R11, RZ ;  /* 0x0000000b0d0b7210 */ /* 0x000fce0007ffe0ff */
.L_x_514:
[----:B------:R-:W-:Y:S05]  /*4420*/  BSYNC.RECONVERGENT B1 ;  /* 0x0000000000017941 */ /* 0x000fea0003800200 */
.L_x_512:
        /* <DEDUP_REMOVED lines=10> */
[----:B------:R-:W-:Y:S01]  /*44d0*/  IMAD R7, R4, R11, R5 ;  /* 0x0000000b04077224 */ /* 0x000fe200078e0205 */
[----:B------:R-:W-:-:S03]  /*44e0*/  IADD3 R5, PT, PT, R10, -0x4, RZ ;  /* 0xfffffffc0a057810 */ /* 0x000fc60007ffe0ff */
        /* <DEDUP_REMOVED lines=26> */
.L_x_516:
[----:B------:R-:W-:Y:S01]  /*4690*/  IMAD.MOV.U32 R26, RZ, RZ, R20 ;  /* 0x000000ffff1a7224 */ /* 0x000fe200078e0014 */
[----:B------:R-:W-:Y:S01]  /*46a0*/  MOV R13, R21 ;  /* 0x00000015000d7202 */ /* 0x000fe20000000f00 */
[----:B------:R-:W-:Y:S01]  /*46b0*/  IMAD.MOV.U32 R11, RZ, RZ, R37 ;  /* 0x000000ffff0b7224 */ /* 0x000fe200078e0025 */
[----:B------:R-:W-:Y:S02]  /*46c0*/  MOV R14, R36 ;  /* 0x00000024000e7202 */ /* 0x000fe40000000f00 */
[----:B------:R-:W-:-:S07]  /*46d0*/  MOV R12, 0x46f0 ;  /* 0x000046f0000c7802 */ /* 0x000fce0000000f00 */
[----:B-1----:R-:W-:Y:S05]  /*46e0*/  CALL.REL.NOINC `($__internal_10_$__cuda_sm20_div_s64) ;  /* 0x0000003000547944 */ /* 0x002fea0003c00000 */
        /* <DEDUP_REMOVED lines=11> */
.L_x_517:
[----:B------:R-:W-:Y:S05]  /*47a0*/  BSYNC.RECONVERGENT B1 ;  /* 0x0000000000017941 */ /* 0x000fea0003800200 */
.L_x_515:
        /* <DEDUP_REMOVED lines=38> */
.L_x_519:
        /* <DEDUP_REMOVED lines=9> */
[----:B------:R-:W-:Y:S02]  /*4aa0*/  IADD3.X R7, PT, PT, RZ, ~R25, RZ, P0, !PT ;  /* 0x80000019ff077210 */ /* 0x000fe400007fe4ff */
[----:B------:R-:W-:Y:S01]  /*4ab0*/  MOV R20, R24 ;  /* 0x0000001800147202 */ /* 0x000fe20000000f00 */
[----:B------:R-:W-:Y:S01]  /*4ac0*/  IMAD.WIDE.U32 R12, R22, R11, R12 ;  /* 0x0000000b160c7225 */ /* 0x000fe200078e000c */
[----:B------:R-:W-:-:S03]  /*4ad0*/  MOV R21, R25 ;  /* 0x0000001900157202 */ /* 0x000fc60000000f00 */
[----:B------:R-:W-:Y:S01]  /*4ae0*/  IMAD R7, R7, R22, RZ ;  /* 0x0000001607077224 */ /* 0x000fe200078e02ff */
[----:B------:R-:W-:-:S03]  /*4af0*/  MOV R27, R12 ;  /* 0x0000000c001b7202 */ /* 0x000fc60000000f00 */
[----:B------:R-:W-:-:S04]  /*4b00*/  IMAD R7, R23, R11, R7 ;  /* 0x0000000b17077224 */ /* 0x000fc800078e0207 */
[----:B------:R-:W-:-:S07]  /*4b10*/  IMAD.IADD R11, R13, 0x1, R7 ;  /* 0x000000010d0b7824 */ /* 0x000fce00078e0207 */
.L_x_520:
[----:B------:R-:W-:Y:S05]  /*4b20*/  BSYNC.RECONVERGENT B1 ;  /* 0x0000000000017941 */ /* 0x000fea0003800200 */
.L_x_518:
        /* <DEDUP_REMOVED lines=40> */
.L_x_522:
        /* <DEDUP_REMOVED lines=17> */
.L_x_523:
[----:B------:R-:W-:Y:S05]  /*4ec0*/  BSYNC.RECONVERGENT B1 ;  /* 0x0000000000017941 */ /* 0x000fea0003800200 */
.L_x_521:
[----:B------:R-:W0:Y:S01]  /*4ed0*/  LDC.64 R22, c[0x0][0x390] ;  /* 0x0000e400ff167b82 */ /* 0x000e220000000a00 */
[----:B------:R-:W-:-:S07]  /*4ee0*/  IADD3 R4, PT, PT, R10, -0x3, RZ ;  /* 0xfffffffd0a047810 */ /* 0x000fce0007ffe0ff */
        /* <DEDUP_REMOVED lines=31> */
[----:B------:R-:W-:-:S12]  /*50e0*/  HFMA2 R21, -RZ, RZ, 0, 0 ;  /* 0x00000000ff157431 */ /* 0x000fd800000001ff */
[----:B------:R-:W-:Y:S02]  /*50f0*/  @P1 IADD3 R13, PT, PT, R13, 0x1, RZ ;  /* 0x000000010d0d1810 */ /* 0x000fe40007ffe0ff */
[----:B------:R-:W-:-:S04]  /*5100*/  @!P2 LOP3.LUT R13, RZ, R22, RZ, 0x33, !PT ;  /* 0x00000016ff0da212 */ /* 0x000fc800078e33ff */
[----:B------:R-:W-:-:S05]  /*5110*/  IADD3 R37, PT, PT, -R13, RZ, RZ ;  /* 0x000000ff0d257210 */ /* 0x000fca0007ffe1ff */
[----:B------:R-:W-:Y:S01]  /*5120*/  IMAD R37, R22, R37, R20 ;  /* 0x0000002516257224 */ /* 0x000fe200078e0214 */
[----:B------:R-:W-:Y:S01]  /*5130*/  MOV R20, R13 ;  /* 0x0000000d00147202 */ /* 0x000fe20000000f00 */
[----:B------:R-:W-:Y:S06]  /*5140*/  BRA `(.L_x_526) ;  /* 0x0000000000447947 */ /* 0x000fec0003800000 */
.L_x_525:
        /* <DEDUP_REMOVED lines=17> */
.L_x_526:
[----:B------:R-:W-:Y:S05]  /*5260*/  BSYNC.RECONVERGENT B1 ;  /* 0x0000000000017941 */ /* 0x000fea0003800200 */
.L_x_524:
        /* <DEDUP_REMOVED lines=37> */
[----:B------:R-:W-:Y:S06]  /*54c0*/  BRA `(.L_x_529) ;  /* 0x0000000000447947 */ /* 0x000fec0003800000 */
.L_x_528:
[----:B------:R-:W-:Y:S01]  /*54d0*/  MOV R26, R20 ;  /* 0x00000014001a7202 */ /* 0x000fe20000000f00 */
[----:B------:R-:W-:Y:S01]  /*54e0*/  IMAD.MOV.U32 R13, RZ, RZ, R21 ;  /* 0x000000ffff0d7224 */ /* 0x000fe200078e0015 */
[----:B------:R-:W-:Y:S02]  /*54f0*/  MOV R14, R22 ;  /* 0x00000016000e7202 */ /* 0x000fe40000000f00 */
[----:B------:R-:W-:Y:S02]  /*5500*/  MOV R11, R23 ;  /* 0x00000017000b7202 */ /* 0x000fe40000000f00 */
[----:B------:R-:W-:-:S07]  /*5510*/  MOV R12, 0x5530 ;  /* 0x00005530000c7802 */ /* 0x000fce0000000f00 */
[----:B-1----:R-:W-:Y:S05]  /*5520*/  CALL.REL.NOINC `($__internal_10_$__cuda_sm20_div_s64) ;  /* 0x0000002000c47944 */ /* 0x002fea0003c00000 */
[----:B------:R-:W-:Y:S01]  /*5530*/  IADD3 R19, P0, PT, RZ, -R24, RZ ;  /* 0x80000018ff137210 */ /* 0x000fe20007f1e0ff */
[----:B------:R-:W-:Y:S01]  /*5540*/  IMAD.MOV.U32 R18, RZ, RZ, R24 ;  /* 0x000000ffff127224 */ /* 0x000fe200078e0018 */
[----:B------:R-:W-:Y:S02]  /*5550*/  MOV R12, R20 ;  /* 0x00000014000c7202 */ /* 0x000fe40000000f00 */
[----:B------:R-:W-:Y:S01]  /*5560*/  MOV R13, R21 ;  /* 0x00000015000d7202 */ /* 0x000fe20000000f00 */
[----:B------:R-:W-:-:S04]  /*5570*/  IMAD.X R11, RZ, RZ, ~R25, P0 ;  /* 0x000000ffff0b7224 */ /* 0x000fc800000e0e19 */
[----:B------:R-:W-:Y:S02]  /*5580*/  IMAD R11, R11, R22, RZ ;  /* 0x000000160b0b7224 */ /* 0x000fe400078e02ff */
[----:B------:R-:W-:-:S04]  /*5590*/  IMAD.WIDE.U32 R12, R22, R19, R12 ;  /* 0x00000013160c7225 */ /* 0x000fc800078e000c */
[----:B------:R-:W-:Y:S01]  /*55a0*/  IMAD R11, R23, R19, R11 ;  /* 0x00000013170b7224 */ /* 0x000fe200078e020b */
[----:B------:R-:W-:Y:S01]  /*55b0*/  MOV R21, R12 ;  /* 0x0000000c00157202 */ /* 0x000fe20000000f00 */
[----:B------:R-:W-:-:S03]  /*55c0*/  IMAD.MOV.U32 R19, RZ, RZ, R25 ;  /* 0x000000ffff137224 */ /* 0x000fc600078e0019 */
[----:B------:R-:W-:-:S07]  /*55d0*/  IADD3 R11, PT, PT, R13, R11, RZ ;  /* 0x0000000b0d0b7210 */ /* 0x000fce0007ffe0ff */
.L_x_529:
[----:B------:R-:W-:Y:S05]  /*55e0*/  BSYNC.RECONVERGENT B1 ;  /* 0x0000000000017941 */ /* 0x000fea0003800200 */
.L_x_527:
[----:B-1----:R-:W-:-:S06]  /*55f0*/  IMAD.WIDE.U32 R4, R5, 0x8, R16 ;  /* 0x0000000805047825 */ /* 0x002fcc00078e0010 */
[----:B------:R-:W2:Y:S01]  /*5600*/  LDG.E.64 R4, desc[UR12][R4.64] ;  /* 0x0000000c04047981 */ /* 0x000ea2000c1e1b00 */
[----:B------:R-:W-:Y:S01]  /*5610*/  VIADD R6, R6, 0x8 ;  /* 0x0000000806067836 */ /* 0x000fe20000000000 */
[----:B------:R-:W-:Y:S02]  /*5620*/  MOV R12, R36 ;  /* 0x00000024000c7202 */ /* 0x000fe40000000f00 */
[----:B------:R-:W-:Y:S02]  /*5630*/  MOV R13, R7 ;  /* 0x00000007000d7202 */ /* 0x000fe40000000f00 */
[----:B------:R-:W-:Y:S02]  /*5640*/  ISETP.NE.AND P0, PT, R6, RZ, PT ;  /* 0x000000ff0600720c */ /* 0x000fe40003f05270 */
[----:B------:R-:W-:Y:S01]  /*5650*/  IADD3 R10, PT, PT, R10, -0x8, RZ ;  /* 0xfffffff80a0a7810 */ /* 0x000fe20007ffe0ff */
[-C--:B--2---:R-:W-:Y:S02]  /*5660*/  IMAD R7, R5, R21.reuse, RZ ;  /* 0x0000001505077224 */ /* 0x084fe400078e02ff */
[----:B------:R-:W-:-:S04]  /*5670*/  IMAD.WIDE.U32 R12, R4, R21, R12 ;  /* 0x00000015040c7225 */ /* 0x000fc800078e000c */
[----:B------:R-:W-:Y:S01]  /*5680*/  IMAD R7, R4, R11, R7 ;  /* 0x0000000b04077224 */ /* 0x000fe200078e0207 */
[----:B------:R-:W-:-:S04]  /*5690*/  LEA R8, P1, R12, R8, 0x1 ;  /* 0x000000080c087211 */ /* 0x000fc800078208ff */
[----:B------:R-:W-:-:S04]  /*56a0*/  IADD3 R7, PT, PT, R13, R7, RZ ;  /* 0x000000070d077210 */ /* 0x000fc80007ffe0ff */
[----:B------:R-:W-:Y:S01]  /*56b0*/  LEA.HI.X R9, R12, R9, R7, 0x1, P1 ;  /* 0x000000090c097211 */ /* 0x000fe200008f0c07 */
[----:B------:R-:W-:Y:S06]  /*56c0*/  @P0 BRA `(.L_x_530) ;  /* 0xffffffe000e00947 */ /* 0x000fec000383ffff */
[----:B------:R-:W-:-:S07]  /*56d0*/  VIADD R10, R10, 0x3 ;  /* 0x000000030a0a7836 */ /* 0x000fce0000000000 */
.L_x_505:
        /* <DEDUP_REMOVED lines=37> */
.L_x_533:
[----:B------:R-:W-:Y:S01]  /*5930*/  IMAD.MOV.U32 R26, RZ, RZ, R18 ;  /* 0x000000ffff1a7224 */ /* 0x000fe200078e0012 */
[----:B------:R-:W-:Y:S01]  /*5940*/  MOV R13, R19 ;  /* 0x00000013000d7202 */ /* 0x000fe20000000f00 */
[----:B------:R-:W-:Y:S01]  /*5950*/  IMAD.MOV.U32 R11, RZ, RZ, R7 ;  /* 0x000000ffff0b7224 */ /* 0x000fe200078e0007 */
[----:B------:R-:W-:Y:S02]  /*5960*/  MOV R14, R6 ;  /* 0x00000006000e7202 */ /* 0x000fe40000000f00 */
[----:B------:R-:W-:-:S07]  /*5970*/  MOV R12, 0x5990 ;  /* 0x00005990000c7802 */ /* 0x000fce0000000f00 */
[----:B------:R-:W-:Y:S05]  /*5980*/  CALL.REL.NOINC `($__internal_10_$__cuda_sm20_div_s64) ;  /* 0x0000001c00ac7944 */ /* 0x000fea0003c00000 */
[----:B------:R-:W-:-:S04]  /*5990*/  IADD3 R15, P0, PT, RZ, -R24, RZ ;  /* 0x80000018ff0f7210 */ /* 0x000fc80007f1e0ff */
[----:B------:R-:W-:Y:S01]  /*59a0*/  IADD3.X R11, PT, PT, RZ, ~R25, RZ, P0, !PT ;  /* 0x80000019ff0b7210 */ /* 0x000fe200007fe4ff */
[----:B------:R-:W-:Y:S01]  /*59b0*/  IMAD.WIDE.U32 R12, R6, R15, R18 ;  /* 0x0000000f060c7225 */ /* 0x000fe200078e0012 */
[----:B------:R-:W-:Y:S02]  /*59c0*/  MOV R18, R24 ;  /* 0x0000001800127202 */ /* 0x000fe40000000f00 */
[----:B------:R-:W-:Y:S01]  /*59d0*/  MOV R19, R25 ;  /* 0x0000001900137202 */ /* 0x000fe20000000f00 */
[----:B------:R-:W-:Y:S01]  /*59e0*/  IMAD R11, R11, R6, RZ ;  /* 0x000000060b0b7224 */ /* 0x000fe200078e02ff */
[----:B------:R-:W-:-:S03]  /*59f0*/  MOV R17, R12 ;  /* 0x0000000c00117202 */ /* 0x000fc60000000f00 */
[----:B------:R-:W-:-:S04]  /*5a00*/  IMAD R11, R7, R15, R11 ;  /* 0x0000000f070b7224 */ /* 0x000fc800078e020b */
[----:B------:R-:W-:-:S07]  /*5a10*/  IMAD.IADD R15, R13, 0x1, R11 ;  /* 0x000000010d0f7824 */ /* 0x000fce00078e020b */
.L_x_534:
[----:B------:R-:W-:Y:S05]  /*5a20*/  BSYNC.RECONVERGENT B1 ;  /* 0x0000000000017941 */ /* 0x000fea0003800200 */
.L_x_532:
[----:B------:R-:W0:Y:S01]  /*5a30*/  LDC.64 R6, c[0x0][0x390] ;  /* 0x0000e400ff067b82 */ /* 0x000e220000000a00 */
[----:B------:R-:W-:-:S07]  /*5a40*/  VIADD R4, R10, 0xffffffff ;  /* 0xffffffff0a047836 */ /* 0x000fce0000000000 */
        /* <DEDUP_REMOVED lines=37> */
.L_x_536:
        /* <DEDUP_REMOVED lines=17> */
.L_x_537:
[----:B------:R-:W-:Y:S05]  /*5db0*/  BSYNC.RECONVERGENT B1 ;  /* 0x0000000000017941 */ /* 0x000fea0003800200 */
.L_x_535:
        /* <DEDUP_REMOVED lines=40> */
.L_x_539:
[----:B------:R-:W-:Y:S01]  /*6040*/  MOV R26, R18 ;  /* 0x00000012001a7202 */ /* 0x000fe20000000f00 */
[----:B------:R-:W-:Y:S01]  /*6050*/  IMAD.MOV.U32 R13, RZ, RZ, R19 ;  /* 0x000000ffff0d7224 */ /* 0x000fe200078e0013 */
[----:B------:R-:W-:Y:S02]  /*6060*/  MOV R14, R20 ;  /* 0x00000014000e7202 */ /* 0x000fe40000000f00 */
[----:B------:R-:W-:Y:S02]  /*6070*/  MOV R11, R21 ;  /* 0x00000015000b7202 */ /* 0x000fe40000000f00 */
[----:B------:R-:W-:-:S07]  /*6080*/  MOV R12, 0x60a0 ;  /* 0x000060a0000c7802 */ /* 0x000fce0000000f00 */
[----:B------:R-:W-:Y:S05]  /*6090*/  CALL.REL.NOINC `($__internal_10_$__cuda_sm20_div_s64) ;  /* 0x0000001400e87944 */ /* 0x000fea0003c00000 */
        /* <DEDUP_REMOVED lines=11> */
.L_x_540:
[----:B------:R-:W-:Y:S05]  /*6150*/  BSYNC.RECONVERGENT B1 ;  /* 0x0000000000017941 */ /* 0x000fea0003800200 */
.L_x_538:
        /* <DEDUP_REMOVED lines=40> */
.L_x_542:
        /* <DEDUP_REMOVED lines=17> */
.L_x_543:
[----:B------:R-:W-:Y:S05]  /*64f0*/  BSYNC.RECONVERGENT B1 ;  /* 0x0000000000017941 */ /* 0x000fea0003800200 */
.L_x_541:
        /* <DEDUP_REMOVED lines=11> */
.L_x_531:
        /* <DEDUP_REMOVED lines=35> */
.L_x_546:
[----:B------:R-:W-:Y:S01]  /*67e0*/  MOV R26, R18 ;  /* 0x00000012001a7202 */ /* 0x000fe20000000f00 */
[----:B------:R-:W-:Y:S01]  /*67f0*/  IMAD.MOV.U32 R14, RZ, RZ, R4 ;  /* 0x000000ffff0e7224 */ /* 0x000fe200078e0004 */
[----:B------:R-:W-:Y:S02]  /*6800*/  MOV R13, R19 ;  /* 0x00000013000d7202 */ /* 0x000fe40000000f00 */
        /* <DEDUP_REMOVED lines=8> */
[----:B------:R-:W-:-:S04]  /*6890*/  IMAD R11, R11, R4, RZ ;  /* 0x000000040b0b7224 */ /* 0x000fc800078e02ff */
[----:B------:R-:W-:-:S04]  /*68a0*/  IMAD R11, R5, R13, R11 ;  /* 0x0000000d050b7224 */ /* 0x000fc800078e020b */
[----:B------:R-:W-:-:S07]  /*68b0*/  IMAD.IADD R11, R7, 0x1, R11 ;  /* 0x00000001070b7824 */ /* 0x000fce00078e020b */
.L_x_547:
[----:B------:R-:W-:Y:S05]  /*68c0*/  BSYNC.RECONVERGENT B1 ;  /* 0x0000000000017941 */ /* 0x000fea0003800200 */
.L_x_545:
        /* <DEDUP_REMOVED lines=17> */
[----:B------:R-:W-:Y:S02]  /*69e0*/  ISETP.NE.U32.AND P2, PT, R16, RZ, PT ;  /* 0x000000ff1000720c */ /* 0x000fe40003f45070 */
[----:B------:R-:W-:-:S04]  /*69f0*/  MOV R19, RZ ;  /* 0x000000ff00137202 */ /* 0x000fc80000000f00 */
[----:B0-----:R-:W0:Y:S02]  /*6a00*/  MUFU.RCP R11, R11 ;  /* 0x0000000b000b7308 */ /* 0x001e240000001000 */
[----:B0-----:R-:W-:Y:S01]  /*6a10*/  IADD3 R12, PT, PT, R11, 0xffffffe, RZ ;  /* 0x0ffffffe0b0c7810 */ /* 0x001fe20007ffe0ff */
[----:B------:R-:W-:-:S05]  /*6a20*/  HFMA2 R11, -RZ, RZ, 0, 0 ;  /* 0x00000000ff0b7431 */ /* 0x000fca00000001ff */
        /* <DEDUP_REMOVED lines=14> */
[----:B------:R-:W-:Y:S02]  /*6b10*/  IMAD R17, R16, R17, R18 ;  /* 0x0000001110117224 */ /* 0x000fe400078e0212 */
[----:B------:R-:W-:Y:S01]  /*6b20*/  IMAD.MOV.U32 R18, RZ, RZ, R13 ;  /* 0x000000ffff127224 */ /* 0x000fe200078e000d */
[----:B------:R-:W-:Y:S06]  /*6b30*/  BRA `(.L_x_550) ;  /* 0x0000000000447947 */ /* 0x000fec0003800000 */
.L_x_549:
        /* <DEDUP_REMOVED lines=17> */
.L_x_550:
[----:B------:R-:W-:Y:S05]  /*6c50*/  BSYNC.RECONVERGENT B1 ;  /* 0x0000000000017941 */ /* 0x000fea0003800200 */
.L_x_548:
[----:B------:R-:W0:Y:S02]  /*6c60*/  LDC.64 R12, c[0x0][0x398] ;  /* 0x0000e600ff0c7b82 */ /* 0x000e240000000a00 */
[----:B0-----:R-:W-:-:S06]  /*6c70*/  IMAD.WIDE.U32 R12, R4, 0x8, R12 ;  /* 0x00000008040c7825 */ /* 0x001fcc00078e000c */
[----:B------:R-:W2:Y:S01]  /*6c80*/  LDG.E.64 R12, desc[UR12][R12.64] ;  /* 0x0000000c0c0c7981 */ /* 0x000ea2000c1e1b00 */
[----:B------:R-:W-:Y:S01]  /*6c90*/  IMAD.MOV.U32 R4, RZ, RZ, R6 ;  /* 0x000000ffff047224 */ /* 0x000fe200078e0006 */
[----:B------:R-:W-:Y:S01]  /*6ca0*/  IADD3 R10, PT, PT, R10, -0x2, RZ ;  /* 0xfffffffe0a0a7810 */ /* 0x000fe20007ffe0ff */
[-C--:B--2---:R-:W-:Y:S02]  /*6cb0*/  IMAD R7, R13, R17.reuse, RZ ;  /* 0x000000110d077224 */ /* 0x084fe400078e02ff */
[----:B------:R-:W-:-:S04]  /*6cc0*/  IMAD.WIDE.U32 R4, R12, R17, R4 ;  /* 0x000000110c047225 */ /* 0x000fc800078e0004 */
[----:B------:R-:W-:Y:S01]  /*6cd0*/  IMAD R7, R12, R11, R7 ;  /* 0x0000000b0c077224 */ /* 0x000fe200078e0207 */
[----:B------:R-:W-:-:S04]  /*6ce0*/  LEA R8, P0, R4, R8, 0x1 ;  /* 0x0000000804087211 */ /* 0x000fc800078008ff */
[----:B------:R-:W-:-:S04]  /*6cf0*/  IADD3 R5, PT, PT, R5, R7, RZ ;  /* 0x0000000705057210 */ /* 0x000fc80007ffe0ff */
[----:B------:R-:W-:-:S07]  /*6d00*/  LEA.HI.X R9, R4, R9, R5, 0x1, P0 ;  /* 0x0000000904097211 */ /* 0x000fce00000f0c05 */
.L_x_544:
        /* <DEDUP_REMOVED lines=22> */
[----:B------:R-:W-:Y:S01]  /*6e70*/  IMAD R7, R20, R5, R18 ;  /* 0x0000000514077224 */ /* 0x000fe200078e0212 */
[----:B------:R-:W-:-:S04]  /*6e80*/  MOV R5, RZ ;  /* 0x000000ff00057202 */ /* 0x000fc80000000f00 */
[----:B------:R-:W-:-:S13]  /*6e90*/  ISETP.GE.U32.AND P0, PT, R7, R20, PT ;  /* 0x000000140700720c */ /* 0x000fda0003f06070 */
[----:B------:R-:W-:-:S04]  /*6ea0*/  @P0 IADD3 R7, PT, PT, -R20, R7, RZ ;  /* 0x0000000714070210 */ /* 0x000fc80007ffe1ff */
[----:B------:R-:W-:-:S13]  /*6eb0*/  ISETP.GE.U32.AND P0, PT, R7, R20, PT ;  /* 0x000000140700720c */ /* 0x000fda0003f06070 */
[----:B------:R-:W-:Y:S02]  /*6ec0*/  @P0 IADD3 R7, PT, PT, -R20, R7, RZ ;  /* 0x0000000714070210 */ /* 0x000fe40007ffe1ff */
[----:B------:R-:W-:-:S05]  /*6ed0*/  @!P1 LOP3.LUT R7, RZ, R20, RZ, 0x33, !PT ;  /* 0x00000014ff079212 */ /* 0x000fca00078e33ff */
[----:B------:R-:W-:Y:S01]  /*6ee0*/  IMAD.MOV.U32 R4, RZ, RZ, R7 ;  /* 0x000000ffff047224 */ /* 0x000fe200078e0007 */
[----:B------:R-:W-:Y:S06]  /*6ef0*/  BRA `(.L_x_553) ;  /* 0x0000000000147947 */ /* 0x000fec0003800000 */
.L_x_552:
[----:B------:R-:W-:Y:S02]  /*6f00*/  MOV R24, R20 ;  /* 0x0000001400187202 */ /* 0x000fe40000000f00 */
[----:B------:R-:W-:-:S07]  /*6f10*/  MOV R26, 0x6f30 ;  /* 0x00006f30001a7802 */ /* 0x000fce0000000f00 */
[----:B------:R-:W-:Y:S05]  /*6f20*/  CALL.REL.NOINC `($__internal_11_$__cuda_sm20_rem_s64) ;  /* 0x0000000c00907944 */ /* 0x000fea0003c00000 */
[----:B------:R-:W-:Y:S01]  /*6f30*/  IMAD.MOV.U32 R4, RZ, RZ, R6 ;  /* 0x000000ffff047224 */ /* 0x000fe200078e0006 */
[----:B------:R-:W-:-:S07]  /*6f40*/  MOV R5, R7 ;  /* 0x0000000700057202 */ /* 0x000fce0000000f00 */
.L_x_553:
[----:B------:R-:W-:Y:S05]  /*6f50*/  BSYNC.RECONVERGENT B1 ;  /* 0x0000000000017941 */ /* 0x000fea0003800200 */
.L_x_551:
        /* <DEDUP_REMOVED lines=9> */
.L_x_504:
[----:B------:R-:W2:Y:S01]  /*6ff0*/  LDG.E.U16 R4, desc[UR12][R8.64] ;  /* 0x0000000c08047981 */ /* 0x000ea2000c1e1500 */
[----:B------:R-:W-:Y:S01]  /*7000*/  HFMA2 R11, -RZ, RZ, 0.771484375, 0.21533203125 ;  /* 0x3a2c32e4ff0b7431 */ /* 0x000fe200000001ff */
[----:B------:R-:W-:Y:S01]  /*7010*/  BSSY.RECONVERGENT B1, `(.L_x_554) ;  /* 0x0000048000017945 */ /* 0x000fe20003800200 */
[----:B--2---:R-:W-:-:S05]  /*7020*/  HADD2.F32 R4, -RZ, R4.H0_H0 ;  /* 0x20000004ff047230 */ /* 0x004fca0000004100 */
[C---:B------:R-:W-:Y:S01]  /*7030*/  FMUL R5, |R4|.reuse, 16777216 ;  /* 0x4b80000004057820 */ /* 0x040fe20000400200 */
[C---:B------:R-:W-:Y:S02]  /*7040*/  FSETP.GEU.AND P0, PT, |R4|.reuse, 1.175494350822287508e-38, PT ;  /* 0x008000000400780b */ /* 0x040fe40003f0e200 */
[----:B------:R-:W-:Y:S02]  /*7050*/  FSETP.NEU.AND P2, PT, |R4|, 1, PT ;  /* 0x3f8000000400780b */ /* 0x000fe40003f4d200 */
        /* <DEDUP_REMOVED lines=67> */
.L_x_555:
[----:B------:R-:W-:Y:S05]  /*7490*/  BSYNC.RECONVERGENT B1 ;  /* 0x0000000000017941 */ /* 0x000fea0003800200 */
.L_x_554:
[----:B------:R-:W-:-:S05]  /*74a0*/  F2FP.F16.F32.PACK_AB R5, RZ, R5 ;  /* 0x00000005ff05723e */ /* 0x000fca00000000ff */
[----:B------:R0:W-:Y:S02]  /*74b0*/  STS.U16 [R3], R5 ;  /* 0x0000000503007388 */ /* 0x0001e40000000400 */
.L_x_503:
[----:B------:R-:W-:Y:S05]  /*74c0*/  BSYNC.RECONVERGENT B0 ;  /* 0x0000000000007941 */ /* 0x000fea0003800200 */
.L_x_451:
[----:B------:R-:W-:Y:S01]  /*74d0*/  BAR.SYNC.DEFER_BLOCKING 0x0 ;  /* 0x0000000000007b1d */ /* 0x000fe20000010000 */
[----:B------:R-:W-:Y:S02]  /*74e0*/  ISETP.GE.U32.AND P0, PT, R2, 0x42, PT ;  /* 0x000000420200780c */ /* 0x000fe40003f06070 */
[----:B------:R-:W-:-:S11]  /*74f0*/  ISETP.GT.U32.AND P1, PT, R0, 0x1f, PT ;  /* 0x0000001f0000780c */ /* 0x000fd60003f24070 */
[----:B------:R-:W-:Y:S05]  /*7500*/  @!P0 BRA `(.L_x_556) ;  /* 0x0000000000308947 */ /* 0x000fea0003800000 */
.L_x_557:
[----:B------:R-:W-:-:S04]  /*7510*/  SHF.R.U32.HI R7, RZ, 0x1, R2 ;  /* 0x00000001ff077819 */ /* 0x000fc80000011602 */
[----:B------:R-:W-:-:S13]  /*7520*/  ISETP.GE.U32.AND P0, PT, R0, R7, PT ;  /* 0x000000070000720c */ /* 0x000fda0003f06070 */
[----:B------:R-:W-:-:S04]  /*7530*/  @!P0 LOP3.LUT R4, R2, 0x7fe, RZ, 0xc0, !PT ;  /* 0x000007fe02048812 */ /* 0x000fc800078ec0ff */
[----:B0-----:R-:W-:Y:S02]  /*7540*/  @!P0 IADD3 R5, PT, PT, R3, R4, RZ ;  /* 0x0000000403058210 */ /* 0x001fe40007ffe0ff */
[----:B------:R-:W-:Y:S04]  /*7550*/  @!P0 LDS.U16 R4, [R3] ;  /* 0x0000000003048984 */ /* 0x000fe80000000400 */
[----:B------:R-:W0:Y:S02]  /*7560*/  @!P0 LDS.U16 R5, [R5] ;  /* 0x0000000005058984 */ /* 0x000e240000000400 */
[----:B0-----:R-:W-:-:S05]  /*7570*/  @!P0 HADD2 R4, R4.H0_H0, R5.H0_H0 ;  /* 0x2000000504048230 */ /* 0x001fca0000000800 */
[----:B------:R2:W-:Y:S01]  /*7580*/  @!P0 STS.U16 [R3], R4 ;  /* 0x0000000403008388 */ /* 0x0005e20000000400 */
[----:B------:R-:W-:Y:S01]  /*7590*/  BAR.SYNC.DEFER_BLOCKING 0x0 ;  /* 0x0000000000007b1d */ /* 0x000fe20000010000 */
[----:B------:R-:W-:Y:S01]  /*75a0*/  ISETP.GT.U32.AND P0, PT, R2, 0x83, PT ;  /* 0x000000830200780c */ /* 0x000fe20003f04070 */
[----:B------:R-:W-:-:S12]  /*75b0*/  IMAD.MOV.U32 R2, RZ, RZ, R7 ;  /* 0x000000ffff027224 */ /* 0x000fd800078e0007 */
[----:B--2---:R-:W-:Y:S05]  /*75c0*/  @P0 BRA `(.L_x_557) ;  /* 0xfffffffc00d00947 */ /* 0x004fea000383ffff */
.L_x_556:
        /* <DEDUP_REMOVED lines=9> */
[----:B0-----:R-:W-:-:S04]  /*7660*/  HADD2 R2, R2.H0_H0, R5.H0_H0 ;  /* 0x2000000502027230 */ /* 0x001fc80000000800 */
[----:B--2---:R-:W-:Y:S01]  /*7670*/  HADD2 R7, R2.H0_H0, R7.H0_H0 ;  /* 0x2000000702077230 */ /* 0x004fe20000000800 */
[----:B------:R0:W-:Y:S03]  /*7680*/  STS.U16 [R3], R2 ;  /* 0x0000000203007388 */ /* 0x0001e60000000400 */
[----:B---3--:R-:W-:Y:S01]  /*7690*/  HADD2 R4, R7.H0_H0, R4.H0_H0 ;  /* 0x2000000407047230 */ /* 0x008fe20000000800 */
[----:B------:R0:W-:Y:S03]  /*76a0*/  STS.U16 [R3], R7 ;  /* 0x0000000703007388 */ /* 0x0001e60000000400 */
[----:B----4-:R-:W-:Y:S01]  /*76b0*/  HADD2 R9, R4.H0_H0, R9.H0_H0 ;  /* 0x2000000904097230 */ /* 0x010fe20000000800 */
[----:B------:R0:W-:Y:S03]  /*76c0*/  STS.U16 [R3], R4 ;  /* 0x0000000403007388 */ /* 0x0001e60000000400 */
[----:B-1----:R-:W-:Y:S01]  /*76d0*/  HADD2 R6, R9.H0_H0, R6.H0_H0 ;  /* 0x2000000609067230 */ /* 0x002fe20000000800 */
[----:B------:R0:W-:Y:S03]  /*76e0*/  STS.U16 [R3], R9 ;  /* 0x0000000903007388 */ /* 0x0001e60000000400 */
[----:B-----5:R-:W-:Y:S01]  /*76f0*/  HADD2 R11, R6.H0_H0, R11.H0_H0 ;  /* 0x2000000b060b7230 */ /* 0x020fe20000000800 */
        /* <DEDUP_REMOVED lines=20> */
        .weak           $__internal_10_$__cuda_sm20_div_s64
        .type           $__internal_10_$__cuda_sm20_div_s64,@function
        .size           $__internal_10_$__cuda_sm20_div_s64,($__internal_11_$__cuda_sm20_rem_s64 - $__internal_10_$__cuda_sm20_div_s64)
$__internal_10_$__cuda_sm20_div_s64:
        /* <DEDUP_REMOVED lines=82> */
[----:B------:R-:W-:Y:S06]  /*7d60*/  RET.REL.NODEC R12 `(contiguous_reducel32_f16) ;  /* 0xffffff800ca47950 */ /* 0x000fec0003c3ffff */
        .weak           $__internal_11_$__cuda_sm20_rem_s64
        .type           $__internal_11_$__cuda_sm20_rem_s64,@function
        .size           $__internal_11_$__cuda_sm20_rem_s64,(.L_x_9950 - $__internal_11_$__cuda_sm20_rem_s64)
$__internal_11_$__cuda_sm20_rem_s64:
        /* <DEDUP_REMOVED lines=76> */
[----:B------:R-:W-:Y:S06]  /*8230*/  RET.REL.NODEC R26 `(contiguous_reducel32_f16) ;  /* 0xffffff7c1a707950 */ /* 0x000fec0003c3ffff */
.L_x_558:
        /* <DEDUP_REMOVED lines=12> */
.L_x_9950:


//--------------------- .text.uncontiguous_cumulate_reducel3_f16 --------------------------
	.section	.text.uncontiguous_cumulate_reducel3_f16,"ax",@progbits
	.align	128
        .global         uncontiguous_cumulate_reducel3_f16
        .type           uncontiguous_cumulate_reducel3_f16,@function
        .size           uncontiguous_cumulate_reducel3_f16,(.L_x_9952 - uncontiguous_cumulate_reducel3_f16)
        .other          uncontiguous_cumulate_reducel3_f16,@"STO_CUDA_ENTRY STV_DEFAULT"
uncontiguous_cumulate_reducel3_f16:
.text.uncontiguous_cumulate_reducel3_f16:
[----:B------:R-:W-:Y:S01]  /*0000*/  LDC R1, c[0x0][0x37c] ;  /* 0x0000df00ff017b82 */ /* 0x000fe20000000800 */
[----:B------:R-:W0:Y:S07]  /*0010*/  S2R R0, SR_CTAID.X ;  /* 0x0000000000007919 */ /* 0x000e2e0000002500 */
[----:B------:R-:W1:Y:S01]  /*0020*/  S2UR UR6, SR_CgaCtaId ;  /* 0x00000000000679c3 */ /* 0x000e620000008800 */
[----:B------:R-:W0:Y:S01]  /*0030*/  LDCU UR5, c[0x0][0x360] ;  /* 0x00006c00ff0577ac */ /* 0x000e220008000800 */
[----:B------:R-:W-:Y:S01]  /*0040*/  BSSY.RECONVERGENT B0, `(.L_x_559) ;  /* 0x0000659000007945 */ /* 0x000fe20003800200 */
[----:B------:R-:W2:Y:S01]  /*0050*/  S2R R2, SR_TID.X ;  /* 0x0000000000027919 */ /* 0x000ea20000002100 */
[----:B------:R-:W3:Y:S04]  /*0060*/  LDCU.64 UR10, c[0x0][0x3a8] ;  /* 0x00007500ff0a77ac */ /* 0x000ee80008000a00 */
[----:B------:R-:W4:Y:S01]  /*0070*/  LDC R11, c[0x0][0x3a0] ;  /* 0x0000e800ff0b7b82 */ /* 0x000f220000000800 */
[----:B------:R-:W-:Y:S01]  /*0080*/  UMOV UR4, 0x400 ;  /* 0x0000040000047882 */ /* 0x000fe20000000000 */
[----:B------:R-:W2:Y:S01]  /*0090*/  LDCU.64 UR8, c[0x0][0x358] ;  /* 0x00006b00ff0877ac */ /* 0x000ea20008000a00 */
[----:B-1----:R-:W-:Y:S01]  /*00a0*/  ULEA UR4, UR6, UR4, 0x18 ;  /* 0x0000000406047291 */ /* 0x002fe2000f8ec0ff */
[----:B0-----:R-:W-:Y:S01]  /*00b0*/  IMAD R5, R0, UR5, RZ ;  /* 0x0000000500057c24 */ /* 0x001fe2000f8e02ff */
[----:B----4-:R-:W-:-:S04]  /*00c0*/  IADD3 R8, PT, PT, R11, -0x1, RZ ;  /* 0xffffffff0b087810 */ /* 0x010fc80007ffe0ff */
[----:B--2---:R-:W-:Y:S02]  /*00d0*/  LEA R3, R2, UR4, 0x1 ;  /* 0x0000000402037c11 */ /* 0x004fe4000f8e08ff */
[----:B------:R-:W-:-:S03]  /*00e0*/  LEA R10, R5, R2, 0x1 ;  /* 0x00000002050a7211 */ /* 0x000fc600078e08ff */
[----:B------:R0:W-:Y:S02]  /*00f0*/  STS.U16 [R3], RZ ;  /* 0x000000ff03007388 */ /* 0x0001e40000000400 */
[----:B------:R-:W-:-:S05]  /*0100*/  VIADD R20, R10, UR5 ;  /* 0x000000050a147c36 */ /* 0x000fca0008000000 */
[----:B---3--:R-:W-:-:S04]  /*0110*/  ISETP.GE.U32.AND P0, PT, R20, UR10, PT ;  /* 0x0000000a14007c0c */ /* 0x008fc8000bf06070 */
        /* <DEDUP_REMOVED lines=19> */
.L_x_587:
        /* <DEDUP_REMOVED lines=32> */
.L_x_564:
[----:B------:R-:W-:Y:S01]  /*0450*/  MOV R26, R6 ;  /* 0x00000006001a7202 */ /* 0x000fe20000000f00 */
[----:B------:R-:W-:Y:S01]  /*0460*/  IMAD.MOV.U32 R13, RZ, RZ, R9 ;  /* 0x000000ffff0d7224 */ /* 0x000fe200078e0009 */
[----:B------:R-:W-:Y:S01]  /*0470*/  MOV R14, R40 ;  /* 0x00000028000e7202 */ /* 0x000fe20000000f00 */
[----:B------:R-:W-:Y:S01]  /*0480*/  IMAD.MOV.U32 R11, RZ, RZ, R41 ;  /* 0x000000ffff0b7224 */ /* 0x000fe200078e0029 */
[----:B------:R-:W-:-:S07]  /*0490*/  MOV R12, 0x4b0 ;  /* 0x000004b0000c7802 */ /* 0x000fce0000000f00 */
[----:B-1----:R-:W-:Y:S05]  /*04a0*/  CALL.REL.NOINC `($__internal_12_$__cuda_sm20_div_s64) ;  /* 0x0000006400047944 */ /* 0x002fea0003c00000 */
        /* <DEDUP_REMOVED lines=10> */
.L_x_565:
[----:B------:R-:W-:Y:S05]  /*0550*/  BSYNC.RECONVERGENT B1 ;  /* 0x0000000000017941 */ /* 0x000fea0003800200 */
.L_x_563:
        /* <DEDUP_REMOVED lines=33> */
.L_x_567:
[----:B------:R-:W-:Y:S01]  /*0770*/  IMAD.MOV.U32 R26, RZ, RZ, R20 ;  /* 0x000000ffff1a7224 */ /* 0x000fe200078e0014 */
[----:B------:R-:W-:Y:S01]  /*0780*/  MOV R13, R7 ;  /* 0x00000007000d7202 */ /* 0x000fe20000000f00 */
[----:B------:R-:W-:Y:S01]  /*0790*/  IMAD.MOV.U32 R14, RZ, RZ, R40 ;  /* 0x000000ffff0e7224 */ /* 0x000fe200078e0028 */
[----:B------:R-:W-:Y:S02]  /*07a0*/  MOV R11, R41 ;  /* 0x00000029000b7202 */ /* 0x000fe40000000f00 */
[----:B------:R-:W-:-:S07]  /*07b0*/  MOV R12, 0x7d0 ;  /* 0x000007d0000c7802 */ /* 0x000fce0000000f00 */
[----:B------:R-:W-:Y:S05]  /*07c0*/  CALL.REL.NOINC `($__internal_12_$__cuda_sm20_div_s64) ;  /* 0x00000060003c7944 */ /* 0x000fea0003c00000 */
        /* <DEDUP_REMOVED lines=9> */
.L_x_568:
[----:B------:R-:W-:Y:S05]  /*0860*/  BSYNC.RECONVERGENT B1 ;  /* 0x0000000000017941 */ /* 0x000fea0003800200 */
.L_x_566:
        /* <DEDUP_REMOVED lines=34> */
.L_x_570:
[----:B------:R-:W-:Y:S01]  /*0a90*/  MOV R26, R34 ;  /* 0x00000022001a7202 */ /* 0x000fe20000000f00 */
[----:B------:R-:W-:Y:S01]  /*0aa0*/  IMAD.MOV.U32 R13, RZ, RZ, R35 ;  /* 0x000000ffff0d7224 */ /* 0x000fe200078e0023 */
[----:B------:R-:W-:Y:S01]  /*0ab0*/  MOV R14, R20 ;  /* 0x00000014000e7202 */ /* 0x000fe20000000f00 */
[----:B------:R-:W-:Y:S01]  /*0ac0*/  IMAD.MOV.U32 R11, RZ, RZ, R21 ;  /* 0x000000ffff0b7224 */ /* 0x000fe200078e0015 */
[----:B------:R-:W-:-:S07]  /*0ad0*/  MOV R12, 0xaf0 ;  /* 0x00000af0000c7802 */ /* 0x000fce0000000f00 */
[----:B------:R-:W-:Y:S05]  /*0ae0*/  CALL.REL.NOINC `($__internal_12_$__cuda_sm20_div_s64) ;  /* 0x0000005c00747944 */ /* 0x000fea0003c00000 */
        /* <DEDUP_REMOVED lines=10> */
.L_x_571:
[----:B------:R-:W-:Y:S05]  /*0b90*/  BSYNC.RECONVERGENT B1 ;  /* 0x0000000000017941 */ /* 0x000fea0003800200 */
.L_x_569:
        /* <DEDUP_REMOVED lines=34> */
.L_x_573:
        /* <DEDUP_REMOVED lines=16> */
.L_x_574:
[----:B------:R-:W-:Y:S05]  /*0ec0*/  BSYNC.RECONVERGENT B1 ;  /* 0x0000000000017941 */ /* 0x000fea0003800200 */
.L_x_572:
        /* <DEDUP_REMOVED lines=36> */
.L_x_576:
        /* <DEDUP_REMOVED lines=16> */
.L_x_577:
[----:B------:R-:W-:Y:S05]  /*1210*/  BSYNC.RECONVERGENT B1 ;  /* 0x0000000000017941 */ /* 0x000fea0003800200 */
.L_x_575:
        /* <DEDUP_REMOVED lines=35> */
.L_x_579:
[----:B------:R-:W-:Y:S01]  /*1450*/  IMAD.MOV.U32 R26, RZ, RZ, R34 ;  /* 0x000000ffff1a7224 */ /* 0x000fe200078e0022 */
[----:B------:R-:W-:Y:S01]  /*1460*/  MOV R13, R35 ;  /* 0x00000023000d7202 */ /* 0x000fe20000000f00 */
[----:B------:R-:W-:Y:S01]  /*1470*/  IMAD.MOV.U32 R14, RZ, RZ, R20 ;  /* 0x000000ffff0e7224 */ /* 0x000fe200078e0014 */
[----:B------:R-:W-:Y:S02]  /*1480*/  MOV R11, R21 ;  /* 0x00000015000b7202 */ /* 0x000fe40000000f00 */
[----:B------:R-:W-:-:S07]  /*1490*/  MOV R12, 0x14b0 ;  /* 0x000014b0000c7802 */ /* 0x000fce0000000f00 */
[----:B------:R-:W-:Y:S05]  /*14a0*/  CALL.REL.NOINC `($__internal_12_$__cuda_sm20_div_s64) ;  /* 0x0000005400047944 */ /* 0x000fea0003c00000 */
        /* <DEDUP_REMOVED lines=10> */
.L_x_580:
[----:B------:R-:W-:Y:S05]  /*1550*/  BSYNC.RECONVERGENT B1 ;  /* 0x0000000000017941 */ /* 0x000fea0003800200 */
.L_x_578:
        /* <DEDUP_REMOVED lines=34> */
.L_x_582:
[----:B------:R-:W-:Y:S01]  /*1780*/  IMAD.MOV.U32 R26, RZ, RZ, R38 ;  /* 0x000000ffff1a7224 */ /* 0x000fe200078e0026 */
[----:B------:R-:W-:Y:S01]  /*1790*/  MOV R13, R39 ;  /* 0x00000027000d7202 */ /* 0x000fe20000000f00 */
[----:B------:R-:W-:Y:S01]  /*17a0*/  IMAD.MOV.U32 R14, RZ, RZ, R20 ;  /* 0x000000ffff0e7224 */ /* 0x000fe200078e0014 */
[----:B------:R-:W-:Y:S02]  /*17b0*/  MOV R11, R21 ;  /* 0x00000015000b7202 */ /* 0x000fe40000000f00 */
[----:B------:R-:W-:-:S07]  /*17c0*/  MOV R12, 0x17e0 ;  /* 0x000017e0000c7802 */ /* 0x000fce0000000f00 */
[----:B------:R-:W-:Y:S05]  /*17d0*/  CALL.REL.NOINC `($__internal_12_$__cuda_sm20_div_s64) ;  /* 0x0000005000387944 */ /* 0x000fea0003c00000 */
        /* <DEDUP_REMOVED lines=10> */
.L_x_583:
[----:B------:R-:W-:Y:S05]  /*1880*/  BSYNC.RECONVERGENT B1 ;  /* 0x0000000000017941 */ /* 0x000fea0003800200 */
.L_x_581:
        /* <DEDUP_REMOVED lines=35> */
.L_x_585:
[----:B------:R-:W-:Y:S01]  /*1ac0*/  MOV R26, R34 ;  /* 0x00000022001a7202 */ /* 0x000fe20000000f00 */
[----:B------:R-:W-:Y:S01]  /*1ad0*/  IMAD.MOV.U32 R13, RZ, RZ, R35 ;  /* 0x000000ffff0d7224 */ /* 0x000fe200078e0023 */
[----:B------:R-:W-:Y:S01]  /*1ae0*/  MOV R14, R20 ;  /* 0x00000014000e7202 */ /* 0x000fe20000000f00 */
[----:B------:R-:W-:Y:S01]  /*1af0*/  IMAD.MOV.U32 R11, RZ, RZ, R21 ;  /* 0x000000ffff0b7224 */ /* 0x000fe200078e0015 */
[----:B------:R-:W-:-:S07]  /*1b00*/  MOV R12, 0x1b20 ;  /* 0x00001b20000c7802 */ /* 0x000fce0000000f00 */
[----:B------:R-:W-:Y:S05]  /*1b10*/  CALL.REL.NOINC `($__internal_12_$__cuda_sm20_div_s64) ;  /* 0x0000004c00687944 */ /* 0x000fea0003c00000 */
        /* <DEDUP_REMOVED lines=10> */
.L_x_586:
[----:B------:R-:W-:Y:S05]  /*1bc0*/  BSYNC.RECONVERGENT B1 ;  /* 0x0000000000017941 */ /* 0x000fea0003800200 */
.L_x_584:
        /* <DEDUP_REMOVED lines=8> */
.L_x_562:
        /* <DEDUP_REMOVED lines=35> */
.L_x_590:
        /* <DEDUP_REMOVED lines=16> */
.L_x_591:
[----:B------:R-:W-:Y:S05]  /*1f80*/  BSYNC.RECONVERGENT B1 ;  /* 0x0000000000017941 */ /* 0x000fea0003800200 */
.L_x_589:
        /* <DEDUP_REMOVED lines=34> */
.L_x_593:
        /* <DEDUP_REMOVED lines=16> */
.L_x_594:
[----:B------:R-:W-:Y:S05]  /*22b0*/  BSYNC.RECONVERGENT B1 ;  /* 0x0000000000017941 */ /* 0x000fea0003800200 */
.L_x_592:
        /* <DEDUP_REMOVED lines=35> */
.L_x_596:
        /* <DEDUP_REMOVED lines=16> */
.L_x_597:
[----:B------:R-:W-:Y:S05]  /*25f0*/  BSYNC.RECONVERGENT B1 ;  /* 0x0000000000017941 */ /* 0x000fea0003800200 */
.L_x_595:
        /* <DEDUP_REMOVED lines=35> */
.L_x_599:
[----:B------:R-:W-:Y:S01]  /*2830*/  IMAD.MOV.U32 R26, RZ, RZ, R18 ;  /* 0x000000ffff1a7224 */ /* 0x000fe200078e0012 */
[----:B------:R-:W-:Y:S01]  /*2840*/  MOV R13, R19 ;  /* 0x00000013000d7202 */ /* 0x000fe20000000f00 */
[----:B------:R-:W-:Y:S01]  /*2850*/  IMAD.MOV.U32 R14, RZ, RZ, R16 ;  /* 0x000000ffff0e7224 */ /* 0x000fe200078e0010 */
[----:B------:R-:W-:Y:S02]  /*2860*/  MOV R11, R17 ;  /* 0x00000011000b7202 */ /* 0x000fe40000000f00 */
[----:B------:R-:W-:-:S07]  /*2870*/  MOV R12, 0x2890 ;  /* 0x00002890000c7802 */ /* 0x000fce0000000f00 */
[----:B------:R-:W-:Y:S05]  /*2880*/  CALL.REL.NOINC `($__internal_12_$__cuda_sm20_div_s64) ;  /* 0x00000040000c7944 */ /* 0x000fea0003c00000 */
        /* <DEDUP_REMOVED lines=10> */
.L_x_600:
[----:B------:R-:W-:Y:S05]  /*2930*/  BSYNC.RECONVERGENT B1 ;  /* 0x0000000000017941 */ /* 0x000fea0003800200 */
.L_x_598:
[----:B------:R-:W-:Y:S01]  /*2940*/  IMAD R11, R11, R34, RZ ;  /* 0x000000220b0b7224 */ /* 0x000fe200078e02ff */
[----:B------:R-:W-:Y:S01]  /*2950*/  IADD3 R8, PT, PT, R8, -0x2, RZ ;  /* 0xfffffffe08087810 */ /* 0x000fe20007ffe0ff */
[----:B------:R-:W-:Y:S02]  /*2960*/  IMAD.MOV.U32 R38, RZ, RZ, R22 ;  /* 0x000000ffff267224 */ /* 0x000fe400078e0016 */
[-C--:B------:R-:W-:Y:S02]  /*2970*/  IMAD R11, R35, R10.reuse, R11 ;  /* 0x0000000a230b7224 */ /* 0x080fe400078e020b */
[----:B------:R-:W-:-:S04]  /*2980*/  IMAD.WIDE.U32 R22, R34, R10, R38 ;  /* 0x0000000a22167225 */ /* 0x000fc800078e0026 */
[----:B------:R-:W-:-:S07]  /*2990*/  IMAD.IADD R23, R23, 0x1, R11 ;  /* 0x0000000117177824 */ /* 0x000fce00078e020b */
.L_x_588:
        /* <DEDUP_REMOVED lines=31> */
.L_x_602:
[----:B------:R-:W-:Y:S01]  /*2b90*/  MOV R18, R6 ;  /* 0x0000000600127202 */ /* 0x000fe20000000f00 */
[----:B------:R-:W-:Y:S01]  /*2ba0*/  IMAD.MOV.U32 R21, RZ, RZ, R9 ;  /* 0x000000ffff157224 */ /* 0x000fe200078e0009 */
[----:B------:R-:W-:Y:S01]  /*2bb0*/  MOV R24, R16 ;  /* 0x0000001000187202 */ /* 0x000fe20000000f00 */
[----:B------:R-:W-:Y:S01]  /*2bc0*/  IMAD.MOV.U32 R19, RZ, RZ, R17 ;  /* 0x000000ffff137224 */ /* 0x000fe200078e0011 */
[----:B------:R-:W-:-:S07]  /*2bd0*/  MOV R26, 0x2bf0 ;  /* 0x00002bf0001a7802 */ /* 0x000fce0000000f00 */
[----:B------:R-:W-:Y:S05]  /*2be0*/  CALL.REL.NOINC `($__internal_13_$__cuda_sm20_rem_s64) ;  /* 0x0000004000807944 */ /* 0x000fea0003c00000 */
.L_x_603:
[----:B------:R-:W-:Y:S05]  /*2bf0*/  BSYNC.RECONVERGENT B1 ;  /* 0x0000000000017941 */ /* 0x000fea0003800200 */
.L_x_601:
        /* <DEDUP_REMOVED lines=30> */
.L_x_605:
[----:B------:R-:W-:Y:S01]  /*2de0*/  MOV R24, R16 ;  /* 0x0000001000187202 */ /* 0x000fe20000000f00 */
[----:B------:R-:W-:Y:S01]  /*2df0*/  IMAD.MOV.U32 R19, RZ, RZ, R17 ;  /* 0x000000ffff137224 */ /* 0x000fe200078e0011 */
[----:B------:R-:W-:Y:S01]  /*2e00*/  MOV R18, R20 ;  /* 0x0000001400127202 */ /* 0x000fe20000000f00 */
[----:B------:R-:W-:Y:S01]  /*2e10*/  IMAD.MOV.U32 R21, RZ, RZ, R7 ;  /* 0x000000ffff157224 */ /* 0x000fe200078e0007 */
[----:B------:R-:W-:-:S07]  /*2e20*/  MOV R26, 0x2e40 ;  /* 0x00002e40001a7802 */ /* 0x000fce0000000f00 */
[----:B------:R-:W-:Y:S05]  /*2e30*/  CALL.REL.NOINC `($__internal_13_$__cuda_sm20_rem_s64) ;  /* 0x0000003c00ec7944 */ /* 0x000fea0003c00000 */
[----:B------:R-:W-:Y:S01]  /*2e40*/  MOV R6, R10 ;  /* 0x0000000a00067202 */ /* 0x000fe20000000f00 */
[----:B------:R-:W-:-:S07]  /*2e50*/  IMAD.MOV.U32 R7, RZ, RZ, R11 ;  /* 0x000000ffff077224 */ /* 0x000fce00078e000b */
.L_x_606:
[----:B------:R-:W-:Y:S05]  /*2e60*/  BSYNC.RECONVERGENT B1 ;  /* 0x0000000000017941 */ /* 0x000fea0003800200 */
.L_x_604:
[----:B------:R-:W-:Y:S02]  /*2e70*/  IMAD R7, R7, R8, RZ ;  /* 0x0000000807077224 */ /* 0x000fe400078e02ff */
[----:B------:R-:W-:-:S04]  /*2e80*/  IMAD.WIDE.U32 R22, R8, R6, R22 ;  /* 0x0000000608167225 */ /* 0x000fc800078e0016 */
[----:B------:R-:W-:-:S05]  /*2e90*/  IMAD R7, R9, R6, R7 ;  /* 0x0000000609077224 */ /* 0x000fca00078e0207 */
[----:B------:R-:W-:-:S07]  /*2ea0*/  IADD3 R23, PT, PT, R23, R7, RZ ;  /* 0x0000000717177210 */ /* 0x000fce0007ffe0ff */
.L_x_561:
[----:B------:R-:W0:Y:S02]  /*2eb0*/  LDCU.64 UR6, c[0x0][0x388] ;  /* 0x00007100ff0677ac */ /* 0x000e240008000a00 */
[----:B0-----:R-:W-:Y:S02]  /*2ec0*/  LEA R8, P1, R22, UR6, 0x1 ;  /* 0x0000000616087c11 */ /* 0x001fe4000f8208ff */
[----:B------:R-:W-:Y:S02]  /*2ed0*/  LEA R6, P0, R4, UR6, 0x1 ;  /* 0x0000000604067c11 */ /* 0x000fe4000f8008ff */
[----:B------:R-:W-:Y:S02]  /*2ee0*/  LEA.HI.X R9, R22, UR7, R23, 0x1, P1 ;  /* 0x0000000716097c11 */ /* 0x000fe400088f0c17 */
[----:B------:R-:W-:-:S04]  /*2ef0*/  LEA.HI.X R7, R4, UR7, R5, 0x1, P0 ;  /* 0x0000000704077c11 */ /* 0x000fc800080f0c05 */
[----:B------:R-:W2:Y:S04]  /*2f00*/  LDG.E.U16 R9, desc[UR8][R8.64] ;  /* 0x0000000808097981 */ /* 0x000ea8000c1e1500 */
[----:B------:R-:W2:Y:S02]  /*2f10*/  LDG.E.U16 R6, desc[UR8][R6.64] ;  /* 0x0000000806067981 */ /* 0x000ea4000c1e1500 */
[----:B--2---:R-:W-:-:S05]  /*2f20*/  HADD2 R9, R6.H0_H0, R9.H0_H0 ;  /* 0x2000000906097230 */ /* 0x004fca0000000800 */
[----:B------:R0:W-:Y:S01]  /*2f30*/  STS.U16 [R3], R9 ;  /* 0x0000000903007388 */ /* 0x0001e20000000400 */
[----:B------:R-:W-:Y:S05]  /*2f40*/  BRA `(.L_x_607) ;  /* 0x0000003400a07947 */ /* 0x000fea0003800000 */
.L_x_560:
        /* <DEDUP_REMOVED lines=22> */
.L_x_634:
        /* <DEDUP_REMOVED lines=32> */
.L_x_611:
[----:B------:R-:W-:Y:S01]  /*32b0*/  MOV R26, R10 ;  /* 0x0000000a001a7202 */ /* 0x000fe20000000f00 */
[----:B------:R-:W-:Y:S01]  /*32c0*/  IMAD.MOV.U32 R13, RZ, RZ, R15 ;  /* 0x000000ffff0d7224 */ /* 0x000fe200078e000f */
[----:B------:R-:W-:Y:S01]  /*32d0*/  MOV R14, R20 ;  /* 0x00000014000e7202 */ /* 0x000fe20000000f00 */
[----:B------:R-:W-:Y:S01]  /*32e0*/  IMAD.MOV.U32 R11, RZ, RZ, R21 ;  /* 0x000000ffff0b7224 */ /* 0x000fe200078e0015 */
[----:B------:R-:W-:-:S07]  /*32f0*/  MOV R12, 0x3310 ;  /* 0x00003310000c7802 */ /* 0x000fce0000000f00 */
[----:B-123--:R-:W-:Y:S05]  /*3300*/  CALL.REL.NOINC `($__internal_12_$__cuda_sm20_div_s64) ;  /* 0x00000034006c7944 */ /* 0x00efea0003c00000 */
        /* <DEDUP_REMOVED lines=10> */
.L_x_612:
[----:B------:R-:W-:Y:S05]  /*33b0*/  BSYNC.RECONVERGENT B1 ;  /* 0x0000000000017941 */ /* 0x000fea0003800200 */
.L_x_610:
        /* <DEDUP_REMOVED lines=38> */
.L_x_614:
[----:B------:R-:W-:Y:S01]  /*3620*/  MOV R26, R36 ;  /* 0x00000024001a7202 */ /* 0x000fe20000000f00 */
[----:B------:R-:W-:Y:S01]  /*3630*/  IMAD.MOV.U32 R13, RZ, RZ, R37 ;  /* 0x000000ffff0d7224 */ /* 0x000fe200078e0025 */
[----:B------:R-:W-:Y:S01]  /*3640*/  MOV R14, R38 ;  /* 0x00000026000e7202 */ /* 0x000fe20000000f00 */
[----:B------:R-:W-:Y:S01]  /*3650*/  IMAD.MOV.U32 R11, RZ, RZ, R39 ;  /* 0x000000ffff0b7224 */ /* 0x000fe200078e0027 */
[----:B------:R-:W-:-:S07]  /*3660*/  MOV R12, 0x3680 ;  /* 0x00003680000c7802 */ /* 0x000fce0000000f00 */
[----:B-1----:R-:W-:Y:S05]  /*3670*/  CALL.REL.NOINC `($__internal_12_$__cuda_sm20_div_s64) ;  /* 0x0000003000907944 */ /* 0x002fea0003c00000 */
        /* <DEDUP_REMOVED lines=11> */
.L_x_615:
[----:B------:R-:W-:Y:S05]  /*3730*/  BSYNC.RECONVERGENT B1 ;  /* 0x0000000000017941 */ /* 0x000fea0003800200 */
.L_x_613:
        /* <DEDUP_REMOVED lines=38> */
.L_x_617:
[----:B------:R-:W-:Y:S01]  /*39a0*/  IMAD.MOV.U32 R26, RZ, RZ, R36 ;  /* 0x000000ffff1a7224 */ /* 0x000fe200078e0024 */
[----:B------:R-:W-:Y:S01]  /*39b0*/  MOV R13, R37 ;  /* 0x00000025000d7202 */ /* 0x000fe20000000f00 */
[----:B------:R-:W-:Y:S01]  /*39c0*/  IMAD.MOV.U32 R14, RZ, RZ, R38 ;  /* 0x000000ffff0e7224 */ /* 0x000fe200078e0026 */
[----:B------:R-:W-:Y:S02]  /*39d0*/  MOV R11, R39 ;  /* 0x00000027000b7202 */ /* 0x000fe40000000f00 */
[----:B------:R-:W-:-:S07]  /*39e0*/  MOV R12, 0x3a00 ;  /* 0x00003a00000c7802 */ /* 0x000fce0000000f00 */
[----:B-1----:R-:W-:Y:S05]  /*39f0*/  CALL.REL.NOINC `($__internal_12_$__cuda_sm20_div_s64) ;  /* 0x0000002c00b07944 */ /* 0x002fea0003c00000 */
        /* <DEDUP_REMOVED lines=11> */
.L_x_618:
[----:B------:R-:W-:Y:S05]  /*3ab0*/  BSYNC.RECONVERGENT B1 ;  /* 0x0000000000017941 */ /* 0x000fea0003800200 */
.L_x_616:
        /* <DEDUP_REMOVED lines=37> */
.L_x_620:
        /* <DEDUP_REMOVED lines=17> */
.L_x_621:
[----:B------:R-:W-:Y:S05]  /*3e20*/  BSYNC.RECONVERGENT B1 ;  /* 0x0000000000017941 */ /* 0x000fea0003800200 */
.L_x_619:
        /* <DEDUP_REMOVED lines=38> */
.L_x_623:
        /* <DEDUP_REMOVED lines=17> */
.L_x_624:
[----:B------:R-:W-:Y:S05]  /*41a0*/  BSYNC.RECONVERGENT B1 ;  /* 0x0000000000017941 */ /* 0x000fea0003800200 */
.L_x_622:
        /* <DEDUP_REMOVED lines=38> */
.L_x_626:
        /* <DEDUP_REMOVED lines=17> */
.L_x_627:
[----:B------:R-:W-:Y:S05]  /*4520*/  BSYNC.RECONVERGENT B1 ;  /* 0x0000000000017941 */ /* 0x000fea0003800200 */
.L_x_625:
        /* <DEDUP_REMOVED lines=37> */
.L_x_629:
[----:B------:R-:W-:Y:S01]  /*4780*/  IMAD.MOV.U32 R26, RZ, RZ, R38 ;  /* 0x000000ffff1a7224 */ /* 0x000fe200078e0026 */
[----:B------:R-:W-:Y:S01]  /*4790*/  MOV R13, R39 ;  /* 0x00000027000d7202 */ /* 0x000fe20000000f00 */
[----:B------:R-:W-:Y:S01]  /*47a0*/  IMAD.MOV.U32 R14, RZ, RZ, R42 ;  /* 0x000000ffff0e7224 */ /* 0x000fe200078e002a */
[----:B------:R-:W-:Y:S02]  /*47b0*/  MOV R11, R43 ;  /* 0x0000002b000b7202 */ /* 0x000fe40000000f00 */
[----:B------:R-:W-:-:S07]  /*47c0*/  MOV R12, 0x47e0 ;  /* 0x000047e0000c7802 */ /* 0x000fce0000000f00 */
[----:B-1----:R-:W-:Y:S05]  /*47d0*/  CALL.REL.NOINC `($__internal_12_$__cuda_sm20_div_s64) ;  /* 0x0000002000387944 */ /* 0x002fea0003c00000 */
        /* <DEDUP_REMOVED lines=11> */
.L_x_630:
[----:B------:R-:W-:Y:S05]  /*4890*/  BSYNC.RECONVERGENT B1 ;  /* 0x0000000000017941 */ /* 0x000fea0003800200 */
.L_x_628:
        /* <DEDUP_REMOVED lines=36> */
.L_x_632:
[----:B------:R-:W-:Y:S01]  /*4ae0*/  MOV R26, R36 ;  /* 0x00000024001a7202 */ /* 0x000fe20000000f00 */
[----:B------:R-:W-:Y:S01]  /*4af0*/  IMAD.MOV.U32 R14, RZ, RZ, R38 ;  /* 0x000000ffff0e7224 */ /* 0x000fe200078e0026 */
[----:B------:R-:W-:Y:S02]  /*4b00*/  MOV R13, R37 ;  /* 0x00000025000d7202 */ /* 0x000fe40000000f00 */
[----:B------:R-:W-:Y:S02]  /*4b10*/  MOV R11, R39 ;  /* 0x00000027000b7202 */ /* 0x000fe40000000f00 */
[----:B------:R-:W-:-:S07]  /*4b20*/  MOV R12, 0x4b40 ;  /* 0x00004b40000c7802 */ /* 0x000fce0000000f00 */
[----:B-1----:R-:W-:Y:S05]  /*4b30*/  CALL.REL.NOINC `($__internal_12_$__cuda_sm20_div_s64) ;  /* 0x0000001c00607944 */ /* 0x002fea0003c00000 */
        /* <DEDUP_REMOVED lines=11> */
.L_x_633:
[----:B------:R-:W-:Y:S05]  /*4bf0*/  BSYNC.RECONVERGENT B1 ;  /* 0x0000000000017941 */ /* 0x000fea0003800200 */
.L_x_631:
        /* <DEDUP_REMOVED lines=11> */
.L_x_609:
        /* <DEDUP_REMOVED lines=36> */
.L_x_637:
[----:B------:R-:W-:Y:S01]  /*4ef0*/  IMAD.MOV.U32 R26, RZ, RZ, R10 ;  /* 0x000000ffff1a7224 */ /* 0x000fe200078e000a */
[----:B------:R-:W-:Y:S01]  /*4f00*/  MOV R13, R15 ;  /* 0x0000000f000d7202 */ /* 0x000fe20000000f00 */
[----:B------:R-:W-:Y:S01]  /*4f10*/  IMAD.MOV.U32 R11, RZ, RZ, R17 ;  /* 0x000000ffff0b7224 */ /* 0x000fe200078e0011 */
[----:B------:R-:W-:Y:S02]  /*4f20*/  MOV R14, R16 ;  /* 0x00000010000e7202 */ /* 0x000fe40000000f00 */
[----:B------:R-:W-:-:S07]  /*4f30*/  MOV R12, 0x4f50 ;  /* 0x00004f50000c7802 */ /* 0x000fce0000000f00 */
[----:B------:R-:W-:Y:S05]  /*4f40*/  CALL.REL.NOINC `($__internal_12_$__cuda_sm20_div_s64) ;  /* 0x00000018005c7944 */ /* 0x000fea0003c00000 */
        /* <DEDUP_REMOVED lines=10> */
.L_x_638:
[----:B------:R-:W-:Y:S05]  /*4ff0*/  BSYNC.RECONVERGENT B1 ;  /* 0x0000000000017941 */ /* 0x000fea0003800200 */
.L_x_636:
        /* <DEDUP_REMOVED lines=41> */
.L_x_640:
[----:B------:R-:W-:Y:S01]  /*5290*/  MOV R26, R20 ;  /* 0x00000014001a7202 */ /* 0x000fe20000000f00 */
[----:B------:R-:W-:Y:S01]  /*52a0*/  IMAD.MOV.U32 R14, RZ, RZ, R18 ;  /* 0x000000ffff0e7224 */ /* 0x000fe200078e0012 */
[----:B------:R-:W-:Y:S02]  /*52b0*/  MOV R13, R21 ;  /* 0x00000015000d7202 */ /* 0x000fe40000000f00 */
[----:B------:R-:W-:Y:S02]  /*52c0*/  MOV R11, R19 ;  /* 0x00000013000b7202 */ /* 0x000fe40000000f00 */
[----:B------:R-:W-:-:S07]  /*52d0*/  MOV R12, 0x52f0 ;  /* 0x000052f0000c7802 */ /* 0x000fce0000000f00 */
[----:B------:R-:W-:Y:S05]  /*52e0*/  CALL.REL.NOINC `($__internal_12_$__cuda_sm20_div_s64) ;  /* 0x0000001400747944 */ /* 0x000fea0003c00000 */
        /* <DEDUP_REMOVED lines=11> */
.L_x_641:
[----:B------:R-:W-:Y:S05]  /*53a0*/  BSYNC.RECONVERGENT B1 ;  /* 0x0000000000017941 */ /* 0x000fea0003800200 */
.L_x_639:
        /* <DEDUP_REMOVED lines=40> */
.L_x_643:
[----:B------:R-:W-:Y:S01]  /*5630*/  MOV R26, R18 ;  /* 0x00000012001a7202 */ /* 0x000fe20000000f00 */
[----:B------:R-:W-:Y:S01]  /*5640*/  IMAD.MOV.U32 R13, RZ, RZ, R19 ;  /* 0x000000ffff0d7224 */ /* 0x000fe200078e0013 */
[----:B------:R-:W-:Y:S02]  /*5650*/  MOV R14, R20 ;  /* 0x00000014000e7202 */ /* 0x000fe40000000f00 */
[----:B------:R-:W-:Y:S02]  /*5660*/  MOV R11, R21 ;  /* 0x00000015000b7202 */ /* 0x000fe40000000f00 */
[----:B------:R-:W-:-:S07]  /*5670*/  MOV R12, 0x5690 ;  /* 0x00005690000c7802 */ /* 0x000fce0000000f00 */
[----:B------:R-:W-:Y:S05]  /*5680*/  CALL.REL.NOINC `($__internal_12_$__cuda_sm20_div_s64) ;  /* 0x00000010008c7944 */ /* 0x000fea0003c00000 */
        /* <DEDUP_REMOVED lines=11> */
.L_x_644:
[----:B------:R-:W-:Y:S05]  /*5740*/  BSYNC.RECONVERGENT B1 ;  /* 0x0000000000017941 */ /* 0x000fea0003800200 */
.L_x_642:
        /* <DEDUP_REMOVED lines=39> */
.L_x_646:
        /* <DEDUP_REMOVED lines=17> */
.L_x_647:
[----:B------:R-:W-:Y:S05]  /*5ad0*/  BSYNC.RECONVERGENT B1 ;  /* 0x0000000000017941 */ /* 0x000fea0003800200 */
.L_x_645:
        /* <DEDUP_REMOVED lines=9> */
.L_x_635:
        /* <DEDUP_REMOVED lines=34> */
.L_x_650:
[----:B------:R-:W-:Y:S01]  /*5d90*/  MOV R26, R10 ;  /* 0x0000000a001a7202 */ /* 0x000fe20000000f00 */
[----:B------:R-:W-:Y:S01]  /*5da0*/  IMAD.MOV.U32 R13, RZ, RZ, R15 ;  /* 0x000000ffff0d7224 */ /* 0x000fe200078e000f */
[----:B------:R-:W-:Y:S02]  /*5db0*/  MOV R14, R16 ;  /* 0x00000010000e7202 */ /* 0x000fe40000000f00 */
[----:B------:R-:W-:Y:S02]  /*5dc0*/  MOV R11, R17 ;  /* 0x00000011000b7202 */ /* 0x000fe40000000f00 */
[----:B------:R-:W-:-:S07]  /*5dd0*/  MOV R12, 0x5df0 ;  /* 0x00005df0000c7802 */ /* 0x000fce0000000f00 */
[----:B------:R-:W-:Y:S05]  /*5de0*/  CALL.REL.NOINC `($__internal_12_$__cuda_sm20_div_s64) ;  /* 0x0000000800b47944 */ /* 0x000fea0003c00000 */
        /* <DEDUP_REMOVED lines=10> */
.L_x_651:
[----:B------:R-:W-:Y:S05]  /*5e90*/  BSYNC.RECONVERGENT B1 ;  /* 0x0000000000017941 */ /* 0x000fea0003800200 */
.L_x_649:
        /* <DEDUP_REMOVED lines=39> */
.L_x_653:
[----:B------:R-:W-:Y:S01]  /*6110*/  MOV R26, R18 ;  /* 0x00000012001a7202 */ /* 0x000fe20000000f00 */
[----:B------:R-:W-:Y:S01]  /*6120*/  IMAD.MOV.U32 R14, RZ, RZ, R16 ;  /* 0x000000ffff0e7224 */ /* 0x000fe200078e0010 */
[----:B------:R-:W-:Y:S02]  /*6130*/  MOV R13, R19 ;  /* 0x00000013000d7202 */ /* 0x000fe40000000f00 */
        /* <DEDUP_REMOVED lines=14> */
.L_x_654:
[----:B------:R-:W-:Y:S05]  /*6220*/  BSYNC.RECONVERGENT B1 ;  /* 0x0000000000017941 */ /* 0x000fea0003800200 */
.L_x_652:
        /* <DEDUP_REMOVED lines=9> */
.L_x_648:
        /* <DEDUP_REMOVED lines=30> */
.L_x_656:
[----:B------:R-:W-:Y:S01]  /*64a0*/  MOV R24, R18 ;  /* 0x0000001200187202 */ /* 0x000fe20000000f00 */
[----:B------:R-:W-:Y:S01]  /*64b0*/  IMAD.MOV.U32 R21, RZ, RZ, R15 ;  /* 0x000000ffff157224 */ /* 0x000fe200078e000f */
[----:B------:R-:W-:Y:S02]  /*64c0*/  MOV R18, R10 ;  /* 0x0000000a00127202 */ /* 0x000fe40000000f00 */
[----:B------:R-:W-:-:S07]  /*64d0*/  MOV R26, 0x64f0 ;  /* 0x000064f0001a7802 */ /* 0x000fce0000000f00 */
[----:B------:R-:W-:Y:S05]  /*64e0*/  CALL.REL.NOINC `($__internal_13_$__cuda_sm20_rem_s64) ;  /* 0x0000000800407944 */ /* 0x000fea0003c00000 */
.L_x_657:
[----:B------:R-:W-:Y:S05]  /*64f0*/  BSYNC.RECONVERGENT B1 ;  /* 0x0000000000017941 */ /* 0x000fea0003800200 */
.L_x_655:
        /* <DEDUP_REMOVED lines=8> */
.L_x_608:
[----:B------:R-:W0:Y:S02]  /*6580*/  LDCU.64 UR6, c[0x0][0x388] ;  /* 0x00007100ff0677ac */ /* 0x000e240008000a00 */
[----:B0-----:R-:W-:-:S04]  /*6590*/  LEA R4, P0, R6, UR6, 0x1 ;  /* 0x0000000606047c11 */ /* 0x001fc8000f8008ff */
[----:B------:R-:W-:-:S05]  /*65a0*/  LEA.HI.X R5, R6, UR7, R5, 0x1, P0 ;  /* 0x0000000706057c11 */ /* 0x000fca00080f0c05 */
[----:B------:R-:W2:Y:S04]  /*65b0*/  LDG.E.U16 R4, desc[UR8][R4.64] ;  /* 0x0000000804047981 */ /* 0x000ea8000c1e1500 */
[----:B--2---:R1:W-:Y:S02]  /*65c0*/  STS.U16 [R3], R4 ;  /* 0x0000000403007388 */ /* 0x0043e40000000400 */
.L_x_607:
[----:B------:R-:W-:Y:S05]  /*65d0*/  BSYNC.RECONVERGENT B0 ;  /* 0x0000000000007941 */ /* 0x000fea0003800200 */
.L_x_559:
[----:B------:R-:W-:Y:S01]  /*65e0*/  BAR.SYNC.DEFER_BLOCKING 0x0 ;  /* 0x0000000000007b1d */ /* 0x000fe20000010000 */
[----:B------:R-:W-:Y:S01]  /*65f0*/  UISETP.GE.U32.AND UP0, UPT, UR5, 0x42, UPT ;  /* 0x000000420500788c */ /* 0x000fe2000bf06070 */
[----:B------:R-:W-:-:S08]  /*6600*/  ISETP.GT.U32.AND P1, PT, R2, 0x1f, PT ;  /* 0x0000001f0200780c */ /* 0x000fd00003f24070 */
[----:B------:R-:W-:Y:S05]  /*6610*/  BRA.U !UP0, `(.L_x_658) ;  /* 0x0000000108307547 */ /* 0x000fea000b800000 */
.L_x_659:
        /* <DEDUP_REMOVED lines=8> */
[----:B-1----:R-:W-:-:S05]  /*66a0*/  @!P0 HADD2 R4, R4.H0_H0, R5.H0_H0 ;  /* 0x2000000504048230 */ /* 0x002fca0000000800 */
[----:B------:R2:W-:Y:S01]  /*66b0*/  @!P0 STS.U16 [R3], R4 ;  /* 0x0000000403008388 */ /* 0x0005e20000000400 */
[----:B------:R-:W-:Y:S06]  /*66c0*/  BAR.SYNC.DEFER_BLOCKING 0x0 ;  /* 0x0000000000007b1d */ /* 0x000fec0000010000 */
[----:B------:R-:W-:Y:S05]  /*66d0*/  BRA.U UP0, `(.L_x_659) ;  /* 0xfffffffd00d07547 */ /* 0x000fea000b83ffff */
.L_x_658:
        /* <DEDUP_REMOVED lines=9> */
[----:B-1----:R-:W-:-:S04]  /*6770*/  HADD2 R4, R4.H0_H0, R5.H0_H0 ;  /* 0x2000000504047230 */ /* 0x002fc80000000800 */
[----:B--2---:R-:W-:Y:S01]  /*6780*/  HADD2 R7, R4.H0_H0, R7.H0_H0 ;  /* 0x2000000704077230 */ /* 0x004fe20000000800 */
[----:B------:R1:W-:Y:S03]  /*6790*/  STS.U16 [R3], R4 ;  /* 0x0000000403007388 */ /* 0x0003e60000000400 */
[----:B---3--:R-:W-:Y:S01]  /*67a0*/  HADD2 R6, R7.H0_H0, R6.H0_H0 ;  /* 0x2000000607067230 */ /* 0x008fe20000000800 */
[----:B------:R1:W-:Y:S03]  /*67b0*/  STS.U16 [R3], R7 ;  /* 0x0000000703007388 */ /* 0x0003e60000000400 */
[----:B0-----:R-:W-:Y:S01]  /*67c0*/  HADD2 R9, R6.H0_H0, R9.H0_H0 ;  /* 0x2000000906097230 */ /* 0x001fe20000000800 */
[----:B------:R1:W-:Y:S03]  /*67d0*/  STS.U16 [R3], R6 ;  /* 0x0000000603007388 */ /* 0x0003e60000000400 */
[----:B----4-:R-:W-:Y:S01]  /*67e0*/  HADD2 R8, R9.H0_H0, R8.H0_H0 ;  /* 0x2000000809087230 */ /* 0x010fe20000000800 */
[----:B------:R1:W-:Y:S03]  /*67f0*/  STS.U16 [R3], R9 ;  /* 0x0000000903007388 */ /* 0x0003e60000000400 */
[----:B-----5:R-:W-:Y:S01]  /*6800*/  HADD2 R11, R8.H0_H0, R11.H0_H0 ;  /* 0x2000000b080b7230 */ /* 0x020fe20000000800 */
        /* <DEDUP_REMOVED lines=11> */
        .weak           $__internal_12_$__cuda_sm20_div_s64
        .type           $__internal_12_$__cuda_sm20_div_s64,@function
        .size           $__internal_12_$__cuda_sm20_div_s64,($__internal_13_$__cuda_sm20_rem_s64 - $__internal_12_$__cuda_sm20_div_s64)
$__internal_12_$__cuda_sm20_div_s64:
        /* <DEDUP_REMOVED lines=82> */
[----:B------:R-:W-:Y:S06]  /*6de0*/  RET.REL.NODEC R12 `(uncontiguous_cumulate_reducel3_f16) ;  /* 0xffffff900c847950 */ /* 0x000fec0003c3ffff */
        .weak           $__internal_13_$__cuda_sm20_rem_s64
        .type           $__internal_13_$__cuda_sm20_rem_s64,@function
        .size           $__internal_13_$__cuda_sm20_rem_s64,(.L_x_9952 - $__internal_13_$__cuda_sm20_rem_s64)
$__internal_13_$__cuda_sm20_rem_s64:
        /* <DEDUP_REMOVED lines=76> */
[----:B------:R-:W-:Y:S06]  /*72b0*/  RET.REL.NODEC R26 `(uncontiguous_cumulate_reducel3_f16) ;  /* 0xffffff8c1a507950 */ /* 0x000fec0003c3ffff */
.L_x_660:
        /* <DEDUP_REMOVED lines=12> */
.L_x_9952:


//--------------------- .text.uncontiguous_reducel3_f16 --------------------------
	.section	.text.uncontiguous_reducel3_f16,"ax",@progbits
	.align	128
        .global         uncontiguous_reducel3_f16
        .type           uncontiguous_reducel3_f16,@function
        .size           uncontiguous_reducel3_f16,(.L_x_9954 - uncontiguous_reducel3_f16)
        .other          uncontiguous_reducel3_f16,@"STO_CUDA_ENTRY STV_DEFAULT"
uncontiguous_reducel3_f16:
.text.uncontiguous_reducel3_f16:
        /* <DEDUP_REMOVED lines=37> */
.L_x_689:
        /* <DEDUP_REMOVED lines=32> */
.L_x_666:
[----:B------:R-:W-:Y:S01]  /*0450*/  MOV R26, R6 ;  /* 0x00000006001a7202 */ /* 0x000fe20000000f00 */
[----:B------:R-:W-:Y:S01]  /*0460*/  IMAD.MOV.U32 R13, RZ, RZ, R9 ;  /* 0x000000ffff0d7224 */ /* 0x000fe200078e0009 */
[----:B------:R-:W-:Y:S01]  /*0470*/  MOV R14, R40 ;  /* 0x00000028000e7202 */ /* 0x000fe20000000f00 */
[----:B------:R-:W-:Y:S01]  /*0480*/  IMAD.MOV.U32 R11, RZ, RZ, R41 ;  /* 0x000000ffff0b7224 */ /* 0x000fe200078e0029 */
[----:B------:R-:W-:-:S07]  /*0490*/  MOV R12, 0x4b0 ;  /* 0x000004b0000c7802 */ /* 0x000fce0000000f00 */
[----:B-1----:R-:W-:Y:S05]  /*04a0*/  CALL.REL.NOINC `($__internal_14_$__cuda_sm20_div_s64) ;  /* 0x00000070007c7944 */ /* 0x002fea0003c00000 */
        /* <DEDUP_REMOVED lines=10> */
.L_x_667:
[----:B------:R-:W-:Y:S05]  /*0550*/  BSYNC.RECONVERGENT B1 ;  /* 0x0000000000017941 */ /* 0x000fea0003800200 */
.L_x_665:
        /* <DEDUP_REMOVED lines=33> */
.L_x_669:
[----:B------:R-:W-:Y:S01]  /*0770*/  IMAD.MOV.U32 R26, RZ, RZ, R20 ;  /* 0x000000ffff1a7224 */ /* 0x000fe200078e0014 */
[----:B------:R-:W-:Y:S01]  /*0780*/  MOV R13, R7 ;  /* 0x00000007000d7202 */ /* 0x000fe20000000f00 */
[----:B------:R-:W-:Y:S01]  /*0790*/  IMAD.MOV.U32 R14, RZ, RZ, R40 ;  /* 0x000000ffff0e7224 */ /* 0x000fe200078e0028 */
[----:B------:R-:W-:Y:S02]  /*07a0*/  MOV R11, R41 ;  /* 0x00000029000b7202 */ /* 0x000fe40000000f00 */
[----:B------:R-:W-:-:S07]  /*07b0*/  MOV R12, 0x7d0 ;  /* 0x000007d0000c7802 */ /* 0x000fce0000000f00 */
[----:B------:R-:W-:Y:S05]  /*07c0*/  CALL.REL.NOINC `($__internal_14_$__cuda_sm20_div_s64) ;  /* 0x0000006c00b47944 */ /* 0x000fea0003c00000 */
        /* <DEDUP_REMOVED lines=9> */
.L_x_670:
[----:B------:R-:W-:Y:S05]  /*0860*/  BSYNC.RECONVERGENT B1 ;  /* 0x0000000000017941 */ /* 0x000fea0003800200 */
.L_x_668:
        /* <DEDUP_REMOVED lines=34> */
.L_x_672:
[----:B------:R-:W-:Y:S01]  /*0a90*/  MOV R26, R34 ;  /* 0x00000022001a7202 */ /* 0x000fe20000000f00 */
[----:B------:R-:W-:Y:S01]  /*0aa0*/  IMAD.MOV.U32 R13, RZ, RZ, R35 ;  /* 0x000000ffff0d7224 */ /* 0x000fe200078e0023 */
[----:B------:R-:W-:Y:S01]  /*0ab0*/  MOV R14, R20 ;  /* 0x00000014000e7202 */ /* 0x000fe20000000f00 */
[----:B------:R-:W-:Y:S01]  /*0ac0*/  IMAD.MOV.U32 R11, RZ, RZ, R21 ;  /* 0x000000ffff0b7224 */ /* 0x000fe200078e0015 */
[----:B------:R-:W-:-:S07]  /*0ad0*/  MOV R12, 0xaf0 ;  /* 0x00000af0000c7802 */ /* 0x000fce0000000f00 */
[----:B------:R-:W-:Y:S05]  /*0ae0*/  CALL.REL.NOINC `($__internal_14_$__cuda_sm20_div_s64) ;  /* 0x0000006800ec7944 */ /* 0x000fea0003c00000 */
        /* <DEDUP_REMOVED lines=10> */
.L_x_673:
[----:B------:R-:W-:Y:S05]  /*0b90*/  BSYNC.RECONVERGENT B1 ;  /* 0x0000000000017941 */ /* 0x000fea0003800200 */
.L_x_671:
        /* <DEDUP_REMOVED lines=34> */
.L_x_675:
        /* <DEDUP_REMOVED lines=16> */
.L_x_676:
[----:B------:R-:W-:Y:S05]  /*0ec0*/  BSYNC.RECONVERGENT B1 ;  /* 0x0000000000017941 */ /* 0x000fea0003800200 */
.L_x_674:
        /* <DEDUP_REMOVED lines=36> */
.L_x_678:
        /* <DEDUP_REMOVED lines=16> */
.L_x_679:
[----:B------:R-:W-:Y:S05]  /*1210*/  BSYNC.RECONVERGENT B1 ;  /* 0x0000000000017941 */ /* 0x000fea0003800200 */
.L_x_677:
        /* <DEDUP_REMOVED lines=35> */
.L_x_681:
[----:B------:R-:W-:Y:S01]  /*1450*/  IMAD.MOV.U32 R26, RZ, RZ, R34 ;  /* 0x000000ffff1a7224 */ /* 0x000fe200078e0022 */
[----:B------:R-:W-:Y:S01]  /*1460*/  MOV R13, R35 ;  /* 0x00000023000d7202 */ /* 0x000fe20000000f00 */
[----:B------:R-:W-:Y:S01]  /*1470*/  IMAD.MOV.U32 R14, RZ, RZ, R20 ;  /* 0x000000ffff0e7224 */ /* 0x000fe200078e0014 */
[----:B------:R-:W-:Y:S02]  /*1480*/  MOV R11, R21 ;  /* 0x00000015000b7202 */ /* 0x000fe40000000f00 */
[----:B------:R-:W-:-:S07]  /*1490*/  MOV R12, 0x14b0 ;  /* 0x000014b0000c7802 */ /* 0x000fce0000000f00 */
[----:B------:R-:W-:Y:S05]  /*14a0*/  CALL.REL.NOINC `($__internal_14_$__cuda_sm20_div_s64) ;  /* 0x00000060007c7944 */ /* 0x000fea0003c00000 */
        /* <DEDUP_REMOVED lines=10> */
.L_x_682:
[----:B------:R-:W-:Y:S05]  /*1550*/  BSYNC.RECONVERGENT B1 ;  /* 0x0000000000017941 */ /* 0x000fea0003800200 */
.L_x_680:
        /* <DEDUP_REMOVED lines=34> */
.L_x_684:
[----:B------:R-:W-:Y:S01]  /*1780*/  IMAD.MOV.U32 R26, RZ, RZ, R38 ;  /* 0x000000ffff1a7224 */ /* 0x000fe200078e0026 */
[----:B------:R-:W-:Y:S01]  /*1790*/  MOV R13, R39 ;  /* 0x00000027000d7202 */ /* 0x000fe20000000f00 */
[----:B------:R-:W-:Y:S01]  /*17a0*/  IMAD.MOV.U32 R14, RZ, RZ, R20 ;  /* 0x000000ffff0e7224 */ /* 0x000fe200078e0014 */
[----:B------:R-:W-:Y:S02]  /*17b0*/  MOV R11, R21 ;  /* 0x00000015000b7202 */ /* 0x000fe40000000f00 */
[----:B------:R-:W-:-:S07]  /*17c0*/  MOV R12, 0x17e0 ;  /* 0x000017e0000c7802 */ /* 0x000fce0000000f00 */
[----:B------:R-:W-:Y:S05]  /*17d0*/  CALL.REL.NOINC `($__internal_14_$__cuda_sm20_div_s64) ;  /* 0x0000005c00b07944 */ /* 0x000fea0003c00000 */
        /* <DEDUP_REMOVED lines=10> */
.L_x_685:
[----:B------:R-:W-:Y:S05]  /*1880*/  BSYNC.RECONVERGENT B1 ;  /* 0x0000000000017941 */ /* 0x000fea0003800200 */
.L_x_683:
        /* <DEDUP_REMOVED lines=35> */
.L_x_687:
[----:B------:R-:W-:Y:S01]  /*1ac0*/  MOV R26, R34 ;  /* 0x00000022001a7202 */ /* 0x000fe20000000f00 */
[----:B------:R-:W-:Y:S01]  /*1ad0*/  IMAD.MOV.U32 R13, RZ, RZ, R35 ;  /* 0x000000ffff0d7224 */ /* 0x000fe200078e0023 */
[----:B------:R-:W-:Y:S01]  /*1ae0*/  MOV R14, R20 ;  /* 0x00000014000e7202 */ /* 0x000fe20000000f00 */
[----:B------:R-:W-:Y:S01]  /*1af0*/  IMAD.MOV.U32 R11, RZ, RZ, R21 ;  /* 0x000000ffff0b7224 */ /* 0x000fe200078e0015 */
[----:B------:R-:W-:-:S07]  /*1b00*/  MOV R12, 0x1b20 ;  /* 0x00001b20000c7802 */ /* 0x000fce0000000f00 */
[----:B------:R-:W-:Y:S05]  /*1b10*/  CALL.REL.NOINC `($__internal_14_$__cuda_sm20_div_s64) ;  /* 0x0000005800e07944 */ /* 0x000fea0003c00000 */
        /* <DEDUP_REMOVED lines=10> */
.L_x_688:
[----:B------:R-:W-:Y:S05]  /*1bc0*/  BSYNC.RECONVERGENT B1 ;  /* 0x0000000000017941 */ /* 0x000fea0003800200 */
.L_x_686:
        /* <DEDUP_REMOVED lines=8> */
.L_x_664:
        /* <DEDUP_REMOVED lines=35> */
.L_x_692:
        /* <DEDUP_REMOVED lines=16> */
.L_x_693:
[----:B------:R-:W-:Y:S05]  /*1f80*/  BSYNC.RECONVERGENT B1 ;  /* 0x0000000000017941 */ /* 0x000fea0003800200 */
.L_x_691:
        /* <DEDUP_REMOVED lines=34> */
.L_x_695:
        /* <DEDUP_REMOVED lines=16> */
.L_x_696:
[----:B------:R-:W-:Y:S05]  /*22b0*/  BSYNC.RECONVERGENT B1 ;  /* 0x0000000000017941 */ /* 0x000fea0003800200 */
.L_x_694:
        /* <DEDUP_REMOVED lines=35> */
.L_x_698:
        /* <DEDUP_REMOVED lines=16> */
.L_x_699:
[----:B------:R-:W-:Y:S05]  /*25f0*/  BSYNC.RECONVERGENT B1 ;  /* 0x0000000000017941 */ /* 0x000fea0003800200 */
.L_x_697:
        /* <DEDUP_REMOVED lines=35> */
.L_x_701:
[----:B------:R-:W-:Y:S01]  /*2830*/  IMAD.MOV.U32 R26, RZ, RZ, R18 ;  /* 0x000000ffff1a7224 */ /* 0x000fe200078e0012 */
[----:B------:R-:W-:Y:S01]  /*2840*/  MOV R13, R19 ;  /* 0x00000013000d7202 */ /* 0x000fe20000000f00 */
[----:B------:R-:W-:Y:S01]  /*2850*/  IMAD.MOV.U32 R11, RZ, RZ, R17 ;  /* 0x000000ffff0b7224 */ /* 0x000fe200078e0011 */
[----:B------:R-:W-:Y:S02]  /*2860*/  MOV R14, R16 ;  /* 0x00000010000e7202 */ /* 0x000fe40000000f00 */
[----:B------:R-:W-:-:S07]  /*2870*/  MOV R12, 0x2890 ;  /* 0x00002890000c7802 */ /* 0x000fce0000000f00 */
[----:B------:R-:W-:Y:S05]  /*2880*/  CALL.REL.NOINC `($__internal_14_$__cuda_sm20_div_s64) ;  /* 0x0000004c00847944 */ /* 0x000fea0003c00000 */
        /* <DEDUP_REMOVED lines=10> */
.L_x_702:
[----:B------:R-:W-:Y:S05]  /*2930*/  BSYNC.RECONVERGENT B1 ;  /* 0x0000000000017941 */ /* 0x000fea0003800200 */
.L_x_700:
[----:B------:R-:W-:Y:S01]  /*2940*/  MOV R38, R22 ;  /* 0x0000001600267202 */ /* 0x000fe20000000f00 */
[----:B------:R-:W-:Y:S01]  /*2950*/  IMAD R11, R11, R34, RZ ;  /* 0x000000220b0b7224 */ /* 0x000fe200078e02ff */
[----:B------:R-:W-:-:S03]  /*2960*/  IADD3 R8, PT, PT, R8, -0x2, RZ ;  /* 0xfffffffe08087810 */ /* 0x000fc60007ffe0ff */
[----:B------:R-:W-:-:S04]  /*2970*/  IMAD.WIDE.U32 R22, R34, R10, R38 ;  /* 0x0000000a22167225 */ /* 0x000fc800078e0026 */
[----:B------:R-:W-:-:S04]  /*2980*/  IMAD R11, R35, R10, R11 ;  /* 0x0000000a230b7224 */ /* 0x000fc800078e020b */
[----:B------:R-:W-:-:S07]  /*2990*/  IMAD.IADD R23, R23, 0x1, R11 ;  /* 0x0000000117177824 */ /* 0x000fce00078e020b */
.L_x_690:
        /* <DEDUP_REMOVED lines=31> */
.L_x_704:
[----:B------:R-:W-:Y:S01]  /*2b90*/  IMAD.MOV.U32 R18, RZ, RZ, R6 ;  /* 0x000000ffff127224 */ /* 0x000fe200078e0006 */
[----:B------:R-:W-:Y:S01]  /*2ba0*/  MOV R21, R9 ;  /* 0x0000000900157202 */ /* 0x000fe20000000f00 */
[----:B------:R-:W-:Y:S01]  /*2bb0*/  IMAD.MOV.U32 R19, RZ, RZ, R17 ;  /* 0x000000ffff137224 */ /* 0x000fe200078e0011 */
[----:B------:R-:W-:Y:S02]  /*2bc0*/  MOV R24, R16 ;  /* 0x0000001000187202 */ /* 0x000fe40000000f00 */
[----:B------:R-:W-:-:S07]  /*2bd0*/  MOV R26, 0x2bf0 ;  /* 0x00002bf0001a7802 */ /* 0x000fce0000000f00 */
[----:B------:R-:W-:Y:S05]  /*2be0*/  CALL.REL.NOINC `($__internal_15_$__cuda_sm20_rem_s64) ;  /* 0x0000004c00f87944 */ /* 0x000fea0003c00000 */
.L_x_705:
[----:B------:R-:W-:Y:S05]  /*2bf0*/  BSYNC.RECONVERGENT B1 ;  /* 0x0000000000017941 */ /* 0x000fea0003800200 */
.L_x_703:
        /* <DEDUP_REMOVED lines=30> */
.L_x_707:
[----:B------:R-:W-:Y:S01]  /*2de0*/  IMAD.MOV.U32 R24, RZ, RZ, R16 ;  /* 0x000000ffff187224 */ /* 0x000fe200078e0010 */
[----:B------:R-:W-:Y:S01]  /*2df0*/  MOV R19, R17 ;  /* 0x0000001100137202 */ /* 0x000fe20000000f00 */
[----:B------:R-:W-:Y:S01]  /*2e00*/  IMAD.MOV.U32 R21, RZ, RZ, R7 ;  /* 0x000000ffff157224 */ /* 0x000fe200078e0007 */
[----:B------:R-:W-:Y:S02]  /*2e10*/  MOV R18, R20 ;  /* 0x0000001400127202 */ /* 0x000fe40000000f00 */
[----:B------:R-:W-:-:S07]  /*2e20*/  MOV R26, 0x2e40 ;  /* 0x00002e40001a7802 */ /* 0x000fce0000000f00 */
[----:B------:R-:W-:Y:S05]  /*2e30*/  CALL.REL.NOINC `($__internal_15_$__cuda_sm20_rem_s64) ;  /* 0x0000004c00647944 */ /* 0x000fea0003c00000 */
[----:B------:R-:W-:Y:S02]  /*2e40*/  MOV R6, R10 ;  /* 0x0000000a00067202 */ /* 0x000fe40000000f00 */
[----:B------:R-:W-:-:S07]  /*2e50*/  MOV R7, R11 ;  /* 0x0000000b00077202 */ /* 0x000fce0000000f00 */
.L_x_708:
[----:B------:R-:W-:Y:S05]  /*2e60*/  BSYNC.RECONVERGENT B1 ;  /* 0x0000000000017941 */ /* 0x000fea0003800200 */
.L_x_706:
[----:B------:R-:W-:Y:S02]  /*2e70*/  IMAD R7, R7, R8, RZ ;  /* 0x0000000807077224 */ /* 0x000fe400078e02ff */
[----:B------:R-:W-:-:S04]  /*2e80*/  IMAD.WIDE.U32 R22, R8, R6, R22 ;  /* 0x0000000608167225 */ /* 0x000fc800078e0016 */
[----:B------:R-:W-:-:S04]  /*2e90*/  IMAD R7, R9, R6, R7 ;  /* 0x0000000609077224 */ /* 0x000fc800078e0207 */
[----:B------:R-:W-:-:S07]  /*2ea0*/  IMAD.IADD R23, R23, 0x1, R7 ;  /* 0x0000000117177824 */ /* 0x000fce00078e0207 */
.L_x_663:
        /* <DEDUP_REMOVED lines=21> */
[----:B------:R-:W-:-:S03]  /*3000*/  IMAD.MOV.U32 R5, RZ, RZ, 0x3a2c32e4 ;  /* 0x3a2c32e4ff057424 */ /* 0x000fc600078e00ff */
        /* <DEDUP_REMOVED lines=25> */
[----:B------:R-:W-:Y:S01]  /*31a0*/  HFMA2 R8, -RZ, RZ, 0.64013671875, -15.109375 ;  /* 0x391fcb8eff087431 */ /* 0x000fe200000001ff */
[----:B------:R-:W1:Y:S01]  /*31b0*/  F2I.NTZ R11, R9 ;  /* 0x00000009000b7305 */ /* 0x000e620000203100 */
[----:B0-----:R-:W-:Y:S01]  /*31c0*/  FADD R10, R9, -R12 ;  /* 0x8000000c090a7221 */ /* 0x001fe20000000000 */
[----:B------:R-:W-:-:S03]  /*31d0*/  FSETP.GT.AND P0, PT, R12, RZ, PT ;  /* 0x000000ff0c00720b */ /* 0x000fc60003f04000 */
[----:B------:R-:W-:Y:S01]  /*31e0*/  FADD R15, R15, R10 ;  /* 0x0000000a0f0f7221 */ /* 0x000fe20000000000 */
[----:B------:R-:W-:Y:S02]  /*31f0*/  SEL R12, RZ, 0x83000000, P0 ;  /* 0x83000000ff0c7807 */ /* 0x000fe40000000000 */
[----:B------:R-:W-:Y:S01]  /*3200*/  FSETP.GT.AND P0, PT, |R9|, 152, PT ;  /* 0x431800000900780b */ /* 0x000fe20003f04200 */
[----:B------:R-:W-:Y:S01]  /*3210*/  FFMA R10, R15, R8, 0.0013391353422775864601 ;  /* 0x3aaf85ed0f0a7423 */ /* 0x000fe20000000008 */
[----:B------:R-:W-:Y:S01]  /*3220*/  IADD3 R13, PT, PT, R12, 0x7f000000, RZ ;  /* 0x7f0000000c0d7810 */ /* 0x000fe20007ffe0ff */
[----:B-1----:R-:W-:Y:S01]  /*3230*/  IMAD R11, R11, 0x800000, -R12 ;  /* 0x008000000b0b7824 */ /* 0x002fe200078e0a0c */
        /* <DEDUP_REMOVED lines=20> */
.L_x_710:
[----:B------:R-:W-:Y:S05]  /*3380*/  BSYNC.RECONVERGENT B1 ;  /* 0x0000000000017941 */ /* 0x000fea0003800200 */
.L_x_709:
        /* <DEDUP_REMOVED lines=9> */
[----:B------:R-:W-:-:S03]  /*3420*/  FSEL R6, RZ, -24, P0 ;  /* 0xc1c00000ff067808 */ /* 0x000fc60000000000 */
        /* <DEDUP_REMOVED lines=64> */
.L_x_712:
[----:B------:R-:W-:Y:S05]  /*3830*/  BSYNC.RECONVERGENT B1 ;  /* 0x0000000000017941 */ /* 0x000fea0003800200 */
.L_x_711:
[----:B------:R-:W-:-:S05]  /*3840*/  FADD R6, R6, R9 ;  /* 0x0000000906067221 */ /* 0x000fca0000000000 */
[----:B------:R-:W-:-:S05]  /*3850*/  F2FP.F16.F32.PACK_AB R6, RZ, R6 ;  /* 0x00000006ff06723e */ /* 0x000fca00000000ff */
[----:B------:R1:W-:Y:S01]  /*3860*/  STS.U16 [R3], R6 ;  /* 0x0000000603007388 */ /* 0x0003e20000000400 */
[----:B------:R-:W-:Y:S05]  /*3870*/  BRA `(.L_x_713) ;  /* 0x0000003800cc7947 */ /* 0x000fea0003800000 */
.L_x_662:
        /* <DEDUP_REMOVED lines=22> */
.L_x_740:
[----:B------:R-:W-:-:S04]  /*39e0*/  VIADD R4, R8, 0x3 ;  /* 0x0000000308047836 */ /* 0x000fc80000000000 */
[----:B0-----:R-:W-:-:S06]  /*39f0*/  IMAD.WIDE.U32 R20, R4, 0x8, R34 ;  /* 0x0000000804147825 */ /* 0x001fcc00078e0022 */
[----:B------:R-:W4:Y:S01]  /*3a00*/  LDG.E.64 R20, desc[UR8][R20.64] ;  /* 0x0000000814147981 */ /* 0x000f22000c1e1b00 */
[----:B------:R-:W-:Y:S01]  /*3a10*/  IADD3 R7, PT, PT, R7, 0x8, RZ ;  /* 0x0000000807077810 */ /* 0x000fe20007ffe0ff */
[----:B------:R-:W-:Y:S03]  /*3a20*/  BSSY.RECONVERGENT B1, `(.L_x_716) ;  /* 0x000002c000017945 */ /* 0x000fe60003800200 */
[----:B------:R-:W-:Y:S02]  /*3a30*/  ISETP.NE.AND P2, PT, R7, RZ, PT ;  /* 0x000000ff0700720c */ /* 0x000fe40003f45270 */
[----:B----4-:R-:W-:-:S04]  /*3a40*/  LOP3.LUT R11, R15, R21, RZ, 0xfc, !PT ;  /* 0x000000150f0b7212 */ /* 0x010fc800078efcff */
        /* <DEDUP_REMOVED lines=8> */
[----:B------:R0:W4:Y:S02]  /*3ad0*/  F2I.FTZ.U32.TRUNC.NTZ R13, R12 ;  /* 0x0000000c000d7305 */ /* 0x000124000021f000 */
[----:B0-----:R-:W-:Y:S02]  /*3ae0*/  HFMA2 R12, -RZ, RZ, 0, 0 ;  /* 0x00000000ff0c7431 */ /* 0x001fe400000001ff */
[----:B----4-:R-:W-:-:S04]  /*3af0*/  IMAD R15, R15, R13, RZ ;  /* 0x0000000d0f0f7224 */ /* 0x010fc800078e02ff */
        /* <DEDUP_REMOVED lines=14> */
.L_x_717:
[----:B------:R-:W-:Y:S01]  /*3be0*/  IMAD.MOV.U32 R26, RZ, RZ, R10 ;  /* 0x000000ffff1a7224 */ /* 0x000fe200078e000a */
[----:B------:R-:W-:Y:S01]  /*3bf0*/  MOV R13, R15 ;  /* 0x0000000f000d7202 */ /* 0x000fe20000000f00 */
[----:B------:R-:W-:Y:S01]  /*3c00*/  IMAD.MOV.U32 R11, RZ, RZ, R21 ;  /* 0x000000ffff0b7224 */ /* 0x000fe200078e0015 */
[----:B------:R-:W-:Y:S02]  /*3c10*/  MOV R14, R20 ;  /* 0x00000014000e7202 */ /* 0x000fe40000000f00 */
[----:B------:R-:W-:-:S07]  /*3c20*/  MOV R12, 0x3c40 ;  /* 0x00003c40000c7802 */ /* 0x000fce0000000f00 */
[----:B-123--:R-:W-:Y:S05]  /*3c30*/  CALL.REL.NOINC `($__internal_14_$__cuda_sm20_div_s64) ;  /* 0x0000003800987944 */ /* 0x00efea0003c00000 */
[-C--:B------:R-:W-:Y:S01]  /*3c40*/  IADD3 R27, P0, PT, RZ, -R24.reuse, RZ ;  /* 0x80000018ff1b7210 */ /* 0x080fe20007f1e0ff */
[----:B------:R-:W-:Y:S01]  /*3c50*/  IMAD.MOV.U32 R37, RZ, RZ, R25 ;  /* 0x000000ffff257224 */ /* 0x000fe200078e0019 */
[----:B------:R-:W-:Y:S02]  /*3c60*/  MOV R11, R15 ;  /* 0x0000000f000b7202 */ /* 0x000fe40000000f00 */
[----:B------:R-:W-:Y:S02]  /*3c70*/  IADD3.X R13, PT, PT, RZ, ~R25, RZ, P0, !PT ;  /* 0x80000019ff0d7210 */ /* 0x000fe400007fe4ff */
[----:B------:R-:W-:Y:S01]  /*3c80*/  MOV R36, R24 ;  /* 0x0000001800247202 */ /* 0x000fe20000000f00 */
[----:B------:R-:W-:-:S04]  /*3c90*/  IMAD.WIDE.U32 R10, R20, R27, R10 ;  /* 0x0000001b140a7225 */ /* 0x000fc800078e000a */
[----:B------:R-:W-:-:S04]  /*3ca0*/  IMAD R13, R13, R20, RZ ;  /* 0x000000140d0d7224 */ /* 0x000fc800078e02ff */
[----:B------:R-:W-:Y:S02]  /*3cb0*/  IMAD R13, R21, R27, R13 ;  /* 0x0000001b150d7224 */ /* 0x000fe400078e020d */
[----:B------:R-:W-:-:S03]  /*3cc0*/  IMAD.MOV.U32 R21, RZ, RZ, R10 ;  /* 0x000000ffff157224 */ /* 0x000fc600078e000a */
[----:B------:R-:W-:-:S07]  /*3cd0*/  IADD3 R13, PT, PT, R11, R13, RZ ;  /* 0x0000000d0b0d7210 */ /* 0x000fce0007ffe0ff */
.L_x_718:
[----:B------:R-:W-:Y:S05]  /*3ce0*/  BSYNC.RECONVERGENT B1 ;  /* 0x0000000000017941 */ /* 0x000fea0003800200 */
.L_x_716:
[----:B------:R-:W-:Y:S01]  /*3cf0*/  IADD3 R15, PT, PT, R8, 0x2, RZ ;  /* 0x00000002080f7810 */ /* 0x000fe20007ffe0ff */
        /* <DEDUP_REMOVED lines=37> */
.L_x_720:
[----:B------:R-:W-:Y:S01]  /*3f50*/  IMAD.MOV.U32 R26, RZ, RZ, R36 ;  /* 0x000000ffff1a7224 */ /* 0x000fe200078e0024 */
[----:B------:R-:W-:Y:S01]  /*3f60*/  MOV R13, R37 ;  /* 0x00000025000d7202 */ /* 0x000fe20000000f00 */
[----:B------:R-:W-:Y:S01]  /*3f70*/  IMAD.MOV.U32 R11, RZ, RZ, R39 ;  /* 0x000000ffff0b7224 */ /* 0x000fe200078e0027 */
[----:B------:R-:W-:Y:S02]  /*3f80*/  MOV R14, R38 ;  /* 0x00000026000e7202 */ /* 0x000fe40000000f00 */
[----:B------:R-:W-:-:S07]  /*3f90*/  MOV R12, 0x3fb0 ;  /* 0x00003fb0000c7802 */ /* 0x000fce0000000f00 */
[----:B-1----:R-:W-:Y:S05]  /*3fa0*/  CALL.REL.NOINC `($__internal_14_$__cuda_sm20_div_s64) ;  /* 0x0000003400bc7944 */ /* 0x002fea0003c00000 */
        /* <DEDUP_REMOVED lines=11> */
.L_x_721:
[----:B------:R-:W-:Y:S05]  /*4060*/  BSYNC.RECONVERGENT B1 ;  /* 0x0000000000017941 */ /* 0x000fea0003800200 */
.L_x_719:
[----:B------:R-:W-:Y:S01]  /*4070*/  IADD3 R5, PT, PT, R8, 0x1, RZ ;  /* 0x0000000108057810 */ /* 0x000fe20007ffe0ff */
        /* <DEDUP_REMOVED lines=16> */
[----:B------:R-:W-:Y:S01]  /*4180*/  IMAD.MOV.U32 R37, RZ, RZ, RZ ;  /* 0x000000ffff257224 */ /* 0x000fe200078e00ff */
        /* <DEDUP_REMOVED lines=20> */
.L_x_723:
[----:B------:R-:W-:Y:S01]  /*42d0*/  MOV R26, R36 ;  /* 0x00000024001a7202 */ /* 0x000fe20000000f00 */
[----:B------:R-:W-:Y:S01]  /*42e0*/  IMAD.MOV.U32 R14, RZ, RZ, R38 ;  /* 0x000000ffff0e7224 */ /* 0x000fe200078e0026 */
[----:B------:R-:W-:Y:S02]  /*42f0*/  MOV R13, R37 ;  /* 0x00000025000d7202 */ /* 0x000fe40000000f00 */
[----:B------:R-:W-:Y:S02]  /*4300*/  MOV R11, R39 ;  /* 0x00000027000b7202 */ /* 0x000fe40000000f00 */
[----:B------:R-:W-:-:S07]  /*4310*/  MOV R12, 0x4330 ;  /* 0x00004330000c7802 */ /* 0x000fce0000000f00 */
[----:B-1----:R-:W-:Y:S05]  /*4320*/  CALL.REL.NOINC `($__internal_14_$__cuda_sm20_div_s64) ;  /* 0x0000003000dc7944 */ /* 0x002fea0003c00000 */
        /* <DEDUP_REMOVED lines=11> */
.L_x_724:
[----:B------:R-:W-:Y:S05]  /*43e0*/  BSYNC.RECONVERGENT B1 ;  /* 0x0000000000017941 */ /* 0x000fea0003800200 */
.L_x_722:
        /* <DEDUP_REMOVED lines=23> */
[----:B------:R-:W-:Y:S01]  /*4560*/  IMAD.HI.U32 R11, R11, R13, R10 ;  /* 0x0000000d0b0b7227 */ /* 0x000fe200078e000a */
[----:B------:R-:W-:-:S05]  /*4570*/  MOV R13, RZ ;  /* 0x000000ff000d7202 */ /* 0x000fca0000000f00 */
        /* <DEDUP_REMOVED lines=12> */
.L_x_726:
        /* <DEDUP_REMOVED lines=17> */
.L_x_727:
[----:B------:R-:W-:Y:S05]  /*4750*/  BSYNC.RECONVERGENT B1 ;  /* 0x0000000000017941 */ /* 0x000fea0003800200 */
.L_x_725:
[C---:B------:R-:W-:Y:S02]  /*4760*/  VIADD R5, R8.reuse, 0xffffffff ;  /* 0xffffffff08057836 */ /* 0x040fe40000000000 */
        /* <DEDUP_REMOVED lines=37> */
.L_x_729:
[----:B------:R-:W-:Y:S01]  /*49c0*/  MOV R26, R40 ;  /* 0x00000028001a7202 */ /* 0x000fe20000000f00 */
[----:B------:R-:W-:Y:S01]  /*49d0*/  IMAD.MOV.U32 R13, RZ, RZ, R41 ;  /* 0x000000ffff0d7224 */ /* 0x000fe200078e0029 */
[----:B------:R-:W-:Y:S02]  /*49e0*/  MOV R14, R38 ;  /* 0x00000026000e7202 */ /* 0x000fe40000000f00 */
[----:B------:R-:W-:Y:S02]  /*49f0*/  MOV R11, R39 ;  /* 0x00000027000b7202 */ /* 0x000fe40000000f00 */
[----:B------:R-:W-:-:S07]  /*4a00*/  MOV R12, 0x4a20 ;  /* 0x00004a20000c7802 */ /* 0x000fce0000000f00 */
[----:B-1----:R-:W-:Y:S05]  /*4a10*/  CALL.REL.NOINC `($__internal_14_$__cuda_sm20_div_s64) ;  /* 0x0000002c00207944 */ /* 0x002fea0003c00000 */
[----:B------:R-:W-:Y:S02]  /*4a20*/  IADD3 R15, P0, PT, RZ, -R24, RZ ;  /* 0x80000018ff0f7210 */ /* 0x000fe40007f1e0ff */
[----:B------:R-:W-:Y:S02]  /*4a30*/  MOV R10, R40 ;  /* 0x00000028000a7202 */ /* 0x000fe40000000f00 */
[----:B------:R-:W-:Y:S01]  /*4a40*/  MOV R11, R41 ;  /* 0x00000029000b7202 */ /* 0x000fe20000000f00 */
[----:B------:R-:W-:-:S04]  /*4a50*/  IMAD.X R13, RZ, RZ, ~R25, P0 ;  /* 0x000000ffff0d7224 */ /* 0x000fc800000e0e19 */
[----:B------:R-:W-:Y:S02]  /*4a60*/  IMAD R13, R13, R38, RZ ;  /* 0x000000260d0d7224 */ /* 0x000fe400078e02ff */
[----:B------:R-:W-:Y:S01]  /*4a70*/  IMAD.WIDE.U32 R10, R38, R15, R10 ;  /* 0x0000000f260a7225 */ /* 0x000fe200078e000a */
[----:B------:R-:W-:-:S03]  /*4a80*/  MOV R38, R24 ;  /* 0x0000001800267202 */ /* 0x000fc60000000f00 */
[----:B------:R-:W-:Y:S02]  /*4a90*/  IMAD R13, R39, R15, R13 ;  /* 0x0000000f270d7224 */ /* 0x000fe400078e020d */
[----:B------:R-:W-:Y:S02]  /*4aa0*/  IMAD.MOV.U32 R27, RZ, RZ, R10 ;  /* 0x000000ffff1b7224 */ /* 0x000fe400078e000a */
[----:B------:R-:W-:Y:S01]  /*4ab0*/  IMAD.MOV.U32 R39, RZ, RZ, R25 ;  /* 0x000000ffff277224 */ /* 0x000fe200078e0019 */
[----:B------:R-:W-:-:S07]  /*4ac0*/  IADD3 R13, PT, PT, R11, R13, RZ ;  /* 0x0000000d0b0d7210 */ /* 0x000fce0007ffe0ff */
.L_x_730:
[----:B------:R-:W-:Y:S05]  /*4ad0*/  BSYNC.RECONVERGENT B1 ;  /* 0x0000000000017941 */ /* 0x000fea0003800200 */
.L_x_728:
        /* <DEDUP_REMOVED lines=38> */
.L_x_732:
        /* <DEDUP_REMOVED lines=17> */
.L_x_733:
[----:B------:R-:W-:Y:S05]  /*4e50*/  BSYNC.RECONVERGENT B1 ;  /* 0x0000000000017941 */ /* 0x000fea0003800200 */
.L_x_731:
        /* <DEDUP_REMOVED lines=17> */
[----:B------:R-:W-:-:S05]  /*4f70*/  HFMA2 R37, -RZ, RZ, 0, 0 ;  /* 0x00000000ff257431 */ /* 0x000fca00000001ff */
        /* <DEDUP_REMOVED lines=19> */
.L_x_735:
        /* <DEDUP_REMOVED lines=17> */
.L_x_736:
[----:B------:R-:W-:Y:S05]  /*51c0*/  BSYNC.RECONVERGENT B1 ;  /* 0x0000000000017941 */ /* 0x000fea0003800200 */
.L_x_734:
        /* <DEDUP_REMOVED lines=36> */
.L_x_738:
[----:B------:R-:W-:Y:S01]  /*5410*/  MOV R26, R36 ;  /* 0x00000024001a7202 */ /* 0x000fe20000000f00 */
[----:B------:R-:W-:Y:S01]  /*5420*/  IMAD.MOV.U32 R13, RZ, RZ, R37 ;  /* 0x000000ffff0d7224 */ /* 0x000fe200078e0025 */
[----:B------:R-:W-:Y:S02]  /*5430*/  MOV R14, R38 ;  /* 0x00000026000e7202 */ /* 0x000fe40000000f00 */
[----:B------:R-:W-:Y:S02]  /*5440*/  MOV R11, R39 ;  /* 0x00000027000b7202 */ /* 0x000fe40000000f00 */
[----:B------:R-:W-:-:S07]  /*5450*/  MOV R12, 0x5470 ;  /* 0x00005470000c7802 */ /* 0x000fce0000000f00 */
[----:B-1----:R-:W-:Y:S05]  /*5460*/  CALL.REL.NOINC `($__internal_14_$__cuda_sm20_div_s64) ;  /* 0x00000020008c7944 */ /* 0x002fea0003c00000 */
        /* <DEDUP_REMOVED lines=11> */
.L_x_739:
[----:B------:R-:W-:Y:S05]  /*5520*/  BSYNC.RECONVERGENT B1 ;  /* 0x0000000000017941 */ /* 0x000fea0003800200 */
.L_x_737:
[----:B-1----:R-:W-:-:S06]  /*5530*/  IMAD.WIDE.U32 R12, R21, 0x8, R16 ;  /* 0x00000008150c7825 */ /* 0x002fcc00078e0010 */
[----:B------:R-:W2:Y:S01]  /*5540*/  LDG.E.64 R12, desc[UR8][R12.64] ;  /* 0x000000080c0c7981 */ /* 0x000ea2000c1e1b00 */
[----:B------:R-:W-:Y:S02]  /*5550*/  MOV R4, R40 ;  /* 0x0000002800047202 */ /* 0x000fe40000000f00 */
[----:B------:R-:W-:Y:S01]  /*5560*/  IADD3 R8, PT, PT, R8, -0x8, RZ ;  /* 0xfffffff808087810 */ /* 0x000fe20007ffe0ff */
[-C--:B--2---:R-:W-:Y:S02]  /*5570*/  IMAD R6, R13, R37.reuse, RZ ;  /* 0x000000250d067224 */ /* 0x084fe400078e02ff */
[----:B------:R-:W-:-:S04]  /*5580*/  IMAD.WIDE.U32 R4, R12, R37, R4 ;  /* 0x000000250c047225 */ /* 0x000fc800078e0004 */
[----:B------:R-:W-:Y:S02]  /*5590*/  IMAD R11, R12, R11, R6 ;  /* 0x0000000b0c0b7224 */ /* 0x000fe400078e0206 */
[----:B------:R-:W-:-:S03]  /*55a0*/  IMAD.MOV.U32 R6, RZ, RZ, R4 ;  /* 0x000000ffff067224 */ /* 0x000fc600078e0004 */
[----:B------:R-:W-:Y:S01]  /*55b0*/  IADD3 R5, PT, PT, R5, R11, RZ ;  /* 0x0000000b05057210 */ /* 0x000fe20007ffe0ff */
[----:B------:R-:W-:Y:S06]  /*55c0*/  @P2 BRA `(.L_x_740) ;  /* 0xffffffe400042947 */ /* 0x000fec000383ffff */
[----:B------:R-:W-:-:S07]  /*55d0*/  IADD3 R8, PT, PT, R8, 0x3, RZ ;  /* 0x0000000308087810 */ /* 0x000fce0007ffe0ff */
.L_x_715:
        /* <DEDUP_REMOVED lines=36> */
.L_x_743:
[----:B------:R-:W-:Y:S01]  /*5820*/  MOV R26, R10 ;  /* 0x0000000a001a7202 */ /* 0x000fe20000000f00 */
[----:B------:R-:W-:Y:S01]  /*5830*/  IMAD.MOV.U32 R14, RZ, RZ, R16 ;  /* 0x000000ffff0e7224 */ /* 0x000fe200078e0010 */
[----:B------:R-:W-:Y:S02]  /*5840*/  MOV R13, R15 ;  /* 0x0000000f000d7202 */ /* 0x000fe40000000f00 */
[----:B------:R-:W-:Y:S02]  /*5850*/  MOV R11, R17 ;  /* 0x00000011000b7202 */ /* 0x000fe40000000f00 */
[----:B------:R-:W-:-:S07]  /*5860*/  MOV R12, 0x5880 ;  /* 0x00005880000c7802 */ /* 0x000fce0000000f00 */
[----:B------:R-:W-:Y:S05]  /*5870*/  CALL.REL.NOINC `($__internal_14_$__cuda_sm20_div_s64) ;  /* 0x0000001c00887944 */ /* 0x000fea0003c00000 */
[----:B------:R-:W-:Y:S01]  /*5880*/  IADD3 R9, P0, PT, RZ, -R24, RZ ;  /* 0x80000018ff097210 */ /* 0x000fe20007f1e0ff */
[----:B------:R-:W-:Y:S01]  /*5890*/  IMAD.MOV.U32 R11, RZ, RZ, R15 ;  /* 0x000000ffff0b7224 */ /* 0x000fe200078e000f */
[-C--:B------:R-:W-:Y:S01]  /*58a0*/  MOV R21, R25.reuse ;  /* 0x0000001900157202 */ /* 0x080fe20000000f00 */
[----:B------:R-:W-:Y:S01]  /*58b0*/  IMAD.MOV.U32 R20, RZ, RZ, R24 ;  /* 0x000000ffff147224 */ /* 0x000fe200078e0018 */
[----:B------:R-:W-:Y:S01]  /*58c0*/  IADD3.X R7, PT, PT, RZ, ~R25, RZ, P0, !PT ;  /* 0x80000019ff077210 */ /* 0x000fe200007fe4ff */
[----:B------:R-:W-:-:S04]  /*58d0*/  IMAD.WIDE.U32 R10, R16, R9, R10 ;  /* 0x00000009100a7225 */ /* 0x000fc800078e000a */
[----:B------:R-:W-:Y:S01]  /*58e0*/  IMAD R7, R7, R16, RZ ;  /* 0x0000001007077224 */ /* 0x000fe200078e02ff */
[----:B------:R-:W-:-:S03]  /*58f0*/  MOV R13, R10 ;  /* 0x0000000a000d7202 */ /* 0x000fc60000000f00 */
[----:B------:R-:W-:-:S05]  /*5900*/  IMAD R7, R17, R9, R7 ;  /* 0x0000000911077224 */ /* 0x000fca00078e0207 */
[----:B------:R-:W-:-:S07]  /*5910*/  IADD3 R15, PT, PT, R11, R7, RZ ;  /* 0x000000070b0f7210 */ /* 0x000fce0007ffe0ff */
.L_x_744:
[----:B------:R-:W-:Y:S05]  /*5920*/  BSYNC.RECONVERGENT B1 ;  /* 0x0000000000017941 */ /* 0x000fea0003800200 */
.L_x_742:
        /* <DEDUP_REMOVED lines=41> */
.L_x_746:
[----:B------:R-:W-:Y:S01]  /*5bc0*/  MOV R26, R20 ;  /* 0x00000014001a7202 */ /* 0x000fe20000000f00 */
[----:B------:R-:W-:Y:S01]  /*5bd0*/  IMAD.MOV.U32 R13, RZ, RZ, R21 ;  /* 0x000000ffff0d7224 */ /* 0x000fe200078e0015 */
[----:B------:R-:W-:Y:S02]  /*5be0*/  MOV R14, R18 ;  /* 0x00000012000e7202 */ /* 0x000fe40000000f00 */
[----:B------:R-:W-:Y:S02]  /*5bf0*/  MOV R11, R19 ;  /* 0x00000013000b7202 */ /* 0x000fe40000000f00 */
[----:B------:R-:W-:-:S07]  /*5c00*/  MOV R12, 0x5c20 ;  /* 0x00005c20000c7802 */ /* 0x000fce0000000f00 */
[----:B------:R-:W-:Y:S05]  /*5c10*/  CALL.REL.NOINC `($__internal_14_$__cuda_sm20_div_s64) ;  /* 0x0000001800a07944 */ /* 0x000fea0003c00000 */
        /* <DEDUP_REMOVED lines=11> */
.L_x_747:
[----:B------:R-:W-:Y:S05]  /*5cd0*/  BSYNC.RECONVERGENT B1 ;  /* 0x0000000000017941 */ /* 0x000fea0003800200 */
.L_x_745:
        /* <DEDUP_REMOVED lines=40> */
.L_x_749:
        /* <DEDUP_REMOVED lines=17> */
.L_x_750:
[----:B------:R-:W-:Y:S05]  /*6070*/  BSYNC.RECONVERGENT B1 ;  /* 0x0000000000017941 */ /* 0x000fea0003800200 */
.L_x_748:
        /* <DEDUP_REMOVED lines=39> */
.L_x_752:
        /* <DEDUP_REMOVED lines=17> */
.L_x_753:
[----:B------:R-:W-:Y:S05]  /*6400*/  BSYNC.RECONVERGENT B1 ;  /* 0x0000000000017941 */ /* 0x000fea0003800200 */
.L_x_751:
        /* <DEDUP_REMOVED lines=9> */
.L_x_741:
        /* <DEDUP_REMOVED lines=34> */
.L_x_756:
[----:B------:R-:W-:Y:S01]  /*66c0*/  IMAD.MOV.U32 R26, RZ, RZ, R10 ;  /* 0x000000ffff1a7224 */ /* 0x000fe200078e000a */
[----:B------:R-:W-:Y:S01]  /*66d0*/  MOV R13, R15 ;  /* 0x0000000f000d7202 */ /* 0x000fe20000000f00 */
[----:B------:R-:W-:Y:S01]  /*66e0*/  IMAD.MOV.U32 R11, RZ, RZ, R17 ;  /* 0x000000ffff0b7224 */ /* 0x000fe200078e0011 */
[----:B------:R-:W-:Y:S02]  /*66f0*/  MOV R14, R16 ;  /* 0x00000010000e7202 */ /* 0x000fe40000000f00 */
[----:B------:R-:W-:-:S07]  /*6700*/  MOV R12, 0x6720 ;  /* 0x00006720000c7802 */ /* 0x000fce0000000f00 */
[----:B------:R-:W-:Y:S05]  /*6710*/  CALL.REL.NOINC `($__internal_14_$__cuda_sm20_div_s64) ;  /* 0x0000000c00e07944 */ /* 0x000fea0003c00000 */
        /* <DEDUP_REMOVED lines=10> */
.L_x_757:
[----:B------:R-:W-:Y:S05]  /*67c0*/  BSYNC.RECONVERGENT B1 ;  /* 0x0000000000017941 */ /* 0x000fea0003800200 */
.L_x_755:
        /* <DEDUP_REMOVED lines=39> */
.L_x_759:
        /* <DEDUP_REMOVED lines=17> */
.L_x_760:
[----:B------:R-:W-:Y:S05]  /*6b50*/  BSYNC.RECONVERGENT B1 ;  /* 0x0000000000017941 */ /* 0x000fea0003800200 */
.L_x_758:
        /* <DEDUP_REMOVED lines=9> */
.L_x_754:
        /* <DEDUP_REMOVED lines=25> */
[----:B------:R-:W-:-:S04]  /*6d80*/  @P0 IADD3 R10, PT, PT, -R18, R10, RZ ;  /* 0x0000000a120a0210 */ /* 0x000fc80007ffe1ff */
[----:B------:R-:W-:-:S13]  /*6d90*/  ISETP.GE.U32.AND P0, PT, R10, R18, PT ;  /* 0x000000120a00720c */ /* 0x000fda0003f06070 */
[----:B------:R-:W-:Y:S01]  /*6da0*/  @P0 IMAD.IADD R10, R10, 0x1, -R18 ;  /* 0x000000010a0a0824 */ /* 0x000fe200078e0a12 */
[----:B------:R-:W-:Y:S01]  /*6db0*/  @!P1 LOP3.LUT R10, RZ, R18, RZ, 0x33, !PT ;  /* 0x00000012ff0a9212 */ /* 0x000fe200078e33ff */
[----:B------:R-:W-:Y:S06]  /*6dc0*/  BRA `(.L_x_763) ;  /* 0x0000000000147947 */ /* 0x000fec0003800000 */
.L_x_762:
[----:B------:R-:W-:Y:S01]  /*6dd0*/  MOV R24, R18 ;  /* 0x0000001200187202 */ /* 0x000fe20000000f00 */
[----:B------:R-:W-:Y:S01]  /*6de0*/  IMAD.MOV.U32 R18, RZ, RZ, R10 ;  /* 0x000000ffff127224 */ /* 0x000fe200078e000a */
[----:B------:R-:W-:Y:S02]  /*6df0*/  MOV R21, R15 ;  /* 0x0000000f00157202 */ /* 0x000fe40000000f00 */
[----:B------:R-:W-:-:S07]  /*6e00*/  MOV R26, 0x6e20 ;  /* 0x00006e20001a7802 */ /* 0x000fce0000000f00 */
[----:B------:R-:W-:Y:S05]  /*6e10*/  CALL.REL.NOINC `($__internal_15_$__cuda_sm20_rem_s64) ;  /* 0x0000000c006c7944 */ /* 0x000fea0003c00000 */
.L_x_763:
[----:B------:R-:W-:Y:S05]  /*6e20*/  BSYNC.RECONVERGENT B1 ;  /* 0x0000000000017941 */ /* 0x000fea0003800200 */
.L_x_761:
[----:B------:R-:W0:Y:S02]  /*6e30*/  LDC.64 R12, c[0x0][0x398] ;  /* 0x0000e600ff0c7b82 */ /* 0x000e240000000a00 */
[----:B0-----:R-:W-:-:S06]  /*6e40*/  IMAD.WIDE.U32 R8, R8, 0x8, R12 ;  /* 0x0000000808087825 */ /* 0x001fcc00078e000c */
[----:B------:R-:W2:Y:S01]  /*6e50*/  LDG.E.64 R8, desc[UR8][R8.64] ;  /* 0x0000000808087981 */ /* 0x000ea2000c1e1b00 */
[----:B------:R-:W-:Y:S01]  /*6e60*/  MOV R7, R5 ;  /* 0x0000000500077202 */ /* 0x000fe20000000f00 */
[-C--:B--2---:R-:W-:Y:S02]  /*6e70*/  IMAD R13, R9, R10.reuse, RZ ;  /* 0x0000000a090d7224 */ /* 0x084fe400078e02ff */
[----:B------:R-:W-:-:S04]  /*6e80*/  IMAD.WIDE.U32 R6, R8, R10, R6 ;  /* 0x0000000a08067225 */ /* 0x000fc800078e0006 */
[----:B------:R-:W-:-:S04]  /*6e90*/  IMAD R13, R8, R11, R13 ;  /* 0x0000000b080d7224 */ /* 0x000fc800078e020d */
[----:B------:R-:W-:-:S07]  /*6ea0*/  IMAD.IADD R5, R7, 0x1, R13 ;  /* 0x0000000107057824 */ /* 0x000fce00078e020d */
.L_x_714:
[----:B------:R-:W0:Y:S02]  /*6eb0*/  LDCU.64 UR6, c[0x0][0x388] ;  /* 0x00007100ff0677ac */ /* 0x000e240008000a00 */
[----:B0-----:R-:W-:-:S04]  /*6ec0*/  LEA R8, P0, R6, UR6, 0x1 ;  /* 0x0000000606087c11 */ /* 0x001fc8000f8008ff */
[----:B------:R-:W-:-:S05]  /*6ed0*/  LEA.HI.X R9, R6, UR7, R5, 0x1, P0 ;  /* 0x0000000706097c11 */ /* 0x000fca00080f0c05 */
[----:B------:R-:W2:Y:S01]  /*6ee0*/  LDG.E.U16 R4, desc[UR8][R8.64] ;  /* 0x0000000808047981 */ /* 0x000ea2000c1e1500 */
[----:B------:R-:W-:Y:S01]  /*6ef0*/  IMAD.MOV.U32 R11, RZ, RZ, 0x3a2c32e4 ;  /* 0x3a2c32e4ff0b7424 */ /* 0x000fe200078e00ff */
[----:B------:R-:W-:Y:S01]  /*6f00*/  BSSY.RECONVERGENT B1, `(.L_x_764) ;  /* 0x0000048000017945 */ /* 0x000fe20003800200 */
[----:B--2---:R-:W-:-:S05]  /*6f10*/  HADD2.F32 R4, -RZ, R4.H0_H0 ;  /* 0x20000004ff047230 */ /* 0x004fca0000004100 */
        /* <DEDUP_REMOVED lines=70> */
.L_x_765:
[----:B------:R-:W-:Y:S05]  /*7380*/  BSYNC.RECONVERGENT B1 ;  /* 0x0000000000017941 */ /* 0x000fea0003800200 */
.L_x_764:
[----:B------:R-:W-:-:S05]  /*7390*/  F2FP.F16.F32.PACK_AB R5, RZ, R5 ;  /* 0x00000005ff05723e */ /* 0x000fca00000000ff */
[----:B------:R0:W-:Y:S02]  /*73a0*/  STS.U16 [R3], R5 ;  /* 0x0000000503007388 */ /* 0x0001e40000000400 */
.L_x_713:
[----:B------:R-:W-:Y:S05]  /*73b0*/  BSYNC.RECONVERGENT B0 ;  /* 0x0000000000007941 */ /* 0x000fea0003800200 */
.L_x_661:
[----:B------:R-:W-:Y:S01]  /*73c0*/  BAR.SYNC.DEFER_BLOCKING 0x0 ;  /* 0x0000000000007b1d */ /* 0x000fe20000010000 */
[----:B------:R-:W-:Y:S01]  /*73d0*/  UISETP.GE.U32.AND UP0, UPT, UR5, 0x42, UPT ;  /* 0x000000420500788c */ /* 0x000fe2000bf06070 */
[----:B------:R-:W-:-:S08]  /*73e0*/  ISETP.GT.U32.AND P1, PT, R2, 0x1f, PT ;  /* 0x0000001f0200780c */ /* 0x000fd00003f24070 */
[----:B------:R-:W-:Y:S05]  /*73f0*/  BRA.U !UP0, `(.L_x_766) ;  /* 0x0000000108307547 */ /* 0x000fea000b800000 */
.L_x_767:
        /* <DEDUP_REMOVED lines=8> */
[----:B0-----:R-:W-:-:S05]  /*7480*/  @!P0 HADD2 R4, R4.H0_H0, R5.H0_H0 ;  /* 0x2000000504048230 */ /* 0x001fca0000000800 */
[----:B------:R2:W-:Y:S01]  /*7490*/  @!P0 STS.U16 [R3], R4 ;  /* 0x0000000403008388 */ /* 0x0005e20000000400 */
[----:B------:R-:W-:Y:S06]  /*74a0*/  BAR.SYNC.DEFER_BLOCKING 0x0 ;  /* 0x0000000000007b1d */ /* 0x000fec0000010000 */
[----:B------:R-:W-:Y:S05]  /*74b0*/  BRA.U UP0, `(.L_x_767) ;  /* 0xfffffffd00d07547 */ /* 0x000fea000b83ffff */
.L_x_766:
        /* <DEDUP_REMOVED lines=9> */
[----:B0-----:R-:W-:-:S04]  /*7550*/  HADD2 R4, R4.H0_H0, R5.H0_H0 ;  /* 0x2000000504047230 */ /* 0x001fc80000000800 */
[----:B--2---:R-:W-:Y:S01]  /*7560*/  HADD2 R7, R4.H0_H0, R7.H0_H0 ;  /* 0x2000000704077230 */ /* 0x004fe20000000800 */
[----:B------:R0:W-:Y:S03]  /*7570*/  STS.U16 [R3], R4 ;  /* 0x0000000403007388 */ /* 0x0001e60000000400 */
[----:B-1----:R-:W-:Y:S01]  /*7580*/  HADD2 R6, R7.H0_H0, R6.H0_H0 ;  /* 0x2000000607067230 */ /* 0x002fe20000000800 */
[----:B------:R0:W-:Y:S03]  /*7590*/  STS.U16 [R3], R7 ;  /* 0x0000000703007388 */ /* 0x0001e60000000400 */
[----:B---3--:R-:W-:Y:S01]  /*75a0*/  HADD2 R9, R6.H0_H0, R9.H0_H0 ;  /* 0x2000000906097230 */ /* 0x008fe20000000800 */
[----:B------:R0:W-:Y:S03]  /*75b0*/  STS.U16 [R3], R6 ;  /* 0x0000000603007388 */ /* 0x0001e60000000400 */
[----:B----4-:R-:W-:Y:S01]  /*75c0*/  HADD2 R8, R9.H0_H0, R8.H0_H0 ;  /* 0x2000000809087230 */ /* 0x010fe20000000800 */
[----:B------:R0:W-:Y:S03]  /*75d0*/  STS.U16 [R3], R9 ;  /* 0x0000000903007388 */ /* 0x0001e60000000400 */
[----:B-----5:R-:W-:Y:S01]  /*75e0*/  HADD2 R11, R8.H0_H0, R11.H0_H0 ;  /* 0x2000000b080b7230 */ /* 0x020fe20000000800 */
        /* <DEDUP_REMOVED lines=11> */
        .weak           $__internal_14_$__cuda_sm20_div_s64
        .type           $__internal_14_$__cuda_sm20_div_s64,@function
        .size           $__internal_14_$__cuda_sm20_div_s64,($__internal_15_$__cuda_sm20_rem_s64 - $__internal_14_$__cuda_sm20_div_s64)
$__internal_14_$__cuda_sm20_div_s64:
        /* <DEDUP_REMOVED lines=82> */
[----:B------:R-:W-:Y:S06]  /*7bc0*/  RET.REL.NODEC R12 `(uncontiguous_reducel3_f16) ;  /* 0xffffff840c0c7950 */ /* 0x000fec0003c3ffff */
        .weak           $__internal_15_$__cuda_sm20_rem_s64
        .type           $__internal_15_$__cuda_sm20_rem_s64,@function
        .size           $__internal_15_$__cuda_sm20_rem_s64,(.L_x_9954 - $__internal_15_$__cuda_sm20_rem_s64)
$__internal_15_$__cuda_sm20_rem_s64:
        /* <DEDUP_REMOVED lines=76> */
[----:B------:R-:W-:Y:S06]  /*8090*/  RET.REL.NODEC R26 `(uncontiguous_reducel3_f16) ;  /* 0xffffff7c1ad87950 */ /* 0x000fec0003c3ffff */
.L_x_768:
        /* <DEDUP_REMOVED lines=14> */
.L_x_9954:


//--------------------- .text.contiguous_cumulate_reducel3_f16 --------------------------
	.section	.text.contiguous_cumulate_reducel3_f16,"ax",@progbits
	.align	128
        .global         contiguous_cumulate_reducel3_f16
        .type           contiguous_cumulate_reducel3_f16,@function
        .size           contiguous_cumulate_reducel3_f16,(.L_x_10173 - contiguous_cumulate_reducel3_f16)
        .other          contiguous_cumulate_reducel3_f16,@"STO_CUDA_ENTRY STV_DEFAULT"
contiguous_cumulate_reducel3_f16:
.text.contiguous_cumulate_reducel3_f16:
        /* <DEDUP_REMOVED lines=19> */
[----:B------:R-:W-:Y:S02]  /*0130*/  UMOV UR4, 0x400 ;  /* 0x0000040000047882 */ /* 0x000fe40000000000 */
[----:B0-----:R-:W-:-:S06]  /*0140*/  ULEA UR4, UR6, UR4, 0x18 ;  /* 0x0000000406047291 */ /* 0x001fcc000f8ec0ff */
[----:B------:R-:W-:-:S05]  /*0150*/  LEA R3, R2, UR4, 0x1 ;  /* 0x0000000402037c11 */ /* 0x000fca000f8e08ff */
[----:B------:R0:W-:Y:S01]  /*0160*/  STS.U16 [R3], RZ ;  /* 0x000000ff03007388 */ /* 0x0001e20000000400 */
[----:B------:R-:W-:Y:S01]  /*0170*/  BSSY.RECONVERGENT B0, `(.L_x_769) ;  /* 0x000000d000007945 */ /* 0x000fe20003800200 */
[----:B------:R-:W-:Y:S01]  /*0180*/  ISETP.GT.U32.AND P1, PT, R2, 0x1f, PT ;  /* 0x0000001f0200780c */ /* 0x000fe20003f24070 */
[----:B--2---:R-:W-:-:S05]  /*0190*/  @!P0 HADD2 R7, R4.H0_H0, R7.H0_H0 ;  /* 0x2000000704078230 */ /* 0x004fca0000000800 */
        /* <DEDUP_REMOVED lines=10> */
.L_x_770:
[----:B------:R-:W-:Y:S05]  /*0240*/  BSYNC.RECONVERGENT B0 ;  /* 0x0000000000007941 */ /* 0x000fea0003800200 */
.L_x_769:
[----:B------:R-:W-:Y:S01]  /*0250*/  BAR.SYNC.DEFER_BLOCKING 0x0 ;  /* 0x0000000000007b1d */ /* 0x000fe20000010000 */
[----:B------:R-:W-:-:S09]  /*0260*/  UISETP.GE.U32.AND UP0, UPT, UR5, 0x42, UPT ;  /* 0x000000420500788c */ /* 0x000fd2000bf06070 */
[----:B------:R-:W-:Y:S05]  /*0270*/  BRA.U !UP0, `(.L_x_771) ;  /* 0x0000000108307547 */ /* 0x000fea000b800000 */
.L_x_772:
        /* <DEDUP_REMOVED lines=12> */
.L_x_771:
        /* <DEDUP_REMOVED lines=9> */
[----:B-1----:R-:W-:-:S04]  /*03d0*/  HADD2 R4, R4.H0_H0, R5.H0_H0 ;  /* 0x2000000504047230 */ /* 0x002fc80000000800 */
[----:B0-----:R-:W-:Y:S01]  /*03e0*/  HADD2 R7, R4.H0_H0, R7.H0_H0 ;  /* 0x2000000704077230 */ /* 0x001fe20000000800 */
[----:B------:R0:W-:Y:S03]  /*03f0*/  STS.U16 [R3], R4 ;  /* 0x0000000403007388 */ /* 0x0001e60000000400 */
[----:B--2---:R-:W-:Y:S01]  /*0400*/  HADD2 R6, R7.H0_H0, R6.H0_H0 ;  /* 0x2000000607067230 */ /* 0x004fe20000000800 */
        /* <DEDUP_REMOVED lines=17> */
.L_x_773:
        /* <DEDUP_REMOVED lines=14> */
.L_x_10173:


//--------------------- .text.contiguous_reducel3_f16 --------------------------
	.section	.text.contiguous_reducel3_f16,"ax",@progbits
	.align	128
        .global         contiguous_reducel3_f16
        .type           contiguous_reducel3_f16,@function
        .size           contiguous_reducel3_f16,(.L_x_10174 - contiguous_reducel3_f16)
        .other          contiguous_reducel3_f16,@"STO_CUDA_ENTRY STV_DEFAULT"
contiguous_reducel3_f16:
.text.contiguous_reducel3_f16:
[----:B------:R-:W-:Y:S01]  /*0000*/  LDC R1, c[0x0][0x37c] ;  /* 0x0000df00ff017b82 */ /* 0x000fe20000000800 */
[----:B------:R-:W0:Y:S07]  /*0010*/  S2R R0, SR_CTAID.X ;  /* 0x0000000000007919 */ /* 0x000e2e0000002500 */
[----:B------:R-:W1:Y:S01]  /*0020*/  S2UR UR6, SR_CgaCtaId ;  /* 0x00000000000679c3 */ /* 0x000e620000008800 */
[----:B------:R-:W0:Y:S01]  /*0030*/  LDCU UR5, c[0x0][0x360] ;  /* 0x00006c00ff0577ac */ /* 0x000e220008000800 */
[----:B------:R-:W-:Y:S01]  /*0040*/  BSSY.RECONVERGENT B0, `(.L_x_774) ;  /* 0x00000fe000007945 */ /* 0x000fe20003800200 */
[----:B------:R-:W2:Y:S01]  /*0050*/  S2R R2, SR_TID.X ;  /* 0x0000000000027919 */ /* 0x000ea20000002100 */
[----:B------:R-:W3:Y:S01]  /*0060*/  LDCU.64 UR10, c[0x0][0x390] ;  /* 0x00007200ff0a77ac */ /* 0x000ee20008000a00 */
[----:B------:R-:W-:Y:S01]  /*0070*/  UMOV UR4, 0x400 ;  /* 0x0000040000047882 */ /* 0x000fe20000000000 */
[----:B------:R-:W4:Y:S01]  /*0080*/  LDCU.64 UR8, c[0x0][0x358] ;  /* 0x00006b00ff0877ac */ /* 0x000f220008000a00 */
[----:B-1----:R-:W-:Y:S01]  /*0090*/  ULEA UR4, UR6, UR4, 0x18 ;  /* 0x0000000406047291 */ /* 0x002fe2000f8ec0ff */
[----:B0-----:R-:W-:-:S05]  /*00a0*/  IMAD R5, R0, UR5, RZ ;  /* 0x0000000500057c24 */ /* 0x001fca000f8e02ff */
[----:B--2---:R-:W-:Y:S02]  /*00b0*/  LEA R3, R2, UR4, 0x1 ;  /* 0x0000000402037c11 */ /* 0x004fe4000f8e08ff */
[----:B------:R-:W-:-:S03]  /*00c0*/  LEA R5, R5, R2, 0x1 ;  /* 0x0000000205057211 */ /* 0x000fc600078e08ff */
[----:B------:R0:W-:Y:S01]  /*00d0*/  STS.U16 [R3], RZ ;  /* 0x000000ff03007388 */ /* 0x0001e20000000400 */
[----:B------:R-:W-:-:S04]  /*00e0*/  IADD3 R4, PT, PT, R5, UR5, RZ ;  /* 0x0000000505047c10 */ /* 0x000fc8000fffe0ff */
[----:B---3--:R-:W-:-:S04]  /*00f0*/  ISETP.GE.U32.AND P0, PT, R4, UR10, PT ;  /* 0x0000000a04007c0c */ /* 0x008fc8000bf06070 */
[----:B------:R-:W-:-:S13]  /*0100*/  ISETP.GE.U32.AND.EX P0, PT, RZ, UR11, PT, P0 ;  /* 0x0000000bff007c0c */ /* 0x000fda000bf06100 */
[----:B0---4-:R-:W-:Y:S05]  /*0110*/  @P0 BRA `(.L_x_775) ;  /* 0x0000000800740947 */ /* 0x011fea0003800000 */
[----:B------:R-:W0:Y:S02]  /*0120*/  LDC.64 R6, c[0x0][0x388] ;  /* 0x0000e200ff067b82 */ /* 0x000e240000000a00 */
[----:B0-----:R-:W-:-:S05]  /*0130*/  IMAD.WIDE.U32 R6, R5, 0x2, R6 ;  /* 0x0000000205067825 */ /* 0x001fca00078e0006 */
        /* <DEDUP_REMOVED lines=74> */
.L_x_777:
[----:B------:R-:W-:Y:S05]  /*05e0*/  BSYNC.RECONVERGENT B1 ;  /* 0x0000000000017941 */ /* 0x000fea0003800200 */
.L_x_776:
[----:B------:R-:W0:Y:S02]  /*05f0*/  LDCU.64 UR6, c[0x0][0x388] ;  /* 0x00007100ff0677ac */ /* 0x000e240008000a00 */
[----:B0-----:R-:W-:-:S04]  /*0600*/  LEA R10, P0, R4, UR6, 0x1 ;  /* 0x00000006040a7c11 */ /* 0x001fc8000f8008ff */
[----:B------:R-:W-:-:S05]  /*0610*/  LEA.HI.X R11, R4, UR7, RZ, 0x1, P0 ;  /* 0x00000007040b7c11 */ /* 0x000fca00080f0cff */
[----:B------:R-:W2:Y:S01]  /*0620*/  LDG.E.U16 R4, desc[UR8][R10.64] ;  /* 0x000000080a047981 */ /* 0x000ea2000c1e1500 */
        /* <DEDUP_REMOVED lines=71> */
.L_x_779:
[----:B------:R-:W-:Y:S05]  /*0aa0*/  BSYNC.RECONVERGENT B1 ;  /* 0x0000000000017941 */ /* 0x000fea0003800200 */
.L_x_778:
[----:B------:R-:W-:-:S05]  /*0ab0*/  FADD R5, R5, R8 ;  /* 0x0000000805057221 */ /* 0x000fca0000000000 */
[----:B------:R-:W-:-:S05]  /*0ac0*/  F2FP.F16.F32.PACK_AB R5, RZ, R5 ;  /* 0x00000005ff05723e */ /* 0x000fca00000000ff */
[----:B------:R0:W-:Y:S01]  /*0ad0*/  STS.U16 [R3], R5 ;  /* 0x0000000503007388 */ /* 0x0001e20000000400 */
[----:B------:R-:W-:Y:S05]  /*0ae0*/  BRA `(.L_x_780) ;  /* 0x00000004004c7947 */ /* 0x000fea0003800000 */
.L_x_775:
        /* <DEDUP_REMOVED lines=80> */
.L_x_782:
[----:B------:R-:W-:Y:S05]  /*0ff0*/  BSYNC.RECONVERGENT B1 ;  /* 0x0000000000017941 */ /* 0x000fea0003800200 */
.L_x_781:
[----:B------:R-:W-:-:S05]  /*1000*/  F2FP.F16.F32.PACK_AB R5, RZ, R5 ;  /* 0x00000005ff05723e */ /* 0x000fca00000000ff */
[----:B------:R1:W-:Y:S02]  /*1010*/  STS.U16 [R3], R5 ;  /* 0x0000000503007388 */ /* 0x0003e40000000400 */
.L_x_780:
[----:B------:R-:W-:Y:S05]  /*1020*/  BSYNC.RECONVERGENT B0 ;  /* 0x0000000000007941 */ /* 0x000fea0003800200 */
.L_x_774:
[----:B------:R-:W-:Y:S01]  /*1030*/  BAR.SYNC.DEFER_BLOCKING 0x0 ;  /* 0x0000000000007b1d */ /* 0x000fe20000010000 */
[----:B------:R-:W-:Y:S01]  /*1040*/  UISETP.GE.U32.AND UP0, UPT, UR5, 0x42, UPT ;  /* 0x000000420500788c */ /* 0x000fe2000bf06070 */
[----:B------:R-:W-:-:S08]  /*1050*/  ISETP.GT.U32.AND P1, PT, R2, 0x1f, PT ;  /* 0x0000001f0200780c */ /* 0x000fd00003f24070 */
[----:B------:R-:W-:Y:S05]  /*1060*/  BRA.U !UP0, `(.L_x_783) ;  /* 0x0000000108307547 */ /* 0x000fea000b800000 */
.L_x_784:
        /* <DEDUP_REMOVED lines=8> */
[----:B0-----:R-:W-:-:S05]  /*10f0*/  @!P0 HADD2 R4, R4.H0_H0, R5.H0_H0 ;  /* 0x2000000504048230 */ /* 0x001fca0000000800 */
[----:B------:R2:W-:Y:S01]  /*1100*/  @!P0 STS.U16 [R3], R4 ;  /* 0x0000000403008388 */ /* 0x0005e20000000400 */
[----:B------:R-:W-:Y:S06]  /*1110*/  BAR.SYNC.DEFER_BLOCKING 0x0 ;  /* 0x0000000000007b1d */ /* 0x000fec0000010000 */
[----:B------:R-:W-:Y:S05]  /*1120*/  BRA.U UP0, `(.L_x_784) ;  /* 0xfffffffd00d07547 */ /* 0x000fea000b83ffff */
.L_x_783:
        /* <DEDUP_REMOVED lines=9> */
[----:B0-----:R-:W-:-:S04]  /*11c0*/  HADD2 R4, R4.H0_H0, R5.H0_H0 ;  /* 0x2000000504047230 */ /* 0x001fc80000000800 */
[----:B-1----:R-:W-:Y:S01]  /*11d0*/  HADD2 R7, R4.H0_H0, R7.H0_H0 ;  /* 0x2000000704077230 */ /* 0x002fe20000000800 */
        /* <DEDUP_REMOVED lines=19> */
.L_x_785:
        /* <DEDUP_REMOVED lines=15> */
.L_x_10174:


//--------------------- .text.contiguous_reducel333_f64 --------------------------
	.section	.text.contiguous_reducel333_f64,"ax",@progbits
	.align	128
        .global         contiguous_reducel333_f64
        .type           contiguous_reducel333_f64,@function
        .size           contiguous_reducel333_f64,(.L_x_10175 - contiguous_reducel333_f64)
        .other          contiguous_reducel333_f64,@"STO_CUDA_ENTRY STV_DEFAULT"
contiguous_reducel333_f64:
.text.contiguous_reducel333_f64:
[----:B------:R-:W-:Y:S01]  /*0000*/  LDC R1, c[0x0][0x37c] ;  /* 0x0000df00ff017b82 */ /* 0x000fe20000000800 */
[----:B------:R-:W0:Y:S01]  /*0010*/  S2R R4, SR_TID.Y ;  /* 0x0000000000047919 */ /* 0x000e220000002200 */
[----:B------:R-:W1:Y:S06]  /*0020*/  LDCU UR8, c[0x0][0x360] ;  /* 0x00006c00ff0877ac */ /* 0x000e6c0008000800 */
[----:B------:R-:W0:Y:S01]  /*0030*/  S2UR UR9, SR_CTAID.Y ;  /* 0x00000000000979c3 */ /* 0x000e220000002600 */
[----:B------:R-:W1:Y:S01]  /*0040*/  S2R R11, SR_TID.X ;  /* 0x00000000000b7919 */ /* 0x000e620000002100 */
[----:B------:R-:W2:Y:S01]  /*0050*/  LDCU.64 UR6, c[0x0][0x3a0] ;  /* 0x00007400ff0677ac */ /* 0x000ea20008000a00 */
[----:B------:R-:W3:Y:S01]  /*0060*/  S2R R10, SR_CTAID.X ;  /* 0x00000000000a7919 */ /* 0x000ee20000002500 */
[----:B------:R-:W-:-:S04]  /*0070*/  UMOV UR4, 0x400 ;  /* 0x0000040000047882 */ /* 0x000fc80000000000 */
[----:B------:R-:W0:Y:S08]  /*0080*/  LDC R13, c[0x0][0x364] ;  /* 0x0000d900ff0d7b82 */ /* 0x000e300000000800 */
[----:B------:R-:W4:Y:S08]  /*0090*/  LDC.64 R8, c[0x0][0x398] ;  /* 0x0000e600ff087b82 */ /* 0x000f300000000a00 */
[----:B------:R-:W5:Y:S01]  /*00a0*/  S2UR UR5, SR_CgaCtaId ;  /* 0x00000000000579c3 */ /* 0x000f620000008800 */
[----:B0-----:R-:W-:-:S02]  /*00b0*/  IMAD R5, R13, UR9, R4 ;  /* 0x000000090d057c24 */ /* 0x001fc4000f8e0204 */
[----:B-1----:R-:W-:-:S03]  /*00c0*/  IMAD R0, R4, UR8, R11 ;  /* 0x0000000804007c24 */ /* 0x002fc6000f8e020b */
[----:B--2---:R-:W-:Y:S01]  /*00d0*/  ISETP.GE.U32.AND P0, PT, R5, UR6, PT ;  /* 0x0000000605007c0c */ /* 0x004fe2000bf06070 */
[----:B---3--:R-:W-:-:S03]  /*00e0*/  IMAD R10, R10, UR8, R11 ;  /* 0x000000080a0a7c24 */ /* 0x008fc6000f8e020b */
[----:B------:R-:W-:Y:S02]  /*00f0*/  ISETP.GE.U32.AND.EX P0, PT, RZ, UR7, PT, P0 ;  /* 0x00000007ff007c0c */ /* 0x000fe4000bf06100 */
[----:B----4-:R-:W-:-:S04]  /*0100*/  ISETP.GE.U32.AND P1, PT, R10, R8, PT ;  /* 0x000000080a00720c */ /* 0x010fc80003f26070 */
[----:B------:R-:W-:Y:S01]  /*0110*/  ISETP.GE.U32.OR.EX P0, PT, RZ, R9, P0, P1 ;  /* 0x00000009ff00720c */ /* 0x000fe20000706510 */
[----:B-----5:R-:W-:-:S06]  /*0120*/  ULEA UR4, UR5, UR4, 0x18 ;  /* 0x0000000405047291 */ /* 0x020fcc000f8ec0ff */
[----:B------:R-:W-:-:S05]  /*0130*/  LEA R7, R0, UR4, 0x3 ;  /* 0x0000000400077c11 */ /* 0x000fca000f8e18ff */
[----:B------:R0:W-:Y:S01]  /*0140*/  STS.64 [R7], RZ ;  /* 0x000000ff07007388 */ /* 0x0001e20000000a00 */
[----:B------:R-:W-:Y:S05]  /*0150*/  @P0 EXIT ;  /* 0x000000000000094d */ /* 0x000fea0003800000 */
[----:B------:R-:W1:Y:S01]  /*0160*/  LDC.64 R2, c[0x0][0x388] ;  /* 0x0000e200ff027b82 */ /* 0x000e620000000a00 */
[----:B------:R-:W2:Y:S01]  /*0170*/  LDCU.64 UR6, c[0x0][0x358] ;  /* 0x00006b00ff0677ac */ /* 0x000ea20008000a00 */
[----:B------:R-:W-:-:S04]  /*0180*/  IMAD R5, R5, R8, R10 ;  /* 0x0000000805057224 */ /* 0x000fc800078e020a */
[----:B-1----:R-:W-:-:S06]  /*0190*/  IMAD.WIDE.U32 R2, R5, 0x8, R2 ;  /* 0x0000000805027825 */ /* 0x002fcc00078e0002 */
[----:B--2---:R-:W2:Y:S01]  /*01a0*/  LDG.E.64 R2, desc[UR6][R2.64] ;  /* 0x0000000602027981 */ /* 0x004ea2000c1e1b00 */
[----:B------:R-:W-:-:S03]  /*01b0*/  ISETP.NE.AND P0, PT, R4, RZ, PT ;  /* 0x000000ff0400720c */ /* 0x000fc60003f05270 */
[----:B--2---:R1:W-:Y:S01]  /*01c0*/  STS.64 [R7], R2 ;  /* 0x0000000207007388 */ /* 0x0043e20000000a00 */
[----:B------:R-:W-:Y:S09]  /*01d0*/  BAR.SYNC.DEFER_BLOCKING 0x0 ;  /* 0x0000000000007b1d */ /* 0x000ff20000010000 */
[----:B------:R-:W-:Y:S05]  /*01e0*/  @P0 EXIT ;  /* 0x000000000000094d */ /* 0x000fea0003800000 */
[----:B------:R-:W-:-:S13]  /*01f0*/  ISETP.GT.U32.AND P0, PT, R13, 0x1, PT ;  /* 0x000000010d00780c */ /* 0x000fda0003f04070 */
[----:B------:R-:W-:-:S06]  /*0200*/  @!P0 LEA R14, R11, UR4, 0x3 ;  /* 0x000000040b0e8c11 */ /* 0x000fcc000f8e18ff */
[----:B------:R-:W2:Y:S01]  /*0210*/  @!P0 LDS.64 R14, [R14] ;  /* 0x000000000e0e8984 */ /* 0x000ea20000000a00 */
[----:B------:R-:W-:Y:S05]  /*0220*/  @!P0 BRA `(.L_x_786) ;  /* 0x00000004005c8947 */ /* 0x000fea0003800000 */
[----:B-1----:R-:W-:Y:S01]  /*0230*/  LEA R2, R11, UR4, 0x3 ;  /* 0x000000040b027c11 */ /* 0x002fe2000f8e18ff */
[C---:B------:R-:W-:Y:S02]  /*0240*/  VIADD R0, R13.reuse, 0xfffffffe ;  /* 0xfffffffe0d007836 */ /* 0x040fe40000000000 */
[----:B------:R-:W-:Y:S02]  /*0250*/  HFMA2 R5, -RZ, RZ, 0, 5.9604644775390625e-08 ;  /* 0x00000001ff057431 */ /* 0x000fe400000001ff */
[----:B------:R-:W-:Y:S01]  /*0260*/  VIADD R3, R13, 0xffffffff ;  /* 0xffffffff0d037836 */ /* 0x000fe20000000000 */
[----:B--2---:R1:W2:Y:S01]  /*0270*/  LDS.64 R14, [R2] ;  /* 0x00000000020e7984 */ /* 0x0042a20000000a00 */
[----:B------:R-:W-:-:S03]  /*0280*/  ISETP.GE.U32.AND P0, PT, R0, 0x7, PT ;  /* 0x000000070000780c */ /* 0x000fc60003f06070 */
[----:B------:R-:W-:-:S10]  /*0290*/  LOP3.LUT R4, R3, 0x7, RZ, 0xc0, !PT ;  /* 0x0000000703047812 */ /* 0x000fd400078ec0ff */
[----:B-1----:R-:W-:Y:S05]  /*02a0*/  @!P0 BRA `(.L_x_787) ;  /* 0x00000000009c8947 */ /* 0x002fea0003800000 */
[----:B------:R-:W-:Y:S01]  /*02b0*/  USHF.L.U32 UR5, UR8, 0x3, URZ ;  /* 0x0000000308057899 */ /* 0x000fe200080006ff */
[----:B0-----:R-:W-:Y:S01]  /*02c0*/  LOP3.LUT R7, R3, 0xfffffff8, RZ, 0xc0, !PT ;  /* 0xfffffff803077812 */ /* 0x001fe200078ec0ff */
[----:B------:R-:W-:Y:S02]  /*02d0*/  IMAD.MOV.U32 R6, RZ, RZ, 0x1 ;  /* 0x00000001ff067424 */ /* 0x000fe400078e00ff */
[----:B------:R-:W-:Y:S01]  /*02e0*/  IMAD.MOV.U32 R5, RZ, RZ, RZ ;  /* 0x000000ffff057224 */ /* 0x000fe200078e00ff */
[----:B------:R-:W-:Y:S02]  /*02f0*/  IADD3 R7, PT, PT, -R7, RZ, RZ ;  /* 0x000000ff07077210 */ /* 0x000fe40007ffe1ff */
[----:B------:R-:W-:-:S05]  /*0300*/  LEA R0, R11, UR5, 0x3 ;  /* 0x000000050b007c11 */ /* 0x000fca000f8e18ff */
[----:B------:R-:W-:-:S07]  /*0310*/  VIADD R0, R0, UR4 ;  /* 0x0000000400007c36 */ /* 0x000fce0008000000 */
.L_x_788:
[C---:B------:R-:W-:Y:S01]  /*0320*/  IMAD R13, R6.reuse, UR8, RZ ;  /* 0x00000008060d7c24 */ /* 0x040fe2000f8e02ff */
[----:B------:R-:W2:Y:S01]  /*0330*/  LDS.64 R16, [R0] ;  /* 0x0000000000107984 */ /* 0x000ea20000000a00 */
[----:B------:R-:W-:Y:S01]  /*0340*/  IADD3 R7, PT, PT, R7, 0x8, RZ ;  /* 0x0000000807077810 */ /* 0x000fe20007ffe0ff */
[----:B------:R-:W-:Y:S01]  /*0350*/  VIADD R5, R5, 0x8 ;  /* 0x0000000805057836 */ /* 0x000fe20000000000 */
[----:B------:R-:W-:Y:S01]  /*0360*/  IADD3 R6, PT, PT, R6, 0x8, RZ ;  /* 0x0000000806067810 */ /* 0x000fe20007ffe0ff */
[----:B------:R-:W-:Y:S01]  /*0370*/  IMAD R24, R13, 0x8, R2 ;  /* 0x000000080d187824 */ /* 0x000fe200078e0202 */
[----:B------:R-:W-:-:S04]  /*0380*/  ISETP.NE.AND P0, PT, R7, RZ, PT ;  /* 0x000000ff0700720c */ /* 0x000fc80003f05270 */
[----:B------:R0:W1:Y:S01]  /*0390*/  LDS.64 R22, [R24+UR5] ;  /* 0x0000000518167984 */ /* 0x0000620008000a00 */
[----:B------:R-:W-:-:S05]  /*03a0*/  IADD3 R25, PT, PT, R24, UR5, RZ ;  /* 0x0000000518197c10 */ /* 0x000fca000fffe0ff */
[----:B------:R-:W3:Y:S01]  /*03b0*/  LDS.64 R20, [R25+UR5] ;  /* 0x0000000519147984 */ /* 0x000ee20008000a00 */
[----:B------:R-:W-:-:S04]  /*03c0*/  VIADD R26, R25, UR5 ;  /* 0x00000005191a7c36 */ /* 0x000fc80008000000 */
[----:B------:R-:W-:Y:S01]  /*03d0*/  VIADD R27, R26, UR5 ;  /* 0x000000051a1b7c36 */ /* 0x000fe20008000000 */
[----:B------:R-:W4:Y:S04]  /*03e0*/  LDS.64 R12, [R26+UR5] ;  /* 0x000000051a0c7984 */ /* 0x000f280008000a00 */
[----:B------:R-:W5:Y:S01]  /*03f0*/  LDS.64 R18, [R27+UR5] ;  /* 0x000000051b127984 */ /* 0x000f620008000a00 */
[----:B------:R-:W-:-:S05]  /*0400*/  IADD3 R28, PT, PT, R27, UR5, RZ ;  /* 0x000000051b1c7c10 */ /* 0x000fca000fffe0ff */
[----:B------:R-:W-:-:S04]  /*0410*/  VIADD R29, R28, UR5 ;  /* 0x000000051c1d7c36 */ /* 0x000fc80008000000 */
[----:B0-----:R-:W-:Y:S01]  /*0420*/  VIADD R24, R29, UR5 ;  /* 0x000000051d187c36 */ /* 0x001fe20008000000 */
[----:B--2---:R-:W-:Y:S01]  /*0430*/  DADD R16, R16, R14 ;  /* 0x0000000010107229 */ /* 0x004fe2000000000e */
[----:B------:R-:W0:Y:S07]  /*0440*/  LDS.64 R14, [R28+UR5] ;  /* 0x000000051c0e7984 */ /* 0x000e2e0008000a00 */
[----:B-1----:R-:W-:Y:S02]  /*0450*/  DADD R22, R16, R22 ;  /* 0x0000000010167229 */ /* 0x002fe40000000016 */
[----:B------:R-:W1:Y:S06]  /*0460*/  LDS.64 R16, [R29+UR5] ;  /* 0x000000051d107984 */ /* 0x000e6c0008000a00 */
[----:B---3--:R-:W-:-:S02]  /*0470*/  DADD R20, R22, R20 ;  /* 0x0000000016147229 */ /* 0x008fc40000000014 */
[----:B------:R-:W2:Y:S06]  /*0480*/  LDS.64 R22, [R24+UR5] ;  /* 0x0000000518167984 */ /* 0x000eac0008000a00 */
[----:B----4-:R-:W-:-:S08]  /*0490*/  DADD R12, R20, R12 ;  /* 0x00000000140c7229 */ /* 0x010fd0000000000c */
[----:B-----5:R-:W-:Y:S01]  /*04a0*/  DADD R12, R12, R18 ;  /* 0x000000000c0c7229 */ /* 0x020fe20000000012 */
[----:B------:R-:W3:Y:S07]  /*04b0*/  LDC R19, c[0x0][0x360] ;  /* 0x0000d800ff137b82 */ /* 0x000eee0000000800 */
[----:B0-----:R-:W-:-:S08]  /*04c0*/  DADD R12, R12, R14 ;  /* 0x000000000c0c7229 */ /* 0x001fd0000000000e */
[----:B-1----:R-:W-:-:S08]  /*04d0*/  DADD R12, R12, R16 ;  /* 0x000000000c0c7229 */ /* 0x002fd00000000010 */
[----:B--2---:R-:W-:Y:S01]  /*04e0*/  DADD R14, R12, R22 ;  /* 0x000000000c0e7229 */ /* 0x004fe20000000016 */
[----:B---3--:R-:W-:Y:S01]  /*04f0*/  IMAD R0, R19, 0x40, R0 ;  /* 0x0000004013007824 */ /* 0x008fe200078e0200 */
[----:B------:R-:W-:Y:S09]  /*0500*/  @P0 BRA `(.L_x_788) ;  /* 0xfffffffc00840947 */ /* 0x000ff2000383ffff */
[----:B------:R-:W-:-:S07]  /*0510*/  VIADD R5, R5, 0x1 ;  /* 0x0000000105057836 */ /* 0x000fce0000000000 */
.L_x_787:
[----:B------:R-:W-:-:S13]  /*0520*/  ISETP.NE.AND P0, PT, R4, RZ, PT ;  /* 0x000000ff0400720c */ /* 0x000fda0003f05270 */
[----:B------:R-:W-:Y:S05]  /*0530*/  @!P0 BRA `(.L_x_789) ;  /* 0x0000000000948947 */ /* 0x000fea0003800000 */
[----:B------:R-:W-:Y:S02]  /*0540*/  ISETP.GE.U32.AND P0, PT, R4, 0x4, PT ;  /* 0x000000040400780c */ /* 0x000fe40003f06070 */
[----:B------:R-:W-:-:S04]  /*0550*/  LOP3.LUT R21, R3, 0x3, RZ, 0xc0, !PT ;  /* 0x0000000303157812 */ /* 0x000fc800078ec0ff */
[----:B------:R-:W-:-:S07]  /*0560*/  ISETP.NE.AND P1, PT, R21, RZ, PT ;  /* 0x000000ff1500720c */ /* 0x000fce0003f25270 */
[----:B------:R-:W-:Y:S06]  /*0570*/  @!P0 BRA `(.L_x_790) ;  /* 0x00000000003c8947 */ /* 0x000fec0003800000 */
[----:B------:R-:W1:Y:S01]  /*0580*/  LDC R19, c[0x0][0x360] ;  /* 0x0000d800ff137b82 */ /* 0x000e620000000800 */
[C---:B0-----:R-:W-:Y:S01]  /*0590*/  IMAD R7, R5.reuse, UR8, RZ ;  /* 0x0000000805077c24 */ /* 0x041fe2000f8e02ff */
[----:B------:R-:W-:-:S03]  /*05a0*/  IADD3 R5, PT, PT, R5, 0x4, RZ ;  /* 0x0000000405057810 */ /* 0x000fc60007ffe0ff */
[----:B------:R-:W-:-:S05]  /*05b0*/  IMAD R0, R7, 0x8, R2 ;  /* 0x0000000807007824 */ /* 0x000fca00078e0202 */
[----:B------:R-:W2:Y:S01]  /*05c0*/  LDS.64 R6, [R0] ;  /* 0x0000000000067984 */ /* 0x000ea20000000a00 */
[----:B-1----:R-:W-:-:S05]  /*05d0*/  LEA R4, R19, R0, 0x3 ;  /* 0x0000000013047211 */ /* 0x002fca00078e18ff */
[----:B------:R-:W0:Y:S01]  /*05e0*/  LDS.64 R16, [R4] ;  /* 0x0000000004107984 */ /* 0x000e220000000a00 */
[----:B------:R-:W-:-:S04]  /*05f0*/  IMAD R20, R19, 0x8, R4 ;  /* 0x0000000813147824 */ /* 0x000fc800078e0204 */
[----:B------:R-:W-:Y:S01]  /*0600*/  IMAD R18, R19, 0x8, R20 ;  /* 0x0000000813127824 */ /* 0x000fe200078e0214 */
[----:B------:R-:W1:Y:S05]  /*0610*/  LDS.64 R12, [R20] ;  /* 0x00000000140c7984 */ /* 0x000e6a0000000a00 */
[----:B------:R-:W3:Y:S01]  /*0620*/  LDS.64 R18, [R18] ;  /* 0x0000000012127984 */ /* 0x000ee20000000a00 */
[----:B--2---:R-:W-:-:S08]  /*0630*/  DADD R6, R14, R6 ;  /* 0x000000000e067229 */ /* 0x004fd00000000006 */
[----:B0-----:R-:W-:-:S08]  /*0640*/  DADD R6, R6, R16 ;  /* 0x0000000006067229 */ /* 0x001fd00000000010 */
[----:B-1----:R-:W-:-:S08]  /*0650*/  DADD R6, R6, R12 ;  /* 0x0000000006067229 */ /* 0x002fd0000000000c */
[----:B---3--:R-:W-:-:S11]  /*0660*/  DADD R14, R6, R18 ;  /* 0x00000000060e7229 */ /* 0x008fd60000000012 */
.L_x_790:
[----:B------:R-:W-:Y:S05]  /*0670*/  @!P1 BRA `(.L_x_789) ;  /* 0x0000000000449947 */ /* 0x000fea0003800000 */
[----:B------:R-:W-:Y:S02]  /*0680*/  ISETP.NE.AND P0, PT, R21, 0x1, PT ;  /* 0x000000011500780c */ /* 0x000fe40003f05270 */
[----:B------:R-:W-:-:S04]  /*0690*/  LOP3.LUT R3, R3, 0x1, RZ, 0xc0, !PT ;  /* 0x0000000103037812 */ /* 0x000fc800078ec0ff */
[----:B------:R-:W-:-:S07]  /*06a0*/  ISETP.NE.U32.AND P1, PT, R3, 0x1, PT ;  /* 0x000000010300780c */ /* 0x000fce0003f25070 */
[----:B------:R-:W-:Y:S06]  /*06b0*/  @!P0 BRA `(.L_x_791) ;  /* 0x0000000000248947 */ /* 0x000fec0003800000 */
[----:B------:R-:W1:Y:S01]  /*06c0*/  LDC R12, c[0x0][0x360] ;  /* 0x0000d800ff0c7b82 */ /* 0x000e620000000800 */
[C---:B------:R-:W-:Y:S01]  /*06d0*/  IMAD R3, R5.reuse, UR8, RZ ;  /* 0x0000000805037c24 */ /* 0x040fe2000f8e02ff */
[----:B------:R-:W-:-:S03]  /*06e0*/  IADD3 R5, PT, PT, R5, 0x2, RZ ;  /* 0x0000000205057810 */ /* 0x000fc60007ffe0ff */
[----:B------:R-:W-:-:S05]  /*06f0*/  IMAD R3, R3, 0x8, R2 ;  /* 0x0000000803037824 */ /* 0x000fca00078e0202 */
[----:B0-----:R-:W2:Y:S01]  /*0700*/  LDS.64 R6, [R3] ;  /* 0x0000000003067984 */ /* 0x001ea20000000a00 */
[----:B-1----:R-:W-:-:S06]  /*0710*/  IMAD R12, R12, 0x8, R3 ;  /* 0x000000080c0c7824 */ /* 0x002fcc00078e0203 */
[----:B------:R-:W0:Y:S01]  /*0720*/  LDS.64 R12, [R12] ;  /* 0x000000000c0c7984 */ /* 0x000e220000000a00 */
[----:B--2---:R-:W-:-:S08]  /*0730*/  DADD R6, R14, R6 ;  /* 0x000000000e067229 */ /* 0x004fd00000000006 */
[----:B0-----:R-:W-:-:S11]  /*0740*/  DADD R14, R6, R12 ;  /* 0x00000000060e7229 */ /* 0x001fd6000000000c */
.L_x_791:
[----:B------:R-:W-:-:S04]  /*0750*/  @!P1 IMAD R5, R5, UR8, RZ ;  /* 0x0000000805059c24 */ /* 0x000fc8000f8e02ff */
[----:B------:R-:W-:-:S06]  /*0760*/  @!P1 IMAD R5, R5, 0x8, R2 ;  /* 0x0000000805059824 */ /* 0x000fcc00078e0202 */
[----:B------:R-:W2:Y:S02]  /*0770*/  @!P1 LDS.64 R4, [R5] ;  /* 0x0000000005049984 */ /* 0x000ea40000000a00 */
[----:B--2---:R-:W-:-:S11]  /*0780*/  @!P1 DADD R14, R14, R4 ;  /* 0x000000000e0e9229 */ /* 0x004fd60000000004 */
.L_x_789:
[----:B--2---:R3:W-:Y:S02]  /*0790*/  STS.64 [R2], R14 ;  /* 0x0000000e02007388 */ /* 0x0047e40000000a00 */
.L_x_786:
[----:B------:R-:W1:Y:S01]  /*07a0*/  LDCU.64 UR10, c[0x0][0x380] ;  /* 0x00007000ff0a77ac */ /* 0x000e620008000a00 */
[----:B------:R-:W-:-:S03]  /*07b0*/  MOV R11, RZ ;  /* 0x000000ff000b7202 */ /* 0x000fc60000000f00 */
[----:B------:R-:W-:-:S04]  /*07c0*/  IMAD.WIDE.U32 R10, R8, UR9, R10 ;  /* 0x00000009080a7c25 */ /* 0x000fc8000f8e000a */
[----:B------:R-:W-:Y:S01]  /*07d0*/  IMAD R9, R9, UR9, R11 ;  /* 0x0000000909097c24 */ /* 0x000fe2000f8e020b */
[----:B-1-3--:R-:W-:-:S04]  /*07e0*/  LEA R2, P0, R10, UR10, 0x3 ;  /* 0x0000000a0a027c11 */ /* 0x00afc8000f8018ff */
[----:B------:R-:W-:-:S05]  /*07f0*/  LEA.HI.X R3, R10, UR11, R9, 0x3, P0 ;  /* 0x0000000b0a037c11 */ /* 0x000fca00080f1c09 */
[----:B--2---:R-:W-:Y:S01]  /*0800*/  STG.E.64 desc[UR6][R2.64], R14 ;  /* 0x0000000e02007986 */ /* 0x004fe2000c101b06 */
[----:B------:R-:W-:Y:S05]  /*0810*/  EXIT ;  /* 0x000000000000794d */ /* 0x000fea0003800000 */
.L_x_792:
        /* <DEDUP_REMOVED lines=14> */
.L_x_10175:


//--------------------- .text.contiguous_reducel33_f64 --------------------------
	.section	.text.contiguous_reducel33_f64,"ax",@progbits
	.align	128
        .global         contiguous_reducel33_f64
        .type           contiguous_reducel33_f64,@function
        .size           contiguous_reducel33_f64,(.L_x_9957 - contiguous_reducel33_f64)
        .other          contiguous_reducel33_f64,@"STO_CUDA_ENTRY STV_DEFAULT"
contiguous_reducel33_f64:
.text.contiguous_reducel33_f64:
[----:B------:R-:W-:Y:S01]  /*0000*/  LDC R1, c[0x0][0x37c] ;  /* 0x0000df00ff017b82 */ /* 0x000fe20000000800 */
[----:B------:R-:W0:Y:S01]  /*0010*/  S2R R7, SR_TID.Y ;  /* 0x0000000000077919 */ /* 0x000e220000002200 */
[----:B------:R-:W1:Y:S06]  /*0020*/  LDCU UR7, c[0x0][0x360] ;  /* 0x00006c00ff0777ac */ /* 0x000e6c0008000800 */
[----:B------:R-:W0:Y:S01]  /*0030*/  S2UR UR10, SR_CTAID.Y ;  /* 0x00000000000a79c3 */ /* 0x000e220000002600 */
[----:B------:R-:W1:Y:S01]  /*0040*/  S2R R6, SR_TID.X ;  /* 0x0000000000067919 */ /* 0x000e620000002100 */
[----:B------:R-:W2:Y:S01]  /*0050*/  LDCU.64 UR8, c[0x0][0x3b0] ;  /* 0x00007600ff0877ac */ /* 0x000ea20008000a00 */
[----:B------:R-:W3:Y:S01]  /*0060*/  S2R R15, SR_CTAID.X ;  /* 0x00000000000f7919 */ /* 0x000ee20000002500 */
[----:B------:R-:W4:Y:S04]  /*0070*/  LDCU.64 UR12, c[0x0][0x3a8] ;  /* 0x00007500ff0c77ac */ /* 0x000f280008000a00 */
[----:B------:R-:W0:Y:S01]  /*0080*/  LDC R5, c[0x0][0x364] ;  /* 0x0000d900ff057b82 */ /* 0x000e220000000800 */
[----:B------:R-:W-:-:S07]  /*0090*/  UMOV UR4, 0x400 ;  /* 0x0000040000047882 */ /* 0x000fce0000000000 */
[----:B------:R-:W5:Y:S01]  /*00a0*/  S2UR UR5, SR_CgaCtaId ;  /* 0x00000000000579c3 */ /* 0x000f620000008800 */
[----:B0-----:R-:W-:Y:S02]  /*00b0*/  IMAD R3, R5, UR10, R7 ;  /* 0x0000000a05037c24 */ /* 0x001fe4000f8e0207 */
[----:B-1----:R-:W-:-:S03]  /*00c0*/  IMAD R4, R7, UR7, R6 ;  /* 0x0000000707047c24 */ /* 0x002fc6000f8e0206 */
[----:B--2---:R-:W-:Y:S01]  /*00d0*/  ISETP.GE.U32.AND P0, PT, R3, UR8, PT ;  /* 0x0000000803007c0c */ /* 0x004fe2000bf06070 */
[----:B---3--:R-:W-:Y:S01]  /*00e0*/  IMAD R14, R15, UR7, R6 ;  /* 0x000000070f0e7c24 */ /* 0x008fe2000f8e0206 */
[----:B-----5:R-:W-:Y:S02]  /*00f0*/  ULEA UR4, UR5, UR4, 0x18 ;  /* 0x0000000405047291 */ /* 0x020fe4000f8ec0ff */
[----:B------:R-:W-:Y:S02]  /*0100*/  ISETP.GE.U32.AND.EX P0, PT, RZ, UR9, PT, P0 ;  /* 0x00000009ff007c0c */ /* 0x000fe4000bf06100 */
[----:B----4-:R-:W-:Y:S02]  /*0110*/  ISETP.GE.U32.AND P1, PT, R14, UR12, PT ;  /* 0x0000000c0e007c0c */ /* 0x010fe4000bf26070 */
[----:B------:R-:W-:Y:S02]  /*0120*/  LEA R4, R4, UR4, 0x3 ;  /* 0x0000000404047c11 */ /* 0x000fe4000f8e18ff */
[----:B------:R-:W-:-:S03]  /*0130*/  ISETP.GE.U32.OR.EX P0, PT, RZ, UR13, P0, P1 ;  /* 0x0000000dff007c0c */ /* 0x000fc60008706510 */
[----:B------:R0:W-:Y:S10]  /*0140*/  STS.64 [R4], RZ ;  /* 0x000000ff04007388 */ /* 0x0001f40000000a00 */
[----:B0-----:R-:W-:Y:S05]  /*0150*/  @P0 EXIT ;  /* 0x000000000000094d */ /* 0x001fea0003800000 */
[----:B------:R-:W0:Y:S01]  /*0160*/  LDCU UR5, c[0x0][0x3a0] ;  /* 0x00007400ff0577ac */ /* 0x000e220008000800 */
[----:B------:R-:W-:Y:S01]  /*0170*/  IMAD R32, R3, UR12, R14 ;  /* 0x0000000c03207c24 */ /* 0x000fe2000f8e020e */
[----:B------:R-:W-:Y:S01]  /*0180*/  CS2R R28, SRZ ;  /* 0x00000000001c7805 */ /* 0x000fe2000001ff00 */
[----:B------:R-:W1:Y:S01]  /*0190*/  LDCU.64 UR8, c[0x0][0x358] ;  /* 0x00006b00ff0877ac */ /* 0x000e620008000a00 */
[----:B0-----:R-:W-:-:S04]  /*01a0*/  UIADD3 UR4, UPT, UPT, UR5, -0x1, URZ ;  /* 0xffffffff05047890 */ /* 0x001fc8000fffe0ff */
[----:B------:R-:W-:-:S09]  /*01b0*/  UISETP.GE.AND UP0, UPT, UR4, URZ, UPT ;  /* 0x000000ff0400728c */ /* 0x000fd2000bf06270 */
[----:B-1----:R-:W-:Y:S05]  /*01c0*/  BRA.U !UP0, `(.L_x_793) ;  /* 0x0000002d08b87547 */ /* 0x002fea000b800000 */
[----:B------:R-:W-:Y:S01]  /*01d0*/  MOV R2, UR4 ;  /* 0x0000000400027c02 */ /* 0x000fe20008000f00 */
[----:B------:R-:W-:Y:S01]  /*01e0*/  UMOV UR4, URZ ;  /* 0x000000ff00047c82 */ /* 0x000fe20008000000 */
[----:B------:R-:W-:Y:S02]  /*01f0*/  CS2R R28, SRZ ;  /* 0x00000000001c7805 */ /* 0x000fe4000001ff00 */
[----:B------:R-:W-:-:S13]  /*0200*/  ISETP.GE.U32.AND P0, PT, R2, 0x7, PT ;  /* 0x000000070200780c */ /* 0x000fda0003f06070 */
[----:B------:R-:W-:Y:S05]  /*0210*/  @!P0 BRA `(.L_x_794) ;  /* 0x0000001800348947 */ /* 0x000fea0003800000 */
[----:B------:R-:W0:Y:S01]  /*0220*/  LDC.64 R16, c[0x0][0x390] ;  /* 0x0000e400ff107b82 */ /* 0x000e220000000a00 */
[----:B------:R-:W-:Y:S01]  /*0230*/  ULOP3.LUT UR6, UR5, 0xfffffff8, URZ, 0xc0, !UPT ;  /* 0xfffffff805067892 */ /* 0x000fe2000f8ec0ff */
[----:B------:R-:W-:Y:S01]  /*0240*/  CS2R R28, SRZ ;  /* 0x00000000001c7805 */ /* 0x000fe2000001ff00 */
[----:B------:R-:W-:Y:S02]  /*0250*/  UIADD3 UR5, UPT, UPT, UR5, -0x4, URZ ;  /* 0xfffffffc05057890 */ /* 0x000fe4000fffe0ff */
[----:B------:R-:W-:-:S03]  /*0260*/  UIADD3 UR6, UPT, UPT, -UR6, URZ, URZ ;  /* 0x000000ff06067290 */ /* 0x000fc6000fffe1ff */
[----:B------:R-:W1:Y:S01]  /*0270*/  LDC.64 R18, c[0x0][0x398] ;  /* 0x0000e600ff127b82 */ /* 0x000e620000000a00 */
[----:B------:R-:W-:-:S07]  /*0280*/  IMAD.U32 R2, RZ, RZ, UR5 ;  /* 0x00000005ff027e24 */ /* 0x000fce000f8e00ff */
[----:B------:R-:W2:Y:S08]  /*0290*/  LDC.64 R20, c[0x0][0x390] ;  /* 0x0000e400ff147b82 */ /* 0x000eb00000000a00 */
[----:B------:R-:W3:Y:S02]  /*02a0*/  LDC.64 R22, c[0x0][0x398] ;  /* 0x0000e600ff167b82 */ /* 0x000ee40000000a00 */
.L_x_811:
[----:B------:R-:W-:-:S05]  /*02b0*/  IADD3 R27, PT, PT, R2, 0x3, RZ ;  /* 0x00000003021b7810 */ /* 0x000fca0007ffe0ff */
[----:B--2---:R-:W-:-:S06]  /*02c0*/  IMAD.WIDE.U32 R36, R27, 0x8, R20 ;  /* 0x000000081b247825 */ /* 0x004fcc00078e0014 */
[----:B------:R-:W2:Y:S02]  /*02d0*/  LDG.E.64 R36, desc[UR8][R36.64] ;  /* 0x0000000824247981 */ /* 0x000ea4000c1e1b00 */
[----:B--2---:R-:W-:-:S13]  /*02e0*/  ISETP.NE.U32.AND P0, PT, R37, RZ, PT ;  /* 0x000000ff2500720c */ /* 0x004fda0003f05070 */
[----:B------:R-:W-:Y:S05]  /*02f0*/  @P0 BRA `(.L_x_795) ;  /* 0x0000000000580947 */ /* 0x000fea0003800000 */
[----:B------:R-:W2:Y:S01]  /*0300*/  I2F.U32.RP R0, R36 ;  /* 0x0000002400007306 */ /* 0x000ea20000209000 */
[----:B------:R-:W-:Y:S02]  /*0310*/  IADD3 R3, PT, PT, RZ, -R36, RZ ;  /* 0x80000024ff037210 */ /* 0x000fe40007ffe0ff */
[----:B------:R-:W-:-:S05]  /*0320*/  ISETP.NE.U32.AND P2, PT, R36, RZ, PT ;  /* 0x000000ff2400720c */ /* 0x000fca0003f45070 */
[----:B--2---:R-:W2:Y:S02]  /*0330*/  MUFU.RCP R0, R0 ;  /* 0x0000000000007308 */ /* 0x004ea40000001000 */
[----:B--2---:R-:W-:-:S06]  /*0340*/  VIADD R8, R0, 0xffffffe ;  /* 0x0ffffffe00087836 */ /* 0x004fcc0000000000 */
[----:B------:R2:W4:Y:S02]  /*0350*/  F2I.FTZ.U32.TRUNC.NTZ R9, R8 ;  /* 0x0000000800097305 */ /* 0x000524000021f000 */
[----:B--2---:R-:W-:Y:S02]  /*0360*/  IMAD.MOV.U32 R8, RZ, RZ, RZ ;  /* 0x000000ffff087224 */ /* 0x004fe400078e00ff */
        /* <DEDUP_REMOVED lines=15> */
.L_x_795:
[----:B------:R-:W-:Y:S01]  /*0460*/  MOV R30, R32 ;  /* 0x00000020001e7202 */ /* 0x000fe20000000f00 */
[----:B------:R-:W-:Y:S01]  /*0470*/  IMAD.MOV.U32 R0, RZ, RZ, R36 ;  /* 0x000000ffff007224 */ /* 0x000fe200078e0024 */
[----:B------:R-:W-:Y:S02]  /*0480*/  MOV R3, R37 ;  /* 0x0000002500037202 */ /* 0x000fe40000000f00 */
[----:B------:R-:W-:-:S07]  /*0490*/  MOV R8, 0x4b0 ;  /* 0x000004b000087802 */ /* 0x000fce0000000f00 */
[----:B01-3--:R-:W-:Y:S05]  /*04a0*/  CALL.REL.NOINC `($__internal_16_$__cuda_sm20_div_s64) ;  /* 0x0000003400407944 */ /* 0x00bfea0003c00000 */
[----:B------:R-:W-:Y:S01]  /*04b0*/  IADD3 R11, P0, PT, RZ, -R10, RZ ;  /* 0x8000000aff0b7210 */ /* 0x000fe20007f1e0ff */
[----:B------:R-:W-:Y:S02]  /*04c0*/  HFMA2 R33, -RZ, RZ, 0, 0 ;  /* 0x00000000ff217431 */ /* 0x000fe400000001ff */
[----:B------:R-:W-:Y:S02]  /*04d0*/  IMAD.MOV.U32 R30, RZ, RZ, R10 ;  /* 0x000000ffff1e7224 */ /* 0x000fe400078e000a */
[----:B------:R-:W-:-:S04]  /*04e0*/  IMAD.X R3, RZ, RZ, ~R0, P0 ;  /* 0x000000ffff037224 */ /* 0x000fc800000e0e00 */
[----:B------:R-:W-:Y:S02]  /*04f0*/  IMAD R3, R3, R36, RZ ;  /* 0x0000002403037224 */ /* 0x000fe400078e02ff */
[----:B------:R-:W-:-:S04]  /*0500*/  IMAD.WIDE.U32 R8, R36, R11, R32 ;  /* 0x0000000b24087225 */ /* 0x000fc800078e0020 */
[----:B------:R-:W-:Y:S01]  /*0510*/  IMAD R3, R37, R11, R3 ;  /* 0x0000000b25037224 */ /* 0x000fe200078e0203 */
[----:B------:R-:W-:-:S03]  /*0520*/  MOV R39, R8 ;  /* 0x0000000800277202 */ /* 0x000fc60000000f00 */
[----:B------:R-:W-:-:S07]  /*0530*/  IMAD.IADD R3, R9, 0x1, R3 ;  /* 0x0000000109037824 */ /* 0x000fce00078e0203 */
.L_x_796:
[----:B------:R-:W-:Y:S01]  /*0540*/  IADD3 R31, PT, PT, R2, 0x2, RZ ;  /* 0x00000002021f7810 */ /* 0x000fe20007ffe0ff */
[----:B-1----:R-:W-:-:S04]  /*0550*/  IMAD.WIDE.U32 R8, R27, 0x8, R18 ;  /* 0x000000081b087825 */ /* 0x002fc800078e0012 */
[----:B0-----:R-:W-:Y:S02]  /*0560*/  IMAD.WIDE.U32 R36, R31, 0x8, R16 ;  /* 0x000000081f247825 */ /* 0x001fe400078e0010 */
[----:B------:R-:W2:Y:S04]  /*0570*/  LDG.E.64 R8, desc[UR8][R8.64] ;  /* 0x0000000808087981 */ /* 0x000ea8000c1e1b00 */
[----:B------:R-:W4:Y:S01]  /*0580*/  LDG.E.64 R36, desc[UR8][R36.64] ;  /* 0x0000000824247981 */ /* 0x000f22000c1e1b00 */
[-C--:B--2---:R-:W-:Y:S02]  /*0590*/  IMAD R0, R9, R39.reuse, RZ ;  /* 0x0000002709007224 */ /* 0x084fe400078e02ff */
[----:B------:R-:W-:Y:S01]  /*05a0*/  IMAD.WIDE.U32 R38, R8, R39, R28 ;  /* 0x0000002708267225 */ /* 0x000fe200078e001c */
[----:B----4-:R-:W-:-:S03]  /*05b0*/  ISETP.NE.U32.AND P0, PT, R37, RZ, PT ;  /* 0x000000ff2500720c */ /* 0x010fc60003f05070 */
        /* <DEDUP_REMOVED lines=25> */
.L_x_797:
[----:B------:R-:W-:Y:S01]  /*0750*/  IMAD.MOV.U32 R0, RZ, RZ, R36 ;  /* 0x000000ffff007224 */ /* 0x000fe200078e0024 */
[----:B------:R-:W-:Y:S02]  /*0760*/  MOV R3, R37 ;  /* 0x0000002500037202 */ /* 0x000fe40000000f00 */
[----:B------:R-:W-:-:S07]  /*0770*/  MOV R8, 0x790 ;  /* 0x0000079000087802 */ /* 0x000fce0000000f00 */
[----:B---3--:R-:W-:Y:S05]  /*0780*/  CALL.REL.NOINC `($__internal_16_$__cuda_sm20_div_s64) ;  /* 0x0000003000887944 */ /* 0x008fea0003c00000 */
[----:B------:R-:W-:Y:S01]  /*0790*/  IADD3 R11, P0, PT, RZ, -R10, RZ ;  /* 0x8000000aff0b7210 */ /* 0x000fe20007f1e0ff */
[----:B------:R-:W-:Y:S01]  /*07a0*/  IMAD.MOV.U32 R9, RZ, RZ, RZ ;  /* 0x000000ffff097224 */ /* 0x000fe200078e00ff */
[----:B------:R-:W-:Y:S02]  /*07b0*/  MOV R8, R30 ;  /* 0x0000001e00087202 */ /* 0x000fe40000000f00 */
[----:B------:R-:W-:Y:S01]  /*07c0*/  MOV R28, R10 ;  /* 0x0000000a001c7202 */ /* 0x000fe20000000f00 */
[----:B------:R-:W-:Y:S02]  /*07d0*/  IMAD.X R3, RZ, RZ, ~R0, P0 ;  /* 0x000000ffff037224 */ /* 0x000fe400000e0e00 */
[----:B------:R-:W-:-:S04]  /*07e0*/  IMAD.WIDE.U32 R8, R36, R11, R8 ;  /* 0x0000000b24087225 */ /* 0x000fc800078e0008 */
[----:B------:R-:W-:-:S04]  /*07f0*/  IMAD R3, R3, R36, RZ ;  /* 0x0000002403037224 */ /* 0x000fc800078e02ff */
[----:B------:R-:W-:Y:S02]  /*0800*/  IMAD R3, R37, R11, R3 ;  /* 0x0000000b25037224 */ /* 0x000fe400078e0203 */
[----:B------:R-:W-:-:S03]  /*0810*/  IMAD.MOV.U32 R11, RZ, RZ, R8 ;  /* 0x000000ffff0b7224 */ /* 0x000fc600078e0008 */
[----:B------:R-:W-:-:S07]  /*0820*/  IADD3 R3, PT, PT, R9, R3, RZ ;  /* 0x0000000309037210 */ /* 0x000fce0007ffe0ff */
.L_x_798:
[----:B------:R-:W-:Y:S02]  /*0830*/  VIADD R29, R2, 0x1 ;  /* 0x00000001021d7836 */ /* 0x000fe40000000000 */
[----:B------:R-:W-:-:S04]  /*0840*/  IMAD.WIDE.U32 R8, R31, 0x8, R18 ;  /* 0x000000081f087825 */ /* 0x000fc800078e0012 */
[----:B------:R-:W-:Y:S02]  /*0850*/  IMAD.WIDE.U32 R36, R29, 0x8, R16 ;  /* 0x000000081d247825 */ /* 0x000fe400078e0010 */
[----:B------:R-:W2:Y:S04]  /*0860*/  LDG.E.64 R8, desc[UR8][R8.64] ;  /* 0x0000000808087981 */ /* 0x000ea8000c1e1b00 */
[----:B------:R-:W4:Y:S01]  /*0870*/  LDG.E.64 R36, desc[UR8][R36.64] ;  /* 0x0000000824247981 */ /* 0x000f22000c1e1b00 */
[----:B------:R-:W-:Y:S01]  /*0880*/  MOV R26, R38 ;  /* 0x00000026001a7202 */ /* 0x000fe20000000f00 */
[----:B--2---:R-:W-:-:S04]  /*0890*/  IMAD R0, R9, R11, RZ ;  /* 0x0000000b09007224 */ /* 0x004fc800078e02ff */
        /* <DEDUP_REMOVED lines=27> */
.L_x_799:
[----:B------:R-:W-:Y:S01]  /*0a50*/  IMAD.MOV.U32 R30, RZ, RZ, R28 ;  /* 0x000000ffff1e7224 */ /* 0x000fe200078e001c */
[----:B------:R-:W-:Y:S01]  /*0a60*/  MOV R0, R36 ;  /* 0x0000002400007202 */ /* 0x000fe20000000f00 */
[----:B------:R-:W-:Y:S01]  /*0a70*/  IMAD.MOV.U32 R3, RZ, RZ, R37 ;  /* 0x000000ffff037224 */ /* 0x000fe200078e0025 */
[----:B------:R-:W-:-:S07]  /*0a80*/  MOV R8, 0xaa0 ;  /* 0x00000aa000087802 */ /* 0x000fce0000000f00 */
[----:B---3--:R-:W-:Y:S05]  /*0a90*/  CALL.REL.NOINC `($__internal_16_$__cuda_sm20_div_s64) ;  /* 0x0000002c00c47944 */ /* 0x008fea0003c00000 */
[----:B------:R-:W-:Y:S01]  /*0aa0*/  IADD3 R11, P0, PT, RZ, -R10, RZ ;  /* 0x8000000aff0b7210 */ /* 0x000fe20007f1e0ff */
[----:B------:R-:W-:Y:S02]  /*0ab0*/  HFMA2 R9, -RZ, RZ, 0, 0 ;  /* 0x00000000ff097431 */ /* 0x000fe400000001ff */
[----:B------:R-:W-:Y:S01]  /*0ac0*/  IMAD.MOV.U32 R8, RZ, RZ, R28 ;  /* 0x000000ffff087224 */ /* 0x000fe200078e001c */
[----:B------:R-:W-:Y:S01]  /*0ad0*/  IADD3.X R3, PT, PT, RZ, ~R0, RZ, P0, !PT ;  /* 0x80000000ff037210 */ /* 0x000fe200007fe4ff */
[----:B------:R-:W-:-:S04]  /*0ae0*/  IMAD.MOV.U32 R30, RZ, RZ, R10 ;  /* 0x000000ffff1e7224 */ /* 0x000fc800078e000a */
[----:B------:R-:W-:Y:S02]  /*0af0*/  IMAD R3, R3, R36, RZ ;  /* 0x0000002403037224 */ /* 0x000fe400078e02ff */
[----:B------:R-:W-:-:S04]  /*0b00*/  IMAD.WIDE.U32 R8, R36, R11, R8 ;  /* 0x0000000b24087225 */ /* 0x000fc800078e0008 */
[----:B------:R-:W-:Y:S01]  /*0b10*/  IMAD R3, R37, R11, R3 ;  /* 0x0000000b25037224 */ /* 0x000fe200078e0203 */
[----:B------:R-:W-:-:S03]  /*0b20*/  MOV R11, R8 ;  /* 0x00000008000b7202 */ /* 0x000fc60000000f00 */
[----:B------:R-:W-:-:S07]  /*0b30*/  IMAD.IADD R3, R9, 0x1, R3 ;  /* 0x0000000109037824 */ /* 0x000fce00078e0203 */
.L_x_800:
[----:B------:R-:W-:-:S04]  /*0b40*/  IMAD.WIDE.U32 R36, R2, 0x8, R16 ;  /* 0x0000000802247825 */ /* 0x000fc800078e0010 */
[----:B------:R-:W-:Y:S02]  /*0b50*/  IMAD.WIDE.U32 R8, R29, 0x8, R18 ;  /* 0x000000081d087825 */ /* 0x000fe400078e0012 */
[----:B------:R-:W2:Y:S04]  /*0b60*/  LDG.E.64 R36, desc[UR8][R36.64] ;  /* 0x0000000824247981 */ /* 0x000ea8000c1e1b00 */
[----:B------:R-:W4:Y:S01]  /*0b70*/  LDG.E.64 R8, desc[UR8][R8.64] ;  /* 0x0000000808087981 */ /* 0x000f22000c1e1b00 */
[----:B------:R-:W-:Y:S02]  /*0b80*/  MOV R26, R38 ;  /* 0x00000026001a7202 */ /* 0x000fe40000000f00 */
[----:B--2---:R-:W-:Y:S01]  /*0b90*/  ISETP.NE.U32.AND P0, PT, R37, RZ, PT ;  /* 0x000000ff2500720c */ /* 0x004fe20003f05070 */
[----:B----4-:R-:W-:-:S02]  /*0ba0*/  IMAD R0, R9, R11, RZ ;  /* 0x0000000b09007224 */ /* 0x010fc400078e02ff */
        /* <DEDUP_REMOVED lines=26> */
.L_x_801:
[----:B------:R-:W-:Y:S01]  /*0d50*/  IMAD.MOV.U32 R0, RZ, RZ, R36 ;  /* 0x000000ffff007224 */ /* 0x000fe200078e0024 */
[----:B------:R-:W-:Y:S02]  /*0d60*/  MOV R3, R37 ;  /* 0x0000002500037202 */ /* 0x000fe40000000f00 */
[----:B------:R-:W-:-:S07]  /*0d70*/  MOV R8, 0xd90 ;  /* 0x00000d9000087802 */ /* 0x000fce0000000f00 */
[----:B---3--:R-:W-:Y:S05]  /*0d80*/  CALL.REL.NOINC `($__internal_16_$__cuda_sm20_div_s64) ;  /* 0x0000002c00087944 */ /* 0x008fea0003c00000 */
        /* <DEDUP_REMOVED lines=9> */
.L_x_802:
[C---:B------:R-:W-:Y:S01]  /*0e20*/  IADD3 R27, PT, PT, R2.reuse, -0x1, RZ ;  /* 0xffffffff021b7810 */ /* 0x040fe20007ffe0ff */
[----:B------:R-:W-:-:S04]  /*0e30*/  IMAD.WIDE.U32 R8, R2, 0x8, R18 ;  /* 0x0000000802087825 */ /* 0x000fc800078e0012 */
[----:B------:R-:W-:Y:S02]  /*0e40*/  IMAD.WIDE.U32 R36, R27, 0x8, R16 ;  /* 0x000000081b247825 */ /* 0x000fe400078e0010 */
[----:B------:R-:W2:Y:S04]  /*0e50*/  LDG.E.64 R8, desc[UR8][R8.64] ;  /* 0x0000000808087981 */ /* 0x000ea8000c1e1b00 */
[----:B------:R-:W4:Y:S01]  /*0e60*/  LDG.E.64 R36, desc[UR8][R36.64] ;  /* 0x0000000824247981 */ /* 0x000f22000c1e1b00 */
[----:B------:R-:W-:Y:S02]  /*0e70*/  IMAD.MOV.U32 R39, RZ, RZ, R29 ;  /* 0x000000ffff277224 */ /* 0x000fe400078e001d */
[-C--:B--2---:R-:W-:Y:S02]  /*0e80*/  IMAD R0, R9, R11.reuse, RZ ;  /* 0x0000000b09007224 */ /* 0x084fe400078e02ff */
[----:B------:R-:W-:Y:S01]  /*0e90*/  IMAD.WIDE.U32 R38, R8, R11, R38 ;  /* 0x0000000b08267225 */ /* 0x000fe200078e0026 */
[----:B----4-:R-:W-:-:S03]  /*0ea0*/  ISETP.NE.U32.AND P0, PT, R37, RZ, PT ;  /* 0x000000ff2500720c */ /* 0x010fc60003f05070 */
        /* <DEDUP_REMOVED lines=25> */
.L_x_803:
[----:B------:R-:W-:Y:S01]  /*1040*/  MOV R30, R28 ;  /* 0x0000001c001e7202 */ /* 0x000fe20000000f00 */
        /* <DEDUP_REMOVED lines=13> */
.L_x_804:
[----:B------:R-:W-:Y:S01]  /*1120*/  IADD3 R29, PT, PT, R2, -0x2, RZ ;  /* 0xfffffffe021d7810 */ /* 0x000fe20007ffe0ff */
        /* <DEDUP_REMOVED lines=33> */
.L_x_805:
        /* <DEDUP_REMOVED lines=14> */
.L_x_806:
        /* <DEDUP_REMOVED lines=34> */
.L_x_807:
[----:B------:R-:W-:Y:S01]  /*1640*/  MOV R30, R28 ;  /* 0x0000001c001e7202 */ /* 0x000fe20000000f00 */
        /* <DEDUP_REMOVED lines=14> */
.L_x_808:
        /* <DEDUP_REMOVED lines=34> */
.L_x_809:
[----:B------:R-:W-:Y:S01]  /*1950*/  IMAD.MOV.U32 R0, RZ, RZ, R36 ;  /* 0x000000ffff007224 */ /* 0x000fe200078e0024 */
[----:B------:R-:W-:Y:S02]  /*1960*/  MOV R3, R37 ;  /* 0x0000002500037202 */ /* 0x000fe40000000f00 */
[----:B------:R-:W-:-:S07]  /*1970*/  MOV R8, 0x1990 ;  /* 0x0000199000087802 */ /* 0x000fce0000000f00 */
[----:B---3--:R-:W-:Y:S05]  /*1980*/  CALL.REL.NOINC `($__internal_16_$__cuda_sm20_div_s64) ;  /* 0x0000002000087944 */ /* 0x008fea0003c00000 */
[----:B------:R-:W-:Y:S01]  /*1990*/  IADD3 R11, P0, PT, RZ, -R10, RZ ;  /* 0x8000000aff0b7210 */ /* 0x000fe20007f1e0ff */
[----:B------:R-:W-:Y:S01]  /*19a0*/  IMAD.MOV.U32 R9, RZ, RZ, RZ ;  /* 0x000000ffff097224 */ /* 0x000fe200078e00ff */
[----:B------:R-:W-:-:S03]  /*19b0*/  MOV R8, R30 ;  /* 0x0000001e00087202 */ /* 0x000fc60000000f00 */
[----:B------:R-:W-:Y:S02]  /*19c0*/  IMAD.X R3, RZ, RZ, ~R0, P0 ;  /* 0x000000ffff037224 */ /* 0x000fe400000e0e00 */
[----:B------:R-:W-:-:S04]  /*19d0*/  IMAD.WIDE.U32 R8, R36, R11, R8 ;  /* 0x0000000b24087225 */ /* 0x000fc800078e0008 */
[----:B------:R-:W-:-:S04]  /*19e0*/  IMAD R3, R3, R36, RZ ;  /* 0x0000002403037224 */ /* 0x000fc800078e02ff */
[----:B------:R-:W-:Y:S01]  /*19f0*/  IMAD R3, R37, R11, R3 ;  /* 0x0000000b25037224 */ /* 0x000fe200078e0203 */
[----:B------:R-:W-:-:S03]  /*1a00*/  MOV R37, R8 ;  /* 0x0000000800257202 */ /* 0x000fc60000000f00 */
[----:B------:R-:W-:-:S07]  /*1a10*/  IMAD.IADD R3, R9, 0x1, R3 ;  /* 0x0000000109037824 */ /* 0x000fce00078e0203 */
.L_x_810:
[----:B---3--:R-:W-:-:S06]  /*1a20*/  IMAD.WIDE.U32 R8, R31, 0x8, R22 ;  /* 0x000000081f087825 */ /* 0x008fcc00078e0016 */
[----:B------:R-:W2:Y:S01]  /*1a30*/  LDG.E.64 R8, desc[UR8][R8.64] ;  /* 0x0000000808087981 */ /* 0x000ea2000c1e1b00 */
[----:B------:R-:W-:Y:S01]  /*1a40*/  UIADD3 UR6, UPT, UPT, UR6, 0x8, URZ ;  /* 0x0000000806067890 */ /* 0x000fe2000fffe0ff */
[----:B------:R-:W-:Y:S01]  /*1a50*/  MOV R26, R28 ;  /* 0x0000001c001a7202 */ /* 0x000fe20000000f00 */
[----:B------:R-:W-:Y:S01]  /*1a60*/  IMAD.MOV.U32 R32, RZ, RZ, R10 ;  /* 0x000000ffff207224 */ /* 0x000fe200078e000a */
[----:B------:R-:W-:Y:S01]  /*1a70*/  IADD3 R2, PT, PT, R2, -0x8, RZ ;  /* 0xfffffff802027810 */ /* 0x000fe20007ffe0ff */
[----:B------:R-:W-:Y:S01]  /*1a80*/  UISETP.NE.AND UP0, UPT, UR6, URZ, UPT ;  /* 0x000000ff0600728c */ /* 0x000fe2000bf05270 */
[-C--:B--2---:R-:W-:Y:S02]  /*1a90*/  IMAD R0, R9, R37.reuse, RZ ;  /* 0x0000002509007224 */ /* 0x084fe400078e02ff */
[----:B------:R-:W-:-:S04]  /*1aa0*/  IMAD.WIDE.U32 R28, R8, R37, R26 ;  /* 0x00000025081c7225 */ /* 0x000fc800078e001a */
[----:B------:R-:W-:-:S04]  /*1ab0*/  IMAD R3, R8, R3, R0 ;  /* 0x0000000308037224 */ /* 0x000fc800078e0200 */
[----:B------:R-:W-:Y:S01]  /*1ac0*/  IMAD.IADD R29, R29, 0x1, R3 ;  /* 0x000000011d1d7824 */ /* 0x000fe200078e0203 */
[----:B------:R-:W-:Y:S06]  /*1ad0*/  BRA.U UP0, `(.L_x_811) ;  /* 0xffffffe500f47547 */ /* 0x000fec000b83ffff */
[----:B------:R-:W-:-:S07]  /*1ae0*/  IADD3 R2, PT, PT, R2, 0x3, RZ ;  /* 0x0000000302027810 */ /* 0x000fce0007ffe0ff */
.L_x_794:
[----:B------:R-:W0:Y:S02]  /*1af0*/  LDCU UR5, c[0x0][0x3a0] ;  /* 0x00007400ff0577ac */ /* 0x000e240008000800 */
[----:B0-----:R-:W-:-:S09]  /*1b00*/  ULOP3.LUT UP0, UR6, UR5, 0x7, URZ, 0xc0, !UPT ;  /* 0x0000000705067892 */ /* 0x001fd2000f80c0ff */
[----:B------:R-:W-:Y:S05]  /*1b10*/  BRA.U !UP0, `(.L_x_793) ;  /* 0x0000001508647547 */ /* 0x000fea000b800000 */
[----:B------:R-:W-:Y:S02]  /*1b20*/  UISETP.GE.U32.AND UP0, UPT, UR6, 0x4, UPT ;  /* 0x000000040600788c */ /* 0x000fe4000bf06070 */
[----:B------:R-:W-:-:S07]  /*1b30*/  ULOP3.LUT UR5, UR5, 0x3, URZ, 0xc0, !UPT ;  /* 0x0000000305057892 */ /* 0x000fce000f8ec0ff */
[----:B------:R-:W-:Y:S05]  /*1b40*/  BRA.U !UP0, `(.L_x_812) ;  /* 0x0000000d081c7547 */ /* 0x000fea000b800000 */
[----:B------:R-:W0:Y:S02]  /*1b50*/  LDC.64 R16, c[0x0][0x390] ;  /* 0x0000e400ff107b82 */ /* 0x000e240000000a00 */
[----:B0-----:R-:W-:-:S06]  /*1b60*/  IMAD.WIDE.U32 R16, R2, 0x8, R16 ;  /* 0x0000000802107825 */ /* 0x001fcc00078e0010 */
[----:B------:R-:W2:Y:S02]  /*1b70*/  LDG.E.64 R16, desc[UR8][R16.64] ;  /* 0x0000000810107981 */ /* 0x000ea4000c1e1b00 */
[----:B--2---:R-:W-:-:S13]  /*1b80*/  ISETP.NE.U32.AND P0, PT, R17, RZ, PT ;  /* 0x000000ff1100720c */ /* 0x004fda0003f05070 */
        /* <DEDUP_REMOVED lines=23> */
.L_x_813:
[----:B------:R-:W-:Y:S01]  /*1d00*/  MOV R30, R32 ;  /* 0x00000020001e7202 */ /* 0x000fe20000000f00 */
[----:B------:R-:W-:Y:S01]  /*1d10*/  IMAD.MOV.U32 R0, RZ, RZ, R16 ;  /* 0x000000ffff007224 */ /* 0x000fe200078e0010 */
[----:B------:R-:W-:Y:S02]  /*1d20*/  MOV R3, R17 ;  /* 0x0000001100037202 */ /* 0x000fe40000000f00 */
[----:B------:R-:W-:-:S07]  /*1d30*/  MOV R8, 0x1d50 ;  /* 0x00001d5000087802 */ /* 0x000fce0000000f00 */
[----:B------:R-:W-:Y:S05]  /*1d40*/  CALL.REL.NOINC `($__internal_16_$__cuda_sm20_div_s64) ;  /* 0x0000001c00187944 */ /* 0x000fea0003c00000 */
        /* <DEDUP_REMOVED lines=9> */
.L_x_814:
[----:B------:R-:W0:Y:S01]  /*1de0*/  LDC.64 R18, c[0x0][0x390] ;  /* 0x0000e400ff127b82 */ /* 0x000e220000000a00 */
[----:B------:R-:W-:-:S07]  /*1df0*/  IADD3 R16, PT, PT, R2, -0x1, RZ ;  /* 0xffffffff02107810 */ /* 0x000fce0007ffe0ff */
        /* <DEDUP_REMOVED lines=8> */
[----:B------:R-:W-:-:S04]  /*1e80*/  IMAD R3, R8, R3, R0 ;  /* 0x0000000308037224 */ /* 0x000fc800078e0200 */
[----:B------:R-:W-:Y:S02]  /*1e90*/  IMAD.IADD R29, R23, 0x1, R3 ;  /* 0x00000001171d7824 */ /* 0x000fe400078e0203 */
[----:B------:R-:W-:Y:S05]  /*1ea0*/  @P0 BRA `(.L_x_815) ;  /* 0x0000000000580947 */ /* 0x000fea0003800000 */
[----:B------:R-:W0:Y:S01]  /*1eb0*/  I2F.U32.RP R0, R18 ;  /* 0x0000001200007306 */ /* 0x000e220000209000 */
[----:B------:R-:W-:Y:S01]  /*1ec0*/  IMAD.MOV R3, RZ, RZ, -R18 ;  /* 0x000000ffff037224 */ /* 0x000fe200078e0a12 */
[----:B------:R-:W-:Y:S02]  /*1ed0*/  ISETP.NE.U32.AND P2, PT, R18, RZ, PT ;  /* 0x000000ff1200720c */ /* 0x000fe40003f45070 */
[----:B------:R-:W-:-:S04]  /*1ee0*/  MOV R11, RZ ;  /* 0x000000ff000b7202 */ /* 0x000fc80000000f00 */
        /* <DEDUP_REMOVED lines=18> */
.L_x_815:
        /* <DEDUP_REMOVED lines=13> */
.L_x_816:
        /* <DEDUP_REMOVED lines=36> */
.L_x_817:
[----:B------:R-:W-:Y:S01]  /*2320*/  MOV R30, R20 ;  /* 0x00000014001e7202 */ /* 0x000fe20000000f00 */
[----:B------:R-:W-:Y:S01]  /*2330*/  IMAD.MOV.U32 R0, RZ, RZ, R18 ;  /* 0x000000ffff007224 */ /* 0x000fe200078e0012 */
[----:B------:R-:W-:Y:S02]  /*2340*/  MOV R3, R19 ;  /* 0x0000001300037202 */ /* 0x000fe40000000f00 */
[----:B------:R-:W-:-:S07]  /*2350*/  MOV R8, 0x2370 ;  /* 0x0000237000087802 */ /* 0x000fce0000000f00 */
[----:B------:R-:W-:Y:S05]  /*2360*/  CALL.REL.NOINC `($__internal_16_$__cuda_sm20_div_s64) ;  /* 0x0000001400907944 */ /* 0x000fea0003c00000 */
        /* <DEDUP_REMOVED lines=10> */
.L_x_818:
        /* <DEDUP_REMOVED lines=33> */
[--C-:B------:R-:W-:Y:S02]  /*2620*/  IMAD.MOV R19, RZ, RZ, -R9.reuse ;  /* 0x000000ffff137224 */ /* 0x100fe400078e0a09 */
[----:B------:R-:W-:Y:S02]  /*2630*/  IMAD.MOV.U32 R10, RZ, RZ, R9 ;  /* 0x000000ffff0a7224 */ /* 0x000fe400078e0009 */
[----:B------:R-:W-:Y:S01]  /*2640*/  IMAD R19, R18, R19, R30 ;  /* 0x0000001312137224 */ /* 0x000fe200078e021e */
[----:B------:R-:W-:Y:S06]  /*2650*/  BRA `(.L_x_820) ;  /* 0x0000000000307947 */ /* 0x000fec0003800000 */
.L_x_819:
[----:B------:R-:W-:Y:S01]  /*2660*/  MOV R0, R18 ;  /* 0x0000001200007202 */ /* 0x000fe20000000f00 */
[----:B------:R-:W-:Y:S01]  /*2670*/  IMAD.MOV.U32 R3, RZ, RZ, R19 ;  /* 0x000000ffff037224 */ /* 0x000fe200078e0013 */
[----:B------:R-:W-:-:S07]  /*2680*/  MOV R8, 0x26a0 ;  /* 0x000026a000087802 */ /* 0x000fce0000000f00 */
[----:B------:R-:W-:Y:S05]  /*2690*/  CALL.REL.NOINC `($__internal_16_$__cuda_sm20_div_s64) ;  /* 0x0000001000c47944 */ /* 0x000fea0003c00000 */
[----:B------:R-:W-:Y:S01]  /*26a0*/  IADD3 R11, P0, PT, RZ, -R10, RZ ;  /* 0x8000000aff0b7210 */ /* 0x000fe20007f1e0ff */
[----:B------:R-:W-:-:S03]  /*26b0*/  IMAD.MOV.U32 R31, RZ, RZ, RZ ;  /* 0x000000ffff1f7224 */ /* 0x000fc600078e00ff */
[----:B------:R-:W-:Y:S01]  /*26c0*/  IADD3.X R3, PT, PT, RZ, ~R0, RZ, P0, !PT ;  /* 0x80000000ff037210 */ /* 0x000fe200007fe4ff */
[----:B------:R-:W-:-:S04]  /*26d0*/  IMAD.WIDE.U32 R8, R18, R11, R30 ;  /* 0x0000000b12087225 */ /* 0x000fc800078e001e */
[----:B------:R-:W-:-:S04]  /*26e0*/  IMAD R3, R3, R18, RZ ;  /* 0x0000001203037224 */ /* 0x000fc800078e02ff */
[----:B------:R-:W-:Y:S01]  /*26f0*/  IMAD R3, R19, R11, R3 ;  /* 0x0000000b13037224 */ /* 0x000fe200078e0203 */
[----:B------:R-:W-:-:S03]  /*2700*/  MOV R19, R8 ;  /* 0x0000000800137202 */ /* 0x000fc60000000f00 */
[----:B------:R-:W-:-:S07]  /*2710*/  IMAD.IADD R3, R9, 0x1, R3 ;  /* 0x0000000109037824 */ /* 0x000fce00078e0203 */
.L_x_820:
[----:B------:R-:W0:Y:S02]  /*2720*/  LDC.64 R8, c[0x0][0x398] ;  /* 0x0000e600ff087b82 */ /* 0x000e240000000a00 */
[----:B0-----:R-:W-:-:S06]  /*2730*/  IMAD.WIDE.U32 R8, R16, 0x8, R8 ;  /* 0x0000000810087825 */ /* 0x001fcc00078e0008 */
[----:B------:R-:W2:Y:S01]  /*2740*/  LDG.E.64 R8, desc[UR8][R8.64] ;  /* 0x0000000808087981 */ /* 0x000ea2000c1e1b00 */
[----:B------:R-:W-:Y:S01]  /*2750*/  MOV R16, R20 ;  /* 0x0000001400107202 */ /* 0x000fe20000000f00 */
[----:B------:R-:W-:Y:S02]  /*2760*/  VIADD R2, R2, 0xfffffffc ;  /* 0xfffffffc02027836 */ /* 0x000fe40000000000 */
[----:B------:R-:W-:Y:S02]  /*2770*/  IMAD.MOV.U32 R32, RZ, RZ, R10 ;  /* 0x000000ffff207224 */ /* 0x000fe400078e000a */
[-C--:B--2---:R-:W-:Y:S02]  /*2780*/  IMAD R0, R9, R19.reuse, RZ ;  /* 0x0000001309007224 */ /* 0x084fe400078e02ff */
[----:B------:R-:W-:-:S04]  /*2790*/  IMAD.WIDE.U32 R28, R8, R19, R16 ;  /* 0x00000013081c7225 */ /* 0x000fc800078e0010 */
[----:B------:R-:W-:-:S05]  /*27a0*/  IMAD R3, R8, R3, R0 ;  /* 0x0000000308037224 */ /* 0x000fca00078e0200 */
[----:B------:R-:W-:-:S07]  /*27b0*/  IADD3 R29, PT, PT, R29, R3, RZ ;  /* 0x000000031d1d7210 */ /* 0x000fce0007ffe0ff */
.L_x_812:
[----:B------:R-:W-:-:S09]  /*27c0*/  UISETP.NE.AND UP0, UPT, UR5, URZ, UPT ;  /* 0x000000ff0500728c */ /* 0x000fd2000bf05270 */
[----:B------:R-:W-:Y:S05]  /*27d0*/  BRA.U !UP0, `(.L_x_793) ;  /* 0x0000000908347547 */ /* 0x000fea000b800000 */
[----:B------:R-:W-:-:S09]  /*27e0*/  UISETP.NE.AND UP0, UPT, UR5, 0x1, UPT ;  /* 0x000000010500788c */ /* 0x000fd2000bf05270 */
[----:B------:R-:W-:Y:S05]  /*27f0*/  BRA.U !UP0, `(.L_x_821) ;  /* 0x00000005088c7547 */ /* 0x000fea000b800000 */
[----:B------:R-:W0:Y:S02]  /*2800*/  LDC.64 R8, c[0x0][0x390] ;  /* 0x0000e400ff087b82 */ /* 0x000e240000000a00 */
[----:B0-----:R-:W-:-:S05]  /*2810*/  IMAD.WIDE.U32 R8, R2, 0x8, R8 ;  /* 0x0000000802087825 */ /* 0x001fca00078e0008 */
[----:B------:R-:W2:Y:S02]  /*2820*/  LDG.E.64 R16, desc[UR8][R8.64] ;  /* 0x0000000808107981 */ /* 0x000ea4000c1e1b00 */
[----:B--2---:R-:W-:-:S13]  /*2830*/  ISETP.NE.U32.AND P0, PT, R17, RZ, PT ;  /* 0x000000ff1100720c */ /* 0x004fda0003f05070 */
        /* <DEDUP_REMOVED lines=23> */
.L_x_822:
[----:B------:R-:W-:Y:S01]  /*29b0*/  IMAD.MOV.U32 R30, RZ, RZ, R32 ;  /* 0x000000ffff1e7224 */ /* 0x000fe200078e0020 */
[----:B------:R-:W-:Y:S01]  /*29c0*/  MOV R0, R16 ;  /* 0x0000001000007202 */ /* 0x000fe20000000f00 */
[----:B------:R-:W-:Y:S01]  /*29d0*/  IMAD.MOV.U32 R3, RZ, RZ, R17 ;  /* 0x000000ffff037224 */ /* 0x000fe200078e0011 */
[----:B------:R-:W-:-:S07]  /*29e0*/  MOV R8, 0x2a00 ;  /* 0x00002a0000087802 */ /* 0x000fce0000000f00 */
[----:B------:R-:W-:Y:S05]  /*29f0*/  CALL.REL.NOINC `($__internal_16_$__cuda_sm20_div_s64) ;  /* 0x0000000c00ec7944 */ /* 0x000fea0003c00000 */
[-C--:B------:R-:W-:Y:S01]  /*2a00*/  IADD3 R11, P0, PT, RZ, -R10.reuse, RZ ;  /* 0x8000000aff0b7210 */ /* 0x080fe20007f1e0ff */
[----:B------:R-:W-:Y:S01]  /*2a10*/  IMAD.MOV.U32 R33, RZ, RZ, RZ ;  /* 0x000000ffff217224 */ /* 0x000fe200078e00ff */
[----:B------:R-:W-:Y:S02]  /*2a20*/  MOV R30, R10 ;  /* 0x0000000a001e7202 */ /* 0x000fe40000000f00 */
[----:B------:R-:W-:Y:S01]  /*2a30*/  IADD3.X R3, PT, PT, RZ, ~R0, RZ, P0, !PT ;  /* 0x80000000ff037210 */ /* 0x000fe200007fe4ff */
[----:B------:R-:W-:-:S04]  /*2a40*/  IMAD.WIDE.U32 R8, R16, R11, R32 ;  /* 0x0000000b10087225 */ /* 0x000fc800078e0020 */
[----:B------:R-:W-:-:S04]  /*2a50*/  IMAD R3, R3, R16, RZ ;  /* 0x0000001003037224 */ /* 0x000fc800078e02ff */
[----:B------:R-:W-:Y:S02]  /*2a60*/  IMAD R3, R17, R11, R3 ;  /* 0x0000000b11037224 */ /* 0x000fe400078e0203 */
[----:B------:R-:W-:-:S03]  /*2a70*/  IMAD.MOV.U32 R17, RZ, RZ, R8 ;  /* 0x000000ffff117224 */ /* 0x000fc600078e0008 */
[----:B------:R-:W-:-:S07]  /*2a80*/  IADD3 R3, PT, PT, R9, R3, RZ ;  /* 0x0000000309037210 */ /* 0x000fce0007ffe0ff */
.L_x_823:
        /* <DEDUP_REMOVED lines=32> */
[----:B------:R-:W-:Y:S02]  /*2c90*/  IADD3 R19, PT, PT, -R9, RZ, RZ ;  /* 0x000000ff09137210 */ /* 0x000fe40007ffe1ff */
[----:B------:R-:W-:-:S03]  /*2ca0*/  MOV R10, R9 ;  /* 0x00000009000a7202 */ /* 0x000fc60000000f00 */
[----:B------:R-:W-:Y:S01]  /*2cb0*/  IMAD R19, R18, R19, R30 ;  /* 0x0000001312137224 */ /* 0x000fe200078e021e */
[----:B------:R-:W-:Y:S06]  /*2cc0*/  BRA `(.L_x_825) ;  /* 0x0000000000307947 */ /* 0x000fec0003800000 */
.L_x_824:
[----:B------:R-:W-:Y:S01]  /*2cd0*/  IMAD.MOV.U32 R0, RZ, RZ, R18 ;  /* 0x000000ffff007224 */ /* 0x000fe200078e0012 */
[----:B------:R-:W-:Y:S02]  /*2ce0*/  MOV R3, R19 ;  /* 0x0000001300037202 */ /* 0x000fe40000000f00 */
[----:B------:R-:W-:-:S07]  /*2cf0*/  MOV R8, 0x2d10 ;  /* 0x00002d1000087802 */ /* 0x000fce0000000f00 */
[----:B------:R-:W-:Y:S05]  /*2d00*/  CALL.REL.NOINC `($__internal_16_$__cuda_sm20_div_s64) ;  /* 0x0000000c00287944 */ /* 0x000fea0003c00000 */
[----:B------:R-:W-:Y:S01]  /*2d10*/  IADD3 R11, P0, PT, RZ, -R10, RZ ;  /* 0x8000000aff0b7210 */ /* 0x000fe20007f1e0ff */
[----:B------:R-:W-:-:S04]  /*2d20*/  HFMA2 R31, -RZ, RZ, 0, 0 ;  /* 0x00000000ff1f7431 */ /* 0x000fc800000001ff */
[----:B------:R-:W-:-:S04]  /*2d30*/  IMAD.X R3, RZ, RZ, ~R0, P0 ;  /* 0x000000ffff037224 */ /* 0x000fc800000e0e00 */
[----:B------:R-:W-:Y:S02]  /*2d40*/  IMAD R3, R3, R18, RZ ;  /* 0x0000001203037224 */ /* 0x000fe400078e02ff */
[----:B------:R-:W-:-:S04]  /*2d50*/  IMAD.WIDE.U32 R8, R18, R11, R30 ;  /* 0x0000000b12087225 */ /* 0x000fc800078e001e */
[----:B------:R-:W-:Y:S02]  /*2d60*/  IMAD R3, R19, R11, R3 ;  /* 0x0000000b13037224 */ /* 0x000fe400078e0203 */
[----:B------:R-:W-:-:S03]  /*2d70*/  IMAD.MOV.U32 R19, RZ, RZ, R8 ;  /* 0x000000ffff137224 */ /* 0x000fc600078e0008 */
[----:B------:R-:W-:-:S07]  /*2d80*/  IADD3 R3, PT, PT, R9, R3, RZ ;  /* 0x0000000309037210 */ /* 0x000fce0007ffe0ff */
.L_x_825:
[----:B------:R-:W0:Y:S02]  /*2d90*/  LDC.64 R8, c[0x0][0x398] ;  /* 0x0000e600ff087b82 */ /* 0x000e240000000a00 */
[----:B0-----:R-:W-:-:S06]  /*2da0*/  IMAD.WIDE.U32 R8, R16, 0x8, R8 ;  /* 0x0000000810087825 */ /* 0x001fcc00078e0008 */
[----:B------:R-:W2:Y:S01]  /*2db0*/  LDG.E.64 R8, desc[UR8][R8.64] ;  /* 0x0000000808087981 */ /* 0x000ea2000c1e1b00 */
[----:B------:R-:W-:Y:S01]  /*2dc0*/  IMAD.MOV.U32 R16, RZ, RZ, R20 ;  /* 0x000000ffff107224 */ /* 0x000fe200078e0014 */
[----:B------:R-:W-:Y:S02]  /*2dd0*/  IADD3 R2, PT, PT, R2, -0x2, RZ ;  /* 0xfffffffe02027810 */ /* 0x000fe40007ffe0ff */
[----:B------:R-:W-:Y:S01]  /*2de0*/  MOV R32, R10 ;  /* 0x0000000a00207202 */ /* 0x000fe20000000f00 */
[-C--:B--2---:R-:W-:Y:S02]  /*2df0*/  IMAD R0, R9, R19.reuse, RZ ;  /* 0x0000001309007224 */ /* 0x084fe400078e02ff */
[----:B------:R-:W-:-:S04]  /*2e00*/  IMAD.WIDE.U32 R28, R8, R19, R16 ;  /* 0x00000013081c7225 */ /* 0x000fc800078e0010 */
[----:B------:R-:W-:-:S04]  /*2e10*/  IMAD R3, R8, R3, R0 ;  /* 0x0000000308037224 */ /* 0x000fc800078e0200 */
[----:B------:R-:W-:-:S07]  /*2e20*/  IMAD.IADD R29, R29, 0x1, R3 ;  /* 0x000000011d1d7824 */ /* 0x000fce00078e0203 */
.L_x_821:
[----:B------:R-:W0:Y:S02]  /*2e30*/  LDCU UR4, c[0x0][0x3a0] ;  /* 0x00007400ff0477ac */ /* 0x000e240008000800 */
[----:B0-----:R-:W-:-:S04]  /*2e40*/  ULOP3.LUT UR4, UR4, 0x1, URZ, 0xc0, !UPT ;  /* 0x0000000104047892 */ /* 0x001fc8000f8ec0ff */
[----:B------:R-:W-:-:S09]  /*2e50*/  UISETP.NE.U32.AND UP0, UPT, UR4, 0x1, UPT ;  /* 0x000000010400788c */ /* 0x000fd2000bf05070 */
[----:B------:R-:W-:Y:S05]  /*2e60*/  BRA.U UP0, `(.L_x_793) ;  /* 0x0000000100907547 */ /* 0x000fea000b800000 */
[----:B------:R-:W0:Y:S02]  /*2e70*/  LDC.64 R8, c[0x0][0x390] ;  /* 0x0000e400ff087b82 */ /* 0x000e240000000a00 */
[----:B0-----:R-:W-:-:S06]  /*2e80*/  IMAD.WIDE.U32 R8, R2, 0x8, R8 ;  /* 0x0000000802087825 */ /* 0x001fcc00078e0008 */
[----:B------:R-:W2:Y:S02]  /*2e90*/  LDG.E.64 R8, desc[UR8][R8.64] ;  /* 0x0000000808087981 */ /* 0x000ea4000c1e1b00 */
[----:B--2---:R-:W-:-:S13]  /*2ea0*/  ISETP.NE.U32.AND P0, PT, R9, RZ, PT ;  /* 0x000000ff0900720c */ /* 0x004fda0003f05070 */
[----:B------:R-:W-:Y:S05]  /*2eb0*/  @P0 BRA `(.L_x_826) ;  /* 0x0000000000500947 */ /* 0x000fea0003800000 */
[----:B------:R-:W0:Y:S01]  /*2ec0*/  I2F.U32.RP R0, R8 ;  /* 0x0000000800007306 */ /* 0x000e220000209000 */
[----:B------:R-:W-:Y:S02]  /*2ed0*/  IADD3 R3, PT, PT, RZ, -R8, RZ ;  /* 0x80000008ff037210 */ /* 0x000fe40007ffe0ff */
[----:B------:R-:W-:Y:S02]  /*2ee0*/  ISETP.NE.U32.AND P1, PT, R8, RZ, PT ;  /* 0x000000ff0800720c */ /* 0x000fe40003f25070 */
[----:B------:R-:W-:-:S03]  /*2ef0*/  MOV R9, RZ ;  /* 0x000000ff00097202 */ /* 0x000fc60000000f00 */
        /* <DEDUP_REMOVED lines=13> */
[----:B------:R-:W-:-:S05]  /*2fd0*/  @!P1 LOP3.LUT R3, RZ, R8, RZ, 0x33, !PT ;  /* 0x00000008ff039212 */ /* 0x000fca00078e33ff */
[----:B------:R-:W-:Y:S01]  /*2fe0*/  IMAD.MOV.U32 R8, RZ, RZ, R3 ;  /* 0x000000ffff087224 */ /* 0x000fe200078e0003 */
[----:B------:R-:W-:Y:S06]  /*2ff0*/  BRA `(.L_x_827) ;  /* 0x0000000000107947 */ /* 0x000fec0003800000 */
.L_x_826:
[----:B------:R-:W-:-:S07]  /*3000*/  MOV R0, 0x3020 ;  /* 0x0000302000007802 */ /* 0x000fce0000000f00 */
[----:B------:R-:W-:Y:S05]  /*3010*/  CALL.REL.NOINC `($__internal_17_$__cuda_sm20_rem_s64) ;  /* 0x0000000c00b07944 */ /* 0x000fea0003c00000 */
[----:B------:R-:W-:Y:S01]  /*3020*/  IMAD.MOV.U32 R8, RZ, RZ, R3 ;  /* 0x000000ffff087224 */ /* 0x000fe200078e0003 */
[----:B------:R-:W-:-:S07]  /*3030*/  MOV R9, R10 ;  /* 0x0000000a00097202 */ /* 0x000fce0000000f00 */
.L_x_827:
[----:B------:R-:W0:Y:S02]  /*3040*/  LDC.64 R10, c[0x0][0x398] ;  /* 0x0000e600ff0a7b82 */ /* 0x000e240000000a00 */
[----:B0-----:R-:W-:-:S06]  /*3050*/  IMAD.WIDE.U32 R2, R2, 0x8, R10 ;  /* 0x0000000802027825 */ /* 0x001fcc00078e000a */
[----:B------:R-:W2:Y:S02]  /*3060*/  LDG.E.64 R2, desc[UR8][R2.64] ;  /* 0x0000000802027981 */ /* 0x000ea4000c1e1b00 */
[-C--:B--2---:R-:W-:Y:S02]  /*3070*/  IMAD R11, R3, R8.reuse, RZ ;  /* 0x00000008030b7224 */ /* 0x084fe400078e02ff */
[----:B------:R-:W-:-:S04]  /*3080*/  IMAD.WIDE.U32 R28, R2, R8, R28 ;  /* 0x00000008021c7225 */ /* 0x000fc800078e001c */
[----:B------:R-:W-:-:S04]  /*3090*/  IMAD R11, R2, R9, R11 ;  /* 0x00000009020b7224 */ /* 0x000fc800078e020b */
[----:B------:R-:W-:-:S07]  /*30a0*/  IMAD.IADD R29, R29, 0x1, R11 ;  /* 0x000000011d1d7824 */ /* 0x000fce00078e020b */
.L_x_793:
[----:B------:R-:W0:Y:S02]  /*30b0*/  LDCU.64 UR4, c[0x0][0x388] ;  /* 0x00007100ff0477ac */ /* 0x000e240008000a00 */
[----:B0-----:R-:W-:-:S04]  /*30c0*/  LEA R2, P0, R28, UR4, 0x3 ;  /* 0x000000041c027c11 */ /* 0x001fc8000f8018ff */
[----:B------:R-:W-:-:S06]  /*30d0*/  LEA.HI.X R3, R28, UR5, R29, 0x3, P0 ;  /* 0x000000051c037c11 */ /* 0x000fcc00080f1c1d */
[----:B------:R-:W2:Y:S01]  /*30e0*/  LDG.E.64 R2, desc[UR8][R2.64] ;  /* 0x0000000802027981 */ /* 0x000ea2000c1e1b00 */
[----:B------:R-:W-:Y:S01]  /*30f0*/  BSSY.RECONVERGENT B0, `(.L_x_828) ;  /* 0x0000004000007945 */ /* 0x000fe20003800200 */
[----:B------:R-:W-:Y:S01]  /*3100*/  MOV R0, 0x3130 ;  /* 0x0000313000007802 */ /* 0x000fe20000000f00 */
[----:B--2---:R-:W-:-:S11]  /*3110*/  DADD R34, -RZ, |R2| ;  /* 0x00000000ff227229 */ /* 0x004fd60000000502 */
[----:B------:R-:W-:Y:S05]  /*3120*/  CALL.REL.NOINC `($contiguous_reducel33_f64$__internal_accurate_pow) ;  /* 0x0000001000787944 */ /* 0x000fea0003c00000 */
[----:B------:R-:W-:Y:S05]  /*3130*/  BSYNC.RECONVERGENT B0 ;  /* 0x0000000000007941 */ /* 0x000fea0003800200 */
.L_x_828:
[C---:B------:R-:W-:Y:S01]  /*3140*/  DADD R8, |R2|.reuse, 3 ;  /* 0x4008000002087429 */ /* 0x040fe20000000200 */
[----:B------:R-:W-:Y:S01]  /*3150*/  MOV R10, R13 ;  /* 0x0000000d000a7202 */ /* 0x000fe20000000f00 */
[----:B------:R-:W-:Y:S01]  /*3160*/  IMAD.MOV.U32 R11, RZ, RZ, R16 ;  /* 0x000000ffff0b7224 */ /* 0x000fe200078e0010 */
[C---:B------:R-:W-:Y:S01]  /*3170*/  DSETP.NEU.AND P2, PT, R2.reuse, RZ, PT ;  /* 0x000000ff0200722a */ /* 0x040fe20003f4d000 */
[----:B------:R-:W-:Y:S01]  /*3180*/  ISETP.GE.AND P1, PT, R35, RZ, PT ;  /* 0x000000ff2300720c */ /* 0x000fe20003f26270 */
[----:B------:R-:W-:Y:S01]  /*3190*/  BSSY.RECONVERGENT B0, `(.L_x_829) ;  /* 0x0000011000007945 */ /* 0x000fe20003800200 */
[----:B------:R-:W-:Y:S02]  /*31a0*/  DSETP.NEU.AND P0, PT, |R2|, 1, PT ;  /* 0x3ff000000200742a */ /* 0x000fe40003f0d200 */
[----:B------:R-:W-:Y:S02]  /*31b0*/  DADD R10, -RZ, -R10 ;  /* 0x00000000ff0a7229 */ /* 0x000fe4000000090a */
[----:B------:R-:W-:-:S04]  /*31c0*/  LOP3.LUT R8, R9, 0x7ff00000, RZ, 0xc0, !PT ;  /* 0x7ff0000009087812 */ /* 0x000fc800078ec0ff */
[----:B------:R-:W-:-:S04]  /*31d0*/  ISETP.NE.AND P3, PT, R8, 0x7ff00000, PT ;  /* 0x7ff000000800780c */ /* 0x000fc80003f65270 */
[----:B------:R-:W-:Y:S02]  /*31e0*/  FSEL R8, R10, R13, !P1 ;  /* 0x0000000d0a087208 */ /* 0x000fe40004800000 */
[----:B------:R-:W-:Y:S01]  /*31f0*/  FSEL R9, R11, R16, !P1 ;  /* 0x000000100b097208 */ /* 0x000fe20004800000 */
[----:B------:R-:W-:Y:S01]  /*3200*/  @!P2 IMAD.MOV.U32 R9, RZ, RZ, R35 ;  /* 0x000000ffff09a224 */ /* 0x000fe200078e0023 */
[----:B------:R-:W-:-:S05]  /*3210*/  @!P2 MOV R8, RZ ;  /* 0x000000ff0008a202 */ /* 0x000fca0000000f00 */
[----:B------:R-:W-:Y:S05]  /*3220*/  @P3 BRA `(.L_x_830) ;  /* 0x00000000001c3947 */ /* 0x000fea0003800000 */
[----:B------:R-:W-:-:S14]  /*3230*/  DSETP.NAN.AND P2, PT, R2, R2, PT ;  /* 0x000000020200722a */ /* 0x000fdc0003f48000 */
[----:B------:R-:W-:Y:S01]  /*3240*/  @P2 DADD R8, |R2|, 3 ;  /* 0x4008000002082429 */ /* 0x000fe20000000200 */
[----:B------:R-:W-:Y:S10]  /*3250*/  @P2 BRA `(.L_x_830) ;  /* 0x0000000000102947 */ /* 0x000ff40003800000 */
[----:B------:R-:W-:-:S14]  /*3260*/  DSETP.NEU.AND P2, PT, |R2|, +INF , PT ;  /* 0x7ff000000200742a */ /* 0x000fdc0003f4d200 */
[----:B------:R-:W-:Y:S01]  /*3270*/  @!P2 MOV R0, 0xfff00000 ;  /* 0xfff000000000a802 */ /* 0x000fe20000000f00 */
[----:B------:R-:W-:-:S03]  /*3280*/  @!P2 IMAD.MOV.U32 R8, RZ, RZ, RZ ;  /* 0x000000ffff08a224 */ /* 0x000fc600078e00ff */
[----:B------:R-:W-:-:S07]  /*3290*/  @!P2 SEL R9, R0, 0x7ff00000, !P1 ;  /* 0x7ff000000009a807 */ /* 0x000fce0004800000 */
.L_x_830:
[----:B------:R-:W-:Y:S05]  /*32a0*/  BSYNC.RECONVERGENT B0 ;  /* 0x0000000000007941 */ /* 0x000fea0003800200 */
.L_x_829:
[----:B------:R-:W-:Y:S02]  /*32b0*/  FSEL R2, R8, RZ, P0 ;  /* 0x000000ff08027208 */ /* 0x000fe40000000000 */
[----:B------:R-:W-:Y:S02]  /*32c0*/  FSEL R3, R9, 1.875, P0 ;  /* 0x3ff0000009037808 */ /* 0x000fe40000000000 */
[----:B------:R-:W-:-:S03]  /*32d0*/  ISETP.NE.AND P0, PT, R7, RZ, PT ;  /* 0x000000ff0700720c */ /* 0x000fc60003f05270 */
[----:B------:R0:W-:Y:S01]  /*32e0*/  STS.64 [R4], R2 ;  /* 0x0000000204007388 */ /* 0x0001e20000000a00 */
[----:B------:R-:W-:Y:S09]  /*32f0*/  BAR.SYNC.DEFER_BLOCKING 0x0 ;  /* 0x0000000000007b1d */ /* 0x000ff20000010000 */
[----:B------:R-:W-:Y:S05]  /*3300*/  @P0 EXIT ;  /* 0x000000000000094d */ /* 0x000fea0003800000 */
[----:B------:R-:W-:-:S13]  /*3310*/  ISETP.GT.U32.AND P0, PT, R5, 0x1, PT ;  /* 0x000000010500780c */ /* 0x000fda0003f04070 */
[----:B0-----:R-:W0:Y:S01]  /*3320*/  @!P0 S2R R3, SR_CgaCtaId ;  /* 0x0000000000038919 */ /* 0x001e220000008800 */
[----:B------:R-:W-:-:S04]  /*3330*/  @!P0 MOV R0, 0x400 ;  /* 0x0000040000008802 */ /* 0x000fc80000000f00 */
[----:B0-----:R-:W-:-:S04]  /*3340*/  @!P0 LEA R3, R3, R0, 0x18 ;  /* 0x0000000003038211 */ /* 0x001fc800078ec0ff */
[----:B------:R-:W-:-:S06]  /*3350*/  @!P0 LEA R10, R6, R3, 0x3 ;  /* 0x00000003060a8211 */ /* 0x000fcc00078e18ff */
[----:B------:R-:W0:Y:S01]  /*3360*/  @!P0 LDS.64 R10, [R10] ;  /* 0x000000000a0a8984 */ /* 0x000e220000000a00 */
[----:B------:R-:W-:Y:S05]  /*3370*/  @!P0 BRA `(.L_x_831) ;  /* 0x0000000400688947 */ /* 0x000fea0003800000 */
[----:B------:R-:W1:Y:S01]  /*3380*/  S2UR UR5, SR_CgaCtaId ;  /* 0x00000000000579c3 */ /* 0x000e620000008800 */
[----:B------:R-:W-:Y:S01]  /*3390*/  UMOV UR4, 0x400 ;  /* 0x0000040000047882 */ /* 0x000fe20000000000 */
[C---:B------:R-:W-:Y:S01]  /*33a0*/  VIADD R2, R5.reuse, 0xfffffffe ;  /* 0xfffffffe05027836 */ /* 0x040fe20000000000 */
[----:B------:R-:W-:Y:S01]  /*33b0*/  IADD3 R7, PT, PT, R5, -0x1, RZ ;  /* 0xffffffff05077810 */ /* 0x000fe20007ffe0ff */
[----:B------:R-:W-:-:S03]  /*33c0*/  IMAD.MOV.U32 R9, RZ, RZ, 0x1 ;  /* 0x00000001ff097424 */ /* 0x000fc600078e00ff */
[----:B------:R-:W-:Y:S02]  /*33d0*/  ISETP.GE.U32.AND P0, PT, R2, 0x7, PT ;  /* 0x000000070200780c */ /* 0x000fe40003f06070 */
[----:B------:R-:W-:Y:S01]  /*33e0*/  LOP3.LUT R8, R7, 0x7, RZ, 0xc0, !PT ;  /* 0x0000000707087812 */ /* 0x000fe200078ec0ff */
[----:B-1----:R-:W-:-:S06]  /*33f0*/  ULEA UR4, UR5, UR4, 0x18 ;  /* 0x0000000405047291 */ /* 0x002fcc000f8ec0ff */
[----:B------:R-:W-:-:S05]  /*3400*/  LEA R0, R6, UR4, 0x3 ;  /* 0x0000000406007c11 */ /* 0x000fca000f8e18ff */
[----:B0-----:R0:W1:Y:S01]  /*3410*/  LDS.64 R10, [R0] ;  /* 0x00000000000a7984 */ /* 0x0010620000000a00 */
[----:B------:R-:W-:Y:S05]  /*3420*/  @!P0 BRA `(.L_x_832) ;  /* 0x00000000009c8947 */ /* 0x000fea0003800000 */
[----:B------:R-:W-:Y:S01]  /*3430*/  USHF.L.U32 UR5, UR7, 0x3, URZ ;  /* 0x0000000307057899 */ /* 0x000fe200080006ff */
[----:B------:R-:W-:Y:S01]  /*3440*/  LOP3.LUT R12, R7, 0xfffffff8, RZ, 0xc0, !PT ;  /* 0xfffffff8070c7812 */ /* 0x000fe200078ec0ff */
[----:B------:R-:W-:Y:S01]  /*3450*/  IMAD.MOV.U32 R9, RZ, RZ, RZ ;  /* 0x000000ffff097224 */ /* 0x000fe200078e00ff */
[----:B------:R-:W-:Y:S02]  /*3460*/  MOV R13, 0x1 ;  /* 0x00000001000d7802 */ /* 0x000fe40000000f00 */
[----:B------:R-:W-:Y:S02]  /*3470*/  IADD3 R12, PT, PT, -R12, RZ, RZ ;  /* 0x000000ff0c0c7210 */ /* 0x000fe40007ffe1ff */
[----:B------:R-:W-:-:S05]  /*3480*/  LEA R6, R6, UR5, 0x3 ;  /* 0x0000000506067c11 */ /* 0x000fca000f8e18ff */
[----:B------:R-:W-:-:S07]  /*3490*/  VIADD R6, R6, UR4 ;  /* 0x0000000406067c36 */ /* 0x000fce0008000000 */
.L_x_833:
[----:B------:R-:W-:Y:S01]  /*34a0*/  IMAD R3, R13, UR7, RZ ;  /* 0x000000070d037c24 */ /* 0x000fe2000f8e02ff */
[----:B------:R-:W1:Y:S01]  /*34b0*/  LDS.64 R20, [R6] ;  /* 0x0000000006147984 */ /* 0x000e620000000a00 */
[----:B------:R-:W-:Y:S01]  /*34c0*/  VIADD R12, R12, 0x8 ;  /* 0x000000080c0c7836 */ /* 0x000fe20000000000 */
[----:B------:R-:W-:Y:S01]  /*34d0*/  IADD3 R9, PT, PT, R9, 0x8, RZ ;  /* 0x0000000809097810 */ /* 0x000fe20007ffe0ff */
[----:B------:R-:W-:Y:S01]  /*34e0*/  VIADD R13, R13, 0x8 ;  /* 0x000000080d0d7836 */ /* 0x000fe20000000000 */
[----:B------:R-:W-:Y:S02]  /*34f0*/  LEA R22, R3, R0, 0x3 ;  /* 0x0000000003167211 */ /* 0x000fe400078e18ff */
[----:B------:R-:W-:-:S03]  /*3500*/  ISETP.NE.AND P0, PT, R12, RZ, PT ;  /* 0x000000ff0c00720c */ /* 0x000fc60003f05270 */
[----:B------:R2:W3:Y:S01]  /*3510*/  LDS.64 R16, [R22+UR5] ;  /* 0x0000000516107984 */ /* 0x0004e20008000a00 */
[----:B------:R-:W-:-:S05]  /*3520*/  VIADD R23, R22, UR5 ;  /* 0x0000000516177c36 */ /* 0x000fca0008000000 */
[----:B------:R-:W4:Y:S01]  /*3530*/  LDS.64 R18, [R23+UR5] ;  /* 0x0000000517127984 */ /* 0x000f220008000a00 */
[----:B------:R-:W-:-:S05]  /*3540*/  IADD3 R24, PT, PT, R23, UR5, RZ ;  /* 0x0000000517187c10 */ /* 0x000fca000fffe0ff */
[----:B------:R-:W5:Y:S01]  /*3550*/  LDS.64 R2, [R24+UR5] ;  /* 0x0000000518027984 */ /* 0x000f620008000a00 */
[----:B------:R-:W-:-:S05]  /*3560*/  VIADD R25, R24, UR5 ;  /* 0x0000000518197c36 */ /* 0x000fca0008000000 */
[----:B------:R-:W0:Y:S01]  /*3570*/  LDS.64 R4, [R25+UR5] ;  /* 0x0000000519047984 */ /* 0x000e220008000a00 */
[----:B------:R-:W-:-:S05]  /*3580*/  IADD3 R26, PT, PT, R25, UR5, RZ ;  /* 0x00000005191a7c10 */ /* 0x000fca000fffe0ff */
[----:B------:R-:W-:-:S05]  /*3590*/  VIADD R27, R26, UR5 ;  /* 0x000000051a1b7c36 */ /* 0x000fca0008000000 */
[----:B--2---:R-:W-:Y:S01]  /*35a0*/  IADD3 R22, PT, PT, R27, UR5, RZ ;  /* 0x000000051b167c10 */ /* 0x004fe2000fffe0ff */
[----:B-1----:R-:W-:Y:S01]  /*35b0*/  DADD R20, R20, R10 ;  /* 0x0000000014147229 */ /* 0x002fe2000000000a */
[----:B------:R-:W1:Y:S07]  /*35c0*/  LDS.64 R10, [R26+UR5] ;  /* 0x000000051a0a7984 */ /* 0x000e6e0008000a00 */
[----:B---3--:R-:W-:Y:S01]  /*35d0*/  DADD R20, R20, R16 ;  /* 0x0000000014147229 */ /* 0x008fe20000000010 */
[----:B------:R-:W2:Y:S07]  /*35e0*/  LDS.64 R16, [R27+UR5] ;  /* 0x000000051b107984 */ /* 0x000eae0008000a00 */
[----:B----4-:R-:W-:Y:S01]  /*35f0*/  DADD R20, R20, R18 ;  /* 0x0000000014147229 */ /* 0x010fe20000000012 */
[----:B------:R-:W3:Y:S07]  /*3600*/  LDS.64 R18, [R22+UR5] ;  /* 0x0000000516127984 */ /* 0x000eee0008000a00 */
[----:B-----5:R-:W-:-:S08]  /*3610*/  DADD R2, R20, R2 ;  /* 0x0000000014027229 */ /* 0x020fd00000000002 */
[----:B0-----:R-:W-:Y:S01]  /*3620*/  DADD R2, R2, R4 ;  /* 0x0000000002027229 */ /* 0x001fe20000000004 */
[----:B------:R-:W0:Y:S07]  /*3630*/  LDC R5, c[0x0][0x360] ;  /* 0x0000d800ff057b82 */ /* 0x000e2e0000000800 */
[----:B-1----:R-:W-:-:S08]  /*3640*/  DADD R2, R2, R10 ;  /* 0x0000000002027229 */ /* 0x002fd0000000000a */
[----:B--2---:R-:W-:-:S08]  /*3650*/  DADD R2, R2, R16 ;  /* 0x0000000002027229 */ /* 0x004fd00000000010 */
[----:B---3--:R-:W-:Y:S01]  /*3660*/  DADD R10, R2, R18 ;  /* 0x00000000020a7229 */ /* 0x008fe20000000012 */
[----:B0-----:R-:W-:Y:S01]  /*3670*/  LEA R6, R5, R6, 0x6 ;  /* 0x0000000605067211 */ /* 0x001fe200078e30ff */
[----:B------:R-:W-:Y:S09]  /*3680*/  @P0 BRA `(.L_x_833) ;  /* 0xfffffffc00840947 */ /* 0x000ff2000383ffff */
[----:B------:R-:W-:-:S07]  /*3690*/  IADD3 R9, PT, PT, R9, 0x1, RZ ;  /* 0x0000000109097810 */ /* 0x000fce0007ffe0ff */
.L_x_832:
[----:B------:R-:W-:-:S13]  /*36a0*/  ISETP.NE.AND P0, PT, R8, RZ, PT ;  /* 0x000000ff0800720c */ /* 0x000fda0003f05270 */
[----:B------:R-:W-:Y:S05]  /*36b0*/  @!P0 BRA `(.L_x_834) ;  /* 0x0000000000948947 */ /* 0x000fea0003800000 */
[----:B------:R-:W-:Y:S02]  /*36c0*/  ISETP.GE.U32.AND P0, PT, R8, 0x4, PT ;  /* 0x000000040800780c */ /* 0x000fe40003f06070 */
[----:B------:R-:W-:-:S04]  /*36d0*/  LOP3.LUT R19, R7, 0x3, RZ, 0xc0, !PT ;  /* 0x0000000307137812 */ /* 0x000fc800078ec0ff */
[----:B------:R-:W-:-:S07]  /*36e0*/  ISETP.NE.AND P1, PT, R19, RZ, PT ;  /* 0x000000ff1300720c */ /* 0x000fce0003f25270 */
[----:B------:R-:W-:Y:S06]  /*36f0*/  @!P0 BRA `(.L_x_835) ;  /* 0x00000000003c8947 */ /* 0x000fec0003800000 */
[----:B------:R-:W2:Y:S01]  /*3700*/  LDC R17, c[0x0][0x360] ;  /* 0x0000d800ff117b82 */ /* 0x000ea20000000800 */
[C---:B------:R-:W-:Y:S02]  /*3710*/  IMAD R3, R9.reuse, UR7, RZ ;  /* 0x0000000709037c24 */ /* 0x040fe4000f8e02ff */
[----:B------:R-:W-:-:S03]  /*3720*/  VIADD R9, R9, 0x4 ;  /* 0x0000000409097836 */ /* 0x000fc60000000000 */
[----:B------:R-:W-:-:S05]  /*3730*/  LEA R6, R3, R0, 0x3 ;  /* 0x0000000003067211 */ /* 0x000fca00078e18ff */
[----:B------:R-:W1:Y:S01]  /*3740*/  LDS.64 R2, [R6] ;  /* 0x0000000006027984 */ /* 0x000e620000000a00 */
[----:B--2---:R-:W-:-:S05]  /*3750*/  IMAD R8, R17, 0x8, R6 ;  /* 0x0000000811087824 */ /* 0x004fca00078e0206 */
[----:B------:R-:W2:Y:S01]  /*3760*/  LDS.64 R4, [R8] ;  /* 0x0000000008047984 */ /* 0x000ea20000000a00 */
[----:B------:R-:W-:-:S04]  /*3770*/  LEA R18, R17, R8, 0x3 ;  /* 0x0000000811127211 */ /* 0x000fc800078e18ff */
[----:B------:R-:W-:Y:S01]  /*3780*/  LEA R16, R17, R18, 0x3 ;  /* 0x0000001211107211 */ /* 0x000fe200078e18ff */
[----:B------:R-:W3:Y:S05]  /*3790*/  LDS.64 R12, [R18] ;  /* 0x00000000120c7984 */ /* 0x000eea0000000a00 */
[----:B------:R-:W4:Y:S01]  /*37a0*/  LDS.64 R16, [R16] ;  /* 0x0000000010107984 */ /* 0x000f220000000a00 */
[----:B-1----:R-:W-:-:S08]  /*37b0*/  DADD R2, R10, R2 ;  /* 0x000000000a027229 */ /* 0x002fd00000000002 */
[----:B--2---:R-:W-:-:S08]  /*37c0*/  DADD R2, R2, R4 ;  /* 0x0000000002027229 */ /* 0x004fd00000000004 */
[----:B---3--:R-:W-:-:S08]  /*37d0*/  DADD R2, R2, R12 ;  /* 0x0000000002027229 */ /* 0x008fd0000000000c */
[----:B----4-:R-:W-:-:S11]  /*37e0*/  DADD R10, R2, R16 ;  /* 0x00000000020a7229 */ /* 0x010fd60000000010 */
.L_x_835:
[----:B------:R-:W-:Y:S05]  /*37f0*/  @!P1 BRA `(.L_x_834) ;  /* 0x0000000000449947 */ /* 0x000fea0003800000 */
[----:B------:R-:W-:Y:S02]  /*3800*/  ISETP.NE.AND P0, PT, R19, 0x1, PT ;  /* 0x000000011300780c */ /* 0x000fe40003f05270 */
[----:B------:R-:W-:-:S04]  /*3810*/  LOP3.LUT R7, R7, 0x1, RZ, 0xc0, !PT ;  /* 0x0000000107077812 */ /* 0x000fc800078ec0ff */
[----:B------:R-:W-:-:S07]  /*3820*/  ISETP.NE.U32.AND P1, PT, R7, 0x1, PT ;  /* 0x000000010700780c */ /* 0x000fce0003f25070 */
[----:B------:R-:W-:Y:S06]  /*3830*/  @!P0 BRA `(.L_x_836) ;  /* 0x0000000000248947 */ /* 0x000fec0003800000 */
[----:B------:R-:W2:Y:S01]  /*3840*/  LDC R5, c[0x0][0x360] ;  /* 0x0000d800ff057b82 */ /* 0x000ea20000000800 */
[C---:B------:R-:W-:Y:S02]  /*3850*/  IMAD R3, R9.reuse, UR7, RZ ;  /* 0x0000000709037c24 */ /* 0x040fe4000f8e02ff */
[----:B------:R-:W-:-:S03]  /*3860*/  VIADD R9, R9, 0x2 ;  /* 0x0000000209097836 */ /* 0x000fc60000000000 */
[----:B------:R-:W-:-:S05]  /*3870*/  LEA R6, R3, R0, 0x3 ;  /* 0x0000000003067211 */ /* 0x000fca00078e18ff */
[----:B------:R-:W1:Y:S01]  /*3880*/  LDS.64 R2, [R6] ;  /* 0x0000000006027984 */ /* 0x000e620000000a00 */
[----:B--2---:R-:W-:-:S06]  /*3890*/  LEA R4, R5, R6, 0x3 ;  /* 0x0000000605047211 */ /* 0x004fcc00078e18ff */
[----:B------:R-:W2:Y:S01]  /*38a0*/  LDS.64 R4, [R4] ;  /* 0x0000000004047984 */ /* 0x000ea20000000a00 */
[----:B-1----:R-:W-:-:S08]  /*38b0*/  DADD R2, R10, R2 ;  /* 0x000000000a027229 */ /* 0x002fd00000000002 */
[----:B--2---:R-:W-:-:S11]  /*38c0*/  DADD R10, R2, R4 ;  /* 0x00000000020a7229 */ /* 0x004fd60000000004 */
.L_x_836:
[----:B------:R-:W-:-:S05]  /*38d0*/  @!P1 IMAD R9, R9, UR7, RZ ;  /* 0x0000000709099c24 */ /* 0x000fca000f8e02ff */
[----:B------:R-:W-:-:S06]  /*38e0*/  @!P1 LEA R2, R9, R0, 0x3 ;  /* 0x0000000009029211 */ /* 0x000fcc00078e18ff */
[----:B------:R-:W1:Y:S02]  /*38f0*/  @!P1 LDS.64 R2, [R2] ;  /* 0x0000000002029984 */ /* 0x000e640000000a00 */
[----:B-1----:R-:W-:-:S11]  /*3900*/  @!P1 DADD R10, R10, R2 ;  /* 0x000000000a0a9229 */ /* 0x002fd60000000002 */
.L_x_834:
[----:B-1----:R1:W-:Y:S02]  /*3910*/  STS.64 [R0], R10 ;  /* 0x0000000a00007388 */ /* 0x0023e40000000a00 */
.L_x_831:
[----:B------:R-:W2:Y:S01]  /*3920*/  LDC.64 R2, c[0x0][0x3a8] ;  /* 0x0000ea00ff027b82 */ /* 0x000ea20000000a00 */
[----:B------:R-:W3:Y:S01]  /*3930*/  LDCU.64 UR4, c[0x0][0x380] ;  /* 0x00007000ff0477ac */ /* 0x000ee20008000a00 */
[----:B------:R-:W-:-:S03]  /*3940*/  MOV R15, RZ ;  /* 0x000000ff000f7202 */ /* 0x000fc60000000f00 */
[----:B--2---:R-:W-:-:S04]  /*3950*/  IMAD.WIDE.U32 R14, R2, UR10, R14 ;  /* 0x0000000a020e7c25 */ /* 0x004fc8000f8e000e */
[----:B------:R-:W-:Y:S01]  /*3960*/  IMAD R3, R3, UR10, R15 ;  /* 0x0000000a03037c24 */ /* 0x000fe2000f8e020f */
[----:B---3--:R-:W-:-:S04]  /*3970*/  LEA R2, P0, R14, UR4, 0x3 ;  /* 0x000000040e027c11 */ /* 0x008fc8000f8018ff */
[----:B------:R-:W-:-:S05]  /*3980*/  LEA.HI.X R3, R14, UR5, R3, 0x3, P0 ;  /* 0x000000050e037c11 */ /* 0x000fca00080f1c03 */
[----:B0-----:R-:W-:Y:S01]  /*3990*/  STG.E.64 desc[UR8][R2.64], R10 ;  /* 0x0000000a02007986 */ /* 0x001fe2000c101b08 */
[----:B------:R-:W-:Y:S05]  /*39a0*/  EXIT ;  /* 0x000000000000794d */ /* 0x000fea0003800000 */
        .weak           $__internal_16_$__cuda_sm20_div_s64
        .type           $__internal_16_$__cuda_sm20_div_s64,@function
        .size           $__internal_16_$__cuda_sm20_div_s64,($__internal_17_$__cuda_sm20_rem_s64 - $__internal_16_$__cuda_sm20_div_s64)
$__internal_16_$__cuda_sm20_div_s64:
[-C--:B------:R-:W-:Y:S02]  /*39b0*/  IADD3 R25, P1, PT, RZ, -R0.reuse, RZ ;  /* 0x80000000ff197210 */ /* 0x080fe40007f3e0ff */
[----:B------:R-:W-:Y:S02]  /*39c0*/  ISETP.GE.AND P0, PT, R3, RZ, PT ;  /* 0x000000ff0300720c */ /* 0x000fe40003f06270 */
[----:B------:R-:W-:Y:S01]  /*39d0*/  ISETP.LE.AND P3, PT, RZ, UR4, PT ;  /* 0x00000004ff007c0c */ /* 0x000fe2000bf63270 */
        /* <DEDUP_REMOVED lines=22> */
[C---:B------:R-:W-:Y:S01]  /*3b40*/  IMAD R9, R13.reuse, R25, R35 ;  /* 0x000000190d097224 */ /* 0x040fe200078e0223 */
[----:B------:R-:W-:Y:S01]  /*3b50*/  IADD3 R11, P0, PT, RZ, -R34, RZ ;  /* 0x80000022ff0b7210 */ /* 0x000fe20007f1e0ff */
[----:B------:R-:W-:Y:S02]  /*3b60*/  HFMA2 R35, -RZ, RZ, 0, 0 ;  /* 0x00000000ff237431 */ /* 0x000fe400000001ff */
[----:B------:R-:W-:Y:S02]  /*3b70*/  IMAD R9, R10, R24, R9 ;  /* 0x000000180a097224 */ /* 0x000fe400078e0209 */
[----:B------:R-:W-:-:S03]  /*3b80*/  IMAD.HI.U32 R12, R13, R11, RZ ;  /* 0x0000000b0d0c7227 */ /* 0x000fc600078e00ff */
[----:B------:R-:W-:-:S05]  /*3b90*/  IADD3.X R9, PT, PT, RZ, ~R9, RZ, P0, !PT ;  /* 0x80000009ff097210 */ /* 0x000fca00007fe4ff */
[----:B------:R-:W-:-:S04]  /*3ba0*/  IMAD.WIDE.U32 R12, P0, R13, R9, R12 ;  /* 0x000000090d0c7225 */ /* 0x000fc8000780000c */
[----:B------:R-:W-:Y:S01]  /*3bb0*/  IMAD.HI.U32 R11, P1, R10, R11, R12 ;  /* 0x0000000b0a0b7227 */ /* 0x000fe2000782000c */
[----:B------:R-:W-:-:S03]  /*3bc0*/  IADD3 R13, P4, PT, RZ, -R30, RZ ;  /* 0x8000001eff0d7210 */ /* 0x000fc60007f9e0ff */
[CC--:B------:R-:W-:Y:S01]  /*3bd0*/  IMAD R12, R10.reuse, R9.reuse, RZ ;  /* 0x000000090a0c7224 */ /* 0x0c0fe200078e02ff */
[----:B------:R-:W-:Y:S01]  /*3be0*/  SEL R13, R13, R30, !P3 ;  /* 0x0000001e0d0d7207 */ /* 0x000fe20005800000 */
[----:B------:R-:W-:-:S03]  /*3bf0*/  IMAD.HI.U32 R9, R10, R9, RZ ;  /* 0x000000090a097227 */ /* 0x000fc600078e00ff */
[----:B------:R-:W-:Y:S01]  /*3c00*/  IADD3 R12, P2, PT, R12, R11, RZ ;  /* 0x0000000b0c0c7210 */ /* 0x000fe20007f5e0ff */
[----:B------:R-:W-:Y:S01]  /*3c10*/  IMAD.X R11, RZ, RZ, ~UR4, P4 ;  /* 0x80000004ff0b7e24 */ /* 0x000fe2000a0e06ff */
[----:B------:R-:W-:-:S03]  /*3c20*/  IADD3.X R10, PT, PT, R9, R10, RZ, P0, !PT ;  /* 0x0000000a090a7210 */ /* 0x000fc600007fe4ff */
[----:B------:R-:W-:Y:S01]  /*3c30*/  IMAD.HI.U32 R34, R12, R13, RZ ;  /* 0x0000000d0c227227 */ /* 0x000fe200078e00ff */
[----:B------:R-:W-:Y:S02]  /*3c40*/  SEL R11, R11, UR4, !P3 ;  /* 0x000000040b0b7c07 */ /* 0x000fe4000d800000 */
[----:B------:R-:W-:-:S03]  /*3c50*/  IADD3.X R10, PT, PT, RZ, RZ, R10, P2, P1 ;  /* 0x000000ffff0a7210 */ /* 0x000fc600017e240a */
[----:B------:R-:W-:-:S04]  /*3c60*/  IMAD.WIDE.U32 R34, R12, R11, R34 ;  /* 0x0000000b0c227225 */ /* 0x000fc800078e0022 */
[C---:B------:R-:W-:Y:S02]  /*3c70*/  IMAD R9, R10.reuse, R11, RZ ;  /* 0x0000000b0a097224 */ /* 0x040fe400078e02ff */
[----:B------:R-:W-:-:S04]  /*3c80*/  IMAD.HI.U32 R12, P0, R10, R13, R34 ;  /* 0x0000000d0a0c7227 */ /* 0x000fc80007800022 */
[----:B------:R-:W-:Y:S01]  /*3c90*/  IMAD.HI.U32 R10, R10, R11, RZ ;  /* 0x0000000b0a0a7227 */ /* 0x000fe200078e00ff */
[----:B------:R-:W-:-:S03]  /*3ca0*/  IADD3 R9, P1, PT, R9, R12, RZ ;  /* 0x0000000c09097210 */ /* 0x000fc60007f3e0ff */
[----:B------:R-:W-:Y:S02]  /*3cb0*/  IMAD.X R10, RZ, RZ, R10, P0 ;  /* 0x000000ffff0a7224 */ /* 0x000fe400000e060a */
[----:B------:R-:W-:-:S03]  /*3cc0*/  IMAD.WIDE.U32 R34, R9, R24, RZ ;  /* 0x0000001809227225 */ /* 0x000fc600078e00ff */
[----:B------:R-:W-:Y:S01]  /*3cd0*/  IADD3.X R10, PT, PT, RZ, R10, RZ, P1, !PT ;  /* 0x0000000aff0a7210 */ /* 0x000fe20000ffe4ff */
[----:B------:R-:W-:Y:S01]  /*3ce0*/  IMAD R33, R9, R25, R35 ;  /* 0x0000001909217224 */ /* 0x000fe200078e0223 */
[----:B------:R-:W-:-:S03]  /*3cf0*/  IADD3 R13, P1, PT, -R34, R13, RZ ;  /* 0x0000000d220d7210 */ /* 0x000fc60007f3e1ff */
[-C--:B------:R-:W-:Y:S01]  /*3d00*/  IMAD R12, R10, R24.reuse, R33 ;  /* 0x000000180a0c7224 */ /* 0x080fe200078e0221 */
[----:B------:R-:W-:-:S04]  /*3d10*/  ISETP.GE.U32.AND P0, PT, R13, R24, PT ;  /* 0x000000180d00720c */ /* 0x000fc80003f06070 */
[----:B------:R-:W-:Y:S02]  /*3d20*/  IADD3.X R11, PT, PT, ~R12, R11, RZ, P1, !PT ;  /* 0x0000000b0c0b7210 */ /* 0x000fe40000ffe5ff */
[----:B------:R-:W-:Y:S02]  /*3d30*/  IADD3 R34, P1, PT, R13, -R24, RZ ;  /* 0x800000180d227210 */ /* 0x000fe40007f3e0ff */
[----:B------:R-:W-:-:S03]  /*3d40*/  ISETP.GE.U32.AND.EX P0, PT, R11, R25, PT, P0 ;  /* 0x000000190b00720c */ /* 0x000fc60003f06100 */
[----:B------:R-:W-:Y:S01]  /*3d50*/  IMAD.X R26, R11, 0x1, ~R25, P1 ;  /* 0x000000010b1a7824 */ /* 0x000fe200008e0e19 */
[----:B------:R-:W-:Y:S02]  /*3d60*/  IADD3 R12, P1, PT, R9, 0x1, RZ ;  /* 0x00000001090c7810 */ /* 0x000fe40007f3e0ff */
[----:B------:R-:W-:Y:S02]  /*3d70*/  SEL R13, R34, R13, P0 ;  /* 0x0000000d220d7207 */ /* 0x000fe40000000000 */
[----:B------:R-:W-:Y:S02]  /*3d80*/  IADD3.X R33, PT, PT, RZ, R10, RZ, P1, !PT ;  /* 0x0000000aff217210 */ /* 0x000fe40000ffe4ff */
[----:B------:R-:W-:Y:S02]  /*3d90*/  SEL R12, R12, R9, P0 ;  /* 0x000000090c0c7207 */ /* 0x000fe40000000000 */
[----:B------:R-:W-:Y:S02]  /*3da0*/  SEL R11, R26, R11, P0 ;  /* 0x0000000b1a0b7207 */ /* 0x000fe40000000000 */
[----:B------:R-:W-:-:S02]  /*3db0*/  ISETP.GE.U32.AND P1, PT, R13, R24, PT ;  /* 0x000000180d00720c */ /* 0x000fc40003f26070 */
[----:B------:R-:W-:Y:S02]  /*3dc0*/  SEL R33, R33, R10, P0 ;  /* 0x0000000a21217207 */ /* 0x000fe40000000000 */
[----:B------:R-:W-:Y:S02]  /*3dd0*/  IADD3 R9, P2, PT, R12, 0x1, RZ ;  /* 0x000000010c097810 */ /* 0x000fe40007f5e0ff */
[----:B------:R-:W-:Y:S02]  /*3de0*/  ISETP.GE.U32.AND.EX P0, PT, R11, R25, PT, P1 ;  /* 0x000000190b00720c */ /* 0x000fe40003f06110 */
[----:B------:R-:W-:Y:S02]  /*3df0*/  IADD3.X R10, PT, PT, RZ, R33, RZ, P2, !PT ;  /* 0x00000021ff0a7210 */ /* 0x000fe400017fe4ff */
[----:B------:R-:W-:Y:S02]  /*3e00*/  SEL R9, R9, R12, P0 ;  /* 0x0000000c09097207 */ /* 0x000fe40000000000 */
[----:B------:R-:W-:-:S02]  /*3e10*/  LOP3.LUT R11, R3, UR4, RZ, 0x3c, !PT ;  /* 0x00000004030b7c12 */ /* 0x000fc4000f8e3cff */
[----:B------:R-:W-:Y:S02]  /*3e20*/  SEL R33, R10, R33, P0 ;  /* 0x000000210a217207 */ /* 0x000fe40000000000 */
[-C--:B------:R-:W-:Y:S02]  /*3e30*/  IADD3 R10, P2, PT, RZ, -R9.reuse, RZ ;  /* 0x80000009ff0a7210 */ /* 0x080fe40007f5e0ff */
[----:B------:R-:W-:Y:S02]  /*3e40*/  ISETP.GE.AND P1, PT, R11, RZ, PT ;  /* 0x000000ff0b00720c */ /* 0x000fe40003f26270 */
[----:B------:R-:W-:Y:S01]  /*3e50*/  ISETP.NE.U32.AND P0, PT, R0, RZ, PT ;  /* 0x000000ff0000720c */ /* 0x000fe20003f05070 */
[----:B------:R-:W-:Y:S01]  /*3e60*/  IMAD.X R0, RZ, RZ, ~R33, P2 ;  /* 0x000000ffff007224 */ /* 0x000fe200010e0e21 */
[----:B------:R-:W-:Y:S02]  /*3e70*/  SEL R10, R10, R9, !P1 ;  /* 0x000000090a0a7207 */ /* 0x000fe40004800000 */
[----:B------:R-:W-:-:S02]  /*3e80*/  MOV R9, 0x0 ;  /* 0x0000000000097802 */ /* 0x000fc40000000f00 */
[----:B------:R-:W-:Y:S02]  /*3e90*/  ISETP.NE.AND.EX P0, PT, R3, RZ, PT, P0 ;  /* 0x000000ff0300720c */ /* 0x000fe40003f05300 */
[----:B------:R-:W-:Y:S02]  /*3ea0*/  SEL R0, R0, R33, !P1 ;  /* 0x0000002100007207 */ /* 0x000fe40004800000 */
[----:B------:R-:W-:Y:S02]  /*3eb0*/  SEL R10, R10, 0xffffffff, P0 ;  /* 0xffffffff0a0a7807 */ /* 0x000fe40000000000 */
[----:B------:R-:W-:Y:S01]  /*3ec0*/  SEL R0, R0, 0xffffffff, P0 ;  /* 0xffffffff00007807 */ /* 0x000fe20000000000 */
[----:B------:R-:W-:Y:S06]  /*3ed0*/  RET.REL.NODEC R8 `(contiguous_reducel33_f64) ;  /* 0xffffffc008487950 */ /* 0x000fec0003c3ffff */
        .weak           $__internal_17_$__cuda_sm20_rem_s64
        .type           $__internal_17_$__cuda_sm20_rem_s64,@function
        .size           $__internal_17_$__cuda_sm20_rem_s64,($contiguous_reducel33_f64$__internal_accurate_pow - $__internal_17_$__cuda_sm20_rem_s64)
$__internal_17_$__cuda_sm20_rem_s64:
        /* <DEDUP_REMOVED lines=23> */
[----:B------:R-:W-:-:S04]  /*4050*/  IMAD.WIDE.U32 R12, R17, R10, RZ ;  /* 0x0000000a110c7225 */ /* 0x000fc800078e00ff */
[----:B------:R-:W-:Y:S01]  /*4060*/  IMAD R13, R17, R11, R13 ;  /* 0x0000000b110d7224 */ /* 0x000fe200078e020d */
[----:B------:R-:W-:-:S03]  /*4070*/  IADD3 R19, P0, PT, RZ, -R12, RZ ;  /* 0x8000000cff137210 */ /* 0x000fc60007f1e0ff */
[----:B------:R-:W-:Y:S02]  /*4080*/  IMAD R13, R3, R10, R13 ;  /* 0x0000000a030d7224 */ /* 0x000fe400078e020d */
[----:B------:R-:W-:-:S03]  /*4090*/  IMAD.HI.U32 R16, R17, R19, RZ ;  /* 0x0000001311107227 */ /* 0x000fc600078e00ff */
[----:B------:R-:W-:Y:S01]  /*40a0*/  IADD3.X R12, PT, PT, RZ, ~R13, RZ, P0, !PT ;  /* 0x8000000dff0c7210 */ /* 0x000fe200007fe4ff */
[----:B------:R-:W-:-:S04]  /*40b0*/  IMAD.MOV.U32 R13, RZ, RZ, RZ ;  /* 0x000000ffff0d7224 */ /* 0x000fc800078e00ff */
[----:B------:R-:W-:-:S04]  /*40c0*/  IMAD.WIDE.U32 R16, P0, R17, R12, R16 ;  /* 0x0000000c11107225 */ /* 0x000fc80007800010 */
[C---:B------:R-:W-:Y:S02]  /*40d0*/  IMAD R18, R3.reuse, R12, RZ ;  /* 0x0000000c03127224 */ /* 0x040fe400078e02ff */
[----:B------:R-:W-:-:S04]  /*40e0*/  IMAD.HI.U32 R17, P1, R3, R19, R16 ;  /* 0x0000001303117227 */ /* 0x000fc80007820010 */
[----:B------:R-:W-:Y:S01]  /*40f0*/  IMAD.HI.U32 R16, R3, R12, RZ ;  /* 0x0000000c03107227 */ /* 0x000fe200078e00ff */
[----:B------:R-:W-:-:S04]  /*4100*/  IADD3 R17, P2, PT, R18, R17, RZ ;  /* 0x0000001112117210 */ /* 0x000fc80007f5e0ff */
[----:B------:R-:W-:Y:S01]  /*4110*/  IADD3.X R3, PT, PT, R16, R3, RZ, P0, !PT ;  /* 0x0000000310037210 */ /* 0x000fe200007fe4ff */
[----:B------:R-:W-:-:S03]  /*4120*/  IMAD.HI.U32 R12, R17, R32, RZ ;  /* 0x00000020110c7227 */ /* 0x000fc600078e00ff */
[----:B------:R-:W-:Y:S01]  /*4130*/  IADD3.X R3, PT, PT, RZ, RZ, R3, P2, P1 ;  /* 0x000000ffff037210 */ /* 0x000fe200017e2403 */
[----:B------:R-:W-:-:S04]  /*4140*/  IMAD.WIDE.U32 R12, RZ, R17, R12 ;  /* 0x00000011ff0c7225 */ /* 0x000fc800078e000c */
[----:B------:R-:W-:-:S05]  /*4150*/  IMAD.HI.U32 R3, P0, R3, R32, R12 ;  /* 0x0000002003037227 */ /* 0x000fca000780000c */
[----:B------:R-:W-:Y:S02]  /*4160*/  IADD3 R17, P1, PT, RZ, R3, RZ ;  /* 0x00000003ff117210 */ /* 0x000fe40007f3e0ff */
[----:B------:R-:W-:-:S03]  /*4170*/  IADD3.X R3, PT, PT, RZ, RZ, RZ, P0, !PT ;  /* 0x000000ffff037210 */ /* 0x000fc600007fe4ff */
[----:B------:R-:W-:Y:S01]  /*4180*/  IMAD.WIDE.U32 R12, R17, R10, RZ ;  /* 0x0000000a110c7225 */ /* 0x000fe200078e00ff */
[----:B------:R-:W-:-:S03]  /*4190*/  IADD3.X R3, PT, PT, RZ, R3, RZ, P1, !PT ;  /* 0x00000003ff037210 */ /* 0x000fc60000ffe4ff */
[----:B------:R-:W-:Y:S01]  /*41a0*/  IMAD R17, R17, R11, R13 ;  /* 0x0000000b11117224 */ /* 0x000fe200078e020d */
[----:B------:R-:W-:-:S03]  /*41b0*/  IADD3 R19, P1, PT, -R12, R32, RZ ;  /* 0x000000200c137210 */ /* 0x000fc60007f3e1ff */
[-C--:B------:R-:W-:Y:S01]  /*41c0*/  IMAD R3, R3, R10.reuse, R17 ;  /* 0x0000000a03037224 */ /* 0x080fe200078e0211 */
[----:B------:R-:W-:-:S03]  /*41d0*/  ISETP.GE.U32.AND P0, PT, R19, R10, PT ;  /* 0x0000000a1300720c */ /* 0x000fc60003f06070 */
[----:B------:R-:W-:Y:S01]  /*41e0*/  IMAD.X R3, RZ, RZ, ~R3, P1 ;  /* 0x000000ffff037224 */ /* 0x000fe200008e0e03 */
[----:B------:R-:W-:-:S04]  /*41f0*/  IADD3 R13, P1, PT, R19, -R10, RZ ;  /* 0x8000000a130d7210 */ /* 0x000fc80007f3e0ff */
[CC--:B------:R-:W-:Y:S02]  /*4200*/  ISETP.GE.U32.AND.EX P0, PT, R3.reuse, R11.reuse, PT, P0 ;  /* 0x0000000b0300720c */ /* 0x0c0fe40003f06100 */
[----:B------:R-:W-:Y:S02]  /*4210*/  IADD3.X R17, PT, PT, R3, ~R11, RZ, P1, !PT ;  /* 0x8000000b03117210 */ /* 0x000fe40000ffe4ff */
[----:B------:R-:W-:Y:S02]  /*4220*/  SEL R13, R13, R19, P0 ;  /* 0x000000130d0d7207 */ /* 0x000fe40000000000 */
[----:B------:R-:W-:Y:S02]  /*4230*/  SEL R17, R17, R3, P0 ;  /* 0x0000000311117207 */ /* 0x000fe40000000000 */
[----:B------:R-:W-:Y:S01]  /*4240*/  ISETP.NE.U32.AND P1, PT, R8, RZ, PT ;  /* 0x000000ff0800720c */ /* 0x000fe20003f25070 */
[----:B------:R-:W-:Y:S01]  /*4250*/  IMAD.MOV.U32 R8, RZ, RZ, R0 ;  /* 0x000000ffff087224 */ /* 0x000fe200078e0000 */
[----:B------:R-:W-:-:S02]  /*4260*/  ISETP.GE.U32.AND P0, PT, R13, R10, PT ;  /* 0x0000000a0d00720c */ /* 0x000fc40003f06070 */
[----:B------:R-:W-:Y:S02]  /*4270*/  IADD3 R3, P2, PT, R13, -R10, RZ ;  /* 0x8000000a0d037210 */ /* 0x000fe40007f5e0ff */
[----:B------:R-:W-:Y:S01]  /*4280*/  ISETP.NE.AND.EX P1, PT, R9, RZ, PT, P1 ;  /* 0x000000ff0900720c */ /* 0x000fe20003f25310 */
[----:B------:R-:W-:Y:S01]  /*4290*/  HFMA2 R9, -RZ, RZ, 0, 0 ;  /* 0x00000000ff097431 */ /* 0x000fe200000001ff */
[CC--:B------:R-:W-:Y:S02]  /*42a0*/  ISETP.GE.U32.AND.EX P0, PT, R17.reuse, R11.reuse, PT, P0 ;  /* 0x0000000b1100720c */ /* 0x0c0fe40003f06100 */
[----:B------:R-:W-:Y:S02]  /*42b0*/  IADD3.X R10, PT, PT, R17, ~R11, RZ, P2, !PT ;  /* 0x8000000b110a7210 */ /* 0x000fe400017fe4ff */
[----:B------:R-:W-:Y:S02]  /*42c0*/  SEL R3, R3, R13, P0 ;  /* 0x0000000d03037207 */ /* 0x000fe40000000000 */
[----:B------:R-:W-:-:S02]  /*42d0*/  SEL R10, R10, R17, P0 ;  /* 0x000000110a0a7207 */ /* 0x000fc40000000000 */
[----:B------:R-:W-:Y:S02]  /*42e0*/  SEL R3, R3, 0xffffffff, P1 ;  /* 0xffffffff03037807 */ /* 0x000fe40000800000 */
[----:B------:R-:W-:Y:S01]  /*42f0*/  SEL R10, R10, 0xffffffff, P1 ;  /* 0xffffffff0a0a7807 */ /* 0x000fe20000800000 */
[----:B------:R-:W-:Y:S06]  /*4300*/  RET.REL.NODEC R8 `(contiguous_reducel33_f64) ;  /* 0xffffffbc083c7950 */ /* 0x000fec0003c3ffff */
        .type           $contiguous_reducel33_f64$__internal_accurate_pow,@function
        .size           $contiguous_reducel33_f64$__internal_accurate_pow,(.L_x_9957 - $contiguous_reducel33_f64$__internal_accurate_pow)
$contiguous_reducel33_f64$__internal_accurate_pow:
[----:B------:R-:W-:Y:S01]  /*4310*/  DADD R8, -RZ, |R2| ;  /* 0x00000000ff087229 */ /* 0x000fe20000000502 */
[----:B------:R-:W-:Y:S01]  /*4320*/  MOV R22, RZ ;  /* 0x000000ff00167202 */ /* 0x000fe20000000f00 */
[----:B------:R-:W-:Y:S01]  /*4330*/  IMAD.MOV.U32 R18, RZ, RZ, 0x41ad3b5a ;  /* 0x41ad3b5aff127424 */ /* 0x000fe200078e00ff */
[----:B------:R-:W-:Y:S01]  /*4340*/  MOV R19, 0x3ed0f5d2 ;  /* 0x3ed0f5d200137802 */ /* 0x000fe20000000f00 */
[----:B------:R-:W-:Y:S01]  /*4350*/  UMOV UR4, 0x7d2cafe2 ;  /* 0x7d2cafe200047882 */ /* 0x000fe20000000000 */
[----:B------:R-:W-:Y:S01]  /*4360*/  UMOV UR5, 0x3eb0f5ff ;  /* 0x3eb0f5ff00057882 */ /* 0x000fe20000000000 */
[----:B------:R-:W-:Y:S01]  /*4370*/  UMOV UR12, 0x3b39803f ;  /* 0x3b39803f000c7882 */ /* 0x000fe20000000000 */
[----:B------:R-:W-:-:S03]  /*4380*/  UMOV UR13, 0x3c7abc9e ;  /* 0x3c7abc9e000d7882 */ /* 0x000fc60000000000 */
[----:B------:R-:W-:Y:S02]  /*4390*/  ISETP.GT.U32.AND P0, PT, R9, 0xfffff, PT ;  /* 0x000fffff0900780c */ /* 0x000fe40003f04070 */
[----:B------:R-:W-:-:S11]  /*43a0*/  MOV R12, R9 ;  /* 0x00000009000c7202 */ /* 0x000fd60000000f00 */
[----:B------:R-:W-:-:S10]  /*43b0*/  @!P0 DMUL R10, R8, 1.80143985094819840000e+16 ;  /* 0x43500000080a8828 */ /* 0x000fd40000000000 */
[----:B------:R-:W-:Y:S01]  /*43c0*/  @!P0 IMAD.MOV.U32 R12, RZ, RZ, R11 ;  /* 0x000000ffff0c8224 */ /* 0x000fe200078e000b */
[----:B------:R-:W-:-:S04]  /*43d0*/  @!P0 MOV R8, R10 ;  /* 0x0000000a00088202 */ /* 0x000fc80000000f00 */
[----:B------:R-:W-:Y:S02]  /*43e0*/  LOP3.LUT R12, R12, 0x800fffff, RZ, 0xc0, !PT ;  /* 0x800fffff0c0c7812 */ /* 0x000fe400078ec0ff */
[----:B------:R-:W-:Y:S02]  /*43f0*/  MOV R30, R8 ;  /* 0x00000008001e7202 */ /* 0x000fe40000000f00 */
[----:B------:R-:W-:Y:S02]  /*4400*/  LOP3.LUT R31, R12, 0x3ff00000, RZ, 0xfc, !PT ;  /* 0x3ff000000c1f7812 */ /* 0x000fe400078efcff */
[----:B------:R-:W-:Y:S02]  /*4410*/  SHF.R.U32.HI R8, RZ, 0x14, R9 ;  /* 0x00000014ff087819 */ /* 0x000fe40000011609 */
[----:B------:R-:W-:Y:S02]  /*4420*/  ISETP.GE.U32.AND P1, PT, R31, 0x3ff6a09f, PT ;  /* 0x3ff6a09f1f00780c */ /* 0x000fe40003f26070 */
[----:B------:R-:W-:-:S04]  /*4430*/  @!P0 LEA.HI R8, R11, 0xffffffca, RZ, 0xc ;  /* 0xffffffca0b088811 */ /* 0x000fc800078f60ff */
[----:B------:R-:W-:-:S07]  /*4440*/  IADD3 R9, PT, PT, R8, -0x3ff, RZ ;  /* 0xfffffc0108097810 */ /* 0x000fce0007ffe0ff */
[----:B------:R-:W-:Y:S01]  /*4450*/  @P1 VIADD R13, R31, 0xfff00000 ;  /* 0xfff000001f0d1836 */ /* 0x000fe20000000000 */
[----:B------:R-:W-:-:S04]  /*4460*/  @P1 IADD3 R9, PT, PT, R8, -0x3fe, RZ ;  /* 0xfffffc0208091810 */ /* 0x000fc80007ffe0ff */
[----:B------:R-:W-:Y:S02]  /*4470*/  @P1 MOV R31, R13 ;  /* 0x0000000d001f1202 */ /* 0x000fe40000000f00 */
[----:B------:R-:W-:Y:S01]  /*4480*/  LOP3.LUT R8, R9, 0x80000000, RZ, 0x3c, !PT ;  /* 0x8000000009087812 */ /* 0x000fe200078e3cff */
[----:B------:R-:W-:-:S03]  /*4490*/  IMAD.MOV.U32 R9, RZ, RZ, 0x43300000 ;  /* 0x43300000ff097424 */ /* 0x000fc600078e00ff */
[C---:B------:R-:W-:Y:S02]  /*44a0*/  DADD R16, R30.reuse, 1 ;  /* 0x3ff000001e107429 */ /* 0x040fe40000000000 */
[----:B------:R-:W-:-:S04]  /*44b0*/  DADD R30, R30, -1 ;  /* 0xbff000001e1e7429 */ /* 0x000fc80000000000 */
[----:B------:R-:W0:Y:S02]  /*44c0*/  MUFU.RCP64H R23, R17 ;  /* 0x0000001100177308 */ /* 0x000e240000001800 */
[----:B0-----:R-:W-:-:S08]  /*44d0*/  DFMA R12, -R16, R22, 1 ;  /* 0x3ff00000100c742b */ /* 0x001fd00000000116 */
[----:B------:R-:W-:-:S08]  /*44e0*/  DFMA R12, R12, R12, R12 ;  /* 0x0000000c0c0c722b */ /* 0x000fd0000000000c */
[----:B------:R-:W-:-:S08]  /*44f0*/  DFMA R22, R22, R12, R22 ;  /* 0x0000000c1616722b */ /* 0x000fd00000000016 */
[----:B------:R-:W-:-:S08]  /*4500*/  DMUL R12, R30, R22 ;  /* 0x000000161e0c7228 */ /* 0x000fd00000000000 */
[----:B------:R-:W-:-:S08]  /*4510*/  DFMA R12, R30, R22, R12 ;  /* 0x000000161e0c722b */ /* 0x000fd0000000000c */
[----:B------:R-:W-:Y:S02]  /*4520*/  DMUL R20, R12, R12 ;  /* 0x0000000c0c147228 */ /* 0x000fe40000000000 */
[----:B------:R-:W-:-:S06]  /*4530*/  DADD R24, R30, -R12 ;  /* 0x000000001e187229 */ /* 0x000fcc000000080c */
[----:B------:R-:W-:Y:S01]  /*4540*/  DFMA R16, R20, UR4, R18 ;  /* 0x0000000414107c2b */ /* 0x000fe20008000012 */
[----:B------:R-:W-:Y:S01]  /*4550*/  UMOV UR4, 0x75488a3f ;  /* 0x75488a3f00047882 */ /* 0x000fe20000000000 */
[----:B------:R-:W-:Y:S01]  /*4560*/  UMOV UR5, 0x3ef3b20a ;  /* 0x3ef3b20a00057882 */ /* 0x000fe20000000000 */
[----:B------:R-:W-:Y:S02]  /*4570*/  DADD R24, R24, R24 ;  /* 0x0000000018187229 */ /* 0x000fe40000000018 */
[----:B------:R-:W-:-:S03]  /*4580*/  DMUL R18, R12, R12 ;  /* 0x0000000c0c127228 */ /* 0x000fc60000000000 */
[----:B------:R-:W-:Y:S01]  /*4590*/  DFMA R16, R20, R16, UR4 ;  /* 0x0000000414107e2b */ /* 0x000fe20008000010 */
[----:B------:R-:W-:Y:S01]  /*45a0*/  UMOV UR4, 0xe4faecd5 ;  /* 0xe4faecd500047882 */ /* 0x000fe20000000000 */
[----:B------:R-:W-:Y:S01]  /*45b0*/  UMOV UR5, 0x3f1745cd ;  /* 0x3f1745cd00057882 */ /* 0x000fe20000000000 */
[----:B------:R-:W-:-:S05]  /*45c0*/  DFMA R24, R30, -R12, R24 ;  /* 0x8000000c1e18722b */ /* 0x000fca0000000018 */
[----:B------:R-:W-:Y:S01]  /*45d0*/  DFMA R16, R20, R16, UR4 ;  /* 0x0000000414107e2b */ /* 0x000fe20008000010 */
[----:B------:R-:W-:Y:S01]  /*45e0*/  UMOV UR4, 0x258a578b ;  /* 0x258a578b00047882 */ /* 0x000fe20000000000 */
[----:B------:R-:W-:Y:S01]  /*45f0*/  UMOV UR5, 0x3f3c71c7 ;  /* 0x3f3c71c700057882 */ /* 0x000fe20000000000 */
[----:B------:R-:W-:-:S05]  /*4600*/  DMUL R22, R22, R24 ;  /* 0x0000001816167228 */ /* 0x000fca0000000000 */
[----:B------:R-:W-:Y:S01]  /*4610*/  DFMA R16, R20, R16, UR4 ;  /* 0x0000000414107e2b */ /* 0x000fe20008000010 */
[----:B------:R-:W-:Y:S01]  /*4620*/  UMOV UR4, 0x9242b910 ;  /* 0x9242b91000047882 */ /* 0x000fe20000000000 */
[----:B------:R-:W-:-:S03]  /*4630*/  UMOV UR5, 0x3f624924 ;  /* 0x3f62492400057882 */ /* 0x000fc60000000000 */
[----:B------:R-:W-:Y:S01]  /*4640*/  IADD3 R31, PT, PT, R23, 0x100000, RZ ;  /* 0x00100000171f7810 */ /* 0x000fe20007ffe0ff */
[----:B------:R-:W-:Y:S02]  /*4650*/  IMAD.MOV.U32 R30, RZ, RZ, R22 ;  /* 0x000000ffff1e7224 */ /* 0x000fe400078e0016 */
[----:B------:R-:W-:Y:S01]  /*4660*/  DFMA R16, R20, R16, UR4 ;  /* 0x0000000414107e2b */ /* 0x000fe20008000010 */
[----:B------:R-:W-:Y:S01]  /*4670*/  UMOV UR4, 0x99999dfb ;  /* 0x99999dfb00047882 */ /* 0x000fe20000000000 */
[----:B------:R-:W-:-:S06]  /*4680*/  UMOV UR5, 0x3f899999 ;  /* 0x3f89999900057882 */ /* 0x000fcc0000000000 */
[----:B------:R-:W-:Y:S01]  /*4690*/  DFMA R26, R20, R16, UR4 ;  /* 0x00000004141a7e2b */ /* 0x000fe20008000010 */
[----:B------:R-:W-:Y:S01]  /*46a0*/  UMOV UR4, 0x55555555 ;  /* 0x5555555500047882 */ /* 0x000fe20000000000 */
[----:B------:R-:W-:-:S06]  /*46b0*/  UMOV UR5, 0x3fb55555 ;  /* 0x3fb5555500057882 */ /* 0x000fcc0000000000 */
[----:B------:R-:W-:-:S08]  /*46c0*/  DFMA R16, R20, R26, UR4 ;  /* 0x0000000414107e2b */ /* 0x000fd0000800001a */
[----:B------:R-:W-:Y:S01]  /*46d0*/  DADD R28, -R16, UR4 ;  /* 0x00000004101c7e29 */ /* 0x000fe20008000100 */
[----:B------:R-:W-:Y:S01]  /*46e0*/  UMOV UR4, 0xb9e7b0 ;  /* 0x00b9e7b000047882 */ /* 0x000fe20000000000 */
[----:B------:R-:W-:-:S06]  /*46f0*/  UMOV UR5, 0x3c46a4cb ;  /* 0x3c46a4cb00057882 */ /* 0x000fcc0000000000 */
[----:B------:R-:W-:Y:S02]  /*4700*/  DFMA R28, R20, R26, R28 ;  /* 0x0000001a141c722b */ /* 0x000fe4000000001c */
[----:B------:R-:W-:-:S06]  /*4710*/  DMUL R20, R12, R18 ;  /* 0x000000120c147228 */ /* 0x000fcc0000000000 */
[----:B------:R-:W-:Y:S01]  /*4720*/  DADD R24, R28, -UR4 ;  /* 0x800000041c187e29 */ /* 0x000fe20008000000 */
[----:B------:R-:W-:Y:S01]  /*4730*/  UMOV UR4, 0x80000000 ;  /* 0x8000000000047882 */ /* 0x000fe20000000000 */
[C---:B------:R-:W-:Y:S01]  /*4740*/  DFMA R26, R12.reuse, R18, -R20 ;  /* 0x000000120c1a722b */ /* 0x040fe20000000814 */
[----:B------:R-:W-:Y:S01]  /*4750*/  UMOV UR5, 0x43300000 ;  /* 0x4330000000057882 */ /* 0x000fe20000000000 */
[----:B------:R-:W-:-:S04]  /*4760*/  DFMA R28, R12, R12, -R18 ;  /* 0x0000000c0c1c722b */ /* 0x000fc80000000812 */
[----:B------:R-:W-:Y:S02]  /*4770*/  DADD R32, R16, R24 ;  /* 0x0000000010207229 */ /* 0x000fe40000000018 */
[----:B------:R-:W-:Y:S02]  /*4780*/  DFMA R26, R22, R18, R26 ;  /* 0x00000012161a722b */ /* 0x000fe4000000001a */
[----:B------:R-:W-:-:S04]  /*4790*/  DFMA R28, R12, R30, R28 ;  /* 0x0000001e0c1c722b */ /* 0x000fc8000000001c */
[----:B------:R-:W-:-:S04]  /*47a0*/  DMUL R18, R32, R20 ;  /* 0x0000001420127228 */ /* 0x000fc80000000000 */
[----:B------:R-:W-:Y:S02]  /*47b0*/  DFMA R26, R12, R28, R26 ;  /* 0x0000001c0c1a722b */ /* 0x000fe4000000001a */
[----:B------:R-:W-:Y:S02]  /*47c0*/  DADD R28, R16, -R32 ;  /* 0x00000000101c7229 */ /* 0x000fe40000000820 */
[----:B------:R-:W-:-:S06]  /*47d0*/  DFMA R16, R32, R20, -R18 ;  /* 0x000000142010722b */ /* 0x000fcc0000000812 */
[----:B------:R-:W-:Y:S02]  /*47e0*/  DADD R28, R24, R28 ;  /* 0x00000000181c7229 */ /* 0x000fe4000000001c */
[----:B------:R-:W-:-:S08]  /*47f0*/  DFMA R16, R32, R26, R16 ;  /* 0x0000001a2010722b */ /* 0x000fd00000000010 */
[----:B------:R-:W-:-:S08]  /*4800*/  DFMA R28, R28, R20, R16 ;  /* 0x000000141c1c722b */ /* 0x000fd00000000010 */
[----:B------:R-:W-:-:S08]  /*4810*/  DADD R20, R18, R28 ;  /* 0x0000000012147229 */ /* 0x000fd0000000001c */
[--C-:B------:R-:W-:Y:S02]  /*4820*/  DADD R16, R12, R20.reuse ;  /* 0x000000000c107229 */ /* 0x100fe40000000014 */
[----:B------:R-:W-:-:S06]  /*4830*/  DADD R18, R18, -R20 ;  /* 0x0000000012127229 */ /* 0x000fcc0000000814 */
[----:B------:R-:W-:Y:S02]  /*4840*/  DADD R12, R12, -R16 ;  /* 0x000000000c0c7229 */ /* 0x000fe40000000810 */
[----:B------:R-:W-:-:S06]  /*4850*/  DADD R18, R28, R18 ;  /* 0x000000001c127229 */ /* 0x000fcc0000000012 */
[----:B------:R-:W-:-:S08]  /*4860*/  DADD R12, R20, R12 ;  /* 0x00000000140c7229 */ /* 0x000fd0000000000c */
[----:B------:R-:W-:Y:S02]  /*4870*/  DADD R12, R18, R12 ;  /* 0x00000000120c7229 */ /* 0x000fe4000000000c */
[----:B------:R-:W-:Y:S01]  /*4880*/  DADD R18, R8, -UR4 ;  /* 0x8000000408127e29 */ /* 0x000fe20008000000 */
[----:B------:R-:W-:Y:S01]  /*4890*/  UMOV UR4, 0xfefa39ef ;  /* 0xfefa39ef00047882 */ /* 0x000fe20000000000 */
[----:B------:R-:W-:-:S04]  /*48a0*/  UMOV UR5, 0x3fe62e42 ;  /* 0x3fe62e4200057882 */ /* 0x000fc80000000000 */
[----:B------:R-:W-:-:S08]  /*48b0*/  DADD R12, R22, R12 ;  /* 0x00000000160c7229 */ /* 0x000fd0000000000c */
[----:B------:R-:W-:-:S08]  /*48c0*/  DADD R10, R16, R12 ;  /* 0x00000000100a7229 */ /* 0x000fd0000000000c */
[--C-:B------:R-:W-:Y:S02]  /*48d0*/  DFMA R8, R18, UR4, R10.reuse ;  /* 0x0000000412087c2b */ /* 0x100fe4000800000a */
[----:B------:R-:W-:-:S06]  /*48e0*/  DADD R16, R16, -R10 ;  /* 0x0000000010107229 */ /* 0x000fcc000000080a */
[----:B------:R-:W-:Y:S02]  /*48f0*/  DFMA R20, R18, -UR4, R8 ;  /* 0x8000000412147c2b */ /* 0x000fe40008000008 */
[----:B------:R-:W-:-:S06]  /*4900*/  DADD R16, R12, R16 ;  /* 0x000000000c107229 */ /* 0x000fcc0000000010 */
[----:B------:R-:W-:-:S08]  /*4910*/  DADD R20, -R10, R20 ;  /* 0x000000000a147229 */ /* 0x000fd00000000114 */
[----:B------:R-:W-:-:S08]  /*4920*/  DADD R16, R16, -R20 ;  /* 0x0000000010107229 */ /* 0x000fd00000000814 */
[----:B------:R-:W-:-:S08]  /*4930*/  DFMA R16, R18, UR12, R16 ;  /* 0x0000000c12107c2b */ /* 0x000fd00008000010 */
[----:B------:R-:W-:-:S08]  /*4940*/  DADD R10, R8, R16 ;  /* 0x00000000080a7229 */ /* 0x000fd00000000010 */
[----:B------:R-:W-:Y:S02]  /*4950*/  DADD R12, R8, -R10 ;  /* 0x00000000080c7229 */ /* 0x000fe4000000080a */
[----:B------:R-:W-:-:S06]  /*4960*/  DMUL R8, R10, 3 ;  /* 0x400800000a087828 */ /* 0x000fcc0000000000 */
[----:B------:R-:W-:Y:S02]  /*4970*/  DADD R16, R16, R12 ;  /* 0x0000000010107229 */ /* 0x000fe4000000000c */
[----:B------:R-:W-:Y:S01]  /*4980*/  DFMA R10, R10, 3, -R8 ;  /* 0x400800000a0a782b */ /* 0x000fe20000000808 */
[----:B------:R-:W-:Y:S01]  /*4990*/  HFMA2 R13, -RZ, RZ, 1.9912109375, 0.00128841400146484375 ;  /* 0x3ff71547ff0d7431 */ /* 0x000fe200000001ff */
[----:B------:R-:W-:-:S06]  /*49a0*/  MOV R12, 0x652b82fe ;  /* 0x652b82fe000c7802 */ /* 0x000fcc0000000f00 */
[----:B------:R-:W-:-:S08]  /*49b0*/  DFMA R16, R16, 3, R10 ;  /* 0x400800001010782b */ /* 0x000fd0000000000a */
[----:B------:R-:W-:-:S08]  /*49c0*/  DADD R10, R8, R16 ;  /* 0x00000000080a7229 */ /* 0x000fd00000000010 */
[----:B------:R-:W-:Y:S02]  /*49d0*/  DFMA R12, R10, R12, 6.75539944105574400000e+15 ;  /* 0x433800000a0c742b */ /* 0x000fe4000000000c */
[----:B------:R-:W-:Y:S01]  /*49e0*/  FSETP.GEU.AND P0, PT, |R11|, 4.1917929649353027344, PT ;  /* 0x4086232b0b00780b */ /* 0x000fe20003f0e200 */
[----:B------:R-:W-:-:S05]  /*49f0*/  DADD R8, R8, -R10 ;  /* 0x0000000008087229 */ /* 0x000fca000000080a */
[----:B------:R-:W-:-:S03]  /*4a00*/  DADD R18, R12, -6.75539944105574400000e+15 ;  /* 0xc33800000c127429 */ /* 0x000fc60000000000 */
[----:B------:R-:W-:-:S05]  /*4a10*/  DADD R16, R16, R8 ;  /* 0x0000000010107229 */ /* 0x000fca0000000008 */
[----:B------:R-:W-:Y:S01]  /*4a20*/  DFMA R20, R18, -UR4, R10 ;  /* 0x8000000412147c2b */ /* 0x000fe2000800000a */
[----:B------:R-:W-:Y:S01]  /*4a30*/  UMOV UR4, 0x3b39803f ;  /* 0x3b39803f00047882 */ /* 0x000fe20000000000 */
[----:B------:R-:W-:-:S06]  /*4a40*/  UMOV UR5, 0x3c7abc9e ;  /* 0x3c7abc9e00057882 */ /* 0x000fcc0000000000 */
[----:B------:R-:W-:Y:S01]  /*4a50*/  DFMA R18, R18, -UR4, R20 ;  /* 0x8000000412127c2b */ /* 0x000fe20008000014 */
[----:B------:R-:W-:Y:S01]  /*4a60*/  UMOV UR4, 0x69ce2bdf ;  /* 0x69ce2bdf00047882 */ /* 0x000fe20000000000 */
[----:B------:R-:W-:Y:S01]  /*4a70*/  IMAD.MOV.U32 R20, RZ, RZ, -0x35dec16 ;  /* 0xfca213eaff147424 */ /* 0x000fe200078e00ff */
[----:B------:R-:W-:Y:S01]  /*4a80*/  MOV R21, 0x3e928af3 ;  /* 0x3e928af300157802 */ /* 0x000fe20000000f00 */
[----:B------:R-:W-:-:S05]  /*4a90*/  UMOV UR5, 0x3e5ade15 ;  /* 0x3e5ade1500057882 */ /* 0x000fca0000000000 */
[----:B------:R-:W-:Y:S01]  /*4aa0*/  DFMA R20, R18, UR4, R20 ;  /* 0x0000000412147c2b */ /* 0x000fe20008000014 */
[----:B------:R-:W-:Y:S01]  /*4ab0*/  UMOV UR4, 0x62401315 ;  /* 0x6240131500047882 */ /* 0x000fe20000000000 */
[----:B------:R-:W-:-:S06]  /*4ac0*/  UMOV UR5, 0x3ec71dee ;  /* 0x3ec71dee00057882 */ /* 0x000fcc0000000000 */
[----:B------:R-:W-:Y:S01]  /*4ad0*/  DFMA R20, R18, R20, UR4 ;  /* 0x0000000412147e2b */ /* 0x000fe20008000014 */
        /* <DEDUP_REMOVED lines=20> */
[----:B------:R-:W-:-:S08]  /*4c20*/  DFMA R20, R18, R20, UR4 ;  /* 0x0000000412147e2b */ /* 0x000fd00008000014 */
[----:B------:R-:W-:-:S08]  /*4c30*/  DFMA R20, R18, R20, 1 ;  /* 0x3ff000001214742b */ /* 0x000fd00000000014 */
[----:B------:R-:W-:-:S10]  /*4c40*/  DFMA R18, R18, R20, 1 ;  /* 0x3ff000001212742b */ /* 0x000fd40000000014 */
[----:B------:R-:W-:Y:S01]  /*4c50*/  LEA R9, R12, R19, 0x14 ;  /* 0x000000130c097211 */ /* 0x000fe200078ea0ff */
[----:B------:R-:W-:Y:S01]  /*4c60*/  IMAD.MOV.U32 R8, RZ, RZ, R18 ;  /* 0x000000ffff087224 */ /* 0x000fe200078e0012 */
[----:B------:R-:W-:Y:S06]  /*4c70*/  @!P0 BRA `(.L_x_837) ;  /* 0x0000000000308947 */ /* 0x000fec0003800000 */
[----:B------:R-:W-:Y:S01]  /*4c80*/  FSETP.GEU.AND P1, PT, |R11|, 4.2275390625, PT ;  /* 0x408748000b00780b */ /* 0x000fe20003f2e200 */
[C---:B------:R-:W-:Y:S02]  /*4c90*/  DADD R20, R10.reuse, +INF ;  /* 0x7ff000000a147429 */ /* 0x040fe40000000000 */
[----:B------:R-:W-:-:S08]  /*4ca0*/  DSETP.GEU.AND P0, PT, R10, RZ, PT ;  /* 0x000000ff0a00722a */ /* 0x000fd00003f0e000 */
[----:B------:R-:W-:Y:S02]  /*4cb0*/  FSEL R9, R21, RZ, P0 ;  /* 0x000000ff15097208 */ /* 0x000fe40000000000 */
[----:B------:R-:W-:-:S04]  /*4cc0*/  @!P1 LEA.HI R8, R12, R12, RZ, 0x1 ;  /* 0x0000000c0c089211 */ /* 0x000fc800078f08ff */
[----:B------:R-:W-:Y:S02]  /*4cd0*/  @!P1 SHF.R.S32.HI R11, RZ, 0x1, R8 ;  /* 0x00000001ff0b9819 */ /* 0x000fe40000011408 */
[----:B------:R-:W-:Y:S02]  /*4ce0*/  FSEL R8, R20, RZ, P0 ;  /* 0x000000ff14087208 */ /* 0x000fe40000000000 */
[----:B------:R-:W-:Y:S02]  /*4cf0*/  @!P1 IADD3 R10, PT, PT, R12, -R11, RZ ;  /* 0x8000000b0c0a9210 */ /* 0x000fe40007ffe0ff */
[----:B------:R-:W-:Y:S02]  /*4d00*/  @!P1 LEA R19, R11, R19, 0x14 ;  /* 0x000000130b139211 */ /* 0x000fe400078ea0ff */
[----:B------:R-:W-:Y:S01]  /*4d10*/  @!P1 LEA R11, R10, 0x3ff00000, 0x14 ;  /* 0x3ff000000a0b9811 */ /* 0x000fe200078ea0ff */
[----:B------:R-:W-:-:S06]  /*4d20*/  @!P1 IMAD.MOV.U32 R10, RZ, RZ, RZ ;  /* 0x000000ffff0a9224 */ /* 0x000fcc00078e00ff */
[----:B------:R-:W-:-:S11]  /*4d30*/  @!P1 DMUL R8, R18, R10 ;  /* 0x0000000a12089228 */ /* 0x000fd60000000000 */
.L_x_837:
[----:B------:R-:W-:Y:S02]  /*4d40*/  DFMA R16, R16, R8, R8 ;  /* 0x000000081010722b */ /* 0x000fe40000000008 */
[----:B------:R-:W-:-:S08]  /*4d50*/  DSETP.NEU.AND P0, PT, |R8|, +INF , PT ;  /* 0x7ff000000800742a */ /* 0x000fd00003f0d200 */
[----:B------:R-:W-:Y:S02]  /*4d60*/  FSEL R13, R8, R16, !P0 ;  /* 0x00000010080d7208 */ /* 0x000fe40004000000 */
[----:B------:R-:W-:Y:S02]  /*4d70*/  FSEL R16, R9, R17, !P0 ;  /* 0x0000001109107208 */ /* 0x000fe40004000000 */
[----:B------:R-:W-:Y:S02]  /*4d80*/  MOV R8, R0 ;  /* 0x0000000000087202 */ /* 0x000fe40000000f00 */
[----:B------:R-:W-:-:S04]  /*4d90*/  MOV R9, 0x0 ;  /* 0x0000000000097802 */ /* 0x000fc80000000f00 */
[----:B------:R-:W-:Y:S05]  /*4da0*/  RET.REL.NODEC R8 `(contiguous_reducel33_f64) ;  /* 0xffffffb008947950 */ /* 0x000fea0003c3ffff */
.L_x_838:
        /* <DEDUP_REMOVED lines=13> */
.L_x_9957:


//--------------------- .text.contiguous_reducel322_f64 --------------------------
	.section	.text.contiguous_reducel322_f64,"ax",@progbits
	.align	128
        .global         contiguous_reducel322_f64
        .type           contiguous_reducel322_f64,@function
        .size           contiguous_reducel322_f64,(.L_x_10177 - contiguous_reducel322_f64)
        .other          contiguous_reducel322_f64,@"STO_CUDA_ENTRY STV_DEFAULT"
contiguous_reducel322_f64:
.text.contiguous_reducel322_f64:
        /* <DEDUP_REMOVED lines=13> */
[----:B------:R-:W-:Y:S02]  /*00d0*/  @!P0 IMAD.MOV.U32 R9, RZ, RZ, RZ ;  /* 0x000000ffff098224 */ /* 0x000fe400078e00ff */
[----:B------:R-:W-:Y:S02]  /*00e0*/  @!P0 IMAD.MOV.U32 R5, RZ, RZ, RZ ;  /* 0x000000ffff058224 */ /* 0x000fe400078e00ff */
[----:B0-----:R-:W-:-:S04]  /*00f0*/  @!P0 IMAD.WIDE.U32 R6, R11, UR8, R4 ;  /* 0x000000080b068c25 */ /* 0x001fc8000f8e0004 */
[C---:B------:R-:W-:Y:S01]  /*0100*/  @!P0 IMAD R13, R11.reuse, UR9, RZ ;  /* 0x000000090b0d8c24 */ /* 0x040fe2000f8e02ff */
[----:B-1----:R-:W-:Y:S01]  /*0110*/  @!P0 LEA R10, P1, R6, R14, 0x3 ;  /* 0x0000000e060a8211 */ /* 0x002fe200078218ff */
[----:B------:R-:W-:-:S04]  /*0120*/  @!P0 IMAD.WIDE.U32 R8, R11, UR8, R8 ;  /* 0x000000080b088c25 */ /* 0x000fc8000f8e0008 */
[----:B------:R-:W-:Y:S01]  /*0130*/  @!P0 IMAD.IADD R7, R7, 0x1, R13 ;  /* 0x0000000107078824 */ /* 0x000fe200078e020d */
[----:B------:R-:W-:Y:S01]  /*0140*/  @!P0 LEA R12, P2, R8, R14, 0x3 ;  /* 0x0000000e080c8211 */ /* 0x000fe200078418ff */
[----:B------:R-:W-:-:S03]  /*0150*/  @!P0 IMAD.IADD R2, R13, 0x1, R9 ;  /* 0x000000010d028824 */ /* 0x000fc600078e0209 */
[-C--:B------:R-:W-:Y:S02]  /*0160*/  @!P0 LEA.HI.X R11, R6, R15.reuse, R7, 0x3, P1 ;  /* 0x0000000f060b8211 */ /* 0x080fe400008f1c07 */
[----:B------:R-:W-:-:S03]  /*0170*/  @!P0 LEA.HI.X R13, R8, R15, R2, 0x3, P2 ;  /* 0x0000000f080d8211 */ /* 0x000fc600010f1c02 */
[----:B---3--:R-:W2:Y:S04]  /*0180*/  @!P0 LDG.E.64 R6, desc[UR12][R10.64] ;  /* 0x0000000c0a068981 */ /* 0x008ea8000c1e1b00 */
[----:B------:R-:W2:Y:S01]  /*0190*/  @!P0 LDG.E.64 R8, desc[UR12][R12.64] ;  /* 0x0000000c0c088981 */ /* 0x000ea2000c1e1b00 */
[----:B------:R-:W0:Y:S01]  /*01a0*/  S2UR UR5, SR_CgaCtaId ;  /* 0x00000000000579c3 */ /* 0x000e220000008800 */
[----:B------:R-:W-:Y:S01]  /*01b0*/  UMOV UR4, 0x400 ;  /* 0x0000040000047882 */ /* 0x000fe20000000000 */
[----:B------:R-:W-:Y:S01]  /*01c0*/  BSSY.RECONVERGENT B0, `(.L_x_839) ;  /* 0x0000015000007945 */ /* 0x000fe20003800200 */
[----:B------:R-:W-:Y:S02]  /*01d0*/  ISETP.GE.U32.AND P1, PT, R3, 0x42, PT ;  /* 0x000000420300780c */ /* 0x000fe40003f26070 */
[----:B------:R-:W-:Y:S01]  /*01e0*/  ISETP.GT.U32.AND P2, PT, R0, 0x1f, PT ;  /* 0x0000001f0000780c */ /* 0x000fe20003f44070 */
[----:B0-----:R-:W-:-:S06]  /*01f0*/  ULEA UR4, UR5, UR4, 0x18 ;  /* 0x0000000405047291 */ /* 0x001fcc000f8ec0ff */
[----:B------:R-:W-:-:S05]  /*0200*/  LEA R2, R0, UR4, 0x3 ;  /* 0x0000000400027c11 */ /* 0x000fca000f8e18ff */
[----:B------:R0:W-:Y:S01]  /*0210*/  STS.64 [R2], RZ ;  /* 0x000000ff02007388 */ /* 0x0001e20000000a00 */
[----:B--2---:R-:W-:-:S07]  /*0220*/  @!P0 DADD R6, R6, R8 ;  /* 0x0000000006068229 */ /* 0x004fce0000000008 */
[----:B------:R0:W-:Y:S01]  /*0230*/  @!P0 STS.64 [R2], R6 ;  /* 0x0000000602008388 */ /* 0x0001e20000000a00 */
[----:B------:R-:W-:Y:S05]  /*0240*/  @!P0 BRA `(.L_x_840) ;  /* 0x0000000000308947 */ /* 0x000fea0003800000 */
[----:B------:R-:W-:-:S04]  /*0250*/  ISETP.GE.U32.AND P0, PT, R4, UR8, PT ;  /* 0x0000000804007c0c */ /* 0x000fc8000bf06070 */
[----:B------:R-:W-:-:S13]  /*0260*/  ISETP.GE.U32.AND.EX P0, PT, RZ, UR9, PT, P0 ;  /* 0x00000009ff007c0c */ /* 0x000fda000bf06100 */
[----:B------:R-:W-:Y:S05]  /*0270*/  @P0 BRA `(.L_x_840) ;  /* 0x0000000000240947 */ /* 0x000fea0003800000 */
[----:B0-----:R-:W0:Y:S01]  /*0280*/  S2R R7, SR_CTAID.Y ;  /* 0x0000000000077919 */ /* 0x001e220000002600 */
[----:B------:R-:W1:Y:S01]  /*0290*/  LDCU.64 UR4, c[0x0][0x388] ;  /* 0x00007100ff0477ac */ /* 0x000e620008000a00 */
[----:B------:R-:W-:Y:S02]  /*02a0*/  IMAD.MOV.U32 R5, RZ, RZ, RZ ;  /* 0x000000ffff057224 */ /* 0x000fe400078e00ff */
[----:B0-----:R-:W-:-:S04]  /*02b0*/  IMAD.WIDE.U32 R4, R7, UR8, R4 ;  /* 0x0000000807047c25 */ /* 0x001fc8000f8e0004 */
[----:B------:R-:W-:Y:S01]  /*02c0*/  IMAD R7, R7, UR9, R5 ;  /* 0x0000000907077c24 */ /* 0x000fe2000f8e0205 */
[----:B-1----:R-:W-:-:S04]  /*02d0*/  LEA R6, P0, R4, UR4, 0x3 ;  /* 0x0000000404067c11 */ /* 0x002fc8000f8018ff */
[----:B------:R-:W-:-:S06]  /*02e0*/  LEA.HI.X R7, R4, UR5, R7, 0x3, P0 ;  /* 0x0000000504077c11 */ /* 0x000fcc00080f1c07 */
[----:B------:R-:W2:Y:S04]  /*02f0*/  LDG.E.64 R6, desc[UR12][R6.64] ;  /* 0x0000000c06067981 */ /* 0x000ea8000c1e1b00 */
[----:B--2---:R1:W-:Y:S02]  /*0300*/  STS.64 [R2], R6 ;  /* 0x0000000602007388 */ /* 0x0043e40000000a00 */
.L_x_840:
[----:B------:R-:W-:Y:S05]  /*0310*/  BSYNC.RECONVERGENT B0 ;  /* 0x0000000000007941 */ /* 0x000fea0003800200 */
.L_x_839:
[----:B------:R-:W-:Y:S06]  /*0320*/  BAR.SYNC.DEFER_BLOCKING 0x0 ;  /* 0x0000000000007b1d */ /* 0x000fec0000010000 */
[----:B------:R-:W-:Y:S05]  /*0330*/  @!P1 BRA `(.L_x_841) ;  /* 0x00000000002c9947 */ /* 0x000fea0003800000 */
.L_x_842:
[----:B------:R-:W-:-:S04]  /*0340*/  SHF.R.U32.HI R9, RZ, 0x1, R3 ;  /* 0x00000001ff097819 */ /* 0x000fc80000011603 */
[----:B------:R-:W-:-:S13]  /*0350*/  ISETP.GE.U32.AND P0, PT, R0, R9, PT ;  /* 0x000000090000720c */ /* 0x000fda0003f06070 */
[----:B01----:R-:W-:Y:S01]  /*0360*/  @!P0 IMAD R6, R9, 0x8, R2 ;  /* 0x0000000809068824 */ /* 0x003fe200078e0202 */
[----:B------:R-:W-:Y:S05]  /*0370*/  @!P0 LDS.64 R4, [R2] ;  /* 0x0000000002048984 */ /* 0x000fea0000000a00 */
[----:B------:R-:W0:Y:S02]  /*0380*/  @!P0 LDS.64 R6, [R6] ;  /* 0x0000000006068984 */ /* 0x000e240000000a00 */
[----:B0-----:R-:W-:-:S07]  /*0390*/  @!P0 DADD R4, R4, R6 ;  /* 0x0000000004048229 */ /* 0x001fce0000000006 */
[----:B------:R2:W-:Y:S01]  /*03a0*/  @!P0 STS.64 [R2], R4 ;  /* 0x0000000402008388 */ /* 0x0005e20000000a00 */
[----:B------:R-:W-:Y:S01]  /*03b0*/  BAR.SYNC.DEFER_BLOCKING 0x0 ;  /* 0x0000000000007b1d */ /* 0x000fe20000010000 */
[----:B------:R-:W-:Y:S01]  /*03c0*/  ISETP.GT.U32.AND P0, PT, R3, 0x83, PT ;  /* 0x000000830300780c */ /* 0x000fe20003f04070 */
[----:B------:R-:W-:-:S12]  /*03d0*/  IMAD.MOV.U32 R3, RZ, RZ, R9 ;  /* 0x000000ffff037224 */ /* 0x000fd800078e0009 */
[----:B--2---:R-:W-:Y:S05]  /*03e0*/  @P0 BRA `(.L_x_842) ;  /* 0xfffffffc00d40947 */ /* 0x004fea000383ffff */
.L_x_841:
[----:B------:R-:W-:Y:S05]  /*03f0*/  @P2 EXIT ;  /* 0x000000000000294d */ /* 0x000fea0003800000 */
[----:B------:R-:W-:Y:S01]  /*0400*/  LDS.64 R4, [R2] ;  /* 0x0000000002047984 */ /* 0x000fe20000000a00 */
[----:B------:R-:W-:-:S03]  /*0410*/  ISETP.NE.AND P0, PT, R0, RZ, PT ;  /* 0x000000ff0000720c */ /* 0x000fc60003f05270 */
[----:B01----:R-:W0:Y:S02]  /*0420*/  LDS.64 R6, [R2+0x100] ;  /* 0x0001000002067984 */ /* 0x003e240000000a00 */
[----:B0-----:R-:W-:-:S07]  /*0430*/  DADD R4, R4, R6 ;  /* 0x0000000004047229 */ /* 0x001fce0000000006 */
[----:B------:R-:W-:Y:S04]  /*0440*/  STS.64 [R2], R4 ;  /* 0x0000000402007388 */ /* 0x000fe80000000a00 */
[----:B------:R-:W-:Y:S04]  /*0450*/  LDS.64 R6, [R2] ;  /* 0x0000000002067984 */ /* 0x000fe80000000a00 */
[----:B------:R-:W0:Y:S02]  /*0460*/  LDS.64 R8, [R2+0x80] ;  /* 0x0000800002087984 */ /* 0x000e240000000a00 */
        /* <DEDUP_REMOVED lines=17> */
[----:B------:R0:W-:Y:S01]  /*0580*/  STS.64 [R2], R6 ;  /* 0x0000000602007388 */ /* 0x0001e20000000a00 */
        /* <DEDUP_REMOVED lines=8> */
[----:B0-----:R-:W0:Y:S01]  /*0610*/  LDS.64 R2, [UR4] ;  /* 0x00000004ff027984 */ /* 0x001e220008000a00 */
[----:B------:R-:W-:Y:S02]  /*0620*/  UMOV UR4, UR6 ;  /* 0x0000000600047c82 */ /* 0x000fe40008000000 */
[----:B--2---:R-:W-:-:S04]  /*0630*/  UIMAD.WIDE.U32 UR4, UR7, UR8, UR4 ;  /* 0x00000008070472a5 */ /* 0x004fc8000f8e0004 */
[----:B------:R-:W-:Y:S02]  /*0640*/  UIMAD UR7, UR7, UR9, UR5 ;  /* 0x00000009070772a4 */ /* 0x000fe4000f8e0205 */
[----:B---3--:R-:W-:-:S04]  /*0650*/  ULEA UR5, UP0, UR4, UR10, 0x3 ;  /* 0x0000000a04057291 */ /* 0x008fc8000f8018ff */
[----:B------:R-:W-:Y:S02]  /*0660*/  ULEA.HI.X UR4, UR4, UR11, UR7, 0x3, UP0 ;  /* 0x0000000b04047291 */ /* 0x000fe400080f1c07 */
[----:B------:R-:W-:-:S04]  /*0670*/  IMAD.U32 R4, RZ, RZ, UR5 ;  /* 0x00000005ff047e24 */ /* 0x000fc8000f8e00ff */
[----:B------:R-:W-:-:S05]  /*0680*/  IMAD.U32 R5, RZ, RZ, UR4 ;  /* 0x00000004ff057e24 */ /* 0x000fca000f8e00ff */
[----:B0-----:R-:W-:Y:S01]  /*0690*/  STG.E.64 desc[UR12][R4.64], R2 ;  /* 0x0000000204007986 */ /* 0x001fe2000c101b0c */
[----:B------:R-:W-:Y:S05]  /*06a0*/  EXIT ;  /* 0x000000000000794d */ /* 0x000fea0003800000 */
.L_x_843:
        /* <DEDUP_REMOVED lines=13> */
.L_x_10177:


//--------------------- .text.contiguous_reducel32_f64 --------------------------
	.section	.text.contiguous_reducel32_f64,"ax",@progbits
	.align	128
        .global         contiguous_reducel32_f64
        .type           contiguous_reducel32_f64,@function
        .size           contiguous_reducel32_f64,(.L_x_9960 - contiguous_reducel32_f64)
        .other          contiguous_reducel32_f64,@"STO_CUDA_ENTRY STV_DEFAULT"
contiguous_reducel32_f64:
.text.contiguous_reducel32_f64:
        /* <DEDUP_REMOVED lines=13> */
[----:B------:R-:W-:Y:S01]  /*00d0*/  IMAD.IADD R20, R6, 0x1, R2 ;  /* 0x0000000106147824 */ /* 0x000fe200078e0202 */
[----:B------:R-:W0:Y:S01]  /*00e0*/  LDCU.64 UR6, c[0x0][0x388] ;  /* 0x00007100ff0677ac */ /* 0x000e220008000a00 */
[----:B------:R-:W-:-:S03]  /*00f0*/  LEA R3, R0, UR5, 0x3 ;  /* 0x0000000500037c11 */ /* 0x000fc6000f8e18ff */
[----:B--2---:R-:W-:Y:S02]  /*0100*/  ISETP.GE.U32.AND P0, PT, R20, UR8, PT ;  /* 0x0000000814007c0c */ /* 0x004fe4000bf06070 */
[----:B-----5:R-:W-:Y:S01]  /*0110*/  IADD3 R10, PT, PT, R11, -0x1, RZ ;  /* 0xffffffff0b0a7810 */ /* 0x020fe20007ffe0ff */
[----:B------:R1:W-:Y:S01]  /*0120*/  STS.64 [R3], RZ ;  /* 0x000000ff03007388 */ /* 0x0003e20000000a00 */
        /* <DEDUP_REMOVED lines=27> */
.L_x_872:
        /* <DEDUP_REMOVED lines=32> */
.L_x_849:
[----:B------:R-:W-:Y:S01]  /*04e0*/  MOV R26, R6 ;  /* 0x00000006001a7202 */ /* 0x000fe20000000f00 */
[----:B------:R-:W-:Y:S01]  /*04f0*/  IMAD.MOV.U32 R13, RZ, RZ, R7 ;  /* 0x000000ffff0d7224 */ /* 0x000fe200078e0007 */
[----:B------:R-:W-:Y:S01]  /*0500*/  MOV R14, R34 ;  /* 0x00000022000e7202 */ /* 0x000fe20000000f00 */
[----:B------:R-:W-:Y:S01]  /*0510*/  IMAD.MOV.U32 R11, RZ, RZ, R35 ;  /* 0x000000ffff0b7224 */ /* 0x000fe200078e0023 */
[----:B------:R-:W-:-:S07]  /*0520*/  MOV R12, 0x540 ;  /* 0x00000540000c7802 */ /* 0x000fce0000000f00 */
[----:B-1----:R-:W-:Y:S05]  /*0530*/  CALL.REL.NOINC `($__internal_18_$__cuda_sm20_div_s64) ;  /* 0x0000006800c07944 */ /* 0x002fea0003c00000 */
        /* <DEDUP_REMOVED lines=9> */
.L_x_850:
[----:B------:R-:W-:Y:S05]  /*05d0*/  BSYNC.RECONVERGENT B1 ;  /* 0x0000000000017941 */ /* 0x000fea0003800200 */
.L_x_848:
        /* <DEDUP_REMOVED lines=34> */
.L_x_852:
[----:B------:R-:W-:Y:S01]  /*0800*/  IMAD.MOV.U32 R26, RZ, RZ, R20 ;  /* 0x000000ffff1a7224 */ /* 0x000fe200078e0014 */
[----:B------:R-:W-:Y:S01]  /*0810*/  MOV R13, R9 ;  /* 0x00000009000d7202 */ /* 0x000fe20000000f00 */
[----:B------:R-:W-:Y:S01]  /*0820*/  IMAD.MOV.U32 R14, RZ, RZ, R34 ;  /* 0x000000ffff0e7224 */ /* 0x000fe200078e0022 */
[----:B------:R-:W-:Y:S02]  /*0830*/  MOV R11, R35 ;  /* 0x00000023000b7202 */ /* 0x000fe40000000f00 */
[----:B------:R-:W-:-:S07]  /*0840*/  MOV R12, 0x860 ;  /* 0x00000860000c7802 */ /* 0x000fce0000000f00 */
[----:B------:R-:W-:Y:S05]  /*0850*/  CALL.REL.NOINC `($__internal_18_$__cuda_sm20_div_s64) ;  /* 0x0000006400f87944 */ /* 0x000fea0003c00000 */
        /* <DEDUP_REMOVED lines=9> */
.L_x_853:
[----:B------:R-:W-:Y:S05]  /*08f0*/  BSYNC.RECONVERGENT B1 ;  /* 0x0000000000017941 */ /* 0x000fea0003800200 */
.L_x_851:
        /* <DEDUP_REMOVED lines=33> */
.L_x_855:
[----:B------:R-:W-:Y:S01]  /*0b10*/  IMAD.MOV.U32 R26, RZ, RZ, R36 ;  /* 0x000000ffff1a7224 */ /* 0x000fe200078e0024 */
[----:B------:R-:W-:Y:S01]  /*0b20*/  MOV R13, R37 ;  /* 0x00000025000d7202 */ /* 0x000fe20000000f00 */
[----:B------:R-:W-:Y:S01]  /*0b30*/  IMAD.MOV.U32 R14, RZ, RZ, R20 ;  /* 0x000000ffff0e7224 */ /* 0x000fe200078e0014 */
[----:B------:R-:W-:Y:S02]  /*0b40*/  MOV R11, R21 ;  /* 0x00000015000b7202 */ /* 0x000fe40000000f00 */
[----:B------:R-:W-:-:S07]  /*0b50*/  MOV R12, 0xb70 ;  /* 0x00000b70000c7802 */ /* 0x000fce0000000f00 */
[----:B------:R-:W-:Y:S05]  /*0b60*/  CALL.REL.NOINC `($__internal_18_$__cuda_sm20_div_s64) ;  /* 0x0000006400347944 */ /* 0x000fea0003c00000 */
        /* <DEDUP_REMOVED lines=10> */
.L_x_856:
[----:B------:R-:W-:Y:S05]  /*0c10*/  BSYNC.RECONVERGENT B1 ;  /* 0x0000000000017941 */ /* 0x000fea0003800200 */
.L_x_854:
        /* <DEDUP_REMOVED lines=35> */
.L_x_858:
[----:B------:R-:W-:Y:S01]  /*0e50*/  MOV R26, R34 ;  /* 0x00000022001a7202 */ /* 0x000fe20000000f00 */
[----:B------:R-:W-:Y:S01]  /*0e60*/  IMAD.MOV.U32 R13, RZ, RZ, R35 ;  /* 0x000000ffff0d7224 */ /* 0x000fe200078e0023 */
[----:B------:R-:W-:Y:S01]  /*0e70*/  MOV R14, R20 ;  /* 0x00000014000e7202 */ /* 0x000fe20000000f00 */
[----:B------:R-:W-:Y:S01]  /*0e80*/  IMAD.MOV.U32 R11, RZ, RZ, R21 ;  /* 0x000000ffff0b7224 */ /* 0x000fe200078e0015 */
[----:B------:R-:W-:-:S07]  /*0e90*/  MOV R12, 0xeb0 ;  /* 0x00000eb0000c7802 */ /* 0x000fce0000000f00 */
[----:B------:R-:W-:Y:S05]  /*0ea0*/  CALL.REL.NOINC `($__internal_18_$__cuda_sm20_div_s64) ;  /* 0x0000006000647944 */ /* 0x000fea0003c00000 */
        /* <DEDUP_REMOVED lines=11> */
.L_x_859:
[----:B------:R-:W-:Y:S05]  /*0f60*/  BSYNC.RECONVERGENT B1 ;  /* 0x0000000000017941 */ /* 0x000fea0003800200 */
.L_x_857:
        /* <DEDUP_REMOVED lines=36> */
.L_x_861:
        /* <DEDUP_REMOVED lines=16> */
.L_x_862:
[----:B------:R-:W-:Y:S05]  /*12b0*/  BSYNC.RECONVERGENT B1 ;  /* 0x0000000000017941 */ /* 0x000fea0003800200 */
.L_x_860:
        /* <DEDUP_REMOVED lines=35> */
.L_x_864:
        /* <DEDUP_REMOVED lines=17> */
.L_x_865:
[----:B------:R-:W-:Y:S05]  /*1600*/  BSYNC.RECONVERGENT B1 ;  /* 0x0000000000017941 */ /* 0x000fea0003800200 */
.L_x_863:
        /* <DEDUP_REMOVED lines=35> */
.L_x_867:
        /* <DEDUP_REMOVED lines=16> */
.L_x_868:
[----:B------:R-:W-:Y:S05]  /*1940*/  BSYNC.RECONVERGENT B1 ;  /* 0x0000000000017941 */ /* 0x000fea0003800200 */
.L_x_866:
        /* <DEDUP_REMOVED lines=35> */
.L_x_870:
        /* <DEDUP_REMOVED lines=16> */
.L_x_871:
[----:B------:R-:W-:Y:S05]  /*1c80*/  BSYNC.RECONVERGENT B1 ;  /* 0x0000000000017941 */ /* 0x000fea0003800200 */
.L_x_869:
        /* <DEDUP_REMOVED lines=8> */
.L_x_847:
        /* <DEDUP_REMOVED lines=36> */
.L_x_875:
[----:B------:R-:W-:Y:S01]  /*1f50*/  MOV R26, R6 ;  /* 0x00000006001a7202 */ /* 0x000fe20000000f00 */
[----:B------:R-:W-:Y:S01]  /*1f60*/  IMAD.MOV.U32 R13, RZ, RZ, R7 ;  /* 0x000000ffff0d7224 */ /* 0x000fe200078e0007 */
[----:B------:R-:W-:Y:S01]  /*1f70*/  MOV R14, R16 ;  /* 0x00000010000e7202 */ /* 0x000fe20000000f00 */
[----:B------:R-:W-:Y:S01]  /*1f80*/  IMAD.MOV.U32 R11, RZ, RZ, R17 ;  /* 0x000000ffff0b7224 */ /* 0x000fe200078e0011 */
[----:B------:R-:W-:-:S07]  /*1f90*/  MOV R12, 0x1fb0 ;  /* 0x00001fb0000c7802 */ /* 0x000fce0000000f00 */
[----:B------:R-:W-:Y:S05]  /*1fa0*/  CALL.REL.NOINC `($__internal_18_$__cuda_sm20_div_s64) ;  /* 0x0000005000247944 */ /* 0x000fea0003c00000 */
        /* <DEDUP_REMOVED lines=9> */
.L_x_876:
[----:B------:R-:W-:Y:S05]  /*2040*/  BSYNC.RECONVERGENT B1 ;  /* 0x0000000000017941 */ /* 0x000fea0003800200 */
.L_x_874:
        /* <DEDUP_REMOVED lines=34> */
.L_x_878:
        /* <DEDUP_REMOVED lines=17> */
.L_x_879:
[----:B------:R-:W-:Y:S05]  /*2380*/  BSYNC.RECONVERGENT B1 ;  /* 0x0000000000017941 */ /* 0x000fea0003800200 */
.L_x_877:
        /* <DEDUP_REMOVED lines=36> */
.L_x_881:
        /* <DEDUP_REMOVED lines=16> */
.L_x_882:
[----:B------:R-:W-:Y:S05]  /*26d0*/  BSYNC.RECONVERGENT B1 ;  /* 0x0000000000017941 */ /* 0x000fea0003800200 */
.L_x_880:
        /* <DEDUP_REMOVED lines=35> */
.L_x_884:
[----:B------:R-:W-:Y:S01]  /*2910*/  MOV R26, R18 ;  /* 0x00000012001a7202 */ /* 0x000fe20000000f00 */
[----:B------:R-:W-:Y:S01]  /*2920*/  IMAD.MOV.U32 R13, RZ, RZ, R19 ;  /* 0x000000ffff0d7224 */ /* 0x000fe200078e0013 */
[----:B------:R-:W-:Y:S01]  /*2930*/  MOV R14, R16 ;  /* 0x00000010000e7202 */ /* 0x000fe20000000f00 */
[----:B------:R-:W-:Y:S01]  /*2940*/  IMAD.MOV.U32 R11, RZ, RZ, R17 ;  /* 0x000000ffff0b7224 */ /* 0x000fe200078e0011 */
[----:B------:R-:W-:-:S07]  /*2950*/  MOV R12, 0x2970 ;  /* 0x00002970000c7802 */ /* 0x000fce0000000f00 */
[----:B------:R-:W-:Y:S05]  /*2960*/  CALL.REL.NOINC `($__internal_18_$__cuda_sm20_div_s64) ;  /* 0x0000004400b47944 */ /* 0x000fea0003c00000 */
        /* <DEDUP_REMOVED lines=10> */
.L_x_885:
[----:B------:R-:W-:Y:S05]  /*2a10*/  BSYNC.RECONVERGENT B1 ;  /* 0x0000000000017941 */ /* 0x000fea0003800200 */
.L_x_883:
[----:B------:R-:W-:Y:S01]  /*2a20*/  MOV R36, R22 ;  /* 0x0000001600247202 */ /* 0x000fe20000000f00 */
[----:B------:R-:W-:Y:S02]  /*2a30*/  IMAD R11, R11, R38, RZ ;  /* 0x000000260b0b7224 */ /* 0x000fe400078e02ff */
[----:B------:R-:W-:Y:S02]  /*2a40*/  VIADD R8, R8, 0xfffffffe ;  /* 0xfffffffe08087836 */ /* 0x000fe40000000000 */
[----:B------:R-:W-:-:S04]  /*2a50*/  IMAD.WIDE.U32 R22, R38, R10, R36 ;  /* 0x0000000a26167225 */ /* 0x000fc800078e0024 */
[----:B------:R-:W-:-:S05]  /*2a60*/  IMAD R11, R39, R10, R11 ;  /* 0x0000000a270b7224 */ /* 0x000fca00078e020b */
[----:B------:R-:W-:-:S07]  /*2a70*/  IADD3 R23, PT, PT, R23, R11, RZ ;  /* 0x0000000b17177210 */ /* 0x000fce0007ffe0ff */
.L_x_873:
        /* <DEDUP_REMOVED lines=30> */
.L_x_887:
[----:B------:R-:W-:Y:S01]  /*2c60*/  MOV R18, R6 ;  /* 0x0000000600127202 */ /* 0x000fe20000000f00 */
[----:B------:R-:W-:Y:S01]  /*2c70*/  IMAD.MOV.U32 R19, RZ, RZ, R7 ;  /* 0x000000ffff137224 */ /* 0x000fe200078e0007 */
[----:B------:R-:W-:Y:S01]  /*2c80*/  MOV R24, R10 ;  /* 0x0000000a00187202 */ /* 0x000fe20000000f00 */
[----:B------:R-:W-:Y:S01]  /*2c90*/  IMAD.MOV.U32 R21, RZ, RZ, R11 ;  /* 0x000000ffff157224 */ /* 0x000fe200078e000b */
[----:B------:R-:W-:-:S07]  /*2ca0*/  MOV R26, 0x2cc0 ;  /* 0x00002cc0001a7802 */ /* 0x000fce0000000f00 */
[----:B------:R-:W-:Y:S05]  /*2cb0*/  CALL.REL.NOINC `($__internal_19_$__cuda_sm20_rem_s64) ;  /* 0x00000048002c7944 */ /* 0x000fea0003c00000 */
.L_x_888:
[----:B------:R-:W-:Y:S05]  /*2cc0*/  BSYNC.RECONVERGENT B1 ;  /* 0x0000000000017941 */ /* 0x000fea0003800200 */
.L_x_886:
        /* <DEDUP_REMOVED lines=30> */
.L_x_890:
[----:B------:R-:W-:Y:S01]  /*2eb0*/  MOV R24, R10 ;  /* 0x0000000a00187202 */ /* 0x000fe20000000f00 */
[----:B------:R-:W-:Y:S01]  /*2ec0*/  IMAD.MOV.U32 R21, RZ, RZ, R11 ;  /* 0x000000ffff157224 */ /* 0x000fe200078e000b */
[----:B------:R-:W-:Y:S01]  /*2ed0*/  MOV R18, R20 ;  /* 0x0000001400127202 */ /* 0x000fe20000000f00 */
[----:B------:R-:W-:Y:S01]  /*2ee0*/  IMAD.MOV.U32 R19, RZ, RZ, R9 ;  /* 0x000000ffff137224 */ /* 0x000fe200078e0009 */
[----:B------:R-:W-:-:S07]  /*2ef0*/  MOV R26, 0x2f10 ;  /* 0x00002f10001a7802 */ /* 0x000fce0000000f00 */
[----:B------:R-:W-:Y:S05]  /*2f00*/  CALL.REL.NOINC `($__internal_19_$__cuda_sm20_rem_s64) ;  /* 0x0000004400987944 */ /* 0x000fea0003c00000 */
.L_x_891:
[----:B------:R-:W-:Y:S05]  /*2f10*/  BSYNC.RECONVERGENT B1 ;  /* 0x0000000000017941 */ /* 0x000fea0003800200 */
.L_x_889:
[----:B------:R-:W-:Y:S02]  /*2f20*/  IMAD R7, R7, R16, RZ ;  /* 0x0000001007077224 */ /* 0x000fe400078e02ff */
[----:B------:R-:W-:-:S04]  /*2f30*/  IMAD.WIDE.U32 R22, R16, R6, R22 ;  /* 0x0000000610167225 */ /* 0x000fc800078e0016 */
[----:B------:R-:W-:-:S05]  /*2f40*/  IMAD R7, R17, R6, R7 ;  /* 0x0000000611077224 */ /* 0x000fca00078e0207 */
[----:B------:R-:W-:-:S07]  /*2f50*/  IADD3 R23, PT, PT, R23, R7, RZ ;  /* 0x0000000717177210 */ /* 0x000fce0007ffe0ff */
.L_x_846:
[----:B------:R-:W0:Y:S02]  /*2f60*/  LDCU.64 UR6, c[0x0][0x388] ;  /* 0x00007100ff0677ac */ /* 0x000e240008000a00 */
[----:B0-----:R-:W-:-:S04]  /*2f70*/  LEA R6, P0, R4, UR6, 0x3 ;  /* 0x0000000604067c11 */ /* 0x001fc8000f8018ff */
[----:B------:R-:W-:-:S06]  /*2f80*/  LEA.HI.X R7, R4, UR7, R5, 0x3, P0 ;  /* 0x0000000704077c11 */ /* 0x000fcc00080f1c05 */
[----:B------:R-:W2:Y:S01]  /*2f90*/  LDG.E.64 R6, desc[UR14][R6.64] ;  /* 0x0000000e06067981 */ /* 0x000ea2000c1e1b00 */
[----:B------:R-:W-:Y:S01]  /*2fa0*/  BSSY.RECONVERGENT B1, `(.L_x_892) ;  /* 0x0000006000017945 */ /* 0x000fe20003800200 */
[----:B------:R-:W-:Y:S01]  /*2fb0*/  MOV R32, 0x3000 ;  /* 0x0000300000207802 */ /* 0x000fe20000000f00 */
[----:B--2---:R-:W-:-:S10]  /*2fc0*/  DADD R4, -RZ, |R6| ;  /* 0x00000000ff047229 */ /* 0x004fd40000000506 */
[----:B------:R-:W-:Y:S01]  /*2fd0*/  IMAD.MOV.U32 R28, RZ, RZ, R4 ;  /* 0x000000ffff1c7224 */ /* 0x000fe200078e0004 */
[----:B------:R-:W-:-:S07]  /*2fe0*/  MOV R33, R5 ;  /* 0x0000000500217202 */ /* 0x000fce0000000f00 */
[----:B------:R-:W-:Y:S05]  /*2ff0*/  CALL.REL.NOINC `($contiguous_reducel32_f64$__internal_accurate_pow) ;  /* 0x0000004800907944 */ /* 0x000fea0003c00000 */
[----:B------:R-:W-:Y:S05]  /*3000*/  BSYNC.RECONVERGENT B1 ;  /* 0x0000000000017941 */ /* 0x000fea0003800200 */
.L_x_892:
[C---:B------:R-:W-:Y:S01]  /*3010*/  DADD R8, |R6|.reuse, 3 ;  /* 0x4008000006087429 */ /* 0x040fe20000000200 */
[----:B------:R-:W-:Y:S01]  /*3020*/  ISETP.GE.AND P0, PT, R5, RZ, PT ;  /* 0x000000ff0500720c */ /* 0x000fe20003f06270 */
[----:B------:R-:W-:Y:S01]  /*3030*/  DSETP.NEU.AND P1, PT, R6, RZ, PT ;  /* 0x000000ff0600722a */ /* 0x000fe20003f2d000 */
[----:B------:R-:W-:Y:S01]  /*3040*/  BSSY.RECONVERGENT B1, `(.L_x_893) ;  /* 0x0000010000017945 */ /* 0x000fe20003800200 */
[----:B------:R-:W-:-:S06]  /*3050*/  DADD R10, -RZ, -R12 ;  /* 0x00000000ff0a7229 */ /* 0x000fcc000000090c */
[----:B------:R-:W-:-:S04]  /*3060*/  LOP3.LUT R8, R9, 0x7ff00000, RZ, 0xc0, !PT ;  /* 0x7ff0000009087812 */ /* 0x000fc800078ec0ff */
[----:B------:R-:W-:Y:S02]  /*3070*/  ISETP.NE.AND P2, PT, R8, 0x7ff00000, PT ;  /* 0x7ff000000800780c */ /* 0x000fe40003f45270 */
[----:B------:R-:W-:Y:S01]  /*3080*/  FSEL R12, R10, R12, !P0 ;  /* 0x0000000c0a0c7208 */ /* 0x000fe20004000000 */
[----:B------:R-:W-:Y:S01]  /*3090*/  @!P1 IMAD.MOV.U32 R12, RZ, RZ, RZ ;  /* 0x000000ffff0c9224 */ /* 0x000fe200078e00ff */
[----:B------:R-:W-:Y:S02]  /*30a0*/  FSEL R13, R11, R13, !P0 ;  /* 0x0000000d0b0d7208 */ /* 0x000fe40004000000 */
[----:B------:R-:W-:-:S07]  /*30b0*/  @!P1 MOV R13, R5 ;  /* 0x00000005000d9202 */ /* 0x000fce0000000f00 */
[----:B------:R-:W-:Y:S05]  /*30c0*/  @P2 BRA `(.L_x_894) ;  /* 0x00000000001c2947 */ /* 0x000fea0003800000 */
[----:B------:R-:W-:-:S14]  /*30d0*/  DSETP.NAN.AND P1, PT, R6, R6, PT ;  /* 0x000000060600722a */ /* 0x000fdc0003f28000 */
[----:B------:R-:W-:Y:S01]  /*30e0*/  @P1 DADD R12, |R6|, 3 ;  /* 0x40080000060c1429 */ /* 0x000fe20000000200 */
[----:B------:R-:W-:Y:S10]  /*30f0*/  @P1 BRA `(.L_x_894) ;  /* 0x0000000000101947 */ /* 0x000ff40003800000 */
[----:B------:R-:W-:-:S14]  /*3100*/  DSETP.NEU.AND P1, PT, |R6|, +INF , PT ;  /* 0x7ff000000600742a */ /* 0x000fdc0003f2d200 */
[----:B------:R-:W-:Y:S01]  /*3110*/  @!P1 IMAD.MOV.U32 R4, RZ, RZ, -0x100000 ;  /* 0xfff00000ff049424 */ /* 0x000fe200078e00ff */
[----:B------:R-:W-:-:S04]  /*3120*/  @!P1 MOV R12, RZ ;  /* 0x000000ff000c9202 */ /* 0x000fc80000000f00 */
[----:B------:R-:W-:-:S07]  /*3130*/  @!P1 SEL R13, R4, 0x7ff00000, !P0 ;  /* 0x7ff00000040d9807 */ /* 0x000fce0004000000 */
.L_x_894:
[----:B------:R-:W-:Y:S05]  /*3140*/  BSYNC.RECONVERGENT B1 ;  /* 0x0000000000017941 */ /* 0x000fea0003800200 */
.L_x_893:
[----:B------:R-:W0:Y:S02]  /*3150*/  LDCU.64 UR6, c[0x0][0x388] ;  /* 0x00007100ff0677ac */ /* 0x000e240008000a00 */
[----:B0-----:R-:W-:-:S04]  /*3160*/  LEA R4, P0, R22, UR6, 0x3 ;  /* 0x0000000616047c11 */ /* 0x001fc8000f8018ff */
[----:B------:R-:W-:-:S06]  /*3170*/  LEA.HI.X R5, R22, UR7, R23, 0x3, P0 ;  /* 0x0000000716057c11 */ /* 0x000fcc00080f1c17 */
[----:B------:R-:W2:Y:S01]  /*3180*/  LDG.E.64 R4, desc[UR14][R4.64] ;  /* 0x0000000e04047981 */ /* 0x000ea2000c1e1b00 */
[----:B------:R-:W-:Y:S01]  /*3190*/  DSETP.NEU.AND P0, PT, |R6|, 1, PT ;  /* 0x3ff000000600742a */ /* 0x000fe20003f0d200 */
[----:B------:R-:W-:Y:S01]  /*31a0*/  BSSY.RECONVERGENT B1, `(.L_x_895) ;  /* 0x0000008000017945 */ /* 0x000fe20003800200 */
[----:B------:R-:W-:-:S04]  /*31b0*/  MOV R32, 0x3220 ;  /* 0x0000322000207802 */ /* 0x000fc80000000f00 */
[----:B------:R-:W-:Y:S02]  /*31c0*/  FSEL R6, R12, RZ, P0 ;  /* 0x000000ff0c067208 */ /* 0x000fe40000000000 */
[----:B------:R-:W-:Y:S01]  /*31d0*/  FSEL R7, R13, 1.875, P0 ;  /* 0x3ff000000d077808 */ /* 0x000fe20000000000 */
[----:B--2---:R-:W-:-:S10]  /*31e0*/  DADD R22, -RZ, |R4| ;  /* 0x00000000ff167229 */ /* 0x004fd40000000504 */
[----:B------:R-:W-:Y:S01]  /*31f0*/  IMAD.MOV.U32 R28, RZ, RZ, R22 ;  /* 0x000000ffff1c7224 */ /* 0x000fe200078e0016 */
[----:B------:R-:W-:-:S07]  /*3200*/  MOV R33, R23 ;  /* 0x0000001700217202 */ /* 0x000fce0000000f00 */
[----:B------:R-:W-:Y:S05]  /*3210*/  CALL.REL.NOINC `($contiguous_reducel32_f64$__internal_accurate_pow) ;  /* 0x0000004800087944 */ /* 0x000fea0003c00000 */
[----:B------:R-:W-:Y:S05]  /*3220*/  BSYNC.RECONVERGENT B1 ;  /* 0x0000000000017941 */ /* 0x000fea0003800200 */
.L_x_895:
[C---:B------:R-:W-:Y:S01]  /*3230*/  DADD R8, |R4|.reuse, 3 ;  /* 0x4008000004087429 */ /* 0x040fe20000000200 */
[----:B------:R-:W-:Y:S01]  /*3240*/  ISETP.GE.AND P1, PT, R23, RZ, PT ;  /* 0x000000ff1700720c */ /* 0x000fe20003f26270 */
[C---:B------:R-:W-:Y:S01]  /*3250*/  DSETP.NEU.AND P2, PT, R4.reuse, RZ, PT ;  /* 0x000000ff0400722a */ /* 0x040fe20003f4d000 */
[----:B------:R-:W-:Y:S01]  /*3260*/  BSSY.RECONVERGENT B1, `(.L_x_896) ;  /* 0x0000011000017945 */ /* 0x000fe20003800200 */
[----:B------:R-:W-:Y:S02]  /*3270*/  DADD R10, -RZ, -R12 ;  /* 0x00000000ff0a7229 */ /* 0x000fe4000000090c */
[----:B------:R-:W-:-:S04]  /*3280*/  DSETP.NEU.AND P0, PT, |R4|, 1, PT ;  /* 0x3ff000000400742a */ /* 0x000fc80003f0d200 */
        /* <DEDUP_REMOVED lines=14> */
.L_x_897:
[----:B------:R-:W-:Y:S05]  /*3370*/  BSYNC.RECONVERGENT B1 ;  /* 0x0000000000017941 */ /* 0x000fea0003800200 */
.L_x_896:
[----:B------:R-:W-:Y:S02]  /*3380*/  FSEL R4, R12, RZ, P0 ;  /* 0x000000ff0c047208 */ /* 0x000fe40000000000 */
[----:B------:R-:W-:-:S06]  /*3390*/  FSEL R5, R13, 1.875, P0 ;  /* 0x3ff000000d057808 */ /* 0x000fcc0000000000 */
[----:B------:R-:W-:-:S07]  /*33a0*/  DADD R6, R6, R4 ;  /* 0x0000000006067229 */ /* 0x000fce0000000004 */
[----:B------:R0:W-:Y:S01]  /*33b0*/  STS.64 [R3], R6 ;  /* 0x0000000603007388 */ /* 0x0001e20000000a00 */
[----:B------:R-:W-:Y:S05]  /*33c0*/  BRA `(.L_x_898) ;  /* 0x0000003800307947 */ /* 0x000fea0003800000 */
.L_x_845:
        /* <DEDUP_REMOVED lines=18> */
.L_x_925:
[----:B------:R-:W-:-:S04]  /*34f0*/  VIADD R5, R10, 0x3 ;  /* 0x000000030a057836 */ /* 0x000fc80000000000 */
        /* <DEDUP_REMOVED lines=29> */
.L_x_902:
        /* <DEDUP_REMOVED lines=11> */
[----:B------:R-:W-:-:S04]  /*3780*/  IMAD R7, R7, R20, RZ ;  /* 0x0000001407077224 */ /* 0x000fc800078e02ff */
[----:B------:R-:W-:Y:S02]  /*3790*/  IMAD R7, R21, R11, R7 ;  /* 0x0000000b15077224 */ /* 0x000fe400078e0207 */
[----:B------:R-:W-:-:S03]  /*37a0*/  IMAD.MOV.U32 R21, RZ, RZ, R12 ;  /* 0x000000ffff157224 */ /* 0x000fc600078e000c */
[----:B------:R-:W-:-:S07]  /*37b0*/  IADD3 R11, PT, PT, R13, R7, RZ ;  /* 0x000000070d0b7210 */ /* 0x000fce0007ffe0ff */
.L_x_903:
[----:B------:R-:W-:Y:S05]  /*37c0*/  BSYNC.RECONVERGENT B1 ;  /* 0x0000000000017941 */ /* 0x000fea0003800200 */
.L_x_901:
        /* <DEDUP_REMOVED lines=39> */
.L_x_905:
        /* <DEDUP_REMOVED lines=17> */
.L_x_906:
[----:B------:R-:W-:Y:S05]  /*3b50*/  BSYNC.RECONVERGENT B1 ;  /* 0x0000000000017941 */ /* 0x000fea0003800200 */
.L_x_904:
        /* <DEDUP_REMOVED lines=37> */
.L_x_908:
        /* <DEDUP_REMOVED lines=10> */
[----:B------:R-:W-:Y:S01]  /*3e50*/  IADD3.X R11, PT, PT, RZ, ~R25, RZ, P0, !PT ;  /* 0x80000019ff0b7210 */ /* 0x000fe200007fe4ff */
[----:B------:R-:W-:-:S04]  /*3e60*/  IMAD.WIDE.U32 R12, R40, R21, R12 ;  /* 0x00000015280c7225 */ /* 0x000fc800078e000c */
[----:B------:R-:W-:-:S04]  /*3e70*/  IMAD R11, R11, R40, RZ ;  /* 0x000000280b0b7224 */ /* 0x000fc800078e02ff */
[----:B------:R-:W-:Y:S01]  /*3e80*/  IMAD R11, R41, R21, R11 ;  /* 0x00000015290b7224 */ /* 0x000fe200078e020b */
[----:B------:R-:W-:Y:S01]  /*3e90*/  MOV R21, R25 ;  /* 0x0000001900157202 */ /* 0x000fe20000000f00 */
[----:B------:R-:W-:-:S03]  /*3ea0*/  IMAD.MOV.U32 R41, RZ, RZ, R12 ;  /* 0x000000ffff297224 */ /* 0x000fc600078e000c */
[----:B------:R-:W-:-:S07]  /*3eb0*/  IADD3 R11, PT, PT, R13, R11, RZ ;  /* 0x0000000b0d0b7210 */ /* 0x000fce0007ffe0ff */
.L_x_909:
[----:B------:R-:W-:Y:S05]  /*3ec0*/  BSYNC.RECONVERGENT B1 ;  /* 0x0000000000017941 */ /* 0x000fea0003800200 */
.L_x_907:
        /* <DEDUP_REMOVED lines=38> */
.L_x_911:
[----:B------:R-:W-:Y:S01]  /*4130*/  IMAD.MOV.U32 R26, RZ, RZ, R20 ;  /* 0x000000ffff1a7224 */ /* 0x000fe200078e0014 */
[----:B------:R-:W-:Y:S01]  /*4140*/  MOV R13, R21 ;  /* 0x00000015000d7202 */ /* 0x000fe20000000f00 */
[----:B------:R-:W-:Y:S01]  /*4150*/  IMAD.MOV.U32 R14, RZ, RZ, R36 ;  /* 0x000000ffff0e7224 */ /* 0x000fe200078e0024 */
[----:B------:R-:W-:Y:S02]  /*4160*/  MOV R11, R37 ;  /* 0x00000025000b7202 */ /* 0x000fe40000000f00 */
[----:B------:R-:W-:-:S07]  /*4170*/  MOV R12, 0x4190 ;  /* 0x00004190000c7802 */ /* 0x000fce0000000f00 */
[----:B-1----:R-:W-:Y:S05]  /*4180*/  CALL.REL.NOINC `($__internal_18_$__cuda_sm20_div_s64) ;  /* 0x0000002c00ac7944 */ /* 0x002fea0003c00000 */
        /* <DEDUP_REMOVED lines=11> */
.L_x_912:
[----:B------:R-:W-:Y:S05]  /*4240*/  BSYNC.RECONVERGENT B1 ;  /* 0x0000000000017941 */ /* 0x000fea0003800200 */
.L_x_910:
        /* <DEDUP_REMOVED lines=38> */
.L_x_914:
        /* <DEDUP_REMOVED lines=13> */
[----:B------:R-:W-:Y:S02]  /*4580*/  IMAD R7, R7, R22, RZ ;  /* 0x0000001607077224 */ /* 0x000fe400078e02ff */
[----:B------:R-:W-:Y:S02]  /*4590*/  IMAD.MOV.U32 R27, RZ, RZ, R12 ;  /* 0x000000ffff1b7224 */ /* 0x000fe400078e000c */
[----:B------:R-:W-:-:S05]  /*45a0*/  IMAD R7, R23, R11, R7 ;  /* 0x0000000b17077224 */ /* 0x000fca00078e0207 */
[----:B------:R-:W-:-:S07]  /*45b0*/  IADD3 R11, PT, PT, R13, R7, RZ ;  /* 0x000000070d0b7210 */ /* 0x000fce0007ffe0ff */
.L_x_915:
[----:B------:R-:W-:Y:S05]  /*45c0*/  BSYNC.RECONVERGENT B1 ;  /* 0x0000000000017941 */ /* 0x000fea0003800200 */
.L_x_913:
        /* <DEDUP_REMOVED lines=40> */
.L_x_917:
        /* <DEDUP_REMOVED lines=17> */
.L_x_918:
[----:B------:R-:W-:Y:S05]  /*4960*/  BSYNC.RECONVERGENT B1 ;  /* 0x0000000000017941 */ /* 0x000fea0003800200 */
.L_x_916:
        /* <DEDUP_REMOVED lines=40> */
.L_x_920:
        /* <DEDUP_REMOVED lines=17> */
.L_x_921:
[----:B------:R-:W-:Y:S05]  /*4d00*/  BSYNC.RECONVERGENT B1 ;  /* 0x0000000000017941 */ /* 0x000fea0003800200 */
.L_x_919:
[----:B------:R-:W0:Y:S08]  /*4d10*/  LDC.64 R22, c[0x0][0x390] ;  /* 0x0000e400ff167b82 */ /* 0x000e300000000a00 */
        /* <DEDUP_REMOVED lines=37> */
.L_x_923:
        /* <DEDUP_REMOVED lines=8> */
[----:B------:R-:W-:Y:S02]  /*4ff0*/  MOV R12, R20 ;  /* 0x00000014000c7202 */ /* 0x000fe40000000f00 */
[----:B------:R-:W-:Y:S01]  /*5000*/  MOV R18, R24 ;  /* 0x0000001800127202 */ /* 0x000fe20000000f00 */
[----:B------:R-:W-:Y:S02]  /*5010*/  IMAD.X R11, RZ, RZ, ~R25, P0 ;  /* 0x000000ffff0b7224 */ /* 0x000fe400000e0e19 */
[----:B------:R-:W-:-:S04]  /*5020*/  IMAD.WIDE.U32 R12, R22, R19, R12 ;  /* 0x00000013160c7225 */ /* 0x000fc800078e000c */
[----:B------:R-:W-:Y:S02]  /*5030*/  IMAD R11, R11, R22, RZ ;  /* 0x000000160b0b7224 */ /* 0x000fe400078e02ff */
[----:B------:R-:W-:Y:S02]  /*5040*/  IMAD.MOV.U32 R21, RZ, RZ, R12 ;  /* 0x000000ffff157224 */ /* 0x000fe400078e000c */
[----:B------:R-:W-:Y:S02]  /*5050*/  IMAD R11, R23, R19, R11 ;  /* 0x00000013170b7224 */ /* 0x000fe400078e020b */
[----:B------:R-:W-:-:S03]  /*5060*/  IMAD.MOV.U32 R19, RZ, RZ, R25 ;  /* 0x000000ffff137224 */ /* 0x000fc600078e0019 */
[----:B------:R-:W-:-:S07]  /*5070*/  IADD3 R11, PT, PT, R13, R11, RZ ;  /* 0x0000000b0d0b7210 */ /* 0x000fce0007ffe0ff */
.L_x_924:
[----:B------:R-:W-:Y:S05]  /*5080*/  BSYNC.RECONVERGENT B1 ;  /* 0x0000000000017941 */ /* 0x000fea0003800200 */
.L_x_922:
        /* <DEDUP_REMOVED lines=14> */
[----:B------:R-:W-:-:S07]  /*5170*/  VIADD R10, R10, 0x3 ;  /* 0x000000030a0a7836 */ /* 0x000fce0000000000 */
.L_x_900:
        /* <DEDUP_REMOVED lines=37> */
.L_x_928:
[----:B------:R-:W-:Y:S01]  /*53d0*/  IMAD.MOV.U32 R26, RZ, RZ, R18 ;  /* 0x000000ffff1a7224 */ /* 0x000fe200078e0012 */
[----:B------:R-:W-:Y:S01]  /*53e0*/  MOV R13, R19 ;  /* 0x00000013000d7202 */ /* 0x000fe20000000f00 */
[----:B------:R-:W-:Y:S01]  /*53f0*/  IMAD.MOV.U32 R14, RZ, RZ, R6 ;  /* 0x000000ffff0e7224 */ /* 0x000fe200078e0006 */
[----:B------:R-:W-:Y:S02]  /*5400*/  MOV R11, R7 ;  /* 0x00000007000b7202 */ /* 0x000fe40000000f00 */
[----:B------:R-:W-:-:S07]  /*5410*/  MOV R12, 0x5430 ;  /* 0x00005430000c7802 */ /* 0x000fce0000000f00 */
[----:B------:R-:W-:Y:S05]  /*5420*/  CALL.REL.NOINC `($__internal_18_$__cuda_sm20_div_s64) ;  /* 0x0000001c00047944 */ /* 0x000fea0003c00000 */
[----:B------:R-:W-:-:S05]  /*5430*/  IADD3 R15, P0, PT, RZ, -R24, RZ ;  /* 0x80000018ff0f7210 */ /* 0x000fca0007f1e0ff */
[----:B------:R-:W-:Y:S02]  /*5440*/  IMAD.X R11, RZ, RZ, ~R25, P0 ;  /* 0x000000ffff0b7224 */ /* 0x000fe400000e0e19 */
[----:B------:R-:W-:Y:S01]  /*5450*/  IMAD.WIDE.U32 R12, R6, R15, R18 ;  /* 0x0000000f060c7225 */ /* 0x000fe200078e0012 */
[----:B------:R-:W-:-:S03]  /*5460*/  MOV R18, R24 ;  /* 0x0000001800127202 */ /* 0x000fc60000000f00 */
[----:B------:R-:W-:Y:S01]  /*5470*/  IMAD R11, R11, R6, RZ ;  /* 0x000000060b0b7224 */ /* 0x000fe200078e02ff */
[----:B------:R-:W-:Y:S01]  /*5480*/  MOV R17, R12 ;  /* 0x0000000c00117202 */ /* 0x000fe20000000f00 */
[----:B------:R-:W-:Y:S02]  /*5490*/  IMAD.MOV.U32 R19, RZ, RZ, R25 ;  /* 0x000000ffff137224 */ /* 0x000fe400078e0019 */
[----:B------:R-:W-:-:S04]  /*54a0*/  IMAD R11, R7, R15, R11 ;  /* 0x0000000f070b7224 */ /* 0x000fc800078e020b */
[----:B------:R-:W-:-:S07]  /*54b0*/  IMAD.IADD R15, R13, 0x1, R11 ;  /* 0x000000010d0f7824 */ /* 0x000fce00078e020b */
.L_x_929:
[----:B------:R-:W-:Y:S05]  /*54c0*/  BSYNC.RECONVERGENT B1 ;  /* 0x0000000000017941 */ /* 0x000fea0003800200 */
.L_x_927:
        /* <DEDUP_REMOVED lines=39> */
.L_x_931:
        /* <DEDUP_REMOVED lines=17> */
.L_x_932:
[----:B------:R-:W-:Y:S05]  /*5850*/  BSYNC.RECONVERGENT B1 ;  /* 0x0000000000017941 */ /* 0x000fea0003800200 */
.L_x_930:
        /* <DEDUP_REMOVED lines=40> */
.L_x_934:
        /* <DEDUP_REMOVED lines=17> */
.L_x_935:
[----:B------:R-:W-:Y:S05]  /*5bf0*/  BSYNC.RECONVERGENT B1 ;  /* 0x0000000000017941 */ /* 0x000fea0003800200 */
.L_x_933:
        /* <DEDUP_REMOVED lines=21> */
[----:B0-----:R-:W-:Y:S01]  /*5d50*/  IADD3 R12, PT, PT, R11, 0xffffffe, RZ ;  /* 0x0ffffffe0b0c7810 */ /* 0x001fe20007ffe0ff */
[----:B------:R-:W-:-:S05]  /*5d60*/  IMAD.MOV.U32 R11, RZ, RZ, RZ ;  /* 0x000000ffff0b7224 */ /* 0x000fca00078e00ff */
        /* <DEDUP_REMOVED lines=15> */
[----:B------:R-:W-:Y:S01]  /*5e60*/  MOV R18, R13 ;  /* 0x0000000d00127202 */ /* 0x000fe20000000f00 */
[----:B------:R-:W-:Y:S06]  /*5e70*/  BRA `(.L_x_938) ;  /* 0x0000000000447947 */ /* 0x000fec0003800000 */
.L_x_937:
        /* <DEDUP_REMOVED lines=14> */
[----:B------:R-:W-:Y:S02]  /*5f60*/  IMAD R11, R21, R15, R11 ;  /* 0x0000000f150b7224 */ /* 0x000fe400078e020b */
[----:B------:R-:W-:-:S03]  /*5f70*/  IMAD.MOV.U32 R21, RZ, RZ, R12 ;  /* 0x000000ffff157224 */ /* 0x000fc600078e000c */
[----:B------:R-:W-:-:S07]  /*5f80*/  IADD3 R11, PT, PT, R13, R11, RZ ;  /* 0x0000000b0d0b7210 */ /* 0x000fce0007ffe0ff */
.L_x_938:
[----:B------:R-:W-:Y:S05]  /*5f90*/  BSYNC.RECONVERGENT B1 ;  /* 0x0000000000017941 */ /* 0x000fea0003800200 */
.L_x_936:
        /* <DEDUP_REMOVED lines=11> */
.L_x_926:
        /* <DEDUP_REMOVED lines=35> */
.L_x_941:
        /* <DEDUP_REMOVED lines=8> */
[----:B------:R-:W-:Y:S01]  /*6300*/  IMAD.WIDE.U32 R6, R4, R13, R18 ;  /* 0x0000000d04067225 */ /* 0x000fe200078e0012 */
[----:B------:R-:W-:-:S03]  /*6310*/  MOV R18, R24 ;  /* 0x0000001800127202 */ /* 0x000fc60000000f00 */
[----:B------:R-:W-:Y:S02]  /*6320*/  IMAD R11, R11, R4, RZ ;  /* 0x000000040b0b7224 */ /* 0x000fe400078e02ff */
[----:B------:R-:W-:Y:S02]  /*6330*/  IMAD.MOV.U32 R19, RZ, RZ, R25 ;  /* 0x000000ffff137224 */ /* 0x000fe400078e0019 */
[----:B------:R-:W-:-:S04]  /*6340*/  IMAD R11, R5, R13, R11 ;  /* 0x0000000d050b7224 */ /* 0x000fc800078e020b */
[----:B------:R-:W-:-:S07]  /*6350*/  IMAD.IADD R11, R7, 0x1, R11 ;  /* 0x00000001070b7824 */ /* 0x000fce00078e020b */
.L_x_942:
[----:B------:R-:W-:Y:S05]  /*6360*/  BSYNC.RECONVERGENT B1 ;  /* 0x0000000000017941 */ /* 0x000fea0003800200 */
.L_x_940:
        /* <DEDUP_REMOVED lines=39> */
.L_x_944:
        /* <DEDUP_REMOVED lines=17> */
.L_x_945:
[----:B------:R-:W-:Y:S05]  /*66f0*/  BSYNC.RECONVERGENT B1 ;  /* 0x0000000000017941 */ /* 0x000fea0003800200 */
.L_x_943:
        /* <DEDUP_REMOVED lines=11> */
.L_x_939:
        /* <DEDUP_REMOVED lines=25> */
[----:B------:R-:W-:-:S05]  /*6940*/  @P0 IMAD.IADD R7, R7, 0x1, -R20 ;  /* 0x0000000107070824 */ /* 0x000fca00078e0a14 */
[----:B------:R-:W-:-:S13]  /*6950*/  ISETP.GE.U32.AND P0, PT, R7, R20, PT ;  /* 0x000000140700720c */ /* 0x000fda0003f06070 */
[----:B------:R-:W-:Y:S02]  /*6960*/  @P0 IADD3 R7, PT, PT, -R20, R7, RZ ;  /* 0x0000000714070210 */ /* 0x000fe40007ffe1ff */
[----:B------:R-:W-:-:S05]  /*6970*/  @!P1 LOP3.LUT R7, RZ, R20, RZ, 0x33, !PT ;  /* 0x00000014ff079212 */ /* 0x000fca00078e33ff */
[----:B------:R-:W-:Y:S01]  /*6980*/  IMAD.MOV.U32 R4, RZ, RZ, R7 ;  /* 0x000000ffff047224 */ /* 0x000fe200078e0007 */
[----:B------:R-:W-:Y:S06]  /*6990*/  BRA `(.L_x_948) ;  /* 0x0000000000147947 */ /* 0x000fec0003800000 */
.L_x_947:
[----:B------:R-:W-:Y:S01]  /*69a0*/  IMAD.MOV.U32 R24, RZ, RZ, R20 ;  /* 0x000000ffff187224 */ /* 0x000fe200078e0014 */
[----:B------:R-:W-:-:S07]  /*69b0*/  MOV R26, 0x69d0 ;  /* 0x000069d0001a7802 */ /* 0x000fce0000000f00 */
[----:B------:R-:W-:Y:S05]  /*69c0*/  CALL.REL.NOINC `($__internal_19_$__cuda_sm20_rem_s64) ;  /* 0x0000000800e87944 */ /* 0x000fea0003c00000 */
[----:B------:R-:W-:Y:S01]  /*69d0*/  MOV R4, R6 ;  /* 0x0000000600047202 */ /* 0x000fe20000000f00 */
[----:B------:R-:W-:-:S07]  /*69e0*/  IMAD.MOV.U32 R5, RZ, RZ, R7 ;  /* 0x000000ffff057224 */ /* 0x000fce00078e0007 */
.L_x_948:
[----:B------:R-:W-:Y:S05]  /*69f0*/  BSYNC.RECONVERGENT B1 ;  /* 0x0000000000017941 */ /* 0x000fea0003800200 */
.L_x_946:
        /* <DEDUP_REMOVED lines=9> */
.L_x_899:
        /* <DEDUP_REMOVED lines=8> */
.L_x_949:
        /* <DEDUP_REMOVED lines=20> */
.L_x_951:
[----:B------:R-:W-:Y:S05]  /*6c50*/  BSYNC.RECONVERGENT B1 ;  /* 0x0000000000017941 */ /* 0x000fea0003800200 */
.L_x_950:
[----:B------:R-:W-:Y:S02]  /*6c60*/  FSEL R4, R12, RZ, P0 ;  /* 0x000000ff0c047208 */ /* 0x000fe40000000000 */
[----:B------:R-:W-:-:S05]  /*6c70*/  FSEL R5, R13, 1.875, P0 ;  /* 0x3ff000000d057808 */ /* 0x000fca0000000000 */
[----:B------:R1:W-:Y:S02]  /*6c80*/  STS.64 [R3], R4 ;  /* 0x0000000403007388 */ /* 0x0003e40000000a00 */
.L_x_898:
[----:B------:R-:W-:Y:S05]  /*6c90*/  BSYNC.RECONVERGENT B0 ;  /* 0x0000000000007941 */ /* 0x000fea0003800200 */
.L_x_844:
[----:B------:R-:W-:Y:S01]  /*6ca0*/  BAR.SYNC.DEFER_BLOCKING 0x0 ;  /* 0x0000000000007b1d */ /* 0x000fe20000010000 */
[----:B------:R-:W-:Y:S02]  /*6cb0*/  ISETP.GE.U32.AND P0, PT, R2, 0x42, PT ;  /* 0x000000420200780c */ /* 0x000fe40003f06070 */
[----:B------:R-:W-:-:S11]  /*6cc0*/  ISETP.GT.U32.AND P1, PT, R0, 0x1f, PT ;  /* 0x0000001f0000780c */ /* 0x000fd60003f24070 */
[----:B------:R-:W-:Y:S05]  /*6cd0*/  @!P0 BRA `(.L_x_952) ;  /* 0x00000000002c8947 */ /* 0x000fea0003800000 */
.L_x_953:
[----:B------:R-:W-:-:S04]  /*6ce0*/  SHF.R.U32.HI R8, RZ, 0x1, R2 ;  /* 0x00000001ff087819 */ /* 0x000fc80000011602 */
[----:B------:R-:W-:-:S13]  /*6cf0*/  ISETP.GE.U32.AND P0, PT, R0, R8, PT ;  /* 0x000000080000720c */ /* 0x000fda0003f06070 */
[----:B0-----:R-:W-:Y:S01]  /*6d00*/  @!P0 IMAD R6, R8, 0x8, R3 ;  /* 0x0000000808068824 */ /* 0x001fe200078e0203 */
[----:B-1----:R-:W-:Y:S05]  /*6d10*/  @!P0 LDS.64 R4, [R3] ;  /* 0x0000000003048984 */ /* 0x002fea0000000a00 */
[----:B------:R-:W0:Y:S02]  /*6d20*/  @!P0 LDS.64 R6, [R6] ;  /* 0x0000000006068984 */ /* 0x000e240000000a00 */
[----:B0-----:R-:W-:-:S07]  /*6d30*/  @!P0 DADD R4, R4, R6 ;  /* 0x0000000004048229 */ /* 0x001fce0000000006 */
[----:B------:R2:W-:Y:S01]  /*6d40*/  @!P0 STS.64 [R3], R4 ;  /* 0x0000000403008388 */ /* 0x0005e20000000a00 */
[----:B------:R-:W-:Y:S01]  /*6d50*/  BAR.SYNC.DEFER_BLOCKING 0x0 ;  /* 0x0000000000007b1d */ /* 0x000fe20000010000 */
[----:B------:R-:W-:Y:S02]  /*6d60*/  ISETP.GT.U32.AND P0, PT, R2, 0x83, PT ;  /* 0x000000830200780c */ /* 0x000fe40003f04070 */
[----:B------:R-:W-:-:S11]  /*6d70*/  MOV R2, R8 ;  /* 0x0000000800027202 */ /* 0x000fd60000000f00 */
[----:B--2---:R-:W-:Y:S05]  /*6d80*/  @P0 BRA `(.L_x_953) ;  /* 0xfffffffc00d40947 */ /* 0x004fea000383ffff */
.L_x_952:
[----:B------:R-:W-:Y:S05]  /*6d90*/  @P1 EXIT ;  /* 0x000000000000194d */ /* 0x000fea0003800000 */
[----:B-1----:R-:W-:Y:S01]  /*6da0*/  LDS.64 R4, [R3] ;  /* 0x0000000003047984 */ /* 0x002fe20000000a00 */
[----:B------:R-:W-:-:S03]  /*6db0*/  ISETP.NE.AND P0, PT, R0, RZ, PT ;  /* 0x000000ff0000720c */ /* 0x000fc60003f05270 */
[----:B0-----:R-:W0:Y:S02]  /*6dc0*/  LDS.64 R6, [R3+0x100] ;  /* 0x0001000003067984 */ /* 0x001e240000000a00 */
        /* <DEDUP_REMOVED lines=28> */
[----:B-1----:R-:W-:-:S09]  /*6f90*/  ULEA UR5, UR6, UR5, 0x18 ;  /* 0x0000000506057291 */ /* 0x002fd2000f8ec0ff */
[----:B0-----:R-:W0:Y:S01]  /*6fa0*/  LDS.64 R2, [UR5] ;  /* 0x00000005ff027984 */ /* 0x001e220008000a00 */
[----:B------:R-:W-:Y:S02]  /*6fb0*/  UMOV UR5, URZ ;  /* 0x000000ff00057c82 */ /* 0x000fe40008000000 */
[----:B--2---:R-:W-:-:S04]  /*6fc0*/  UIMAD.WIDE.U32 UR6, UR12, UR8, UR4 ;  /* 0x000000080c0672a5 */ /* 0x004fc8000f8e0004 */
[----:B------:R-:W-:Y:S02]  /*6fd0*/  UIMAD UR7, UR12, UR9, UR7 ;  /* 0x000000090c0772a4 */ /* 0x000fe4000f8e0207 */
[----:B---3--:R-:W-:-:S04]  /*6fe0*/  ULEA UR5, UP0, UR6, UR10, 0x3 ;  /* 0x0000000a06057291 */ /* 0x008fc8000f8018ff */
[----:B------:R-:W-:Y:S02]  /*6ff0*/  ULEA.HI.X UR6, UR6, UR11, UR7, 0x3, UP0 ;  /* 0x0000000b06067291 */ /* 0x000fe400080f1c07 */
[----:B------:R-:W-:-:S04]  /*7000*/  IMAD.U32 R4, RZ, RZ, UR5 ;  /* 0x00000005ff047e24 */ /* 0x000fc8000f8e00ff */
[----:B------:R-:W-:-:S05]  /*7010*/  MOV R5, UR6 ;  /* 0x0000000600057c02 */ /* 0x000fca0008000f00 */
[----:B0-----:R-:W-:Y:S01]  /*7020*/  STG.E.64 desc[UR14][R4.64], R2 ;  /* 0x0000000204007986 */ /* 0x001fe2000c101b0e */
[----:B------:R-:W-:Y:S05]  /*7030*/  EXIT ;  /* 0x000000000000794d */ /* 0x000fea0003800000 */
        .weak           $__internal_18_$__cuda_sm20_div_s64
        .type           $__internal_18_$__cuda_sm20_div_s64,@function
        .size           $__internal_18_$__cuda_sm20_div_s64,($__internal_19_$__cuda_sm20_rem_s64 - $__internal_18_$__cuda_sm20_div_s64)
$__internal_18_$__cuda_sm20_div_s64:
[-C--:B------:R-:W-:Y:S02]  /*7040*/  IADD3 R25, P2, PT, RZ, -R14.reuse, RZ ;  /* 0x8000000eff197210 */ /* 0x080fe40007f5e0ff */
[----:B------:R-:W-:Y:S02]  /*7050*/  ISETP.GE.AND P0, PT, R11, RZ, PT ;  /* 0x000000ff0b00720c */ /* 0x000fe40003f06270 */
[-C--:B------:R-:W-:Y:S02]  /*7060*/  IADD3.X R28, PT, PT, RZ, ~R11.reuse, RZ, P2, !PT ;  /* 0x8000000bff1c7210 */ /* 0x080fe400017fe4ff */
[----:B------:R-:W-:Y:S02]  /*7070*/  SEL R24, R25, R14, !P0 ;  /* 0x0000000e19187207 */ /* 0x000fe40004000000 */
[----:B------:R-:W-:Y:S02]  /*7080*/  SEL R25, R28, R11, !P0 ;  /* 0x0000000b1c197207 */ /* 0x000fe40004000000 */
[----:B------:R-:W-:-:S02]  /*7090*/  ISETP.GE.AND P3, PT, R13, RZ, PT ;  /* 0x000000ff0d00720c */ /* 0x000fc40003f66270 */
[----:B------:R-:W0:Y:S08]  /*70a0*/  I2F.U64.RP R30, R24 ;  /* 0x00000018001e7312 */ /* 0x000e300000309000 */
[----:B0-----:R-:W0:Y:S02]  /*70b0*/  MUFU.RCP R29, R30 ;  /* 0x0000001e001d7308 */ /* 0x001e240000001000 */
[----:B0-----:R-:W-:-:S06]  /*70c0*/  VIADD R29, R29, 0x1ffffffe ;  /* 0x1ffffffe1d1d7836 */ /* 0x001fcc0000000000 */
[----:B------:R0:W1:Y:S02]  /*70d0*/  F2I.U64.TRUNC R44, R29 ;  /* 0x0000001d002c7311 */ /* 0x000064000020d800 */
[----:B0-----:R-:W-:Y:S01]  /*70e0*/  IADD3 R29, P4, PT, RZ, -R26, RZ ;  /* 0x8000001aff1d7210 */ /* 0x001fe20007f9e0ff */
[----:B-1----:R-:W-:-:S04]  /*70f0*/  IMAD.WIDE.U32 R32, R44, R24, RZ ;  /* 0x000000182c207225 */ /* 0x002fc800078e00ff */
[C---:B------:R-:W-:Y:S01]  /*7100*/  IMAD R27, R44.reuse, R25, R33 ;  /* 0x000000192c1b7224 */ /* 0x040fe200078e0221 */
[----:B------:R-:W-:Y:S02]  /*7110*/  IADD3 R28, P0, PT, RZ, -R32, RZ ;  /* 0x80000020ff1c7210 */ /* 0x000fe40007f1e0ff */
[----:B------:R-:W-:Y:S01]  /*7120*/  MOV R33, R44 ;  /* 0x0000002c00217202 */ /* 0x000fe20000000f00 */
        /* <DEDUP_REMOVED lines=22> */
[----:B------:R-:W-:Y:S02]  /*7290*/  IADD3 R27, P2, PT, R28, R27, RZ ;  /* 0x0000001b1c1b7210 */ /* 0x000fe40007f5e0ff */
[----:B------:R-:W-:Y:S01]  /*72a0*/  SEL R28, R29, R26, !P3 ;  /* 0x0000001a1d1c7207 */ /* 0x000fe20005800000 */
[----:B------:R-:W-:Y:S01]  /*72b0*/  IMAD.X R26, RZ, RZ, ~R13, P4 ;  /* 0x000000ffff1a7224 */ /* 0x000fe200020e0e0d */
[----:B------:R-:W-:-:S03]  /*72c0*/  IADD3.X R33, PT, PT, RZ, RZ, R33, P2, P0 ;  /* 0x000000ffff217210 */ /* 0x000fc600017e0421 */
        /* <DEDUP_REMOVED lines=10> */
[----:B------:R-:W-:Y:S02]  /*7370*/  IADD3 R31, P3, PT, -R30, R28, RZ ;  /* 0x0000001c1e1f7210 */ /* 0x000fe40007f7e1ff */
[----:B------:R-:W-:Y:S02]  /*7380*/  IADD3.X R28, PT, PT, R33, RZ, RZ, P0, !PT ;  /* 0x000000ff211c7210 */ /* 0x000fe400007fe4ff */
[----:B------:R-:W-:-:S03]  /*7390*/  ISETP.GE.U32.AND P0, PT, R31, R24, PT ;  /* 0x000000181f00720c */ /* 0x000fc60003f06070 */
[----:B------:R-:W-:-:S04]  /*73a0*/  IMAD.X R28, RZ, RZ, R28, P2 ;  /* 0x000000ffff1c7224 */ /* 0x000fc800010e061c */
[----:B------:R-:W-:-:S05]  /*73b0*/  IMAD R27, R28, R24, R27 ;  /* 0x000000181c1b7224 */ /* 0x000fca00078e021b */
[----:B------:R-:W-:Y:S02]  /*73c0*/  IADD3.X R27, PT, PT, ~R27, R26, RZ, P3, !PT ;  /* 0x0000001a1b1b7210 */ /* 0x000fe40001ffe5ff */
[----:B------:R-:W-:Y:S02]  /*73d0*/  IADD3 R26, P3, PT, R31, -R24, RZ ;  /* 0x800000181f1a7210 */ /* 0x000fe40007f7e0ff */
[----:B------:R-:W-:-:S04]  /*73e0*/  ISETP.GE.U32.AND.EX P0, PT, R27, R25, PT, P0 ;  /* 0x000000191b00720c */ /* 0x000fc80003f06100 */
[----:B------:R-:W-:-:S04]  /*73f0*/  SEL R31, R26, R31, P0 ;  /* 0x0000001f1a1f7207 */ /* 0x000fc80000000000 */
[----:B------:R-:W-:Y:S02]  /*7400*/  ISETP.GE.U32.AND P2, PT, R31, R24, PT ;  /* 0x000000181f00720c */ /* 0x000fe40003f46070 */
[----:B------:R-:W-:Y:S02]  /*7410*/  IADD3.X R24, PT, PT, R27, ~R25, RZ, P3, !PT ;  /* 0x800000191b187210 */ /* 0x000fe40001ffe4ff */
[----:B------:R-:W-:Y:S02]  /*7420*/  IADD3 R26, P3, PT, R29, 0x1, RZ ;  /* 0x000000011d1a7810 */ /* 0x000fe40007f7e0ff */
[----:B------:R-:W-:Y:S02]  /*7430*/  SEL R24, R24, R27, P0 ;  /* 0x0000001b18187207 */ /* 0x000fe40000000000 */
[----:B------:R-:W-:Y:S01]  /*7440*/  SEL R26, R26, R29, P0 ;  /* 0x0000001d1a1a7207 */ /* 0x000fe20000000000 */
[----:B------:R-:W-:-:S05]  /*7450*/  IMAD.X R27, RZ, RZ, R28, P3 ;  /* 0x000000ffff1b7224 */ /* 0x000fca00018e061c */
        /* <DEDUP_REMOVED lines=9> */
[----:B------:R-:W-:Y:S01]  /*74f0*/  IMAD.MOV.U32 R13, RZ, RZ, 0x0 ;  /* 0x00000000ff0d7424 */ /* 0x000fe200078e00ff */
[----:B------:R-:W-:-:S02]  /*7500*/  IADD3.X R14, PT, PT, RZ, ~R27, RZ, P3, !PT ;  /* 0x8000001bff0e7210 */ /* 0x000fc40001ffe4ff */
[----:B------:R-:W-:Y:S02]  /*7510*/  ISETP.NE.AND.EX P0, PT, R11, RZ, PT, P0 ;  /* 0x000000ff0b00720c */ /* 0x000fe40003f05300 */
[----:B------:R-:W-:Y:S02]  /*7520*/  SEL R24, R24, R25, !P2 ;  /* 0x0000001918187207 */ /* 0x000fe40005000000 */
[----:B------:R-:W-:Y:S02]  /*7530*/  SEL R14, R14, R27, !P2 ;  /* 0x0000001b0e0e7207 */ /* 0x000fe40005000000 */
[----:B------:R-:W-:Y:S02]  /*7540*/  SEL R24, R24, 0xffffffff, P0 ;  /* 0xffffffff18187807 */ /* 0x000fe40000000000 */
[----:B------:R-:W-:Y:S01]  /*7550*/  SEL R25, R14, 0xffffffff, P0 ;  /* 0xffffffff0e197807 */ /* 0x000fe20000000000 */
[----:B------:R-:W-:Y:S06]  /*7560*/  RET.REL.NODEC R12 `(contiguous_reducel32_f64) ;  /* 0xffffff880ca47950 */ /* 0x000fec0003c3ffff */
        .weak           $__internal_19_$__cuda_sm20_rem_s64
        .type           $__internal_19_$__cuda_sm20_rem_s64,@function
        .size           $__internal_19_$__cuda_sm20_rem_s64,($contiguous_reducel32_f64$__internal_accurate_pow - $__internal_19_$__cuda_sm20_rem_s64)
$__internal_19_$__cuda_sm20_rem_s64:
[-C--:B------:R-:W-:Y:S02]  /*7570*/  IADD3 R7, P1, PT, RZ, -R24.reuse, RZ ;  /* 0x80000018ff077210 */ /* 0x080fe40007f3e0ff */
[----:B------:R-:W-:Y:S02]  /*7580*/  ISETP.GE.AND P0, PT, R21, RZ, PT ;  /* 0x000000ff1500720c */ /* 0x000fe40003f06270 */
[-C--:B------:R-:W-:Y:S02]  /*7590*/  IADD3.X R12, PT, PT, RZ, ~R21.reuse, RZ, P1, !PT ;  /* 0x80000015ff0c7210 */ /* 0x080fe40000ffe4ff */
[----:B------:R-:W-:Y:S02]  /*75a0*/  SEL R6, R7, R24, !P0 ;  /* 0x0000001807067207 */ /* 0x000fe40004000000 */
[----:B------:R-:W-:-:S04]  /*75b0*/  SEL R7, R12, R21, !P0 ;  /* 0x000000150c077207 */ /* 0x000fc80004000000 */
[----:B------:R-:W0:Y:S08]  /*75c0*/  I2F.U64.RP R25, R6 ;  /* 0x0000000600197312 */ /* 0x000e300000309000 */
[----:B0-----:R-:W0:Y:S02]  /*75d0*/  MUFU.RCP R25, R25 ;  /* 0x0000001900197308 */ /* 0x001e240000001000 */
[----:B0-----:R-:W-:-:S06]  /*75e0*/  IADD3 R12, PT, PT, R25, 0x1ffffffe, RZ ;  /* 0x1ffffffe190c7810 */ /* 0x001fcc0007ffe0ff */
[----:B------:R-:W0:Y:S02]  /*75f0*/  F2I.U64.TRUNC R12, R12 ;  /* 0x0000000c000c7311 */ /* 0x000e24000020d800 */
[----:B0-----:R-:W-:-:S04]  /*7600*/  IMAD.WIDE.U32 R14, R12, R6, RZ ;  /* 0x000000060c0e7225 */ /* 0x001fc800078e00ff */
[----:B------:R-:W-:Y:S01]  /*7610*/  IMAD R15, R12, R7, R15 ;  /* 0x000000070c0f7224 */ /* 0x000fe200078e020f */
[----:B------:R-:W-:-:S03]  /*7620*/  IADD3 R27, P0, PT, RZ, -R14, RZ ;  /* 0x8000000eff1b7210 */ /* 0x000fc60007f1e0ff */
[----:B------:R-:W-:Y:S02]  /*7630*/  IMAD R15, R13, R6, R15 ;  /* 0x000000060d0f7224 */ /* 0x000fe400078e020f */
[----:B------:R-:W-:-:S04]  /*7640*/  IMAD.HI.U32 R14, R12, R27, RZ ;  /* 0x0000001b0c0e7227 */ /* 0x000fc800078e00ff */
[----:B------:R-:W-:Y:S01]  /*7650*/  IMAD.X R29, RZ, RZ, ~R15, P0 ;  /* 0x000000ffff1d7224 */ /* 0x000fe200000e0e0f */
[----:B------:R-:W-:-:S03]  /*7660*/  MOV R15, R12 ;  /* 0x0000000c000f7202 */ /* 0x000fc60000000f00 */
[-C--:B------:R-:W-:Y:S02]  /*7670*/  IMAD R31, R13, R29.reuse, RZ ;  /* 0x0000001d0d1f7224 */ /* 0x080fe400078e02ff */
[----:B------:R-:W-:-:S04]  /*7680*/  IMAD.WIDE.U32 R14, P0, R12, R29, R14 ;  /* 0x0000001d0c0e7225 */ /* 0x000fc8000780000e */
[----:B------:R-:W-:-:S04]  /*7690*/  IMAD.HI.U32 R25, R13, R29, RZ ;  /* 0x0000001d0d197227 */ /* 0x000fc800078e00ff */
[----:B------:R-:W-:Y:S01]  /*76a0*/  IMAD.HI.U32 R14, P1, R13, R27, R14 ;  /* 0x0000001b0d0e7227 */ /* 0x000fe2000782000e */
[----:B------:R-:W-:-:S04]  /*76b0*/  IADD3.X R25, PT, PT, R25, R13, RZ, P0, !PT ;  /* 0x0000000d19197210 */ /* 0x000fc800007fe4ff */
[----:B------:R-:W-:-:S04]  /*76c0*/  IADD3 R15, P2, PT, R31, R14, RZ ;  /* 0x0000000e1f0f7210 */ /* 0x000fc80007f5e0ff */
[----:B------:R-:W-:Y:S01]  /*76d0*/  IADD3.X R25, PT, PT, RZ, RZ, R25, P2, P1 ;  /* 0x000000ffff197210 */ /* 0x000fe200017e2419 */
[----:B------:R-:W-:Y:S01]  /*76e0*/  IMAD.WIDE.U32 R12, R15, R6, RZ ;  /* 0x000000060f0c7225 */ /* 0x000fe200078e00ff */
[----:B------:R-:W-:-:S03]  /*76f0*/  ISETP.GE.AND P1, PT, R19, RZ, PT ;  /* 0x000000ff1300720c */ /* 0x000fc60003f26270 */
[----:B------:R-:W-:Y:S01]  /*7700*/  IMAD R13, R15, R7, R13 ;  /* 0x000000070f0d7224 */ /* 0x000fe200078e020d */
[----:B------:R-:W-:-:S03]  /*7710*/  IADD3 R27, P0, PT, RZ, -R12, RZ ;  /* 0x8000000cff1b7210 */ /* 0x000fc60007f1e0ff */
[----:B------:R-:W-:Y:S02]  /*7720*/  IMAD R13, R25, R6, R13 ;  /* 0x00000006190d7224 */ /* 0x000fe400078e020d */
[----:B------:R-:W-:-:S04]  /*7730*/  IMAD.HI.U32 R14, R15, R27, RZ ;  /* 0x0000001b0f0e7227 */ /* 0x000fc800078e00ff */
[----:B------:R-:W-:Y:S01]  /*7740*/  IMAD.X R12, RZ, RZ, ~R13, P0 ;  /* 0x000000ffff0c7224 */ /* 0x000fe200000e0e0d */
[----:B------:R-:W-:-:S03]  /*7750*/  IADD3 R13, P4, PT, RZ, -R18, RZ ;  /* 0x80000012ff0d7210 */ /* 0x000fc60007f9e0ff */
[----:B------:R-:W-:-:S04]  /*7760*/  IMAD.WIDE.U32 R14, P0, R15, R12, R14 ;  /* 0x0000000c0f0e7225 */ /* 0x000fc8000780000e */
[----:B------:R-:W-:Y:S01]  /*7770*/  IMAD.HI.U32 R14, P2, R25, R27, R14 ;  /* 0x0000001b190e7227 */ /* 0x000fe2000784000e */
[----:B------:R-:W-:Y:S02]  /*7780*/  SEL R15, R13, R18, !P1 ;  /* 0x000000120d0f7207 */ /* 0x000fe40004800000 */
[-C--:B------:R-:W-:Y:S01]  /*7790*/  IADD3.X R18, PT, PT, RZ, ~R19.reuse, RZ, P4, !PT ;  /* 0x80000013ff127210 */ /* 0x080fe200027fe4ff */
[CC--:B------:R-:W-:Y:S02]  /*77a0*/  IMAD R27, R25.reuse, R12.reuse, RZ ;  /* 0x0000000c191b7224 */ /* 0x0c0fe400078e02ff */
[----:B------:R-:W-:Y:S01]  /*77b0*/  IMAD.HI.U32 R12, R25, R12, RZ ;  /* 0x0000000c190c7227 */ /* 0x000fe200078e00ff */
[----:B------:R-:W-:Y:S02]  /*77c0*/  SEL R19, R18, R19, !P1 ;  /* 0x0000001312137207 */ /* 0x000fe40004800000 */
[----:B------:R-:W-:Y:S01]  /*77d0*/  IADD3 R14, P3, PT, R27, R14, RZ ;  /* 0x0000000e1b0e7210 */ /* 0x000fe20007f7e0ff */
[----:B------:R-:W-:Y:S01]  /*77e0*/  IMAD.MOV.U32 R13, RZ, RZ, RZ ;  /* 0x000000ffff0d7224 */ /* 0x000fe200078e00ff */
[----:B------:R-:W-:-:S03]  /*77f0*/  IADD3.X R25, PT, PT, R12, R25, RZ, P0, !PT ;  /* 0x000000190c197210 */ /* 0x000fc600007fe4ff */
        /* <DEDUP_REMOVED lines=8> */
[----:B------:R-:W-:-:S03]  /*7880*/  IMAD.WIDE.U32 R12, R25, R6, RZ ;  /* 0x00000006190c7225 */ /* 0x000fc600078e00ff */
[----:B------:R-:W-:Y:S01]  /*7890*/  IADD3.X R27, PT, PT, RZ, R14, RZ, P2, !PT ;  /* 0x0000000eff1b7210 */ /* 0x000fe200017fe4ff */
[----:B------:R-:W-:Y:S01]  /*78a0*/  IMAD R25, R25, R7, R13 ;  /* 0x0000000719197224 */ /* 0x000fe200078e020d */
[----:B------:R-:W-:-:S03]  /*78b0*/  IADD3 R29, P2, PT, -R12, R15, RZ ;  /* 0x0000000f0c1d7210 */ /* 0x000fc60007f5e1ff */
[-C--:B------:R-:W-:Y:S01]  /*78c0*/  IMAD R12, R27, R6.reuse, R25 ;  /* 0x000000061b0c7224 */ /* 0x080fe200078e0219 */
[-C--:B------:R-:W-:Y:S01]  /*78d0*/  ISETP.GE.U32.AND P0, PT, R29, R6.reuse, PT ;  /* 0x000000061d00720c */ /* 0x080fe20003f06070 */
[----:B------:R-:W-:Y:S02]  /*78e0*/  HFMA2 R27, -RZ, RZ, 0, 0 ;  /* 0x00000000ff1b7431 */ /* 0x000fe400000001ff */
[----:B------:R-:W-:Y:S01]  /*78f0*/  IMAD.X R19, R19, 0x1, ~R12, P2 ;  /* 0x0000000113137824 */ /* 0x000fe200010e0e0c */
[----:B------:R-:W-:-:S04]  /*7900*/  IADD3 R13, P2, PT, R29, -R6, RZ ;  /* 0x800000061d0d7210 */ /* 0x000fc80007f5e0ff */
[CC--:B------:R-:W-:Y:S02]  /*7910*/  ISETP.GE.U32.AND.EX P0, PT, R19.reuse, R7.reuse, PT, P0 ;  /* 0x000000071300720c */ /* 0x0c0fe40003f06100 */
[----:B------:R-:W-:Y:S02]  /*7920*/  IADD3.X R15, PT, PT, R19, ~R7, RZ, P2, !PT ;  /* 0x80000007130f7210 */ /* 0x000fe400017fe4ff */
[----:B------:R-:W-:Y:S02]  /*7930*/  SEL R13, R13, R29, P0 ;  /* 0x0000001d0d0d7207 */ /* 0x000fe40000000000 */
[----:B------:R-:W-:Y:S02]  /*7940*/  SEL R15, R15, R19, P0 ;  /* 0x000000130f0f7207 */ /* 0x000fe40000000000 */
[CC--:B------:R-:W-:Y:S02]  /*7950*/  ISETP.GE.U32.AND P0, PT, R13.reuse, R6.reuse, PT ;  /* 0x000000060d00720c */ /* 0x0c0fe40003f06070 */
[----:B------:R-:W-:-:S02]  /*7960*/  IADD3 R6, P2, PT, R13, -R6, RZ ;  /* 0x800000060d067210 */ /* 0x000fc40007f5e0ff */
[CC--:B------:R-:W-:Y:S02]  /*7970*/  ISETP.GE.U32.AND.EX P0, PT, R15.reuse, R7.reuse, PT, P0 ;  /* 0x000000070f00720c */ /* 0x0c0fe40003f06100 */
[----:B------:R-:W-:Y:S02]  /*7980*/  IADD3.X R7, PT, PT, R15, ~R7, RZ, P2, !PT ;  /* 0x800000070f077210 */ /* 0x000fe400017fe4ff */
[----:B------:R-:W-:Y:S02]  /*7990*/  SEL R6, R6, R13, P0 ;  /* 0x0000000d06067207 */ /* 0x000fe40000000000 */
[----:B------:R-:W-:Y:S02]  /*79a0*/  SEL R7, R7, R15, P0 ;  /* 0x0000000f07077207 */ /* 0x000fe40000000000 */
[----:B------:R-:W-:Y:S02]  /*79b0*/  IADD3 R13, P2, PT, RZ, -R6, RZ ;  /* 0x80000006ff0d7210 */ /* 0x000fe40007f5e0ff */
[----:B------:R-:W-:-:S02]  /*79c0*/  ISETP.NE.U32.AND P0, PT, R24, RZ, PT ;  /* 0x000000ff1800720c */ /* 0x000fc40003f05070 */
[----:B------:R-:W-:Y:S01]  /*79d0*/  SEL R6, R13, R6, !P1 ;  /* 0x000000060d067207 */ /* 0x000fe20004800000 */
[----:B------:R-:W-:Y:S01]  /*79e0*/  IMAD.X R12, RZ, RZ, ~R7, P2 ;  /* 0x000000ffff0c7224 */ /* 0x000fe200010e0e07 */
[----:B------:R-:W-:-:S04]  /*79f0*/  ISETP.NE.AND.EX P0, PT, R21, RZ, PT, P0 ;  /* 0x000000ff1500720c */ /* 0x000fc80003f05300 */
[----:B------:R-:W-:Y:S02]  /*7a00*/  SEL R7, R12, R7, !P1 ;  /* 0x000000070c077207 */ /* 0x000fe40004800000 */
[----:B------:R-:W-:Y:S02]  /*7a10*/  SEL R6, R6, 0xffffffff, P0 ;  /* 0xffffffff06067807 */ /* 0x000fe40000000000 */
[----:B------:R-:W-:Y:S01]  /*7a20*/  SEL R7, R7, 0xffffffff, P0 ;  /* 0xffffffff07077807 */ /* 0x000fe20000000000 */
[----:B------:R-:W-:Y:S06]  /*7a30*/  RET.REL.NODEC R26 `(contiguous_reducel32_f64) ;  /* 0xffffff841a707950 */ /* 0x000fec0003c3ffff */
        .type           $contiguous_reducel32_f64$__internal_accurate_pow,@function
        .size           $contiguous_reducel32_f64$__internal_accurate_pow,(.L_x_9960 - $contiguous_reducel32_f64$__internal_accurate_pow)
$contiguous_reducel32_f64$__internal_accurate_pow:
[----:B------:R-:W-:Y:S01]  /*7a40*/  ISETP.GT.U32.AND P0, PT, R33, 0xfffff, PT ;  /* 0x000fffff2100780c */ /* 0x000fe20003f04070 */
[----:B------:R-:W-:Y:S01]  /*7a50*/  IMAD.MOV.U32 R9, RZ, RZ, R33 ;  /* 0x000000ffff097224 */ /* 0x000fe200078e0021 */
[----:B------:R-:W-:Y:S01]  /*7a60*/  MOV R8, R28 ;  /* 0x0000001c00087202 */ /* 0x000fe20000000f00 */
[----:B------:R-:W-:Y:S01]  /*7a70*/  IMAD.MOV.U32 R20, RZ, RZ, RZ ;  /* 0x000000ffff147224 */ /* 0x000fe200078e00ff */
[----:B------:R-:W-:Y:S01]  /*7a80*/  MOV R10, R33 ;  /* 0x00000021000a7202 */ /* 0x000fe20000000f00 */
[----:B------:R-:W-:Y:S01]  /*7a90*/  HFMA2 R13, -RZ, RZ, 1.703125, -23840 ;  /* 0x3ed0f5d2ff0d7431 */ /* 0x000fe200000001ff */
[----:B------:R-:W-:Y:S01]  /*7aa0*/  MOV R12, 0x41ad3b5a ;  /* 0x41ad3b5a000c7802 */ /* 0x000fe20000000f00 */
[----:B------:R-:W-:Y:S01]  /*7ab0*/  UMOV UR6, 0x7d2cafe2 ;  /* 0x7d2cafe200067882 */ /* 0x000fe20000000000 */
[----:B------:R-:W-:Y:S01]  /*7ac0*/  UMOV UR7, 0x3eb0f5ff ;  /* 0x3eb0f5ff00077882 */ /* 0x000fe20000000000 */
[----:B------:R-:W-:Y:S01]  /*7ad0*/  UMOV UR10, 0x3b39803f ;  /* 0x3b39803f000a7882 */ /* 0x000fe20000000000 */
[----:B------:R-:W-:-:S03]  /*7ae0*/  UMOV UR11, 0x3c7abc9e ;  /* 0x3c7abc9e000b7882 */ /* 0x000fc60000000000 */
[----:B------:R-:W-:-:S10]  /*7af0*/  @!P0 DMUL R8, R8, 1.80143985094819840000e+16 ;  /* 0x4350000008088828 */ /* 0x000fd40000000000 */
[----:B------:R-:W-:Y:S01]  /*7b00*/  @!P0 MOV R10, R9 ;  /* 0x00000009000a8202 */ /* 0x000fe20000000f00 */
[----:B------:R-:W-:-:S03]  /*7b10*/  @!P0 IMAD.MOV.U32 R28, RZ, RZ, R8 ;  /* 0x000000ffff1c8224 */ /* 0x000fc600078e0008 */
[----:B------:R-:W-:-:S04]  /*7b20*/  LOP3.LUT R10, R10, 0x800fffff, RZ, 0xc0, !PT ;  /* 0x800fffff0a0a7812 */ /* 0x000fc800078ec0ff */
[----:B------:R-:W-:-:S04]  /*7b30*/  LOP3.LUT R29, R10, 0x3ff00000, RZ, 0xfc, !PT ;  /* 0x3ff000000a1d7812 */ /* 0x000fc800078efcff */
[----:B------:R-:W-:-:S13]  /*7b40*/  ISETP.GE.U32.AND P1, PT, R29, 0x3ff6a09f, PT ;  /* 0x3ff6a09f1d00780c */ /* 0x000fda0003f26070 */
[----:B------:R-:W-:-:S04]  /*7b50*/  @P1 IADD3 R11, PT, PT, R29, -0x100000, RZ ;  /* 0xfff000001d0b1810 */ /* 0x000fc80007ffe0ff */
[----:B------:R-:W-:-:S06]  /*7b60*/  @P1 MOV R29, R11 ;  /* 0x0000000b001d1202 */ /* 0x000fcc0000000f00 */
        /* <DEDUP_REMOVED lines=8> */
[-C--:B------:R-:W-:Y:S02]  /*7bf0*/  DMUL R26, R10, R10.reuse ;  /* 0x0000000a0a1a7228 */ /* 0x080fe40000000000 */
[----:B------:R-:W-:Y:S02]  /*7c00*/  DADD R18, R28, -R10 ;  /* 0x000000001c127229 */ /* 0x000fe4000000080a */
[----:B------:R-:W-:-:S04]  /*7c10*/  DMUL R14, R10, R10 ;  /* 0x0000000a0a0e7228 */ /* 0x000fc80000000000 */
[----:B------:R-:W-:Y:S01]  /*7c20*/  DFMA R12, R26, UR6, R12 ;  /* 0x000000061a0c7c2b */ /* 0x000fe2000800000c */
[----:B------:R-:W-:Y:S01]  /*7c30*/  UMOV UR6, 0x75488a3f ;  /* 0x75488a3f00067882 */ /* 0x000fe20000000000 */
[----:B------:R-:W-:Y:S01]  /*7c40*/  UMOV UR7, 0x3ef3b20a ;  /* 0x3ef3b20a00077882 */ /* 0x000fe20000000000 */
[----:B------:R-:W-:-:S05]  /*7c50*/  DADD R18, R18, R18 ;  /* 0x0000000012127229 */ /* 0x000fca0000000012 */
        /* <DEDUP_REMOVED lines=11> */
[----:B------:R-:W-:Y:S01]  /*7d10*/  VIADD R29, R19, 0x100000 ;  /* 0x00100000131d7836 */ /* 0x000fe20000000000 */
[----:B------:R-:W-:Y:S02]  /*7d20*/  MOV R28, R18 ;  /* 0x00000012001c7202 */ /* 0x000fe40000000f00 */
        /* <DEDUP_REMOVED lines=11> */
[C---:B------:R-:W-:Y:S02]  /*7de0*/  DMUL R16, R10.reuse, R14 ;  /* 0x0000000e0a107228 */ /* 0x040fe40000000000 */
[----:B------:R-:W-:-:S04]  /*7df0*/  DFMA R26, R10, R10, -R14 ;  /* 0x0000000a0a1a722b */ /* 0x000fc8000000080e */
[----:B------:R-:W-:Y:S01]  /*7e00*/  DADD R20, R24, -UR6 ;  /* 0x8000000618147e29 */ /* 0x000fe20008000000 */
[----:B------:R-:W-:Y:S01]  /*7e10*/  UMOV UR6, 0x80000000 ;  /* 0x8000000000067882 */ /* 0x000fe20000000000 */
[C---:B------:R-:W-:Y:S01]  /*7e20*/  DFMA R24, R10.reuse, R14, -R16 ;  /* 0x0000000e0a18722b */ /* 0x040fe20000000810 */
[----:B------:R-:W-:Y:S01]  /*7e30*/  UMOV UR7, 0x43300000 ;  /* 0x4330000000077882 */ /* 0x000fe20000000000 */
[----:B------:R-:W-:-:S04]  /*7e40*/  DFMA R26, R10, R28, R26 ;  /* 0x0000001c0a1a722b */ /* 0x000fc8000000001a */
[----:B------:R-:W-:Y:S02]  /*7e50*/  DADD R30, R12, R20 ;  /* 0x000000000c1e7229 */ /* 0x000fe40000000014 */
[----:B------:R-:W-:-:S06]  /*7e60*/  DFMA R24, R18, R14, R24 ;  /* 0x0000000e1218722b */ /* 0x000fcc0000000018 */
[----:B------:R-:W-:Y:S02]  /*7e70*/  DMUL R14, R30, R16 ;  /* 0x000000101e0e7228 */ /* 0x000fe40000000000 */
[----:B------:R-:W-:Y:S02]  /*7e80*/  DFMA R24, R10, R26, R24 ;  /* 0x0000001a0a18722b */ /* 0x000fe40000000018 */
[----:B------:R-:W-:-:S04]  /*7e90*/  DADD R26, R12, -R30 ;  /* 0x000000000c1a7229 */ /* 0x000fc8000000081e */
[----:B------:R-:W-:-:S04]  /*7ea0*/  DFMA R12, R30, R16, -R14 ;  /* 0x000000101e0c722b */ /* 0x000fc8000000080e */
[----:B------:R-:W-:-:S04]  /*7eb0*/  DADD R26, R20, R26 ;  /* 0x00000000141a7229 */ /* 0x000fc8000000001a */
[----:B------:R-:W-:-:S08]  /*7ec0*/  DFMA R12, R30, R24, R12 ;  /* 0x000000181e0c722b */ /* 0x000fd0000000000c */
[----:B------:R-:W-:-:S08]  /*7ed0*/  DFMA R26, R26, R16, R12 ;  /* 0x000000101a1a722b */ /* 0x000fd0000000000c */
[----:B------:R-:W-:-:S08]  /*7ee0*/  DADD R16, R14, R26 ;  /* 0x000000000e107229 */ /* 0x000fd0000000001a */
[--C-:B------:R-:W-:Y:S02]  /*7ef0*/  DADD R12, R10, R16.reuse ;  /* 0x000000000a0c7229 */ /* 0x100fe40000000010 */
[----:B------:R-:W-:-:S06]  /*7f00*/  DADD R14, R14, -R16 ;  /* 0x000000000e0e7229 */ /* 0x000fcc0000000810 */
[----:B------:R-:W-:Y:S02]  /*7f10*/  DADD R10, R10, -R12 ;  /* 0x000000000a0a7229 */ /* 0x000fe4000000080c */
[----:B------:R-:W-:-:S06]  /*7f20*/  DADD R14, R26, R14 ;  /* 0x000000001a0e7229 */ /* 0x000fcc000000000e */
[----:B------:R-:W-:Y:S01]  /*7f30*/  DADD R10, R16, R10 ;  /* 0x00000000100a7229 */ /* 0x000fe2000000000a */
[----:B------:R-:W-:Y:S02]  /*7f40*/  SHF.R.U32.HI R16, RZ, 0x14, R33 ;  /* 0x00000014ff107819 */ /* 0x000fe40000011621 */
[----:B------:R-:W-:-:S05]  /*7f50*/  @!P0 LEA.HI R16, R9, 0xffffffca, RZ, 0xc ;  /* 0xffffffca09108811 */ /* 0x000fca00078f60ff */
[----:B------:R-:W-:Y:S01]  /*7f60*/  DADD R10, R14, R10 ;  /* 0x000000000e0a7229 */ /* 0x000fe2000000000a */
[C---:B------:R-:W-:Y:S01]  /*7f70*/  IADD3 R8, PT, PT, R16.reuse, -0x3ff, RZ ;  /* 0xfffffc0110087810 */ /* 0x040fe20007ffe0ff */
[----:B------:R-:W-:-:S06]  /*7f80*/  @P1 VIADD R8, R16, 0xfffffc02 ;  /* 0xfffffc0210081836 */ /* 0x000fcc0000000000 */
[----:B------:R-:W-:Y:S01]  /*7f90*/  DADD R18, R18, R10 ;  /* 0x0000000012127229 */ /* 0x000fe2000000000a */
[----:B------:R-:W-:Y:S01]  /*7fa0*/  HFMA2 R11, -RZ, RZ, 3.59375, 0 ;  /* 0x43300000ff0b7431 */ /* 0x000fe200000001ff */
[----:B------:R-:W-:-:S06]  /*7fb0*/  LOP3.LUT R10, R8, 0x80000000, RZ, 0x3c, !PT ;  /* 0x80000000080a7812 */ /* 0x000fcc00078e3cff */
[----:B------:R-:W-:Y:S02]  /*7fc0*/  DADD R14, R12, R18 ;  /* 0x000000000c0e7229 */ /* 0x000fe40000000012 */
[----:B------:R-:W-:Y:S01]  /*7fd0*/  DADD R10, R10, -UR6 ;  /* 0x800000060a0a7e29 */ /* 0x000fe20008000000 */
[----:B------:R-:W-:Y:S01]  /*7fe0*/  UMOV UR6, 0xfefa39ef ;  /* 0xfefa39ef00067882 */ /* 0x000fe20000000000 */
[----:B------:R-:W-:-:S04]  /*7ff0*/  UMOV UR7, 0x3fe62e42 ;  /* 0x3fe62e4200077882 */ /* 0x000fc80000000000 */
[--C-:B------:R-:W-:Y:S02]  /*8000*/  DADD R16, R12, -R14.reuse ;  /* 0x000000000c107229 */ /* 0x100fe4000000080e */
[----:B------:R-:W-:-:S06]  /*8010*/  DFMA R8, R10, UR6, R14 ;  /* 0x000000060a087c2b */ /* 0x000fcc000800000e */
[----:B------:R-:W-:Y:S02]  /*8020*/  DADD R16, R18, R16 ;  /* 0x0000000012107229 */ /* 0x000fe40000000010 */
[----:B------:R-:W-:-:S08]  /*8030*/  DFMA R12, R10, -UR6, R8 ;  /* 0x800000060a0c7c2b */ /* 0x000fd00008000008 */
        /* <DEDUP_REMOVED lines=8> */
[----:B------:R-:W-:Y:S01]  /*80c0*/  MOV R8, 0x652b82fe ;  /* 0x652b82fe00087802 */ /* 0x000fe20000000f00 */
[----:B------:R-:W-:-:S06]  /*80d0*/  IMAD.MOV.U32 R9, RZ, RZ, 0x3ff71547 ;  /* 0x3ff71547ff097424 */ /* 0x000fcc00078e00ff */
[----:B------:R-:W-:-:S08]  /*80e0*/  DFMA R12, R12, 3, R10 ;  /* 0x400800000c0c782b */ /* 0x000fd0000000000a */
[----:B------:R-:W-:-:S08]  /*80f0*/  DADD R10, R18, R12 ;  /* 0x00000000120a7229 */ /* 0x000fd0000000000c */
[----:B------:R-:W-:Y:S02]  /*8100*/  DFMA R8, R10, R8, 6.75539944105574400000e+15 ;  /* 0x433800000a08742b */ /* 0x000fe40000000008 */
[----:B------:R-:W-:-:S06]  /*8110*/  FSETP.GEU.AND P0, PT, |R11|, 4.1917929649353027344, PT ;  /* 0x4086232b0b00780b */ /* 0x000fcc0003f0e200 */
[----:B------:R-:W-:-:S08]  /*8120*/  DADD R16, R8, -6.75539944105574400000e+15 ;  /* 0xc338000008107429 */ /* 0x000fd00000000000 */
[----:B------:R-:W-:Y:S01]  /*8130*/  DFMA R14, R16, -UR6, R10 ;  /* 0x80000006100e7c2b */ /* 0x000fe2000800000a */
[----:B------:R-:W-:Y:S01]  /*8140*/  UMOV UR6, 0x3b39803f ;  /* 0x3b39803f00067882 */ /* 0x000fe20000000000 */
[----:B------:R-:W-:-:S06]  /*8150*/  UMOV UR7, 0x3c7abc9e ;  /* 0x3c7abc9e00077882 */ /* 0x000fcc0000000000 */
[----:B------:R-:W-:Y:S01]  /*8160*/  DFMA R14, R16, -UR6, R14 ;  /* 0x80000006100e7c2b */ /* 0x000fe2000800000e */
[----:B------:R-:W-:Y:S01]  /*8170*/  UMOV UR6, 0x69ce2bdf ;  /* 0x69ce2bdf00067882 */ /* 0x000fe20000000000 */
[----:B------:R-:W-:Y:S01]  /*8180*/  HFMA2 R17, -RZ, RZ, 1.642578125, -0.00021207332611083984375 ;  /* 0x3e928af3ff117431 */ /* 0x000fe200000001ff */
        /* <DEDUP_REMOVED lines=28> */
[----:B------:R-:W-:Y:S02]  /*8350*/  DFMA R16, R14, R16, 1 ;  /* 0x3ff000000e10742b */ /* 0x000fe40000000010 */
[----:B------:R-:W-:-:S08]  /*8360*/  DADD R14, R18, -R10 ;  /* 0x00000000120e7229 */ /* 0x000fd0000000080a */
[----:B------:R-:W-:Y:S01]  /*8370*/  DADD R14, R12, R14 ;  /* 0x000000000c0e7229 */ /* 0x000fe2000000000e */
[----:B------:R-:W-:Y:S01]  /*8380*/  IMAD R13, R8, 0x100000, R17 ;  /* 0x00100000080d7824 */ /* 0x000fe200078e0211 */
[----:B------:R-:W-:Y:S01]  /*8390*/  MOV R12, R16 ;  /* 0x00000010000c7202 */ /* 0x000fe20000000f00 */
[----:B------:R-:W-:Y:S08]  /*83a0*/  @!P0 BRA `(.L_x_954) ;  /* 0x0000000000308947 */ /* 0x000ff00003800000 */
[----:B------:R-:W-:Y:S01]  /*83b0*/  FSETP.GEU.AND P1, PT, |R11|, 4.2275390625, PT ;  /* 0x408748000b00780b */ /* 0x000fe20003f2e200 */
[C---:B------:R-:W-:Y:S02]  /*83c0*/  DADD R12, R10.reuse, +INF ;  /* 0x7ff000000a0c7429 */ /* 0x040fe40000000000 */
[----:B------:R-:W-:-:S08]  /*83d0*/  DSETP.GEU.AND P0, PT, R10, RZ, PT ;  /* 0x000000ff0a00722a */ /* 0x000fd00003f0e000 */
[----:B------:R-:W-:Y:S02]  /*83e0*/  FSEL R12, R12, RZ, P0 ;  /* 0x000000ff0c0c7208 */ /* 0x000fe40000000000 */
[----:B------:R-:W-:Y:S02]  /*83f0*/  @!P1 LEA.HI R9, R8, R8, RZ, 0x1 ;  /* 0x0000000808099211 */ /* 0x000fe400078f08ff */
[----:B------:R-:W-:Y:S02]  /*8400*/  FSEL R13, R13, RZ, P0 ;  /* 0x000000ff0d0d7208 */ /* 0x000fe40000000000 */
[----:B------:R-:W-:-:S04]  /*8410*/  @!P1 SHF.R.S32.HI R9, RZ, 0x1, R9 ;  /* 0x00000001ff099819 */ /* 0x000fc80000011409 */
[----:B------:R-:W-:Y:S01]  /*8420*/  @!P1 IADD3 R8, PT, PT, R8, -R9, RZ ;  /* 0x8000000908089210 */ /* 0x000fe20007ffe0ff */
[----:B------:R-:W-:-:S03]  /*8430*/  @!P1 IMAD R17, R9, 0x100000, R17 ;  /* 0x0010000009119824 */ /* 0x000fc600078e0211 */
[----:B------:R-:W-:Y:S02]  /*8440*/  @!P1 LEA R9, R8, 0x3ff00000, 0x14 ;  /* 0x3ff0000008099811 */ /* 0x000fe400078ea0ff */
[----:B------:R-:W-:-:S06]  /*8450*/  @!P1 MOV R8, RZ ;  /* 0x000000ff00089202 */ /* 0x000fcc0000000f00 */
[----:B------:R-:W-:-:S11]  /*8460*/  @!P1 DMUL R12, R16, R8 ;  /* 0x00000008100c9228 */ /* 0x000fd60000000000 */
.L_x_954:
[----:B------:R-:W-:Y:S01]  /*8470*/  DFMA R14, R14, R12, R12 ;  /* 0x0000000c0e0e722b */ /* 0x000fe2000000000c */
[----:B------:R-:W-:Y:S01]  /*8480*/  MOV R33, 0x0 ;  /* 0x0000000000217802 */ /* 0x000fe20000000f00 */
[----:B------:R-:W-:-:S08]  /*8490*/  DSETP.NEU.AND P0, PT, |R12|, +INF , PT ;  /* 0x7ff000000c00742a */ /* 0x000fd00003f0d200 */
[----:B------:R-:W-:Y:S02]  /*84a0*/  FSEL R12, R12, R14, !P0 ;  /* 0x0000000e0c0c7208 */ /* 0x000fe40004000000 */
[----:B------:R-:W-:Y:S01]  /*84b0*/  FSEL R13, R13, R15, !P0 ;  /* 0x0000000f0d0d7208 */ /* 0x000fe20004000000 */
[----:B------:R-:W-:Y:S06]  /*84c0*/  RET.REL.NODEC R32 `(contiguous_reducel32_f64) ;  /* 0xffffff7820cc7950 */ /* 0x000fec0003c3ffff */
.L_x_955:
        /* <DEDUP_REMOVED lines=11> */
.L_x_9960:


//--------------------- .text.uncontiguous_cumulate_reducel3_f64 --------------------------
	.section	.text.uncontiguous_cumulate_reducel3_f64,"ax",@progbits
	.align	128
        .global         uncontiguous_cumulate_reducel3_f64
        .type           uncontiguous_cumulate_reducel3_f64,@function
        .size           uncontiguous_cumulate_reducel3_f64,(.L_x_9962 - uncontiguous_cumulate_reducel3_f64)
        .other          uncontiguous_cumulate_reducel3_f64,@"STO_CUDA_ENTRY STV_DEFAULT"
uncontiguous_cumulate_reducel3_f64:
.text.uncontiguous_cumulate_reducel3_f64:
[----:B------:R-:W-:Y:S01]  /*0000*/  LDC R1, c[0x0][0x37c] ;  /* 0x0000df00ff017b82 */ /* 0x000fe20000000800 */
[----:B------:R-:W0:Y:S07]  /*0010*/  S2R R0, SR_CTAID.X ;  /* 0x0000000000007919 */ /* 0x000e2e0000002500 */
[----:B------:R-:W1:Y:S01]  /*0020*/  S2UR UR5, SR_CgaCtaId ;  /* 0x00000000000579c3 */ /* 0x000e620000008800 */
[----:B------:R-:W2:Y:S01]  /*0030*/  LDCU UR8, c[0x0][0x360] ;  /* 0x00006c00ff0877ac */ /* 0x000ea20008000800 */
[----:B------:R-:W-:Y:S01]  /*0040*/  BSSY.RECONVERGENT B0, `(.L_x_956) ;  /* 0x000068d000007945 */ /* 0x000fe20003800200 */
[----:B------:R-:W3:Y:S01]  /*0050*/  S2R R2, SR_TID.X ;  /* 0x0000000000027919 */ /* 0x000ee20000002100 */
[----:B------:R-:W4:Y:S04]  /*0060*/  LDCU.64 UR10, c[0x0][0x3a8] ;  /* 0x00007500ff0a77ac */ /* 0x000f280008000a00 */
[----:B------:R-:W5:Y:S01]  /*0070*/  LDC R11, c[0x0][0x3a0] ;  /* 0x0000e800ff0b7b82 */ /* 0x000f620000000800 */
[----:B------:R-:W-:Y:S01]  /*0080*/  UMOV UR4, 0x400 ;  /* 0x0000040000047882 */ /* 0x000fe20000000000 */
[----:B------:R-:W3:Y:S01]  /*0090*/  LDCU.64 UR6, c[0x0][0x358] ;  /* 0x00006b00ff0677ac */ /* 0x000ee20008000a00 */
[----:B--2---:R-:W-:Y:S01]  /*00a0*/  MOV R4, UR8 ;  /* 0x0000000800047c02 */ /* 0x004fe20008000f00 */
[----:B-1----:R-:W-:Y:S01]  /*00b0*/  ULEA UR4, UR5, UR4, 0x18 ;  /* 0x0000000405047291 */ /* 0x002fe2000f8ec0ff */
[----:B0-----:R-:W-:-:S02]  /*00c0*/  IMAD R5, R0, UR8, RZ ;  /* 0x0000000800057c24 */ /* 0x001fc4000f8e02ff */
[----:B-----5:R-:W-:-:S03]  /*00d0*/  VIADD R9, R11, 0xffffffff ;  /* 0xffffffff0b097836 */ /* 0x020fc60000000000 */
[----:B---3--:R-:W-:Y:S02]  /*00e0*/  LEA R3, R2, UR4, 0x3 ;  /* 0x0000000402037c11 */ /* 0x008fe4000f8e18ff */
[----:B------:R-:W-:-:S03]  /*00f0*/  LEA R14, R5, R2, 0x1 ;  /* 0x00000002050e7211 */ /* 0x000fc600078e08ff */
[----:B------:R0:W-:Y:S02]  /*0100*/  STS.64 [R3], RZ ;  /* 0x000000ff03007388 */ /* 0x0001e40000000a00 */
[----:B------:R-:W-:-:S05]  /*0110*/  VIADD R7, R14, UR8 ;  /* 0x000000080e077c36 */ /* 0x000fca0008000000 */
[----:B----4-:R-:W-:-:S04]  /*0120*/  ISETP.GE.U32.AND P0, PT, R7, UR10, PT ;  /* 0x0000000a07007c0c */ /* 0x010fc8000bf06070 */
[----:B------:R-:W-:-:S13]  /*0130*/  ISETP.GE.U32.AND.EX P0, PT, RZ, UR11, PT, P0 ;  /* 0x0000000bff007c0c */ /* 0x000fda000bf06100 */
[----:B0-----:R-:W-:Y:S05]  /*0140*/  @P0 BRA `(.L_x_957) ;  /* 0x0000003000100947 */ /* 0x001fea0003800000 */
[----:B------:R-:W-:Y:S01]  /*0150*/  ISETP.GE.AND P0, PT, R9, RZ, PT ;  /* 0x000000ff0900720c */ /* 0x000fe20003f06270 */
[----:B------:R-:W-:Y:S02]  /*0160*/  HFMA2 R27, -RZ, RZ, 0, 0 ;  /* 0x00000000ff1b7431 */ /* 0x000fe400000001ff */
[----:B------:R-:W-:Y:S01]  /*0170*/  IMAD.MOV.U32 R28, RZ, RZ, RZ ;  /* 0x000000ffff1c7224 */ /* 0x000fe200078e00ff */
[----:B------:R-:W-:Y:S01]  /*0180*/  MOV R5, RZ ;  /* 0x000000ff00057202 */ /* 0x000fe20000000f00 */
[----:B------:R-:W-:-:S08]  /*0190*/  IMAD.MOV.U32 R6, RZ, RZ, RZ ;  /* 0x000000ffff067224 */ /* 0x000fd000078e00ff */
[----:B------:R-:W-:Y:S05]  /*01a0*/  @!P0 BRA `(.L_x_958) ;  /* 0x0000002c00d08947 */ /* 0x000fea0003800000 */
[----:B------:R-:W-:Y:S01]  /*01b0*/  ISETP.GE.U32.AND P0, PT, R9, 0x3, PT ;  /* 0x000000030900780c */ /* 0x000fe20003f06070 */
[----:B------:R-:W-:Y:S01]  /*01c0*/  IMAD.MOV.U32 R15, RZ, RZ, RZ ;  /* 0x000000ffff0f7224 */ /* 0x000fe200078e00ff */
[----:B------:R-:W-:Y:S01]  /*01d0*/  MOV R8, RZ ;  /* 0x000000ff00087202 */ /* 0x000fe20000000f00 */
[----:B------:R-:W-:Y:S01]  /*01e0*/  IMAD.MOV.U32 R6, RZ, RZ, RZ ;  /* 0x000000ffff067224 */ /* 0x000fe200078e00ff */
[----:B------:R-:W-:Y:S01]  /*01f0*/  MOV R5, RZ ;  /* 0x000000ff00057202 */ /* 0x000fe20000000f00 */
[----:B------:R-:W-:Y:S01]  /*0200*/  IMAD.MOV.U32 R28, RZ, RZ, RZ ;  /* 0x000000ffff1c7224 */ /* 0x000fe200078e00ff */
[----:B------:R-:W-:-:S07]  /*0210*/  MOV R27, RZ ;  /* 0x000000ff001b7202 */ /* 0x000fce0000000f00 */
[----:B------:R-:W-:Y:S05]  /*0220*/  @!P0 BRA `(.L_x_959) ;  /* 0x0000001800d88947 */ /* 0x000fea0003800000 */
[----:B------:R-:W0:Y:S01]  /*0230*/  LDC.64 R18, c[0x0][0x390] ;  /* 0x0000e400ff127b82 */ /* 0x000e220000000a00 */
[C---:B------:R-:W-:Y:S01]  /*0240*/  LOP3.LUT R10, R11.reuse, 0xfffffffc, RZ, 0xc0, !PT ;  /* 0xfffffffc0b0a7812 */ /* 0x040fe200078ec0ff */
[----:B------:R-:W-:Y:S01]  /*0250*/  HFMA2 R6, -RZ, RZ, 0, 0 ;  /* 0x00000000ff067431 */ /* 0x000fe200000001ff */
[----:B------:R-:W-:Y:S01]  /*0260*/  IADD3 R9, PT, PT, R11, -0x2, RZ ;  /* 0xfffffffe0b097810 */ /* 0x000fe20007ffe0ff */
[----:B------:R-:W-:Y:S02]  /*0270*/  IMAD.MOV.U32 R5, RZ, RZ, RZ ;  /* 0x000000ffff057224 */ /* 0x000fe400078e00ff */
[----:B------:R-:W-:-:S07]  /*0280*/  IMAD.MOV R10, RZ, RZ, -R10 ;  /* 0x000000ffff0a7224 */ /* 0x000fce00078e0a0a */
.L_x_984:
        /* <DEDUP_REMOVED lines=11> */
[----:B------:R-:W-:-:S06]  /*0340*/  ISETP.NE.U32.AND P3, PT, R16, RZ, PT ;  /* 0x000000ff1000720c */ /* 0x000fcc0003f65070 */
[----:B0-----:R-:W0:Y:S02]  /*0350*/  MUFU.RCP R11, R11 ;  /* 0x0000000b000b7308 */ /* 0x001e240000001000 */
[----:B0-----:R-:W-:Y:S01]  /*0360*/  IADD3 R12, PT, PT, R11, 0xffffffe, RZ ;  /* 0x0ffffffe0b0c7810 */ /* 0x001fe20007ffe0ff */
[----:B------:R-:W-:-:S05]  /*0370*/  HFMA2 R11, -RZ, RZ, 0, 0 ;  /* 0x00000000ff0b7431 */ /* 0x000fca00000001ff */
[----:B------:R0:W1:Y:S02]  /*0380*/  F2I.FTZ.U32.TRUNC.NTZ R13, R12 ;  /* 0x0000000c000d7305 */ /* 0x000064000021f000 */
[----:B0-----:R-:W-:Y:S01]  /*0390*/  MOV R12, RZ ;  /* 0x000000ff000c7202 */ /* 0x001fe20000000f00 */
        /* <DEDUP_REMOVED lines=16> */
.L_x_961:
[----:B------:R-:W-:Y:S01]  /*04a0*/  IMAD.MOV.U32 R29, RZ, RZ, R14 ;  /* 0x000000ffff1d7224 */ /* 0x000fe200078e000e */
[----:B------:R-:W-:Y:S01]  /*04b0*/  MOV R26, R15 ;  /* 0x0000000f001a7202 */ /* 0x000fe20000000f00 */
[----:B------:R-:W-:Y:S01]  /*04c0*/  IMAD.MOV.U32 R13, RZ, RZ, R16 ;  /* 0x000000ffff0d7224 */ /* 0x000fe200078e0010 */
[----:B------:R-:W-:Y:S02]  /*04d0*/  MOV R12, R17 ;  /* 0x00000011000c7202 */ /* 0x000fe40000000f00 */
[----:B------:R-:W-:-:S07]  /*04e0*/  MOV R11, 0x500 ;  /* 0x00000500000b7802 */ /* 0x000fce0000000f00 */
[----:B------:R-:W-:Y:S05]  /*04f0*/  CALL.REL.NOINC `($__internal_20_$__cuda_sm20_div_s64) ;  /* 0x0000006400d07944 */ /* 0x000fea0003c00000 */
        /* <DEDUP_REMOVED lines=9> */
.L_x_962:
[----:B------:R-:W-:Y:S05]  /*0590*/  BSYNC.RECONVERGENT B1 ;  /* 0x0000000000017941 */ /* 0x000fea0003800200 */
.L_x_960:
[----:B------:R-:W0:Y:S02]  /*05a0*/  LDC.64 R20, c[0x0][0x398] ;  /* 0x0000e600ff147b82 */ /* 0x000e240000000a00 */
[----:B0-----:R-:W-:-:S06]  /*05b0*/  IMAD.WIDE.U32 R22, R22, 0x8, R20 ;  /* 0x0000000816167825 */ /* 0x001fcc00078e0014 */
[----:B------:R-:W2:Y:S01]  /*05c0*/  LDG.E.64 R22, desc[UR6][R22.64] ;  /* 0x0000000616167981 */ /* 0x000ea2000c1e1b00 */
[----:B------:R-:W-:Y:S01]  /*05d0*/  LOP3.LUT R12, R8, R17, RZ, 0xfc, !PT ;  /* 0x00000011080c7212 */ /* 0x000fe200078efcff */
[----:B------:R-:W-:Y:S01]  /*05e0*/  IMAD.MOV.U32 R35, RZ, RZ, R28 ;  /* 0x000000ffff237224 */ /* 0x000fe200078e001c */
[----:B------:R-:W-:Y:S01]  /*05f0*/  MOV R34, R27 ;  /* 0x0000001b00227202 */ /* 0x000fe20000000f00 */
[----:B------:R-:W-:Y:S01]  /*0600*/  BSSY.RECONVERGENT B1, `(.L_x_963) ;  /* 0x000002e000017945 */ /* 0x000fe20003800200 */
        /* <DEDUP_REMOVED lines=29> */
.L_x_964:
[----:B------:R-:W-:Y:S01]  /*07e0*/  IMAD.MOV.U32 R29, RZ, RZ, R7 ;  /* 0x000000ffff1d7224 */ /* 0x000fe200078e0007 */
[----:B------:R-:W-:Y:S01]  /*07f0*/  MOV R26, R8 ;  /* 0x00000008001a7202 */ /* 0x000fe20000000f00 */
[----:B------:R-:W-:Y:S01]  /*0800*/  IMAD.MOV.U32 R13, RZ, RZ, R16 ;  /* 0x000000ffff0d7224 */ /* 0x000fe200078e0010 */
[----:B------:R-:W-:Y:S02]  /*0810*/  MOV R12, R17 ;  /* 0x00000011000c7202 */ /* 0x000fe40000000f00 */
[----:B------:R-:W-:-:S07]  /*0820*/  MOV R11, 0x840 ;  /* 0x00000840000b7802 */ /* 0x000fce0000000f00 */
[----:B------:R-:W-:Y:S05]  /*0830*/  CALL.REL.NOINC `($__internal_20_$__cuda_sm20_div_s64) ;  /* 0x0000006400007944 */ /* 0x000fea0003c00000 */
[----:B------:R-:W-:Y:S01]  /*0840*/  IADD3 R11, P0, PT, RZ, -R24, RZ ;  /* 0x80000018ff0b7210 */ /* 0x000fe20007f1e0ff */
[----:B------:R-:W-:Y:S01]  /*0850*/  IMAD.MOV.U32 R36, RZ, RZ, R24 ;  /* 0x000000ffff247224 */ /* 0x000fe200078e0018 */
[----:B------:R-:W-:Y:S02]  /*0860*/  MOV R12, R7 ;  /* 0x00000007000c7202 */ /* 0x000fe40000000f00 */
[----:B------:R-:W-:Y:S01]  /*0870*/  MOV R37, R25 ;  /* 0x0000001900257202 */ /* 0x000fe20000000f00 */
[----:B------:R-:W-:-:S04]  /*0880*/  IMAD.X R13, RZ, RZ, ~R25, P0 ;  /* 0x000000ffff0d7224 */ /* 0x000fc800000e0e19 */
[----:B------:R-:W-:Y:S02]  /*0890*/  IMAD R26, R13, R16, RZ ;  /* 0x000000100d1a7224 */ /* 0x000fe400078e02ff */
[----:B------:R-:W-:Y:S02]  /*08a0*/  IMAD.MOV.U32 R13, RZ, RZ, R8 ;  /* 0x000000ffff0d7224 */ /* 0x000fe400078e0008 */
[----:B------:R-:W-:-:S04]  /*08b0*/  IMAD.WIDE.U32 R12, R16, R11, R12 ;  /* 0x0000000b100c7225 */ /* 0x000fc800078e000c */
[----:B------:R-:W-:-:S05]  /*08c0*/  IMAD R11, R17, R11, R26 ;  /* 0x0000000b110b7224 */ /* 0x000fca00078e021a */
[----:B------:R-:W-:-:S07]  /*08d0*/  IADD3 R11, PT, PT, R11, R13, RZ ;  /* 0x0000000d0b0b7210 */ /* 0x000fce0007ffe0ff */
.L_x_965:
[----:B------:R-:W-:Y:S05]  /*08e0*/  BSYNC.RECONVERGENT B1 ;  /* 0x0000000000017941 */ /* 0x000fea0003800200 */
.L_x_963:
[----:B------:R-:W-:-:S06]  /*08f0*/  IMAD.WIDE.U32 R16, R9, 0x8, R18 ;  /* 0x0000000809107825 */ /* 0x000fcc00078e0012 */
[----:B------:R-:W2:Y:S01]  /*0900*/  LDG.E.64 R16, desc[UR6][R16.64] ;  /* 0x0000000610107981 */ /* 0x000ea2000c1e1b00 */
[----:B------:R-:W-:Y:S01]  /*0910*/  MOV R39, R6 ;  /* 0x0000000600277202 */ /* 0x000fe20000000f00 */
[----:B------:R-:W-:Y:S01]  /*0920*/  IMAD R11, R11, R22, RZ ;  /* 0x000000160b0b7224 */ /* 0x000fe200078e02ff */
[----:B------:R-:W-:Y:S01]  /*0930*/  BSSY.RECONVERGENT B1, `(.L_x_966) ;  /* 0x0000031000017945 */ /* 0x000fe20003800200 */
[----:B------:R-:W-:Y:S02]  /*0940*/  IMAD.MOV.U32 R38, RZ, RZ, R5 ;  /* 0x000000ffff267224 */ /* 0x000fe400078e0005 */
[-C--:B------:R-:W-:Y:S02]  /*0950*/  IMAD R11, R23, R12.reuse, R11 ;  /* 0x0000000c170b7224 */ /* 0x080fe400078e020b */
[----:B------:R-:W-:-:S04]  /*0960*/  IMAD.WIDE.U32 R38, R22, R12, R38 ;  /* 0x0000000c16267225 */ /* 0x000fc800078e0026 */
[----:B------:R-:W-:Y:S01]  /*0970*/  VIADD R5, R9, 0xfffffffe ;  /* 0xfffffffe09057836 */ /* 0x000fe20000000000 */
        /* <DEDUP_REMOVED lines=28> */
.L_x_967:
[----:B------:R-:W-:Y:S01]  /*0b40*/  MOV R29, R14 ;  /* 0x0000000e001d7202 */ /* 0x000fe20000000f00 */
[----:B------:R-:W-:Y:S01]  /*0b50*/  IMAD.MOV.U32 R26, RZ, RZ, R15 ;  /* 0x000000ffff1a7224 */ /* 0x000fe200078e000f */
[----:B------:R-:W-:Y:S01]  /*0b60*/  MOV R13, R16 ;  /* 0x00000010000d7202 */ /* 0x000fe20000000f00 */
[----:B------:R-:W-:Y:S01]  /*0b70*/  IMAD.MOV.U32 R12, RZ, RZ, R17 ;  /* 0x000000ffff0c7224 */ /* 0x000fe200078e0011 */
[----:B------:R-:W-:-:S07]  /*0b80*/  MOV R11, 0xba0 ;  /* 0x00000ba0000b7802 */ /* 0x000fce0000000f00 */
[----:B------:R-:W-:Y:S05]  /*0b90*/  CALL.REL.NOINC `($__internal_20_$__cuda_sm20_div_s64) ;  /* 0x0000006000287944 */ /* 0x000fea0003c00000 */
        /* <DEDUP_REMOVED lines=10> */
.L_x_968:
[----:B------:R-:W-:Y:S05]  /*0c40*/  BSYNC.RECONVERGENT B1 ;  /* 0x0000000000017941 */ /* 0x000fea0003800200 */
.L_x_966:
        /* <DEDUP_REMOVED lines=20> */
[----:B------:R-:W-:Y:S01]  /*0d90*/  IMAD.HI.U32 R11, R13, R11, R12 ;  /* 0x0000000b0d0b7227 */ /* 0x000fe200078e000c */
[----:B------:R-:W-:-:S05]  /*0da0*/  MOV R13, RZ ;  /* 0x000000ff000d7202 */ /* 0x000fca0000000f00 */
        /* <DEDUP_REMOVED lines=12> */
.L_x_970:
        /* <DEDUP_REMOVED lines=16> */
.L_x_971:
[----:B------:R-:W-:Y:S05]  /*0f70*/  BSYNC.RECONVERGENT B1 ;  /* 0x0000000000017941 */ /* 0x000fea0003800200 */
.L_x_969:
[----:B------:R-:W-:-:S05]  /*0f80*/  IADD3 R8, PT, PT, R9, -0x1, RZ ;  /* 0xffffffff09087810 */ /* 0x000fca0007ffe0ff */
        /* <DEDUP_REMOVED lines=28> */
[----:B------:R-:W-:Y:S01]  /*1150*/  ISETP.GE.U32.AND P1, PT, R15, R16, PT ;  /* 0x000000100f00720c */ /* 0x000fe20003f26070 */
[----:B------:R-:W-:-:S12]  /*1160*/  HFMA2 R15, -RZ, RZ, 0, 0 ;  /* 0x00000000ff0f7431 */ /* 0x000fd800000001ff */
[----:B------:R-:W-:Y:S02]  /*1170*/  @P1 IADD3 R13, PT, PT, R13, 0x1, RZ ;  /* 0x000000010d0d1810 */ /* 0x000fe40007ffe0ff */
[----:B------:R-:W-:-:S05]  /*1180*/  @!P3 LOP3.LUT R13, RZ, R16, RZ, 0x33, !PT ;  /* 0x00000010ff0db212 */ /* 0x000fca00078e33ff */
[----:B------:R-:W-:-:S04]  /*1190*/  IMAD.MOV R39, RZ, RZ, -R13 ;  /* 0x000000ffff277224 */ /* 0x000fc800078e0a0d */
[----:B------:R-:W-:Y:S02]  /*11a0*/  IMAD R39, R16, R39, R14 ;  /* 0x0000002710277224 */ /* 0x000fe400078e020e */
[----:B------:R-:W-:Y:S01]  /*11b0*/  IMAD.MOV.U32 R14, RZ, RZ, R13 ;  /* 0x000000ffff0e7224 */ /* 0x000fe200078e000d */
[----:B------:R-:W-:Y:S06]  /*11c0*/  BRA `(.L_x_974) ;  /* 0x0000000000447947 */ /* 0x000fec0003800000 */
.L_x_973:
        /* <DEDUP_REMOVED lines=17> */
.L_x_974:
[----:B------:R-:W-:Y:S05]  /*12e0*/  BSYNC.RECONVERGENT B1 ;  /* 0x0000000000017941 */ /* 0x000fea0003800200 */
.L_x_972:
[----:B------:R-:W0:Y:S02]  /*12f0*/  LDC.64 R12, c[0x0][0x398] ;  /* 0x0000e600ff0c7b82 */ /* 0x000e240000000a00 */
[----:B0-----:R-:W-:-:S05]  /*1300*/  IMAD.WIDE.U32 R12, R8, 0x8, R12 ;  /* 0x00000008080c7825 */ /* 0x001fca00078e000c */
        /* <DEDUP_REMOVED lines=33> */
.L_x_976:
        /* <DEDUP_REMOVED lines=16> */
.L_x_977:
[----:B------:R-:W-:Y:S05]  /*1620*/  BSYNC.RECONVERGENT B1 ;  /* 0x0000000000017941 */ /* 0x000fea0003800200 */
.L_x_975:
[----:B------:R-:W-:-:S06]  /*1630*/  IMAD.WIDE.U32 R16, R5, 0x8, R18 ;  /* 0x0000000805107825 */ /* 0x000fcc00078e0012 */
[----:B------:R-:W2:Y:S01]  /*1640*/  LDG.E.64 R16, desc[UR6][R16.64] ;  /* 0x0000000610107981 */ /* 0x000ea2000c1e1b00 */
[----:B------:R-:W-:Y:S01]  /*1650*/  MOV R22, R36 ;  /* 0x0000002400167202 */ /* 0x000fe20000000f00 */
        /* <DEDUP_REMOVED lines=33> */
.L_x_979:
[----:B------:R-:W-:Y:S01]  /*1870*/  MOV R29, R14 ;  /* 0x0000000e001d7202 */ /* 0x000fe20000000f00 */
[----:B------:R-:W-:Y:S01]  /*1880*/  IMAD.MOV.U32 R26, RZ, RZ, R15 ;  /* 0x000000ffff1a7224 */ /* 0x000fe200078e000f */
[----:B------:R-:W-:Y:S01]  /*1890*/  MOV R13, R16 ;  /* 0x00000010000d7202 */ /* 0x000fe20000000f00 */
[----:B------:R-:W-:Y:S01]  /*18a0*/  IMAD.MOV.U32 R12, RZ, RZ, R17 ;  /* 0x000000ffff0c7224 */ /* 0x000fe200078e0011 */
[----:B------:R-:W-:-:S07]  /*18b0*/  MOV R11, 0x18d0 ;  /* 0x000018d0000b7802 */ /* 0x000fce0000000f00 */
[----:B------:R-:W-:Y:S05]  /*18c0*/  CALL.REL.NOINC `($__internal_20_$__cuda_sm20_div_s64) ;  /* 0x0000005000dc7944 */ /* 0x000fea0003c00000 */
        /* <DEDUP_REMOVED lines=9> */
[----:B------:R-:W-:-:S03]  /*1960*/  MOV R27, R12 ;  /* 0x0000000c001b7202 */ /* 0x000fc60000000f00 */
[----:B------:R-:W-:-:S07]  /*1970*/  IMAD.IADD R11, R13, 0x1, R11 ;  /* 0x000000010d0b7824 */ /* 0x000fce00078e020b */
.L_x_980:
[----:B------:R-:W-:Y:S05]  /*1980*/  BSYNC.RECONVERGENT B1 ;  /* 0x0000000000017941 */ /* 0x000fea0003800200 */
.L_x_978:
[----:B------:R-:W0:Y:S02]  /*1990*/  LDC.64 R12, c[0x0][0x398] ;  /* 0x0000e600ff0c7b82 */ /* 0x000e240000000a00 */
[----:B0-----:R-:W-:-:S05]  /*19a0*/  IMAD.WIDE.U32 R12, R5, 0x8, R12 ;  /* 0x00000008050c7825 */ /* 0x001fca00078e000c */
[----:B------:R-:W2:Y:S01]  /*19b0*/  LDG.E.64 R34, desc[UR6][R12.64] ;  /* 0x000000060c227981 */ /* 0x000ea2000c1e1b00 */
[----:B------:R-:W-:Y:S01]  /*19c0*/  LOP3.LUT R5, R21, R17, RZ, 0xfc, !PT ;  /* 0x0000001115057212 */ /* 0x000fe200078efcff */
[----:B------:R-:W-:Y:S01]  /*19d0*/  IMAD.MOV.U32 R39, RZ, RZ, R7 ;  /* 0x000000ffff277224 */ /* 0x000fe200078e0007 */
[----:B------:R-:W-:Y:S02]  /*19e0*/  BSSY.RECONVERGENT B1, `(.L_x_981) ;  /* 0x0000030000017945 */ /* 0x000fe40003800200 */
[----:B------:R-:W-:Y:S01]  /*19f0*/  ISETP.NE.U32.AND P0, PT, R5, RZ, PT ;  /* 0x000000ff0500720c */ /* 0x000fe20003f05070 */
[-C--:B--2---:R-:W-:Y:S02]  /*1a00*/  IMAD R8, R35, R27.reuse, RZ ;  /* 0x0000001b23087224 */ /* 0x084fe400078e02ff */
[----:B------:R-:W-:-:S04]  /*1a10*/  IMAD.WIDE.U32 R38, R34, R27, R38 ;  /* 0x0000001b22267225 */ /* 0x000fc800078e0026 */
[----:B------:R-:W-:Y:S01]  /*1a20*/  IMAD R11, R34, R11, R8 ;  /* 0x0000000b220b7224 */ /* 0x000fe200078e0208 */
[----:B------:R-:W-:-:S03]  /*1a30*/  MOV R27, R38 ;  /* 0x00000026001b7202 */ /* 0x000fc60000000f00 */
[----:B------:R-:W-:Y:S02]  /*1a40*/  IMAD.IADD R28, R39, 0x1, R11 ;  /* 0x00000001271c7824 */ /* 0x000fe400078e020b */
        /* <DEDUP_REMOVED lines=18> */
[----:B------:R-:W-:-:S12]  /*1b70*/  IMAD.MOV.U32 R5, RZ, RZ, RZ ;  /* 0x000000ffff057224 */ /* 0x000fd800078e00ff */
[----:B------:R-:W-:Y:S02]  /*1b80*/  @P1 IADD3 R7, PT, PT, R7, 0x1, RZ ;  /* 0x0000000107071810 */ /* 0x000fe40007ffe0ff */
[----:B------:R-:W-:-:S05]  /*1b90*/  @!P3 LOP3.LUT R7, RZ, R16, RZ, 0x33, !PT ;  /* 0x00000010ff07b212 */ /* 0x000fca00078e33ff */
[----:B------:R-:W-:-:S04]  /*1ba0*/  IMAD.MOV R17, RZ, RZ, -R7 ;  /* 0x000000ffff117224 */ /* 0x000fc800078e0a07 */
[----:B------:R-:W-:Y:S01]  /*1bb0*/  IMAD R17, R16, R17, R20 ;  /* 0x0000001110117224 */ /* 0x000fe200078e0214 */
[----:B------:R-:W-:Y:S06]  /*1bc0*/  BRA `(.L_x_983) ;  /* 0x0000000000447947 */ /* 0x000fec0003800000 */
.L_x_982:
        /* <DEDUP_REMOVED lines=8> */
[----:B------:R-:W-:Y:S02]  /*1c50*/  MOV R13, R21 ;  /* 0x00000015000d7202 */ /* 0x000fe40000000f00 */
[-C--:B------:R-:W-:Y:S02]  /*1c60*/  IADD3.X R7, PT, PT, RZ, ~R25.reuse, RZ, P0, !PT ;  /* 0x80000019ff077210 */ /* 0x080fe400007fe4ff */
[----:B------:R-:W-:Y:S01]  /*1c70*/  MOV R8, R25 ;  /* 0x0000001900087202 */ /* 0x000fe20000000f00 */
[----:B------:R-:W-:-:S04]  /*1c80*/  IMAD.WIDE.U32 R12, R16, R5, R12 ;  /* 0x00000005100c7225 */ /* 0x000fc800078e000c */
[----:B------:R-:W-:-:S04]  /*1c90*/  IMAD R7, R7, R16, RZ ;  /* 0x0000001007077224 */ /* 0x000fc800078e02ff */
[----:B------:R-:W-:Y:S01]  /*1ca0*/  IMAD R5, R17, R5, R7 ;  /* 0x0000000511057224 */ /* 0x000fe200078e0207 */
[----:B------:R-:W-:Y:S01]  /*1cb0*/  MOV R17, R12 ;  /* 0x0000000c00117202 */ /* 0x000fe20000000f00 */
[----:B------:R-:W-:Y:S02]  /*1cc0*/  IMAD.MOV.U32 R7, RZ, RZ, R24 ;  /* 0x000000ffff077224 */ /* 0x000fe400078e0018 */
[----:B------:R-:W-:-:S07]  /*1cd0*/  IMAD.IADD R5, R5, 0x1, R13 ;  /* 0x0000000105057824 */ /* 0x000fce00078e020d */
.L_x_983:
[----:B------:R-:W-:Y:S05]  /*1ce0*/  BSYNC.RECONVERGENT B1 ;  /* 0x0000000000017941 */ /* 0x000fea0003800200 */
.L_x_981:
[----:B------:R-:W-:Y:S01]  /*1cf0*/  MOV R13, R6 ;  /* 0x00000006000d7202 */ /* 0x000fe20000000f00 */
[----:B------:R-:W-:Y:S02]  /*1d00*/  IMAD R5, R5, R34, RZ ;  /* 0x0000002205057224 */ /* 0x000fe400078e02ff */
[----:B------:R-:W-:Y:S02]  /*1d10*/  IMAD.MOV.U32 R12, RZ, RZ, R22 ;  /* 0x000000ffff0c7224 */ /* 0x000fe400078e0016 */
[-C--:B------:R-:W-:Y:S02]  /*1d20*/  IMAD R5, R35, R17.reuse, R5 ;  /* 0x0000001123057224 */ /* 0x080fe400078e0205 */
[----:B------:R-:W-:-:S04]  /*1d30*/  IMAD.WIDE.U32 R12, R34, R17, R12 ;  /* 0x00000011220c7225 */ /* 0x000fc800078e000c */
[----:B------:R-:W-:Y:S01]  /*1d40*/  VIADD R9, R9, 0xfffffffc ;  /* 0xfffffffc09097836 */ /* 0x000fe20000000000 */
[----:B------:R-:W-:Y:S01]  /*1d50*/  IADD3 R6, PT, PT, R13, R5, RZ ;  /* 0x000000050d067210 */ /* 0x000fe20007ffe0ff */
[----:B------:R-:W-:Y:S01]  /*1d60*/  IMAD.MOV.U32 R5, RZ, RZ, R12 ;  /* 0x000000ffff057224 */ /* 0x000fe200078e000c */
[----:B------:R-:W-:Y:S06]  /*1d70*/  @P2 BRA `(.L_x_984) ;  /* 0xffffffe400442947 */ /* 0x000fec000383ffff */
[----:B------:R-:W-:-:S07]  /*1d80*/  IADD3 R9, PT, PT, R9, 0x1, RZ ;  /* 0x0000000109097810 */ /* 0x000fce0007ffe0ff */
.L_x_959:
        /* <DEDUP_REMOVED lines=36> */
.L_x_987:
[----:B------:R-:W-:Y:S01]  /*1fd0*/  MOV R29, R14 ;  /* 0x0000000e001d7202 */ /* 0x000fe20000000f00 */
[----:B------:R-:W-:Y:S01]  /*1fe0*/  IMAD.MOV.U32 R26, RZ, RZ, R15 ;  /* 0x000000ffff1a7224 */ /* 0x000fe200078e000f */
[----:B------:R-:W-:Y:S01]  /*1ff0*/  MOV R13, R16 ;  /* 0x00000010000d7202 */ /* 0x000fe20000000f00 */
[----:B------:R-:W-:Y:S01]  /*2000*/  IMAD.MOV.U32 R12, RZ, RZ, R17 ;  /* 0x000000ffff0c7224 */ /* 0x000fe200078e0011 */
[----:B------:R-:W-:-:S07]  /*2010*/  MOV R11, 0x2030 ;  /* 0x00002030000b7802 */ /* 0x000fce0000000f00 */
[----:B------:R-:W-:Y:S05]  /*2020*/  CALL.REL.NOINC `($__internal_20_$__cuda_sm20_div_s64) ;  /* 0x0000004c00047944 */ /* 0x000fea0003c00000 */
[----:B------:R-:W-:-:S04]  /*2030*/  IADD3 R19, P0, PT, RZ, -R24, RZ ;  /* 0x80000018ff137210 */ /* 0x000fc80007f1e0ff */
[----:B------:R-:W-:Y:S01]  /*2040*/  IADD3.X R13, PT, PT, RZ, ~R25, RZ, P0, !PT ;  /* 0x80000019ff0d7210 */ /* 0x000fe200007fe4ff */
[----:B------:R-:W-:Y:S01]  /*2050*/  IMAD.WIDE.U32 R10, R16, R19, R14 ;  /* 0x00000013100a7225 */ /* 0x000fe200078e000e */
[----:B------:R-:W-:-:S03]  /*2060*/  MOV R15, R25 ;  /* 0x00000019000f7202 */ /* 0x000fc60000000f00 */
[----:B------:R-:W-:Y:S02]  /*2070*/  IMAD R13, R13, R16, RZ ;  /* 0x000000100d0d7224 */ /* 0x000fe400078e02ff */
[----:B------:R-:W-:Y:S02]  /*2080*/  IMAD.MOV.U32 R14, RZ, RZ, R24 ;  /* 0x000000ffff0e7224 */ /* 0x000fe400078e0018 */
[----:B------:R-:W-:Y:S02]  /*2090*/  IMAD R19, R17, R19, R13 ;  /* 0x0000001311137224 */ /* 0x000fe400078e020d */
[----:B------:R-:W-:-:S03]  /*20a0*/  IMAD.MOV.U32 R13, RZ, RZ, R10 ;  /* 0x000000ffff0d7224 */ /* 0x000fc600078e000a */
[----:B------:R-:W-:-:S07]  /*20b0*/  IADD3 R19, PT, PT, R11, R19, RZ ;  /* 0x000000130b137210 */ /* 0x000fce0007ffe0ff */
.L_x_988:
[----:B------:R-:W-:Y:S05]  /*20c0*/  BSYNC.RECONVERGENT B1 ;  /* 0x0000000000017941 */ /* 0x000fea0003800200 */
.L_x_986:
        /* <DEDUP_REMOVED lines=36> */
.L_x_990:
        /* <DEDUP_REMOVED lines=8> */
[-C--:B------:R-:W-:Y:S01]  /*2390*/  MOV R19, R25.reuse ;  /* 0x0000001900137202 */ /* 0x080fe20000000f00 */
[----:B------:R-:W-:Y:S01]  /*23a0*/  IMAD.MOV.U32 R18, RZ, RZ, R24 ;  /* 0x000000ffff127224 */ /* 0x000fe200078e0018 */
[----:B------:R-:W-:-:S05]  /*23b0*/  IADD3.X R13, PT, PT, RZ, ~R25, RZ, P0, !PT ;  /* 0x80000019ff0d7210 */ /* 0x000fca00007fe4ff */
[----:B------:R-:W-:Y:S01]  /*23c0*/  IMAD R10, R13, R16, RZ ;  /* 0x000000100d0a7224 */ /* 0x000fe200078e02ff */
[----:B------:R-:W-:-:S03]  /*23d0*/  MOV R13, R8 ;  /* 0x00000008000d7202 */ /* 0x000fc60000000f00 */
[-C--:B------:R-:W-:Y:S02]  /*23e0*/  IMAD R17, R17, R11.reuse, R10 ;  /* 0x0000000b11117224 */ /* 0x080fe400078e020a */
[----:B------:R-:W-:-:S04]  /*23f0*/  IMAD.WIDE.U32 R12, R16, R11, R12 ;  /* 0x0000000b100c7225 */ /* 0x000fc800078e000c */
[----:B------:R-:W-:Y:S01]  /*2400*/  IMAD.MOV.U32 R11, RZ, RZ, R12 ;  /* 0x000000ffff0b7224 */ /* 0x000fe200078e000c */
[----:B------:R-:W-:-:S07]  /*2410*/  IADD3 R13, PT, PT, R17, R13, RZ ;  /* 0x0000000d110d7210 */ /* 0x000fce0007ffe0ff */
.L_x_991:
[----:B------:R-:W-:Y:S05]  /*2420*/  BSYNC.RECONVERGENT B1 ;  /* 0x0000000000017941 */ /* 0x000fea0003800200 */
.L_x_989:
[----:B------:R-:W0:Y:S01]  /*2430*/  LDC.64 R16, c[0x0][0x390] ;  /* 0x0000e400ff107b82 */ /* 0x000e220000000a00 */
[----:B------:R-:W-:-:S04]  /*2440*/  VIADD R7, R9, 0xffffffff ;  /* 0xffffffff09077836 */ /* 0x000fc80000000000 */
[----:B0-----:R-:W-:-:S06]  /*2450*/  IMAD.WIDE.U32 R16, R7, 0x8, R16 ;  /* 0x0000000807107825 */ /* 0x001fcc00078e0010 */
        /* <DEDUP_REMOVED lines=35> */
.L_x_993:
        /* <DEDUP_REMOVED lines=16> */
.L_x_994:
[----:B------:R-:W-:Y:S05]  /*2790*/  BSYNC.RECONVERGENT B1 ;  /* 0x0000000000017941 */ /* 0x000fea0003800200 */
.L_x_992:
        /* <DEDUP_REMOVED lines=9> */
[----:B------:R-:W-:Y:S02]  /*2830*/  IMAD R13, R38, R13, R6 ;  /* 0x0000000d260d7224 */ /* 0x000fe400078e0206 */
[----:B------:R-:W-:-:S03]  /*2840*/  IMAD.MOV.U32 R27, RZ, RZ, R36 ;  /* 0x000000ffff1b7224 */ /* 0x000fc600078e0024 */
        /* <DEDUP_REMOVED lines=25> */
.L_x_996:
        /* <DEDUP_REMOVED lines=10> */
[----:B------:R-:W-:Y:S02]  /*2a80*/  IMAD.X R7, RZ, RZ, ~R25, P0 ;  /* 0x000000ffff077224 */ /* 0x000fe400000e0e19 */
[----:B------:R-:W-:-:S04]  /*2a90*/  IMAD.WIDE.U32 R10, R16, R5, R10 ;  /* 0x00000005100a7225 */ /* 0x000fc800078e000a */
[----:B------:R-:W-:-:S04]  /*2aa0*/  IMAD R7, R7, R16, RZ ;  /* 0x0000001007077224 */ /* 0x000fc800078e02ff */
[----:B------:R-:W-:Y:S01]  /*2ab0*/  IMAD R5, R17, R5, R7 ;  /* 0x0000000511057224 */ /* 0x000fe200078e0207 */
[----:B------:R-:W-:-:S03]  /*2ac0*/  MOV R7, R24 ;  /* 0x0000001800077202 */ /* 0x000fc60000000f00 */
[----:B------:R-:W-:-:S07]  /*2ad0*/  IMAD.IADD R5, R5, 0x1, R11 ;  /* 0x0000000105057824 */ /* 0x000fce00078e020b */
.L_x_997:
[----:B------:R-:W-:Y:S05]  /*2ae0*/  BSYNC.RECONVERGENT B1 ;  /* 0x0000000000017941 */ /* 0x000fea0003800200 */
.L_x_995:
[----:B------:R-:W-:Y:S01]  /*2af0*/  IMAD R5, R5, R38, RZ ;  /* 0x0000002605057224 */ /* 0x000fe200078e02ff */
[----:B------:R-:W-:Y:S01]  /*2b00*/  IADD3 R9, PT, PT, R9, -0x2, RZ ;  /* 0xfffffffe09097810 */ /* 0x000fe20007ffe0ff */
[----:B------:R-:W-:Y:S02]  /*2b10*/  IMAD.MOV.U32 R34, RZ, RZ, R20 ;  /* 0x000000ffff227224 */ /* 0x000fe400078e0014 */
[-C--:B------:R-:W-:Y:S02]  /*2b20*/  IMAD R5, R39, R10.reuse, R5 ;  /* 0x0000000a27057224 */ /* 0x080fe400078e0205 */
[----:B------:R-:W-:-:S04]  /*2b30*/  IMAD.WIDE.U32 R34, R38, R10, R34 ;  /* 0x0000000a26227225 */ /* 0x000fc800078e0022 */
[----:B------:R-:W-:Y:S01]  /*2b40*/  IMAD.IADD R6, R35, 0x1, R5 ;  /* 0x0000000123067824 */ /* 0x000fe200078e0205 */
[----:B------:R-:W-:-:S07]  /*2b50*/  MOV R5, R34 ;  /* 0x0000002200057202 */ /* 0x000fce0000000f00 */
.L_x_985:
        /* <DEDUP_REMOVED lines=31> */
.L_x_999:
[----:B------:R-:W-:Y:S01]  /*2d50*/  IMAD.MOV.U32 R20, RZ, RZ, R14 ;  /* 0x000000ffff147224 */ /* 0x000fe200078e000e */
[----:B------:R-:W-:Y:S01]  /*2d60*/  MOV R24, R15 ;  /* 0x0000000f00187202 */ /* 0x000fe20000000f00 */
[----:B------:R-:W-:Y:S01]  /*2d70*/  IMAD.MOV.U32 R21, RZ, RZ, R16 ;  /* 0x000000ffff157224 */ /* 0x000fe200078e0010 */
[----:B------:R-:W-:Y:S02]  /*2d80*/  MOV R22, R17 ;  /* 0x0000001100167202 */ /* 0x000fe40000000f00 */
[----:B------:R-:W-:-:S07]  /*2d90*/  MOV R23, 0x2db0 ;  /* 0x00002db000177802 */ /* 0x000fce0000000f00 */
[----:B------:R-:W-:Y:S05]  /*2da0*/  CALL.REL.NOINC `($__internal_21_$__cuda_sm20_rem_s64) ;  /* 0x0000004000f47944 */ /* 0x000fea0003c00000 */
[----:B------:R-:W-:Y:S01]  /*2db0*/  IMAD.MOV.U32 R10, RZ, RZ, R12 ;  /* 0x000000ffff0a7224 */ /* 0x000fe200078e000c */
[----:B------:R-:W-:-:S07]  /*2dc0*/  MOV R11, R13 ;  /* 0x0000000d000b7202 */ /* 0x000fce0000000f00 */
.L_x_1000:
[----:B------:R-:W-:Y:S05]  /*2dd0*/  BSYNC.RECONVERGENT B1 ;  /* 0x0000000000017941 */ /* 0x000fea0003800200 */
.L_x_998:
        /* <DEDUP_REMOVED lines=22> */
[----:B------:R-:W-:-:S04]  /*2f40*/  IMAD.HI.U32 R8, R9, R11, R8 ;  /* 0x0000000b09087227 */ /* 0x000fc800078e0008 */
[----:B------:R-:W-:Y:S02]  /*2f50*/  IMAD.MOV.U32 R9, RZ, RZ, RZ ;  /* 0x000000ffff097224 */ /* 0x000fe400078e00ff */
        /* <DEDUP_REMOVED lines=9> */
.L_x_1002:
[----:B------:R-:W-:Y:S01]  /*2ff0*/  MOV R21, R16 ;  /* 0x0000001000157202 */ /* 0x000fe20000000f00 */
[----:B------:R-:W-:Y:S01]  /*3000*/  IMAD.MOV.U32 R22, RZ, RZ, R17 ;  /* 0x000000ffff167224 */ /* 0x000fe200078e0011 */
[----:B------:R-:W-:Y:S01]  /*3010*/  MOV R20, R7 ;  /* 0x0000000700147202 */ /* 0x000fe20000000f00 */
[----:B------:R-:W-:Y:S01]  /*3020*/  IMAD.MOV.U32 R24, RZ, RZ, R8 ;  /* 0x000000ffff187224 */ /* 0x000fe200078e0008 */
[----:B------:R-:W-:-:S07]  /*3030*/  MOV R23, 0x3050 ;  /* 0x0000305000177802 */ /* 0x000fce0000000f00 */
[----:B------:R-:W-:Y:S05]  /*3040*/  CALL.REL.NOINC `($__internal_21_$__cuda_sm20_rem_s64) ;  /* 0x00000040004c7944 */ /* 0x000fea0003c00000 */
[----:B------:R-:W-:Y:S01]  /*3050*/  MOV R8, R12 ;  /* 0x0000000c00087202 */ /* 0x000fe20000000f00 */
[----:B------:R-:W-:-:S07]  /*3060*/  IMAD.MOV.U32 R9, RZ, RZ, R13 ;  /* 0x000000ffff097224 */ /* 0x000fce00078e000d */
.L_x_1003:
[----:B------:R-:W-:Y:S05]  /*3070*/  BSYNC.RECONVERGENT B1 ;  /* 0x0000000000017941 */ /* 0x000fea0003800200 */
.L_x_1001:
[----:B------:R-:W-:Y:S01]  /*3080*/  MOV R10, R5 ;  /* 0x00000005000a7202 */ /* 0x000fe20000000f00 */
[----:B------:R-:W-:Y:S02]  /*3090*/  IMAD R7, R9, R18, RZ ;  /* 0x0000001209077224 */ /* 0x000fe400078e02ff */
[----:B------:R-:W-:Y:S02]  /*30a0*/  IMAD.MOV.U32 R11, RZ, RZ, R6 ;  /* 0x000000ffff0b7224 */ /* 0x000fe400078e0006 */
[-C--:B------:R-:W-:Y:S02]  /*30b0*/  IMAD R7, R19, R8.reuse, R7 ;  /* 0x0000000813077224 */ /* 0x080fe400078e0207 */
[----:B------:R-:W-:-:S04]  /*30c0*/  IMAD.WIDE.U32 R10, R18, R8, R10 ;  /* 0x00000008120a7225 */ /* 0x000fc800078e000a */
[----:B------:R-:W-:Y:S01]  /*30d0*/  IMAD.MOV.U32 R5, RZ, RZ, R10 ;  /* 0x000000ffff057224 */ /* 0x000fe200078e000a */
[----:B------:R-:W-:-:S07]  /*30e0*/  IADD3 R6, PT, PT, R11, R7, RZ ;  /* 0x000000070b067210 */ /* 0x000fce0007ffe0ff */
.L_x_958:
[----:B------:R-:W0:Y:S02]  /*30f0*/  LDCU.64 UR4, c[0x0][0x388] ;  /* 0x00007100ff0477ac */ /* 0x000e240008000a00 */
[----:B0-----:R-:W-:Y:S02]  /*3100*/  LEA R8, P1, R5, UR4, 0x3 ;  /* 0x0000000405087c11 */ /* 0x001fe4000f8218ff */
[----:B------:R-:W-:Y:S02]  /*3110*/  LEA R10, P0, R27, UR4, 0x3 ;  /* 0x000000041b0a7c11 */ /* 0x000fe4000f8018ff */
[----:B------:R-:W-:Y:S02]  /*3120*/  LEA.HI.X R9, R5, UR5, R6, 0x3, P1 ;  /* 0x0000000505097c11 */ /* 0x000fe400088f1c06 */
[----:B------:R-:W-:-:S04]  /*3130*/  LEA.HI.X R11, R27, UR5, R28, 0x3, P0 ;  /* 0x000000051b0b7c11 */ /* 0x000fc800080f1c1c */
[----:B------:R-:W2:Y:S04]  /*3140*/  LDG.E.64 R8, desc[UR6][R8.64] ;  /* 0x0000000608087981 */ /* 0x000ea8000c1e1b00 */
[----:B------:R-:W2:Y:S02]  /*3150*/  LDG.E.64 R6, desc[UR6][R10.64] ;  /* 0x000000060a067981 */ /* 0x000ea4000c1e1b00 */
[----:B--2---:R-:W-:-:S07]  /*3160*/  DADD R6, R6, R8 ;  /* 0x0000000006067229 */ /* 0x004fce0000000008 */
[----:B------:R1:W-:Y:S01]  /*3170*/  STS.64 [R3], R6 ;  /* 0x0000000603007388 */ /* 0x0003e20000000a00 */
[----:B------:R-:W-:Y:S05]  /*3180*/  BRA `(.L_x_1004) ;  /* 0x0000003400e07947 */ /* 0x000fea0003800000 */
.L_x_957:
[----:B------:R-:W-:-:S04]  /*3190*/  ISETP.GE.U32.AND P0, PT, R14, UR10, PT ;  /* 0x0000000a0e007c0c */ /* 0x000fc8000bf06070 */
[----:B------:R-:W-:-:S13]  /*31a0*/  ISETP.GE.U32.AND.EX P0, PT, RZ, UR11, PT, P0 ;  /* 0x0000000bff007c0c */ /* 0x000fda000bf06100 */
[----:B------:R-:W-:Y:S05]  /*31b0*/  @P0 BRA `(.L_x_1004) ;  /* 0x0000003400d40947 */ /* 0x000fea0003800000 */
[----:B------:R-:W-:Y:S02]  /*31c0*/  ISETP.GE.AND P0, PT, R9, RZ, PT ;  /* 0x000000ff0900720c */ /* 0x000fe40003f06270 */
[----:B------:R-:W-:-:S11]  /*31d0*/  CS2R R6, SRZ ;  /* 0x0000000000067805 */ /* 0x000fd6000001ff00 */
[----:B------:R-:W-:Y:S05]  /*31e0*/  @!P0 BRA `(.L_x_1005) ;  /* 0x0000003400b48947 */ /* 0x000fea0003800000 */
[----:B------:R-:W-:Y:S02]  /*31f0*/  ISETP.GE.U32.AND P0, PT, R9, 0x7, PT ;  /* 0x000000070900780c */ /* 0x000fe40003f06070 */
[----:B------:R-:W-:Y:S02]  /*3200*/  CS2R R6, SRZ ;  /* 0x0000000000067805 */ /* 0x000fe4000001ff00 */
[----:B------:R-:W-:Y:S01]  /*3210*/  MOV R15, R14 ;  /* 0x0000000e000f7202 */ /* 0x000fe20000000f00 */
[----:B------:R-:W-:Y:S01]  /*3220*/  IMAD.MOV.U32 R14, RZ, RZ, RZ ;  /* 0x000000ffff0e7224 */ /* 0x000fe200078e00ff */
[----:B------:R-:W-:-:S07]  /*3230*/  LOP3.LUT R10, R11, 0x7, RZ, 0xc0, !PT ;  /* 0x000000070b0a7812 */ /* 0x000fce00078ec0ff */
[----:B------:R-:W-:Y:S05]  /*3240*/  @!P0 BRA `(.L_x_1006) ;  /* 0x0000001c003c8947 */ /* 0x000fea0003800000 */
[----:B------:R-:W0:Y:S01]  /*3250*/  LDC.64 R22, c[0x0][0x390] ;  /* 0x0000e400ff167b82 */ /* 0x000e220000000a00 */
[C---:B------:R-:W-:Y:S02]  /*3260*/  LOP3.LUT R8, R11.reuse, 0xfffffff8, RZ, 0xc0, !PT ;  /* 0xfffffff80b087812 */ /* 0x040fe400078ec0ff */
[----:B------:R-:W-:Y:S02]  /*3270*/  CS2R R6, SRZ ;  /* 0x0000000000067805 */ /* 0x000fe4000001ff00 */
[----:B------:R-:W-:Y:S01]  /*3280*/  IADD3 R9, PT, PT, R11, -0x4, RZ ;  /* 0xfffffffc0b097810 */ /* 0x000fe20007ffe0ff */
[----:B------:R-:W-:Y:S02]  /*3290*/  IMAD.MOV R8, RZ, RZ, -R8 ;  /* 0x000000ffff087224 */ /* 0x000fe400078e0a08 */
[----:B------:R-:W1:Y:S08]  /*32a0*/  LDC.64 R16, c[0x0][0x398] ;  /* 0x0000e600ff107b82 */ /* 0x000e700000000a00 */
[----:B------:R-:W2:Y:S08]  /*32b0*/  LDC.64 R18, c[0x0][0x390] ;  /* 0x0000e400ff127b82 */ /* 0x000eb00000000a00 */
[----:B------:R-:W3:Y:S02]  /*32c0*/  LDC.64 R20, c[0x0][0x398] ;  /* 0x0000e600ff147b82 */ /* 0x000ee40000000a00 */
.L_x_1031:
        /* <DEDUP_REMOVED lines=33> */
.L_x_1008:
[----:B------:R-:W-:Y:S01]  /*34e0*/  IMAD.MOV.U32 R29, RZ, RZ, R15 ;  /* 0x000000ffff1d7224 */ /* 0x000fe200078e000f */
[----:B------:R-:W-:Y:S01]  /*34f0*/  MOV R26, R14 ;  /* 0x0000000e001a7202 */ /* 0x000fe20000000f00 */
[----:B------:R-:W-:Y:S01]  /*3500*/  IMAD.MOV.U32 R13, RZ, RZ, R34 ;  /* 0x000000ffff0d7224 */ /* 0x000fe200078e0022 */
[----:B------:R-:W-:Y:S02]  /*3510*/  MOV R12, R35 ;  /* 0x00000023000c7202 */ /* 0x000fe40000000f00 */
[----:B------:R-:W-:-:S07]  /*3520*/  MOV R11, 0x3540 ;  /* 0x00003540000b7802 */ /* 0x000fce0000000f00 */
[----:B-123--:R-:W-:Y:S05]  /*3530*/  CALL.REL.NOINC `($__internal_20_$__cuda_sm20_div_s64) ;  /* 0x0000003400c07944 */ /* 0x00efea0003c00000 */
[----:B------:R-:W-:Y:S01]  /*3540*/  IADD3 R27, P0, PT, RZ, -R24, RZ ;  /* 0x80000018ff1b7210 */ /* 0x000fe20007f1e0ff */
[----:B------:R-:W-:Y:S01]  /*3550*/  IMAD.MOV.U32 R13, RZ, RZ, R14 ;  /* 0x000000ffff0d7224 */ /* 0x000fe200078e000e */
[----:B------:R-:W-:-:S03]  /*3560*/  MOV R12, R15 ;  /* 0x0000000f000c7202 */ /* 0x000fc60000000f00 */
[----:B------:R-:W-:Y:S02]  /*3570*/  IMAD.X R11, RZ, RZ, ~R25, P0 ;  /* 0x000000ffff0b7224 */ /* 0x000fe400000e0e19 */
[----:B------:R-:W-:-:S04]  /*3580*/  IMAD.WIDE.U32 R12, R34, R27, R12 ;  /* 0x0000001b220c7225 */ /* 0x000fc800078e000c */
[----:B------:R-:W-:Y:S01]  /*3590*/  IMAD R11, R11, R34, RZ ;  /* 0x000000220b0b7224 */ /* 0x000fe200078e02ff */
[----:B------:R-:W-:Y:S02]  /*35a0*/  MOV R15, R12 ;  /* 0x0000000c000f7202 */ /* 0x000fe40000000f00 */
[----:B------:R-:W-:Y:S01]  /*35b0*/  MOV R34, R24 ;  /* 0x0000001800227202 */ /* 0x000fe20000000f00 */
[----:B------:R-:W-:Y:S02]  /*35c0*/  IMAD R11, R35, R27, R11 ;  /* 0x0000001b230b7224 */ /* 0x000fe400078e020b */
[----:B------:R-:W-:Y:S02]  /*35d0*/  IMAD.MOV.U32 R35, RZ, RZ, R25 ;  /* 0x000000ffff237224 */ /* 0x000fe400078e0019 */
[----:B------:R-:W-:-:S07]  /*35e0*/  IMAD.IADD R11, R13, 0x1, R11 ;  /* 0x000000010d0b7824 */ /* 0x000fce00078e020b */
.L_x_1009:
[----:B------:R-:W-:Y:S05]  /*35f0*/  BSYNC.RECONVERGENT B1 ;  /* 0x0000000000017941 */ /* 0x000fea0003800200 */
.L_x_1007:
[----:B------:R-:W-:Y:S01]  /*3600*/  IADD3 R14, PT, PT, R9, 0x2, RZ ;  /* 0x00000002090e7810 */ /* 0x000fe20007ffe0ff */
[----:B---3--:R-:W-:-:S04]  /*3610*/  IMAD.WIDE.U32 R12, R5, 0x8, R20 ;  /* 0x00000008050c7825 */ /* 0x008fc800078e0014 */
[----:B--2---:R-:W-:Y:S02]  /*3620*/  IMAD.WIDE.U32 R36, R14, 0x8, R18 ;  /* 0x000000080e247825 */ /* 0x004fe400078e0012 */
[----:B------:R-:W2:Y:S04]  /*3630*/  LDG.E.64 R12, desc[UR6][R12.64] ;  /* 0x000000060c0c7981 */ /* 0x000ea8000c1e1b00 */
[----:B------:R-:W3:Y:S01]  /*3640*/  LDG.E.64 R36, desc[UR6][R36.64] ;  /* 0x0000000624247981 */ /* 0x000ee2000c1e1b00 */
[----:B------:R-:W-:Y:S01]  /*3650*/  MOV R39, R6 ;  /* 0x0000000600277202 */ /* 0x000fe20000000f00 */
[----:B------:R-:W-:Y:S01]  /*3660*/  IMAD.MOV.U32 R38, RZ, RZ, R7 ;  /* 0x000000ffff267224 */ /* 0x000fe200078e0007 */
        /* <DEDUP_REMOVED lines=32> */
.L_x_1011:
[----:B------:R-:W-:Y:S01]  /*3870*/  IMAD.MOV.U32 R29, RZ, RZ, R34 ;  /* 0x000000ffff1d7224 */ /* 0x000fe200078e0022 */
[----:B------:R-:W-:Y:S01]  /*3880*/  MOV R26, R35 ;  /* 0x00000023001a7202 */ /* 0x000fe20000000f00 */
[----:B------:R-:W-:Y:S01]  /*3890*/  IMAD.MOV.U32 R13, RZ, RZ, R36 ;  /* 0x000000ffff0d7224 */ /* 0x000fe200078e0024 */
[----:B------:R-:W-:Y:S02]  /*38a0*/  MOV R12, R37 ;  /* 0x00000025000c7202 */ /* 0x000fe40000000f00 */
[----:B------:R-:W-:-:S07]  /*38b0*/  MOV R11, 0x38d0 ;  /* 0x000038d0000b7802 */ /* 0x000fce0000000f00 */
[----:B-1----:R-:W-:Y:S05]  /*38c0*/  CALL.REL.NOINC `($__internal_20_$__cuda_sm20_div_s64) ;  /* 0x0000003000dc7944 */ /* 0x002fea0003c00000 */
        /* <DEDUP_REMOVED lines=11> */
.L_x_1012:
[----:B------:R-:W-:Y:S05]  /*3980*/  BSYNC.RECONVERGENT B1 ;  /* 0x0000000000017941 */ /* 0x000fea0003800200 */
.L_x_1010:
        /* <DEDUP_REMOVED lines=38> */
.L_x_1014:
[----:B------:R-:W-:Y:S01]  /*3bf0*/  MOV R29, R34 ;  /* 0x00000022001d7202 */ /* 0x000fe20000000f00 */
[----:B------:R-:W-:Y:S01]  /*3c00*/  IMAD.MOV.U32 R26, RZ, RZ, R35 ;  /* 0x000000ffff1a7224 */ /* 0x000fe200078e0023 */
[----:B------:R-:W-:Y:S01]  /*3c10*/  MOV R13, R36 ;  /* 0x00000024000d7202 */ /* 0x000fe20000000f00 */
[----:B------:R-:W-:Y:S01]  /*3c20*/  IMAD.MOV.U32 R12, RZ, RZ, R37 ;  /* 0x000000ffff0c7224 */ /* 0x000fe200078e0025 */
[----:B------:R-:W-:-:S07]  /*3c30*/  MOV R11, 0x3c50 ;  /* 0x00003c50000b7802 */ /* 0x000fce0000000f00 */
[----:B-1----:R-:W-:Y:S05]  /*3c40*/  CALL.REL.NOINC `($__internal_20_$__cuda_sm20_div_s64) ;  /* 0x0000002c00fc7944 */ /* 0x002fea0003c00000 */
        /* <DEDUP_REMOVED lines=11> */
.L_x_1015:
[----:B------:R-:W-:Y:S05]  /*3d00*/  BSYNC.RECONVERGENT B1 ;  /* 0x0000000000017941 */ /* 0x000fea0003800200 */
.L_x_1013:
[----:B------:R-:W-:-:S04]  /*3d10*/  IMAD.WIDE.U32 R36, R9, 0x8, R18 ;  /* 0x0000000809247825 */ /* 0x000fc800078e0012 */
[----:B------:R-:W-:Y:S02]  /*3d20*/  IMAD.WIDE.U32 R12, R5, 0x8, R20 ;  /* 0x00000008050c7825 */ /* 0x000fe400078e0014 */
[----:B------:R-:W2:Y:S04]  /*3d30*/  LDG.E.64 R36, desc[UR6][R36.64] ;  /* 0x0000000624247981 */ /* 0x000ea8000c1e1b00 */
[----:B------:R-:W3:Y:S01]  /*3d40*/  LDG.E.64 R12, desc[UR6][R12.64] ;  /* 0x000000060c0c7981 */ /* 0x000ee2000c1e1b00 */
[----:B------:R-:W-:Y:S01]  /*3d50*/  IMAD.MOV.U32 R15, RZ, RZ, R6 ;  /* 0x000000ffff0f7224 */ /* 0x000fe200078e0006 */
[----:B------:R-:W-:Y:S01]  /*3d60*/  BSSY.RECONVERGENT B1, `(.L_x_1016) ;  /* 0x0000032000017945 */ /* 0x000fe20003800200 */
[----:B------:R-:W-:Y:S02]  /*3d70*/  IADD3 R6, PT, PT, R9, -0x4, RZ ;  /* 0xfffffffc09067810 */ /* 0x000fe40007ffe0ff */
        /* <DEDUP_REMOVED lines=31> */
.L_x_1017:
        /* <DEDUP_REMOVED lines=17> */
.L_x_1018:
[----:B------:R-:W-:Y:S05]  /*4080*/  BSYNC.RECONVERGENT B1 ;  /* 0x0000000000017941 */ /* 0x000fea0003800200 */
.L_x_1016:
[C---:B------:R-:W-:Y:S01]  /*4090*/  IADD3 R5, PT, PT, R9.reuse, -0x1, RZ ;  /* 0xffffffff09057810 */ /* 0x040fe20007ffe0ff */
[----:B------:R-:W-:-:S04]  /*40a0*/  IMAD.WIDE.U32 R12, R9, 0x8, R20 ;  /* 0x00000008090c7825 */ /* 0x000fc800078e0014 */
[----:B------:R-:W-:Y:S02]  /*40b0*/  IMAD.WIDE.U32 R34, R5, 0x8, R18 ;  /* 0x0000000805227825 */ /* 0x000fe400078e0012 */
        /* <DEDUP_REMOVED lines=36> */
.L_x_1020:
        /* <DEDUP_REMOVED lines=17> */
.L_x_1021:
[----:B------:R-:W-:Y:S05]  /*4410*/  BSYNC.RECONVERGENT B1 ;  /* 0x0000000000017941 */ /* 0x000fea0003800200 */
.L_x_1019:
        /* <DEDUP_REMOVED lines=38> */
.L_x_1023:
        /* <DEDUP_REMOVED lines=17> */
.L_x_1024:
[----:B------:R-:W-:Y:S05]  /*4790*/  BSYNC.RECONVERGENT B1 ;  /* 0x0000000000017941 */ /* 0x000fea0003800200 */
.L_x_1022:
        /* <DEDUP_REMOVED lines=38> */
.L_x_1026:
        /* <DEDUP_REMOVED lines=17> */
.L_x_1027:
[----:B------:R-:W-:Y:S05]  /*4b10*/  BSYNC.RECONVERGENT B1 ;  /* 0x0000000000017941 */ /* 0x000fea0003800200 */
.L_x_1025:
        /* <DEDUP_REMOVED lines=36> */
.L_x_1029:
        /* <DEDUP_REMOVED lines=15> */
[----:B------:R-:W-:-:S04]  /*4e50*/  IMAD R7, R37, R11, R7 ;  /* 0x0000000b25077224 */ /* 0x000fc800078e0207 */
[----:B------:R-:W-:-:S07]  /*4e60*/  IMAD.IADD R11, R13, 0x1, R7 ;  /* 0x000000010d0b7824 */ /* 0x000fce00078e0207 */
.L_x_1030:
[----:B------:R-:W-:Y:S05]  /*4e70*/  BSYNC.RECONVERGENT B1 ;  /* 0x0000000000017941 */ /* 0x000fea0003800200 */
.L_x_1028:
[----:B-1----:R-:W-:-:S05]  /*4e80*/  IMAD.WIDE.U32 R24, R6, 0x8, R16 ;  /* 0x0000000806187825 */ /* 0x002fca00078e0010 */
[----:B------:R-:W2:Y:S01]  /*4e90*/  LDG.E.64 R6, desc[UR6][R24.64] ;  /* 0x0000000618067981 */ /* 0x000ea2000c1e1b00 */
[----:B------:R-:W-:Y:S01]  /*4ea0*/  MOV R13, R5 ;  /* 0x00000005000d7202 */ /* 0x000fe20000000f00 */
[----:B------:R-:W-:Y:S02]  /*4eb0*/  IMAD.MOV.U32 R12, RZ, RZ, R38 ;  /* 0x000000ffff0c7224 */ /* 0x000fe400078e0026 */
[----:B------:R-:W-:Y:S02]  /*4ec0*/  VIADD R9, R9, 0xfffffff8 ;  /* 0xfffffff809097836 */ /* 0x000fe40000000000 */
[-C--:B--2---:R-:W-:Y:S02]  /*4ed0*/  IMAD R7, R7, R35.reuse, RZ ;  /* 0x0000002307077224 */ /* 0x084fe400078e02ff */
[----:B------:R-:W-:-:S04]  /*4ee0*/  IMAD.WIDE.U32 R12, R6, R35, R12 ;  /* 0x00000023060c7225 */ /* 0x000fc800078e000c */
[----:B------:R-:W-:Y:S01]  /*4ef0*/  IMAD R11, R6, R11, R7 ;  /* 0x0000000b060b7224 */ /* 0x000fe200078e0207 */
[----:B------:R-:W-:-:S03]  /*4f00*/  MOV R7, R12 ;  /* 0x0000000c00077202 */ /* 0x000fc60000000f00 */
[----:B------:R-:W-:Y:S01]  /*4f10*/  IMAD.IADD R6, R13, 0x1, R11 ;  /* 0x000000010d067824 */ /* 0x000fe200078e020b */
[----:B------:R-:W-:Y:S06]  /*4f20*/  @P2 BRA `(.L_x_1031) ;  /* 0xffffffe000e82947 */ /* 0x000fec000383ffff */
[----:B------:R-:W-:-:S07]  /*4f30*/  IADD3 R9, PT, PT, R9, 0x3, RZ ;  /* 0x0000000309097810 */ /* 0x000fce0007ffe0ff */
.L_x_1006:
        /* <DEDUP_REMOVED lines=35> */
.L_x_1034:
        /* <DEDUP_REMOVED lines=9> */
[----:B------:R-:W-:Y:S02]  /*5200*/  IADD3.X R13, PT, PT, RZ, ~R25, RZ, P0, !PT ;  /* 0x80000019ff0d7210 */ /* 0x000fe400007fe4ff */
[----:B------:R-:W-:Y:S01]  /*5210*/  MOV R18, R24 ;  /* 0x0000001800127202 */ /* 0x000fe20000000f00 */
[----:B------:R-:W-:-:S04]  /*5220*/  IMAD.WIDE.U32 R10, R16, R19, R10 ;  /* 0x00000013100a7225 */ /* 0x000fc800078e000a */
[----:B------:R-:W-:Y:S02]  /*5230*/  IMAD R13, R13, R16, RZ ;  /* 0x000000100d0d7224 */ /* 0x000fe400078e02ff */
[----:B------:R-:W-:Y:S02]  /*5240*/  IMAD.MOV.U32 R15, RZ, RZ, R10 ;  /* 0x000000ffff0f7224 */ /* 0x000fe400078e000a */
[----:B------:R-:W-:Y:S02]  /*5250*/  IMAD R13, R17, R19, R13 ;  /* 0x00000013110d7224 */ /* 0x000fe400078e020d */
[----:B------:R-:W-:-:S03]  /*5260*/  IMAD.MOV.U32 R19, RZ, RZ, R25 ;  /* 0x000000ffff137224 */ /* 0x000fc600078e0019 */
[----:B------:R-:W-:-:S07]  /*5270*/  IADD3 R10, PT, PT, R11, R13, RZ ;  /* 0x0000000d0b0a7210 */ /* 0x000fce0007ffe0ff */
.L_x_1035:
[----:B------:R-:W-:Y:S05]  /*5280*/  BSYNC.RECONVERGENT B1 ;  /* 0x0000000000017941 */ /* 0x000fea0003800200 */
.L_x_1033:
[----:B------:R-:W0:Y:S01]  /*5290*/  LDC.64 R16, c[0x0][0x390] ;  /* 0x0000e400ff107b82 */ /* 0x000e220000000a00 */
[----:B------:R-:W-:-:S07]  /*52a0*/  IADD3 R8, PT, PT, R9, -0x1, RZ ;  /* 0xffffffff09087810 */ /* 0x000fce0007ffe0ff */
[----:B------:R-:W1:Y:S01]  /*52b0*/  LDC.64 R12, c[0x0][0x398] ;  /* 0x0000e600ff0c7b82 */ /* 0x000e620000000a00 */
[----:B0-----:R-:W-:-:S06]  /*52c0*/  IMAD.WIDE.U32 R16, R8, 0x8, R16 ;  /* 0x0000000808107825 */ /* 0x001fcc00078e0010 */
[----:B------:R-:W2:Y:S01]  /*52d0*/  LDG.E.64 R16, desc[UR6][R16.64] ;  /* 0x0000000610107981 */ /* 0x000ea2000c1e1b00 */
[----:B-1----:R-:W-:-:S06]  /*52e0*/  IMAD.WIDE.U32 R12, R9, 0x8, R12 ;  /* 0x00000008090c7825 */ /* 0x002fcc00078e000c */
[----:B------:R-:W3:Y:S01]  /*52f0*/  LDG.E.64 R12, desc[UR6][R12.64] ;  /* 0x000000060c0c7981 */ /* 0x000ee2000c1e1b00 */
[----:B------:R-:W-:-:S04]  /*5300*/  LOP3.LUT R7, R7, R6, RZ, 0x3c, !PT ;  /* 0x0000000607077212 */ /* 0x000fc800078e3cff */
[----:B------:R-:W-:-:S04]  /*5310*/  LOP3.LUT R6, R7, R6, RZ, 0x3c, !PT ;  /* 0x0000000607067212 */ /* 0x000fc800078e3cff */
[----:B------:R-:W-:Y:S01]  /*5320*/  LOP3.LUT R7, R7, R6, RZ, 0x3c, !PT ;  /* 0x0000000607077212 */ /* 0x000fe200078e3cff */
        /* <DEDUP_REMOVED lines=31> */
.L_x_1037:
[----:B------:R-:W-:Y:S01]  /*5520*/  MOV R29, R18 ;  /* 0x00000012001d7202 */ /* 0x000fe20000000f00 */
[----:B------:R-:W-:Y:S01]  /*5530*/  IMAD.MOV.U32 R13, RZ, RZ, R16 ;  /* 0x000000ffff0d7224 */ /* 0x000fe200078e0010 */
[----:B------:R-:W-:Y:S02]  /*5540*/  MOV R26, R19 ;  /* 0x00000013001a7202 */ /* 0x000fe40000000f00 */
[----:B------:R-:W-:Y:S02]  /*5550*/  MOV R12, R17 ;  /* 0x00000011000c7202 */ /* 0x000fe40000000f00 */
[----:B------:R-:W-:-:S07]  /*5560*/  MOV R11, 0x5580 ;  /* 0x00005580000b7802 */ /* 0x000fce0000000f00 */
[----:B------:R-:W-:Y:S05]  /*5570*/  CALL.REL.NOINC `($__internal_20_$__cuda_sm20_div_s64) ;  /* 0x0000001400b07944 */ /* 0x000fea0003c00000 */
        /* <DEDUP_REMOVED lines=11> */
.L_x_1038:
[----:B------:R-:W-:Y:S05]  /*5630*/  BSYNC.RECONVERGENT B1 ;  /* 0x0000000000017941 */ /* 0x000fea0003800200 */
.L_x_1036:
        /* <DEDUP_REMOVED lines=40> */
.L_x_1040:
[----:B------:R-:W-:Y:S01]  /*58c0*/  MOV R29, R18 ;  /* 0x00000012001d7202 */ /* 0x000fe20000000f00 */
[----:B------:R-:W-:Y:S01]  /*58d0*/  IMAD.MOV.U32 R26, RZ, RZ, R19 ;  /* 0x000000ffff1a7224 */ /* 0x000fe200078e0013 */
[----:B------:R-:W-:Y:S02]  /*58e0*/  MOV R13, R20 ;  /* 0x00000014000d7202 */ /* 0x000fe40000000f00 */
[----:B------:R-:W-:Y:S02]  /*58f0*/  MOV R12, R21 ;  /* 0x00000015000c7202 */ /* 0x000fe40000000f00 */
[----:B------:R-:W-:-:S07]  /*5900*/  MOV R11, 0x5920 ;  /* 0x00005920000b7802 */ /* 0x000fce0000000f00 */
[----:B------:R-:W-:Y:S05]  /*5910*/  CALL.REL.NOINC `($__internal_20_$__cuda_sm20_div_s64) ;  /* 0x0000001000c87944 */ /* 0x000fea0003c00000 */
        /* <DEDUP_REMOVED lines=11> */
.L_x_1041:
[----:B------:R-:W-:Y:S05]  /*59d0*/  BSYNC.RECONVERGENT B1 ;  /* 0x0000000000017941 */ /* 0x000fea0003800200 */
.L_x_1039:
        /* <DEDUP_REMOVED lines=39> */
.L_x_1043:
[----:B------:R-:W-:Y:S01]  /*5c50*/  MOV R29, R18 ;  /* 0x00000012001d7202 */ /* 0x000fe20000000f00 */
[----:B------:R-:W-:Y:S01]  /*5c60*/  IMAD.MOV.U32 R26, RZ, RZ, R19 ;  /* 0x000000ffff1a7224 */ /* 0x000fe200078e0013 */
[----:B------:R-:W-:Y:S02]  /*5c70*/  MOV R13, R20 ;  /* 0x00000014000d7202 */ /* 0x000fe40000000f00 */
[----:B------:R-:W-:Y:S02]  /*5c80*/  MOV R12, R21 ;  /* 0x00000015000c7202 */ /* 0x000fe40000000f00 */
[----:B------:R-:W-:-:S07]  /*5c90*/  MOV R11, 0x5cb0 ;  /* 0x00005cb0000b7802 */ /* 0x000fce0000000f00 */
[----:B------:R-:W-:Y:S05]  /*5ca0*/  CALL.REL.NOINC `($__internal_20_$__cuda_sm20_div_s64) ;  /* 0x0000000c00e47944 */ /* 0x000fea0003c00000 */
[----:B------:R-:W-:Y:S01]  /*5cb0*/  IADD3 R15, P0, PT, RZ, -R24, RZ ;  /* 0x80000018ff0f7210 */ /* 0x000fe20007f1e0ff */
[--C-:B------:R-:W-:Y:S01]  /*5cc0*/  IMAD.MOV.U32 R14, RZ, RZ, R25.reuse ;  /* 0x000000ffff0e7224 */ /* 0x100fe200078e0019 */
        /* <DEDUP_REMOVED lines=9> */
.L_x_1044:
[----:B------:R-:W-:Y:S05]  /*5d60*/  BSYNC.RECONVERGENT B1 ;  /* 0x0000000000017941 */ /* 0x000fea0003800200 */
.L_x_1042:
[----:B------:R-:W0:Y:S02]  /*5d70*/  LDC.64 R10, c[0x0][0x398] ;  /* 0x0000e600ff0a7b82 */ /* 0x000e240000000a00 */
[----:B0-----:R-:W-:-:S06]  /*5d80*/  IMAD.WIDE.U32 R10, R6, 0x8, R10 ;  /* 0x00000008060a7825 */ /* 0x001fcc00078e000a */
[----:B------:R-:W2:Y:S01]  /*5d90*/  LDG.E.64 R10, desc[UR6][R10.64] ;  /* 0x000000060a0a7981 */ /* 0x000ea2000c1e1b00 */
[----:B------:R-:W-:Y:S02]  /*5da0*/  MOV R6, R16 ;  /* 0x0000001000067202 */ /* 0x000fe40000000f00 */
[----:B------:R-:W-:Y:S01]  /*5db0*/  IADD3 R9, PT, PT, R9, -0x4, RZ ;  /* 0xfffffffc09097810 */ /* 0x000fe20007ffe0ff */
[-C--:B--2---:R-:W-:Y:S02]  /*5dc0*/  IMAD R8, R11, R13.reuse, RZ ;  /* 0x0000000d0b087224 */ /* 0x084fe400078e02ff */
[----:B------:R-:W-:-:S04]  /*5dd0*/  IMAD.WIDE.U32 R12, R10, R13, R6 ;  /* 0x0000000d0a0c7225 */ /* 0x000fc800078e0006 */
[----:B------:R-:W-:Y:S02]  /*5de0*/  IMAD R19, R10, R19, R8 ;  /* 0x000000130a137224 */ /* 0x000fe400078e0208 */
[----:B------:R-:W-:-:S03]  /*5df0*/  IMAD.MOV.U32 R7, RZ, RZ, R12 ;  /* 0x000000ffff077224 */ /* 0x000fc600078e000c */
[----:B------:R-:W-:-:S07]  /*5e00*/  IADD3 R6, PT, PT, R13, R19, RZ ;  /* 0x000000130d067210 */ /* 0x000fce0007ffe0ff */
.L_x_1032:
        /* <DEDUP_REMOVED lines=34> */
.L_x_1047:
        /* <DEDUP_REMOVED lines=17> */
.L_x_1048:
[----:B------:R-:W-:Y:S05]  /*6140*/  BSYNC.RECONVERGENT B1 ;  /* 0x0000000000017941 */ /* 0x000fea0003800200 */
.L_x_1046:
        /* <DEDUP_REMOVED lines=41> */
.L_x_1050:
        /* <DEDUP_REMOVED lines=17> */
.L_x_1051:
[----:B------:R-:W-:Y:S05]  /*64f0*/  BSYNC.RECONVERGENT B1 ;  /* 0x0000000000017941 */ /* 0x000fea0003800200 */
.L_x_1049:
        /* <DEDUP_REMOVED lines=10> */
.L_x_1045:
        /* <DEDUP_REMOVED lines=31> */
.L_x_1053:
[----:B------:R-:W-:Y:S01]  /*6790*/  MOV R21, R10 ;  /* 0x0000000a00157202 */ /* 0x000fe20000000f00 */
[----:B------:R-:W-:Y:S01]  /*67a0*/  IMAD.MOV.U32 R20, RZ, RZ, R15 ;  /* 0x000000ffff147224 */ /* 0x000fe200078e000f */
[----:B------:R-:W-:Y:S02]  /*67b0*/  MOV R22, R11 ;  /* 0x0000000b00167202 */ /* 0x000fe40000000f00 */
[----:B------:R-:W-:Y:S02]  /*67c0*/  MOV R24, R14 ;  /* 0x0000000e00187202 */ /* 0x000fe40000000f00 */
[----:B------:R-:W-:-:S07]  /*67d0*/  MOV R23, 0x67f0 ;  /* 0x000067f000177802 */ /* 0x000fce0000000f00 */
[----:B------:R-:W-:Y:S05]  /*67e0*/  CALL.REL.NOINC `($__internal_21_$__cuda_sm20_rem_s64) ;  /* 0x0000000800647944 */ /* 0x000fea0003c00000 */
[----:B------:R-:W-:Y:S01]  /*67f0*/  MOV R10, R12 ;  /* 0x0000000c000a7202 */ /* 0x000fe20000000f00 */
[----:B------:R-:W-:-:S07]  /*6800*/  IMAD.MOV.U32 R11, RZ, RZ, R13 ;  /* 0x000000ffff0b7224 */ /* 0x000fce00078e000d */
.L_x_1054:
[----:B------:R-:W-:Y:S05]  /*6810*/  BSYNC.RECONVERGENT B1 ;  /* 0x0000000000017941 */ /* 0x000fea0003800200 */
.L_x_1052:
[----:B------:R-:W0:Y:S02]  /*6820*/  LDC.64 R12, c[0x0][0x398] ;  /* 0x0000e600ff0c7b82 */ /* 0x000e240000000a00 */
[----:B0-----:R-:W-:-:S06]  /*6830*/  IMAD.WIDE.U32 R8, R9, 0x8, R12 ;  /* 0x0000000809087825 */ /* 0x001fcc00078e000c */
[----:B------:R-:W2:Y:S01]  /*6840*/  LDG.E.64 R8, desc[UR6][R8.64] ;  /* 0x0000000608087981 */ /* 0x000ea2000c1e1b00 */
[----:B------:R-:W-:Y:S02]  /*6850*/  MOV R12, R7 ;  /* 0x00000007000c7202 */ /* 0x000fe40000000f00 */
[----:B------:R-:W-:Y:S01]  /*6860*/  MOV R13, R6 ;  /* 0x00000006000d7202 */ /* 0x000fe20000000f00 */
[-C--:B--2---:R-:W-:Y:S02]  /*6870*/  IMAD R5, R9, R10.reuse, RZ ;  /* 0x0000000a09057224 */ /* 0x084fe400078e02ff */
[----:B------:R-:W-:-:S04]  /*6880*/  IMAD.WIDE.U32 R12, R8, R10, R12 ;  /* 0x0000000a080c7225 */ /* 0x000fc800078e000c */
[----:B------:R-:W-:Y:S02]  /*6890*/  IMAD R5, R8, R11, R5 ;  /* 0x0000000b08057224 */ /* 0x000fe400078e0205 */
[----:B------:R-:W-:-:S03]  /*68a0*/  IMAD.MOV.U32 R7, RZ, RZ, R12 ;  /* 0x000000ffff077224 */ /* 0x000fc600078e000c */
[----:B------:R-:W-:-:S07]  /*68b0*/  IADD3 R6, PT, PT, R13, R5, RZ ;  /* 0x000000050d067210 */ /* 0x000fce0007ffe0ff */
.L_x_1005:
[----:B------:R-:W0:Y:S02]  /*68c0*/  LDCU.64 UR4, c[0x0][0x388] ;  /* 0x00007100ff0477ac */ /* 0x000e240008000a00 */
[----:B0-----:R-:W-:-:S04]  /*68d0*/  LEA R8, P0, R7, UR4, 0x3 ;  /* 0x0000000407087c11 */ /* 0x001fc8000f8018ff */
[----:B------:R-:W-:-:S05]  /*68e0*/  LEA.HI.X R9, R7, UR5, R6, 0x3, P0 ;  /* 0x0000000507097c11 */ /* 0x000fca00080f1c06 */
[----:B------:R-:W2:Y:S04]  /*68f0*/  LDG.E.64 R6, desc[UR6][R8.64] ;  /* 0x0000000608067981 */ /* 0x000ea8000c1e1b00 */
[----:B--2---:R0:W-:Y:S02]  /*6900*/  STS.64 [R3], R6 ;  /* 0x0000000603007388 */ /* 0x0041e40000000a00 */
.L_x_1004:
[----:B------:R-:W-:Y:S05]  /*6910*/  BSYNC.RECONVERGENT B0 ;  /* 0x0000000000007941 */ /* 0x000fea0003800200 */
.L_x_956:
[----:B------:R-:W-:Y:S01]  /*6920*/  BAR.SYNC.DEFER_BLOCKING 0x0 ;  /* 0x0000000000007b1d */ /* 0x000fe20000010000 */
[----:B------:R-:W-:Y:S02]  /*6930*/  ISETP.GE.U32.AND P0, PT, R4, 0x42, PT ;  /* 0x000000420400780c */ /* 0x000fe40003f06070 */
[----:B------:R-:W-:-:S11]  /*6940*/  ISETP.GT.U32.AND P1, PT, R2, 0x1f, PT ;  /* 0x0000001f0200780c */ /* 0x000fd60003f24070 */
[----:B------:R-:W-:Y:S05]  /*6950*/  @!P0 BRA `(.L_x_1055) ;  /* 0x00000000002c8947 */ /* 0x000fea0003800000 */
.L_x_1056:
[----:B------:R-:W-:-:S04]  /*6960*/  SHF.R.U32.HI R5, RZ, 0x1, R4 ;  /* 0x00000001ff057819 */ /* 0x000fc80000011604 */
[----:B------:R-:W-:-:S13]  /*6970*/  ISETP.GE.U32.AND P0, PT, R2, R5, PT ;  /* 0x000000050200720c */ /* 0x000fda0003f06070 */
[----:B------:R-:W-:Y:S01]  /*6980*/  @!P0 LEA R8, R5, R3, 0x3 ;  /* 0x0000000305088211 */ /* 0x000fe200078e18ff */
[----:B01----:R-:W-:Y:S05]  /*6990*/  @!P0 LDS.64 R6, [R3] ;  /* 0x0000000003068984 */ /* 0x003fea0000000a00 */
[----:B------:R-:W0:Y:S02]  /*69a0*/  @!P0 LDS.64 R8, [R8] ;  /* 0x0000000008088984 */ /* 0x000e240000000a00 */
[----:B0-----:R-:W-:-:S07]  /*69b0*/  @!P0 DADD R6, R6, R8 ;  /* 0x0000000006068229 */ /* 0x001fce0000000008 */
[----:B------:R2:W-:Y:S01]  /*69c0*/  @!P0 STS.64 [R3], R6 ;  /* 0x0000000603008388 */ /* 0x0005e20000000a00 */
[----:B------:R-:W-:Y:S01]  /*69d0*/  BAR.SYNC.DEFER_BLOCKING 0x0 ;  /* 0x0000000000007b1d */ /* 0x000fe20000010000 */
[----:B------:R-:W-:Y:S01]  /*69e0*/  ISETP.GT.U32.AND P0, PT, R4, 0x83, PT ;  /* 0x000000830400780c */ /* 0x000fe20003f04070 */
[----:B------:R-:W-:-:S12]  /*69f0*/  IMAD.MOV.U32 R4, RZ, RZ, R5 ;  /* 0x000000ffff047224 */ /* 0x000fd800078e0005 */
[----:B--2---:R-:W-:Y:S05]  /*6a00*/  @P0 BRA `(.L_x_1056) ;  /* 0xfffffffc00d40947 */ /* 0x004fea000383ffff */
.L_x_1055:
        /* <DEDUP_REMOVED lines=28> */
[----:B------:R-:W-:-:S07]  /*6bd0*/  UMOV UR4, 0x400 ;  /* 0x0000040000047882 */ /* 0x000fce0000000000 */
[----:B------:R-:W2:Y:S01]  /*6be0*/  LDC.64 R4, c[0x0][0x380] ;  /* 0x0000e000ff047b82 */ /* 0x000ea20000000a00 */
[----:B-1----:R-:W-:Y:S01]  /*6bf0*/  ULEA UR4, UR5, UR4, 0x18 ;  /* 0x0000000405047291 */ /* 0x002fe2000f8ec0ff */
[----:B--2---:R-:W-:-:S08]  /*6c00*/  IMAD.WIDE.U32 R4, R0, 0x8, R4 ;  /* 0x0000000800047825 */ /* 0x004fd000078e0004 */
[----:B0-----:R-:W0:Y:S04]  /*6c10*/  LDS.64 R2, [UR4] ;  /* 0x00000004ff027984 */ /* 0x001e280008000a00 */
[----:B0-----:R-:W-:Y:S01]  /*6c20*/  STG.E.64 desc[UR6][R4.64], R2 ;  /* 0x0000000204007986 */ /* 0x001fe2000c101b06 */
[----:B------:R-:W-:Y:S05]  /*6c30*/  EXIT ;  /* 0x000000000000794d */ /* 0x000fea0003800000 */
        .weak           $__internal_20_$__cuda_sm20_div_s64
        .type           $__internal_20_$__cuda_sm20_div_s64,@function
        .size           $__internal_20_$__cuda_sm20_div_s64,($__internal_21_$__cuda_sm20_rem_s64 - $__internal_20_$__cuda_sm20_div_s64)
$__internal_20_$__cuda_sm20_div_s64:
        /* <DEDUP_REMOVED lines=8> */
[----:B0-----:R-:W-:-:S06]  /*6cc0*/  IADD3 R30, PT, PT, R30, 0x1ffffffe, RZ ;  /* 0x1ffffffe1e1e7810 */ /* 0x001fcc0007ffe0ff */
[----:B------:R-:W0:Y:S02]  /*6cd0*/  F2I.U64.TRUNC R42, R30 ;  /* 0x0000001e002a7311 */ /* 0x000e24000020d800 */
[----:B0-----:R-:W-:-:S04]  /*6ce0*/  IMAD.WIDE.U32 R32, R42, R24, RZ ;  /* 0x000000182a207225 */ /* 0x001fc800078e00ff */
[C---:B------:R-:W-:Y:S01]  /*6cf0*/  IMAD R30, R42.reuse, R25, R33 ;  /* 0x000000192a1e7224 */ /* 0x040fe200078e0221 */
[----:B------:R-:W-:Y:S02]  /*6d00*/  IADD3 R31, P0, PT, RZ, -R32, RZ ;  /* 0x80000020ff1f7210 */ /* 0x000fe40007f1e0ff */
[----:B------:R-:W-:Y:S01]  /*6d10*/  MOV R33, R42 ;  /* 0x0000002a00217202 */ /* 0x000fe20000000f00 */
[----:B------:R-:W-:Y:S02]  /*6d20*/  IMAD R30, R43, R24, R30 ;  /* 0x000000182b1e7224 */ /* 0x000fe400078e021e */
[----:B------:R-:W-:-:S04]  /*6d30*/  IMAD.HI.U32 R32, R42, R31, RZ ;  /* 0x0000001f2a207227 */ /* 0x000fc800078e00ff */
[----:B------:R-:W-:-:S04]  /*6d40*/  IMAD.X R30, RZ, RZ, ~R30, P0 ;  /* 0x000000ffff1e7224 */ /* 0x000fc800000e0e1e */
        /* <DEDUP_REMOVED lines=9> */
[----:B------:R-:W-:-:S03]  /*6de0*/  IADD3 R30, P0, PT, RZ, -R30, RZ ;  /* 0x8000001eff1e7210 */ /* 0x000fc60007f1e0ff */
[----:B------:R-:W-:Y:S02]  /*6df0*/  IMAD R31, R33, R24, R31 ;  /* 0x00000018211f7224 */ /* 0x000fe400078e021f */
[----:B------:R-:W-:-:S04]  /*6e00*/  IMAD.HI.U32 R42, R43, R30, RZ ;  /* 0x0000001e2b2a7227 */ /* 0x000fc800078e00ff */
[----:B------:R-:W-:-:S04]  /*6e10*/  IMAD.X R31, RZ, RZ, ~R31, P0 ;  /* 0x000000ffff1f7224 */ /* 0x000fc800000e0e1f */
[----:B------:R-:W-:-:S04]  /*6e20*/  IMAD.WIDE.U32 R42, P1, R43, R31, R42 ;  /* 0x0000001f2b2a7225 */ /* 0x000fc8000782002a */
[----:B------:R-:W-:-:S04]  /*6e30*/  IMAD.HI.U32 R32, R33, R31, RZ ;  /* 0x0000001f21207227 */ /* 0x000fc800078e00ff */
[----:B------:R-:W-:-:S04]  /*6e40*/  IMAD.HI.U32 R30, P0, R33, R30, R42 ;  /* 0x0000001e211e7227 */ /* 0x000fc8000780002a */
[----:B------:R-:W-:Y:S01]  /*6e50*/  IMAD R31, R33, R31, RZ ;  /* 0x0000001f211f7224 */ /* 0x000fe200078e02ff */
[----:B------:R-:W-:Y:S01]  /*6e60*/  IADD3.X R33, PT, PT, R32, R33, RZ, P1, !PT ;  /* 0x0000002120217210 */ /* 0x000fe20000ffe4ff */
[----:B------:R-:W-:-:S03]  /*6e70*/  IMAD.MOV.U32 R43, RZ, RZ, RZ ;  /* 0x000000ffff2b7224 */ /* 0x000fc600078e00ff */
[----:B------:R-:W-:Y:S02]  /*6e80*/  IADD3 R31, P1, PT, R31, R30, RZ ;  /* 0x0000001e1f1f7210 */ /* 0x000fe40007f3e0ff */
[-C--:B------:R-:W-:Y:S02]  /*6e90*/  IADD3 R30, P4, PT, RZ, -R29.reuse, RZ ;  /* 0x8000001dff1e7210 */ /* 0x080fe40007f9e0ff */
[----:B------:R-:W-:Y:S02]  /*6ea0*/  IADD3.X R33, PT, PT, RZ, RZ, R33, P1, P0 ;  /* 0x000000ffff217210 */ /* 0x000fe40000fe0421 */
[----:B------:R-:W-:Y:S02]  /*6eb0*/  SEL R29, R30, R29, !P3 ;  /* 0x0000001d1e1d7207 */ /* 0x000fe40005800000 */
[----:B------:R-:W-:-:S03]  /*6ec0*/  IADD3.X R30, PT, PT, RZ, ~R26, RZ, P4, !PT ;  /* 0x8000001aff1e7210 */ /* 0x000fc600027fe4ff */
[----:B------:R-:W-:Y:S01]  /*6ed0*/  IMAD.HI.U32 R42, R31, R29, RZ ;  /* 0x0000001d1f2a7227 */ /* 0x000fe200078e00ff */
[-C--:B------:R-:W-:Y:S02]  /*6ee0*/  SEL R30, R30, R26.reuse, !P3 ;  /* 0x0000001a1e1e7207 */ /* 0x080fe40005800000 */
[----:B------:R-:W-:-:S03]  /*6ef0*/  LOP3.LUT R26, R12, R26, RZ, 0x3c, !PT ;  /* 0x0000001a0c1a7212 */ /* 0x000fc600078e3cff */
        /* <DEDUP_REMOVED lines=11> */
[----:B------:R-:W-:-:S03]  /*6fb0*/  ISETP.GE.U32.AND P0, PT, R29, R24, PT ;  /* 0x000000181d00720c */ /* 0x000fc60003f06070 */
[----:B------:R-:W-:Y:S01]  /*6fc0*/  IMAD.X R30, R30, 0x1, ~R31, P3 ;  /* 0x000000011e1e7824 */ /* 0x000fe200018e0e1f */
[----:B------:R-:W-:-:S04]  /*6fd0*/  IADD3 R31, P3, PT, R29, -R24, RZ ;  /* 0x800000181d1f7210 */ /* 0x000fc80007f7e0ff */
[----:B------:R-:W-:-:S04]  /*6fe0*/  ISETP.GE.U32.AND.EX P0, PT, R30, R25, PT, P0 ;  /* 0x000000191e00720c */ /* 0x000fc80003f06100 */
[----:B------:R-:W-:-:S04]  /*6ff0*/  SEL R31, R31, R29, P0 ;  /* 0x0000001d1f1f7207 */ /* 0x000fc80000000000 */
[----:B------:R-:W-:Y:S02]  /*7000*/  ISETP.GE.U32.AND P1, PT, R31, R24, PT ;  /* 0x000000181f00720c */ /* 0x000fe40003f26070 */
[----:B------:R-:W-:Y:S02]  /*7010*/  IADD3.X R24, PT, PT, R30, ~R25, RZ, P3, !PT ;  /* 0x800000191e187210 */ /* 0x000fe40001ffe4ff */
[----:B------:R-:W-:Y:S02]  /*7020*/  IADD3 R29, P3, PT, R32, 0x1, RZ ;  /* 0x00000001201d7810 */ /* 0x000fe40007f7e0ff */
[----:B------:R-:W-:Y:S02]  /*7030*/  SEL R24, R24, R30, P0 ;  /* 0x0000001e18187207 */ /* 0x000fe40000000000 */
[----:B------:R-:W-:Y:S02]  /*7040*/  SEL R32, R29, R32, P0 ;  /* 0x000000201d207207 */ /* 0x000fe40000000000 */
[----:B------:R-:W-:-:S04]  /*7050*/  IADD3.X R29, PT, PT, RZ, R33, RZ, P3, !PT ;  /* 0x00000021ff1d7210 */ /* 0x000fc80001ffe4ff */
[----:B------:R-:W-:Y:S02]  /*7060*/  SEL R29, R29, R33, P0 ;  /* 0x000000211d1d7207 */ /* 0x000fe40000000000 */
[----:B------:R-:W-:Y:S02]  /*7070*/  ISETP.GE.U32.AND.EX P0, PT, R24, R25, PT, P1 ;  /* 0x000000191800720c */ /* 0x000fe40003f06110 */
[----:B------:R-:W-:-:S04]  /*7080*/  IADD3 R25, P1, PT, R32, 0x1, RZ ;  /* 0x0000000120197810 */ /* 0x000fc80007f3e0ff */
[----:B------:R-:W-:Y:S01]  /*7090*/  SEL R25, R25, R32, P0 ;  /* 0x0000002019197207 */ /* 0x000fe20000000000 */
[----:B------:R-:W-:Y:S01]  /*70a0*/  IMAD.X R24, RZ, RZ, R29, P1 ;  /* 0x000000ffff187224 */ /* 0x000fe200008e061d */
[----:B------:R-:W-:-:S04]  /*70b0*/  ISETP.GE.AND P1, PT, R26, RZ, PT ;  /* 0x000000ff1a00720c */ /* 0x000fc80003f26270 */
[----:B------:R-:W-:Y:S02]  /*70c0*/  SEL R29, R24, R29, P0 ;  /* 0x0000001d181d7207 */ /* 0x000fe40000000000 */
[----:B------:R-:W-:Y:S02]  /*70d0*/  IADD3 R24, P3, PT, RZ, -R25, RZ ;  /* 0x80000019ff187210 */ /* 0x000fe40007f7e0ff */
[----:B------:R-:W-:Y:S02]  /*70e0*/  ISETP.NE.U32.AND P0, PT, R13, RZ, PT ;  /* 0x000000ff0d00720c */ /* 0x000fe40003f05070 */
[-C--:B------:R-:W-:Y:S02]  /*70f0*/  IADD3.X R13, PT, PT, RZ, ~R29.reuse, RZ, P3, !PT ;  /* 0x8000001dff0d7210 */ /* 0x080fe40001ffe4ff */
[----:B------:R-:W-:Y:S02]  /*7100*/  ISETP.NE.AND.EX P0, PT, R12, RZ, PT, P0 ;  /* 0x000000ff0c00720c */ /* 0x000fe40003f05300 */
[----:B------:R-:W-:-:S02]  /*7110*/  SEL R13, R13, R29, !P1 ;  /* 0x0000001d0d0d7207 */ /* 0x000fc40004800000 */
[----:B------:R-:W-:Y:S02]  /*7120*/  SEL R24, R24, R25, !P1 ;  /* 0x0000001918187207 */ /* 0x000fe40004800000 */
[----:B------:R-:W-:Y:S01]  /*7130*/  SEL R25, R13, 0xffffffff, P0 ;  /* 0xffffffff0d197807 */ /* 0x000fe20000000000 */
[----:B------:R-:W-:Y:S01]  /*7140*/  IMAD.MOV.U32 R13, RZ, RZ, 0x0 ;  /* 0x00000000ff0d7424 */ /* 0x000fe200078e00ff */
[----:B------:R-:W-:Y:S02]  /*7150*/  MOV R12, R11 ;  /* 0x0000000b000c7202 */ /* 0x000fe40000000f00 */
[----:B------:R-:W-:Y:S02]  /*7160*/  SEL R24, R24, 0xffffffff, P0 ;  /* 0xffffffff18187807 */ /* 0x000fe40000000000 */
[----:B------:R-:W-:Y:S05]  /*7170*/  RET.REL.NODEC R12 `(uncontiguous_cumulate_reducel3_f64) ;  /* 0xffffff8c0ca07950 */ /* 0x000fea0003c3ffff */
        .weak           $__internal_21_$__cuda_sm20_rem_s64
        .type           $__internal_21_$__cuda_sm20_rem_s64,@function
        .size           $__internal_21_$__cuda_sm20_rem_s64,(.L_x_9962 - $__internal_21_$__cuda_sm20_rem_s64)
$__internal_21_$__cuda_sm20_rem_s64:
        /* <DEDUP_REMOVED lines=33> */
[----:B------:R-:W-:-:S03]  /*7390*/  SEL R15, R13, R20, !P1 ;  /* 0x000000140d0f7207 */ /* 0x000fc60004800000 */
[CC--:B------:R-:W-:Y:S02]  /*73a0*/  IMAD R29, R25.reuse, R12.reuse, RZ ;  /* 0x0000000c191d7224 */ /* 0x0c0fe400078e02ff */
[----:B------:R-:W-:-:S03]  /*73b0*/  IMAD.HI.U32 R12, R25, R12, RZ ;  /* 0x0000000c190c7227 */ /* 0x000fc600078e00ff */
[----:B------:R-:W-:Y:S02]  /*73c0*/  IADD3 R14, P3, PT, R29, R14, RZ ;  /* 0x0000000e1d0e7210 */ /* 0x000fe40007f7e0ff */
[-C--:B------:R-:W-:Y:S02]  /*73d0*/  IADD3.X R29, PT, PT, RZ, ~R24.reuse, RZ, P4, !PT ;  /* 0x80000018ff1d7210 */ /* 0x080fe400027fe4ff */
[----:B------:R-:W-:Y:S01]  /*73e0*/  IADD3.X R13, PT, PT, R12, R25, RZ, P0, !PT ;  /* 0x000000190c0d7210 */ /* 0x000fe200007fe4ff */
[C---:B------:R-:W-:Y:S01]  /*73f0*/  IMAD.HI.U32 R12, R14.reuse, R15, RZ ;  /* 0x0000000f0e0c7227 */ /* 0x040fe200078e00ff */
[----:B------:R-:W-:Y:S02]  /*7400*/  SEL R25, R29, R24, !P1 ;  /* 0x000000181d197207 */ /* 0x000fe40004800000 */
[----:B------:R-:W-:Y:S01]  /*7410*/  IADD3.X R20, PT, PT, RZ, RZ, R13, P3, P2 ;  /* 0x000000ffff147210 */ /* 0x000fe20001fe440d */
[----:B------:R-:W-:Y:S02]  /*7420*/  IMAD.MOV.U32 R13, RZ, RZ, RZ ;  /* 0x000000ffff0d7224 */ /* 0x000fe400078e00ff */
        /* <DEDUP_REMOVED lines=27> */
[----:B------:R-:W-:Y:S02]  /*75e0*/  IMAD.X R10, RZ, RZ, ~R13, P2 ;  /* 0x000000ffff0a7224 */ /* 0x000fe400010e0e0d */
[----:B------:R-:W-:Y:S01]  /*75f0*/  HFMA2 R11, -RZ, RZ, 0, 0 ;  /* 0x00000000ff0b7431 */ /* 0x000fe200000001ff */
[----:B------:R-:W-:Y:S02]  /*7600*/  ISETP.NE.AND.EX P0, PT, R22, RZ, PT, P0 ;  /* 0x000000ff1600720c */ /* 0x000fe40003f05300 */
[----:B------:R-:W-:Y:S02]  /*7610*/  SEL R13, R10, R13, !P1 ;  /* 0x0000000d0a0d7207 */ /* 0x000fe40004800000 */
[----:B------:R-:W-:Y:S02]  /*7620*/  MOV R10, R23 ;  /* 0x00000017000a7202 */ /* 0x000fe40000000f00 */
[----:B------:R-:W-:-:S02]  /*7630*/  SEL R12, R12, 0xffffffff, P0 ;  /* 0xffffffff0c0c7807 */ /* 0x000fc40000000000 */
[----:B------:R-:W-:Y:S01]  /*7640*/  SEL R13, R13, 0xffffffff, P0 ;  /* 0xffffffff0d0d7807 */ /* 0x000fe20000000000 */
[----:B------:R-:W-:Y:S06]  /*7650*/  RET.REL.NODEC R10 `(uncontiguous_cumulate_reducel3_f64) ;  /* 0xffffff880a687950 */ /* 0x000fec0003c3ffff */
.L_x_1057:
        /* <DEDUP_REMOVED lines=10> */
.L_x_9962:


//--------------------- .text.uncontiguous_reducel3_f64 --------------------------
	.section	.text.uncontiguous_reducel3_f64,"ax",@progbits
	.align	128
        .global         uncontiguous_reducel3_f64
        .type           uncontiguous_reducel3_f64,@function
        .size           uncontiguous_reducel3_f64,(.L_x_9965 - uncontiguous_reducel3_f64)
        .other          uncontiguous_reducel3_f64,@"STO_CUDA_ENTRY STV_DEFAULT"
uncontiguous_reducel3_f64:
.text.uncontiguous_reducel3_f64:
        /* <DEDUP_REMOVED lines=41> */
.L_x_1086:
        /* <DEDUP_REMOVED lines=33> */
.L_x_1063:
[----:B------:R-:W-:Y:S01]  /*04a0*/  IMAD.MOV.U32 R29, RZ, RZ, R14 ;  /* 0x000000ffff1d7224 */ /* 0x000fe200078e000e */
[----:B------:R-:W-:Y:S01]  /*04b0*/  MOV R26, R15 ;  /* 0x0000000f001a7202 */ /* 0x000fe20000000f00 */
[----:B------:R-:W-:Y:S01]  /*04c0*/  IMAD.MOV.U32 R13, RZ, RZ, R16 ;  /* 0x000000ffff0d7224 */ /* 0x000fe200078e0010 */
[----:B------:R-:W-:Y:S02]  /*04d0*/  MOV R12, R17 ;  /* 0x00000011000c7202 */ /* 0x000fe40000000f00 */
[----:B------:R-:W-:-:S07]  /*04e0*/  MOV R11, 0x500 ;  /* 0x00000500000b7802 */ /* 0x000fce0000000f00 */
[----:B------:R-:W-:Y:S05]  /*04f0*/  CALL.REL.NOINC `($__internal_22_$__cuda_sm20_div_s64) ;  /* 0x0000006c003c7944 */ /* 0x000fea0003c00000 */
        /* <DEDUP_REMOVED lines=9> */
.L_x_1064:
[----:B------:R-:W-:Y:S05]  /*0590*/  BSYNC.RECONVERGENT B1 ;  /* 0x0000000000017941 */ /* 0x000fea0003800200 */
.L_x_1062:
        /* <DEDUP_REMOVED lines=36> */
.L_x_1066:
[----:B------:R-:W-:Y:S01]  /*07e0*/  IMAD.MOV.U32 R29, RZ, RZ, R7 ;  /* 0x000000ffff1d7224 */ /* 0x000fe200078e0007 */
[----:B------:R-:W-:Y:S01]  /*07f0*/  MOV R26, R8 ;  /* 0x00000008001a7202 */ /* 0x000fe20000000f00 */
[----:B------:R-:W-:Y:S01]  /*0800*/  IMAD.MOV.U32 R13, RZ, RZ, R16 ;  /* 0x000000ffff0d7224 */ /* 0x000fe200078e0010 */
[----:B------:R-:W-:Y:S02]  /*0810*/  MOV R12, R17 ;  /* 0x00000011000c7202 */ /* 0x000fe40000000f00 */
[----:B------:R-:W-:-:S07]  /*0820*/  MOV R11, 0x840 ;  /* 0x00000840000b7802 */ /* 0x000fce0000000f00 */
[----:B------:R-:W-:Y:S05]  /*0830*/  CALL.REL.NOINC `($__internal_22_$__cuda_sm20_div_s64) ;  /* 0x00000068006c7944 */ /* 0x000fea0003c00000 */
        /* <DEDUP_REMOVED lines=10> */
.L_x_1067:
[----:B------:R-:W-:Y:S05]  /*08e0*/  BSYNC.RECONVERGENT B1 ;  /* 0x0000000000017941 */ /* 0x000fea0003800200 */
.L_x_1065:
        /* <DEDUP_REMOVED lines=37> */
.L_x_1069:
[----:B------:R-:W-:Y:S01]  /*0b40*/  MOV R29, R14 ;  /* 0x0000000e001d7202 */ /* 0x000fe20000000f00 */
[----:B------:R-:W-:Y:S01]  /*0b50*/  IMAD.MOV.U32 R26, RZ, RZ, R15 ;  /* 0x000000ffff1a7224 */ /* 0x000fe200078e000f */
[----:B------:R-:W-:Y:S01]  /*0b60*/  MOV R13, R16 ;  /* 0x00000010000d7202 */ /* 0x000fe20000000f00 */
[----:B------:R-:W-:Y:S01]  /*0b70*/  IMAD.MOV.U32 R12, RZ, RZ, R17 ;  /* 0x000000ffff0c7224 */ /* 0x000fe200078e0011 */
[----:B------:R-:W-:-:S07]  /*0b80*/  MOV R11, 0xba0 ;  /* 0x00000ba0000b7802 */ /* 0x000fce0000000f00 */
[----:B------:R-:W-:Y:S05]  /*0b90*/  CALL.REL.NOINC `($__internal_22_$__cuda_sm20_div_s64) ;  /* 0x0000006400947944 */ /* 0x000fea0003c00000 */
        /* <DEDUP_REMOVED lines=10> */
.L_x_1070:
[----:B------:R-:W-:Y:S05]  /*0c40*/  BSYNC.RECONVERGENT B1 ;  /* 0x0000000000017941 */ /* 0x000fea0003800200 */
.L_x_1068:
        /* <DEDUP_REMOVED lines=34> */
.L_x_1072:
        /* <DEDUP_REMOVED lines=16> */
.L_x_1073:
[----:B------:R-:W-:Y:S05]  /*0f70*/  BSYNC.RECONVERGENT B1 ;  /* 0x0000000000017941 */ /* 0x000fea0003800200 */
.L_x_1071:
        /* <DEDUP_REMOVED lines=37> */
.L_x_1075:
        /* <DEDUP_REMOVED lines=17> */
.L_x_1076:
[----:B------:R-:W-:Y:S05]  /*12e0*/  BSYNC.RECONVERGENT B1 ;  /* 0x0000000000017941 */ /* 0x000fea0003800200 */
.L_x_1074:
        /* <DEDUP_REMOVED lines=35> */
.L_x_1078:
        /* <DEDUP_REMOVED lines=16> */
.L_x_1079:
[----:B------:R-:W-:Y:S05]  /*1620*/  BSYNC.RECONVERGENT B1 ;  /* 0x0000000000017941 */ /* 0x000fea0003800200 */
.L_x_1077:
        /* <DEDUP_REMOVED lines=36> */
.L_x_1081:
[----:B------:R-:W-:Y:S01]  /*1870*/  MOV R29, R14 ;  /* 0x0000000e001d7202 */ /* 0x000fe20000000f00 */
[----:B------:R-:W-:Y:S01]  /*1880*/  IMAD.MOV.U32 R26, RZ, RZ, R15 ;  /* 0x000000ffff1a7224 */ /* 0x000fe200078e000f */
[----:B------:R-:W-:Y:S01]  /*1890*/  MOV R13, R16 ;  /* 0x00000010000d7202 */ /* 0x000fe20000000f00 */
[----:B------:R-:W-:Y:S01]  /*18a0*/  IMAD.MOV.U32 R12, RZ, RZ, R17 ;  /* 0x000000ffff0c7224 */ /* 0x000fe200078e0011 */
[----:B------:R-:W-:-:S07]  /*18b0*/  MOV R11, 0x18d0 ;  /* 0x000018d0000b7802 */ /* 0x000fce0000000f00 */
[----:B------:R-:W-:Y:S05]  /*18c0*/  CALL.REL.NOINC `($__internal_22_$__cuda_sm20_div_s64) ;  /* 0x0000005800487944 */ /* 0x000fea0003c00000 */
        /* <DEDUP_REMOVED lines=11> */
.L_x_1082:
[----:B------:R-:W-:Y:S05]  /*1980*/  BSYNC.RECONVERGENT B1 ;  /* 0x0000000000017941 */ /* 0x000fea0003800200 */
.L_x_1080:
        /* <DEDUP_REMOVED lines=36> */
.L_x_1084:
        /* <DEDUP_REMOVED lines=17> */
.L_x_1085:
[----:B------:R-:W-:Y:S05]  /*1ce0*/  BSYNC.RECONVERGENT B1 ;  /* 0x0000000000017941 */ /* 0x000fea0003800200 */
.L_x_1083:
        /* <DEDUP_REMOVED lines=10> */
.L_x_1061:
        /* <DEDUP_REMOVED lines=36> */
.L_x_1089:
[----:B------:R-:W-:Y:S01]  /*1fd0*/  MOV R29, R14 ;  /* 0x0000000e001d7202 */ /* 0x000fe20000000f00 */
[----:B------:R-:W-:Y:S01]  /*1fe0*/  IMAD.MOV.U32 R26, RZ, RZ, R15 ;  /* 0x000000ffff1a7224 */ /* 0x000fe200078e000f */
[----:B------:R-:W-:Y:S01]  /*1ff0*/  MOV R13, R16 ;  /* 0x00000010000d7202 */ /* 0x000fe20000000f00 */
[----:B------:R-:W-:Y:S01]  /*2000*/  IMAD.MOV.U32 R12, RZ, RZ, R17 ;  /* 0x000000ffff0c7224 */ /* 0x000fe200078e0011 */
[----:B------:R-:W-:-:S07]  /*2010*/  MOV R11, 0x2030 ;  /* 0x00002030000b7802 */ /* 0x000fce0000000f00 */
[----:B------:R-:W-:Y:S05]  /*2020*/  CALL.REL.NOINC `($__internal_22_$__cuda_sm20_div_s64) ;  /* 0x0000005000707944 */ /* 0x000fea0003c00000 */
        /* <DEDUP_REMOVED lines=9> */
.L_x_1090:
[----:B------:R-:W-:Y:S05]  /*20c0*/  BSYNC.RECONVERGENT B1 ;  /* 0x0000000000017941 */ /* 0x000fea0003800200 */
.L_x_1088:
        /* <DEDUP_REMOVED lines=36> */
.L_x_1092:
        /* <DEDUP_REMOVED lines=17> */
.L_x_1093:
[----:B------:R-:W-:Y:S05]  /*2420*/  BSYNC.RECONVERGENT B1 ;  /* 0x0000000000017941 */ /* 0x000fea0003800200 */
.L_x_1091:
        /* <DEDUP_REMOVED lines=38> */
.L_x_1095:
        /* <DEDUP_REMOVED lines=16> */
.L_x_1096:
[----:B------:R-:W-:Y:S05]  /*2790*/  BSYNC.RECONVERGENT B1 ;  /* 0x0000000000017941 */ /* 0x000fea0003800200 */
.L_x_1094:
        /* <DEDUP_REMOVED lines=36> */
.L_x_1098:
        /* <DEDUP_REMOVED lines=16> */
.L_x_1099:
[----:B------:R-:W-:Y:S05]  /*2ae0*/  BSYNC.RECONVERGENT B1 ;  /* 0x0000000000017941 */ /* 0x000fea0003800200 */
.L_x_1097:
[----:B------:R-:W-:Y:S01]  /*2af0*/  IMAD R5, R5, R38, RZ ;  /* 0x0000002605057224 */ /* 0x000fe200078e02ff */
[----:B------:R-:W-:Y:S01]  /*2b00*/  IADD3 R9, PT, PT, R9, -0x2, RZ ;  /* 0xfffffffe09097810 */ /* 0x000fe20007ffe0ff */
[----:B------:R-:W-:Y:S02]  /*2b10*/  IMAD.MOV.U32 R34, RZ, RZ, R20 ;  /* 0x000000ffff227224 */ /* 0x000fe400078e0014 */
[-C--:B------:R-:W-:Y:S02]  /*2b20*/  IMAD R5, R39, R10.reuse, R5 ;  /* 0x0000000a27057224 */ /* 0x080fe400078e0205 */
[----:B------:R-:W-:-:S04]  /*2b30*/  IMAD.WIDE.U32 R34, R38, R10, R34 ;  /* 0x0000000a26227225 */ /* 0x000fc800078e0022 */
[----:B------:R-:W-:Y:S01]  /*2b40*/  IMAD.IADD R6, R35, 0x1, R5 ;  /* 0x0000000123067824 */ /* 0x000fe200078e0205 */
[----:B------:R-:W-:-:S07]  /*2b50*/  MOV R5, R34 ;  /* 0x0000002200057202 */ /* 0x000fce0000000f00 */
.L_x_1087:
        /* <DEDUP_REMOVED lines=31> */
.L_x_1101:
[----:B------:R-:W-:Y:S01]  /*2d50*/  IMAD.MOV.U32 R20, RZ, RZ, R14 ;  /* 0x000000ffff147224 */ /* 0x000fe200078e000e */
[----:B------:R-:W-:Y:S01]  /*2d60*/  MOV R24, R15 ;  /* 0x0000000f00187202 */ /* 0x000fe20000000f00 */
[----:B------:R-:W-:Y:S01]  /*2d70*/  IMAD.MOV.U32 R21, RZ, RZ, R16 ;  /* 0x000000ffff157224 */ /* 0x000fe200078e0010 */
[----:B------:R-:W-:Y:S02]  /*2d80*/  MOV R22, R17 ;  /* 0x0000001100167202 */ /* 0x000fe40000000f00 */
[----:B------:R-:W-:-:S07]  /*2d90*/  MOV R23, 0x2db0 ;  /* 0x00002db000177802 */ /* 0x000fce0000000f00 */
[----:B------:R-:W-:Y:S05]  /*2da0*/  CALL.REL.NOINC `($__internal_23_$__cuda_sm20_rem_s64) ;  /* 0x0000004800607944 */ /* 0x000fea0003c00000 */
[----:B------:R-:W-:Y:S01]  /*2db0*/  IMAD.MOV.U32 R10, RZ, RZ, R12 ;  /* 0x000000ffff0a7224 */ /* 0x000fe200078e000c */
[----:B------:R-:W-:-:S07]  /*2dc0*/  MOV R11, R13 ;  /* 0x0000000d000b7202 */ /* 0x000fce0000000f00 */
.L_x_1102:
[----:B------:R-:W-:Y:S05]  /*2dd0*/  BSYNC.RECONVERGENT B1 ;  /* 0x0000000000017941 */ /* 0x000fea0003800200 */
.L_x_1100:
        /* <DEDUP_REMOVED lines=33> */
.L_x_1104:
[----:B------:R-:W-:Y:S01]  /*2ff0*/  MOV R21, R16 ;  /* 0x0000001000157202 */ /* 0x000fe20000000f00 */
[----:B------:R-:W-:Y:S01]  /*3000*/  IMAD.MOV.U32 R22, RZ, RZ, R17 ;  /* 0x000000ffff167224 */ /* 0x000fe200078e0011 */
[----:B------:R-:W-:Y:S01]  /*3010*/  MOV R20, R7 ;  /* 0x0000000700147202 */ /* 0x000fe20000000f00 */
[----:B------:R-:W-:Y:S01]  /*3020*/  IMAD.MOV.U32 R24, RZ, RZ, R8 ;  /* 0x000000ffff187224 */ /* 0x000fe200078e0008 */
[----:B------:R-:W-:-:S07]  /*3030*/  MOV R23, 0x3050 ;  /* 0x0000305000177802 */ /* 0x000fce0000000f00 */
[----:B------:R-:W-:Y:S05]  /*3040*/  CALL.REL.NOINC `($__internal_23_$__cuda_sm20_rem_s64) ;  /* 0x0000004400b87944 */ /* 0x000fea0003c00000 */
[----:B------:R-:W-:Y:S01]  /*3050*/  MOV R8, R12 ;  /* 0x0000000c00087202 */ /* 0x000fe20000000f00 */
[----:B------:R-:W-:-:S07]  /*3060*/  IMAD.MOV.U32 R9, RZ, RZ, R13 ;  /* 0x000000ffff097224 */ /* 0x000fce00078e000d */
.L_x_1105:
[----:B------:R-:W-:Y:S05]  /*3070*/  BSYNC.RECONVERGENT B1 ;  /* 0x0000000000017941 */ /* 0x000fea0003800200 */
.L_x_1103:
[----:B------:R-:W-:Y:S01]  /*3080*/  MOV R10, R5 ;  /* 0x00000005000a7202 */ /* 0x000fe20000000f00 */
[----:B------:R-:W-:Y:S02]  /*3090*/  IMAD R7, R9, R18, RZ ;  /* 0x0000001209077224 */ /* 0x000fe400078e02ff */
[----:B------:R-:W-:Y:S02]  /*30a0*/  IMAD.MOV.U32 R11, RZ, RZ, R6 ;  /* 0x000000ffff0b7224 */ /* 0x000fe400078e0006 */
[-C--:B------:R-:W-:Y:S02]  /*30b0*/  IMAD R7, R19, R8.reuse, R7 ;  /* 0x0000000813077224 */ /* 0x080fe400078e0207 */
[----:B------:R-:W-:-:S04]  /*30c0*/  IMAD.WIDE.U32 R10, R18, R8, R10 ;  /* 0x00000008120a7225 */ /* 0x000fc800078e000a */
[----:B------:R-:W-:Y:S01]  /*30d0*/  IMAD.MOV.U32 R5, RZ, RZ, R10 ;  /* 0x000000ffff057224 */ /* 0x000fe200078e000a */
[----:B------:R-:W-:-:S07]  /*30e0*/  IADD3 R6, PT, PT, R11, R7, RZ ;  /* 0x000000070b067210 */ /* 0x000fce0007ffe0ff */
.L_x_1060:
[----:B------:R-:W0:Y:S02]  /*30f0*/  LDCU.64 UR4, c[0x0][0x388] ;  /* 0x00007100ff0477ac */ /* 0x000e240008000a00 */
[----:B0-----:R-:W-:-:S04]  /*3100*/  LEA R8, P0, R27, UR4, 0x3 ;  /* 0x000000041b087c11 */ /* 0x001fc8000f8018ff */
[----:B------:R-:W-:-:S06]  /*3110*/  LEA.HI.X R9, R27, UR5, R28, 0x3, P0 ;  /* 0x000000051b097c11 */ /* 0x000fcc00080f1c1c */
[----:B------:R-:W2:Y:S01]  /*3120*/  LDG.E.64 R8, desc[UR6][R8.64] ;  /* 0x0000000608087981 */ /* 0x000ea2000c1e1b00 */
[----:B------:R-:W-:Y:S01]  /*3130*/  BSSY.RECONVERGENT B1, `(.L_x_1106) ;  /* 0x0000006000017945 */ /* 0x000fe20003800200 */
[----:B------:R-:W-:Y:S01]  /*3140*/  MOV R34, 0x3190 ;  /* 0x0000319000227802 */ /* 0x000fe20000000f00 */
[----:B--2---:R-:W-:-:S10]  /*3150*/  DADD R10, -RZ, |R8| ;  /* 0x00000000ff0a7229 */ /* 0x004fd40000000508 */
[----:B------:R-:W-:Y:S01]  /*3160*/  MOV R28, R10 ;  /* 0x0000000a001c7202 */ /* 0x000fe20000000f00 */
[----:B------:R-:W-:-:S07]  /*3170*/  IMAD.MOV.U32 R7, RZ, RZ, R11 ;  /* 0x000000ffff077224 */ /* 0x000fce00078e000b */
[----:B------:R-:W-:Y:S05]  /*3180*/  CALL.REL.NOINC `($uncontiguous_reducel3_f64$__internal_accurate_pow) ;  /* 0x0000004800a07944 */ /* 0x000fea0003c00000 */
[----:B------:R-:W-:Y:S05]  /*3190*/  BSYNC.RECONVERGENT B1 ;  /* 0x0000000000017941 */ /* 0x000fea0003800200 */
.L_x_1106:
[C---:B------:R-:W-:Y:S01]  /*31a0*/  DADD R12, |R8|.reuse, 3 ;  /* 0x40080000080c7429 */ /* 0x040fe20000000200 */
[----:B------:R-:W-:Y:S01]  /*31b0*/  ISETP.GE.AND P0, PT, R11, RZ, PT ;  /* 0x000000ff0b00720c */ /* 0x000fe20003f06270 */
[----:B------:R-:W-:Y:S01]  /*31c0*/  DSETP.NEU.AND P1, PT, R8, RZ, PT ;  /* 0x000000ff0800722a */ /* 0x000fe20003f2d000 */
[----:B------:R-:W-:Y:S01]  /*31d0*/  BSSY.RECONVERGENT B1, `(.L_x_1107) ;  /* 0x0000010000017945 */ /* 0x000fe20003800200 */
[----:B------:R-:W-:-:S06]  /*31e0*/  DADD R14, -RZ, -R16 ;  /* 0x00000000ff0e7229 */ /* 0x000fcc0000000910 */
[----:B------:R-:W-:-:S04]  /*31f0*/  LOP3.LUT R12, R13, 0x7ff00000, RZ, 0xc0, !PT ;  /* 0x7ff000000d0c7812 */ /* 0x000fc800078ec0ff */
[----:B------:R-:W-:Y:S02]  /*3200*/  ISETP.NE.AND P2, PT, R12, 0x7ff00000, PT ;  /* 0x7ff000000c00780c */ /* 0x000fe40003f45270 */
[----:B------:R-:W-:Y:S02]  /*3210*/  FSEL R16, R14, R16, !P0 ;  /* 0x000000100e107208 */ /* 0x000fe40004000000 */
[----:B------:R-:W-:Y:S01]  /*3220*/  FSEL R17, R15, R17, !P0 ;  /* 0x000000110f117208 */ /* 0x000fe20004000000 */
[----:B------:R-:W-:Y:S01]  /*3230*/  @!P1 IMAD.MOV.U32 R17, RZ, RZ, R11 ;  /* 0x000000ffff119224 */ /* 0x000fe200078e000b */
[----:B------:R-:W-:-:S07]  /*3240*/  @!P1 MOV R16, RZ ;  /* 0x000000ff00109202 */ /* 0x000fce0000000f00 */
        /* <DEDUP_REMOVED lines=8> */
.L_x_1108:
[----:B------:R-:W-:Y:S05]  /*32d0*/  BSYNC.RECONVERGENT B1 ;  /* 0x0000000000017941 */ /* 0x000fea0003800200 */
.L_x_1107:
        /* <DEDUP_REMOVED lines=10> */
[----:B------:R-:W-:Y:S01]  /*3380*/  MOV R28, R36 ;  /* 0x00000024001c7202 */ /* 0x000fe20000000f00 */
[----:B------:R-:W-:-:S07]  /*3390*/  IMAD.MOV.U32 R7, RZ, RZ, R37 ;  /* 0x000000ffff077224 */ /* 0x000fce00078e0025 */
[----:B------:R-:W-:Y:S05]  /*33a0*/  CALL.REL.NOINC `($uncontiguous_reducel3_f64$__internal_accurate_pow) ;  /* 0x0000004800187944 */ /* 0x000fea0003c00000 */
[----:B------:R-:W-:Y:S05]  /*33b0*/  BSYNC.RECONVERGENT B1 ;  /* 0x0000000000017941 */ /* 0x000fea0003800200 */
.L_x_1109:
        /* <DEDUP_REMOVED lines=20> */
.L_x_1111:
[----:B------:R-:W-:Y:S05]  /*3500*/  BSYNC.RECONVERGENT B1 ;  /* 0x0000000000017941 */ /* 0x000fea0003800200 */
.L_x_1110:
[----:B------:R-:W-:Y:S02]  /*3510*/  FSEL R6, R16, RZ, P3 ;  /* 0x000000ff10067208 */ /* 0x000fe40001800000 */
[----:B------:R-:W-:-:S06]  /*3520*/  FSEL R7, R17, 1.875, P3 ;  /* 0x3ff0000011077808 */ /* 0x000fcc0001800000 */
[----:B------:R-:W-:-:S07]  /*3530*/  DADD R8, R8, R6 ;  /* 0x0000000008087229 */ /* 0x000fce0000000006 */
[----:B------:R0:W-:Y:S01]  /*3540*/  STS.64 [R3], R8 ;  /* 0x0000000803007388 */ /* 0x0001e20000000a00 */
[----:B------:R-:W-:Y:S05]  /*3550*/  BRA `(.L_x_1112) ;  /* 0x0000003800587947 */ /* 0x000fea0003800000 */
.L_x_1059:
        /* <DEDUP_REMOVED lines=20> */
.L_x_1139:
        /* <DEDUP_REMOVED lines=33> */
.L_x_1116:
[----:B------:R-:W-:Y:S01]  /*38b0*/  IMAD.MOV.U32 R29, RZ, RZ, R15 ;  /* 0x000000ffff1d7224 */ /* 0x000fe200078e000f */
[----:B------:R-:W-:Y:S01]  /*38c0*/  MOV R26, R14 ;  /* 0x0000000e001a7202 */ /* 0x000fe20000000f00 */
[----:B------:R-:W-:Y:S01]  /*38d0*/  IMAD.MOV.U32 R13, RZ, RZ, R34 ;  /* 0x000000ffff0d7224 */ /* 0x000fe200078e0022 */
[----:B------:R-:W-:Y:S02]  /*38e0*/  MOV R12, R35 ;  /* 0x00000023000c7202 */ /* 0x000fe40000000f00 */
[----:B------:R-:W-:-:S07]  /*38f0*/  MOV R11, 0x3910 ;  /* 0x00003910000b7802 */ /* 0x000fce0000000f00 */
[----:B-123--:R-:W-:Y:S05]  /*3900*/  CALL.REL.NOINC `($__internal_22_$__cuda_sm20_div_s64) ;  /* 0x0000003800387944 */ /* 0x00efea0003c00000 */
        /* <DEDUP_REMOVED lines=11> */
.L_x_1117:
[----:B------:R-:W-:Y:S05]  /*39c0*/  BSYNC.RECONVERGENT B1 ;  /* 0x0000000000017941 */ /* 0x000fea0003800200 */
.L_x_1115:
        /* <DEDUP_REMOVED lines=39> */
.L_x_1119:
[----:B------:R-:W-:Y:S01]  /*3c40*/  IMAD.MOV.U32 R29, RZ, RZ, R34 ;  /* 0x000000ffff1d7224 */ /* 0x000fe200078e0022 */
[----:B------:R-:W-:Y:S01]  /*3c50*/  MOV R26, R35 ;  /* 0x00000023001a7202 */ /* 0x000fe20000000f00 */
[----:B------:R-:W-:Y:S01]  /*3c60*/  IMAD.MOV.U32 R13, RZ, RZ, R36 ;  /* 0x000000ffff0d7224 */ /* 0x000fe200078e0024 */
[----:B------:R-:W-:Y:S02]  /*3c70*/  MOV R12, R37 ;  /* 0x00000025000c7202 */ /* 0x000fe40000000f00 */
[----:B------:R-:W-:-:S07]  /*3c80*/  MOV R11, 0x3ca0 ;  /* 0x00003ca0000b7802 */ /* 0x000fce0000000f00 */
[----:B-1----:R-:W-:Y:S05]  /*3c90*/  CALL.REL.NOINC `($__internal_22_$__cuda_sm20_div_s64) ;  /* 0x0000003400547944 */ /* 0x002fea0003c00000 */
        /* <DEDUP_REMOVED lines=11> */
.L_x_1120:
[----:B------:R-:W-:Y:S05]  /*3d50*/  BSYNC.RECONVERGENT B1 ;  /* 0x0000000000017941 */ /* 0x000fea0003800200 */
.L_x_1118:
        /* <DEDUP_REMOVED lines=38> */
.L_x_1122:
[----:B------:R-:W-:Y:S01]  /*3fc0*/  MOV R29, R34 ;  /* 0x00000022001d7202 */ /* 0x000fe20000000f00 */
[----:B------:R-:W-:Y:S01]  /*3fd0*/  IMAD.MOV.U32 R26, RZ, RZ, R35 ;  /* 0x000000ffff1a7224 */ /* 0x000fe200078e0023 */
[----:B------:R-:W-:Y:S01]  /*3fe0*/  MOV R13, R36 ;  /* 0x00000024000d7202 */ /* 0x000fe20000000f00 */
[----:B------:R-:W-:Y:S01]  /*3ff0*/  IMAD.MOV.U32 R12, RZ, RZ, R37 ;  /* 0x000000ffff0c7224 */ /* 0x000fe200078e0025 */
[----:B------:R-:W-:-:S07]  /*4000*/  MOV R11, 0x4020 ;  /* 0x00004020000b7802 */ /* 0x000fce0000000f00 */
[----:B-1----:R-:W-:Y:S05]  /*4010*/  CALL.REL.NOINC `($__internal_22_$__cuda_sm20_div_s64) ;  /* 0x0000003000747944 */ /* 0x002fea0003c00000 */
        /* <DEDUP_REMOVED lines=11> */
.L_x_1123:
[----:B------:R-:W-:Y:S05]  /*40d0*/  BSYNC.RECONVERGENT B1 ;  /* 0x0000000000017941 */ /* 0x000fea0003800200 */
.L_x_1121:
        /* <DEDUP_REMOVED lines=38> */
.L_x_1125:
        /* <DEDUP_REMOVED lines=17> */
.L_x_1126:
[----:B------:R-:W-:Y:S05]  /*4450*/  BSYNC.RECONVERGENT B1 ;  /* 0x0000000000017941 */ /* 0x000fea0003800200 */
.L_x_1124:
        /* <DEDUP_REMOVED lines=39> */
.L_x_1128:
        /* <DEDUP_REMOVED lines=17> */
.L_x_1129:
[----:B------:R-:W-:Y:S05]  /*47e0*/  BSYNC.RECONVERGENT B1 ;  /* 0x0000000000017941 */ /* 0x000fea0003800200 */
.L_x_1127:
        /* <DEDUP_REMOVED lines=38> */
.L_x_1131:
        /* <DEDUP_REMOVED lines=17> */
.L_x_1132:
[----:B------:R-:W-:Y:S05]  /*4b60*/  BSYNC.RECONVERGENT B1 ;  /* 0x0000000000017941 */ /* 0x000fea0003800200 */
.L_x_1130:
        /* <DEDUP_REMOVED lines=38> */
.L_x_1134:
        /* <DEDUP_REMOVED lines=17> */
.L_x_1135:
[----:B------:R-:W-:Y:S05]  /*4ee0*/  BSYNC.RECONVERGENT B1 ;  /* 0x0000000000017941 */ /* 0x000fea0003800200 */
.L_x_1133:
        /* <DEDUP_REMOVED lines=36> */
.L_x_1137:
        /* <DEDUP_REMOVED lines=17> */
.L_x_1138:
[----:B------:R-:W-:Y:S05]  /*5240*/  BSYNC.RECONVERGENT B1 ;  /* 0x0000000000017941 */ /* 0x000fea0003800200 */
.L_x_1136:
        /* <DEDUP_REMOVED lines=12> */
.L_x_1114:
        /* <DEDUP_REMOVED lines=35> */
.L_x_1142:
        /* <DEDUP_REMOVED lines=11> */
[----:B------:R-:W-:-:S04]  /*55f0*/  IMAD.WIDE.U32 R10, R16, R19, R10 ;  /* 0x00000013100a7225 */ /* 0x000fc800078e000a */
[----:B------:R-:W-:Y:S02]  /*5600*/  IMAD R13, R13, R16, RZ ;  /* 0x000000100d0d7224 */ /* 0x000fe400078e02ff */
[----:B------:R-:W-:Y:S02]  /*5610*/  IMAD.MOV.U32 R15, RZ, RZ, R10 ;  /* 0x000000ffff0f7224 */ /* 0x000fe400078e000a */
[----:B------:R-:W-:Y:S01]  /*5620*/  IMAD R13, R17, R19, R13 ;  /* 0x00000013110d7224 */ /* 0x000fe200078e020d */
[----:B------:R-:W-:-:S04]  /*5630*/  MOV R19, R25 ;  /* 0x0000001900137202 */ /* 0x000fc80000000f00 */
[----:B------:R-:W-:-:S07]  /*5640*/  IADD3 R10, PT, PT, R11, R13, RZ ;  /* 0x0000000d0b0a7210 */ /* 0x000fce0007ffe0ff */
.L_x_1143:
[----:B------:R-:W-:Y:S05]  /*5650*/  BSYNC.RECONVERGENT B1 ;  /* 0x0000000000017941 */ /* 0x000fea0003800200 */
.L_x_1141:
[----:B------:R-:W0:Y:S01]  /*5660*/  LDC.64 R16, c[0x0][0x390] ;  /* 0x0000e400ff107b82 */ /* 0x000e220000000a00 */
[----:B------:R-:W-:-:S07]  /*5670*/  VIADD R8, R9, 0xffffffff ;  /* 0xffffffff09087836 */ /* 0x000fce0000000000 */
        /* <DEDUP_REMOVED lines=36> */
[----:B------:R-:W-:Y:S02]  /*58c0*/  IMAD R17, R16, R17, R18 ;  /* 0x0000001110117224 */ /* 0x000fe400078e0212 */
[----:B------:R-:W-:Y:S01]  /*58d0*/  IMAD.MOV.U32 R18, RZ, RZ, R11 ;  /* 0x000000ffff127224 */ /* 0x000fe200078e000b */
[----:B------:R-:W-:Y:S06]  /*58e0*/  BRA `(.L_x_1146) ;  /* 0x0000000000447947 */ /* 0x000fec0003800000 */
.L_x_1145:
        /* <DEDUP_REMOVED lines=17> */
.L_x_1146:
[----:B------:R-:W-:Y:S05]  /*5a00*/  BSYNC.RECONVERGENT B1 ;  /* 0x0000000000017941 */ /* 0x000fea0003800200 */
.L_x_1144:
        /* <DEDUP_REMOVED lines=40> */
.L_x_1148:
        /* <DEDUP_REMOVED lines=17> */
.L_x_1149:
[----:B------:R-:W-:Y:S05]  /*5da0*/  BSYNC.RECONVERGENT B1 ;  /* 0x0000000000017941 */ /* 0x000fea0003800200 */
.L_x_1147:
        /* <DEDUP_REMOVED lines=39> */
.L_x_1151:
        /* <DEDUP_REMOVED lines=17> */
.L_x_1152:
[----:B------:R-:W-:Y:S05]  /*6130*/  BSYNC.RECONVERGENT B1 ;  /* 0x0000000000017941 */ /* 0x000fea0003800200 */
.L_x_1150:
[----:B------:R-:W0:Y:S02]  /*6140*/  LDC.64 R10, c[0x0][0x398] ;  /* 0x0000e600ff0a7b82 */ /* 0x000e240000000a00 */
[----:B0-----:R-:W-:-:S06]  /*6150*/  IMAD.WIDE.U32 R10, R6, 0x8, R10 ;  /* 0x00000008060a7825 */ /* 0x001fcc00078e000a */
[----:B------:R-:W2:Y:S01]  /*6160*/  LDG.E.64 R10, desc[UR6][R10.64] ;  /* 0x000000060a0a7981 */ /* 0x000ea2000c1e1b00 */
[----:B------:R-:W-:Y:S01]  /*6170*/  IMAD.MOV.U32 R6, RZ, RZ, R16 ;  /* 0x000000ffff067224 */ /* 0x000fe200078e0010 */
[----:B------:R-:W-:Y:S01]  /*6180*/  IADD3 R9, PT, PT, R9, -0x4, RZ ;  /* 0xfffffffc09097810 */ /* 0x000fe20007ffe0ff */
[-C--:B--2---:R-:W-:Y:S02]  /*6190*/  IMAD R8, R11, R13.reuse, RZ ;  /* 0x0000000d0b087224 */ /* 0x084fe400078e02ff */
[----:B------:R-:W-:-:S04]  /*61a0*/  IMAD.WIDE.U32 R12, R10, R13, R6 ;  /* 0x0000000d0a0c7225 */ /* 0x000fc800078e0006 */
[----:B------:R-:W-:Y:S02]  /*61b0*/  IMAD R19, R10, R19, R8 ;  /* 0x000000130a137224 */ /* 0x000fe400078e0208 */
[----:B------:R-:W-:-:S03]  /*61c0*/  IMAD.MOV.U32 R7, RZ, RZ, R12 ;  /* 0x000000ffff077224 */ /* 0x000fc600078e000c */
[----:B------:R-:W-:-:S07]  /*61d0*/  IADD3 R6, PT, PT, R13, R19, RZ ;  /* 0x000000130d067210 */ /* 0x000fce0007ffe0ff */
.L_x_1140:
        /* <DEDUP_REMOVED lines=34> */
.L_x_1155:
[----:B------:R-:W-:Y:S01]  /*6400*/  IMAD.MOV.U32 R29, RZ, RZ, R15 ;  /* 0x000000ffff1d7224 */ /* 0x000fe200078e000f */
[----:B------:R-:W-:Y:S01]  /*6410*/  MOV R26, R14 ;  /* 0x0000000e001a7202 */ /* 0x000fe20000000f00 */
[----:B------:R-:W-:Y:S01]  /*6420*/  IMAD.MOV.U32 R13, RZ, RZ, R16 ;  /* 0x000000ffff0d7224 */ /* 0x000fe200078e0010 */
[----:B------:R-:W-:Y:S02]  /*6430*/  MOV R12, R17 ;  /* 0x00000011000c7202 */ /* 0x000fe40000000f00 */
[----:B------:R-:W-:-:S07]  /*6440*/  MOV R11, 0x6460 ;  /* 0x00006460000b7802 */ /* 0x000fce0000000f00 */
[----:B------:R-:W-:Y:S05]  /*6450*/  CALL.REL.NOINC `($__internal_22_$__cuda_sm20_div_s64) ;  /* 0x0000000c00647944 */ /* 0x000fea0003c00000 */
[-C--:B------:R-:W-:Y:S01]  /*6460*/  IADD3 R13, P0, PT, RZ, -R24.reuse, RZ ;  /* 0x80000018ff0d7210 */ /* 0x080fe20007f1e0ff */
        /* <DEDUP_REMOVED lines=10> */
.L_x_1156:
[----:B------:R-:W-:Y:S05]  /*6510*/  BSYNC.RECONVERGENT B1 ;  /* 0x0000000000017941 */ /* 0x000fea0003800200 */
.L_x_1154:
        /* <DEDUP_REMOVED lines=41> */
.L_x_1158:
        /* <DEDUP_REMOVED lines=17> */
.L_x_1159:
[----:B------:R-:W-:Y:S05]  /*68c0*/  BSYNC.RECONVERGENT B1 ;  /* 0x0000000000017941 */ /* 0x000fea0003800200 */
.L_x_1157:
        /* <DEDUP_REMOVED lines=10> */
.L_x_1153:
        /* <DEDUP_REMOVED lines=31> */
.L_x_1161:
        /* <DEDUP_REMOVED lines=8> */
.L_x_1162:
[----:B------:R-:W-:Y:S05]  /*6be0*/  BSYNC.RECONVERGENT B1 ;  /* 0x0000000000017941 */ /* 0x000fea0003800200 */
.L_x_1160:
[----:B------:R-:W0:Y:S02]  /*6bf0*/  LDC.64 R12, c[0x0][0x398] ;  /* 0x0000e600ff0c7b82 */ /* 0x000e240000000a00 */
[----:B0-----:R-:W-:-:S06]  /*6c00*/  IMAD.WIDE.U32 R8, R9, 0x8, R12 ;  /* 0x0000000809087825 */ /* 0x001fcc00078e000c */
[----:B------:R-:W2:Y:S01]  /*6c10*/  LDG.E.64 R8, desc[UR6][R8.64] ;  /* 0x0000000608087981 */ /* 0x000ea2000c1e1b00 */
[----:B------:R-:W-:Y:S01]  /*6c20*/  MOV R13, R6 ;  /* 0x00000006000d7202 */ /* 0x000fe20000000f00 */
[----:B------:R-:W-:Y:S02]  /*6c30*/  IMAD.MOV.U32 R12, RZ, RZ, R7 ;  /* 0x000000ffff0c7224 */ /* 0x000fe400078e0007 */
[-C--:B--2---:R-:W-:Y:S02]  /*6c40*/  IMAD R5, R9, R10.reuse, RZ ;  /* 0x0000000a09057224 */ /* 0x084fe400078e02ff */
[----:B------:R-:W-:-:S04]  /*6c50*/  IMAD.WIDE.U32 R12, R8, R10, R12 ;  /* 0x0000000a080c7225 */ /* 0x000fc800078e000c */
[----:B------:R-:W-:Y:S02]  /*6c60*/  IMAD R5, R8, R11, R5 ;  /* 0x0000000b08057224 */ /* 0x000fe400078e0205 */
[----:B------:R-:W-:-:S03]  /*6c70*/  IMAD.MOV.U32 R7, RZ, RZ, R12 ;  /* 0x000000ffff077224 */ /* 0x000fc600078e000c */
[----:B------:R-:W-:-:S07]  /*6c80*/  IADD3 R6, PT, PT, R13, R5, RZ ;  /* 0x000000050d067210 */ /* 0x000fce0007ffe0ff */
.L_x_1113:
        /* <DEDUP_REMOVED lines=9> */
[----:B------:R-:W-:Y:S05]  /*6d20*/  CALL.REL.NOINC `($uncontiguous_reducel3_f64$__internal_accurate_pow) ;  /* 0x0000000c00b87944 */ /* 0x000fea0003c00000 */
[----:B------:R-:W-:Y:S05]  /*6d30*/  BSYNC.RECONVERGENT B1 ;  /* 0x0000000000017941 */ /* 0x000fea0003800200 */
.L_x_1163:
        /* <DEDUP_REMOVED lines=20> */
.L_x_1165:
[----:B------:R-:W-:Y:S05]  /*6e80*/  BSYNC.RECONVERGENT B1 ;  /* 0x0000000000017941 */ /* 0x000fea0003800200 */
.L_x_1164:
[----:B------:R-:W-:Y:S02]  /*6e90*/  FSEL R6, R16, RZ, P3 ;  /* 0x000000ff10067208 */ /* 0x000fe40001800000 */
[----:B------:R-:W-:-:S05]  /*6ea0*/  FSEL R7, R17, 1.875, P3 ;  /* 0x3ff0000011077808 */ /* 0x000fca0001800000 */
[----:B------:R1:W-:Y:S02]  /*6eb0*/  STS.64 [R3], R6 ;  /* 0x0000000603007388 */ /* 0x0003e40000000a00 */
.L_x_1112:
[----:B------:R-:W-:Y:S05]  /*6ec0*/  BSYNC.RECONVERGENT B0 ;  /* 0x0000000000007941 */ /* 0x000fea0003800200 */
.L_x_1058:
[----:B------:R-:W-:Y:S01]  /*6ed0*/  BAR.SYNC.DEFER_BLOCKING 0x0 ;  /* 0x0000000000007b1d */ /* 0x000fe20000010000 */
[----:B------:R-:W-:Y:S02]  /*6ee0*/  ISETP.GE.U32.AND P0, PT, R4, 0x42, PT ;  /* 0x000000420400780c */ /* 0x000fe40003f06070 */
[----:B------:R-:W-:-:S11]  /*6ef0*/  ISETP.GT.U32.AND P1, PT, R2, 0x1f, PT ;  /* 0x0000001f0200780c */ /* 0x000fd60003f24070 */
[----:B------:R-:W-:Y:S05]  /*6f00*/  @!P0 BRA `(.L_x_1166) ;  /* 0x00000000002c8947 */ /* 0x000fea0003800000 */
.L_x_1167:
        /* <DEDUP_REMOVED lines=11> */
.L_x_1166:
[----:B------:R-:W-:Y:S05]  /*6fc0*/  @P1 EXIT ;  /* 0x000000000000194d */ /* 0x000fea0003800000 */
[----:B------:R-:W-:Y:S01]  /*6fd0*/  LDS.64 R4, [R3] ;  /* 0x0000000003047984 */ /* 0x000fe20000000a00 */
[----:B------:R-:W-:-:S03]  /*6fe0*/  ISETP.NE.AND P0, PT, R2, RZ, PT ;  /* 0x000000ff0200720c */ /* 0x000fc60003f05270 */
[----:B-1----:R-:W1:Y:S02]  /*6ff0*/  LDS.64 R6, [R3+0x100] ;  /* 0x0001000003067984 */ /* 0x002e640000000a00 */
[----:B-1----:R-:W-:-:S07]  /*7000*/  DADD R4, R4, R6 ;  /* 0x0000000004047229 */ /* 0x002fce0000000006 */
[----:B------:R-:W-:Y:S04]  /*7010*/  STS.64 [R3], R4 ;  /* 0x0000000403007388 */ /* 0x000fe80000000a00 */
[----:B------:R-:W-:Y:S04]  /*7020*/  LDS.64 R6, [R3] ;  /* 0x0000000003067984 */ /* 0x000fe80000000a00 */
        /* <DEDUP_REMOVED lines=28> */
        .weak           $__internal_22_$__cuda_sm20_div_s64
        .type           $__internal_22_$__cuda_sm20_div_s64,@function
        .size           $__internal_22_$__cuda_sm20_div_s64,($__internal_23_$__cuda_sm20_rem_s64 - $__internal_22_$__cuda_sm20_div_s64)
$__internal_22_$__cuda_sm20_div_s64:
        /* <DEDUP_REMOVED lines=26> */
[----:B------:R-:W-:-:S03]  /*7390*/  IADD3 R30, P0, PT, RZ, -R30, RZ ;  /* 0x8000001eff1e7210 */ /* 0x000fc60007f1e0ff */
[----:B------:R-:W-:Y:S02]  /*73a0*/  IMAD R31, R33, R24, R31 ;  /* 0x00000018211f7224 */ /* 0x000fe400078e021f */
[----:B------:R-:W-:-:S03]  /*73b0*/  IMAD.HI.U32 R42, R43, R30, RZ ;  /* 0x0000001e2b2a7227 */ /* 0x000fc600078e00ff */
[----:B------:R-:W-:-:S05]  /*73c0*/  IADD3.X R31, PT, PT, RZ, ~R31, RZ, P0, !PT ;  /* 0x8000001fff1f7210 */ /* 0x000fca00007fe4ff */
[----:B------:R-:W-:-:S04]  /*73d0*/  IMAD.WIDE.U32 R42, P1, R43, R31, R42 ;  /* 0x0000001f2b2a7225 */ /* 0x000fc8000782002a */
[----:B------:R-:W-:-:S04]  /*73e0*/  IMAD.HI.U32 R32, R33, R31, RZ ;  /* 0x0000001f21207227 */ /* 0x000fc800078e00ff */
[----:B------:R-:W-:-:S04]  /*73f0*/  IMAD.HI.U32 R30, P0, R33, R30, R42 ;  /* 0x0000001e211e7227 */ /* 0x000fc8000780002a */
[----:B------:R-:W-:Y:S02]  /*7400*/  HFMA2 R43, -RZ, RZ, 0, 0 ;  /* 0x00000000ff2b7431 */ /* 0x000fe400000001ff */
[----:B------:R-:W-:Y:S02]  /*7410*/  IMAD R31, R33, R31, RZ ;  /* 0x0000001f211f7224 */ /* 0x000fe400078e02ff */
[----:B------:R-:W-:-:S03]  /*7420*/  IMAD.X R33, R32, 0x1, R33, P1 ;  /* 0x0000000120217824 */ /* 0x000fc600008e0621 */
        /* <DEDUP_REMOVED lines=40> */
[----:B------:R-:W-:-:S02]  /*76b0*/  ISETP.NE.AND.EX P0, PT, R12, RZ, PT, P0 ;  /* 0x000000ff0c00720c */ /* 0x000fc40003f05300 */
[----:B------:R-:W-:Y:S02]  /*76c0*/  SEL R24, R24, R25, !P1 ;  /* 0x0000001918187207 */ /* 0x000fe40004800000 */
[----:B------:R-:W-:Y:S02]  /*76d0*/  SEL R13, R13, R29, !P1 ;  /* 0x0000001d0d0d7207 */ /* 0x000fe40004800000 */
[----:B------:R-:W-:Y:S02]  /*76e0*/  MOV R12, R11 ;  /* 0x0000000b000c7202 */ /* 0x000fe40000000f00 */
[----:B------:R-:W-:Y:S01]  /*76f0*/  SEL R25, R13, 0xffffffff, P0 ;  /* 0xffffffff0d197807 */ /* 0x000fe20000000000 */
[----:B------:R-:W-:Y:S01]  /*7700*/  HFMA2 R13, -RZ, RZ, 0, 0 ;  /* 0x00000000ff0d7431 */ /* 0x000fe200000001ff */
[----:B------:R-:W-:-:S03]  /*7710*/  SEL R24, R24, 0xffffffff, P0 ;  /* 0xffffffff18187807 */ /* 0x000fc60000000000 */
[----:B------:R-:W-:Y:S05]  /*7720*/  RET.REL.NODEC R12 `(uncontiguous_reducel3_f64) ;  /* 0xffffff880c347950 */ /* 0x000fea0003c3ffff */
        .weak           $__internal_23_$__cuda_sm20_rem_s64
        .type           $__internal_23_$__cuda_sm20_rem_s64,@function
        .size           $__internal_23_$__cuda_sm20_rem_s64,($uncontiguous_reducel3_f64$__internal_accurate_pow - $__internal_23_$__cuda_sm20_rem_s64)
$__internal_23_$__cuda_sm20_rem_s64:
        /* <DEDUP_REMOVED lines=13> */
[----:B------:R-:W-:-:S03]  /*7800*/  IMAD.HI.U32 R14, R12, R29, RZ ;  /* 0x0000001d0c0e7227 */ /* 0x000fc600078e00ff */
[----:B------:R-:W-:Y:S01]  /*7810*/  IADD3.X R31, PT, PT, RZ, ~R15, RZ, P0, !PT ;  /* 0x8000000fff1f7210 */ /* 0x000fe200007fe4ff */
[----:B------:R-:W-:-:S04]  /*7820*/  IMAD.MOV.U32 R15, RZ, RZ, R12 ;  /* 0x000000ffff0f7224 */ /* 0x000fc800078e000c */
        /* <DEDUP_REMOVED lines=9> */
[----:B------:R-:W-:Y:S02]  /*78c0*/  IADD3 R29, P0, PT, RZ, -R12, RZ ;  /* 0x8000000cff1d7210 */ /* 0x000fe40007f1e0ff */
[----:B------:R-:W-:Y:S01]  /*78d0*/  ISETP.GE.AND P1, PT, R24, RZ, PT ;  /* 0x000000ff1800720c */ /* 0x000fe20003f26270 */
[----:B------:R-:W-:Y:S02]  /*78e0*/  IMAD R13, R25, R10, R13 ;  /* 0x0000000a190d7224 */ /* 0x000fe400078e020d */
[----:B------:R-:W-:-:S03]  /*78f0*/  IMAD.HI.U32 R14, R15, R29, RZ ;  /* 0x0000001d0f0e7227 */ /* 0x000fc600078e00ff */
[----:B------:R-:W-:Y:S02]  /*7900*/  IADD3.X R12, PT, PT, RZ, ~R13, RZ, P0, !PT ;  /* 0x8000000dff0c7210 */ /* 0x000fe400007fe4ff */
[----:B------:R-:W-:-:S03]  /*7910*/  IADD3 R13, P4, PT, RZ, -R20, RZ ;  /* 0x80000014ff0d7210 */ /* 0x000fc60007f9e0ff */
[----:B------:R-:W-:-:S04]  /*7920*/  IMAD.WIDE.U32 R14, P0, R15, R12, R14 ;  /* 0x0000000c0f0e7225 */ /* 0x000fc8000780000e */
[----:B------:R-:W-:Y:S01]  /*7930*/  IMAD.HI.U32 R14, P2, R25, R29, R14 ;  /* 0x0000001d190e7227 */ /* 0x000fe2000784000e */
[----:B------:R-:W-:-:S03]  /*7940*/  SEL R15, R13, R20, !P1 ;  /* 0x000000140d0f7207 */ /* 0x000fc60004800000 */
[CC--:B------:R-:W-:Y:S02]  /*7950*/  IMAD R29, R25.reuse, R12.reuse, RZ ;  /* 0x0000000c191d7224 */ /* 0x0c0fe400078e02ff */
[----:B------:R-:W-:-:S03]  /*7960*/  IMAD.HI.U32 R12, R25, R12, RZ ;  /* 0x0000000c190c7227 */ /* 0x000fc600078e00ff */
[----:B------:R-:W-:Y:S01]  /*7970*/  IADD3 R14, P3, PT, R29, R14, RZ ;  /* 0x0000000e1d0e7210 */ /* 0x000fe20007f7e0ff */
[----:B------:R-:W-:Y:S01]  /*7980*/  IMAD.X R29, RZ, RZ, ~R24, P4 ;  /* 0x000000ffff1d7224 */ /* 0x000fe200020e0e18 */
[----:B------:R-:W-:-:S03]  /*7990*/  IADD3.X R13, PT, PT, R12, R25, RZ, P0, !PT ;  /* 0x000000190c0d7210 */ /* 0x000fc600007fe4ff */
[----:B------:R-:W-:Y:S01]  /*79a0*/  IMAD.HI.U32 R12, R14, R15, RZ ;  /* 0x0000000f0e0c7227 */ /* 0x000fe200078e00ff */
[----:B------:R-:W-:Y:S02]  /*79b0*/  IADD3.X R20, PT, PT, RZ, RZ, R13, P3, P2 ;  /* 0x000000ffff147210 */ /* 0x000fe40001fe440d */
[----:B------:R-:W-:Y:S02]  /*79c0*/  SEL R25, R29, R24, !P1 ;  /* 0x000000181d197207 */ /* 0x000fe40004800000 */
[----:B------:R-:W-:-:S03]  /*79d0*/  MOV R13, RZ ;  /* 0x000000ff000d7202 */ /* 0x000fc60000000f00 */
[-C--:B------:R-:W-:Y:S02]  /*79e0*/  IMAD R29, R20, R25.reuse, RZ ;  /* 0x00000019141d7224 */ /* 0x080fe400078e02ff */
[----:B------:R-:W-:-:S04]  /*79f0*/  IMAD.WIDE.U32 R12, R14, R25, R12 ;  /* 0x000000190e0c7225 */ /* 0x000fc800078e000c */
[----:B------:R-:W-:-:S04]  /*7a00*/  IMAD.HI.U32 R14, R20, R25, RZ ;  /* 0x00000019140e7227 */ /* 0x000fc800078e00ff */
[----:B------:R-:W-:-:S04]  /*7a10*/  IMAD.HI.U32 R12, P0, R20, R15, R12 ;  /* 0x0000000f140c7227 */ /* 0x000fc8000780000c */
[----:B------:R-:W-:Y:S01]  /*7a20*/  IMAD.X R14, RZ, RZ, R14, P0 ;  /* 0x000000ffff0e7224 */ /* 0x000fe200000e060e */
[----:B------:R-:W-:-:S04]  /*7a30*/  IADD3 R29, P2, PT, R29, R12, RZ ;  /* 0x0000000c1d1d7210 */ /* 0x000fc80007f5e0ff */
[----:B------:R-:W-:Y:S01]  /*7a40*/  IADD3.X R31, PT, PT, RZ, R14, RZ, P2, !PT ;  /* 0x0000000eff1f7210 */ /* 0x000fe200017fe4ff */
[----:B------:R-:W-:-:S04]  /*7a50*/  IMAD.WIDE.U32 R12, R29, R10, RZ ;  /* 0x0000000a1d0c7225 */ /* 0x000fc800078e00ff */
        /* <DEDUP_REMOVED lines=8> */
[----:B------:R-:W-:-:S04]  /*7ae0*/  SEL R15, R15, R13, P0 ;  /* 0x0000000d0f0f7207 */ /* 0x000fc80000000000 */
[----:B------:R-:W-:Y:S02]  /*7af0*/  SEL R25, R25, R29, P0 ;  /* 0x0000001d19197207 */ /* 0x000fe40000000000 */
[CC--:B------:R-:W-:Y:S02]  /*7b00*/  ISETP.GE.U32.AND P0, PT, R15.reuse, R10.reuse, PT ;  /* 0x0000000a0f00720c */ /* 0x0c0fe40003f06070 */
[----:B------:R-:W-:Y:S02]  /*7b10*/  IADD3 R12, P2, PT, R15, -R10, RZ ;  /* 0x8000000a0f0c7210 */ /* 0x000fe40007f5e0ff */
[CC--:B------:R-:W-:Y:S02]  /*7b20*/  ISETP.GE.U32.AND.EX P0, PT, R25.reuse, R11.reuse, PT, P0 ;  /* 0x0000000b1900720c */ /* 0x0c0fe40003f06100 */
[----:B------:R-:W-:Y:S02]  /*7b30*/  IADD3.X R13, PT, PT, R25, ~R11, RZ, P2, !PT ;  /* 0x8000000b190d7210 */ /* 0x000fe400017fe4ff */
[----:B------:R-:W-:-:S02]  /*7b40*/  SEL R12, R12, R15, P0 ;  /* 0x0000000f0c0c7207 */ /* 0x000fc40000000000 */
[----:B------:R-:W-:Y:S02]  /*7b50*/  SEL R13, R13, R25, P0 ;  /* 0x000000190d0d7207 */ /* 0x000fe40000000000 */
[-C--:B------:R-:W-:Y:S02]  /*7b60*/  IADD3 R11, P2, PT, RZ, -R12.reuse, RZ ;  /* 0x8000000cff0b7210 */ /* 0x080fe40007f5e0ff */
[----:B------:R-:W-:Y:S02]  /*7b70*/  ISETP.NE.U32.AND P0, PT, R21, RZ, PT ;  /* 0x000000ff1500720c */ /* 0x000fe40003f05070 */
[-C--:B------:R-:W-:Y:S02]  /*7b80*/  IADD3.X R10, PT, PT, RZ, ~R13.reuse, RZ, P2, !PT ;  /* 0x8000000dff0a7210 */ /* 0x080fe400017fe4ff */
[----:B------:R-:W-:Y:S01]  /*7b90*/  SEL R12, R11, R12, !P1 ;  /* 0x0000000c0b0c7207 */ /* 0x000fe20004800000 */
[----:B------:R-:W-:Y:S01]  /*7ba0*/  HFMA2 R11, -RZ, RZ, 0, 0 ;  /* 0x00000000ff0b7431 */ /* 0x000fe200000001ff */
[----:B------:R-:W-:Y:S01]  /*7bb0*/  SEL R13, R10, R13, !P1 ;  /* 0x0000000d0a0d7207 */ /* 0x000fe20004800000 */
[----:B------:R-:W-:Y:S01]  /*7bc0*/  IMAD.MOV.U32 R10, RZ, RZ, R23 ;  /* 0x000000ffff0a7224 */ /* 0x000fe200078e0017 */
[----:B------:R-:W-:-:S04]  /*7bd0*/  ISETP.NE.AND.EX P0, PT, R22, RZ, PT, P0 ;  /* 0x000000ff1600720c */ /* 0x000fc80003f05300 */
[----:B------:R-:W-:Y:S02]  /*7be0*/  SEL R12, R12, 0xffffffff, P0 ;  /* 0xffffffff0c0c7807 */ /* 0x000fe40000000000 */
[----:B------:R-:W-:Y:S01]  /*7bf0*/  SEL R13, R13, 0xffffffff, P0 ;  /* 0xffffffff0d0d7807 */ /* 0x000fe20000000000 */
[----:B------:R-:W-:Y:S06]  /*7c00*/  RET.REL.NODEC R10 `(uncontiguous_reducel3_f64) ;  /* 0xffffff800afc7950 */ /* 0x000fec0003c3ffff */
        .type           $uncontiguous_reducel3_f64$__internal_accurate_pow,@function
        .size           $uncontiguous_reducel3_f64$__internal_accurate_pow,(.L_x_9965 - $uncontiguous_reducel3_f64$__internal_accurate_pow)
$uncontiguous_reducel3_f64$__internal_accurate_pow:
[----:B------:R-:W-:Y:S01]  /*7c10*/  ISETP.GT.U32.AND P0, PT, R7, 0xfffff, PT ;  /* 0x000fffff0700780c */ /* 0x000fe20003f04070 */
[----:B------:R-:W-:Y:S01]  /*7c20*/  IMAD.MOV.U32 R13, RZ, RZ, R7 ;  /* 0x000000ffff0d7224 */ /* 0x000fe200078e0007 */
[----:B------:R-:W-:Y:S01]  /*7c30*/  MOV R12, R28 ;  /* 0x0000001c000c7202 */ /* 0x000fe20000000f00 */
[----:B------:R-:W-:Y:S01]  /*7c40*/  HFMA2 R15, -RZ, RZ, 1.703125, -23840 ;  /* 0x3ed0f5d2ff0f7431 */ /* 0x000fe200000001ff */
[----:B------:R-:W-:Y:S01]  /*7c50*/  MOV R14, 0x41ad3b5a ;  /* 0x41ad3b5a000e7802 */ /* 0x000fe20000000f00 */
[----:B------:R-:W-:Y:S01]  /*7c60*/  UMOV UR4, 0x7d2cafe2 ;  /* 0x7d2cafe200047882 */ /* 0x000fe20000000000 */
[----:B------:R-:W-:Y:S01]  /*7c70*/  UMOV UR5, 0x3eb0f5ff ;  /* 0x3eb0f5ff00057882 */ /* 0x000fe20000000000 */
[----:B------:R-:W-:Y:S01]  /*7c80*/  UMOV UR8, 0x3b39803f ;  /* 0x3b39803f00087882 */ /* 0x000fe20000000000 */
[----:B------:R-:W-:-:S05]  /*7c90*/  UMOV UR9, 0x3c7abc9e ;  /* 0x3c7abc9e00097882 */ /* 0x000fca0000000000 */
[----:B------:R-:W-:Y:S01]  /*7ca0*/  @!P0 DMUL R32, R12, 1.80143985094819840000e+16 ;  /* 0x435000000c208828 */ /* 0x000fe20000000000 */
[----:B------:R-:W-:-:S09]  /*7cb0*/  MOV R12, R7 ;  /* 0x00000007000c7202 */ /* 0x000fd20000000f00 */
[----:B------:R-:W-:Y:S01]  /*7cc0*/  @!P0 MOV R12, R33 ;  /* 0x00000021000c8202 */ /* 0x000fe20000000f00 */
[----:B------:R-:W-:-:S03]  /*7cd0*/  @!P0 IMAD.MOV.U32 R28, RZ, RZ, R32 ;  /* 0x000000ffff1c8224 */ /* 0x000fc600078e0020 */
[----:B------:R-:W-:-:S04]  /*7ce0*/  LOP3.LUT R12, R12, 0x800fffff, RZ, 0xc0, !PT ;  /* 0x800fffff0c0c7812 */ /* 0x000fc800078ec0ff */
[----:B------:R-:W-:Y:S01]  /*7cf0*/  LOP3.LUT R29, R12, 0x3ff00000, RZ, 0xfc, !PT ;  /* 0x3ff000000c1d7812 */ /* 0x000fe200078efcff */
[----:B------:R-:W-:-:S03]  /*7d00*/  IMAD.MOV.U32 R12, RZ, RZ, RZ ;  /* 0x000000ffff0c7224 */ /* 0x000fc600078e00ff */
        /* <DEDUP_REMOVED lines=132> */
[----:B------:R-:W-:Y:S01]  /*8550*/  IMAD R17, R12, 0x100000, R19 ;  /* 0x001000000c117824 */ /* 0x000fe200078e0213 */
[----:B------:R-:W-:Y:S01]  /*8560*/  MOV R16, R18 ;  /* 0x0000001200107202 */ /* 0x000fe20000000f00 */
[----:B------:R-:W-:Y:S06]  /*8570*/  @!P0 BRA `(.L_x_1168) ;  /* 0x0000000000308947 */ /* 0x000fec0003800000 */
        /* <DEDUP_REMOVED lines=12> */
.L_x_1168:
[----:B------:R-:W-:Y:S01]  /*8640*/  DFMA R20, R20, R16, R16 ;  /* 0x000000101414722b */ /* 0x000fe20000000010 */
[----:B------:R-:W-:Y:S01]  /*8650*/  MOV R35, 0x0 ;  /* 0x0000000000237802 */ /* 0x000fe20000000f00 */
[----:B------:R-:W-:-:S08]  /*8660*/  DSETP.NEU.AND P0, PT, |R16|, +INF , PT ;  /* 0x7ff000001000742a */ /* 0x000fd00003f0d200 */
[----:B------:R-:W-:Y:S02]  /*8670*/  FSEL R16, R16, R20, !P0 ;  /* 0x0000001410107208 */ /* 0x000fe40004000000 */
[----:B------:R-:W-:Y:S01]  /*8680*/  FSEL R17, R17, R21, !P0 ;  /* 0x0000001511117208 */ /* 0x000fe20004000000 */
[----:B------:R-:W-:Y:S06]  /*8690*/  RET.REL.NODEC R34 `(uncontiguous_reducel3_f64) ;  /* 0xffffff7822587950 */ /* 0x000fec0003c3ffff */
.L_x_1169:
        /* <DEDUP_REMOVED lines=14> */
.L_x_9965:


//--------------------- .text.contiguous_cumulate_reducel3_f64 --------------------------
	.section	.text.contiguous_cumulate_reducel3_f64,"ax",@progbits
	.align	128
        .global         contiguous_cumulate_reducel3_f64
        .type           contiguous_cumulate_reducel3_f64,@function
        .size           contiguous_cumulate_reducel3_f64,(.L_x_10181 - contiguous_cumulate_reducel3_f64)
        .other          contiguous_cumulate_reducel3_f64,@"STO_CUDA_ENTRY STV_DEFAULT"
contiguous_cumulate_reducel3_f64:
.text.contiguous_cumulate_reducel3_f64:
[----:B------:R-:W-:Y:S01]  /*0000*/  LDC R1, c[0x0][0x37c] ;  /* 0x0000df00ff017b82 */ /* 0x000fe20000000800 */
[----:B------:R-:W0:Y:S01]  /*0010*/  S2R R0, SR_CTAID.X ;  /* 0x0000000000007919 */ /* 0x000e220000002500 */
[----:B------:R-:W0:Y:S01]  /*0020*/  LDCU UR8, c[0x0][0x360] ;  /* 0x00006c00ff0877ac */ /* 0x000e220008000800 */
[----:B------:R-:W1:Y:S01]  /*0030*/  S2R R2, SR_TID.X ;  /* 0x0000000000027919 */ /* 0x000e620000002100 */
[----:B------:R-:W2:Y:S01]  /*0040*/  LDCU.64 UR10, c[0x0][0x390] ;  /* 0x00007200ff0a77ac */ /* 0x000ea20008000a00 */
[----:B------:R-:W3:Y:S01]  /*0050*/  LDCU.64 UR6, c[0x0][0x358] ;  /* 0x00006b00ff0677ac */ /* 0x000ee20008000a00 */
[----:B0-----:R-:W-:-:S04]  /*0060*/  IMAD R3, R0, UR8, RZ ;  /* 0x0000000800037c24 */ /* 0x001fc8000f8e02ff */
[----:B-1----:R-:W-:-:S04]  /*0070*/  IMAD R11, R3, 0x2, R2 ;  /* 0x00000002030b7824 */ /* 0x002fc800078e0202 */
[----:B------:R-:W-:-:S05]  /*0080*/  VIADD R3, R11, UR8 ;  /* 0x000000080b037c36 */ /* 0x000fca0008000000 */
[----:B--2---:R-:W-:-:S04]  /*0090*/  ISETP.GE.U32.AND P0, PT, R3, UR10, PT ;  /* 0x0000000a03007c0c */ /* 0x004fc8000bf06070 */
[----:B------:R-:W-:-:S13]  /*00a0*/  ISETP.GE.U32.AND.EX P0, PT, RZ, UR11, PT, P0 ;  /* 0x0000000bff007c0c */ /* 0x000fda000bf06100 */
[----:B------:R-:W0:Y:S08]  /*00b0*/  @!P0 LDC.64 R8, c[0x0][0x388] ;  /* 0x0000e200ff088b82 */ /* 0x000e300000000a00 */
[----:B------:R-:W1:Y:S01]  /*00c0*/  @!P0 LDC.64 R4, c[0x0][0x388] ;  /* 0x0000e200ff048b82 */ /* 0x000e620000000a00 */
[----:B0-----:R-:W-:-:S04]  /*00d0*/  @!P0 LEA R8, P1, R3, R8, 0x3 ;  /* 0x0000000803088211 */ /* 0x001fc800078218ff */
[----:B------:R-:W-:Y:S01]  /*00e0*/  @!P0 LEA.HI.X R9, R3, R9, RZ, 0x3, P1 ;  /* 0x0000000903098211 */ /* 0x000fe200008f1cff */
[----:B-1----:R-:W-:-:S04]  /*00f0*/  @!P0 IMAD.WIDE.U32 R4, R11, 0x8, R4 ;  /* 0x000000080b048825 */ /* 0x002fc800078e0004 */
[----:B---3--:R-:W2:Y:S04]  /*0100*/  @!P0 LDG.E.64 R6, desc[UR6][R8.64] ;  /* 0x0000000608068981 */ /* 0x008ea8000c1e1b00 */
[----:B------:R-:W2:Y:S01]  /*0110*/  @!P0 LDG.E.64 R4, desc[UR6][R4.64] ;  /* 0x0000000604048981 */ /* 0x000ea2000c1e1b00 */
[----:B------:R-:W0:Y:S01]  /*0120*/  S2UR UR5, SR_CgaCtaId ;  /* 0x00000000000579c3 */ /* 0x000e220000008800 */
[----:B------:R-:W-:Y:S02]  /*0130*/  UMOV UR4, 0x400 ;  /* 0x0000040000047882 */ /* 0x000fe40000000000 */
[----:B0-----:R-:W-:-:S06]  /*0140*/  ULEA UR4, UR5, UR4, 0x18 ;  /* 0x0000000405047291 */ /* 0x001fcc000f8ec0ff */
[----:B------:R-:W-:-:S05]  /*0150*/  LEA R3, R2, UR4, 0x3 ;  /* 0x0000000402037c11 */ /* 0x000fca000f8e18ff */
[----:B------:R0:W-:Y:S01]  /*0160*/  STS.64 [R3], RZ ;  /* 0x000000ff03007388 */ /* 0x0001e20000000a00 */
[----:B------:R-:W-:Y:S01]  /*0170*/  IMAD.U32 R10, RZ, RZ, UR8 ;  /* 0x00000008ff0a7e24 */ /* 0x000fe2000f8e00ff */
[----:B------:R-:W-:Y:S01]  /*0180*/  BSSY.RECONVERGENT B0, `(.L_x_1170) ;  /* 0x000000e000007945 */ /* 0x000fe20003800200 */
[----:B------:R-:W-:-:S03]  /*0190*/  ISETP.GT.U32.AND P1, PT, R2, 0x1f, PT ;  /* 0x0000001f0200780c */ /* 0x000fc60003f24070 */
[----:B------:R-:W-:Y:S01]  /*01a0*/  ISETP.GE.U32.AND P2, PT, R10, 0x42, PT ;  /* 0x000000420a00780c */ /* 0x000fe20003f46070 */
[----:B--2---:R-:W-:-:S07]  /*01b0*/  @!P0 DADD R6, R4, R6 ;  /* 0x0000000004068229 */ /* 0x004fce0000000006 */
[----:B------:R0:W-:Y:S01]  /*01c0*/  @!P0 STS.64 [R3], R6 ;  /* 0x0000000603008388 */ /* 0x0001e20000000a00 */
[----:B------:R-:W-:Y:S05]  /*01d0*/  @!P0 BRA `(.L_x_1171) ;  /* 0x0000000000208947 */ /* 0x000fea0003800000 */
[----:B------:R-:W-:-:S04]  /*01e0*/  ISETP.GE.U32.AND P0, PT, R11, UR10, PT ;  /* 0x0000000a0b007c0c */ /* 0x000fc8000bf06070 */
[----:B------:R-:W-:-:S13]  /*01f0*/  ISETP.GE.U32.AND.EX P0, PT, RZ, UR11, PT, P0 ;  /* 0x0000000bff007c0c */ /* 0x000fda000bf06100 */
[----:B------:R-:W-:Y:S05]  /*0200*/  @P0 BRA `(.L_x_1171) ;  /* 0x0000000000140947 */ /* 0x000fea0003800000 */
[----:B------:R-:W1:Y:S02]  /*0210*/  LDCU.64 UR4, c[0x0][0x388] ;  /* 0x00007100ff0477ac */ /* 0x000e640008000a00 */
[----:B-1----:R-:W-:-:S04]  /*0220*/  LEA R4, P0, R11, UR4, 0x3 ;  /* 0x000000040b047c11 */ /* 0x002fc8000f8018ff */
[----:B------:R-:W-:-:S06]  /*0230*/  LEA.HI.X R5, R11, UR5, RZ, 0x3, P0 ;  /* 0x000000050b057c11 */ /* 0x000fcc00080f1cff */
[----:B------:R-:W2:Y:S04]  /*0240*/  LDG.E.64 R4, desc[UR6][R4.64] ;  /* 0x0000000604047981 */ /* 0x000ea8000c1e1b00 */
[----:B--2---:R1:W-:Y:S02]  /*0250*/  STS.64 [R3], R4 ;  /* 0x0000000403007388 */ /* 0x0043e40000000a00 */
.L_x_1171:
[----:B------:R-:W-:Y:S05]  /*0260*/  BSYNC.RECONVERGENT B0 ;  /* 0x0000000000007941 */ /* 0x000fea0003800200 */
.L_x_1170:
[----:B------:R-:W-:Y:S06]  /*0270*/  BAR.SYNC.DEFER_BLOCKING 0x0 ;  /* 0x0000000000007b1d */ /* 0x000fec0000010000 */
[----:B------:R-:W-:Y:S05]  /*0280*/  @!P2 BRA `(.L_x_1172) ;  /* 0x00000000002ca947 */ /* 0x000fea0003800000 */
.L_x_1173:
        /* <DEDUP_REMOVED lines=8> */
[----:B------:R-:W-:Y:S01]  /*0310*/  ISETP.GT.U32.AND P0, PT, R10, 0x83, PT ;  /* 0x000000830a00780c */ /* 0x000fe20003f04070 */
[----:B------:R-:W-:-:S12]  /*0320*/  IMAD.MOV.U32 R10, RZ, RZ, R8 ;  /* 0x000000ffff0a7224 */ /* 0x000fd800078e0008 */
[----:B--2---:R-:W-:Y:S05]  /*0330*/  @P0 BRA `(.L_x_1173) ;  /* 0xfffffffc00d40947 */ /* 0x004fea000383ffff */
.L_x_1172:
        /* <DEDUP_REMOVED lines=35> */
.L_x_1174:
        /* <DEDUP_REMOVED lines=9> */
.L_x_10181:


//--------------------- .text.contiguous_reducel3_f64 --------------------------
	.section	.text.contiguous_reducel3_f64,"ax",@progbits
	.align	128
        .global         contiguous_reducel3_f64
        .type           contiguous_reducel3_f64,@function
        .size           contiguous_reducel3_f64,(.L_x_9966 - contiguous_reducel3_f64)
        .other          contiguous_reducel3_f64,@"STO_CUDA_ENTRY STV_DEFAULT"
contiguous_reducel3_f64:
.text.contiguous_reducel3_f64:
        /* <DEDUP_REMOVED lines=10> */
[----:B0-----:R-:W-:-:S04]  /*00a0*/  IMAD R0, R26, UR8, RZ ;  /* 0x000000081a007c24 */ /* 0x001fc8000f8e02ff */
[----:B--2---:R-:W-:Y:S01]  /*00b0*/  IMAD R5, R0, 0x2, R3 ;  /* 0x0000000200057824 */ /* 0x004fe200078e0203 */
[----:B------:R-:W-:Y:S01]  /*00c0*/  LEA R2, R3, UR4, 0x3 ;  /* 0x0000000403027c11 */ /* 0x000fe2000f8e18ff */
[----:B------:R-:W-:Y:S02]  /*00d0*/  IMAD.U32 R0, RZ, RZ, UR8 ;  /* 0x00000008ff007e24 */ /* 0x000fe4000f8e00ff */
[----:B------:R-:W-:Y:S02]  /*00e0*/  VIADD R6, R5, UR8 ;  /* 0x0000000805067c36 */ /* 0x000fe40008000000 */
[----:B------:R0:W-:Y:S03]  /*00f0*/  STS.64 [R2], RZ ;  /* 0x000000ff02007388 */ /* 0x0001e60000000a00 */
[----:B---3--:R-:W-:-:S04]  /*0100*/  ISETP.GE.U32.AND P0, PT, R6, UR10, PT ;  /* 0x0000000a06007c0c */ /* 0x008fc8000bf06070 */
[----:B------:R-:W-:-:S13]  /*0110*/  ISETP.GE.U32.AND.EX P0, PT, RZ, UR11, PT, P0 ;  /* 0x0000000bff007c0c */ /* 0x000fda000bf06100 */
[----:B0---4-:R-:W-:Y:S05]  /*0120*/  @P0 BRA `(.L_x_1176) ;  /* 0x0000000400180947 */ /* 0x011fea0003800000 */
[----:B------:R-:W0:Y:S02]  /*0130*/  LDC.64 R8, c[0x0][0x388] ;  /* 0x0000e200ff087b82 */ /* 0x000e240000000a00 */
[----:B0-----:R-:W-:-:S06]  /*0140*/  IMAD.WIDE.U32 R8, R5, 0x8, R8 ;  /* 0x0000000805087825 */ /* 0x001fcc00078e0008 */
[----:B------:R-:W2:Y:S01]  /*0150*/  LDG.E.64 R8, desc[UR6][R8.64] ;  /* 0x0000000608087981 */ /* 0x000ea2000c1e1b00 */
[----:B------:R-:W-:Y:S01]  /*0160*/  BSSY.RECONVERGENT B1, `(.L_x_1177) ;  /* 0x0000006000017945 */ /* 0x000fe20003800200 */
[----:B------:R-:W-:Y:S01]  /*0170*/  MOV R28, 0x1c0 ;  /* 0x000001c0001c7802 */ /* 0x000fe20000000f00 */
[----:B--2---:R-:W-:-:S10]  /*0180*/  DADD R4, -RZ, |R8| ;  /* 0x00000000ff047229 */ /* 0x004fd40000000508 */
[----:B------:R-:W-:Y:S02]  /*0190*/  IMAD.MOV.U32 R22, RZ, RZ, R4 ;  /* 0x000000ffff167224 */ /* 0x000fe400078e0004 */
[----:B------:R-:W-:-:S07]  /*01a0*/  IMAD.MOV.U32 R23, RZ, RZ, R5 ;  /* 0x000000ffff177224 */ /* 0x000fce00078e0005 */
[----:B------:R-:W-:Y:S05]  /*01b0*/  CALL.REL.NOINC `($contiguous_reducel3_f64$__internal_accurate_pow) ;  /* 0x0000000800587944 */ /* 0x000fea0003c00000 */
[----:B------:R-:W-:Y:S05]  /*01c0*/  BSYNC.RECONVERGENT B1 ;  /* 0x0000000000017941 */ /* 0x000fea0003800200 */
.L_x_1177:
        /* <DEDUP_REMOVED lines=9> */
[----:B------:R-:W-:Y:S01]  /*0260*/  FSEL R11, R15, R11, !P0 ;  /* 0x0000000b0f0b7208 */ /* 0x000fe20004000000 */
[----:B------:R-:W-:-:S08]  /*0270*/  @!P1 IMAD.MOV.U32 R11, RZ, RZ, R5 ;  /* 0x000000ffff0b9224 */ /* 0x000fd000078e0005 */
[----:B------:R-:W-:Y:S05]  /*0280*/  @P2 BRA `(.L_x_1179) ;  /* 0x00000000001c2947 */ /* 0x000fea0003800000 */
[----:B------:R-:W-:-:S14]  /*0290*/  DSETP.NAN.AND P1, PT, R8, R8, PT ;  /* 0x000000080800722a */ /* 0x000fdc0003f28000 */
[----:B------:R-:W-:Y:S01]  /*02a0*/  @P1 DADD R10, |R8|, 3 ;  /* 0x40080000080a1429 */ /* 0x000fe20000000200 */
[----:B------:R-:W-:Y:S10]  /*02b0*/  @P1 BRA `(.L_x_1179) ;  /* 0x0000000000101947 */ /* 0x000ff40003800000 */
[----:B------:R-:W-:-:S14]  /*02c0*/  DSETP.NEU.AND P1, PT, |R8|, +INF , PT ;  /* 0x7ff000000800742a */ /* 0x000fdc0003f2d200 */
[----:B------:R-:W-:Y:S02]  /*02d0*/  @!P1 IMAD.MOV.U32 R4, RZ, RZ, -0x100000 ;  /* 0xfff00000ff049424 */ /* 0x000fe400078e00ff */
[----:B------:R-:W-:-:S03]  /*02e0*/  @!P1 IMAD.MOV.U32 R10, RZ, RZ, RZ ;  /* 0x000000ffff0a9224 */ /* 0x000fc600078e00ff */
[----:B------:R-:W-:-:S07]  /*02f0*/  @!P1 SEL R11, R4, 0x7ff00000, !P0 ;  /* 0x7ff00000040b9807 */ /* 0x000fce0004000000 */
.L_x_1179:
[----:B------:R-:W-:Y:S05]  /*0300*/  BSYNC.RECONVERGENT B1 ;  /* 0x0000000000017941 */ /* 0x000fea0003800200 */
.L_x_1178:
[----:B------:R-:W0:Y:S02]  /*0310*/  LDCU.64 UR4, c[0x0][0x388] ;  /* 0x00007100ff0477ac */ /* 0x000e240008000a00 */
[----:B0-----:R-:W-:-:S04]  /*0320*/  LEA R4, P0, R6, UR4, 0x3 ;  /* 0x0000000406047c11 */ /* 0x001fc8000f8018ff */
[----:B------:R-:W-:-:S06]  /*0330*/  LEA.HI.X R5, R6, UR5, RZ, 0x3, P0 ;  /* 0x0000000506057c11 */ /* 0x000fcc00080f1cff */
[----:B------:R-:W2:Y:S01]  /*0340*/  LDG.E.64 R4, desc[UR6][R4.64] ;  /* 0x0000000604047981 */ /* 0x000ea2000c1e1b00 */
[----:B------:R-:W-:Y:S01]  /*0350*/  DSETP.NEU.AND P0, PT, |R8|, 1, PT ;  /* 0x3ff000000800742a */ /* 0x000fe20003f0d200 */
[----:B------:R-:W-:Y:S01]  /*0360*/  BSSY.RECONVERGENT B1, `(.L_x_1180) ;  /* 0x0000008000017945 */ /* 0x000fe20003800200 */
[----:B------:R-:W-:-:S04]  /*0370*/  MOV R28, 0x3e0 ;  /* 0x000003e0001c7802 */ /* 0x000fc80000000f00 */
[----:B------:R-:W-:Y:S02]  /*0380*/  FSEL R8, R10, RZ, P0 ;  /* 0x000000ff0a087208 */ /* 0x000fe40000000000 */
[----:B------:R-:W-:Y:S01]  /*0390*/  FSEL R9, R11, 1.875, P0 ;  /* 0x3ff000000b097808 */ /* 0x000fe20000000000 */
[----:B--2---:R-:W-:-:S10]  /*03a0*/  DADD R6, -RZ, |R4| ;  /* 0x00000000ff067229 */ /* 0x004fd40000000504 */
[----:B------:R-:W-:Y:S02]  /*03b0*/  IMAD.MOV.U32 R22, RZ, RZ, R6 ;  /* 0x000000ffff167224 */ /* 0x000fe400078e0006 */
[----:B------:R-:W-:-:S07]  /*03c0*/  IMAD.MOV.U32 R23, RZ, RZ, R7 ;  /* 0x000000ffff177224 */ /* 0x000fce00078e0007 */
[----:B------:R-:W-:Y:S05]  /*03d0*/  CALL.REL.NOINC `($contiguous_reducel3_f64$__internal_accurate_pow) ;  /* 0x0000000400d07944 */ /* 0x000fea0003c00000 */
[----:B------:R-:W-:Y:S05]  /*03e0*/  BSYNC.RECONVERGENT B1 ;  /* 0x0000000000017941 */ /* 0x000fea0003800200 */
.L_x_1180:
        /* <DEDUP_REMOVED lines=20> */
.L_x_1182:
[----:B------:R-:W-:Y:S05]  /*0530*/  BSYNC.RECONVERGENT B1 ;  /* 0x0000000000017941 */ /* 0x000fea0003800200 */
.L_x_1181:
[----:B------:R-:W-:Y:S02]  /*0540*/  FSEL R4, R10, RZ, P1 ;  /* 0x000000ff0a047208 */ /* 0x000fe40000800000 */
[----:B------:R-:W-:-:S06]  /*0550*/  FSEL R5, R11, 1.875, P1 ;  /* 0x3ff000000b057808 */ /* 0x000fcc0000800000 */
[----:B------:R-:W-:-:S07]  /*0560*/  DADD R8, R8, R4 ;  /* 0x0000000008087229 */ /* 0x000fce0000000004 */
[----:B------:R1:W-:Y:S01]  /*0570*/  STS.64 [R2], R8 ;  /* 0x0000000802007388 */ /* 0x0003e20000000a00 */
[----:B------:R-:W-:Y:S05]  /*0580*/  BRA `(.L_x_1183) ;  /* 0x0000000000987947 */ /* 0x000fea0003800000 */
.L_x_1176:
[----:B------:R-:W-:-:S04]  /*0590*/  ISETP.GE.U32.AND P0, PT, R5, UR10, PT ;  /* 0x0000000a05007c0c */ /* 0x000fc8000bf06070 */
[----:B------:R-:W-:-:S13]  /*05a0*/  ISETP.GE.U32.AND.EX P0, PT, RZ, UR11, PT, P0 ;  /* 0x0000000bff007c0c */ /* 0x000fda000bf06100 */
[----:B------:R-:W-:Y:S05]  /*05b0*/  @P0 BRA `(.L_x_1183) ;  /* 0x00000000008c0947 */ /* 0x000fea0003800000 */
[----:B------:R-:W0:Y:S02]  /*05c0*/  LDCU.64 UR4, c[0x0][0x388] ;  /* 0x00007100ff0477ac */ /* 0x000e240008000a00 */
[----:B0-----:R-:W-:-:S04]  /*05d0*/  LEA R6, P0, R5, UR4, 0x3 ;  /* 0x0000000405067c11 */ /* 0x001fc8000f8018ff */
[----:B------:R-:W-:-:S06]  /*05e0*/  LEA.HI.X R7, R5, UR5, RZ, 0x3, P0 ;  /* 0x0000000505077c11 */ /* 0x000fcc00080f1cff */
        /* <DEDUP_REMOVED lines=8> */
.L_x_1184:
        /* <DEDUP_REMOVED lines=20> */
.L_x_1186:
[----:B------:R-:W-:Y:S05]  /*07b0*/  BSYNC.RECONVERGENT B1 ;  /* 0x0000000000017941 */ /* 0x000fea0003800200 */
.L_x_1185:
[----:B------:R-:W-:Y:S02]  /*07c0*/  FSEL R4, R10, RZ, P1 ;  /* 0x000000ff0a047208 */ /* 0x000fe40000800000 */
[----:B------:R-:W-:-:S05]  /*07d0*/  FSEL R5, R11, 1.875, P1 ;  /* 0x3ff000000b057808 */ /* 0x000fca0000800000 */
[----:B------:R0:W-:Y:S02]  /*07e0*/  STS.64 [R2], R4 ;  /* 0x0000000402007388 */ /* 0x0001e40000000a00 */
.L_x_1183:
[----:B------:R-:W-:Y:S05]  /*07f0*/  BSYNC.RECONVERGENT B0 ;  /* 0x0000000000007941 */ /* 0x000fea0003800200 */
.L_x_1175:
[----:B------:R-:W-:Y:S01]  /*0800*/  BAR.SYNC.DEFER_BLOCKING 0x0 ;  /* 0x0000000000007b1d */ /* 0x000fe20000010000 */
[----:B------:R-:W-:Y:S02]  /*0810*/  ISETP.GE.U32.AND P0, PT, R0, 0x42, PT ;  /* 0x000000420000780c */ /* 0x000fe40003f06070 */
[----:B------:R-:W-:-:S11]  /*0820*/  ISETP.GT.U32.AND P1, PT, R3, 0x1f, PT ;  /* 0x0000001f0300780c */ /* 0x000fd60003f24070 */
[----:B------:R-:W-:Y:S05]  /*0830*/  @!P0 BRA `(.L_x_1187) ;  /* 0x00000000002c8947 */ /* 0x000fea0003800000 */
.L_x_1188:
[----:B-1----:R-:W-:-:S04]  /*0840*/  SHF.R.U32.HI R8, RZ, 0x1, R0 ;  /* 0x00000001ff087819 */ /* 0x002fc80000011600 */
[----:B------:R-:W-:-:S13]  /*0850*/  ISETP.GE.U32.AND P0, PT, R3, R8, PT ;  /* 0x000000080300720c */ /* 0x000fda0003f06070 */
[----:B------:R-:W-:Y:S01]  /*0860*/  @!P0 IMAD R6, R8, 0x8, R2 ;  /* 0x0000000808068824 */ /* 0x000fe200078e0202 */
[----:B0-----:R-:W-:Y:S05]  /*0870*/  @!P0 LDS.64 R4, [R2] ;  /* 0x0000000002048984 */ /* 0x001fea0000000a00 */
[----:B------:R-:W0:Y:S02]  /*0880*/  @!P0 LDS.64 R6, [R6] ;  /* 0x0000000006068984 */ /* 0x000e240000000a00 */
[----:B0-----:R-:W-:-:S07]  /*0890*/  @!P0 DADD R4, R4, R6 ;  /* 0x0000000004048229 */ /* 0x001fce0000000006 */
[----:B------:R2:W-:Y:S01]  /*08a0*/  @!P0 STS.64 [R2], R4 ;  /* 0x0000000402008388 */ /* 0x0005e20000000a00 */
[----:B------:R-:W-:Y:S01]  /*08b0*/  BAR.SYNC.DEFER_BLOCKING 0x0 ;  /* 0x0000000000007b1d */ /* 0x000fe20000010000 */
[----:B------:R-:W-:Y:S01]  /*08c0*/  ISETP.GT.U32.AND P0, PT, R0, 0x83, PT ;  /* 0x000000830000780c */ /* 0x000fe20003f04070 */
[----:B------:R-:W-:-:S12]  /*08d0*/  IMAD.MOV.U32 R0, RZ, RZ, R8 ;  /* 0x000000ffff007224 */ /* 0x000fd800078e0008 */
[----:B--2---:R-:W-:Y:S05]  /*08e0*/  @P0 BRA `(.L_x_1188) ;  /* 0xfffffffc00d40947 */ /* 0x004fea000383ffff */
.L_x_1187:
[----:B------:R-:W-:Y:S05]  /*08f0*/  @P1 EXIT ;  /* 0x000000000000194d */ /* 0x000fea0003800000 */
[----:B0-----:R-:W-:Y:S01]  /*0900*/  LDS.64 R4, [R2] ;  /* 0x0000000002047984 */ /* 0x001fe20000000a00 */
[----:B------:R-:W-:-:S03]  /*0910*/  ISETP.NE.AND P0, PT, R3, RZ, PT ;  /* 0x000000ff0300720c */ /* 0x000fc60003f05270 */
[----:B------:R-:W0:Y:S02]  /*0920*/  LDS.64 R6, [R2+0x100] ;  /* 0x0001000002067984 */ /* 0x000e240000000a00 */
[----:B0-----:R-:W-:-:S07]  /*0930*/  DADD R4, R4, R6 ;  /* 0x0000000004047229 */ /* 0x001fce0000000006 */
[----:B------:R-:W-:Y:S04]  /*0940*/  STS.64 [R2], R4 ;  /* 0x0000000402007388 */ /* 0x000fe80000000a00 */
[----:B------:R-:W-:Y:S04]  /*0950*/  LDS.64 R6, [R2] ;  /* 0x0000000002067984 */ /* 0x000fe80000000a00 */
[----:B-1----:R-:W0:Y:S02]  /*0960*/  LDS.64 R8, [R2+0x80] ;  /* 0x0000800002087984 */ /* 0x002e240000000a00 */
        /* <DEDUP_REMOVED lines=27> */
        .type           $contiguous_reducel3_f64$__internal_accurate_pow,@function
        .size           $contiguous_reducel3_f64$__internal_accurate_pow,(.L_x_9966 - $contiguous_reducel3_f64$__internal_accurate_pow)
$contiguous_reducel3_f64$__internal_accurate_pow:
[----:B------:R-:W-:Y:S01]  /*0b20*/  ISETP.GT.U32.AND P0, PT, R23, 0xfffff, PT ;  /* 0x000fffff1700780c */ /* 0x000fe20003f04070 */
[--C-:B------:R-:W-:Y:S01]  /*0b30*/  IMAD.MOV.U32 R10, RZ, RZ, R23.reuse ;  /* 0x000000ffff0a7224 */ /* 0x100fe200078e0017 */
[----:B------:R-:W-:Y:S01]  /*0b40*/  UMOV UR4, 0x7d2cafe2 ;  /* 0x7d2cafe200047882 */ /* 0x000fe20000000000 */
[----:B------:R-:W-:Y:S01]  /*0b50*/  IMAD.MOV.U32 R12, RZ, RZ, R22 ;  /* 0x000000ffff0c7224 */ /* 0x000fe200078e0016 */
[----:B------:R-:W-:Y:S01]  /*0b60*/  UMOV UR5, 0x3eb0f5ff ;  /* 0x3eb0f5ff00057882 */ /* 0x000fe20000000000 */
[----:B------:R-:W-:Y:S01]  /*0b70*/  IMAD.MOV.U32 R14, RZ, RZ, 0x41ad3b5a ;  /* 0x41ad3b5aff0e7424 */ /* 0x000fe200078e00ff */
[----:B------:R-:W-:Y:S01]  /*0b80*/  SHF.R.U32.HI R27, RZ, 0x14, R23 ;  /* 0x00000014ff1b7819 */ /* 0x000fe20000011617 */
[----:B------:R-:W-:Y:S01]  /*0b90*/  IMAD.MOV.U32 R15, RZ, RZ, 0x3ed0f5d2 ;  /* 0x3ed0f5d2ff0f7424 */ /* 0x000fe200078e00ff */
[----:B------:R-:W-:Y:S01]  /*0ba0*/  UMOV UR8, 0x3b39803f ;  /* 0x3b39803f00087882 */ /* 0x000fe20000000000 */
[----:B------:R-:W-:-:S04]  /*0bb0*/  UMOV UR9, 0x3c7abc9e ;  /* 0x3c7abc9e00097882 */ /* 0x000fc80000000000 */
[----:B------:R-:W-:-:S10]  /*0bc0*/  @!P0 DMUL R24, R22, 1.80143985094819840000e+16 ;  /* 0x4350000016188828 */ /* 0x000fd40000000000 */
[----:B------:R-:W-:Y:S01]  /*0bd0*/  @!P0 IMAD.MOV.U32 R10, RZ, RZ, R25 ;  /* 0x000000ffff0a8224 */ /* 0x000fe200078e0019 */
[----:B------:R-:W-:Y:S01]  /*0be0*/  @!P0 LEA.HI R27, R25, 0xffffffca, RZ, 0xc ;  /* 0xffffffca191b8811 */ /* 0x000fe200078f60ff */
[----:B------:R-:W-:-:S03]  /*0bf0*/  @!P0 IMAD.MOV.U32 R12, RZ, RZ, R24 ;  /* 0x000000ffff0c8224 */ /* 0x000fc600078e0018 */
[----:B------:R-:W-:-:S04]  /*0c00*/  LOP3.LUT R10, R10, 0x800fffff, RZ, 0xc0, !PT ;  /* 0x800fffff0a0a7812 */ /* 0x000fc800078ec0ff */
[----:B------:R-:W-:Y:S01]  /*0c10*/  LOP3.LUT R13, R10, 0x3ff00000, RZ, 0xfc, !PT ;  /* 0x3ff000000a0d7812 */ /* 0x000fe200078efcff */
[----:B------:R-:W-:-:S03]  /*0c20*/  IMAD.MOV.U32 R10, RZ, RZ, RZ ;  /* 0x000000ffff0a7224 */ /* 0x000fc600078e00ff */
[----:B------:R-:W-:-:S13]  /*0c30*/  ISETP.GE.U32.AND P1, PT, R13, 0x3ff6a09f, PT ;  /* 0x3ff6a09f0d00780c */ /* 0x000fda0003f26070 */
[----:B------:R-:W-:-:S04]  /*0c40*/  @P1 VIADD R11, R13, 0xfff00000 ;  /* 0xfff000000d0b1836 */ /* 0x000fc80000000000 */
[----:B------:R-:W-:-:S06]  /*0c50*/  @P1 IMAD.MOV.U32 R13, RZ, RZ, R11 ;  /* 0x000000ffff0d1224 */ /* 0x000fcc00078e000b */
        /* <DEDUP_REMOVED lines=8> */
[----:B------:R-:W-:-:S08]  /*0ce0*/  DMUL R20, R10, R10 ;  /* 0x0000000a0a147228 */ /* 0x000fd00000000000 */
[----:B------:R-:W-:Y:S01]  /*0cf0*/  DFMA R14, R20, UR4, R14 ;  /* 0x00000004140e7c2b */ /* 0x000fe2000800000e */
[----:B------:R-:W-:Y:S01]  /*0d00*/  UMOV UR4, 0x75488a3f ;  /* 0x75488a3f00047882 */ /* 0x000fe20000000000 */
[----:B------:R-:W-:-:S06]  /*0d10*/  UMOV UR5, 0x3ef3b20a ;  /* 0x3ef3b20a00057882 */ /* 0x000fcc0000000000 */
[----:B------:R-:W-:Y:S01]  /*0d20*/  DFMA R18, R20, R14, UR4 ;  /* 0x0000000414127e2b */ /* 0x000fe2000800000e */
[----:B------:R-:W-:Y:S01]  /*0d30*/  UMOV UR4, 0xe4faecd5 ;  /* 0xe4faecd500047882 */ /* 0x000fe20000000000 */
[----:B------:R-:W-:Y:S01]  /*0d40*/  UMOV UR5, 0x3f1745cd ;  /* 0x3f1745cd00057882 */ /* 0x000fe20000000000 */
[----:B------:R-:W-:-:S05]  /*0d50*/  DADD R14, R12, -R10 ;  /* 0x000000000c0e7229 */ /* 0x000fca000000080a */
[----:B------:R-:W-:Y:S01]  /*0d60*/  DFMA R18, R20, R18, UR4 ;  /* 0x0000000414127e2b */ /* 0x000fe20008000012 */
        /* <DEDUP_REMOVED lines=14> */
[----:B------:R-:W-:Y:S02]  /*0e50*/  VIADD R23, R15, 0x100000 ;  /* 0x001000000f177836 */ /* 0x000fe40000000000 */
[----:B------:R-:W-:Y:S01]  /*0e60*/  IMAD.MOV.U32 R22, RZ, RZ, R14 ;  /* 0x000000ffff167224 */ /* 0x000fe200078e000e */
        /* <DEDUP_REMOVED lines=8> */
[----:B------:R-:W-:Y:S01]  /*0ef0*/  DFMA R20, R10, R10, -R18 ;  /* 0x0000000a0a14722b */ /* 0x000fe20000000812 */
[----:B------:R-:W-:-:S07]  /*0f00*/  UMOV UR5, 0x43300000 ;  /* 0x4330000000057882 */ /* 0x000fce0000000000 */
[C---:B------:R-:W-:Y:S02]  /*0f10*/  DFMA R20, R10.reuse, R22, R20 ;  /* 0x000000160a14722b */ /* 0x040fe40000000014 */
[----:B------:R-:W-:-:S08]  /*0f20*/  DMUL R22, R10, R18 ;  /* 0x000000120a167228 */ /* 0x000fd00000000000 */
[----:B------:R-:W-:-:S08]  /*0f30*/  DFMA R24, R10, R18, -R22 ;  /* 0x000000120a18722b */ /* 0x000fd00000000816 */
[----:B------:R-:W-:Y:S02]  /*0f40*/  DFMA R24, R14, R18, R24 ;  /* 0x000000120e18722b */ /* 0x000fe40000000018 */
[----:B------:R-:W-:-:S06]  /*0f50*/  DADD R18, R12, R16 ;  /* 0x000000000c127229 */ /* 0x000fcc0000000010 */
[----:B------:R-:W-:Y:S02]  /*0f60*/  DFMA R20, R10, R20, R24 ;  /* 0x000000140a14722b */ /* 0x000fe40000000018 */
[----:B------:R-:W-:-:S08]  /*0f70*/  DADD R24, R12, -R18 ;  /* 0x000000000c187229 */ /* 0x000fd00000000812 */
[----:B------:R-:W-:Y:S02]  /*0f80*/  DADD R24, R16, R24 ;  /* 0x0000000010187229 */ /* 0x000fe40000000018 */
[----:B------:R-:W-:-:S08]  /*0f90*/  DMUL R16, R18, R22 ;  /* 0x0000001612107228 */ /* 0x000fd00000000000 */
[----:B------:R-:W-:-:S08]  /*0fa0*/  DFMA R12, R18, R22, -R16 ;  /* 0x00000016120c722b */ /* 0x000fd00000000810 */
        /* <DEDUP_REMOVED lines=8> */
[----:B------:R-:W-:Y:S01]  /*1030*/  DADD R16, R16, R10 ;  /* 0x0000000010107229 */ /* 0x000fe2000000000a */
[C---:B------:R-:W-:Y:S02]  /*1040*/  VIADD R10, R27.reuse, 0xfffffc01 ;  /* 0xfffffc011b0a7836 */ /* 0x040fe40000000000 */
[----:B------:R-:W-:Y:S02]  /*1050*/  @P1 VIADD R10, R27, 0xfffffc02 ;  /* 0xfffffc021b0a1836 */ /* 0x000fe40000000000 */
[----:B------:R-:W-:-:S03]  /*1060*/  IMAD.MOV.U32 R11, RZ, RZ, 0x43300000 ;  /* 0x43300000ff0b7424 */ /* 0x000fc600078e00ff */
[----:B------:R-:W-:Y:S01]  /*1070*/  DADD R18, R14, R16 ;  /* 0x000000000e127229 */ /* 0x000fe20000000010 */
[----:B------:R-:W-:-:S06]  /*1080*/  LOP3.LUT R10, R10, 0x80000000, RZ, 0x3c, !PT ;  /* 0x800000000a0a7812 */ /* 0x000fcc00078e3cff */
[----:B------:R-:W-:Y:S01]  /*1090*/  DADD R14, R10, -UR4 ;  /* 0x800000040a0e7e29 */ /* 0x000fe20008000000 */
[----:B------:R-:W-:Y:S01]  /*10a0*/  UMOV UR4, 0xfefa39ef ;  /* 0xfefa39ef00047882 */ /* 0x000fe20000000000 */
[----:B------:R-:W-:Y:S01]  /*10b0*/  DADD R16, R12, R18 ;  /* 0x000000000c107229 */ /* 0x000fe20000000012 */
[----:B------:R-:W-:-:S07]  /*10c0*/  UMOV UR5, 0x3fe62e42 ;  /* 0x3fe62e4200057882 */ /* 0x000fce0000000000 */
        /* <DEDUP_REMOVED lines=11> */
[----:B------:R-:W-:-:S08]  /*1180*/  DFMA R12, R12, 3, -R18 ;  /* 0x400800000c0c782b */ /* 0x000fd00000000812 */
[----:B------:R-:W-:Y:S01]  /*1190*/  DFMA R14, R14, 3, R12 ;  /* 0x400800000e0e782b */ /* 0x000fe2000000000c */
[----:B------:R-:W-:Y:S02]  /*11a0*/  IMAD.MOV.U32 R12, RZ, RZ, 0x652b82fe ;  /* 0x652b82feff0c7424 */ /* 0x000fe400078e00ff */
[----:B------:R-:W-:-:S05]  /*11b0*/  IMAD.MOV.U32 R13, RZ, RZ, 0x3ff71547 ;  /* 0x3ff71547ff0d7424 */ /* 0x000fca00078e00ff */
        /* <DEDUP_REMOVED lines=12> */
[----:B------:R-:W-:Y:S01]  /*1280*/  UMOV UR5, 0x3e5ade15 ;  /* 0x3e5ade1500057882 */ /* 0x000fe20000000000 */
[----:B------:R-:W-:-:S06]  /*1290*/  IMAD.MOV.U32 R11, RZ, RZ, 0x3e928af3 ;  /* 0x3e928af3ff0b7424 */ /* 0x000fcc00078e00ff */
        /* <DEDUP_REMOVED lines=27> */
[----:B------:R-:W-:Y:S02]  /*1450*/  IMAD R19, R12, 0x100000, R11 ;  /* 0x001000000c137824 */ /* 0x000fe400078e020b */
[----:B------:R-:W-:Y:S01]  /*1460*/  IMAD.MOV.U32 R18, RZ, RZ, R10 ;  /* 0x000000ffff127224 */ /* 0x000fe200078e000a */
[----:B------:R-:W-:Y:S06]  /*1470*/  @!P0 BRA `(.L_x_1189) ;  /* 0x0000000000308947 */ /* 0x000fec0003800000 */
[----:B------:R-:W-:Y:S01]  /*1480*/  FSETP.GEU.AND P1, PT, |R17|, 4.2275390625, PT ;  /* 0x408748001100780b */ /* 0x000fe20003f2e200 */
[C---:B------:R-:W-:Y:S02]  /*1490*/  DADD R18, R16.reuse, +INF ;  /* 0x7ff0000010127429 */ /* 0x040fe40000000000 */
[----:B------:R-:W-:-:S08]  /*14a0*/  DSETP.GEU.AND P0, PT, R16, RZ, PT ;  /* 0x000000ff1000722a */ /* 0x000fd00003f0e000 */
[----:B------:R-:W-:Y:S02]  /*14b0*/  FSEL R18, R18, RZ, P0 ;  /* 0x000000ff12127208 */ /* 0x000fe40000000000 */
[----:B------:R-:W-:Y:S02]  /*14c0*/  @!P1 LEA.HI R13, R12, R12, RZ, 0x1 ;  /* 0x0000000c0c0d9211 */ /* 0x000fe400078f08ff */
[----:B------:R-:W-:Y:S02]  /*14d0*/  FSEL R19, R19, RZ, P0 ;  /* 0x000000ff13137208 */ /* 0x000fe40000000000 */
[----:B------:R-:W-:-:S05]  /*14e0*/  @!P1 SHF.R.S32.HI R13, RZ, 0x1, R13 ;  /* 0x00000001ff0d9819 */ /* 0x000fca000001140d */
[----:B------:R-:W-:Y:S02]  /*14f0*/  @!P1 IMAD.IADD R12, R12, 0x1, -R13 ;  /* 0x000000010c0c9824 */ /* 0x000fe400078e0a0d */
[----:B------:R-:W-:-:S03]  /*1500*/  @!P1 IMAD R11, R13, 0x100000, R11 ;  /* 0x001000000d0b9824 */ /* 0x000fc600078e020b */
[----:B------:R-:W-:Y:S01]  /*1510*/  @!P1 LEA R13, R12, 0x3ff00000, 0x14 ;  /* 0x3ff000000c0d9811 */ /* 0x000fe200078ea0ff */
[----:B------:R-:W-:-:S06]  /*1520*/  @!P1 IMAD.MOV.U32 R12, RZ, RZ, RZ ;  /* 0x000000ffff0c9224 */ /* 0x000fcc00078e00ff */
[----:B------:R-:W-:-:S11]  /*1530*/  @!P1 DMUL R18, R10, R12 ;  /* 0x0000000c0a129228 */ /* 0x000fd60000000000 */
.L_x_1189:
[----:B------:R-:W-:Y:S01]  /*1540*/  DFMA R14, R14, R18, R18 ;  /* 0x000000120e0e722b */ /* 0x000fe20000000012 */
[----:B------:R-:W-:Y:S01]  /*1550*/  IMAD.MOV.U32 R29, RZ, RZ, 0x0 ;  /* 0x00000000ff1d7424 */ /* 0x000fe200078e00ff */
[----:B------:R-:W-:-:S08]  /*1560*/  DSETP.NEU.AND P0, PT, |R18|, +INF , PT ;  /* 0x7ff000001200742a */ /* 0x000fd00003f0d200 */
[----:B------:R-:W-:Y:S02]  /*1570*/  FSEL R10, R18, R14, !P0 ;  /* 0x0000000e120a7208 */ /* 0x000fe40004000000 */
[----:B------:R-:W-:Y:S01]  /*1580*/  FSEL R11, R19, R15, !P0 ;  /* 0x0000000f130b7208 */ /* 0x000fe20004000000 */
[----:B------:R-:W-:Y:S06]  /*1590*/  RET.REL.NODEC R28 `(contiguous_reducel3_f64) ;  /* 0xffffffe81c987950 */ /* 0x000fec0003c3ffff */
.L_x_1190:
        /* <DEDUP_REMOVED lines=14> */
.L_x_9966:


//--------------------- .text.contiguous_reducel333_f32 --------------------------
	.section	.text.contiguous_reducel333_f32,"ax",@progbits
	.align	128
        .global         contiguous_reducel333_f32
        .type           contiguous_reducel333_f32,@function
        .size           contiguous_reducel333_f32,(.L_x_10183 - contiguous_reducel333_f32)
        .other          contiguous_reducel333_f32,@"STO_CUDA_ENTRY STV_DEFAULT"
contiguous_reducel333_f32:
.text.contiguous_reducel333_f32:
        /* <DEDUP_REMOVED lines=20> */
[----:B------:R0:W-:Y:S01]  /*0140*/  STS [R0], RZ ;  /* 0x000000ff00007388 */ /* 0x0001e20000000800 */
[----:B------:R-:W-:Y:S05]  /*0150*/  @P0 EXIT ;  /* 0x000000000000094d */ /* 0x000fea0003800000 */
[----:B------:R-:W1:Y:S01]  /*0160*/  LDC.64 R6, c[0x0][0x388] ;  /* 0x0000e200ff067b82 */ /* 0x000e620000000a00 */
[----:B------:R-:W2:Y:S01]  /*0170*/  LDCU.64 UR6, c[0x0][0x358] ;  /* 0x00006b00ff0677ac */ /* 0x000ea20008000a00 */
[----:B------:R-:W-:-:S04]  /*0180*/  IMAD R9, R5, R2, R4 ;  /* 0x0000000205097224 */ /* 0x000fc800078e0204 */
[----:B-1----:R-:W-:-:S06]  /*0190*/  IMAD.WIDE.U32 R6, R9, 0x4, R6 ;  /* 0x0000000409067825 */ /* 0x002fcc00078e0006 */
[----:B--2---:R-:W2:Y:S01]  /*01a0*/  LDG.E R7, desc[UR6][R6.64] ;  /* 0x0000000606077981 */ /* 0x004ea2000c1e1900 */
[----:B------:R-:W-:-:S03]  /*01b0*/  ISETP.NE.AND P0, PT, R8, RZ, PT ;  /* 0x000000ff0800720c */ /* 0x000fc60003f05270 */
[----:B--2---:R1:W-:Y:S01]  /*01c0*/  STS [R0], R7 ;  /* 0x0000000700007388 */ /* 0x0043e20000000800 */
[----:B------:R-:W-:Y:S09]  /*01d0*/  BAR.SYNC.DEFER_BLOCKING 0x0 ;  /* 0x0000000000007b1d */ /* 0x000ff20000010000 */
[----:B------:R-:W-:Y:S05]  /*01e0*/  @P0 EXIT ;  /* 0x000000000000094d */ /* 0x000fea0003800000 */
[----:B------:R-:W-:-:S13]  /*01f0*/  ISETP.GT.U32.AND P0, PT, R13, 0x1, PT ;  /* 0x000000010d00780c */ /* 0x000fda0003f04070 */
[----:B-1----:R-:W-:-:S06]  /*0200*/  @!P0 LEA R7, R11, UR4, 0x2 ;  /* 0x000000040b078c11 */ /* 0x002fcc000f8e10ff */
[----:B------:R-:W1:Y:S01]  /*0210*/  @!P0 LDS R7, [R7] ;  /* 0x0000000007078984 */ /* 0x000e620000000800 */
[----:B------:R-:W-:Y:S05]  /*0220*/  @!P0 BRA `(.L_x_1191) ;  /* 0x00000004005c8947 */ /* 0x000fea0003800000 */
[----:B0-----:R-:W-:Y:S01]  /*0230*/  LEA R0, R11, UR4, 0x2 ;  /* 0x000000040b007c11 */ /* 0x001fe2000f8e10ff */
[C---:B------:R-:W-:Y:S01]  /*0240*/  VIADD R8, R13.reuse, 0xffffffff ;  /* 0xffffffff0d087836 */ /* 0x040fe20000000000 */
[----:B------:R-:W-:Y:S01]  /*0250*/  IADD3 R6, PT, PT, R13, -0x2, RZ ;  /* 0xfffffffe0d067810 */ /* 0x000fe20007ffe0ff */
[----:B------:R-:W-:Y:S02]  /*0260*/  HFMA2 R9, -RZ, RZ, 0, 5.9604644775390625e-08 ;  /* 0x00000001ff097431 */ /* 0x000fe400000001ff */
[----:B-1----:R0:W1:Y:S01]  /*0270*/  LDS R7, [R0] ;  /* 0x0000000000077984 */ /* 0x0020620000000800 */
[----:B------:R-:W-:Y:S02]  /*0280*/  ISETP.GE.U32.AND P0, PT, R6, 0x7, PT ;  /* 0x000000070600780c */ /* 0x000fe40003f06070 */
[----:B------:R-:W-:-:S11]  /*0290*/  LOP3.LUT R6, R8, 0x7, RZ, 0xc0, !PT ;  /* 0x0000000708067812 */ /* 0x000fd600078ec0ff */
[----:B0-----:R-:W-:Y:S05]  /*02a0*/  @!P0 BRA `(.L_x_1192) ;  /* 0x00000000009c8947 */ /* 0x001fea0003800000 */
[----:B------:R-:W-:Y:S01]  /*02b0*/  USHF.L.U32 UR5, UR8, 0x2, URZ ;  /* 0x0000000208057899 */ /* 0x000fe200080006ff */
[----:B------:R-:W-:Y:S01]  /*02c0*/  LOP3.LUT R10, R8, 0xfffffff8, RZ, 0xc0, !PT ;  /* 0xfffffff8080a7812 */ /* 0x000fe200078ec0ff */
[----:B------:R-:W-:Y:S01]  /*02d0*/  IMAD.MOV.U32 R20, RZ, RZ, 0x1 ;  /* 0x00000001ff147424 */ /* 0x000fe200078e00ff */
[----:B------:R-:W-:-:S03]  /*02e0*/  MOV R9, RZ ;  /* 0x000000ff00097202 */ /* 0x000fc60000000f00 */
[----:B------:R-:W-:Y:S01]  /*02f0*/  LEA R11, R11, UR5, 0x2 ;  /* 0x000000050b0b7c11 */ /* 0x000fe2000f8e10ff */
[----:B------:R-:W-:-:S03]  /*0300*/  IMAD.MOV R10, RZ, RZ, -R10 ;  /* 0x000000ffff0a7224 */ /* 0x000fc600078e0a0a */
[----:B------:R-:W-:-:S07]  /*0310*/  IADD3 R11, PT, PT, R11, UR4, RZ ;  /* 0x000000040b0b7c10 */ /* 0x000fce000fffe0ff */
.L_x_1193:
[----:B------:R-:W-:Y:S01]  /*0320*/  IMAD R13, R20, UR8, RZ ;  /* 0x00000008140d7c24 */ /* 0x000fe2000f8e02ff */
[----:B------:R-:W1:Y:S01]  /*0330*/  LDS R12, [R11] ;  /* 0x000000000b0c7984 */ /* 0x000e620000000800 */
[----:B------:R-:W-:Y:S01]  /*0340*/  IADD3 R10, PT, PT, R10, 0x8, RZ ;  /* 0x000000080a0a7810 */ /* 0x000fe20007ffe0ff */
[----:B------:R-:W-:Y:S01]  /*0350*/  VIADD R20, R20, 0x8 ;  /* 0x0000000814147836 */ /* 0x000fe20000000000 */
[----:B------:R-:W-:Y:S01]  /*0360*/  IADD3 R9, PT, PT, R9, 0x8, RZ ;  /* 0x0000000809097810 */ /* 0x000fe20007ffe0ff */
[----:B------:R-:W-:Y:S01]  /*0370*/  IMAD R13, R13, 0x4, R0 ;  /* 0x000000040d0d7824 */ /* 0x000fe200078e0200 */
[----:B------:R-:W-:-:S04]  /*0380*/  ISETP.NE.AND P0, PT, R10, RZ, PT ;  /* 0x000000ff0a00720c */ /* 0x000fc80003f05270 */
[----:B------:R-:W-:Y:S02]  /*0390*/  IADD3 R14, PT, PT, R13, UR5, RZ ;  /* 0x000000050d0e7c10 */ /* 0x000fe4000fffe0ff */
[----:B------:R-:W0:Y:S03]  /*03a0*/  LDS R13, [R13+UR5] ;  /* 0x000000050d0d7984 */ /* 0x000e260008000800 */
[----:B------:R-:W-:Y:S01]  /*03b0*/  VIADD R15, R14, UR5 ;  /* 0x000000050e0f7c36 */ /* 0x000fe20008000000 */
[----:B------:R2:W3:Y:S04]  /*03c0*/  LDS R17, [R14+UR5] ;  /* 0x000000050e117984 */ /* 0x0004e80008000800 */
[----:B------:R-:W-:-:S02]  /*03d0*/  IADD3 R16, PT, PT, R15, UR5, RZ ;  /* 0x000000050f107c10 */ /* 0x000fc4000fffe0ff */
[----:B------:R-:W4:Y:S01]  /*03e0*/  LDS R15, [R15+UR5] ;  /* 0x000000050f0f7984 */ /* 0x000f220008000800 */
[----:B--2---:R-:W2:Y:S02]  /*03f0*/  LDC R14, c[0x0][0x360] ;  /* 0x0000d800ff0e7b82 */ /* 0x004ea40000000800 */
[----:B------:R-:W-:Y:S01]  /*0400*/  VIADD R18, R16, UR5 ;  /* 0x0000000510127c36 */ /* 0x000fe20008000000 */
[----:B------:R-:W5:Y:S04]  /*0410*/  LDS R19, [R16+UR5] ;  /* 0x0000000510137984 */ /* 0x000f680008000800 */
[----:B------:R-:W-:Y:S01]  /*0420*/  IADD3 R21, PT, PT, R18, UR5, RZ ;  /* 0x0000000512157c10 */ /* 0x000fe2000fffe0ff */
[----:B------:R-:W5:Y:S04]  /*0430*/  LDS R23, [R18+UR5] ;  /* 0x0000000512177984 */ /* 0x000f680008000800 */
[----:B------:R-:W-:-:S02]  /*0440*/  VIADD R22, R21, UR5 ;  /* 0x0000000515167c36 */ /* 0x000fc40008000000 */
[----:B------:R-:W5:Y:S04]  /*0450*/  LDS R21, [R21+UR5] ;  /* 0x0000000515157984 */ /* 0x000f680008000800 */
[----:B------:R-:W5:Y:S01]  /*0460*/  LDS R25, [R22+UR5] ;  /* 0x0000000516197984 */ /* 0x000f620008000800 */
[----:B-1----:R-:W-:Y:S01]  /*0470*/  FADD R12, R12, R7 ;  /* 0x000000070c0c7221 */ /* 0x002fe20000000000 */
[----:B--2---:R-:W-:-:S03]  /*0480*/  IMAD R11, R14, 0x20, R11 ;  /* 0x000000200e0b7824 */ /* 0x004fc600078e020b */
[----:B0-----:R-:W-:-:S04]  /*0490*/  FADD R12, R12, R13 ;  /* 0x0000000d0c0c7221 */ /* 0x001fc80000000000 */
[----:B---3--:R-:W-:-:S04]  /*04a0*/  FADD R12, R12, R17 ;  /* 0x000000110c0c7221 */ /* 0x008fc80000000000 */
[----:B----4-:R-:W-:-:S04]  /*04b0*/  FADD R12, R12, R15 ;  /* 0x0000000f0c0c7221 */ /* 0x010fc80000000000 */
[----:B-----5:R-:W-:-:S04]  /*04c0*/  FADD R12, R12, R19 ;  /* 0x000000130c0c7221 */ /* 0x020fc80000000000 */
[----:B------:R-:W-:-:S04]  /*04d0*/  FADD R12, R12, R23 ;  /* 0x000000170c0c7221 */ /* 0x000fc80000000000 */
[----:B------:R-:W-:-:S04]  /*04e0*/  FADD R12, R12, R21 ;  /* 0x000000150c0c7221 */ /* 0x000fc80000000000 */
[----:B------:R-:W-:Y:S01]  /*04f0*/  FADD R7, R12, R25 ;  /* 0x000000190c077221 */ /* 0x000fe20000000000 */
[----:B------:R-:W-:Y:S06]  /*0500*/  @P0 BRA `(.L_x_1193) ;  /* 0xfffffffc00840947 */ /* 0x000fec000383ffff */
[----:B------:R-:W-:-:S07]  /*0510*/  IADD3 R9, PT, PT, R9, 0x1, RZ ;  /* 0x0000000109097810 */ /* 0x000fce0007ffe0ff */
.L_x_1192:
[----:B------:R-:W-:-:S13]  /*0520*/  ISETP.NE.AND P0, PT, R6, RZ, PT ;  /* 0x000000ff0600720c */ /* 0x000fda0003f05270 */
[----:B------:R-:W-:Y:S05]  /*0530*/  @!P0 BRA `(.L_x_1194) ;  /* 0x0000000000948947 */ /* 0x000fea0003800000 */
[----:B------:R-:W-:Y:S02]  /*0540*/  ISETP.GE.U32.AND P0, PT, R6, 0x4, PT ;  /* 0x000000040600780c */ /* 0x000fe40003f06070 */
[----:B------:R-:W-:-:S04]  /*0550*/  LOP3.LUT R16, R8, 0x3, RZ, 0xc0, !PT ;  /* 0x0000000308107812 */ /* 0x000fc800078ec0ff */
[----:B------:R-:W-:-:S07]  /*0560*/  ISETP.NE.AND P1, PT, R16, RZ, PT ;  /* 0x000000ff1000720c */ /* 0x000fce0003f25270 */
[----:B------:R-:W-:Y:S06]  /*0570*/  @!P0 BRA `(.L_x_1195) ;  /* 0x00000000003c8947 */ /* 0x000fec0003800000 */
[----:B------:R-:W0:Y:S01]  /*0580*/  LDC R15, c[0x0][0x360] ;  /* 0x0000d800ff0f7b82 */ /* 0x000e220000000800 */
[C---:B------:R-:W-:Y:S02]  /*0590*/  IMAD R11, R9.reuse, UR8, RZ ;  /* 0x00000008090b7c24 */ /* 0x040fe4000f8e02ff */
[----:B------:R-:W-:Y:S02]  /*05a0*/  VIADD R9, R9, 0x4 ;  /* 0x0000000409097836 */ /* 0x000fe40000000000 */
[----:B------:R-:W-:-:S05]  /*05b0*/  IMAD R11, R11, 0x4, R0 ;  /* 0x000000040b0b7824 */ /* 0x000fca00078e0200 */
[----:B------:R-:W1:Y:S01]  /*05c0*/  LDS R6, [R11] ;  /* 0x000000000b067984 */ /* 0x000e620000000800 */
[----:B0-----:R-:W-:-:S05]  /*05d0*/  LEA R10, R15, R11, 0x2 ;  /* 0x0000000b0f0a7211 */ /* 0x001fca00078e10ff */
[C---:B------:R-:W-:Y:S01]  /*05e0*/  IMAD R12, R15.reuse, 0x4, R10 ;  /* 0x000000040f0c7824 */ /* 0x040fe200078e020a */
[----:B------:R-:W0:Y:S04]  /*05f0*/  LDS R13, [R10] ;  /* 0x000000000a0d7984 */ /* 0x000e280000000800 */
[----:B------:R-:W-:Y:S02]  /*0600*/  LEA R14, R15, R12, 0x2 ;  /* 0x0000000c0f0e7211 */ /* 0x000fe400078e10ff */
[----:B------:R-:W2:Y:S04]  /*0610*/  LDS R15, [R12] ;  /* 0x000000000c0f7984 */ /* 0x000ea80000000800 */
[----:B------:R-:W3:Y:S01]  /*0620*/  LDS R17, [R14] ;  /* 0x000000000e117984 */ /* 0x000ee20000000800 */
[----:B-1----:R-:W-:-:S04]  /*0630*/  FADD R6, R7, R6 ;  /* 0x0000000607067221 */ /* 0x002fc80000000000 */
[----:B0-----:R-:W-:-:S04]  /*0640*/  FADD R6, R6, R13 ;  /* 0x0000000d06067221 */ /* 0x001fc80000000000 */
[----:B--2---:R-:W-:-:S04]  /*0650*/  FADD R6, R6, R15 ;  /* 0x0000000f06067221 */ /* 0x004fc80000000000 */
[----:B---3--:R-:W-:-:S07]  /*0660*/  FADD R7, R6, R17 ;  /* 0x0000001106077221 */ /* 0x008fce0000000000 */
.L_x_1195:
[----:B------:R-:W-:Y:S05]  /*0670*/  @!P1 BRA `(.L_x_1194) ;  /* 0x0000000000449947 */ /* 0x000fea0003800000 */
[----:B------:R-:W-:Y:S02]  /*0680*/  ISETP.NE.AND P0, PT, R16, 0x1, PT ;  /* 0x000000011000780c */ /* 0x000fe40003f05270 */
[----:B------:R-:W-:-:S04]  /*0690*/  LOP3.LUT R8, R8, 0x1, RZ, 0xc0, !PT ;  /* 0x0000000108087812 */ /* 0x000fc800078ec0ff */
[----:B------:R-:W-:-:S07]  /*06a0*/  ISETP.NE.U32.AND P1, PT, R8, 0x1, PT ;  /* 0x000000010800780c */ /* 0x000fce0003f25070 */
[----:B------:R-:W-:Y:S06]  /*06b0*/  @!P0 BRA `(.L_x_1196) ;  /* 0x0000000000248947 */ /* 0x000fec0003800000 */
[----:B------:R-:W0:Y:S01]  /*06c0*/  LDC R8, c[0x0][0x360] ;  /* 0x0000d800ff087b82 */ /* 0x000e220000000800 */
[C---:B------:R-:W-:Y:S02]  /*06d0*/  IMAD R11, R9.reuse, UR8, RZ ;  /* 0x00000008090b7c24 */ /* 0x040fe4000f8e02ff */
[----:B------:R-:W-:-:S03]  /*06e0*/  VIADD R9, R9, 0x2 ;  /* 0x0000000209097836 */ /* 0x000fc60000000000 */
[----:B------:R-:W-:-:S05]  /*06f0*/  LEA R11, R11, R0, 0x2 ;  /* 0x000000000b0b7211 */ /* 0x000fca00078e10ff */
[----:B------:R-:W1:Y:S01]  /*0700*/  LDS R6, [R11] ;  /* 0x000000000b067984 */ /* 0x000e620000000800 */
[----:B0-----:R-:W-:-:S05]  /*0710*/  LEA R8, R8, R11, 0x2 ;  /* 0x0000000b08087211 */ /* 0x001fca00078e10ff */
[----:B------:R-:W0:Y:S01]  /*0720*/  LDS R13, [R8] ;  /* 0x00000000080d7984 */ /* 0x000e220000000800 */
[----:B-1----:R-:W-:-:S04]  /*0730*/  FADD R6, R7, R6 ;  /* 0x0000000607067221 */ /* 0x002fc80000000000 */
[----:B0-----:R-:W-:-:S07]  /*0740*/  FADD R7, R6, R13 ;  /* 0x0000000d06077221 */ /* 0x001fce0000000000 */
.L_x_1196:
[----:B------:R-:W-:-:S05]  /*0750*/  @!P1 IMAD R9, R9, UR8, RZ ;  /* 0x0000000809099c24 */ /* 0x000fca000f8e02ff */
[----:B------:R-:W-:-:S05]  /*0760*/  @!P1 LEA R9, R9, R0, 0x2 ;  /* 0x0000000009099211 */ /* 0x000fca00078e10ff */
[----:B------:R-:W1:Y:S02]  /*0770*/  @!P1 LDS R6, [R9] ;  /* 0x0000000009069984 */ /* 0x000e640000000800 */
[----:B-1----:R-:W-:-:S07]  /*0780*/  @!P1 FADD R7, R7, R6 ;  /* 0x0000000607079221 */ /* 0x002fce0000000000 */
.L_x_1194:
[----:B-1----:R2:W-:Y:S02]  /*0790*/  STS [R0], R7 ;  /* 0x0000000700007388 */ /* 0x0025e40000000800 */
.L_x_1191:
[----:B------:R-:W3:Y:S01]  /*07a0*/  LDCU.64 UR10, c[0x0][0x380] ;  /* 0x00007000ff0a77ac */ /* 0x000ee20008000a00 */
[----:B------:R-:W-:-:S03]  /*07b0*/  MOV R5, RZ ;  /* 0x000000ff00057202 */ /* 0x000fc60000000f00 */
[----:B------:R-:W-:-:S04]  /*07c0*/  IMAD.WIDE.U32 R4, R2, UR9, R4 ;  /* 0x0000000902047c25 */ /* 0x000fc8000f8e0004 */
[----:B------:R-:W-:Y:S01]  /*07d0*/  IMAD R3, R3, UR9, R5 ;  /* 0x0000000903037c24 */ /* 0x000fe2000f8e0205 */
[----:B---3--:R-:W-:-:S04]  /*07e0*/  LEA R2, P0, R4, UR10, 0x2 ;  /* 0x0000000a04027c11 */ /* 0x008fc8000f8010ff */
[----:B------:R-:W-:-:S05]  /*07f0*/  LEA.HI.X R3, R4, UR11, R3, 0x2, P0 ;  /* 0x0000000b04037c11 */ /* 0x000fca00080f1403 */
[----:B-1----:R-:W-:Y:S01]  /*0800*/  STG.E desc[UR6][R2.64], R7 ;  /* 0x0000000702007986 */ /* 0x002fe2000c101906 */
[----:B------:R-:W-:Y:S05]  /*0810*/  EXIT ;  /* 0x000000000000794d */ /* 0x000fea0003800000 */
.L_x_1197:
        /* <DEDUP_REMOVED lines=14> */
.L_x_10183:


//--------------------- .text.contiguous_reducel33_f32 --------------------------
	.section	.text.contiguous_reducel33_f32,"ax",@progbits
	.align	128
        .global         contiguous_reducel33_f32
        .type           contiguous_reducel33_f32,@function
        .size           contiguous_reducel33_f32,(.L_x_9968 - contiguous_reducel33_f32)
        .other          contiguous_reducel33_f32,@"STO_CUDA_ENTRY STV_DEFAULT"
contiguous_reducel33_f32:
.text.contiguous_reducel33_f32:
        /* <DEDUP_REMOVED lines=20> */
[----:B------:R0:W-:Y:S10]  /*0140*/  STS [R4], RZ ;  /* 0x000000ff04007388 */ /* 0x0001f40000000800 */
        /* <DEDUP_REMOVED lines=22> */
.L_x_1216:
        /* <DEDUP_REMOVED lines=27> */
.L_x_1200:
[----:B------:R-:W-:Y:S01]  /*0460*/  MOV R30, R32 ;  /* 0x00000020001e7202 */ /* 0x000fe20000000f00 */
[----:B------:R-:W-:Y:S01]  /*0470*/  IMAD.MOV.U32 R0, RZ, RZ, R36 ;  /* 0x000000ffff007224 */ /* 0x000fe200078e0024 */
[----:B------:R-:W-:Y:S02]  /*0480*/  MOV R3, R37 ;  /* 0x0000002500037202 */ /* 0x000fe40000000f00 */
[----:B------:R-:W-:-:S07]  /*0490*/  MOV R8, 0x4b0 ;  /* 0x000004b000087802 */ /* 0x000fce0000000f00 */
[----:B01-3--:R-:W-:Y:S05]  /*04a0*/  CALL.REL.NOINC `($__internal_24_$__cuda_sm20_div_s64) ;  /* 0x0000003400ec7944 */ /* 0x00bfea0003c00000 */
        /* <DEDUP_REMOVED lines=9> */
.L_x_1201:
        /* <DEDUP_REMOVED lines=33> */
.L_x_1202:
[----:B------:R-:W-:Y:S01]  /*0750*/  IMAD.MOV.U32 R0, RZ, RZ, R36 ;  /* 0x000000ffff007224 */ /* 0x000fe200078e0024 */
[----:B------:R-:W-:Y:S02]  /*0760*/  MOV R3, R37 ;  /* 0x0000002500037202 */ /* 0x000fe40000000f00 */
[----:B------:R-:W-:-:S07]  /*0770*/  MOV R8, 0x790 ;  /* 0x0000079000087802 */ /* 0x000fce0000000f00 */
[----:B---3--:R-:W-:Y:S05]  /*0780*/  CALL.REL.NOINC `($__internal_24_$__cuda_sm20_div_s64) ;  /* 0x0000003400347944 */ /* 0x008fea0003c00000 */
        /* <DEDUP_REMOVED lines=10> */
.L_x_1203:
        /* <DEDUP_REMOVED lines=34> */
.L_x_1204:
[----:B------:R-:W-:Y:S01]  /*0a50*/  IMAD.MOV.U32 R30, RZ, RZ, R28 ;  /* 0x000000ffff1e7224 */ /* 0x000fe200078e001c */
[----:B------:R-:W-:Y:S01]  /*0a60*/  MOV R0, R36 ;  /* 0x0000002400007202 */ /* 0x000fe20000000f00 */
[----:B------:R-:W-:Y:S01]  /*0a70*/  IMAD.MOV.U32 R3, RZ, RZ, R37 ;  /* 0x000000ffff037224 */ /* 0x000fe200078e0025 */
[----:B------:R-:W-:-:S07]  /*0a80*/  MOV R8, 0xaa0 ;  /* 0x00000aa000087802 */ /* 0x000fce0000000f00 */
[----:B---3--:R-:W-:Y:S05]  /*0a90*/  CALL.REL.NOINC `($__internal_24_$__cuda_sm20_div_s64) ;  /* 0x0000003000707944 */ /* 0x008fea0003c00000 */
        /* <DEDUP_REMOVED lines=10> */
.L_x_1205:
        /* <DEDUP_REMOVED lines=33> */
.L_x_1206:
[----:B------:R-:W-:Y:S01]  /*0d50*/  IMAD.MOV.U32 R0, RZ, RZ, R36 ;  /* 0x000000ffff007224 */ /* 0x000fe200078e0024 */
[----:B------:R-:W-:Y:S02]  /*0d60*/  MOV R3, R37 ;  /* 0x0000002500037202 */ /* 0x000fe40000000f00 */
[----:B------:R-:W-:-:S07]  /*0d70*/  MOV R8, 0xd90 ;  /* 0x00000d9000087802 */ /* 0x000fce0000000f00 */
[----:B---3--:R-:W-:Y:S05]  /*0d80*/  CALL.REL.NOINC `($__internal_24_$__cuda_sm20_div_s64) ;  /* 0x0000002c00b47944 */ /* 0x008fea0003c00000 */
        /* <DEDUP_REMOVED lines=9> */
.L_x_1207:
        /* <DEDUP_REMOVED lines=34> */
.L_x_1208:
[----:B------:R-:W-:Y:S01]  /*1040*/  MOV R30, R28 ;  /* 0x0000001c001e7202 */ /* 0x000fe20000000f00 */
[----:B------:R-:W-:Y:S01]  /*1050*/  IMAD.MOV.U32 R3, RZ, RZ, R37 ;  /* 0x000000ffff037224 */ /* 0x000fe200078e0025 */
[----:B------:R-:W-:Y:S02]  /*1060*/  MOV R0, R36 ;  /* 0x0000002400007202 */ /* 0x000fe40000000f00 */
[----:B------:R-:W-:-:S07]  /*1070*/  MOV R8, 0x1090 ;  /* 0x0000109000087802 */ /* 0x000fce0000000f00 */
[----:B---3--:R-:W-:Y:S05]  /*1080*/  CALL.REL.NOINC `($__internal_24_$__cuda_sm20_div_s64) ;  /* 0x0000002800f47944 */ /* 0x008fea0003c00000 */
[----:B------:R-:W-:Y:S01]  /*1090*/  IADD3 R11, P0, PT, RZ, -R10, RZ ;  /* 0x8000000aff0b7210 */ /* 0x000fe20007f1e0ff */
[----:B------:R-:W-:Y:S02]  /*10a0*/  HFMA2 R29, -RZ, RZ, 0, 0 ;  /* 0x00000000ff1d7431 */ /* 0x000fe400000001ff */
[----:B------:R-:W-:Y:S01]  /*10b0*/  IMAD.MOV.U32 R30, RZ, RZ, R10 ;  /* 0x000000ffff1e7224 */ /* 0x000fe200078e000a */
[----:B------:R-:W-:-:S05]  /*10c0*/  IADD3.X R3, PT, PT, RZ, ~R0, RZ, P0, !PT ;  /* 0x80000000ff037210 */ /* 0x000fca00007fe4ff */
[----:B------:R-:W-:Y:S02]  /*10d0*/  IMAD R3, R3, R36, RZ ;  /* 0x0000002403037224 */ /* 0x000fe400078e02ff */
[----:B------:R-:W-:-:S04]  /*10e0*/  IMAD.WIDE.U32 R8, R36, R11, R28 ;  /* 0x0000000b24087225 */ /* 0x000fc800078e001c */
[----:B------:R-:W-:Y:S01]  /*10f0*/  IMAD R3, R37, R11, R3 ;  /* 0x0000000b25037224 */ /* 0x000fe200078e0203 */
[----:B------:R-:W-:-:S04]  /*1100*/  MOV R11, R8 ;  /* 0x00000008000b7202 */ /* 0x000fc80000000f00 */
[----:B------:R-:W-:-:S07]  /*1110*/  IADD3 R3, PT, PT, R9, R3, RZ ;  /* 0x0000000309037210 */ /* 0x000fce0007ffe0ff */
.L_x_1209:
[----:B------:R-:W-:Y:S02]  /*1120*/  VIADD R29, R2, 0xfffffffe ;  /* 0xfffffffe021d7836 */ /* 0x000fe40000000000 */
[----:B------:R-:W-:-:S04]  /*1130*/  IMAD.WIDE.U32 R8, R27, 0x8, R18 ;  /* 0x000000081b087825 */ /* 0x000fc800078e0012 */
[----:B------:R-:W-:Y:S02]  /*1140*/  IMAD.WIDE.U32 R36, R29, 0x8, R16 ;  /* 0x000000081d247825 */ /* 0x000fe400078e0010 */
[----:B------:R-:W2:Y:S04]  /*1150*/  LDG.E.64 R8, desc[UR10][R8.64] ;  /* 0x0000000a08087981 */ /* 0x000ea8000c1e1b00 */
[----:B------:R-:W4:Y:S01]  /*1160*/  LDG.E.64 R36, desc[UR10][R36.64] ;  /* 0x0000000a24247981 */ /* 0x000f22000c1e1b00 */
[----:B------:R-:W-:Y:S01]  /*1170*/  MOV R39, R31 ;  /* 0x0000001f00277202 */ /* 0x000fe20000000f00 */
        /* <DEDUP_REMOVED lines=28> */
.L_x_1210:
[----:B------:R-:W-:Y:S01]  /*1340*/  IMAD.MOV.U32 R0, RZ, RZ, R36 ;  /* 0x000000ffff007224 */ /* 0x000fe200078e0024 */
[----:B------:R-:W-:Y:S02]  /*1350*/  MOV R3, R37 ;  /* 0x0000002500037202 */ /* 0x000fe40000000f00 */
[----:B------:R-:W-:-:S07]  /*1360*/  MOV R8, 0x1380 ;  /* 0x0000138000087802 */ /* 0x000fce0000000f00 */
[----:B---3--:R-:W-:Y:S05]  /*1370*/  CALL.REL.NOINC `($__internal_24_$__cuda_sm20_div_s64) ;  /* 0x0000002800387944 */ /* 0x008fea0003c00000 */
[-C--:B------:R-:W-:Y:S01]  /*1380*/  IADD3 R11, P0, PT, RZ, -R10.reuse, RZ ;  /* 0x8000000aff0b7210 */ /* 0x080fe20007f1e0ff */
[----:B------:R-:W-:Y:S02]  /*1390*/  HFMA2 R9, -RZ, RZ, 0, 0 ;  /* 0x00000000ff097431 */ /* 0x000fe400000001ff */
[----:B------:R-:W-:Y:S01]  /*13a0*/  IMAD.MOV.U32 R8, RZ, RZ, R30 ;  /* 0x000000ffff087224 */ /* 0x000fe200078e001e */
[----:B------:R-:W-:Y:S02]  /*13b0*/  MOV R28, R10 ;  /* 0x0000000a001c7202 */ /* 0x000fe40000000f00 */
[----:B------:R-:W-:-:S05]  /*13c0*/  IADD3.X R3, PT, PT, RZ, ~R0, RZ, P0, !PT ;  /* 0x80000000ff037210 */ /* 0x000fca00007fe4ff */
[----:B------:R-:W-:Y:S02]  /*13d0*/  IMAD R3, R3, R36, RZ ;  /* 0x0000002403037224 */ /* 0x000fe400078e02ff */
[----:B------:R-:W-:-:S04]  /*13e0*/  IMAD.WIDE.U32 R8, R36, R11, R8 ;  /* 0x0000000b24087225 */ /* 0x000fc800078e0008 */
[----:B------:R-:W-:Y:S02]  /*13f0*/  IMAD R3, R37, R11, R3 ;  /* 0x0000000b25037224 */ /* 0x000fe400078e0203 */
[----:B------:R-:W-:-:S03]  /*1400*/  IMAD.MOV.U32 R11, RZ, RZ, R8 ;  /* 0x000000ffff0b7224 */ /* 0x000fc600078e0008 */
[----:B------:R-:W-:-:S07]  /*1410*/  IADD3 R3, PT, PT, R9, R3, RZ ;  /* 0x0000000309037210 */ /* 0x000fce0007ffe0ff */
.L_x_1211:
        /* <DEDUP_REMOVED lines=34> */
.L_x_1212:
[----:B------:R-:W-:Y:S01]  /*1640*/  MOV R30, R28 ;  /* 0x0000001c001e7202 */ /* 0x000fe20000000f00 */
        /* <DEDUP_REMOVED lines=14> */
.L_x_1213:
        /* <DEDUP_REMOVED lines=34> */
.L_x_1214:
[----:B------:R-:W-:Y:S01]  /*1950*/  MOV R0, R36 ;  /* 0x0000002400007202 */ /* 0x000fe20000000f00 */
[----:B------:R-:W-:Y:S01]  /*1960*/  IMAD.MOV.U32 R3, RZ, RZ, R37 ;  /* 0x000000ffff037224 */ /* 0x000fe200078e0025 */
[----:B------:R-:W-:-:S07]  /*1970*/  MOV R8, 0x1990 ;  /* 0x0000199000087802 */ /* 0x000fce0000000f00 */
[----:B---3--:R-:W-:Y:S05]  /*1980*/  CALL.REL.NOINC `($__internal_24_$__cuda_sm20_div_s64) ;  /* 0x0000002000b47944 */ /* 0x008fea0003c00000 */
        /* <DEDUP_REMOVED lines=9> */
.L_x_1215:
[----:B---3--:R-:W-:-:S06]  /*1a20*/  IMAD.WIDE.U32 R8, R31, 0x8, R22 ;  /* 0x000000081f087825 */ /* 0x008fcc00078e0016 */
[----:B------:R-:W2:Y:S01]  /*1a30*/  LDG.E.64 R8, desc[UR10][R8.64] ;  /* 0x0000000a08087981 */ /* 0x000ea2000c1e1b00 */
[----:B------:R-:W-:Y:S01]  /*1a40*/  UIADD3 UR6, UPT, UPT, UR6, 0x8, URZ ;  /* 0x0000000806067890 */ /* 0x000fe2000fffe0ff */
[----:B------:R-:W-:Y:S01]  /*1a50*/  IMAD.MOV.U32 R26, RZ, RZ, R28 ;  /* 0x000000ffff1a7224 */ /* 0x000fe200078e001c */
[----:B------:R-:W-:Y:S01]  /*1a60*/  IADD3 R2, PT, PT, R2, -0x8, RZ ;  /* 0xfffffff802027810 */ /* 0x000fe20007ffe0ff */
[----:B------:R-:W-:Y:S01]  /*1a70*/  IMAD.MOV.U32 R32, RZ, RZ, R10 ;  /* 0x000000ffff207224 */ /* 0x000fe200078e000a */
[----:B------:R-:W-:Y:S01]  /*1a80*/  UISETP.NE.AND UP0, UPT, UR6, URZ, UPT ;  /* 0x000000ff0600728c */ /* 0x000fe2000bf05270 */
[-C--:B--2---:R-:W-:Y:S02]  /*1a90*/  IMAD R0, R9, R37.reuse, RZ ;  /* 0x0000002509007224 */ /* 0x084fe400078e02ff */
[----:B------:R-:W-:-:S04]  /*1aa0*/  IMAD.WIDE.U32 R28, R8, R37, R26 ;  /* 0x00000025081c7225 */ /* 0x000fc800078e001a */
[----:B------:R-:W-:-:S05]  /*1ab0*/  IMAD R3, R8, R3, R0 ;  /* 0x0000000308037224 */ /* 0x000fca00078e0200 */
[----:B------:R-:W-:Y:S01]  /*1ac0*/  IADD3 R29, PT, PT, R29, R3, RZ ;  /* 0x000000031d1d7210 */ /* 0x000fe20007ffe0ff */
[----:B------:R-:W-:Y:S06]  /*1ad0*/  BRA.U UP0, `(.L_x_1216) ;  /* 0xffffffe500f47547 */ /* 0x000fec000b83ffff */
[----:B------:R-:W-:-:S07]  /*1ae0*/  IADD3 R2, PT, PT, R2, 0x3, RZ ;  /* 0x0000000302027810 */ /* 0x000fce0007ffe0ff */
.L_x_1199:
        /* <DEDUP_REMOVED lines=33> */
.L_x_1218:
[----:B------:R-:W-:Y:S01]  /*1d00*/  MOV R30, R32 ;  /* 0x00000020001e7202 */ /* 0x000fe20000000f00 */
[----:B------:R-:W-:Y:S01]  /*1d10*/  IMAD.MOV.U32 R0, RZ, RZ, R16 ;  /* 0x000000ffff007224 */ /* 0x000fe200078e0010 */
[----:B------:R-:W-:Y:S02]  /*1d20*/  MOV R3, R17 ;  /* 0x0000001100037202 */ /* 0x000fe40000000f00 */
[----:B------:R-:W-:-:S07]  /*1d30*/  MOV R8, 0x1d50 ;  /* 0x00001d5000087802 */ /* 0x000fce0000000f00 */
[----:B------:R-:W-:Y:S05]  /*1d40*/  CALL.REL.NOINC `($__internal_24_$__cuda_sm20_div_s64) ;  /* 0x0000001c00c47944 */ /* 0x000fea0003c00000 */
[-C--:B------:R-:W-:Y:S01]  /*1d50*/  IADD3 R11, P0, PT, RZ, -R10.reuse, RZ ;  /* 0x8000000aff0b7210 */ /* 0x080fe20007f1e0ff */
[----:B------:R-:W-:Y:S01]  /*1d60*/  IMAD.MOV.U32 R33, RZ, RZ, RZ ;  /* 0x000000ffff217224 */ /* 0x000fe200078e00ff */
[----:B------:R-:W-:Y:S02]  /*1d70*/  MOV R30, R10 ;  /* 0x0000000a001e7202 */ /* 0x000fe40000000f00 */
[----:B------:R-:W-:Y:S01]  /*1d80*/  IADD3.X R3, PT, PT, RZ, ~R0, RZ, P0, !PT ;  /* 0x80000000ff037210 */ /* 0x000fe200007fe4ff */
[----:B------:R-:W-:-:S04]  /*1d90*/  IMAD.WIDE.U32 R8, R16, R11, R32 ;  /* 0x0000000b10087225 */ /* 0x000fc800078e0020 */
[----:B------:R-:W-:-:S04]  /*1da0*/  IMAD R3, R3, R16, RZ ;  /* 0x0000001003037224 */ /* 0x000fc800078e02ff */
[----:B------:R-:W-:Y:S01]  /*1db0*/  IMAD R3, R17, R11, R3 ;  /* 0x0000000b11037224 */ /* 0x000fe200078e0203 */
[----:B------:R-:W-:-:S03]  /*1dc0*/  MOV R17, R8 ;  /* 0x0000000800117202 */ /* 0x000fc60000000f00 */
[----:B------:R-:W-:-:S07]  /*1dd0*/  IMAD.IADD R3, R9, 0x1, R3 ;  /* 0x0000000109037824 */ /* 0x000fce00078e0203 */
.L_x_1219:
        /* <DEDUP_REMOVED lines=35> */
.L_x_1220:
        /* <DEDUP_REMOVED lines=13> */
.L_x_1221:
        /* <DEDUP_REMOVED lines=36> */
.L_x_1222:
[----:B------:R-:W-:Y:S01]  /*2320*/  MOV R30, R20 ;  /* 0x00000014001e7202 */ /* 0x000fe20000000f00 */
[----:B------:R-:W-:Y:S01]  /*2330*/  IMAD.MOV.U32 R3, RZ, RZ, R19 ;  /* 0x000000ffff037224 */ /* 0x000fe200078e0013 */
[----:B------:R-:W-:Y:S02]  /*2340*/  MOV R0, R18 ;  /* 0x0000001200007202 */ /* 0x000fe40000000f00 */
[----:B------:R-:W-:-:S07]  /*2350*/  MOV R8, 0x2370 ;  /* 0x0000237000087802 */ /* 0x000fce0000000f00 */
[----:B------:R-:W-:Y:S05]  /*2360*/  CALL.REL.NOINC `($__internal_24_$__cuda_sm20_div_s64) ;  /* 0x00000018003c7944 */ /* 0x000fea0003c00000 */
[----:B------:R-:W-:Y:S01]  /*2370*/  IADD3 R11, P0, PT, RZ, -R10, RZ ;  /* 0x8000000aff0b7210 */ /* 0x000fe20007f1e0ff */
[----:B------:R-:W-:Y:S01]  /*2380*/  IMAD.MOV.U32 R9, RZ, RZ, RZ ;  /* 0x000000ffff097224 */ /* 0x000fe200078e00ff */
[----:B------:R-:W-:Y:S02]  /*2390*/  MOV R8, R20 ;  /* 0x0000001400087202 */ /* 0x000fe40000000f00 */
[----:B------:R-:W-:Y:S02]  /*23a0*/  IADD3.X R3, PT, PT, RZ, ~R0, RZ, P0, !PT ;  /* 0x80000000ff037210 */ /* 0x000fe400007fe4ff */
[----:B------:R-:W-:Y:S01]  /*23b0*/  MOV R30, R10 ;  /* 0x0000000a001e7202 */ /* 0x000fe20000000f00 */
[----:B------:R-:W-:-:S04]  /*23c0*/  IMAD.WIDE.U32 R8, R18, R11, R8 ;  /* 0x0000000b12087225 */ /* 0x000fc800078e0008 */
[----:B------:R-:W-:-:S04]  /*23d0*/  IMAD R3, R3, R18, RZ ;  /* 0x0000001203037224 */ /* 0x000fc800078e02ff */
[----:B------:R-:W-:Y:S01]  /*23e0*/  IMAD R11, R19, R11, R3 ;  /* 0x0000000b130b7224 */ /* 0x000fe200078e0203 */
[----:B------:R-:W-:-:S03]  /*23f0*/  MOV R3, R8 ;  /* 0x0000000800037202 */ /* 0x000fc60000000f00 */
[----:B------:R-:W-:-:S07]  /*2400*/  IMAD.IADD R11, R9, 0x1, R11 ;  /* 0x00000001090b7824 */ /* 0x000fce00078e020b */
.L_x_1223:
        /* <DEDUP_REMOVED lines=37> */
.L_x_1224:
[----:B------:R-:W-:Y:S01]  /*2660*/  MOV R0, R18 ;  /* 0x0000001200007202 */ /* 0x000fe20000000f00 */
[----:B------:R-:W-:Y:S01]  /*2670*/  IMAD.MOV.U32 R3, RZ, RZ, R19 ;  /* 0x000000ffff037224 */ /* 0x000fe200078e0013 */
[----:B------:R-:W-:-:S07]  /*2680*/  MOV R8, 0x26a0 ;  /* 0x000026a000087802 */ /* 0x000fce0000000f00 */
[----:B------:R-:W-:Y:S05]  /*2690*/  CALL.REL.NOINC `($__internal_24_$__cuda_sm20_div_s64) ;  /* 0x0000001400707944 */ /* 0x000fea0003c00000 */
[----:B------:R-:W-:Y:S01]  /*26a0*/  IADD3 R11, P0, PT, RZ, -R10, RZ ;  /* 0x8000000aff0b7210 */ /* 0x000fe20007f1e0ff */
[----:B------:R-:W-:-:S03]  /*26b0*/  HFMA2 R31, -RZ, RZ, 0, 0 ;  /* 0x00000000ff1f7431 */ /* 0x000fc600000001ff */
[----:B------:R-:W-:-:S05]  /*26c0*/  IADD3.X R3, PT, PT, RZ, ~R0, RZ, P0, !PT ;  /* 0x80000000ff037210 */ /* 0x000fca00007fe4ff */
[----:B------:R-:W-:Y:S02]  /*26d0*/  IMAD R3, R3, R18, RZ ;  /* 0x0000001203037224 */ /* 0x000fe400078e02ff */
[----:B------:R-:W-:-:S04]  /*26e0*/  IMAD.WIDE.U32 R8, R18, R11, R30 ;  /* 0x0000000b12087225 */ /* 0x000fc800078e001e */
[----:B------:R-:W-:Y:S02]  /*26f0*/  IMAD R3, R19, R11, R3 ;  /* 0x0000000b13037224 */ /* 0x000fe400078e0203 */
[----:B------:R-:W-:-:S03]  /*2700*/  IMAD.MOV.U32 R19, RZ, RZ, R8 ;  /* 0x000000ffff137224 */ /* 0x000fc600078e0008 */
[----:B------:R-:W-:-:S07]  /*2710*/  IADD3 R3, PT, PT, R9, R3, RZ ;  /* 0x0000000309037210 */ /* 0x000fce0007ffe0ff */
.L_x_1225:
[----:B------:R-:W0:Y:S02]  /*2720*/  LDC.64 R8, c[0x0][0x398] ;  /* 0x0000e600ff087b82 */ /* 0x000e240000000a00 */
[----:B0-----:R-:W-:-:S06]  /*2730*/  IMAD.WIDE.U32 R8, R16, 0x8, R8 ;  /* 0x0000000810087825 */ /* 0x001fcc00078e0008 */
        /* <DEDUP_REMOVED lines=8> */
.L_x_1217:
        /* <DEDUP_REMOVED lines=31> */
.L_x_1227:
[----:B------:R-:W-:Y:S01]  /*29b0*/  IMAD.MOV.U32 R30, RZ, RZ, R32 ;  /* 0x000000ffff1e7224 */ /* 0x000fe200078e0020 */
[----:B------:R-:W-:Y:S02]  /*29c0*/  MOV R0, R16 ;  /* 0x0000001000007202 */ /* 0x000fe40000000f00 */
[----:B------:R-:W-:Y:S02]  /*29d0*/  MOV R3, R17 ;  /* 0x0000001100037202 */ /* 0x000fe40000000f00 */
[----:B------:R-:W-:-:S07]  /*29e0*/  MOV R8, 0x2a00 ;  /* 0x00002a0000087802 */ /* 0x000fce0000000f00 */
[----:B------:R-:W-:Y:S05]  /*29f0*/  CALL.REL.NOINC `($__internal_24_$__cuda_sm20_div_s64) ;  /* 0x0000001000987944 */ /* 0x000fea0003c00000 */
[-C--:B------:R-:W-:Y:S01]  /*2a00*/  IADD3 R11, P0, PT, RZ, -R10.reuse, RZ ;  /* 0x8000000aff0b7210 */ /* 0x080fe20007f1e0ff */
        /* <DEDUP_REMOVED lines=8> */
.L_x_1228:
        /* <DEDUP_REMOVED lines=36> */
.L_x_1229:
        /* <DEDUP_REMOVED lines=12> */
.L_x_1230:
        /* <DEDUP_REMOVED lines=10> */
.L_x_1226:
        /* <DEDUP_REMOVED lines=29> */
.L_x_1231:
[----:B------:R-:W-:-:S07]  /*3000*/  MOV R0, 0x3020 ;  /* 0x0000302000007802 */ /* 0x000fce0000000f00 */
[----:B------:R-:W-:Y:S05]  /*3010*/  CALL.REL.NOINC `($__internal_25_$__cuda_sm20_rem_s64) ;  /* 0x00000010005c7944 */ /* 0x000fea0003c00000 */
[----:B------:R-:W-:Y:S01]  /*3020*/  MOV R8, R3 ;  /* 0x0000000300087202 */ /* 0x000fe20000000f00 */
[----:B------:R-:W-:-:S07]  /*3030*/  IMAD.MOV.U32 R9, RZ, RZ, R10 ;  /* 0x000000ffff097224 */ /* 0x000fce00078e000a */
.L_x_1232:
[----:B------:R-:W0:Y:S02]  /*3040*/  LDC.64 R10, c[0x0][0x398] ;  /* 0x0000e600ff0a7b82 */ /* 0x000e240000000a00 */
[----:B0-----:R-:W-:-:S06]  /*3050*/  IMAD.WIDE.U32 R2, R2, 0x8, R10 ;  /* 0x0000000802027825 */ /* 0x001fcc00078e000a */
[----:B------:R-:W2:Y:S02]  /*3060*/  LDG.E.64 R2, desc[UR10][R2.64] ;  /* 0x0000000a02027981 */ /* 0x000ea4000c1e1b00 */
[-C--:B--2---:R-:W-:Y:S02]  /*3070*/  IMAD R11, R3, R8.reuse, RZ ;  /* 0x00000008030b7224 */ /* 0x084fe400078e02ff */
[----:B------:R-:W-:-:S04]  /*3080*/  IMAD.WIDE.U32 R28, R2, R8, R28 ;  /* 0x00000008021c7225 */ /* 0x000fc800078e001c */
[----:B------:R-:W-:-:S05]  /*3090*/  IMAD R11, R2, R9, R11 ;  /* 0x00000009020b7224 */ /* 0x000fca00078e020b */
[----:B------:R-:W-:-:S07]  /*30a0*/  IADD3 R29, PT, PT, R29, R11, RZ ;  /* 0x0000000b1d1d7210 */ /* 0x000fce0007ffe0ff */
.L_x_1198:
[----:B------:R-:W0:Y:S02]  /*30b0*/  LDCU.64 UR4, c[0x0][0x388] ;  /* 0x00007100ff0477ac */ /* 0x000e240008000a00 */
[----:B0-----:R-:W-:-:S04]  /*30c0*/  LEA R2, P0, R28, UR4, 0x2 ;  /* 0x000000041c027c11 */ /* 0x001fc8000f8010ff */
[----:B------:R-:W-:-:S05]  /*30d0*/  LEA.HI.X R3, R28, UR5, R29, 0x2, P0 ;  /* 0x000000051c037c11 */ /* 0x000fca00080f141d */
[----:B------:R-:W2:Y:S01]  /*30e0*/  LDG.E R0, desc[UR10][R2.64] ;  /* 0x0000000a02007981 */ /* 0x000ea2000c1e1900 */
[----:B------:R-:W-:Y:S01]  /*30f0*/  HFMA2 R12, -RZ, RZ, 0.771484375, 0.21533203125 ;  /* 0x3a2c32e4ff0c7431 */ /* 0x000fe200000001ff */
[----:B------:R-:W-:Y:S01]  /*3100*/  BSSY.RECONVERGENT B0, `(.L_x_1233) ;  /* 0x0000047000007945 */ /* 0x000fe20003800200 */
[C---:B--2---:R-:W-:Y:S01]  /*3110*/  FMUL R9, |R0|.reuse, 16777216 ;  /* 0x4b80000000097820 */ /* 0x044fe20000400200 */
[C---:B------:R-:W-:Y:S02]  /*3120*/  FSETP.GEU.AND P0, PT, |R0|.reuse, 1.175494350822287508e-38, PT ;  /* 0x008000000000780b */ /* 0x040fe40003f0e200 */
[----:B------:R-:W-:Y:S02]  /*3130*/  FSETP.NEU.AND P2, PT, |R0|, 1, PT ;  /* 0x3f8000000000780b */ /* 0x000fe40003f4d200 */
[----:B------:R-:W-:Y:S02]  /*3140*/  FSEL R9, R9, |R0|, !P0 ;  /* 0x4000000009097208 */ /* 0x000fe40004000000 */
[----:B------:R-:W-:-:S02]  /*3150*/  FSEL R2, RZ, -24, P0 ;  /* 0xc1c00000ff027808 */ /* 0x000fc40000000000 */
        /* <DEDUP_REMOVED lines=26> */
[----:B------:R-:W-:Y:S01]  /*3300*/  FFMA R12, R11, R12, R3 ;  /* 0x0000000c0b0c7223 */ /* 0x000fe20000000003 */
[----:B------:R-:W-:-:S03]  /*3310*/  MOV R11, 0x391fcb8e ;  /* 0x391fcb8e000b7802 */ /* 0x000fc60000000f00 */
        /* <DEDUP_REMOVED lines=8> */
[----:B------:R1:W2:Y:S01]  /*33a0*/  F2I.NTZ R10, R3 ;  /* 0x00000003000a7305 */ /* 0x0002a20000203100 */
[----:B0-----:R-:W-:Y:S01]  /*33b0*/  FADD R9, R3, -R8 ;  /* 0x8000000803097221 */ /* 0x001fe20000000000 */
[----:B------:R-:W-:-:S03]  /*33c0*/  FSETP.GT.AND P0, PT, R8, RZ, PT ;  /* 0x000000ff0800720b */ /* 0x000fc60003f04000 */
[----:B------:R-:W-:-:S04]  /*33d0*/  FADD R2, R2, R9 ;  /* 0x0000000902027221 */ /* 0x000fc80000000000 */
[C---:B------:R-:W-:Y:S01]  /*33e0*/  FFMA R9, R2.reuse, R11, 0.0013391353422775864601 ;  /* 0x3aaf85ed02097423 */ /* 0x040fe2000000000b */
[----:B------:R-:W-:Y:S02]  /*33f0*/  SEL R11, RZ, 0x83000000, P0 ;  /* 0x83000000ff0b7807 */ /* 0x000fe40000000000 */
[----:B------:R-:W-:Y:S01]  /*3400*/  FSETP.GT.AND P0, PT, |R3|, 152, PT ;  /* 0x431800000300780b */ /* 0x000fe20003f04200 */
[----:B------:R-:W-:Y:S01]  /*3410*/  FFMA R9, R2, R9, 0.0096188392490148544312 ;  /* 0x3c1d985602097423 */ /* 0x000fe20000000009 */
[----:B-1----:R-:W-:Y:S02]  /*3420*/  HFMA2 R3, -RZ, RZ, 1.875, 0 ;  /* 0x3f800000ff037431 */ /* 0x002fe400000001ff */
[----:B------:R-:W-:Y:S01]  /*3430*/  VIADD R8, R11, 0x7f000000 ;  /* 0x7f0000000b087836 */ /* 0x000fe20000000000 */
[----:B--2---:R-:W-:Y:S01]  /*3440*/  LEA R11, R10, -R11, 0x17 ;  /* 0x8000000b0a0b7211 */ /* 0x004fe200078eb8ff */
        /* <DEDUP_REMOVED lines=18> */
.L_x_1234:
[----:B------:R-:W-:Y:S05]  /*3570*/  BSYNC.RECONVERGENT B0 ;  /* 0x0000000000007941 */ /* 0x000fea0003800200 */
.L_x_1233:
[----:B------:R0:W-:Y:S01]  /*3580*/  STS [R4], R3 ;  /* 0x0000000304007388 */ /* 0x0001e20000000800 */
[----:B------:R-:W-:Y:S01]  /*3590*/  BAR.SYNC.DEFER_BLOCKING 0x0 ;  /* 0x0000000000007b1d */ /* 0x000fe20000010000 */
[----:B------:R-:W-:-:S13]  /*35a0*/  ISETP.NE.AND P0, PT, R7, RZ, PT ;  /* 0x000000ff0700720c */ /* 0x000fda0003f05270 */
[----:B0-----:R-:W-:Y:S05]  /*35b0*/  @P0 EXIT ;  /* 0x000000000000094d */ /* 0x001fea0003800000 */
[----:B------:R-:W-:-:S13]  /*35c0*/  ISETP.GT.U32.AND P0, PT, R5, 0x1, PT ;  /* 0x000000010500780c */ /* 0x000fda0003f04070 */
[----:B------:R-:W0:Y:S01]  /*35d0*/  @!P0 S2R R3, SR_CgaCtaId ;  /* 0x0000000000038919 */ /* 0x000e220000008800 */
[----:B------:R-:W-:-:S04]  /*35e0*/  @!P0 MOV R0, 0x400 ;  /* 0x0000040000008802 */ /* 0x000fc80000000f00 */
[----:B0-----:R-:W-:-:S04]  /*35f0*/  @!P0 LEA R3, R3, R0, 0x18 ;  /* 0x0000000003038211 */ /* 0x001fc800078ec0ff */
[----:B------:R-:W-:-:S06]  /*3600*/  @!P0 LEA R3, R6, R3, 0x2 ;  /* 0x0000000306038211 */ /* 0x000fcc00078e10ff */
[----:B------:R-:W0:Y:S01]  /*3610*/  @!P0 LDS R3, [R3] ;  /* 0x0000000003038984 */ /* 0x000e220000000800 */
[----:B------:R-:W-:Y:S05]  /*3620*/  @!P0 BRA `(.L_x_1235) ;  /* 0x0000000400688947 */ /* 0x000fea0003800000 */
[----:B------:R-:W1:Y:S01]  /*3630*/  S2UR UR5, SR_CgaCtaId ;  /* 0x00000000000579c3 */ /* 0x000e620000008800 */
[----:B------:R-:W-:Y:S01]  /*3640*/  UMOV UR4, 0x400 ;  /* 0x0000040000047882 */ /* 0x000fe20000000000 */
[C---:B------:R-:W-:Y:S01]  /*3650*/  IADD3 R2, PT, PT, R5.reuse, -0x2, RZ ;  /* 0xfffffffe05027810 */ /* 0x040fe20007ffe0ff */
[----:B------:R-:W-:Y:S01]  /*3660*/  VIADD R5, R5, 0xffffffff ;  /* 0xffffffff05057836 */ /* 0x000fe20000000000 */
[----:B------:R-:W-:Y:S02]  /*3670*/  MOV R4, 0x1 ;  /* 0x0000000100047802 */ /* 0x000fe40000000f00 */
[----:B------:R-:W-:Y:S02]  /*3680*/  ISETP.GE.U32.AND P0, PT, R2, 0x7, PT ;  /* 0x000000070200780c */ /* 0x000fe40003f06070 */
[----:B------:R-:W-:Y:S01]  /*3690*/  LOP3.LUT R2, R5, 0x7, RZ, 0xc0, !PT ;  /* 0x0000000705027812 */ /* 0x000fe200078ec0ff */
[----:B-1----:R-:W-:-:S06]  /*36a0*/  ULEA UR4, UR5, UR4, 0x18 ;  /* 0x0000000405047291 */ /* 0x002fcc000f8ec0ff */
[----:B------:R-:W-:-:S05]  /*36b0*/  LEA R0, R6, UR4, 0x2 ;  /* 0x0000000406007c11 */ /* 0x000fca000f8e10ff */
[----:B0-----:R0:W1:Y:S01]  /*36c0*/  LDS R3, [R0] ;  /* 0x0000000000037984 */ /* 0x0010620000000800 */
[----:B------:R-:W-:Y:S05]  /*36d0*/  @!P0 BRA `(.L_x_1236) ;  /* 0x00000000009c8947 */ /* 0x000fea0003800000 */
[----:B------:R-:W-:Y:S01]  /*36e0*/  USHF.L.U32 UR5, UR7, 0x2, URZ ;  /* 0x0000000207057899 */ /* 0x000fe200080006ff */
[----:B------:R-:W-:Y:S01]  /*36f0*/  LOP3.LUT R4, R5, 0xfffffff8, RZ, 0xc0, !PT ;  /* 0xfffffff805047812 */ /* 0x000fe200078ec0ff */
[----:B------:R-:W-:Y:S02]  /*3700*/  HFMA2 R22, -RZ, RZ, 0, 5.9604644775390625e-08 ;  /* 0x00000001ff167431 */ /* 0x000fe400000001ff */
[----:B------:R-:W-:Y:S01]  /*3710*/  IMAD.MOV.U32 R7, RZ, RZ, RZ ;  /* 0x000000ffff077224 */ /* 0x000fe200078e00ff */
[----:B------:R-:W-:Y:S02]  /*3720*/  IADD3 R4, PT, PT, -R4, RZ, RZ ;  /* 0x000000ff04047210 */ /* 0x000fe40007ffe1ff */
[----:B------:R-:W-:-:S04]  /*3730*/  LEA R6, R6, UR5, 0x2 ;  /* 0x0000000506067c11 */ /* 0x000fc8000f8e10ff */
[----:B------:R-:W-:-:S07]  /*3740*/  IADD3 R6, PT, PT, R6, UR4, RZ ;  /* 0x0000000406067c10 */ /* 0x000fce000fffe0ff */
.L_x_1237:
        /* <DEDUP_REMOVED lines=8> */
[----:B------:R-:W2:Y:S02]  /*37d0*/  LDS R9, [R9+UR5] ;  /* 0x0000000509097984 */ /* 0x000ea40008000800 */
[----:B------:R-:W-:Y:S02]  /*37e0*/  IADD3 R11, PT, PT, R10, UR5, RZ ;  /* 0x000000050a0b7c10 */ /* 0x000fe4000fffe0ff */
[----:B------:R-:W3:Y:S03]  /*37f0*/  LDS R13, [R10+UR5] ;  /* 0x000000050a0d7984 */ /* 0x000ee60008000800 */
[----:B------:R-:W-:Y:S02]  /*3800*/  VIADD R12, R11, UR5 ;  /* 0x000000050b0c7c36 */ /* 0x000fe40008000000 */
[----:B------:R-:W4:Y:S03]  /*3810*/  LDS R11, [R11+UR5] ;  /* 0x000000050b0b7984 */ /* 0x000f260008000800 */
[----:B------:R-:W-:Y:S01]  /*3820*/  IADD3 R16, PT, PT, R12, UR5, RZ ;  /* 0x000000050c107c10 */ /* 0x000fe2000fffe0ff */
[----:B------:R-:W5:Y:S03]  /*3830*/  LDS R17, [R12+UR5] ;  /* 0x000000050c117984 */ /* 0x000f660008000800 */
[----:B------:R-:W-:Y:S01]  /*3840*/  IADD3 R18, PT, PT, R16, UR5, RZ ;  /* 0x0000000510127c10 */ /* 0x000fe2000fffe0ff */
[----:B------:R-:W0:Y:S04]  /*3850*/  LDS R19, [R16+UR5] ;  /* 0x0000000510137984 */ /* 0x000e280008000800 */
[----:B------:R-:W-:Y:S01]  /*3860*/  VIADD R20, R18, UR5 ;  /* 0x0000000512147c36 */ /* 0x000fe20008000000 */
[----:B------:R-:W0:Y:S04]  /*3870*/  LDS R21, [R18+UR5] ;  /* 0x0000000512157984 */ /* 0x000e280008000800 */
[----:B------:R-:W0:Y:S01]  /*3880*/  LDS R23, [R20+UR5] ;  /* 0x0000000514177984 */ /* 0x000e220008000800 */
[----:B-1----:R-:W-:-:S02]  /*3890*/  FADD R8, R8, R3 ;  /* 0x0000000308087221 */ /* 0x002fc40000000000 */
[----:B------:R-:W1:Y:S02]  /*38a0*/  LDC R3, c[0x0][0x360] ;  /* 0x0000d800ff037b82 */ /* 0x000e640000000800 */
[----:B--2---:R-:W-:-:S04]  /*38b0*/  FADD R8, R8, R9 ;  /* 0x0000000908087221 */ /* 0x004fc80000000000 */
[----:B---3--:R-:W-:-:S04]  /*38c0*/  FADD R8, R8, R13 ;  /* 0x0000000d08087221 */ /* 0x008fc80000000000 */
[----:B----4-:R-:W-:-:S04]  /*38d0*/  FADD R8, R8, R11 ;  /* 0x0000000b08087221 */ /* 0x010fc80000000000 */
[----:B-----5:R-:W-:Y:S01]  /*38e0*/  FADD R8, R8, R17 ;  /* 0x0000001108087221 */ /* 0x020fe20000000000 */
[----:B-1----:R-:W-:-:S03]  /*38f0*/  LEA R6, R3, R6, 0x5 ;  /* 0x0000000603067211 */ /* 0x002fc600078e28ff */
[----:B0-----:R-:W-:-:S04]  /*3900*/  FADD R8, R8, R19 ;  /* 0x0000001308087221 */ /* 0x001fc80000000000 */
[----:B------:R-:W-:-:S04]  /*3910*/  FADD R8, R8, R21 ;  /* 0x0000001508087221 */ /* 0x000fc80000000000 */
[----:B------:R-:W-:Y:S01]  /*3920*/  FADD R3, R8, R23 ;  /* 0x0000001708037221 */ /* 0x000fe20000000000 */
[----:B------:R-:W-:Y:S06]  /*3930*/  @P0 BRA `(.L_x_1237) ;  /* 0xfffffffc00840947 */ /* 0x000fec000383ffff */
[----:B------:R-:W-:-:S07]  /*3940*/  IADD3 R4, PT, PT, R7, 0x1, RZ ;  /* 0x0000000107047810 */ /* 0x000fce0007ffe0ff */
.L_x_1236:
[----:B------:R-:W-:-:S13]  /*3950*/  ISETP.NE.AND P0, PT, R2, RZ, PT ;  /* 0x000000ff0200720c */ /* 0x000fda0003f05270 */
[----:B------:R-:W-:Y:S05]  /*3960*/  @!P0 BRA `(.L_x_1238) ;  /* 0x0000000000948947 */ /* 0x000fea0003800000 */
[----:B------:R-:W-:Y:S02]  /*3970*/  ISETP.GE.U32.AND P0, PT, R2, 0x4, PT ;  /* 0x000000040200780c */ /* 0x000fe40003f06070 */
[----:B------:R-:W-:-:S04]  /*3980*/  LOP3.LUT R12, R5, 0x3, RZ, 0xc0, !PT ;  /* 0x00000003050c7812 */ /* 0x000fc800078ec0ff */
[----:B------:R-:W-:-:S07]  /*3990*/  ISETP.NE.AND P1, PT, R12, RZ, PT ;  /* 0x000000ff0c00720c */ /* 0x000fce0003f25270 */
[----:B------:R-:W-:Y:S06]  /*39a0*/  @!P0 BRA `(.L_x_1239) ;  /* 0x00000000003c8947 */ /* 0x000fec0003800000 */
[----:B------:R-:W2:Y:S01]  /*39b0*/  LDC R11, c[0x0][0x360] ;  /* 0x0000d800ff0b7b82 */ /* 0x000ea20000000800 */
[C---:B------:R-:W-:Y:S01]  /*39c0*/  IMAD R7, R4.reuse, UR7, RZ ;  /* 0x0000000704077c24 */ /* 0x040fe2000f8e02ff */
[----:B------:R-:W-:-:S03]  /*39d0*/  IADD3 R4, PT, PT, R4, 0x4, RZ ;  /* 0x0000000404047810 */ /* 0x000fc60007ffe0ff */
[----:B------:R-:W-:-:S05]  /*39e0*/  IMAD R7, R7, 0x4, R0 ;  /* 0x0000000407077824 */ /* 0x000fca00078e0200 */
[----:B------:R-:W1:Y:S01]  /*39f0*/  LDS R2, [R7] ;  /* 0x0000000007027984 */ /* 0x000e620000000800 */
[----:B--2---:R-:W-:-:S04]  /*3a00*/  LEA R6, R11, R7, 0x2 ;  /* 0x000000070b067211 */ /* 0x004fc800078e10ff */
[C---:B------:R-:W-:Y:S01]  /*3a10*/  LEA R8, R11.reuse, R6, 0x2 ;  /* 0x000000060b087211 */ /* 0x040fe200078e10ff */
[----:B------:R-:W2:Y:S04]  /*3a20*/  LDS R9, [R6] ;  /* 0x0000000006097984 */ /* 0x000ea80000000800 */
[----:B------:R-:W-:Y:S02]  /*3a30*/  IMAD R10, R11, 0x4, R8 ;  /* 0x000000040b0a7824 */ /* 0x000fe400078e0208 */
[----:B------:R-:W3:Y:S04]  /*3a40*/  LDS R11, [R8] ;  /* 0x00000000080b7984 */ /* 0x000ee80000000800 */
[----:B------:R-:W4:Y:S01]  /*3a50*/  LDS R13, [R10] ;  /* 0x000000000a0d7984 */ /* 0x000f220000000800 */
[----:B-1----:R-:W-:-:S04]  /*3a60*/  FADD R2, R3, R2 ;  /* 0x0000000203027221 */ /* 0x002fc80000000000 */
[----:B--2---:R-:W-:-:S04]  /*3a70*/  FADD R2, R2, R9 ;  /* 0x0000000902027221 */ /* 0x004fc80000000000 */
[----:B---3--:R-:W-:-:S04]  /*3a80*/  FADD R2, R2, R11 ;  /* 0x0000000b02027221 */ /* 0x008fc80000000000 */
[----:B----4-:R-:W-:-:S07]  /*3a90*/  FADD R3, R2, R13 ;  /* 0x0000000d02037221 */ /* 0x010fce0000000000 */
.L_x_1239:
[----:B------:R-:W-:Y:S05]  /*3aa0*/  @!P1 BRA `(.L_x_1238) ;  /* 0x0000000000449947 */ /* 0x000fea0003800000 */
[----:B------:R-:W-:Y:S02]  /*3ab0*/  ISETP.NE.AND P0, PT, R12, 0x1, PT ;  /* 0x000000010c00780c */ /* 0x000fe40003f05270 */
[----:B------:R-:W-:-:S04]  /*3ac0*/  LOP3.LUT R5, R5, 0x1, RZ, 0xc0, !PT ;  /* 0x0000000105057812 */ /* 0x000fc800078ec0ff */
[----:B------:R-:W-:-:S07]  /*3ad0*/  ISETP.NE.U32.AND P1, PT, R5, 0x1, PT ;  /* 0x000000010500780c */ /* 0x000fce0003f25070 */
[----:B------:R-:W-:Y:S06]  /*3ae0*/  @!P0 BRA `(.L_x_1240) ;  /* 0x0000000000248947 */ /* 0x000fec0003800000 */
[----:B------:R-:W2:Y:S01]  /*3af0*/  LDC R6, c[0x0][0x360] ;  /* 0x0000d800ff067b82 */ /* 0x000ea20000000800 */
[C---:B------:R-:W-:Y:S01]  /*3b00*/  IMAD R5, R4.reuse, UR7, RZ ;  /* 0x0000000704057c24 */ /* 0x040fe2000f8e02ff */
[----:B------:R-:W-:-:S04]  /*3b10*/  IADD3 R4, PT, PT, R4, 0x2, RZ ;  /* 0x0000000204047810 */ /* 0x000fc80007ffe0ff */
[----:B------:R-:W-:-:S05]  /*3b20*/  LEA R5, R5, R0, 0x2 ;  /* 0x0000000005057211 */ /* 0x000fca00078e10ff */
[----:B------:R-:W1:Y:S01]  /*3b30*/  LDS R2, [R5] ;  /* 0x0000000005027984 */ /* 0x000e620000000800 */
[----:B--2---:R-:W-:-:S05]  /*3b40*/  IMAD R6, R6, 0x4, R5 ;  /* 0x0000000406067824 */ /* 0x004fca00078e0205 */
[----:B------:R-:W2:Y:S01]  /*3b50*/  LDS R7, [R6] ;  /* 0x0000000006077984 */ /* 0x000ea20000000800 */
[----:B-1----:R-:W-:-:S04]  /*3b60*/  FADD R2, R3, R2 ;  /* 0x0000000203027221 */ /* 0x002fc80000000000 */
[----:B--2---:R-:W-:-:S07]  /*3b70*/  FADD R3, R2, R7 ;  /* 0x0000000702037221 */ /* 0x004fce0000000000 */
.L_x_1240:
[----:B------:R-:W-:-:S05]  /*3b80*/  @!P1 IMAD R5, R4, UR7, RZ ;  /* 0x0000000704059c24 */ /* 0x000fca000f8e02ff */
[----:B------:R-:W-:-:S05]  /*3b90*/  @!P1 LEA R5, R5, R0, 0x2 ;  /* 0x0000000005059211 */ /* 0x000fca00078e10ff */
[----:B------:R-:W1:Y:S02]  /*3ba0*/  @!P1 LDS R2, [R5] ;  /* 0x0000000005029984 */ /* 0x000e640000000800 */
[----:B-1----:R-:W-:-:S07]  /*3bb0*/  @!P1 FADD R3, R3, R2 ;  /* 0x0000000203039221 */ /* 0x002fce0000000000 */
.L_x_1238:
[----:B-1----:R1:W-:Y:S02]  /*3bc0*/  STS [R0], R3 ;  /* 0x0000000300007388 */ /* 0x0023e40000000800 */
.L_x_1235:
[----:B------:R-:W2:Y:S01]  /*3bd0*/  LDC.64 R4, c[0x0][0x3a8] ;  /* 0x0000ea00ff047b82 */ /* 0x000ea20000000a00 */
[----:B------:R-:W3:Y:S01]  /*3be0*/  LDCU.64 UR4, c[0x0][0x380] ;  /* 0x00007000ff0477ac */ /* 0x000ee20008000a00 */
[----:B------:R-:W-:Y:S02]  /*3bf0*/  IMAD.MOV.U32 R15, RZ, RZ, RZ ;  /* 0x000000ffff0f7224 */ /* 0x000fe400078e00ff */
[----:B--2---:R-:W-:-:S04]  /*3c00*/  IMAD.WIDE.U32 R14, R4, UR8, R14 ;  /* 0x00000008040e7c25 */ /* 0x004fc8000f8e000e */
[----:B------:R-:W-:Y:S01]  /*3c10*/  IMAD R5, R5, UR8, R15 ;  /* 0x0000000805057c24 */ /* 0x000fe2000f8e020f */
[----:B---3--:R-:W-:-:S04]  /*3c20*/  LEA R4, P0, R14, UR4, 0x2 ;  /* 0x000000040e047c11 */ /* 0x008fc8000f8010ff */
[----:B------:R-:W-:-:S05]  /*3c30*/  LEA.HI.X R5, R14, UR5, R5, 0x2, P0 ;  /* 0x000000050e057c11 */ /* 0x000fca00080f1405 */
[----:B0-----:R-:W-:Y:S01]  /*3c40*/  STG.E desc[UR10][R4.64], R3 ;  /* 0x0000000304007986 */ /* 0x001fe2000c10190a */
[----:B------:R-:W-:Y:S05]  /*3c50*/  EXIT ;  /* 0x000000000000794d */ /* 0x000fea0003800000 */
        .weak           $__internal_24_$__cuda_sm20_div_s64
        .type           $__internal_24_$__cuda_sm20_div_s64,@function
        .size           $__internal_24_$__cuda_sm20_div_s64,($__internal_25_$__cuda_sm20_rem_s64 - $__internal_24_$__cuda_sm20_div_s64)
$__internal_24_$__cuda_sm20_div_s64:
[-C--:B------:R-:W-:Y:S02]  /*3c60*/  IADD3 R25, P1, PT, RZ, -R0.reuse, RZ ;  /* 0x80000000ff197210 */ /* 0x080fe40007f3e0ff */
[----:B------:R-:W-:Y:S02]  /*3c70*/  ISETP.GE.AND P0, PT, R3, RZ, PT ;  /* 0x000000ff0300720c */ /* 0x000fe40003f06270 */
[-C--:B------:R-:W-:Y:S02]  /*3c80*/  IADD3.X R10, PT, PT, RZ, ~R3.reuse, RZ, P1, !PT ;  /* 0x80000003ff0a7210 */ /* 0x080fe40000ffe4ff */
[----:B------:R-:W-:Y:S02]  /*3c90*/  SEL R24, R25, R0, !P0 ;  /* 0x0000000019187207 */ /* 0x000fe40004000000 */
[----:B------:R-:W-:Y:S02]  /*3ca0*/  SEL R25, R10, R3, !P0 ;  /* 0x000000030a197207 */ /* 0x000fe40004000000 */
[----:B------:R-:W-:-:S02]  /*3cb0*/  ISETP.LE.AND P3, PT, RZ, UR4, PT ;  /* 0x00000004ff007c0c */ /* 0x000fc4000bf63270 */
        /* <DEDUP_REMOVED lines=21> */
[----:B------:R-:W-:Y:S02]  /*3e10*/  IMAD.MOV.U32 R35, RZ, RZ, RZ ;  /* 0x000000ffff237224 */ /* 0x000fe400078e00ff */
[----:B------:R-:W-:Y:S02]  /*3e20*/  IMAD R9, R10, R24, R9 ;  /* 0x000000180a097224 */ /* 0x000fe400078e0209 */
[----:B------:R-:W-:-:S04]  /*3e30*/  IMAD.HI.U32 R12, R13, R11, RZ ;  /* 0x0000000b0d0c7227 */ /* 0x000fc800078e00ff */
[----:B------:R-:W-:-:S04]  /*3e40*/  IMAD.X R9, RZ, RZ, ~R9, P0 ;  /* 0x000000ffff097224 */ /* 0x000fc800000e0e09 */
[----:B------:R-:W-:-:S04]  /*3e50*/  IMAD.WIDE.U32 R12, P0, R13, R9, R12 ;  /* 0x000000090d0c7225 */ /* 0x000fc8000780000c */
[----:B------:R-:W-:Y:S01]  /*3e60*/  IMAD.HI.U32 R11, P1, R10, R11, R12 ;  /* 0x0000000b0a0b7227 */ /* 0x000fe2000782000c */
[----:B------:R-:W-:-:S03]  /*3e70*/  IADD3 R13, P4, PT, RZ, -R30, RZ ;  /* 0x8000001eff0d7210 */ /* 0x000fc60007f9e0ff */
[CC--:B------:R-:W-:Y:S01]  /*3e80*/  IMAD R12, R10.reuse, R9.reuse, RZ ;  /* 0x000000090a0c7224 */ /* 0x0c0fe200078e02ff */
[----:B------:R-:W-:Y:S01]  /*3e90*/  SEL R13, R13, R30, !P3 ;  /* 0x0000001e0d0d7207 */ /* 0x000fe20005800000 */
[----:B------:R-:W-:-:S03]  /*3ea0*/  IMAD.HI.U32 R9, R10, R9, RZ ;  /* 0x000000090a097227 */ /* 0x000fc600078e00ff */
[----:B------:R-:W-:Y:S02]  /*3eb0*/  IADD3 R12, P2, PT, R12, R11, RZ ;  /* 0x0000000b0c0c7210 */ /* 0x000fe40007f5e0ff */
[----:B------:R-:W-:Y:S02]  /*3ec0*/  IADD3.X R11, PT, PT, RZ, ~UR4, RZ, P4, !PT ;  /* 0x80000004ff0b7c10 */ /* 0x000fe4000a7fe4ff */
[----:B------:R-:W-:Y:S01]  /*3ed0*/  IADD3.X R10, PT, PT, R9, R10, RZ, P0, !PT ;  /* 0x0000000a090a7210 */ /* 0x000fe200007fe4ff */
[----:B------:R-:W-:Y:S01]  /*3ee0*/  IMAD.HI.U32 R34, R12, R13, RZ ;  /* 0x0000000d0c227227 */ /* 0x000fe200078e00ff */
[----:B------:R-:W-:Y:S02]  /*3ef0*/  SEL R11, R11, UR4, !P3 ;  /* 0x000000040b0b7c07 */ /* 0x000fe4000d800000 */
        /* <DEDUP_REMOVED lines=17> */
[----:B------:R-:W-:Y:S02]  /*4010*/  IADD3 R12, P1, PT, R9, 0x1, RZ ;  /* 0x00000001090c7810 */ /* 0x000fe40007f3e0ff */
[----:B------:R-:W-:Y:S02]  /*4020*/  SEL R13, R34, R13, P0 ;  /* 0x0000000d220d7207 */ /* 0x000fe40000000000 */
[----:B------:R-:W-:Y:S02]  /*4030*/  IADD3.X R33, PT, PT, RZ, R10, RZ, P1, !PT ;  /* 0x0000000aff217210 */ /* 0x000fe40000ffe4ff */
[----:B------:R-:W-:-:S02]  /*4040*/  SEL R12, R12, R9, P0 ;  /* 0x000000090c0c7207 */ /* 0x000fc40000000000 */
[----:B------:R-:W-:Y:S02]  /*4050*/  SEL R11, R26, R11, P0 ;  /* 0x0000000b1a0b7207 */ /* 0x000fe40000000000 */
[----:B------:R-:W-:Y:S02]  /*4060*/  ISETP.GE.U32.AND P1, PT, R13, R24, PT ;  /* 0x000000180d00720c */ /* 0x000fe40003f26070 */
[----:B------:R-:W-:Y:S02]  /*4070*/  SEL R33, R33, R10, P0 ;  /* 0x0000000a21217207 */ /* 0x000fe40000000000 */
[----:B------:R-:W-:Y:S02]  /*4080*/  IADD3 R9, P2, PT, R12, 0x1, RZ ;  /* 0x000000010c097810 */ /* 0x000fe40007f5e0ff */
[----:B------:R-:W-:Y:S02]  /*4090*/  ISETP.GE.U32.AND.EX P0, PT, R11, R25, PT, P1 ;  /* 0x000000190b00720c */ /* 0x000fe40003f06110 */
[----:B------:R-:W-:Y:S01]  /*40a0*/  LOP3.LUT R11, R3, UR4, RZ, 0x3c, !PT ;  /* 0x00000004030b7c12 */ /* 0x000fe2000f8e3cff */
[----:B------:R-:W-:Y:S01]  /*40b0*/  IMAD.X R10, RZ, RZ, R33, P2 ;  /* 0x000000ffff0a7224 */ /* 0x000fe200010e0621 */
[----:B------:R-:W-:-:S02]  /*40c0*/  SEL R9, R9, R12, P0 ;  /* 0x0000000c09097207 */ /* 0x000fc40000000000 */
[----:B------:R-:W-:Y:S02]  /*40d0*/  ISETP.GE.AND P1, PT, R11, RZ, PT ;  /* 0x000000ff0b00720c */ /* 0x000fe40003f26270 */
[----:B------:R-:W-:Y:S02]  /*40e0*/  SEL R33, R10, R33, P0 ;  /* 0x000000210a217207 */ /* 0x000fe40000000000 */
[-C--:B------:R-:W-:Y:S02]  /*40f0*/  IADD3 R10, P2, PT, RZ, -R9.reuse, RZ ;  /* 0x80000009ff0a7210 */ /* 0x080fe40007f5e0ff */
[----:B------:R-:W-:Y:S02]  /*4100*/  ISETP.NE.U32.AND P0, PT, R0, RZ, PT ;  /* 0x000000ff0000720c */ /* 0x000fe40003f05070 */
[----:B------:R-:W-:Y:S01]  /*4110*/  SEL R10, R10, R9, !P1 ;  /* 0x000000090a0a7207 */ /* 0x000fe20004800000 */
[----:B------:R-:W-:Y:S01]  /*4120*/  HFMA2 R9, -RZ, RZ, 0, 0 ;  /* 0x00000000ff097431 */ /* 0x000fe200000001ff */
[----:B------:R-:W-:-:S02]  /*4130*/  IADD3.X R0, PT, PT, RZ, ~R33, RZ, P2, !PT ;  /* 0x80000021ff007210 */ /* 0x000fc400017fe4ff */
[----:B------:R-:W-:Y:S02]  /*4140*/  ISETP.NE.AND.EX P0, PT, R3, RZ, PT, P0 ;  /* 0x000000ff0300720c */ /* 0x000fe40003f05300 */
[----:B------:R-:W-:Y:S02]  /*4150*/  SEL R0, R0, R33, !P1 ;  /* 0x0000002100007207 */ /* 0x000fe40004800000 */
[----:B------:R-:W-:Y:S02]  /*4160*/  SEL R10, R10, 0xffffffff, P0 ;  /* 0xffffffff0a0a7807 */ /* 0x000fe40000000000 */
[----:B------:R-:W-:Y:S01]  /*4170*/  SEL R0, R0, 0xffffffff, P0 ;  /* 0xffffffff00007807 */ /* 0x000fe20000000000 */
[----:B------:R-:W-:Y:S06]  /*4180*/  RET.REL.NODEC R8 `(contiguous_reducel33_f32) ;  /* 0xffffffbc089c7950 */ /* 0x000fec0003c3ffff */
        .weak           $__internal_25_$__cuda_sm20_rem_s64
        .type           $__internal_25_$__cuda_sm20_rem_s64,@function
        .size           $__internal_25_$__cuda_sm20_rem_s64,(.L_x_9968 - $__internal_25_$__cuda_sm20_rem_s64)
$__internal_25_$__cuda_sm20_rem_s64:
        /* <DEDUP_REMOVED lines=28> */
[----:B------:R-:W-:Y:S02]  /*4350*/  IADD3.X R12, PT, PT, RZ, ~R13, RZ, P0, !PT ;  /* 0x8000000dff0c7210 */ /* 0x000fe400007fe4ff */
[----:B------:R-:W-:-:S03]  /*4360*/  MOV R13, RZ ;  /* 0x000000ff000d7202 */ /* 0x000fc60000000f00 */
[----:B------:R-:W-:-:S04]  /*4370*/  IMAD.WIDE.U32 R16, P0, R17, R12, R16 ;  /* 0x0000000c11107225 */ /* 0x000fc80007800010 */
[C---:B------:R-:W-:Y:S02]  /*4380*/  IMAD R18, R3.reuse, R12, RZ ;  /* 0x0000000c03127224 */ /* 0x040fe400078e02ff */
[----:B------:R-:W-:-:S04]  /*4390*/  IMAD.HI.U32 R17, P1, R3, R19, R16 ;  /* 0x0000001303117227 */ /* 0x000fc80007820010 */
        /* <DEDUP_REMOVED lines=33> */
[----:B------:R-:W-:Y:S06]  /*45b0*/  RET.REL.NODEC R8 `(contiguous_reducel33_f32) ;  /* 0xffffffb808907950 */ /* 0x000fec0003c3ffff */
.L_x_1241:
        /* <DEDUP_REMOVED lines=12> */
.L_x_9968:


//--------------------- .text.contiguous_reducel322_f32 --------------------------
	.section	.text.contiguous_reducel322_f32,"ax",@progbits
	.align	128
        .global         contiguous_reducel322_f32
        .type           contiguous_reducel322_f32,@function
        .size           contiguous_reducel322_f32,(.L_x_10185 - contiguous_reducel322_f32)
        .other          contiguous_reducel322_f32,@"STO_CUDA_ENTRY STV_DEFAULT"
contiguous_reducel322_f32:
.text.contiguous_reducel322_f32:
        /* <DEDUP_REMOVED lines=15> */
[C---:B0-----:R-:W-:Y:S02]  /*00f0*/  @!P0 IMAD R13, R9.reuse, UR9, RZ ;  /* 0x00000009090d8c24 */ /* 0x041fe4000f8e02ff */
[----:B------:R-:W-:-:S04]  /*0100*/  @!P0 IMAD.WIDE.U32 R10, R9, UR8, R10 ;  /* 0x00000008090a8c25 */ /* 0x000fc8000f8e000a */
[----:B------:R-:W-:Y:S01]  /*0110*/  @!P0 IMAD.WIDE.U32 R6, R9, UR8, R4 ;  /* 0x0000000809068c25 */ /* 0x000fe2000f8e0004 */
[----:B-1----:R-:W-:-:S03]  /*0120*/  @!P0 LEA R12, P2, R10, R14, 0x2 ;  /* 0x0000000e0a0c8211 */ /* 0x002fc600078410ff */
[----:B------:R-:W-:Y:S01]  /*0130*/  @!P0 IMAD.IADD R2, R13, 0x1, R11 ;  /* 0x000000010d028824 */ /* 0x000fe200078e020b */
[----:B------:R-:W-:Y:S02]  /*0140*/  @!P0 IADD3 R7, PT, PT, R7, R13, RZ ;  /* 0x0000000d07078210 */ /* 0x000fe40007ffe0ff */
[----:B------:R-:W-:Y:S02]  /*0150*/  @!P0 LEA R8, P1, R6, R14, 0x2 ;  /* 0x0000000e06088211 */ /* 0x000fe400078210ff */
[-C--:B------:R-:W-:Y:S02]  /*0160*/  @!P0 LEA.HI.X R13, R10, R15.reuse, R2, 0x2, P2 ;  /* 0x0000000f0a0d8211 */ /* 0x080fe400010f1402 */
[----:B------:R-:W-:-:S04]  /*0170*/  @!P0 LEA.HI.X R9, R6, R15, R7, 0x2, P1 ;  /* 0x0000000f06098211 */ /* 0x000fc800008f1407 */
[----:B---3--:R-:W2:Y:S04]  /*0180*/  @!P0 LDG.E R13, desc[UR12][R12.64] ;  /* 0x0000000c0c0d8981 */ /* 0x008ea8000c1e1900 */
[----:B------:R-:W2:Y:S01]  /*0190*/  @!P0 LDG.E R8, desc[UR12][R8.64] ;  /* 0x0000000c08088981 */ /* 0x000ea2000c1e1900 */
[----:B------:R-:W0:Y:S01]  /*01a0*/  S2UR UR5, SR_CgaCtaId ;  /* 0x00000000000579c3 */ /* 0x000e220000008800 */
[----:B------:R-:W-:Y:S02]  /*01b0*/  UMOV UR4, 0x400 ;  /* 0x0000040000047882 */ /* 0x000fe40000000000 */
[----:B0-----:R-:W-:-:S06]  /*01c0*/  ULEA UR4, UR5, UR4, 0x18 ;  /* 0x0000000405047291 */ /* 0x001fcc000f8ec0ff */
[----:B------:R-:W-:-:S05]  /*01d0*/  LEA R2, R0, UR4, 0x2 ;  /* 0x0000000400027c11 */ /* 0x000fca000f8e10ff */
[----:B------:R0:W-:Y:S01]  /*01e0*/  STS [R2], RZ ;  /* 0x000000ff02007388 */ /* 0x0001e20000000800 */
[----:B------:R-:W-:Y:S01]  /*01f0*/  BSSY.RECONVERGENT B0, `(.L_x_1242) ;  /* 0x0000012000007945 */ /* 0x000fe20003800200 */
[----:B------:R-:W-:Y:S02]  /*0200*/  ISETP.GE.U32.AND P1, PT, R3, 0x42, PT ;  /* 0x000000420300780c */ /* 0x000fe40003f26070 */
[----:B------:R-:W-:Y:S01]  /*0210*/  ISETP.GT.U32.AND P2, PT, R0, 0x1f, PT ;  /* 0x0000001f0000780c */ /* 0x000fe20003f44070 */
[----:B--2---:R-:W-:-:S05]  /*0220*/  @!P0 FADD R7, R8, R13 ;  /* 0x0000000d08078221 */ /* 0x004fca0000000000 */
[----:B------:R0:W-:Y:S01]  /*0230*/  @!P0 STS [R2], R7 ;  /* 0x0000000702008388 */ /* 0x0001e20000000800 */
[----:B------:R-:W-:Y:S06]  /*0240*/  @!P0 BRA `(.L_x_1243) ;  /* 0x0000000000308947 */ /* 0x000fec0003800000 */
[----:B------:R-:W-:-:S04]  /*0250*/  ISETP.GE.U32.AND P0, PT, R4, UR8, PT ;  /* 0x0000000804007c0c */ /* 0x000fc8000bf06070 */
[----:B------:R-:W-:-:S13]  /*0260*/  ISETP.GE.U32.AND.EX P0, PT, RZ, UR9, PT, P0 ;  /* 0x00000009ff007c0c */ /* 0x000fda000bf06100 */
[----:B------:R-:W-:Y:S05]  /*0270*/  @P0 BRA `(.L_x_1243) ;  /* 0x0000000000240947 */ /* 0x000fea0003800000 */
[----:B0-----:R-:W0:Y:S01]  /*0280*/  S2R R7, SR_CTAID.Y ;  /* 0x0000000000077919 */ /* 0x001e220000002600 */
[----:B------:R-:W1:Y:S01]  /*0290*/  LDCU.64 UR4, c[0x0][0x388] ;  /* 0x00007100ff0477ac */ /* 0x000e620008000a00 */
[----:B------:R-:W-:-:S03]  /*02a0*/  HFMA2 R5, -RZ, RZ, 0, 0 ;  /* 0x00000000ff057431 */ /* 0x000fc600000001ff */
[----:B0-----:R-:W-:-:S04]  /*02b0*/  IMAD.WIDE.U32 R4, R7, UR8, R4 ;  /* 0x0000000807047c25 */ /* 0x001fc8000f8e0004 */
[----:B------:R-:W-:Y:S01]  /*02c0*/  IMAD R7, R7, UR9, R5 ;  /* 0x0000000907077c24 */ /* 0x000fe2000f8e0205 */
[----:B-1----:R-:W-:-:S04]  /*02d0*/  LEA R6, P0, R4, UR4, 0x2 ;  /* 0x0000000404067c11 */ /* 0x002fc8000f8010ff */
[----:B------:R-:W-:-:S06]  /*02e0*/  LEA.HI.X R7, R4, UR5, R7, 0x2, P0 ;  /* 0x0000000504077c11 */ /* 0x000fcc00080f1407 */
[----:B------:R-:W2:Y:S04]  /*02f0*/  LDG.E R7, desc[UR12][R6.64] ;  /* 0x0000000c06077981 */ /* 0x000ea8000c1e1900 */
[----:B--2---:R1:W-:Y:S02]  /*0300*/  STS [R2], R7 ;  /* 0x0000000702007388 */ /* 0x0043e40000000800 */
.L_x_1243:
[----:B------:R-:W-:Y:S05]  /*0310*/  BSYNC.RECONVERGENT B0 ;  /* 0x0000000000007941 */ /* 0x000fea0003800200 */
.L_x_1242:
[----:B------:R-:W-:Y:S06]  /*0320*/  BAR.SYNC.DEFER_BLOCKING 0x0 ;  /* 0x0000000000007b1d */ /* 0x000fec0000010000 */
[----:B------:R-:W-:Y:S05]  /*0330*/  @!P1 BRA `(.L_x_1244) ;  /* 0x00000000002c9947 */ /* 0x000fea0003800000 */
.L_x_1245:
[----:B------:R-:W-:-:S04]  /*0340*/  SHF.R.U32.HI R9, RZ, 0x1, R3 ;  /* 0x00000001ff097819 */ /* 0x000fc80000011603 */
[----:B------:R-:W-:-:S13]  /*0350*/  ISETP.GE.U32.AND P0, PT, R0, R9, PT ;  /* 0x000000090000720c */ /* 0x000fda0003f06070 */
[----:B------:R-:W-:Y:S01]  /*0360*/  @!P0 IMAD R5, R9, 0x4, R2 ;  /* 0x0000000409058824 */ /* 0x000fe200078e0202 */
[----:B------:R-:W-:Y:S05]  /*0370*/  @!P0 LDS R4, [R2] ;  /* 0x0000000002048984 */ /* 0x000fea0000000800 */
[----:B------:R-:W0:Y:S02]  /*0380*/  @!P0 LDS R5, [R5] ;  /* 0x0000000005058984 */ /* 0x000e240000000800 */
[----:B01----:R-:W-:-:S05]  /*0390*/  @!P0 FADD R7, R4, R5 ;  /* 0x0000000504078221 */ /* 0x003fca0000000000 */
[----:B------:R2:W-:Y:S01]  /*03a0*/  @!P0 STS [R2], R7 ;  /* 0x0000000702008388 */ /* 0x0005e20000000800 */
[----:B------:R-:W-:Y:S01]  /*03b0*/  BAR.SYNC.DEFER_BLOCKING 0x0 ;  /* 0x0000000000007b1d */ /* 0x000fe20000010000 */
[----:B------:R-:W-:Y:S02]  /*03c0*/  ISETP.GT.U32.AND P0, PT, R3, 0x83, PT ;  /* 0x000000830300780c */ /* 0x000fe40003f04070 */
[----:B------:R-:W-:-:S11]  /*03d0*/  MOV R3, R9 ;  /* 0x0000000900037202 */ /* 0x000fd60000000f00 */
[----:B--2---:R-:W-:Y:S05]  /*03e0*/  @P0 BRA `(.L_x_1245) ;  /* 0xfffffffc00d40947 */ /* 0x004fea000383ffff */
.L_x_1244:
[----:B------:R-:W-:Y:S05]  /*03f0*/  @P2 EXIT ;  /* 0x000000000000294d */ /* 0x000fea0003800000 */
[----:B------:R-:W-:Y:S01]  /*0400*/  LDS R3, [R2] ;  /* 0x0000000002037984 */ /* 0x000fe20000000800 */
[----:B------:R-:W-:-:S03]  /*0410*/  ISETP.NE.AND P0, PT, R0, RZ, PT ;  /* 0x000000ff0000720c */ /* 0x000fc60003f05270 */
[----:B------:R-:W2:Y:S02]  /*0420*/  LDS R4, [R2+0x80] ;  /* 0x0000800002047984 */ /* 0x000ea40000000800 */
[----:B--2---:R-:W-:-:S05]  /*0430*/  FADD R3, R3, R4 ;  /* 0x0000000403037221 */ /* 0x004fca0000000000 */
[----:B------:R-:W-:Y:S04]  /*0440*/  STS [R2], R3 ;  /* 0x0000000302007388 */ /* 0x000fe80000000800 */
[----:B------:R-:W-:Y:S04]  /*0450*/  LDS R4, [R2] ;  /* 0x0000000002047984 */ /* 0x000fe80000000800 */
[----:B------:R-:W2:Y:S02]  /*0460*/  LDS R5, [R2+0x40] ;  /* 0x0000400002057984 */ /* 0x000ea40000000800 */
[----:B--2---:R-:W-:-:S05]  /*0470*/  FADD R5, R4, R5 ;  /* 0x0000000504057221 */ /* 0x004fca0000000000 */
[----:B------:R-:W-:Y:S04]  /*0480*/  STS [R2], R5 ;  /* 0x0000000502007388 */ /* 0x000fe80000000800 */
[----:B------:R-:W-:Y:S04]  /*0490*/  LDS R4, [R2] ;  /* 0x0000000002047984 */ /* 0x000fe80000000800 */
[----:B01----:R-:W0:Y:S02]  /*04a0*/  LDS R7, [R2+0x20] ;  /* 0x0000200002077984 */ /* 0x003e240000000800 */
[----:B0-----:R-:W-:-:S05]  /*04b0*/  FADD R7, R4, R7 ;  /* 0x0000000704077221 */ /* 0x001fca0000000000 */
[----:B------:R-:W-:Y:S04]  /*04c0*/  STS [R2], R7 ;  /* 0x0000000702007388 */ /* 0x000fe80000000800 */
[----:B------:R-:W-:Y:S04]  /*04d0*/  LDS R4, [R2] ;  /* 0x0000000002047984 */ /* 0x000fe80000000800 */
[----:B------:R-:W0:Y:S02]  /*04e0*/  LDS R9, [R2+0x10] ;  /* 0x0000100002097984 */ /* 0x000e240000000800 */
        /* <DEDUP_REMOVED lines=9> */
[----:B------:R0:W-:Y:S01]  /*0580*/  STS [R2], R5 ;  /* 0x0000000502007388 */ /* 0x0001e20000000800 */
        /* <DEDUP_REMOVED lines=8> */
[----:B0-----:R-:W0:Y:S01]  /*0610*/  LDS R5, [UR4] ;  /* 0x00000004ff057984 */ /* 0x001e220008000800 */
[----:B------:R-:W-:Y:S02]  /*0620*/  UMOV UR4, UR6 ;  /* 0x0000000600047c82 */ /* 0x000fe40008000000 */
[----:B--2---:R-:W-:-:S04]  /*0630*/  UIMAD.WIDE.U32 UR4, UR7, UR8, UR4 ;  /* 0x00000008070472a5 */ /* 0x004fc8000f8e0004 */
[----:B------:R-:W-:Y:S02]  /*0640*/  UIMAD UR7, UR7, UR9, UR5 ;  /* 0x00000009070772a4 */ /* 0x000fe4000f8e0205 */
[----:B---3--:R-:W-:-:S04]  /*0650*/  ULEA UR5, UP0, UR4, UR10, 0x2 ;  /* 0x0000000a04057291 */ /* 0x008fc8000f8010ff */
[----:B------:R-:W-:Y:S02]  /*0660*/  ULEA.HI.X UR4, UR4, UR11, UR7, 0x2, UP0 ;  /* 0x0000000b04047291 */ /* 0x000fe400080f1407 */
[----:B------:R-:W-:-:S04]  /*0670*/  IMAD.U32 R2, RZ, RZ, UR5 ;  /* 0x00000005ff027e24 */ /* 0x000fc8000f8e00ff */
[----:B------:R-:W-:-:S05]  /*0680*/  MOV R3, UR4 ;  /* 0x0000000400037c02 */ /* 0x000fca0008000f00 */
[----:B0-----:R-:W-:Y:S01]  /*0690*/  STG.E desc[UR12][R2.64], R5 ;  /* 0x0000000502007986 */ /* 0x001fe2000c10190c */
[----:B------:R-:W-:Y:S05]  /*06a0*/  EXIT ;  /* 0x000000000000794d */ /* 0x000fea0003800000 */
.L_x_1246:
        /* <DEDUP_REMOVED lines=13> */
.L_x_10185:


//--------------------- .text.contiguous_reducel32_f32 --------------------------
	.section	.text.contiguous_reducel32_f32,"ax",@progbits
	.align	128
        .global         contiguous_reducel32_f32
        .type           contiguous_reducel32_f32,@function
        .size           contiguous_reducel32_f32,(.L_x_9970 - contiguous_reducel32_f32)
        .other          contiguous_reducel32_f32,@"STO_CUDA_ENTRY STV_DEFAULT"
contiguous_reducel32_f32:
.text.contiguous_reducel32_f32:
        /* <DEDUP_REMOVED lines=18> */
[----:B------:R1:W-:Y:S01]  /*0120*/  STS [R3], RZ ;  /* 0x000000ff03007388 */ /* 0x0003e20000000800 */
        /* <DEDUP_REMOVED lines=27> */
.L_x_1275:
        /* <DEDUP_REMOVED lines=32> */
.L_x_1252:
[----:B------:R-:W-:Y:S01]  /*04e0*/  MOV R26, R6 ;  /* 0x00000006001a7202 */ /* 0x000fe20000000f00 */
[----:B------:R-:W-:Y:S01]  /*04f0*/  IMAD.MOV.U32 R13, RZ, RZ, R7 ;  /* 0x000000ffff0d7224 */ /* 0x000fe200078e0007 */
[----:B------:R-:W-:Y:S01]  /*0500*/  MOV R14, R34 ;  /* 0x00000022000e7202 */ /* 0x000fe20000000f00 */
[----:B------:R-:W-:Y:S01]  /*0510*/  IMAD.MOV.U32 R11, RZ, RZ, R35 ;  /* 0x000000ffff0b7224 */ /* 0x000fe200078e0023 */
[----:B------:R-:W-:-:S07]  /*0520*/  MOV R12, 0x540 ;  /* 0x00000540000c7802 */ /* 0x000fce0000000f00 */
[----:B-1----:R-:W-:Y:S05]  /*0530*/  CALL.REL.NOINC `($__internal_26_$__cuda_sm20_div_s64) ;  /* 0x0000007000bc7944 */ /* 0x002fea0003c00000 */
        /* <DEDUP_REMOVED lines=9> */
.L_x_1253:
[----:B------:R-:W-:Y:S05]  /*05d0*/  BSYNC.RECONVERGENT B1 ;  /* 0x0000000000017941 */ /* 0x000fea0003800200 */
.L_x_1251:
        /* <DEDUP_REMOVED lines=34> */
.L_x_1255:
[----:B------:R-:W-:Y:S01]  /*0800*/  IMAD.MOV.U32 R26, RZ, RZ, R20 ;  /* 0x000000ffff1a7224 */ /* 0x000fe200078e0014 */
[----:B------:R-:W-:Y:S01]  /*0810*/  MOV R13, R9 ;  /* 0x00000009000d7202 */ /* 0x000fe20000000f00 */
[----:B------:R-:W-:Y:S01]  /*0820*/  IMAD.MOV.U32 R14, RZ, RZ, R34 ;  /* 0x000000ffff0e7224 */ /* 0x000fe200078e0022 */
[----:B------:R-:W-:Y:S02]  /*0830*/  MOV R11, R35 ;  /* 0x00000023000b7202 */ /* 0x000fe40000000f00 */
[----:B------:R-:W-:-:S07]  /*0840*/  MOV R12, 0x860 ;  /* 0x00000860000c7802 */ /* 0x000fce0000000f00 */
[----:B------:R-:W-:Y:S05]  /*0850*/  CALL.REL.NOINC `($__internal_26_$__cuda_sm20_div_s64) ;  /* 0x0000006c00f47944 */ /* 0x000fea0003c00000 */
        /* <DEDUP_REMOVED lines=9> */
.L_x_1256:
[----:B------:R-:W-:Y:S05]  /*08f0*/  BSYNC.RECONVERGENT B1 ;  /* 0x0000000000017941 */ /* 0x000fea0003800200 */
.L_x_1254:
        /* <DEDUP_REMOVED lines=33> */
.L_x_1258:
[----:B------:R-:W-:Y:S01]  /*0b10*/  IMAD.MOV.U32 R26, RZ, RZ, R36 ;  /* 0x000000ffff1a7224 */ /* 0x000fe200078e0024 */
[----:B------:R-:W-:Y:S01]  /*0b20*/  MOV R13, R37 ;  /* 0x00000025000d7202 */ /* 0x000fe20000000f00 */
[----:B------:R-:W-:Y:S01]  /*0b30*/  IMAD.MOV.U32 R14, RZ, RZ, R20 ;  /* 0x000000ffff0e7224 */ /* 0x000fe200078e0014 */
[----:B------:R-:W-:Y:S02]  /*0b40*/  MOV R11, R21 ;  /* 0x00000015000b7202 */ /* 0x000fe40000000f00 */
[----:B------:R-:W-:-:S07]  /*0b50*/  MOV R12, 0xb70 ;  /* 0x00000b70000c7802 */ /* 0x000fce0000000f00 */
[----:B------:R-:W-:Y:S05]  /*0b60*/  CALL.REL.NOINC `($__internal_26_$__cuda_sm20_div_s64) ;  /* 0x0000006c00307944 */ /* 0x000fea0003c00000 */
        /* <DEDUP_REMOVED lines=10> */
.L_x_1259:
[----:B------:R-:W-:Y:S05]  /*0c10*/  BSYNC.RECONVERGENT B1 ;  /* 0x0000000000017941 */ /* 0x000fea0003800200 */
.L_x_1257:
        /* <DEDUP_REMOVED lines=35> */
.L_x_1261:
[----:B------:R-:W-:Y:S01]  /*0e50*/  MOV R26, R34 ;  /* 0x00000022001a7202 */ /* 0x000fe20000000f00 */
[----:B------:R-:W-:Y:S01]  /*0e60*/  IMAD.MOV.U32 R13, RZ, RZ, R35 ;  /* 0x000000ffff0d7224 */ /* 0x000fe200078e0023 */
[----:B------:R-:W-:Y:S01]  /*0e70*/  MOV R14, R20 ;  /* 0x00000014000e7202 */ /* 0x000fe20000000f00 */
[----:B------:R-:W-:Y:S01]  /*0e80*/  IMAD.MOV.U32 R11, RZ, RZ, R21 ;  /* 0x000000ffff0b7224 */ /* 0x000fe200078e0015 */
[----:B------:R-:W-:-:S07]  /*0e90*/  MOV R12, 0xeb0 ;  /* 0x00000eb0000c7802 */ /* 0x000fce0000000f00 */
[----:B------:R-:W-:Y:S05]  /*0ea0*/  CALL.REL.NOINC `($__internal_26_$__cuda_sm20_div_s64) ;  /* 0x0000006800607944 */ /* 0x000fea0003c00000 */
        /* <DEDUP_REMOVED lines=11> */
.L_x_1262:
[----:B------:R-:W-:Y:S05]  /*0f60*/  BSYNC.RECONVERGENT B1 ;  /* 0x0000000000017941 */ /* 0x000fea0003800200 */
.L_x_1260:
        /* <DEDUP_REMOVED lines=36> */
.L_x_1264:
        /* <DEDUP_REMOVED lines=16> */
.L_x_1265:
[----:B------:R-:W-:Y:S05]  /*12b0*/  BSYNC.RECONVERGENT B1 ;  /* 0x0000000000017941 */ /* 0x000fea0003800200 */
.L_x_1263:
        /* <DEDUP_REMOVED lines=35> */
.L_x_1267:
        /* <DEDUP_REMOVED lines=17> */
.L_x_1268:
[----:B------:R-:W-:Y:S05]  /*1600*/  BSYNC.RECONVERGENT B1 ;  /* 0x0000000000017941 */ /* 0x000fea0003800200 */
.L_x_1266:
        /* <DEDUP_REMOVED lines=35> */
.L_x_1270:
        /* <DEDUP_REMOVED lines=16> */
.L_x_1271:
[----:B------:R-:W-:Y:S05]  /*1940*/  BSYNC.RECONVERGENT B1 ;  /* 0x0000000000017941 */ /* 0x000fea0003800200 */
.L_x_1269:
        /* <DEDUP_REMOVED lines=35> */
.L_x_1273:
        /* <DEDUP_REMOVED lines=16> */
.L_x_1274:
[----:B------:R-:W-:Y:S05]  /*1c80*/  BSYNC.RECONVERGENT B1 ;  /* 0x0000000000017941 */ /* 0x000fea0003800200 */
.L_x_1272:
        /* <DEDUP_REMOVED lines=8> */
.L_x_1250:
        /* <DEDUP_REMOVED lines=36> */
.L_x_1278:
[----:B------:R-:W-:Y:S01]  /*1f50*/  MOV R26, R6 ;  /* 0x00000006001a7202 */ /* 0x000fe20000000f00 */
[----:B------:R-:W-:Y:S01]  /*1f60*/  IMAD.MOV.U32 R13, RZ, RZ, R7 ;  /* 0x000000ffff0d7224 */ /* 0x000fe200078e0007 */
[----:B------:R-:W-:Y:S01]  /*1f70*/  MOV R14, R16 ;  /* 0x00000010000e7202 */ /* 0x000fe20000000f00 */
[----:B------:R-:W-:Y:S01]  /*1f80*/  IMAD.MOV.U32 R11, RZ, RZ, R17 ;  /* 0x000000ffff0b7224 */ /* 0x000fe200078e0011 */
[----:B------:R-:W-:-:S07]  /*1f90*/  MOV R12, 0x1fb0 ;  /* 0x00001fb0000c7802 */ /* 0x000fce0000000f00 */
[----:B------:R-:W-:Y:S05]  /*1fa0*/  CALL.REL.NOINC `($__internal_26_$__cuda_sm20_div_s64) ;  /* 0x0000005800207944 */ /* 0x000fea0003c00000 */
        /* <DEDUP_REMOVED lines=9> */
.L_x_1279:
[----:B------:R-:W-:Y:S05]  /*2040*/  BSYNC.RECONVERGENT B1 ;  /* 0x0000000000017941 */ /* 0x000fea0003800200 */
.L_x_1277:
        /* <DEDUP_REMOVED lines=34> */
.L_x_1281:
        /* <DEDUP_REMOVED lines=17> */
.L_x_1282:
[----:B------:R-:W-:Y:S05]  /*2380*/  BSYNC.RECONVERGENT B1 ;  /* 0x0000000000017941 */ /* 0x000fea0003800200 */
.L_x_1280:
        /* <DEDUP_REMOVED lines=36> */
.L_x_1284:
        /* <DEDUP_REMOVED lines=16> */
.L_x_1285:
[----:B------:R-:W-:Y:S05]  /*26d0*/  BSYNC.RECONVERGENT B1 ;  /* 0x0000000000017941 */ /* 0x000fea0003800200 */
.L_x_1283:
        /* <DEDUP_REMOVED lines=35> */
.L_x_1287:
[----:B------:R-:W-:Y:S01]  /*2910*/  MOV R26, R18 ;  /* 0x00000012001a7202 */ /* 0x000fe20000000f00 */
[----:B------:R-:W-:Y:S01]  /*2920*/  IMAD.MOV.U32 R14, RZ, RZ, R16 ;  /* 0x000000ffff0e7224 */ /* 0x000fe200078e0010 */
[----:B------:R-:W-:Y:S02]  /*2930*/  MOV R13, R19 ;  /* 0x00000013000d7202 */ /* 0x000fe40000000f00 */
[----:B------:R-:W-:Y:S02]  /*2940*/  MOV R11, R17 ;  /* 0x00000011000b7202 */ /* 0x000fe40000000f00 */
[----:B------:R-:W-:-:S07]  /*2950*/  MOV R12, 0x2970 ;  /* 0x00002970000c7802 */ /* 0x000fce0000000f00 */
[----:B------:R-:W-:Y:S05]  /*2960*/  CALL.REL.NOINC `($__internal_26_$__cuda_sm20_div_s64) ;  /* 0x0000004c00b07944 */ /* 0x000fea0003c00000 */
        /* <DEDUP_REMOVED lines=10> */
.L_x_1288:
[----:B------:R-:W-:Y:S05]  /*2a10*/  BSYNC.RECONVERGENT B1 ;  /* 0x0000000000017941 */ /* 0x000fea0003800200 */
.L_x_1286:
[----:B------:R-:W-:Y:S01]  /*2a20*/  MOV R36, R22 ;  /* 0x0000001600247202 */ /* 0x000fe20000000f00 */
[----:B------:R-:W-:Y:S02]  /*2a30*/  IMAD R11, R11, R38, RZ ;  /* 0x000000260b0b7224 */ /* 0x000fe400078e02ff */
[----:B------:R-:W-:Y:S02]  /*2a40*/  VIADD R8, R8, 0xfffffffe ;  /* 0xfffffffe08087836 */ /* 0x000fe40000000000 */
[----:B------:R-:W-:-:S04]  /*2a50*/  IMAD.WIDE.U32 R22, R38, R10, R36 ;  /* 0x0000000a26167225 */ /* 0x000fc800078e0024 */
[----:B------:R-:W-:-:S05]  /*2a60*/  IMAD R11, R39, R10, R11 ;  /* 0x0000000a270b7224 */ /* 0x000fca00078e020b */
[----:B------:R-:W-:-:S07]  /*2a70*/  IADD3 R23, PT, PT, R23, R11, RZ ;  /* 0x0000000b17177210 */ /* 0x000fce0007ffe0ff */
.L_x_1276:
        /* <DEDUP_REMOVED lines=30> */
.L_x_1290:
[----:B------:R-:W-:Y:S01]  /*2c60*/  IMAD.MOV.U32 R18, RZ, RZ, R6 ;  /* 0x000000ffff127224 */ /* 0x000fe200078e0006 */
[----:B------:R-:W-:Y:S01]  /*2c70*/  MOV R19, R7 ;  /* 0x0000000700137202 */ /* 0x000fe20000000f00 */
[----:B------:R-:W-:Y:S01]  /*2c80*/  IMAD.MOV.U32 R21, RZ, RZ, R11 ;  /* 0x000000ffff157224 */ /* 0x000fe200078e000b */
[----:B------:R-:W-:Y:S02]  /*2c90*/  MOV R24, R10 ;  /* 0x0000000a00187202 */ /* 0x000fe40000000f00 */
[----:B------:R-:W-:-:S07]  /*2ca0*/  MOV R26, 0x2cc0 ;  /* 0x00002cc0001a7802 */ /* 0x000fce0000000f00 */
[----:B------:R-:W-:Y:S05]  /*2cb0*/  CALL.REL.NOINC `($__internal_27_$__cuda_sm20_rem_s64) ;  /* 0x0000005000287944 */ /* 0x000fea0003c00000 */
.L_x_1291:
[----:B------:R-:W-:Y:S05]  /*2cc0*/  BSYNC.RECONVERGENT B1 ;  /* 0x0000000000017941 */ /* 0x000fea0003800200 */
.L_x_1289:
        /* <DEDUP_REMOVED lines=30> */
.L_x_1293:
[----:B------:R-:W-:Y:S01]  /*2eb0*/  IMAD.MOV.U32 R24, RZ, RZ, R10 ;  /* 0x000000ffff187224 */ /* 0x000fe200078e000a */
[----:B------:R-:W-:Y:S01]  /*2ec0*/  MOV R21, R11 ;  /* 0x0000000b00157202 */ /* 0x000fe20000000f00 */
[----:B------:R-:W-:Y:S01]  /*2ed0*/  IMAD.MOV.U32 R19, RZ, RZ, R9 ;  /* 0x000000ffff137224 */ /* 0x000fe200078e0009 */
[----:B------:R-:W-:Y:S02]  /*2ee0*/  MOV R18, R20 ;  /* 0x0000001400127202 */ /* 0x000fe40000000f00 */
[----:B------:R-:W-:-:S07]  /*2ef0*/  MOV R26, 0x2f10 ;  /* 0x00002f10001a7802 */ /* 0x000fce0000000f00 */
[----:B------:R-:W-:Y:S05]  /*2f00*/  CALL.REL.NOINC `($__internal_27_$__cuda_sm20_rem_s64) ;  /* 0x0000004c00947944 */ /* 0x000fea0003c00000 */
.L_x_1294:
[----:B------:R-:W-:Y:S05]  /*2f10*/  BSYNC.RECONVERGENT B1 ;  /* 0x0000000000017941 */ /* 0x000fea0003800200 */
.L_x_1292:
[----:B------:R-:W-:Y:S02]  /*2f20*/  IMAD R7, R7, R16, RZ ;  /* 0x0000001007077224 */ /* 0x000fe400078e02ff */
[----:B------:R-:W-:-:S04]  /*2f30*/  IMAD.WIDE.U32 R22, R16, R6, R22 ;  /* 0x0000000610167225 */ /* 0x000fc800078e0016 */
[----:B------:R-:W-:-:S05]  /*2f40*/  IMAD R7, R17, R6, R7 ;  /* 0x0000000611077224 */ /* 0x000fca00078e0207 */
[----:B------:R-:W-:-:S07]  /*2f50*/  IADD3 R23, PT, PT, R23, R7, RZ ;  /* 0x0000000717177210 */ /* 0x000fce0007ffe0ff */
.L_x_1249:
[----:B------:R-:W0:Y:S02]  /*2f60*/  LDC.64 R6, c[0x0][0x388] ;  /* 0x0000e200ff067b82 */ /* 0x000e240000000a00 */
[----:B0-----:R-:W-:-:S04]  /*2f70*/  LEA R8, P0, R4, R6, 0x2 ;  /* 0x0000000604087211 */ /* 0x001fc800078010ff */
[----:B------:R-:W-:-:S05]  /*2f80*/  LEA.HI.X R9, R4, R7, R5, 0x2, P0 ;  /* 0x0000000704097211 */ /* 0x000fca00000f1405 */
[----:B------:R-:W2:Y:S01]  /*2f90*/  LDG.E R4, desc[UR12][R8.64] ;  /* 0x0000000c08047981 */ /* 0x000ea2000c1e1900 */
[----:B------:R-:W-:Y:S01]  /*2fa0*/  BSSY.RECONVERGENT B1, `(.L_x_1295) ;  /* 0x0000048000017945 */ /* 0x000fe20003800200 */
[C---:B--2---:R-:W-:Y:S01]  /*2fb0*/  FMUL R5, |R4|.reuse, 16777216 ;  /* 0x4b80000004057820 */ /* 0x044fe20000400200 */
        /* <DEDUP_REMOVED lines=70> */
.L_x_1296:
[----:B------:R-:W-:Y:S05]  /*3420*/  BSYNC.RECONVERGENT B1 ;  /* 0x0000000000017941 */ /* 0x000fea0003800200 */
.L_x_1295:
[----:B------:R-:W-:-:S04]  /*3430*/  LEA R6, P0, R22, R6, 0x2 ;  /* 0x0000000616067211 */ /* 0x000fc800078010ff */
        /* <DEDUP_REMOVED lines=72> */
.L_x_1298:
[----:B------:R-:W-:Y:S05]  /*38c0*/  BSYNC.RECONVERGENT B1 ;  /* 0x0000000000017941 */ /* 0x000fea0003800200 */
.L_x_1297:
[----:B------:R-:W-:-:S05]  /*38d0*/  FADD R6, R6, R9 ;  /* 0x0000000906067221 */ /* 0x000fca0000000000 */
[----:B------:R1:W-:Y:S01]  /*38e0*/  STS [R3], R6 ;  /* 0x0000000603007388 */ /* 0x0003e20000000800 */
[----:B------:R-:W-:Y:S05]  /*38f0*/  BRA `(.L_x_1299) ;  /* 0x0000003800dc7947 */ /* 0x000fea0003800000 */
.L_x_1248:
        /* <DEDUP_REMOVED lines=18> */
.L_x_1326:
        /* <DEDUP_REMOVED lines=30> */
.L_x_1303:
[----:B------:R-:W-:Y:S01]  /*3c00*/  MOV R26, R18 ;  /* 0x00000012001a7202 */ /* 0x000fe20000000f00 */
[----:B------:R-:W-:Y:S01]  /*3c10*/  IMAD.MOV.U32 R14, RZ, RZ, R20 ;  /* 0x000000ffff0e7224 */ /* 0x000fe200078e0014 */
[----:B------:R-:W-:Y:S02]  /*3c20*/  MOV R13, R19 ;  /* 0x00000013000d7202 */ /* 0x000fe40000000f00 */
[----:B------:R-:W-:Y:S02]  /*3c30*/  MOV R11, R21 ;  /* 0x00000015000b7202 */ /* 0x000fe40000000f00 */
[----:B------:R-:W-:-:S07]  /*3c40*/  MOV R12, 0x3c60 ;  /* 0x00003c60000c7802 */ /* 0x000fce0000000f00 */
[----:B-1----:R-:W-:Y:S05]  /*3c50*/  CALL.REL.NOINC `($__internal_26_$__cuda_sm20_div_s64) ;  /* 0x0000003800f47944 */ /* 0x002fea0003c00000 */
        /* <DEDUP_REMOVED lines=9> */
.L_x_1304:
[----:B------:R-:W-:Y:S05]  /*3cf0*/  BSYNC.RECONVERGENT B1 ;  /* 0x0000000000017941 */ /* 0x000fea0003800200 */
.L_x_1302:
        /* <DEDUP_REMOVED lines=39> */
.L_x_1306:
[----:B------:R-:W-:Y:S01]  /*3f70*/  MOV R26, R36 ;  /* 0x00000024001a7202 */ /* 0x000fe20000000f00 */
[----:B------:R-:W-:Y:S01]  /*3f80*/  IMAD.MOV.U32 R13, RZ, RZ, R37 ;  /* 0x000000ffff0d7224 */ /* 0x000fe200078e0025 */
[----:B------:R-:W-:Y:S02]  /*3f90*/  MOV R14, R38 ;  /* 0x00000026000e7202 */ /* 0x000fe40000000f00 */
[----:B------:R-:W-:Y:S02]  /*3fa0*/  MOV R11, R39 ;  /* 0x00000027000b7202 */ /* 0x000fe40000000f00 */
[----:B------:R-:W-:-:S07]  /*3fb0*/  MOV R12, 0x3fd0 ;  /* 0x00003fd0000c7802 */ /* 0x000fce0000000f00 */
[----:B-1----:R-:W-:Y:S05]  /*3fc0*/  CALL.REL.NOINC `($__internal_26_$__cuda_sm20_div_s64) ;  /* 0x0000003800187944 */ /* 0x002fea0003c00000 */
        /* <DEDUP_REMOVED lines=11> */
.L_x_1307:
[----:B------:R-:W-:Y:S05]  /*4080*/  BSYNC.RECONVERGENT B1 ;  /* 0x0000000000017941 */ /* 0x000fea0003800200 */
.L_x_1305:
        /* <DEDUP_REMOVED lines=37> */
.L_x_1309:
        /* <DEDUP_REMOVED lines=17> */
.L_x_1310:
[----:B------:R-:W-:Y:S05]  /*43f0*/  BSYNC.RECONVERGENT B1 ;  /* 0x0000000000017941 */ /* 0x000fea0003800200 */
.L_x_1308:
        /* <DEDUP_REMOVED lines=38> */
.L_x_1312:
[----:B------:R-:W-:Y:S01]  /*4660*/  IMAD.MOV.U32 R26, RZ, RZ, R20 ;  /* 0x000000ffff1a7224 */ /* 0x000fe200078e0014 */
[----:B------:R-:W-:Y:S01]  /*4670*/  MOV R13, R21 ;  /* 0x00000015000d7202 */ /* 0x000fe20000000f00 */
[----:B------:R-:W-:Y:S01]  /*4680*/  IMAD.MOV.U32 R11, RZ, RZ, R37 ;  /* 0x000000ffff0b7224 */ /* 0x000fe200078e0025 */
[----:B------:R-:W-:Y:S02]  /*4690*/  MOV R14, R36 ;  /* 0x00000024000e7202 */ /* 0x000fe40000000f00 */
[----:B------:R-:W-:-:S07]  /*46a0*/  MOV R12, 0x46c0 ;  /* 0x000046c0000c7802 */ /* 0x000fce0000000f00 */
[----:B-1----:R-:W-:Y:S05]  /*46b0*/  CALL.REL.NOINC `($__internal_26_$__cuda_sm20_div_s64) ;  /* 0x00000030005c7944 */ /* 0x002fea0003c00000 */
        /* <DEDUP_REMOVED lines=11> */
.L_x_1313:
[----:B------:R-:W-:Y:S05]  /*4770*/  BSYNC.RECONVERGENT B1 ;  /* 0x0000000000017941 */ /* 0x000fea0003800200 */
.L_x_1311:
        /* <DEDUP_REMOVED lines=38> */
.L_x_1315:
        /* <DEDUP_REMOVED lines=17> */
.L_x_1316:
[----:B------:R-:W-:Y:S05]  /*4af0*/  BSYNC.RECONVERGENT B1 ;  /* 0x0000000000017941 */ /* 0x000fea0003800200 */
.L_x_1314:
        /* <DEDUP_REMOVED lines=40> */
.L_x_1318:
        /* <DEDUP_REMOVED lines=17> */
.L_x_1319:
[----:B------:R-:W-:Y:S05]  /*4e90*/  BSYNC.RECONVERGENT B1 ;  /* 0x0000000000017941 */ /* 0x000fea0003800200 */
.L_x_1317:
        /* <DEDUP_REMOVED lines=40> */
.L_x_1321:
        /* <DEDUP_REMOVED lines=17> */
.L_x_1322:
[----:B------:R-:W-:Y:S05]  /*5230*/  BSYNC.RECONVERGENT B1 ;  /* 0x0000000000017941 */ /* 0x000fea0003800200 */
.L_x_1320:
        /* <DEDUP_REMOVED lines=38> */
.L_x_1324:
[----:B------:R-:W-:Y:S01]  /*54a0*/  MOV R26, R20 ;  /* 0x00000014001a7202 */ /* 0x000fe20000000f00 */
[----:B------:R-:W-:Y:S01]  /*54b0*/  IMAD.MOV.U32 R13, RZ, RZ, R21 ;  /* 0x000000ffff0d7224 */ /* 0x000fe200078e0015 */
[----:B------:R-:W-:Y:S02]  /*54c0*/  MOV R14, R22 ;  /* 0x00000016000e7202 */ /* 0x000fe40000000f00 */
[----:B------:R-:W-:Y:S02]  /*54d0*/  MOV R11, R23 ;  /* 0x00000017000b7202 */ /* 0x000fe40000000f00 */
[----:B------:R-:W-:-:S07]  /*54e0*/  MOV R12, 0x5500 ;  /* 0x00005500000c7802 */ /* 0x000fce0000000f00 */
[----:B-1----:R-:W-:Y:S05]  /*54f0*/  CALL.REL.NOINC `($__internal_26_$__cuda_sm20_div_s64) ;  /* 0x0000002000cc7944 */ /* 0x002fea0003c00000 */
        /* <DEDUP_REMOVED lines=11> */
.L_x_1325:
[----:B------:R-:W-:Y:S05]  /*55b0*/  BSYNC.RECONVERGENT B1 ;  /* 0x0000000000017941 */ /* 0x000fea0003800200 */
.L_x_1323:
        /* <DEDUP_REMOVED lines=15> */
.L_x_1301:
        /* <DEDUP_REMOVED lines=37> */
.L_x_1329:
[----:B------:R-:W-:Y:S01]  /*5900*/  IMAD.MOV.U32 R26, RZ, RZ, R18 ;  /* 0x000000ffff1a7224 */ /* 0x000fe200078e0012 */
[----:B------:R-:W-:Y:S01]  /*5910*/  MOV R13, R19 ;  /* 0x00000013000d7202 */ /* 0x000fe20000000f00 */
[----:B------:R-:W-:Y:S01]  /*5920*/  IMAD.MOV.U32 R11, RZ, RZ, R7 ;  /* 0x000000ffff0b7224 */ /* 0x000fe200078e0007 */
[----:B------:R-:W-:Y:S02]  /*5930*/  MOV R14, R6 ;  /* 0x00000006000e7202 */ /* 0x000fe40000000f00 */
[----:B------:R-:W-:-:S07]  /*5940*/  MOV R12, 0x5960 ;  /* 0x00005960000c7802 */ /* 0x000fce0000000f00 */
[----:B------:R-:W-:Y:S05]  /*5950*/  CALL.REL.NOINC `($__internal_26_$__cuda_sm20_div_s64) ;  /* 0x0000001c00b47944 */ /* 0x000fea0003c00000 */
        /* <DEDUP_REMOVED lines=9> */
.L_x_1330:
[----:B------:R-:W-:Y:S05]  /*59f0*/  BSYNC.RECONVERGENT B1 ;  /* 0x0000000000017941 */ /* 0x000fea0003800200 */
.L_x_1328:
        /* <DEDUP_REMOVED lines=39> */
.L_x_1332:
        /* <DEDUP_REMOVED lines=17> */
.L_x_1333:
[----:B------:R-:W-:Y:S05]  /*5d80*/  BSYNC.RECONVERGENT B1 ;  /* 0x0000000000017941 */ /* 0x000fea0003800200 */
.L_x_1331:
        /* <DEDUP_REMOVED lines=40> */
.L_x_1335:
[----:B------:R-:W-:Y:S01]  /*6010*/  MOV R26, R18 ;  /* 0x00000012001a7202 */ /* 0x000fe20000000f00 */
[----:B------:R-:W-:Y:S01]  /*6020*/  IMAD.MOV.U32 R13, RZ, RZ, R19 ;  /* 0x000000ffff0d7224 */ /* 0x000fe200078e0013 */
[----:B------:R-:W-:Y:S02]  /*6030*/  MOV R14, R20 ;  /* 0x00000014000e7202 */ /* 0x000fe40000000f00 */
[----:B------:R-:W-:Y:S02]  /*6040*/  MOV R11, R21 ;  /* 0x00000015000b7202 */ /* 0x000fe40000000f00 */
[----:B------:R-:W-:-:S07]  /*6050*/  MOV R12, 0x6070 ;  /* 0x00006070000c7802 */ /* 0x000fce0000000f00 */
[----:B------:R-:W-:Y:S05]  /*6060*/  CALL.REL.NOINC `($__internal_26_$__cuda_sm20_div_s64) ;  /* 0x0000001400f07944 */ /* 0x000fea0003c00000 */
        /* <DEDUP_REMOVED lines=11> */
.L_x_1336:
[----:B------:R-:W-:Y:S05]  /*6120*/  BSYNC.RECONVERGENT B1 ;  /* 0x0000000000017941 */ /* 0x000fea0003800200 */
.L_x_1334:
        /* <DEDUP_REMOVED lines=40> */
.L_x_1338:
        /* <DEDUP_REMOVED lines=17> */
.L_x_1339:
[----:B------:R-:W-:Y:S05]  /*64c0*/  BSYNC.RECONVERGENT B1 ;  /* 0x0000000000017941 */ /* 0x000fea0003800200 */
.L_x_1337:
        /* <DEDUP_REMOVED lines=11> */
.L_x_1327:
        /* <DEDUP_REMOVED lines=35> */
.L_x_1342:
[----:B------:R-:W-:Y:S01]  /*67b0*/  MOV R26, R18 ;  /* 0x00000012001a7202 */ /* 0x000fe20000000f00 */
[----:B------:R-:W-:Y:S01]  /*67c0*/  IMAD.MOV.U32 R14, RZ, RZ, R4 ;  /* 0x000000ffff0e7224 */ /* 0x000fe200078e0004 */
[----:B------:R-:W-:Y:S02]  /*67d0*/  MOV R13, R19 ;  /* 0x00000013000d7202 */ /* 0x000fe40000000f00 */
        /* <DEDUP_REMOVED lines=11> */
.L_x_1343:
[----:B------:R-:W-:Y:S05]  /*6890*/  BSYNC.RECONVERGENT B1 ;  /* 0x0000000000017941 */ /* 0x000fea0003800200 */
.L_x_1341:
        /* <DEDUP_REMOVED lines=39> */
.L_x_1345:
        /* <DEDUP_REMOVED lines=17> */
.L_x_1346:
[----:B------:R-:W-:Y:S05]  /*6c20*/  BSYNC.RECONVERGENT B1 ;  /* 0x0000000000017941 */ /* 0x000fea0003800200 */
.L_x_1344:
        /* <DEDUP_REMOVED lines=11> */
.L_x_1340:
        /* <DEDUP_REMOVED lines=31> */
.L_x_1348:
[----:B------:R-:W-:Y:S02]  /*6ed0*/  MOV R24, R20 ;  /* 0x0000001400187202 */ /* 0x000fe40000000f00 */
[----:B------:R-:W-:-:S07]  /*6ee0*/  MOV R26, 0x6f00 ;  /* 0x00006f00001a7802 */ /* 0x000fce0000000f00 */
[----:B------:R-:W-:Y:S05]  /*6ef0*/  CALL.REL.NOINC `($__internal_27_$__cuda_sm20_rem_s64) ;  /* 0x0000000c00987944 */ /* 0x000fea0003c00000 */
[----:B------:R-:W-:Y:S01]  /*6f00*/  IMAD.MOV.U32 R4, RZ, RZ, R6 ;  /* 0x000000ffff047224 */ /* 0x000fe200078e0006 */
[----:B------:R-:W-:-:S07]  /*6f10*/  MOV R5, R7 ;  /* 0x0000000700057202 */ /* 0x000fce0000000f00 */
.L_x_1349:
[----:B------:R-:W-:Y:S05]  /*6f20*/  BSYNC.RECONVERGENT B1 ;  /* 0x0000000000017941 */ /* 0x000fea0003800200 */
.L_x_1347:
        /* <DEDUP_REMOVED lines=9> */
.L_x_1300:
[----:B------:R-:W2:Y:S01]  /*6fc0*/  LDG.E R4, desc[UR12][R8.64] ;  /* 0x0000000c08047981 */ /* 0x000ea2000c1e1900 */
[----:B------:R-:W-:Y:S01]  /*6fd0*/  BSSY.RECONVERGENT B1, `(.L_x_1350) ;  /* 0x0000048000017945 */ /* 0x000fe20003800200 */
[C---:B--2---:R-:W-:Y:S01]  /*6fe0*/  FMUL R5, |R4|.reuse, 16777216 ;  /* 0x4b80000004057820 */ /* 0x044fe20000400200 */
        /* <DEDUP_REMOVED lines=25> */
[----:B------:R-:W-:-:S02]  /*7180*/  IMAD.MOV.U32 R10, RZ, RZ, 0x391fcb8e ;  /* 0x391fcb8eff0a7424 */ /* 0x000fc400078e00ff */
        /* <DEDUP_REMOVED lines=24> */
[----:B-1----:R-:W-:Y:S01]  /*7310*/  IMAD.MOV.U32 R6, RZ, RZ, 0x3f800000 ;  /* 0x3f800000ff067424 */ /* 0x002fe200078e00ff */
        /* <DEDUP_REMOVED lines=19> */
.L_x_1351:
[----:B------:R-:W-:Y:S05]  /*7450*/  BSYNC.RECONVERGENT B1 ;  /* 0x0000000000017941 */ /* 0x000fea0003800200 */
.L_x_1350:
[----:B------:R0:W-:Y:S02]  /*7460*/  STS [R3], R6 ;  /* 0x0000000603007388 */ /* 0x0001e40000000800 */
.L_x_1299:
[----:B------:R-:W-:Y:S05]  /*7470*/  BSYNC.RECONVERGENT B0 ;  /* 0x0000000000007941 */ /* 0x000fea0003800200 */
.L_x_1247:
[----:B------:R-:W-:Y:S01]  /*7480*/  BAR.SYNC.DEFER_BLOCKING 0x0 ;  /* 0x0000000000007b1d */ /* 0x000fe20000010000 */
[----:B------:R-:W-:Y:S02]  /*7490*/  ISETP.GE.U32.AND P0, PT, R2, 0x42, PT ;  /* 0x000000420200780c */ /* 0x000fe40003f06070 */
[----:B------:R-:W-:-:S11]  /*74a0*/  ISETP.GT.U32.AND P1, PT, R0, 0x1f, PT ;  /* 0x0000001f0000780c */ /* 0x000fd60003f24070 */
[----:B------:R-:W-:Y:S05]  /*74b0*/  @!P0 BRA `(.L_x_1352) ;  /* 0x00000000002c8947 */ /* 0x000fea0003800000 */
.L_x_1353:
[----:B01----:R-:W-:-:S04]  /*74c0*/  SHF.R.U32.HI R6, RZ, 0x1, R2 ;  /* 0x00000001ff067819 */ /* 0x003fc80000011602 */
[----:B------:R-:W-:-:S13]  /*74d0*/  ISETP.GE.U32.AND P0, PT, R0, R6, PT ;  /* 0x000000060000720c */ /* 0x000fda0003f06070 */
[----:B------:R-:W-:Y:S01]  /*74e0*/  @!P0 LEA R5, R6, R3, 0x2 ;  /* 0x0000000306058211 */ /* 0x000fe200078e10ff */
[----:B------:R-:W-:Y:S05]  /*74f0*/  @!P0 LDS R4, [R3] ;  /* 0x0000000003048984 */ /* 0x000fea0000000800 */
[----:B------:R-:W0:Y:S02]  /*7500*/  @!P0 LDS R5, [R5] ;  /* 0x0000000005058984 */ /* 0x000e240000000800 */
[----:B0-----:R-:W-:-:S05]  /*7510*/  @!P0 FADD R4, R4, R5 ;  /* 0x0000000504048221 */ /* 0x001fca0000000000 */
[----:B------:R2:W-:Y:S01]  /*7520*/  @!P0 STS [R3], R4 ;  /* 0x0000000403008388 */ /* 0x0005e20000000800 */
[----:B------:R-:W-:Y:S01]  /*7530*/  BAR.SYNC.DEFER_BLOCKING 0x0 ;  /* 0x0000000000007b1d */ /* 0x000fe20000010000 */
[----:B------:R-:W-:Y:S01]  /*7540*/  ISETP.GT.U32.AND P0, PT, R2, 0x83, PT ;  /* 0x000000830200780c */ /* 0x000fe20003f04070 */
[----:B------:R-:W-:-:S12]  /*7550*/  IMAD.MOV.U32 R2, RZ, RZ, R6 ;  /* 0x000000ffff027224 */ /* 0x000fd800078e0006 */
[----:B--2---:R-:W-:Y:S05]  /*7560*/  @P0 BRA `(.L_x_1353) ;  /* 0xfffffffc00d40947 */ /* 0x004fea000383ffff */
.L_x_1352:
        /* <DEDUP_REMOVED lines=34> */
[----:B------:R-:W1:Y:S01]  /*7790*/  LDS R5, [UR4] ;  /* 0x00000004ff057984 */ /* 0x000e620008000800 */
[----:B------:R-:W-:Y:S02]  /*77a0*/  UMOV UR4, UR6 ;  /* 0x0000000600047c82 */ /* 0x000fe40008000000 */
[----:B--2---:R-:W-:-:S04]  /*77b0*/  UIMAD.WIDE.U32 UR4, UR7, UR8, UR4 ;  /* 0x00000008070472a5 */ /* 0x004fc8000f8e0004 */
[----:B------:R-:W-:Y:S02]  /*77c0*/  UIMAD UR7, UR7, UR9, UR5 ;  /* 0x00000009070772a4 */ /* 0x000fe4000f8e0205 */
[----:B---3--:R-:W-:-:S04]  /*77d0*/  ULEA UR5, UP0, UR4, UR10, 0x2 ;  /* 0x0000000a04057291 */ /* 0x008fc8000f8010ff */
[----:B------:R-:W-:Y:S02]  /*77e0*/  ULEA.HI.X UR4, UR4, UR11, UR7, 0x2, UP0 ;  /* 0x0000000b04047291 */ /* 0x000fe400080f1407 */
[----:B------:R-:W-:-:S04]  /*77f0*/  MOV R2, UR5 ;  /* 0x0000000500027c02 */ /* 0x000fc80008000f00 */
[----:B0-----:R-:W-:-:S05]  /*7800*/  MOV R3, UR4 ;  /* 0x0000000400037c02 */ /* 0x001fca0008000f00 */
[----:B-1----:R-:W-:Y:S01]  /*7810*/  STG.E desc[UR12][R2.64], R5 ;  /* 0x0000000502007986 */ /* 0x002fe2000c10190c */
[----:B------:R-:W-:Y:S05]  /*7820*/  EXIT ;  /* 0x000000000000794d */ /* 0x000fea0003800000 */
        .weak           $__internal_26_$__cuda_sm20_div_s64
        .type           $__internal_26_$__cuda_sm20_div_s64,@function
        .size           $__internal_26_$__cuda_sm20_div_s64,($__internal_27_$__cuda_sm20_rem_s64 - $__internal_26_$__cuda_sm20_div_s64)
$__internal_26_$__cuda_sm20_div_s64:
        /* <DEDUP_REMOVED lines=82> */
[----:B------:R-:W-:Y:S06]  /*7d50*/  RET.REL.NODEC R12 `(contiguous_reducel32_f32) ;  /* 0xffffff800ca87950 */ /* 0x000fec0003c3ffff */
        .weak           $__internal_27_$__cuda_sm20_rem_s64
        .type           $__internal_27_$__cuda_sm20_rem_s64,@function
        .size           $__internal_27_$__cuda_sm20_rem_s64,(.L_x_9970 - $__internal_27_$__cuda_sm20_rem_s64)
$__internal_27_$__cuda_sm20_rem_s64:
        /* <DEDUP_REMOVED lines=76> */
[----:B------:R-:W-:Y:S06]  /*8220*/  RET.REL.NODEC R26 `(contiguous_reducel32_f32) ;  /* 0xffffff7c1a747950 */ /* 0x000fec0003c3ffff */
.L_x_1354:
        /* <DEDUP_REMOVED lines=13> */
.L_x_9970:


//--------------------- .text.uncontiguous_cumulate_reducel3_f32 --------------------------
	.section	.text.uncontiguous_cumulate_reducel3_f32,"ax",@progbits
	.align	128
        .global         uncontiguous_cumulate_reducel3_f32
        .type           uncontiguous_cumulate_reducel3_f32,@function
        .size           uncontiguous_cumulate_reducel3_f32,(.L_x_9972 - uncontiguous_cumulate_reducel3_f32)
        .other          uncontiguous_cumulate_reducel3_f32,@"STO_CUDA_ENTRY STV_DEFAULT"
uncontiguous_cumulate_reducel3_f32:
.text.uncontiguous_cumulate_reducel3_f32:
        /* <DEDUP_REMOVED lines=16> */
[----:B------:R0:W-:Y:S02]  /*0100*/  STS [R3], RZ ;  /* 0x000000ff03007388 */ /* 0x0001e40000000800 */
        /* <DEDUP_REMOVED lines=24> */
.L_x_1383:
        /* <DEDUP_REMOVED lines=33> */
.L_x_1360:
[----:B------:R-:W-:Y:S01]  /*04a0*/  IMAD.MOV.U32 R29, RZ, RZ, R14 ;  /* 0x000000ffff1d7224 */ /* 0x000fe200078e000e */
[----:B------:R-:W-:Y:S01]  /*04b0*/  MOV R26, R15 ;  /* 0x0000000f001a7202 */ /* 0x000fe20000000f00 */
[----:B------:R-:W-:Y:S01]  /*04c0*/  IMAD.MOV.U32 R13, RZ, RZ, R16 ;  /* 0x000000ffff0d7224 */ /* 0x000fe200078e0010 */
[----:B------:R-:W-:Y:S02]  /*04d0*/  MOV R12, R17 ;  /* 0x00000011000c7202 */ /* 0x000fe40000000f00 */
[----:B------:R-:W-:-:S07]  /*04e0*/  MOV R11, 0x500 ;  /* 0x00000500000b7802 */ /* 0x000fce0000000f00 */
[----:B------:R-:W-:Y:S05]  /*04f0*/  CALL.REL.NOINC `($__internal_28_$__cuda_sm20_div_s64) ;  /* 0x0000006400d07944 */ /* 0x000fea0003c00000 */
        /* <DEDUP_REMOVED lines=9> */
.L_x_1361:
[----:B------:R-:W-:Y:S05]  /*0590*/  BSYNC.RECONVERGENT B1 ;  /* 0x0000000000017941 */ /* 0x000fea0003800200 */
.L_x_1359:
        /* <DEDUP_REMOVED lines=36> */
.L_x_1363:
[----:B------:R-:W-:Y:S01]  /*07e0*/  IMAD.MOV.U32 R29, RZ, RZ, R7 ;  /* 0x000000ffff1d7224 */ /* 0x000fe200078e0007 */
[----:B------:R-:W-:Y:S01]  /*07f0*/  MOV R26, R8 ;  /* 0x00000008001a7202 */ /* 0x000fe20000000f00 */
[----:B------:R-:W-:Y:S01]  /*0800*/  IMAD.MOV.U32 R13, RZ, RZ, R16 ;  /* 0x000000ffff0d7224 */ /* 0x000fe200078e0010 */
[----:B------:R-:W-:Y:S02]  /*0810*/  MOV R12, R17 ;  /* 0x00000011000c7202 */ /* 0x000fe40000000f00 */
[----:B------:R-:W-:-:S07]  /*0820*/  MOV R11, 0x840 ;  /* 0x00000840000b7802 */ /* 0x000fce0000000f00 */
[----:B------:R-:W-:Y:S05]  /*0830*/  CALL.REL.NOINC `($__internal_28_$__cuda_sm20_div_s64) ;  /* 0x0000006400007944 */ /* 0x000fea0003c00000 */
        /* <DEDUP_REMOVED lines=10> */
.L_x_1364:
[----:B------:R-:W-:Y:S05]  /*08e0*/  BSYNC.RECONVERGENT B1 ;  /* 0x0000000000017941 */ /* 0x000fea0003800200 */
.L_x_1362:
        /* <DEDUP_REMOVED lines=37> */
.L_x_1366:
[----:B------:R-:W-:Y:S01]  /*0b40*/  MOV R29, R14 ;  /* 0x0000000e001d7202 */ /* 0x000fe20000000f00 */
[----:B------:R-:W-:Y:S01]  /*0b50*/  IMAD.MOV.U32 R26, RZ, RZ, R15 ;  /* 0x000000ffff1a7224 */ /* 0x000fe200078e000f */
[----:B------:R-:W-:Y:S01]  /*0b60*/  MOV R13, R16 ;  /* 0x00000010000d7202 */ /* 0x000fe20000000f00 */
[----:B------:R-:W-:Y:S01]  /*0b70*/  IMAD.MOV.U32 R12, RZ, RZ, R17 ;  /* 0x000000ffff0c7224 */ /* 0x000fe200078e0011 */
[----:B------:R-:W-:-:S07]  /*0b80*/  MOV R11, 0xba0 ;  /* 0x00000ba0000b7802 */ /* 0x000fce0000000f00 */
[----:B------:R-:W-:Y:S05]  /*0b90*/  CALL.REL.NOINC `($__internal_28_$__cuda_sm20_div_s64) ;  /* 0x0000006000287944 */ /* 0x000fea0003c00000 */
        /* <DEDUP_REMOVED lines=10> */
.L_x_1367:
[----:B------:R-:W-:Y:S05]  /*0c40*/  BSYNC.RECONVERGENT B1 ;  /* 0x0000000000017941 */ /* 0x000fea0003800200 */
.L_x_1365:
        /* <DEDUP_REMOVED lines=34> */
.L_x_1369:
        /* <DEDUP_REMOVED lines=16> */
.L_x_1370:
[----:B------:R-:W-:Y:S05]  /*0f70*/  BSYNC.RECONVERGENT B1 ;  /* 0x0000000000017941 */ /* 0x000fea0003800200 */
.L_x_1368:
        /* <DEDUP_REMOVED lines=37> */
.L_x_1372:
        /* <DEDUP_REMOVED lines=17> */
.L_x_1373:
[----:B------:R-:W-:Y:S05]  /*12e0*/  BSYNC.RECONVERGENT B1 ;  /* 0x0000000000017941 */ /* 0x000fea0003800200 */
.L_x_1371:
        /* <DEDUP_REMOVED lines=35> */
.L_x_1375:
        /* <DEDUP_REMOVED lines=16> */
.L_x_1376:
[----:B------:R-:W-:Y:S05]  /*1620*/  BSYNC.RECONVERGENT B1 ;  /* 0x0000000000017941 */ /* 0x000fea0003800200 */
.L_x_1374:
        /* <DEDUP_REMOVED lines=36> */
.L_x_1378:
[----:B------:R-:W-:Y:S01]  /*1870*/  MOV R29, R14 ;  /* 0x0000000e001d7202 */ /* 0x000fe20000000f00 */
[----:B------:R-:W-:Y:S01]  /*1880*/  IMAD.MOV.U32 R26, RZ, RZ, R15 ;  /* 0x000000ffff1a7224 */ /* 0x000fe200078e000f */
[----:B------:R-:W-:Y:S01]  /*1890*/  MOV R13, R16 ;  /* 0x00000010000d7202 */ /* 0x000fe20000000f00 */
[----:B------:R-:W-:Y:S01]  /*18a0*/  IMAD.MOV.U32 R12, RZ, RZ, R17 ;  /* 0x000000ffff0c7224 */ /* 0x000fe200078e0011 */
[----:B------:R-:W-:-:S07]  /*18b0*/  MOV R11, 0x18d0 ;  /* 0x000018d0000b7802 */ /* 0x000fce0000000f00 */
[----:B------:R-:W-:Y:S05]  /*18c0*/  CALL.REL.NOINC `($__internal_28_$__cuda_sm20_div_s64) ;  /* 0x0000005000dc7944 */ /* 0x000fea0003c00000 */
        /* <DEDUP_REMOVED lines=11> */
.L_x_1379:
[----:B------:R-:W-:Y:S05]  /*1980*/  BSYNC.RECONVERGENT B1 ;  /* 0x0000000000017941 */ /* 0x000fea0003800200 */
.L_x_1377:
        /* <DEDUP_REMOVED lines=36> */
.L_x_1381:
        /* <DEDUP_REMOVED lines=17> */
.L_x_1382:
[----:B------:R-:W-:Y:S05]  /*1ce0*/  BSYNC.RECONVERGENT B1 ;  /* 0x0000000000017941 */ /* 0x000fea0003800200 */
.L_x_1380:
        /* <DEDUP_REMOVED lines=10> */
.L_x_1358:
        /* <DEDUP_REMOVED lines=36> */
.L_x_1386:
[----:B------:R-:W-:Y:S01]  /*1fd0*/  MOV R29, R14 ;  /* 0x0000000e001d7202 */ /* 0x000fe20000000f00 */
[----:B------:R-:W-:Y:S01]  /*1fe0*/  IMAD.MOV.U32 R26, RZ, RZ, R15 ;  /* 0x000000ffff1a7224 */ /* 0x000fe200078e000f */
[----:B------:R-:W-:Y:S01]  /*1ff0*/  MOV R13, R16 ;  /* 0x00000010000d7202 */ /* 0x000fe20000000f00 */
[----:B------:R-:W-:Y:S01]  /*2000*/  IMAD.MOV.U32 R12, RZ, RZ, R17 ;  /* 0x000000ffff0c7224 */ /* 0x000fe200078e0011 */
[----:B------:R-:W-:-:S07]  /*2010*/  MOV R11, 0x2030 ;  /* 0x00002030000b7802 */ /* 0x000fce0000000f00 */
[----:B------:R-:W-:Y:S05]  /*2020*/  CALL.REL.NOINC `($__internal_28_$__cuda_sm20_div_s64) ;  /* 0x0000004c00047944 */ /* 0x000fea0003c00000 */
        /* <DEDUP_REMOVED lines=9> */
.L_x_1387:
[----:B------:R-:W-:Y:S05]  /*20c0*/  BSYNC.RECONVERGENT B1 ;  /* 0x0000000000017941 */ /* 0x000fea0003800200 */
.L_x_1385:
        /* <DEDUP_REMOVED lines=36> */
.L_x_1389:
        /* <DEDUP_REMOVED lines=17> */
.L_x_1390:
[----:B------:R-:W-:Y:S05]  /*2420*/  BSYNC.RECONVERGENT B1 ;  /* 0x0000000000017941 */ /* 0x000fea0003800200 */
.L_x_1388:
        /* <DEDUP_REMOVED lines=38> */
.L_x_1392:
        /* <DEDUP_REMOVED lines=16> */
.L_x_1393:
[----:B------:R-:W-:Y:S05]  /*2790*/  BSYNC.RECONVERGENT B1 ;  /* 0x0000000000017941 */ /* 0x000fea0003800200 */
.L_x_1391:
        /* <DEDUP_REMOVED lines=36> */
.L_x_1395:
        /* <DEDUP_REMOVED lines=16> */
.L_x_1396:
[----:B------:R-:W-:Y:S05]  /*2ae0*/  BSYNC.RECONVERGENT B1 ;  /* 0x0000000000017941 */ /* 0x000fea0003800200 */
.L_x_1394:
[----:B------:R-:W-:Y:S01]  /*2af0*/  IMAD R5, R5, R38, RZ ;  /* 0x0000002605057224 */ /* 0x000fe200078e02ff */
[----:B------:R-:W-:Y:S01]  /*2b00*/  IADD3 R9, PT, PT, R9, -0x2, RZ ;  /* 0xfffffffe09097810 */ /* 0x000fe20007ffe0ff */
[----:B------:R-:W-:Y:S02]  /*2b10*/  IMAD.MOV.U32 R34, RZ, RZ, R20 ;  /* 0x000000ffff227224 */ /* 0x000fe400078e0014 */
[-C--:B------:R-:W-:Y:S02]  /*2b20*/  IMAD R5, R39, R10.reuse, R5 ;  /* 0x0000000a27057224 */ /* 0x080fe400078e0205 */
[----:B------:R-:W-:-:S04]  /*2b30*/  IMAD.WIDE.U32 R34, R38, R10, R34 ;  /* 0x0000000a26227225 */ /* 0x000fc800078e0022 */
[----:B------:R-:W-:Y:S01]  /*2b40*/  IMAD.IADD R6, R35, 0x1, R5 ;  /* 0x0000000123067824 */ /* 0x000fe200078e0205 */
[----:B------:R-:W-:-:S07]  /*2b50*/  MOV R5, R34 ;  /* 0x0000002200057202 */ /* 0x000fce0000000f00 */
.L_x_1384:
        /* <DEDUP_REMOVED lines=31> */
.L_x_1398:
[----:B------:R-:W-:Y:S01]  /*2d50*/  IMAD.MOV.U32 R20, RZ, RZ, R14 ;  /* 0x000000ffff147224 */ /* 0x000fe200078e000e */
[----:B------:R-:W-:Y:S01]  /*2d60*/  MOV R24, R15 ;  /* 0x0000000f00187202 */ /* 0x000fe20000000f00 */
[----:B------:R-:W-:Y:S01]  /*2d70*/  IMAD.MOV.U32 R21, RZ, RZ, R16 ;  /* 0x000000ffff157224 */ /* 0x000fe200078e0010 */
[----:B------:R-:W-:Y:S02]  /*2d80*/  MOV R22, R17 ;  /* 0x0000001100167202 */ /* 0x000fe40000000f00 */
[----:B------:R-:W-:-:S07]  /*2d90*/  MOV R23, 0x2db0 ;  /* 0x00002db000177802 */ /* 0x000fce0000000f00 */
[----:B------:R-:W-:Y:S05]  /*2da0*/  CALL.REL.NOINC `($__internal_29_$__cuda_sm20_rem_s64) ;  /* 0x0000004000f47944 */ /* 0x000fea0003c00000 */
[----:B------:R-:W-:Y:S01]  /*2db0*/  IMAD.MOV.U32 R10, RZ, RZ, R12 ;  /* 0x000000ffff0a7224 */ /* 0x000fe200078e000c */
[----:B------:R-:W-:-:S07]  /*2dc0*/  MOV R11, R13 ;  /* 0x0000000d000b7202 */ /* 0x000fce0000000f00 */
.L_x_1399:
[----:B------:R-:W-:Y:S05]  /*2dd0*/  BSYNC.RECONVERGENT B1 ;  /* 0x0000000000017941 */ /* 0x000fea0003800200 */
.L_x_1397:
        /* <DEDUP_REMOVED lines=33> */
.L_x_1401:
[----:B------:R-:W-:Y:S01]  /*2ff0*/  MOV R21, R16 ;  /* 0x0000001000157202 */ /* 0x000fe20000000f00 */
[----:B------:R-:W-:Y:S01]  /*3000*/  IMAD.MOV.U32 R22, RZ, RZ, R17 ;  /* 0x000000ffff167224 */ /* 0x000fe200078e0011 */
[----:B------:R-:W-:Y:S01]  /*3010*/  MOV R20, R7 ;  /* 0x0000000700147202 */ /* 0x000fe20000000f00 */
[----:B------:R-:W-:Y:S01]  /*3020*/  IMAD.MOV.U32 R24, RZ, RZ, R8 ;  /* 0x000000ffff187224 */ /* 0x000fe200078e0008 */
[----:B------:R-:W-:-:S07]  /*3030*/  MOV R23, 0x3050 ;  /* 0x0000305000177802 */ /* 0x000fce0000000f00 */
[----:B------:R-:W-:Y:S05]  /*3040*/  CALL.REL.NOINC `($__internal_29_$__cuda_sm20_rem_s64) ;  /* 0x00000040004c7944 */ /* 0x000fea0003c00000 */
[----:B------:R-:W-:Y:S01]  /*3050*/  MOV R8, R12 ;  /* 0x0000000c00087202 */ /* 0x000fe20000000f00 */
[----:B------:R-:W-:-:S07]  /*3060*/  IMAD.MOV.U32 R9, RZ, RZ, R13 ;  /* 0x000000ffff097224 */ /* 0x000fce00078e000d */
.L_x_1402:
[----:B------:R-:W-:Y:S05]  /*3070*/  BSYNC.RECONVERGENT B1 ;  /* 0x0000000000017941 */ /* 0x000fea0003800200 */
.L_x_1400:
[----:B------:R-:W-:Y:S01]  /*3080*/  MOV R10, R5 ;  /* 0x00000005000a7202 */ /* 0x000fe20000000f00 */
[----:B------:R-:W-:Y:S02]  /*3090*/  IMAD R7, R9, R18, RZ ;  /* 0x0000001209077224 */ /* 0x000fe400078e02ff */
[----:B------:R-:W-:Y:S02]  /*30a0*/  IMAD.MOV.U32 R11, RZ, RZ, R6 ;  /* 0x000000ffff0b7224 */ /* 0x000fe400078e0006 */
[-C--:B------:R-:W-:Y:S02]  /*30b0*/  IMAD R7, R19, R8.reuse, R7 ;  /* 0x0000000813077224 */ /* 0x080fe400078e0207 */
[----:B------:R-:W-:-:S04]  /*30c0*/  IMAD.WIDE.U32 R10, R18, R8, R10 ;  /* 0x00000008120a7225 */ /* 0x000fc800078e000a */
[----:B------:R-:W-:Y:S01]  /*30d0*/  IMAD.MOV.U32 R5, RZ, RZ, R10 ;  /* 0x000000ffff057224 */ /* 0x000fe200078e000a */
[----:B------:R-:W-:-:S07]  /*30e0*/  IADD3 R6, PT, PT, R11, R7, RZ ;  /* 0x000000070b067210 */ /* 0x000fce0007ffe0ff */
.L_x_1357:
[----:B------:R-:W0:Y:S02]  /*30f0*/  LDCU.64 UR4, c[0x0][0x388] ;  /* 0x00007100ff0477ac */ /* 0x000e240008000a00 */
[----:B0-----:R-:W-:Y:S02]  /*3100*/  LEA R10, P1, R5, UR4, 0x2 ;  /* 0x00000004050a7c11 */ /* 0x001fe4000f8210ff */
[----:B------:R-:W-:Y:S02]  /*3110*/  LEA R8, P0, R27, UR4, 0x2 ;  /* 0x000000041b087c11 */ /* 0x000fe4000f8010ff */
[----:B------:R-:W-:Y:S02]  /*3120*/  LEA.HI.X R11, R5, UR5, R6, 0x2, P1 ;  /* 0x00000005050b7c11 */ /* 0x000fe400088f1406 */
[----:B------:R-:W-:-:S04]  /*3130*/  LEA.HI.X R9, R27, UR5, R28, 0x2, P0 ;  /* 0x000000051b097c11 */ /* 0x000fc800080f141c */
[----:B------:R-:W2:Y:S04]  /*3140*/  LDG.E R11, desc[UR6][R10.64] ;  /* 0x000000060a0b7981 */ /* 0x000ea8000c1e1900 */
[----:B------:R-:W2:Y:S02]  /*3150*/  LDG.E R8, desc[UR6][R8.64] ;  /* 0x0000000608087981 */ /* 0x000ea4000c1e1900 */
[----:B--2---:R-:W-:-:S05]  /*3160*/  FADD R6, R8, R11 ;  /* 0x0000000b08067221 */ /* 0x004fca0000000000 */
[----:B------:R1:W-:Y:S01]  /*3170*/  STS [R3], R6 ;  /* 0x0000000603007388 */ /* 0x0003e20000000800 */
[----:B------:R-:W-:Y:S05]  /*3180*/  BRA `(.L_x_1403) ;  /* 0x0000003400e07947 */ /* 0x000fea0003800000 */
.L_x_1356:
        /* <DEDUP_REMOVED lines=20> */
.L_x_1430:
        /* <DEDUP_REMOVED lines=33> */
.L_x_1407:
[----:B------:R-:W-:Y:S01]  /*34e0*/  IMAD.MOV.U32 R29, RZ, RZ, R15 ;  /* 0x000000ffff1d7224 */ /* 0x000fe200078e000f */
[----:B------:R-:W-:Y:S01]  /*34f0*/  MOV R26, R14 ;  /* 0x0000000e001a7202 */ /* 0x000fe20000000f00 */
[----:B------:R-:W-:Y:S01]  /*3500*/  IMAD.MOV.U32 R13, RZ, RZ, R34 ;  /* 0x000000ffff0d7224 */ /* 0x000fe200078e0022 */
[----:B------:R-:W-:Y:S02]  /*3510*/  MOV R12, R35 ;  /* 0x00000023000c7202 */ /* 0x000fe40000000f00 */
[----:B------:R-:W-:-:S07]  /*3520*/  MOV R11, 0x3540 ;  /* 0x00003540000b7802 */ /* 0x000fce0000000f00 */
[----:B-123--:R-:W-:Y:S05]  /*3530*/  CALL.REL.NOINC `($__internal_28_$__cuda_sm20_div_s64) ;  /* 0x0000003400c07944 */ /* 0x00efea0003c00000 */
        /* <DEDUP_REMOVED lines=11> */
.L_x_1408:
[----:B------:R-:W-:Y:S05]  /*35f0*/  BSYNC.RECONVERGENT B1 ;  /* 0x0000000000017941 */ /* 0x000fea0003800200 */
.L_x_1406:
        /* <DEDUP_REMOVED lines=39> */
.L_x_1410:
[----:B------:R-:W-:Y:S01]  /*3870*/  IMAD.MOV.U32 R29, RZ, RZ, R34 ;  /* 0x000000ffff1d7224 */ /* 0x000fe200078e0022 */
[----:B------:R-:W-:Y:S01]  /*3880*/  MOV R26, R35 ;  /* 0x00000023001a7202 */ /* 0x000fe20000000f00 */
[----:B------:R-:W-:Y:S01]  /*3890*/  IMAD.MOV.U32 R13, RZ, RZ, R36 ;  /* 0x000000ffff0d7224 */ /* 0x000fe200078e0024 */
[----:B------:R-:W-:Y:S02]  /*38a0*/  MOV R12, R37 ;  /* 0x00000025000c7202 */ /* 0x000fe40000000f00 */
[----:B------:R-:W-:-:S07]  /*38b0*/  MOV R11, 0x38d0 ;  /* 0x000038d0000b7802 */ /* 0x000fce0000000f00 */
[----:B-1----:R-:W-:Y:S05]  /*38c0*/  CALL.REL.NOINC `($__internal_28_$__cuda_sm20_div_s64) ;  /* 0x0000003000dc7944 */ /* 0x002fea0003c00000 */
        /* <DEDUP_REMOVED lines=11> */
.L_x_1411:
[----:B------:R-:W-:Y:S05]  /*3980*/  BSYNC.RECONVERGENT B1 ;  /* 0x0000000000017941 */ /* 0x000fea0003800200 */
.L_x_1409:
        /* <DEDUP_REMOVED lines=38> */
.L_x_1413:
[----:B------:R-:W-:Y:S01]  /*3bf0*/  MOV R29, R34 ;  /* 0x00000022001d7202 */ /* 0x000fe20000000f00 */
[----:B------:R-:W-:Y:S01]  /*3c00*/  IMAD.MOV.U32 R26, RZ, RZ, R35 ;  /* 0x000000ffff1a7224 */ /* 0x000fe200078e0023 */
[----:B------:R-:W-:Y:S01]  /*3c10*/  MOV R13, R36 ;  /* 0x00000024000d7202 */ /* 0x000fe20000000f00 */
[----:B------:R-:W-:Y:S01]  /*3c20*/  IMAD.MOV.U32 R12, RZ, RZ, R37 ;  /* 0x000000ffff0c7224 */ /* 0x000fe200078e0025 */
[----:B------:R-:W-:-:S07]  /*3c30*/  MOV R11, 0x3c50 ;  /* 0x00003c50000b7802 */ /* 0x000fce0000000f00 */
[----:B-1----:R-:W-:Y:S05]  /*3c40*/  CALL.REL.NOINC `($__internal_28_$__cuda_sm20_div_s64) ;  /* 0x0000002c00fc7944 */ /* 0x002fea0003c00000 */
        /* <DEDUP_REMOVED lines=11> */
.L_x_1414:
[----:B------:R-:W-:Y:S05]  /*3d00*/  BSYNC.RECONVERGENT B1 ;  /* 0x0000000000017941 */ /* 0x000fea0003800200 */
.L_x_1412:
        /* <DEDUP_REMOVED lines=38> */
.L_x_1416:
        /* <DEDUP_REMOVED lines=17> */
.L_x_1417:
[----:B------:R-:W-:Y:S05]  /*4080*/  BSYNC.RECONVERGENT B1 ;  /* 0x0000000000017941 */ /* 0x000fea0003800200 */
.L_x_1415:
        /* <DEDUP_REMOVED lines=39> */
.L_x_1419:
        /* <DEDUP_REMOVED lines=17> */
.L_x_1420:
[----:B------:R-:W-:Y:S05]  /*4410*/  BSYNC.RECONVERGENT B1 ;  /* 0x0000000000017941 */ /* 0x000fea0003800200 */
.L_x_1418:
        /* <DEDUP_REMOVED lines=38> */
.L_x_1422:
        /* <DEDUP_REMOVED lines=17> */
.L_x_1423:
[----:B------:R-:W-:Y:S05]  /*4790*/  BSYNC.RECONVERGENT B1 ;  /* 0x0000000000017941 */ /* 0x000fea0003800200 */
.L_x_1421:
        /* <DEDUP_REMOVED lines=38> */
.L_x_1425:
        /* <DEDUP_REMOVED lines=17> */
.L_x_1426:
[----:B------:R-:W-:Y:S05]  /*4b10*/  BSYNC.RECONVERGENT B1 ;  /* 0x0000000000017941 */ /* 0x000fea0003800200 */
.L_x_1424:
        /* <DEDUP_REMOVED lines=36> */
.L_x_1428:
        /* <DEDUP_REMOVED lines=17> */
.L_x_1429:
[----:B------:R-:W-:Y:S05]  /*4e70*/  BSYNC.RECONVERGENT B1 ;  /* 0x0000000000017941 */ /* 0x000fea0003800200 */
.L_x_1427:
[----:B-1----:R-:W-:-:S05]  /*4e80*/  IMAD.WIDE.U32 R24, R6, 0x8, R16 ;  /* 0x0000000806187825 */ /* 0x002fca00078e0010 */
[----:B------:R-:W2:Y:S01]  /*4e90*/  LDG.E.64 R6, desc[UR6][R24.64] ;  /* 0x0000000618067981 */ /* 0x000ea2000c1e1b00 */
[----:B------:R-:W-:Y:S01]  /*4ea0*/  MOV R12, R38 ;  /* 0x00000026000c7202 */ /* 0x000fe20000000f00 */
        /* <DEDUP_REMOVED lines=9> */
.L_x_1405:
        /* <DEDUP_REMOVED lines=35> */
.L_x_1433:
[----:B------:R-:W-:Y:S01]  /*5170*/  MOV R29, R15 ;  /* 0x0000000f001d7202 */ /* 0x000fe20000000f00 */
[----:B------:R-:W-:Y:S01]  /*5180*/  IMAD.MOV.U32 R26, RZ, RZ, R14 ;  /* 0x000000ffff1a7224 */ /* 0x000fe200078e000e */
[----:B------:R-:W-:Y:S02]  /*5190*/  MOV R13, R16 ;  /* 0x00000010000d7202 */ /* 0x000fe40000000f00 */
[----:B------:R-:W-:Y:S02]  /*51a0*/  MOV R12, R17 ;  /* 0x00000011000c7202 */ /* 0x000fe40000000f00 */
[----:B------:R-:W-:-:S07]  /*51b0*/  MOV R11, 0x51d0 ;  /* 0x000051d0000b7802 */ /* 0x000fce0000000f00 */
[----:B------:R-:W-:Y:S05]  /*51c0*/  CALL.REL.NOINC `($__internal_28_$__cuda_sm20_div_s64) ;  /* 0x00000018009c7944 */ /* 0x000fea0003c00000 */
        /* <DEDUP_REMOVED lines=11> */
.L_x_1434:
[----:B------:R-:W-:Y:S05]  /*5280*/  BSYNC.RECONVERGENT B1 ;  /* 0x0000000000017941 */ /* 0x000fea0003800200 */
.L_x_1432:
        /* <DEDUP_REMOVED lines=41> */
.L_x_1436:
[----:B------:R-:W-:Y:S01]  /*5520*/  MOV R29, R18 ;  /* 0x00000012001d7202 */ /* 0x000fe20000000f00 */
[----:B------:R-:W-:Y:S01]  /*5530*/  IMAD.MOV.U32 R13, RZ, RZ, R16 ;  /* 0x000000ffff0d7224 */ /* 0x000fe200078e0010 */
[----:B------:R-:W-:Y:S02]  /*5540*/  MOV R26, R19 ;  /* 0x00000013001a7202 */ /* 0x000fe40000000f00 */
[----:B------:R-:W-:Y:S02]  /*5550*/  MOV R12, R17 ;  /* 0x00000011000c7202 */ /* 0x000fe40000000f00 */
[----:B------:R-:W-:-:S07]  /*5560*/  MOV R11, 0x5580 ;  /* 0x00005580000b7802 */ /* 0x000fce0000000f00 */
[----:B------:R-:W-:Y:S05]  /*5570*/  CALL.REL.NOINC `($__internal_28_$__cuda_sm20_div_s64) ;  /* 0x0000001400b07944 */ /* 0x000fea0003c00000 */
        /* <DEDUP_REMOVED lines=11> */
.L_x_1437:
[----:B------:R-:W-:Y:S05]  /*5630*/  BSYNC.RECONVERGENT B1 ;  /* 0x0000000000017941 */ /* 0x000fea0003800200 */
.L_x_1435:
        /* <DEDUP_REMOVED lines=40> */
.L_x_1439:
        /* <DEDUP_REMOVED lines=17> */
.L_x_1440:
[----:B------:R-:W-:Y:S05]  /*59d0*/  BSYNC.RECONVERGENT B1 ;  /* 0x0000000000017941 */ /* 0x000fea0003800200 */
.L_x_1438:
        /* <DEDUP_REMOVED lines=39> */
.L_x_1442:
[----:B------:R-:W-:Y:S01]  /*5c50*/  MOV R29, R18 ;  /* 0x00000012001d7202 */ /* 0x000fe20000000f00 */
[----:B------:R-:W-:Y:S01]  /*5c60*/  IMAD.MOV.U32 R26, RZ, RZ, R19 ;  /* 0x000000ffff1a7224 */ /* 0x000fe200078e0013 */
[----:B------:R-:W-:Y:S02]  /*5c70*/  MOV R13, R20 ;  /* 0x00000014000d7202 */ /* 0x000fe40000000f00 */
[----:B------:R-:W-:Y:S02]  /*5c80*/  MOV R12, R21 ;  /* 0x00000015000c7202 */ /* 0x000fe40000000f00 */
[----:B------:R-:W-:-:S07]  /*5c90*/  MOV R11, 0x5cb0 ;  /* 0x00005cb0000b7802 */ /* 0x000fce0000000f00 */
[----:B------:R-:W-:Y:S05]  /*5ca0*/  CALL.REL.NOINC `($__internal_28_$__cuda_sm20_div_s64) ;  /* 0x0000000c00e47944 */ /* 0x000fea0003c00000 */
        /* <DEDUP_REMOVED lines=11> */
.L_x_1443:
[----:B------:R-:W-:Y:S05]  /*5d60*/  BSYNC.RECONVERGENT B1 ;  /* 0x0000000000017941 */ /* 0x000fea0003800200 */
.L_x_1441:
        /* <DEDUP_REMOVED lines=10> */
.L_x_1431:
        /* <DEDUP_REMOVED lines=34> */
.L_x_1446:
        /* <DEDUP_REMOVED lines=17> */
.L_x_1447:
[----:B------:R-:W-:Y:S05]  /*6140*/  BSYNC.RECONVERGENT B1 ;  /* 0x0000000000017941 */ /* 0x000fea0003800200 */
.L_x_1445:
        /* <DEDUP_REMOVED lines=41> */
.L_x_1449:
        /* <DEDUP_REMOVED lines=17> */
.L_x_1450:
[----:B------:R-:W-:Y:S05]  /*64f0*/  BSYNC.RECONVERGENT B1 ;  /* 0x0000000000017941 */ /* 0x000fea0003800200 */
.L_x_1448:
        /* <DEDUP_REMOVED lines=10> */
.L_x_1444:
        /* <DEDUP_REMOVED lines=31> */
.L_x_1452:
[----:B------:R-:W-:Y:S01]  /*6790*/  MOV R21, R10 ;  /* 0x0000000a00157202 */ /* 0x000fe20000000f00 */
[----:B------:R-:W-:Y:S01]  /*67a0*/  IMAD.MOV.U32 R20, RZ, RZ, R15 ;  /* 0x000000ffff147224 */ /* 0x000fe200078e000f */
[----:B------:R-:W-:Y:S02]  /*67b0*/  MOV R22, R11 ;  /* 0x0000000b00167202 */ /* 0x000fe40000000f00 */
[----:B------:R-:W-:Y:S02]  /*67c0*/  MOV R24, R14 ;  /* 0x0000000e00187202 */ /* 0x000fe40000000f00 */
[----:B------:R-:W-:-:S07]  /*67d0*/  MOV R23, 0x67f0 ;  /* 0x000067f000177802 */ /* 0x000fce0000000f00 */
[----:B------:R-:W-:Y:S05]  /*67e0*/  CALL.REL.NOINC `($__internal_29_$__cuda_sm20_rem_s64) ;  /* 0x0000000800647944 */ /* 0x000fea0003c00000 */
[----:B------:R-:W-:Y:S01]  /*67f0*/  MOV R10, R12 ;  /* 0x0000000c000a7202 */ /* 0x000fe20000000f00 */
[----:B------:R-:W-:-:S07]  /*6800*/  IMAD.MOV.U32 R11, RZ, RZ, R13 ;  /* 0x000000ffff0b7224 */ /* 0x000fce00078e000d */
.L_x_1453:
[----:B------:R-:W-:Y:S05]  /*6810*/  BSYNC.RECONVERGENT B1 ;  /* 0x0000000000017941 */ /* 0x000fea0003800200 */
.L_x_1451:
        /* <DEDUP_REMOVED lines=10> */
.L_x_1404:
[----:B------:R-:W0:Y:S02]  /*68c0*/  LDCU.64 UR4, c[0x0][0x388] ;  /* 0x00007100ff0477ac */ /* 0x000e240008000a00 */
[----:B0-----:R-:W-:-:S04]  /*68d0*/  LEA R8, P0, R7, UR4, 0x2 ;  /* 0x0000000407087c11 */ /* 0x001fc8000f8010ff */
[----:B------:R-:W-:-:S05]  /*68e0*/  LEA.HI.X R9, R7, UR5, R6, 0x2, P0 ;  /* 0x0000000507097c11 */ /* 0x000fca00080f1406 */
[----:B------:R-:W2:Y:S04]  /*68f0*/  LDG.E R8, desc[UR6][R8.64] ;  /* 0x0000000608087981 */ /* 0x000ea8000c1e1900 */
[----:B--2---:R0:W-:Y:S02]  /*6900*/  STS [R3], R8 ;  /* 0x0000000803007388 */ /* 0x0041e40000000800 */
.L_x_1403:
[----:B------:R-:W-:Y:S05]  /*6910*/  BSYNC.RECONVERGENT B0 ;  /* 0x0000000000007941 */ /* 0x000fea0003800200 */
.L_x_1355:
[----:B------:R-:W-:Y:S01]  /*6920*/  BAR.SYNC.DEFER_BLOCKING 0x0 ;  /* 0x0000000000007b1d */ /* 0x000fe20000010000 */
[----:B------:R-:W-:Y:S02]  /*6930*/  ISETP.GE.U32.AND P0, PT, R4, 0x42, PT ;  /* 0x000000420400780c */ /* 0x000fe40003f06070 */
[----:B------:R-:W-:-:S11]  /*6940*/  ISETP.GT.U32.AND P1, PT, R2, 0x1f, PT ;  /* 0x0000001f0200780c */ /* 0x000fd60003f24070 */
[----:B------:R-:W-:Y:S05]  /*6950*/  @!P0 BRA `(.L_x_1454) ;  /* 0x00000000002c8947 */ /* 0x000fea0003800000 */
.L_x_1455:
[----:B------:R-:W-:-:S04]  /*6960*/  SHF.R.U32.HI R7, RZ, 0x1, R4 ;  /* 0x00000001ff077819 */ /* 0x000fc80000011604 */
[----:B------:R-:W-:-:S13]  /*6970*/  ISETP.GE.U32.AND P0, PT, R2, R7, PT ;  /* 0x000000070200720c */ /* 0x000fda0003f06070 */
[----:B-1----:R-:W-:Y:S01]  /*6980*/  @!P0 LEA R6, R7, R3, 0x2 ;  /* 0x0000000307068211 */ /* 0x002fe200078e10ff */
        /* <DEDUP_REMOVED lines=8> */
.L_x_1454:
[----:B------:R-:W-:Y:S05]  /*6a10*/  @P1 EXIT ;  /* 0x000000000000194d */ /* 0x000fea0003800000 */
[----:B------:R-:W-:Y:S01]  /*6a20*/  LDS R4, [R3] ;  /* 0x0000000003047984 */ /* 0x000fe20000000800 */
[----:B------:R-:W-:-:S03]  /*6a30*/  ISETP.NE.AND P0, PT, R2, RZ, PT ;  /* 0x000000ff0200720c */ /* 0x000fc60003f05270 */
[----:B------:R-:W2:Y:S02]  /*6a40*/  LDS R5, [R3+0x80] ;  /* 0x0000800003057984 */ /* 0x000ea40000000800 */
[----:B--2---:R-:W-:-:S05]  /*6a50*/  FADD R4, R4, R5 ;  /* 0x0000000504047221 */ /* 0x004fca0000000000 */
[----:B------:R-:W-:Y:S04]  /*6a60*/  STS [R3], R4 ;  /* 0x0000000403007388 */ /* 0x000fe80000000800 */
[----:B------:R-:W-:Y:S04]  /*6a70*/  LDS R5, [R3] ;  /* 0x0000000003057984 */ /* 0x000fe80000000800 */
[----:B-1----:R-:W1:Y:S02]  /*6a80*/  LDS R6, [R3+0x40] ;  /* 0x0000400003067984 */ /* 0x002e640000000800 */
[----:B-1----:R-:W-:-:S05]  /*6a90*/  FADD R6, R5, R6 ;  /* 0x0000000605067221 */ /* 0x002fca0000000000 */
[----:B------:R-:W-:Y:S04]  /*6aa0*/  STS [R3], R6 ;  /* 0x0000000603007388 */ /* 0x000fe80000000800 */
[----:B------:R-:W-:Y:S04]  /*6ab0*/  LDS R5, [R3] ;  /* 0x0000000003057984 */ /* 0x000fe80000000800 */
[----:B0-----:R-:W0:Y:S02]  /*6ac0*/  LDS R8, [R3+0x20] ;  /* 0x0000200003087984 */ /* 0x001e240000000800 */
        /* <DEDUP_REMOVED lines=16> */
[----:B------:R-:W-:-:S07]  /*6bd0*/  UMOV UR4, 0x400 ;  /* 0x0000040000047882 */ /* 0x000fce0000000000 */
[----:B0-----:R-:W0:Y:S01]  /*6be0*/  LDC.64 R2, c[0x0][0x380] ;  /* 0x0000e000ff027b82 */ /* 0x001e220000000a00 */
[----:B-1----:R-:W-:Y:S01]  /*6bf0*/  ULEA UR4, UR5, UR4, 0x18 ;  /* 0x0000000405047291 */ /* 0x002fe2000f8ec0ff */
[----:B0-----:R-:W-:-:S08]  /*6c00*/  IMAD.WIDE.U32 R2, R0, 0x4, R2 ;  /* 0x0000000400027825 */ /* 0x001fd000078e0002 */
[----:B------:R-:W0:Y:S04]  /*6c10*/  LDS R5, [UR4] ;  /* 0x00000004ff057984 */ /* 0x000e280008000800 */
[----:B0-----:R-:W-:Y:S01]  /*6c20*/  STG.E desc[UR6][R2.64], R5 ;  /* 0x0000000502007986 */ /* 0x001fe2000c101906 */
[----:B------:R-:W-:Y:S05]  /*6c30*/  EXIT ;  /* 0x000000000000794d */ /* 0x000fea0003800000 */
        .weak           $__internal_28_$__cuda_sm20_div_s64
        .type           $__internal_28_$__cuda_sm20_div_s64,@function
        .size           $__internal_28_$__cuda_sm20_div_s64,($__internal_29_$__cuda_sm20_rem_s64 - $__internal_28_$__cuda_sm20_div_s64)
$__internal_28_$__cuda_sm20_div_s64:
        /* <DEDUP_REMOVED lines=83> */
[----:B------:R-:W-:Y:S05]  /*7170*/  RET.REL.NODEC R12 `(uncontiguous_cumulate_reducel3_f32) ;  /* 0xffffff8c0ca07950 */ /* 0x000fea0003c3ffff */
        .weak           $__internal_29_$__cuda_sm20_rem_s64
        .type           $__internal_29_$__cuda_sm20_rem_s64,@function
        .size           $__internal_29_$__cuda_sm20_rem_s64,(.L_x_9972 - $__internal_29_$__cuda_sm20_rem_s64)
$__internal_29_$__cuda_sm20_rem_s64:
        /* <DEDUP_REMOVED lines=77> */
[----:B------:R-:W-:Y:S06]  /*7650*/  RET.REL.NODEC R10 `(uncontiguous_cumulate_reducel3_f32) ;  /* 0xffffff880a687950 */ /* 0x000fec0003c3ffff */
.L_x_1456:
        /* <DEDUP_REMOVED lines=10> */
.L_x_9972:


//--------------------- .text.uncontiguous_reducel3_f32 --------------------------
	.section	.text.uncontiguous_reducel3_f32,"ax",@progbits
	.align	128
        .global         uncontiguous_reducel3_f32
        .type           uncontiguous_reducel3_f32,@function
        .size           uncontiguous_reducel3_f32,(.L_x_9974 - uncontiguous_reducel3_f32)
        .other          uncontiguous_reducel3_f32,@"STO_CUDA_ENTRY STV_DEFAULT"
uncontiguous_reducel3_f32:
.text.uncontiguous_reducel3_f32:
        /* <DEDUP_REMOVED lines=41> */
.L_x_1485:
        /* <DEDUP_REMOVED lines=33> */
.L_x_1462:
[----:B------:R-:W-:Y:S01]  /*04a0*/  IMAD.MOV.U32 R29, RZ, RZ, R14 ;  /* 0x000000ffff1d7224 */ /* 0x000fe200078e000e */
[----:B------:R-:W-:Y:S01]  /*04b0*/  MOV R26, R15 ;  /* 0x0000000f001a7202 */ /* 0x000fe20000000f00 */
[----:B------:R-:W-:Y:S01]  /*04c0*/  IMAD.MOV.U32 R13, RZ, RZ, R16 ;  /* 0x000000ffff0d7224 */ /* 0x000fe200078e0010 */
[----:B------:R-:W-:Y:S02]  /*04d0*/  MOV R12, R17 ;  /* 0x00000011000c7202 */ /* 0x000fe40000000f00 */
[----:B------:R-:W-:-:S07]  /*04e0*/  MOV R11, 0x500 ;  /* 0x00000500000b7802 */ /* 0x000fce0000000f00 */
[----:B------:R-:W-:Y:S05]  /*04f0*/  CALL.REL.NOINC `($__internal_30_$__cuda_sm20_div_s64) ;  /* 0x0000007400347944 */ /* 0x000fea0003c00000 */
        /* <DEDUP_REMOVED lines=9> */
.L_x_1463:
[----:B------:R-:W-:Y:S05]  /*0590*/  BSYNC.RECONVERGENT B1 ;  /* 0x0000000000017941 */ /* 0x000fea0003800200 */
.L_x_1461:
        /* <DEDUP_REMOVED lines=36> */
.L_x_1465:
[----:B------:R-:W-:Y:S01]  /*07e0*/  IMAD.MOV.U32 R29, RZ, RZ, R7 ;  /* 0x000000ffff1d7224 */ /* 0x000fe200078e0007 */
[----:B------:R-:W-:Y:S01]  /*07f0*/  MOV R26, R8 ;  /* 0x00000008001a7202 */ /* 0x000fe20000000f00 */
[----:B------:R-:W-:Y:S01]  /*0800*/  IMAD.MOV.U32 R13, RZ, RZ, R16 ;  /* 0x000000ffff0d7224 */ /* 0x000fe200078e0010 */
[----:B------:R-:W-:Y:S02]  /*0810*/  MOV R12, R17 ;  /* 0x00000011000c7202 */ /* 0x000fe40000000f00 */
[----:B------:R-:W-:-:S07]  /*0820*/  MOV R11, 0x840 ;  /* 0x00000840000b7802 */ /* 0x000fce0000000f00 */
[----:B------:R-:W-:Y:S05]  /*0830*/  CALL.REL.NOINC `($__internal_30_$__cuda_sm20_div_s64) ;  /* 0x0000007000647944 */ /* 0x000fea0003c00000 */
        /* <DEDUP_REMOVED lines=10> */
.L_x_1466:
[----:B------:R-:W-:Y:S05]  /*08e0*/  BSYNC.RECONVERGENT B1 ;  /* 0x0000000000017941 */ /* 0x000fea0003800200 */
.L_x_1464:
        /* <DEDUP_REMOVED lines=37> */
.L_x_1468:
[----:B------:R-:W-:Y:S01]  /*0b40*/  MOV R29, R14 ;  /* 0x0000000e001d7202 */ /* 0x000fe20000000f00 */
[----:B------:R-:W-:Y:S01]  /*0b50*/  IMAD.MOV.U32 R26, RZ, RZ, R15 ;  /* 0x000000ffff1a7224 */ /* 0x000fe200078e000f */
[----:B------:R-:W-:Y:S01]  /*0b60*/  MOV R13, R16 ;  /* 0x00000010000d7202 */ /* 0x000fe20000000f00 */
[----:B------:R-:W-:Y:S01]  /*0b70*/  IMAD.MOV.U32 R12, RZ, RZ, R17 ;  /* 0x000000ffff0c7224 */ /* 0x000fe200078e0011 */
[----:B------:R-:W-:-:S07]  /*0b80*/  MOV R11, 0xba0 ;  /* 0x00000ba0000b7802 */ /* 0x000fce0000000f00 */
[----:B------:R-:W-:Y:S05]  /*0b90*/  CALL.REL.NOINC `($__internal_30_$__cuda_sm20_div_s64) ;  /* 0x0000006c008c7944 */ /* 0x000fea0003c00000 */
        /* <DEDUP_REMOVED lines=10> */
.L_x_1469:
[----:B------:R-:W-:Y:S05]  /*0c40*/  BSYNC.RECONVERGENT B1 ;  /* 0x0000000000017941 */ /* 0x000fea0003800200 */
.L_x_1467:
        /* <DEDUP_REMOVED lines=34> */
.L_x_1471:
        /* <DEDUP_REMOVED lines=16> */
.L_x_1472:
[----:B------:R-:W-:Y:S05]  /*0f70*/  BSYNC.RECONVERGENT B1 ;  /* 0x0000000000017941 */ /* 0x000fea0003800200 */
.L_x_1470:
        /* <DEDUP_REMOVED lines=37> */
.L_x_1474:
        /* <DEDUP_REMOVED lines=17> */
.L_x_1475:
[----:B------:R-:W-:Y:S05]  /*12e0*/  BSYNC.RECONVERGENT B1 ;  /* 0x0000000000017941 */ /* 0x000fea0003800200 */
.L_x_1473:
        /* <DEDUP_REMOVED lines=35> */
.L_x_1477:
        /* <DEDUP_REMOVED lines=16> */
.L_x_1478:
[----:B------:R-:W-:Y:S05]  /*1620*/  BSYNC.RECONVERGENT B1 ;  /* 0x0000000000017941 */ /* 0x000fea0003800200 */
.L_x_1476:
        /* <DEDUP_REMOVED lines=36> */
.L_x_1480:
[----:B------:R-:W-:Y:S01]  /*1870*/  MOV R29, R14 ;  /* 0x0000000e001d7202 */ /* 0x000fe20000000f00 */
[----:B------:R-:W-:Y:S01]  /*1880*/  IMAD.MOV.U32 R26, RZ, RZ, R15 ;  /* 0x000000ffff1a7224 */ /* 0x000fe200078e000f */
[----:B------:R-:W-:Y:S01]  /*1890*/  MOV R13, R16 ;  /* 0x00000010000d7202 */ /* 0x000fe20000000f00 */
[----:B------:R-:W-:Y:S01]  /*18a0*/  IMAD.MOV.U32 R12, RZ, RZ, R17 ;  /* 0x000000ffff0c7224 */ /* 0x000fe200078e0011 */
[----:B------:R-:W-:-:S07]  /*18b0*/  MOV R11, 0x18d0 ;  /* 0x000018d0000b7802 */ /* 0x000fce0000000f00 */
[----:B------:R-:W-:Y:S05]  /*18c0*/  CALL.REL.NOINC `($__internal_30_$__cuda_sm20_div_s64) ;  /* 0x0000006000407944 */ /* 0x000fea0003c00000 */
        /* <DEDUP_REMOVED lines=11> */
.L_x_1481:
[----:B------:R-:W-:Y:S05]  /*1980*/  BSYNC.RECONVERGENT B1 ;  /* 0x0000000000017941 */ /* 0x000fea0003800200 */
.L_x_1479:
        /* <DEDUP_REMOVED lines=36> */
.L_x_1483:
        /* <DEDUP_REMOVED lines=17> */
.L_x_1484:
[----:B------:R-:W-:Y:S05]  /*1ce0*/  BSYNC.RECONVERGENT B1 ;  /* 0x0000000000017941 */ /* 0x000fea0003800200 */
.L_x_1482:
        /* <DEDUP_REMOVED lines=10> */
.L_x_1460:
        /* <DEDUP_REMOVED lines=36> */
.L_x_1488:
[----:B------:R-:W-:Y:S01]  /*1fd0*/  MOV R29, R14 ;  /* 0x0000000e001d7202 */ /* 0x000fe20000000f00 */
[----:B------:R-:W-:Y:S01]  /*1fe0*/  IMAD.MOV.U32 R26, RZ, RZ, R15 ;  /* 0x000000ffff1a7224 */ /* 0x000fe200078e000f */
[----:B------:R-:W-:Y:S01]  /*1ff0*/  MOV R13, R16 ;  /* 0x00000010000d7202 */ /* 0x000fe20000000f00 */
[----:B------:R-:W-:Y:S01]  /*2000*/  IMAD.MOV.U32 R12, RZ, RZ, R17 ;  /* 0x000000ffff0c7224 */ /* 0x000fe200078e0011 */
[----:B------:R-:W-:-:S07]  /*2010*/  MOV R11, 0x2030 ;  /* 0x00002030000b7802 */ /* 0x000fce0000000f00 */
[----:B------:R-:W-:Y:S05]  /*2020*/  CALL.REL.NOINC `($__internal_30_$__cuda_sm20_div_s64) ;  /* 0x0000005800687944 */ /* 0x000fea0003c00000 */
        /* <DEDUP_REMOVED lines=9> */
.L_x_1489:
[----:B------:R-:W-:Y:S05]  /*20c0*/  BSYNC.RECONVERGENT B1 ;  /* 0x0000000000017941 */ /* 0x000fea0003800200 */
.L_x_1487:
        /* <DEDUP_REMOVED lines=36> */
.L_x_1491:
        /* <DEDUP_REMOVED lines=17> */
.L_x_1492:
[----:B------:R-:W-:Y:S05]  /*2420*/  BSYNC.RECONVERGENT B1 ;  /* 0x0000000000017941 */ /* 0x000fea0003800200 */
.L_x_1490:
        /* <DEDUP_REMOVED lines=38> */
.L_x_1494:
        /* <DEDUP_REMOVED lines=16> */
.L_x_1495:
[----:B------:R-:W-:Y:S05]  /*2790*/  BSYNC.RECONVERGENT B1 ;  /* 0x0000000000017941 */ /* 0x000fea0003800200 */
.L_x_1493:
        /* <DEDUP_REMOVED lines=36> */
.L_x_1497:
        /* <DEDUP_REMOVED lines=16> */
.L_x_1498:
[----:B------:R-:W-:Y:S05]  /*2ae0*/  BSYNC.RECONVERGENT B1 ;  /* 0x0000000000017941 */ /* 0x000fea0003800200 */
.L_x_1496:
[----:B------:R-:W-:Y:S01]  /*2af0*/  IMAD R5, R5, R38, RZ ;  /* 0x0000002605057224 */ /* 0x000fe200078e02ff */
[----:B------:R-:W-:Y:S01]  /*2b00*/  IADD3 R9, PT, PT, R9, -0x2, RZ ;  /* 0xfffffffe09097810 */ /* 0x000fe20007ffe0ff */
[----:B------:R-:W-:Y:S02]  /*2b10*/  IMAD.MOV.U32 R34, RZ, RZ, R20 ;  /* 0x000000ffff227224 */ /* 0x000fe400078e0014 */
[-C--:B------:R-:W-:Y:S02]  /*2b20*/  IMAD R5, R39, R10.reuse, R5 ;  /* 0x0000000a27057224 */ /* 0x080fe400078e0205 */
[----:B------:R-:W-:-:S04]  /*2b30*/  IMAD.WIDE.U32 R34, R38, R10, R34 ;  /* 0x0000000a26227225 */ /* 0x000fc800078e0022 */
[----:B------:R-:W-:Y:S01]  /*2b40*/  IMAD.IADD R6, R35, 0x1, R5 ;  /* 0x0000000123067824 */ /* 0x000fe200078e0205 */
[----:B------:R-:W-:-:S07]  /*2b50*/  MOV R5, R34 ;  /* 0x0000002200057202 */ /* 0x000fce0000000f00 */
.L_x_1486:
        /* <DEDUP_REMOVED lines=31> */
.L_x_1500:
[----:B------:R-:W-:Y:S01]  /*2d50*/  IMAD.MOV.U32 R20, RZ, RZ, R14 ;  /* 0x000000ffff147224 */ /* 0x000fe200078e000e */
[----:B------:R-:W-:Y:S01]  /*2d60*/  MOV R24, R15 ;  /* 0x0000000f00187202 */ /* 0x000fe20000000f00 */
[----:B------:R-:W-:Y:S01]  /*2d70*/  IMAD.MOV.U32 R21, RZ, RZ, R16 ;  /* 0x000000ffff157224 */ /* 0x000fe200078e0010 */
[----:B------:R-:W-:Y:S02]  /*2d80*/  MOV R22, R17 ;  /* 0x0000001100167202 */ /* 0x000fe40000000f00 */
[----:B------:R-:W-:-:S07]  /*2d90*/  MOV R23, 0x2db0 ;  /* 0x00002db000177802 */ /* 0x000fce0000000f00 */
[----:B------:R-:W-:Y:S05]  /*2da0*/  CALL.REL.NOINC `($__internal_31_$__cuda_sm20_rem_s64) ;  /* 0x0000005000587944 */ /* 0x000fea0003c00000 */
[----:B------:R-:W-:Y:S01]  /*2db0*/  IMAD.MOV.U32 R10, RZ, RZ, R12 ;  /* 0x000000ffff0a7224 */ /* 0x000fe200078e000c */
[----:B------:R-:W-:-:S07]  /*2dc0*/  MOV R11, R13 ;  /* 0x0000000d000b7202 */ /* 0x000fce0000000f00 */
.L_x_1501:
[----:B------:R-:W-:Y:S05]  /*2dd0*/  BSYNC.RECONVERGENT B1 ;  /* 0x0000000000017941 */ /* 0x000fea0003800200 */
.L_x_1499:
        /* <DEDUP_REMOVED lines=15> */
[----:B------:R-:W-:Y:S01]  /*2ed0*/  HFMA2 R8, -RZ, RZ, 0, 0 ;  /* 0x00000000ff087431 */ /* 0x000fe200000001ff */
[----:B------:R-:W-:Y:S02]  /*2ee0*/  IADD3 R11, PT, PT, RZ, -R16, RZ ;  /* 0x80000010ff0b7210 */ /* 0x000fe40007ffe0ff */
[----:B------:R-:W-:-:S04]  /*2ef0*/  ISETP.NE.U32.AND P1, PT, R16, RZ, PT ;  /* 0x000000ff1000720c */ /* 0x000fc80003f25070 */
[----:B0-----:R-:W0:Y:S02]  /*2f00*/  MUFU.RCP R10, R10 ;  /* 0x0000000a000a7308 */ /* 0x001e240000001000 */
[----:B0-----:R-:W-:-:S06]  /*2f10*/  VIADD R9, R10, 0xffffffe ;  /* 0x0ffffffe0a097836 */ /* 0x001fcc0000000000 */
[----:B------:R-:W0:Y:S02]  /*2f20*/  F2I.FTZ.U32.TRUNC.NTZ R9, R9 ;  /* 0x0000000900097305 */ /* 0x000e24000021f000 */
[----:B0-----:R-:W-:-:S04]  /*2f30*/  IMAD R11, R11, R9, RZ ;  /* 0x000000090b0b7224 */ /* 0x001fc800078e02ff */
[----:B------:R-:W-:-:S04]  /*2f40*/  IMAD.HI.U32 R8, R9, R11, R8 ;  /* 0x0000000b09087227 */ /* 0x000fc800078e0008 */
[----:B------:R-:W-:Y:S02]  /*2f50*/  IMAD.MOV.U32 R9, RZ, RZ, RZ ;  /* 0x000000ffff097224 */ /* 0x000fe400078e00ff */
        /* <DEDUP_REMOVED lines=9> */
.L_x_1503:
[----:B------:R-:W-:Y:S01]  /*2ff0*/  MOV R21, R16 ;  /* 0x0000001000157202 */ /* 0x000fe20000000f00 */
[----:B------:R-:W-:Y:S01]  /*3000*/  IMAD.MOV.U32 R20, RZ, RZ, R7 ;  /* 0x000000ffff147224 */ /* 0x000fe200078e0007 */
[----:B------:R-:W-:Y:S02]  /*3010*/  MOV R22, R17 ;  /* 0x0000001100167202 */ /* 0x000fe40000000f00 */
[----:B------:R-:W-:Y:S02]  /*3020*/  MOV R24, R8 ;  /* 0x0000000800187202 */ /* 0x000fe40000000f00 */
[----:B------:R-:W-:-:S07]  /*3030*/  MOV R23, 0x3050 ;  /* 0x0000305000177802 */ /* 0x000fce0000000f00 */
[----:B------:R-:W-:Y:S05]  /*3040*/  CALL.REL.NOINC `($__internal_31_$__cuda_sm20_rem_s64) ;  /* 0x0000004c00b07944 */ /* 0x000fea0003c00000 */
[----:B------:R-:W-:Y:S01]  /*3050*/  MOV R8, R12 ;  /* 0x0000000c00087202 */ /* 0x000fe20000000f00 */
[----:B------:R-:W-:-:S07]  /*3060*/  IMAD.MOV.U32 R9, RZ, RZ, R13 ;  /* 0x000000ffff097224 */ /* 0x000fce00078e000d */
.L_x_1504:
[----:B------:R-:W-:Y:S05]  /*3070*/  BSYNC.RECONVERGENT B1 ;  /* 0x0000000000017941 */ /* 0x000fea0003800200 */
.L_x_1502:
[----:B------:R-:W-:Y:S01]  /*3080*/  MOV R10, R5 ;  /* 0x00000005000a7202 */ /* 0x000fe20000000f00 */
[----:B------:R-:W-:Y:S01]  /*3090*/  IMAD R7, R9, R18, RZ ;  /* 0x0000001209077224 */ /* 0x000fe200078e02ff */
[----:B------:R-:W-:-:S03]  /*30a0*/  MOV R11, R6 ;  /* 0x00000006000b7202 */ /* 0x000fc60000000f00 */
[-C--:B------:R-:W-:Y:S02]  /*30b0*/  IMAD R7, R19, R8.reuse, R7 ;  /* 0x0000000813077224 */ /* 0x080fe400078e0207 */
[----:B------:R-:W-:-:S04]  /*30c0*/  IMAD.WIDE.U32 R10, R18, R8, R10 ;  /* 0x00000008120a7225 */ /* 0x000fc800078e000a */
[----:B------:R-:W-:Y:S01]  /*30d0*/  IMAD.IADD R6, R11, 0x1, R7 ;  /* 0x000000010b067824 */ /* 0x000fe200078e0207 */
[----:B------:R-:W-:-:S07]  /*30e0*/  MOV R5, R10 ;  /* 0x0000000a00057202 */ /* 0x000fce0000000f00 */
.L_x_1459:
[----:B------:R-:W0:Y:S02]  /*30f0*/  LDC.64 R8, c[0x0][0x388] ;  /* 0x0000e200ff087b82 */ /* 0x000e240000000a00 */
[----:B0-----:R-:W-:-:S04]  /*3100*/  LEA R10, P0, R27, R8, 0x2 ;  /* 0x000000081b0a7211 */ /* 0x001fc800078010ff */
[----:B------:R-:W-:-:S05]  /*3110*/  LEA.HI.X R11, R27, R9, R28, 0x2, P0 ;  /* 0x000000091b0b7211 */ /* 0x000fca00000f141c */
[----:B------:R0:W2:Y:S01]  /*3120*/  LDG.E R7, desc[UR6][R10.64] ;  /* 0x000000060a077981 */ /* 0x0000a2000c1e1900 */
[----:B------:R-:W-:Y:S01]  /*3130*/  BSSY.RECONVERGENT B1, `(.L_x_1505) ;  /* 0x0000048000017945 */ /* 0x000fe20003800200 */
[----:B0-----:R-:W-:Y:S01]  /*3140*/  MOV R10, 0x3a2c32e4 ;  /* 0x3a2c32e4000a7802 */ /* 0x001fe20000000f00 */
[C---:B--2---:R-:W-:Y:S01]  /*3150*/  FMUL R12, |R7|.reuse, 16777216 ;  /* 0x4b800000070c7820 */ /* 0x044fe20000400200 */
[C---:B------:R-:W-:Y:S02]  /*3160*/  FSETP.GEU.AND P0, PT, |R7|.reuse, 1.175494350822287508e-38, PT ;  /* 0x008000000700780b */ /* 0x040fe40003f0e200 */
[----:B------:R-:W-:Y:S02]  /*3170*/  FSETP.NEU.AND P2, PT, |R7|, 1, PT ;  /* 0x3f8000000700780b */ /* 0x000fe40003f4d200 */
[----:B------:R-:W-:Y:S02]  /*3180*/  FSEL R12, R12, |R7|, !P0 ;  /* 0x400000070c0c7208 */ /* 0x000fe40004000000 */
[----:B------:R-:W-:-:S02]  /*3190*/  FSEL R11, RZ, -24, P0 ;  /* 0xc1c00000ff0b7808 */ /* 0x000fc40000000000 */
[----:B------:R-:W-:-:S04]  /*31a0*/  IADD3 R13, PT, PT, R12, -0x3f3504f3, RZ ;  /* 0xc0cafb0d0c0d7810 */ /* 0x000fc80007ffe0ff */
[----:B------:R-:W-:-:S05]  /*31b0*/  LOP3.LUT R13, R13, 0xff800000, RZ, 0xc0, !PT ;  /* 0xff8000000d0d7812 */ /* 0x000fca00078ec0ff */
[----:B------:R-:W-:-:S04]  /*31c0*/  IMAD.IADD R12, R12, 0x1, -R13 ;  /* 0x000000010c0c7824 */ /* 0x000fc800078e0a0d */
[C---:B------:R-:W-:Y:S01]  /*31d0*/  FADD R15, R12.reuse, 1 ;  /* 0x3f8000000c0f7421 */ /* 0x040fe20000000000 */
[----:B------:R-:W-:Y:S01]  /*31e0*/  FADD R14, R12, -1 ;  /* 0xbf8000000c0e7421 */ /* 0x000fe20000000000 */
[----:B------:R-:W-:-:S03]  /*31f0*/  I2FP.F32.S32 R12, R13 ;  /* 0x0000000d000c7245 */ /* 0x000fc60000201400 */
        /* <DEDUP_REMOVED lines=59> */
.L_x_1506:
[----:B------:R-:W-:Y:S05]  /*35b0*/  BSYNC.RECONVERGENT B1 ;  /* 0x0000000000017941 */ /* 0x000fea0003800200 */
.L_x_1505:
[----:B------:R-:W-:-:S04]  /*35c0*/  LEA R8, P0, R5, R8, 0x2 ;  /* 0x0000000805087211 */ /* 0x000fc800078010ff */
[----:B------:R-:W-:-:S05]  /*35d0*/  LEA.HI.X R9, R5, R9, R6, 0x2, P0 ;  /* 0x0000000905097211 */ /* 0x000fca00000f1406 */
[----:B------:R-:W2:Y:S01]  /*35e0*/  LDG.E R5, desc[UR6][R8.64] ;  /* 0x0000000608057981 */ /* 0x000ea2000c1e1900 */
[----:B------:R-:W-:Y:S01]  /*35f0*/  BSSY.RECONVERGENT B1, `(.L_x_1507) ;  /* 0x0000046000017945 */ /* 0x000fe20003800200 */
[C---:B--2---:R-:W-:Y:S01]  /*3600*/  FMUL R6, |R5|.reuse, 16777216 ;  /* 0x4b80000005067820 */ /* 0x044fe20000400200 */
        /* <DEDUP_REMOVED lines=43> */
[----:B------:R0:W1:Y:S01]  /*38c0*/  F2I.NTZ R9, R7 ;  /* 0x0000000700097305 */ /* 0x0000620000203100 */
[----:B------:R-:W-:Y:S01]  /*38d0*/  FSETP.GT.AND P0, PT, |R7|, 152, PT ;  /* 0x431800000700780b */ /* 0x000fe20003f04200 */
[----:B------:R-:W-:Y:S02]  /*38e0*/  FFMA R11, R6, R11, 0.0013391353422775864601 ;  /* 0x3aaf85ed060b7423 */ /* 0x000fe4000000000b */
[----:B------:R-:W-:Y:S02]  /*38f0*/  VIADD R10, R8, 0x7f000000 ;  /* 0x7f000000080a7836 */ /* 0x000fe40000000000 */
[----:B------:R-:W-:Y:S01]  /*3900*/  FFMA R11, R6, R11, 0.0096188392490148544312 ;  /* 0x3c1d9856060b7423 */ /* 0x000fe2000000000b */
[----:B0-----:R-:W-:-:S03]  /*3910*/  HFMA2 R7, -RZ, RZ, 1.875, 0 ;  /* 0x3f800000ff077431 */ /* 0x001fc600000001ff */
[----:B------:R-:W-:-:S04]  /*3920*/  FFMA R11, R6, R11, 0.055503588169813156128 ;  /* 0x3d6357bb060b7423 */ /* 0x000fc8000000000b */
[----:B------:R-:W-:Y:S01]  /*3930*/  FFMA R11, R6, R11, 0.24022644758224487305 ;  /* 0x3e75fdec060b7423 */ /* 0x000fe2000000000b */
[----:B-1----:R-:W-:-:S03]  /*3940*/  LEA R9, R9, -R8, 0x17 ;  /* 0x8000000809097211 */ /* 0x002fc600078eb8ff */
        /* <DEDUP_REMOVED lines=16> */
.L_x_1508:
[----:B------:R-:W-:Y:S05]  /*3a50*/  BSYNC.RECONVERGENT B1 ;  /* 0x0000000000017941 */ /* 0x000fea0003800200 */
.L_x_1507:
[----:B------:R-:W-:-:S05]  /*3a60*/  FADD R12, R7, R12 ;  /* 0x0000000c070c7221 */ /* 0x000fca0000000000 */
[----:B------:R1:W-:Y:S01]  /*3a70*/  STS [R3], R12 ;  /* 0x0000000c03007388 */ /* 0x0003e20000000800 */
[----:B------:R-:W-:Y:S05]  /*3a80*/  BRA `(.L_x_1509) ;  /* 0x0000003c00047947 */ /* 0x000fea0003800000 */
.L_x_1458:
        /* <DEDUP_REMOVED lines=9> */
[----:B------:R-:W-:Y:S01]  /*3b20*/  HFMA2 R14, -RZ, RZ, 0, 0 ;  /* 0x00000000ff0e7431 */ /* 0x000fe200000001ff */
[----:B------:R-:W-:-:S07]  /*3b30*/  LOP3.LUT R10, R11, 0x7, RZ, 0xc0, !PT ;  /* 0x000000070b0a7812 */ /* 0x000fce00078ec0ff */
[----:B------:R-:W-:Y:S05]  /*3b40*/  @!P0 BRA `(.L_x_1511) ;  /* 0x0000001c003c8947 */ /* 0x000fea0003800000 */
[----:B------:R-:W0:Y:S01]  /*3b50*/  LDC.64 R22, c[0x0][0x390] ;  /* 0x0000e400ff167b82 */ /* 0x000e220000000a00 */
[C---:B------:R-:W-:Y:S01]  /*3b60*/  LOP3.LUT R8, R11.reuse, 0xfffffff8, RZ, 0xc0, !PT ;  /* 0xfffffff80b087812 */ /* 0x040fe200078ec0ff */
[----:B------:R-:W-:Y:S01]  /*3b70*/  VIADD R9, R11, 0xfffffffc ;  /* 0xfffffffc0b097836 */ /* 0x000fe20000000000 */
[----:B------:R-:W-:Y:S02]  /*3b80*/  CS2R R6, SRZ ;  /* 0x0000000000067805 */ /* 0x000fe4000001ff00 */
[----:B------:R-:W-:-:S03]  /*3b90*/  IADD3 R8, PT, PT, -R8, RZ, RZ ;  /* 0x000000ff08087210 */ /* 0x000fc60007ffe1ff */
[----:B------:R-:W1:Y:S08]  /*3ba0*/  LDC.64 R16, c[0x0][0x398] ;  /* 0x0000e600ff107b82 */ /* 0x000e700000000a00 */
[----:B------:R-:W2:Y:S08]  /*3bb0*/  LDC.64 R18, c[0x0][0x390] ;  /* 0x0000e400ff127b82 */ /* 0x000eb00000000a00 */
[----:B------:R-:W3:Y:S02]  /*3bc0*/  LDC.64 R20, c[0x0][0x398] ;  /* 0x0000e600ff147b82 */ /* 0x000ee40000000a00 */
.L_x_1536:
        /* <DEDUP_REMOVED lines=33> */
.L_x_1513:
[----:B------:R-:W-:Y:S01]  /*3de0*/  IMAD.MOV.U32 R29, RZ, RZ, R15 ;  /* 0x000000ffff1d7224 */ /* 0x000fe200078e000f */
[----:B------:R-:W-:Y:S01]  /*3df0*/  MOV R26, R14 ;  /* 0x0000000e001a7202 */ /* 0x000fe20000000f00 */
[----:B------:R-:W-:Y:S01]  /*3e00*/  IMAD.MOV.U32 R12, RZ, RZ, R35 ;  /* 0x000000ffff0c7224 */ /* 0x000fe200078e0023 */
[----:B------:R-:W-:Y:S02]  /*3e10*/  MOV R13, R34 ;  /* 0x00000022000d7202 */ /* 0x000fe40000000f00 */
[----:B------:R-:W-:-:S07]  /*3e20*/  MOV R11, 0x3e40 ;  /* 0x00003e40000b7802 */ /* 0x000fce0000000f00 */
[----:B-123--:R-:W-:Y:S05]  /*3e30*/  CALL.REL.NOINC `($__internal_30_$__cuda_sm20_div_s64) ;  /* 0x0000003800e47944 */ /* 0x00efea0003c00000 */
[----:B------:R-:W-:Y:S01]  /*3e40*/  IADD3 R27, P0, PT, RZ, -R24, RZ ;  /* 0x80000018ff1b7210 */ /* 0x000fe20007f1e0ff */
[----:B------:R-:W-:Y:S01]  /*3e50*/  IMAD.MOV.U32 R13, RZ, RZ, R14 ;  /* 0x000000ffff0d7224 */ /* 0x000fe200078e000e */
[----:B------:R-:W-:Y:S02]  /*3e60*/  MOV R12, R15 ;  /* 0x0000000f000c7202 */ /* 0x000fe40000000f00 */
[----:B------:R-:W-:-:S03]  /*3e70*/  IADD3.X R11, PT, PT, RZ, ~R25, RZ, P0, !PT ;  /* 0x80000019ff0b7210 */ /* 0x000fc600007fe4ff */
[----:B------:R-:W-:-:S04]  /*3e80*/  IMAD.WIDE.U32 R12, R34, R27, R12 ;  /* 0x0000001b220c7225 */ /* 0x000fc800078e000c */
[----:B------:R-:W-:Y:S01]  /*3e90*/  IMAD R11, R11, R34, RZ ;  /* 0x000000220b0b7224 */ /* 0x000fe200078e02ff */
[----:B------:R-:W-:Y:S01]  /*3ea0*/  MOV R15, R12 ;  /* 0x0000000c000f7202 */ /* 0x000fe20000000f00 */
[----:B------:R-:W-:Y:S02]  /*3eb0*/  IMAD.MOV.U32 R34, RZ, RZ, R24 ;  /* 0x000000ffff227224 */ /* 0x000fe400078e0018 */
[----:B------:R-:W-:Y:S01]  /*3ec0*/  IMAD R11, R35, R27, R11 ;  /* 0x0000001b230b7224 */ /* 0x000fe200078e020b */
[----:B------:R-:W-:-:S04]  /*3ed0*/  MOV R35, R25 ;  /* 0x0000001900237202 */ /* 0x000fc80000000f00 */
[----:B------:R-:W-:-:S07]  /*3ee0*/  IADD3 R11, PT, PT, R13, R11, RZ ;  /* 0x0000000b0d0b7210 */ /* 0x000fce0007ffe0ff */
.L_x_1514:
[----:B------:R-:W-:Y:S05]  /*3ef0*/  BSYNC.RECONVERGENT B1 ;  /* 0x0000000000017941 */ /* 0x000fea0003800200 */
.L_x_1512:
        /* <DEDUP_REMOVED lines=39> */
.L_x_1516:
[----:B------:R-:W-:Y:S01]  /*4170*/  MOV R29, R34 ;  /* 0x00000022001d7202 */ /* 0x000fe20000000f00 */
[----:B------:R-:W-:Y:S01]  /*4180*/  IMAD.MOV.U32 R26, RZ, RZ, R35 ;  /* 0x000000ffff1a7224 */ /* 0x000fe200078e0023 */
[----:B------:R-:W-:Y:S02]  /*4190*/  MOV R13, R36 ;  /* 0x00000024000d7202 */ /* 0x000fe40000000f00 */
[----:B------:R-:W-:Y:S02]  /*41a0*/  MOV R12, R37 ;  /* 0x00000025000c7202 */ /* 0x000fe40000000f00 */
[----:B------:R-:W-:-:S07]  /*41b0*/  MOV R11, 0x41d0 ;  /* 0x000041d0000b7802 */ /* 0x000fce0000000f00 */
[----:B-1----:R-:W-:Y:S05]  /*41c0*/  CALL.REL.NOINC `($__internal_30_$__cuda_sm20_div_s64) ;  /* 0x0000003800007944 */ /* 0x002fea0003c00000 */
        /* <DEDUP_REMOVED lines=11> */
.L_x_1517:
[----:B------:R-:W-:Y:S05]  /*4280*/  BSYNC.RECONVERGENT B1 ;  /* 0x0000000000017941 */ /* 0x000fea0003800200 */
.L_x_1515:
        /* <DEDUP_REMOVED lines=38> */
.L_x_1519:
[----:B------:R-:W-:Y:S01]  /*44f0*/  IMAD.MOV.U32 R29, RZ, RZ, R34 ;  /* 0x000000ffff1d7224 */ /* 0x000fe200078e0022 */
[----:B------:R-:W-:Y:S01]  /*4500*/  MOV R26, R35 ;  /* 0x00000023001a7202 */ /* 0x000fe20000000f00 */
[----:B------:R-:W-:Y:S01]  /*4510*/  IMAD.MOV.U32 R12, RZ, RZ, R37 ;  /* 0x000000ffff0c7224 */ /* 0x000fe200078e0025 */
[----:B------:R-:W-:Y:S02]  /*4520*/  MOV R13, R36 ;  /* 0x00000024000d7202 */ /* 0x000fe40000000f00 */
[----:B------:R-:W-:-:S07]  /*4530*/  MOV R11, 0x4550 ;  /* 0x00004550000b7802 */ /* 0x000fce0000000f00 */
[----:B-1----:R-:W-:Y:S05]  /*4540*/  CALL.REL.NOINC `($__internal_30_$__cuda_sm20_div_s64) ;  /* 0x0000003400207944 */ /* 0x002fea0003c00000 */
        /* <DEDUP_REMOVED lines=11> */
.L_x_1520:
[----:B------:R-:W-:Y:S05]  /*4600*/  BSYNC.RECONVERGENT B1 ;  /* 0x0000000000017941 */ /* 0x000fea0003800200 */
.L_x_1518:
[----:B------:R-:W-:-:S04]  /*4610*/  IMAD.WIDE.U32 R36, R9, 0x8, R18 ;  /* 0x0000000809247825 */ /* 0x000fc800078e0012 */
[----:B------:R-:W-:Y:S02]  /*4620*/  IMAD.WIDE.U32 R12, R5, 0x8, R20 ;  /* 0x00000008050c7825 */ /* 0x000fe400078e0014 */
[----:B------:R-:W2:Y:S04]  /*4630*/  LDG.E.64 R36, desc[UR6][R36.64] ;  /* 0x0000000624247981 */ /* 0x000ea8000c1e1b00 */
[----:B------:R-:W3:Y:S01]  /*4640*/  LDG.E.64 R12, desc[UR6][R12.64] ;  /* 0x000000060c0c7981 */ /* 0x000ee2000c1e1b00 */
[----:B------:R-:W-:Y:S01]  /*4650*/  MOV R15, R6 ;  /* 0x00000006000f7202 */ /* 0x000fe20000000f00 */
[----:B------:R-:W-:Y:S01]  /*4660*/  BSSY.RECONVERGENT B1, `(.L_x_1521) ;  /* 0x0000032000017945 */ /* 0x000fe20003800200 */
[----:B------:R-:W-:Y:S01]  /*4670*/  VIADD R6, R9, 0xfffffffc ;  /* 0xfffffffc09067836 */ /* 0x000fe20000000000 */
        /* <DEDUP_REMOVED lines=31> */
.L_x_1522:
[----:B------:R-:W-:Y:S01]  /*4870*/  MOV R29, R34 ;  /* 0x00000022001d7202 */ /* 0x000fe20000000f00 */
[----:B------:R-:W-:Y:S01]  /*4880*/  IMAD.MOV.U32 R13, RZ, RZ, R36 ;  /* 0x000000ffff0d7224 */ /* 0x000fe200078e0024 */
[----:B------:R-:W-:Y:S02]  /*4890*/  MOV R26, R35 ;  /* 0x00000023001a7202 */ /* 0x000fe40000000f00 */
[----:B------:R-:W-:Y:S02]  /*48a0*/  MOV R12, R37 ;  /* 0x00000025000c7202 */ /* 0x000fe40000000f00 */
[----:B------:R-:W-:-:S07]  /*48b0*/  MOV R11, 0x48d0 ;  /* 0x000048d0000b7802 */ /* 0x000fce0000000f00 */
[----:B-1----:R-:W-:Y:S05]  /*48c0*/  CALL.REL.NOINC `($__internal_30_$__cuda_sm20_div_s64) ;  /* 0x0000003000407944 */ /* 0x002fea0003c00000 */
        /* <DEDUP_REMOVED lines=11> */
.L_x_1523:
[----:B------:R-:W-:Y:S05]  /*4980*/  BSYNC.RECONVERGENT B1 ;  /* 0x0000000000017941 */ /* 0x000fea0003800200 */
.L_x_1521:
[C---:B------:R-:W-:Y:S02]  /*4990*/  VIADD R5, R9.reuse, 0xffffffff ;  /* 0xffffffff09057836 */ /* 0x040fe40000000000 */
[----:B------:R-:W-:-:S04]  /*49a0*/  IMAD.WIDE.U32 R12, R9, 0x8, R20 ;  /* 0x00000008090c7825 */ /* 0x000fc800078e0014 */
[----:B------:R-:W-:Y:S02]  /*49b0*/  IMAD.WIDE.U32 R34, R5, 0x8, R18 ;  /* 0x0000000805227825 */ /* 0x000fe400078e0012 */
[----:B------:R-:W2:Y:S04]  /*49c0*/  LDG.E.64 R12, desc[UR6][R12.64] ;  /* 0x000000060c0c7981 */ /* 0x000ea8000c1e1b00 */
[----:B------:R-:W3:Y:S01]  /*49d0*/  LDG.E.64 R34, desc[UR6][R34.64] ;  /* 0x0000000622227981 */ /* 0x000ee2000c1e1b00 */
[----:B------:R-:W-:Y:S02]  /*49e0*/  MOV R38, R14 ;  /* 0x0000000e00267202 */ /* 0x000fe40000000f00 */
        /* <DEDUP_REMOVED lines=33> */
.L_x_1525:
        /* <DEDUP_REMOVED lines=17> */
.L_x_1526:
[----:B------:R-:W-:Y:S05]  /*4d10*/  BSYNC.RECONVERGENT B1 ;  /* 0x0000000000017941 */ /* 0x000fea0003800200 */
.L_x_1524:
        /* <DEDUP_REMOVED lines=38> */
.L_x_1528:
[----:B------:R-:W-:Y:S01]  /*4f80*/  MOV R29, R34 ;  /* 0x00000022001d7202 */ /* 0x000fe20000000f00 */
[----:B------:R-:W-:Y:S01]  /*4f90*/  IMAD.MOV.U32 R13, RZ, RZ, R36 ;  /* 0x000000ffff0d7224 */ /* 0x000fe200078e0024 */
[----:B------:R-:W-:Y:S02]  /*4fa0*/  MOV R26, R35 ;  /* 0x00000023001a7202 */ /* 0x000fe40000000f00 */
[----:B------:R-:W-:Y:S02]  /*4fb0*/  MOV R12, R37 ;  /* 0x00000025000c7202 */ /* 0x000fe40000000f00 */
[----:B------:R-:W-:-:S07]  /*4fc0*/  MOV R11, 0x4fe0 ;  /* 0x00004fe0000b7802 */ /* 0x000fce0000000f00 */
[----:B-1----:R-:W-:Y:S05]  /*4fd0*/  CALL.REL.NOINC `($__internal_30_$__cuda_sm20_div_s64) ;  /* 0x00000028007c7944 */ /* 0x002fea0003c00000 */
        /* <DEDUP_REMOVED lines=11> */
.L_x_1529:
[----:B------:R-:W-:Y:S05]  /*5090*/  BSYNC.RECONVERGENT B1 ;  /* 0x0000000000017941 */ /* 0x000fea0003800200 */
.L_x_1527:
        /* <DEDUP_REMOVED lines=38> */
.L_x_1531:
        /* <DEDUP_REMOVED lines=17> */
.L_x_1532:
[----:B------:R-:W-:Y:S05]  /*5410*/  BSYNC.RECONVERGENT B1 ;  /* 0x0000000000017941 */ /* 0x000fea0003800200 */
.L_x_1530:
        /* <DEDUP_REMOVED lines=36> */
.L_x_1534:
        /* <DEDUP_REMOVED lines=13> */
[----:B------:R-:W-:Y:S02]  /*5730*/  IMAD R7, R7, R36, RZ ;  /* 0x0000002407077224 */ /* 0x000fe400078e02ff */
[----:B------:R-:W-:Y:S02]  /*5740*/  IMAD.MOV.U32 R35, RZ, RZ, R12 ;  /* 0x000000ffff237224 */ /* 0x000fe400078e000c */
[----:B------:R-:W-:-:S05]  /*5750*/  IMAD R7, R37, R11, R7 ;  /* 0x0000000b25077224 */ /* 0x000fca00078e0207 */
[----:B------:R-:W-:-:S07]  /*5760*/  IADD3 R11, PT, PT, R13, R7, RZ ;  /* 0x000000070d0b7210 */ /* 0x000fce0007ffe0ff */
.L_x_1535:
[----:B------:R-:W-:Y:S05]  /*5770*/  BSYNC.RECONVERGENT B1 ;  /* 0x0000000000017941 */ /* 0x000fea0003800200 */
.L_x_1533:
[----:B-1----:R-:W-:-:S05]  /*5780*/  IMAD.WIDE.U32 R24, R6, 0x8, R16 ;  /* 0x0000000806187825 */ /* 0x002fca00078e0010 */
[----:B------:R-:W2:Y:S01]  /*5790*/  LDG.E.64 R6, desc[UR6][R24.64] ;  /* 0x0000000618067981 */ /* 0x000ea2000c1e1b00 */
[----:B------:R-:W-:Y:S01]  /*57a0*/  MOV R13, R5 ;  /* 0x00000005000d7202 */ /* 0x000fe20000000f00 */
[----:B------:R-:W-:Y:S01]  /*57b0*/  IMAD.MOV.U32 R12, RZ, RZ, R38 ;  /* 0x000000ffff0c7224 */ /* 0x000fe200078e0026 */
        /* <DEDUP_REMOVED lines=8> */
.L_x_1511:
        /* <DEDUP_REMOVED lines=35> */
.L_x_1539:
        /* <DEDUP_REMOVED lines=9> */
[----:B------:R-:W-:Y:S01]  /*5b00*/  IMAD.MOV.U32 R18, RZ, RZ, R24 ;  /* 0x000000ffff127224 */ /* 0x000fe200078e0018 */
[----:B------:R-:W-:-:S03]  /*5b10*/  IADD3.X R13, PT, PT, RZ, ~R25, RZ, P0, !PT ;  /* 0x80000019ff0d7210 */ /* 0x000fc600007fe4ff */
[----:B------:R-:W-:-:S04]  /*5b20*/  IMAD.WIDE.U32 R10, R16, R19, R10 ;  /* 0x00000013100a7225 */ /* 0x000fc800078e000a */
[----:B------:R-:W-:Y:S01]  /*5b30*/  IMAD R13, R13, R16, RZ ;  /* 0x000000100d0d7224 */ /* 0x000fe200078e02ff */
[----:B------:R-:W-:-:S03]  /*5b40*/  MOV R15, R10 ;  /* 0x0000000a000f7202 */ /* 0x000fc60000000f00 */
[----:B------:R-:W-:Y:S01]  /*5b50*/  IMAD R13, R17, R19, R13 ;  /* 0x00000013110d7224 */ /* 0x000fe200078e020d */
[----:B------:R-:W-:-:S04]  /*5b60*/  MOV R19, R25 ;  /* 0x0000001900137202 */ /* 0x000fc80000000f00 */
[----:B------:R-:W-:-:S07]  /*5b70*/  IADD3 R10, PT, PT, R11, R13, RZ ;  /* 0x0000000d0b0a7210 */ /* 0x000fce0007ffe0ff */
.L_x_1540:
[----:B------:R-:W-:Y:S05]  /*5b80*/  BSYNC.RECONVERGENT B1 ;  /* 0x0000000000017941 */ /* 0x000fea0003800200 */
.L_x_1538:
        /* <DEDUP_REMOVED lines=38> */
[----:B------:R-:W-:Y:S02]  /*5df0*/  IMAD R17, R16, R17, R18 ;  /* 0x0000001110117224 */ /* 0x000fe400078e0212 */
[----:B------:R-:W-:Y:S01]  /*5e00*/  IMAD.MOV.U32 R18, RZ, RZ, R11 ;  /* 0x000000ffff127224 */ /* 0x000fe200078e000b */
[----:B------:R-:W-:Y:S06]  /*5e10*/  BRA `(.L_x_1543) ;  /* 0x0000000000447947 */ /* 0x000fec0003800000 */
.L_x_1542:
[----:B------:R-:W-:Y:S01]  /*5e20*/  MOV R29, R18 ;  /* 0x00000012001d7202 */ /* 0x000fe20000000f00 */
[----:B------:R-:W-:Y:S01]  /*5e30*/  IMAD.MOV.U32 R26, RZ, RZ, R19 ;  /* 0x000000ffff1a7224 */ /* 0x000fe200078e0013 */
[----:B------:R-:W-:Y:S02]  /*5e40*/  MOV R13, R16 ;  /* 0x00000010000d7202 */ /* 0x000fe40000000f00 */
[----:B------:R-:W-:Y:S02]  /*5e50*/  MOV R12, R17 ;  /* 0x00000011000c7202 */ /* 0x000fe40000000f00 */
[----:B------:R-:W-:-:S07]  /*5e60*/  MOV R11, 0x5e80 ;  /* 0x00005e80000b7802 */ /* 0x000fce0000000f00 */
[----:B------:R-:W-:Y:S05]  /*5e70*/  CALL.REL.NOINC `($__internal_30_$__cuda_sm20_div_s64) ;  /* 0x0000001800d47944 */ /* 0x000fea0003c00000 */
        /* <DEDUP_REMOVED lines=11> */
.L_x_1543:
[----:B------:R-:W-:Y:S05]  /*5f30*/  BSYNC.RECONVERGENT B1 ;  /* 0x0000000000017941 */ /* 0x000fea0003800200 */
.L_x_1541:
        /* <DEDUP_REMOVED lines=40> */
.L_x_1545:
        /* <DEDUP_REMOVED lines=17> */
.L_x_1546:
[----:B------:R-:W-:Y:S05]  /*62d0*/  BSYNC.RECONVERGENT B1 ;  /* 0x0000000000017941 */ /* 0x000fea0003800200 */
.L_x_1544:
        /* <DEDUP_REMOVED lines=39> */
.L_x_1548:
        /* <DEDUP_REMOVED lines=14> */
[----:B------:R-:W-:Y:S02]  /*6630*/  MOV R15, R24 ;  /* 0x00000018000f7202 */ /* 0x000fe40000000f00 */
[----:B------:R-:W-:Y:S01]  /*6640*/  MOV R13, R10 ;  /* 0x0000000a000d7202 */ /* 0x000fe20000000f00 */
[----:B------:R-:W-:-:S07]  /*6650*/  IMAD.IADD R19, R11, 0x1, R19 ;  /* 0x000000010b137824 */ /* 0x000fce00078e0213 */
.L_x_1549:
[----:B------:R-:W-:Y:S05]  /*6660*/  BSYNC.RECONVERGENT B1 ;  /* 0x0000000000017941 */ /* 0x000fea0003800200 */
.L_x_1547:
        /* <DEDUP_REMOVED lines=8> */
[----:B------:R-:W-:-:S04]  /*66f0*/  MOV R7, R12 ;  /* 0x0000000c00077202 */ /* 0x000fc80000000f00 */
[----:B------:R-:W-:-:S07]  /*6700*/  IADD3 R6, PT, PT, R13, R19, RZ ;  /* 0x000000130d067210 */ /* 0x000fce0007ffe0ff */
.L_x_1537:
        /* <DEDUP_REMOVED lines=34> */
.L_x_1552:
[----:B------:R-:W-:Y:S01]  /*6930*/  MOV R29, R15 ;  /* 0x0000000f001d7202 */ /* 0x000fe20000000f00 */
[----:B------:R-:W-:Y:S01]  /*6940*/  IMAD.MOV.U32 R13, RZ, RZ, R16 ;  /* 0x000000ffff0d7224 */ /* 0x000fe200078e0010 */
[----:B------:R-:W-:Y:S02]  /*6950*/  MOV R26, R14 ;  /* 0x0000000e001a7202 */ /* 0x000fe40000000f00 */
[----:B------:R-:W-:Y:S02]  /*6960*/  MOV R12, R17 ;  /* 0x00000011000c7202 */ /* 0x000fe40000000f00 */
[----:B------:R-:W-:-:S07]  /*6970*/  MOV R11, 0x6990 ;  /* 0x00006990000b7802 */ /* 0x000fce0000000f00 */
[----:B------:R-:W-:Y:S05]  /*6980*/  CALL.REL.NOINC `($__internal_30_$__cuda_sm20_div_s64) ;  /* 0x0000001000107944 */ /* 0x000fea0003c00000 */
        /* <DEDUP_REMOVED lines=11> */
.L_x_1553:
[----:B------:R-:W-:Y:S05]  /*6a40*/  BSYNC.RECONVERGENT B1 ;  /* 0x0000000000017941 */ /* 0x000fea0003800200 */
.L_x_1551:
        /* <DEDUP_REMOVED lines=41> */
.L_x_1555:
        /* <DEDUP_REMOVED lines=17> */
.L_x_1556:
[----:B------:R-:W-:Y:S05]  /*6df0*/  BSYNC.RECONVERGENT B1 ;  /* 0x0000000000017941 */ /* 0x000fea0003800200 */
.L_x_1554:
        /* <DEDUP_REMOVED lines=10> */
.L_x_1550:
        /* <DEDUP_REMOVED lines=31> */
.L_x_1558:
[----:B------:R-:W-:Y:S01]  /*7090*/  MOV R21, R10 ;  /* 0x0000000a00157202 */ /* 0x000fe20000000f00 */
[----:B------:R-:W-:Y:S01]  /*70a0*/  IMAD.MOV.U32 R22, RZ, RZ, R11 ;  /* 0x000000ffff167224 */ /* 0x000fe200078e000b */
[----:B------:R-:W-:Y:S02]  /*70b0*/  MOV R20, R15 ;  /* 0x0000000f00147202 */ /* 0x000fe40000000f00 */
[----:B------:R-:W-:Y:S02]  /*70c0*/  MOV R24, R14 ;  /* 0x0000000e00187202 */ /* 0x000fe40000000f00 */
[----:B------:R-:W-:-:S07]  /*70d0*/  MOV R23, 0x70f0 ;  /* 0x000070f000177802 */ /* 0x000fce0000000f00 */
[----:B------:R-:W-:Y:S05]  /*70e0*/  CALL.REL.NOINC `($__internal_31_$__cuda_sm20_rem_s64) ;  /* 0x0000000c00887944 */ /* 0x000fea0003c00000 */
[----:B------:R-:W-:Y:S01]  /*70f0*/  IMAD.MOV.U32 R10, RZ, RZ, R12 ;  /* 0x000000ffff0a7224 */ /* 0x000fe200078e000c */
[----:B------:R-:W-:-:S07]  /*7100*/  MOV R11, R13 ;  /* 0x0000000d000b7202 */ /* 0x000fce0000000f00 */
.L_x_1559:
[----:B------:R-:W-:Y:S05]  /*7110*/  BSYNC.RECONVERGENT B1 ;  /* 0x0000000000017941 */ /* 0x000fea0003800200 */
.L_x_1557:
[----:B------:R-:W0:Y:S02]  /*7120*/  LDC.64 R12, c[0x0][0x398] ;  /* 0x0000e600ff0c7b82 */ /* 0x000e240000000a00 */
[----:B0-----:R-:W-:-:S06]  /*7130*/  IMAD.WIDE.U32 R8, R9, 0x8, R12 ;  /* 0x0000000809087825 */ /* 0x001fcc00078e000c */
[----:B------:R-:W2:Y:S01]  /*7140*/  LDG.E.64 R8, desc[UR6][R8.64] ;  /* 0x0000000608087981 */ /* 0x000ea2000c1e1b00 */
[----:B------:R-:W-:Y:S01]  /*7150*/  MOV R12, R7 ;  /* 0x00000007000c7202 */ /* 0x000fe20000000f00 */
[----:B------:R-:W-:Y:S02]  /*7160*/  IMAD.MOV.U32 R13, RZ, RZ, R6 ;  /* 0x000000ffff0d7224 */ /* 0x000fe400078e0006 */
[-C--:B--2---:R-:W-:Y:S02]  /*7170*/  IMAD R5, R9, R10.reuse, RZ ;  /* 0x0000000a09057224 */ /* 0x084fe400078e02ff */
[----:B------:R-:W-:-:S04]  /*7180*/  IMAD.WIDE.U32 R12, R8, R10, R12 ;  /* 0x0000000a080c7225 */ /* 0x000fc800078e000c */
[----:B------:R-:W-:Y:S01]  /*7190*/  IMAD R5, R8, R11, R5 ;  /* 0x0000000b08057224 */ /* 0x000fe200078e0205 */
[----:B------:R-:W-:-:S04]  /*71a0*/  MOV R7, R12 ;  /* 0x0000000c00077202 */ /* 0x000fc80000000f00 */
[----:B------:R-:W-:-:S07]  /*71b0*/  IADD3 R6, PT, PT, R13, R5, RZ ;  /* 0x000000050d067210 */ /* 0x000fce0007ffe0ff */
.L_x_1510:
[----:B------:R-:W0:Y:S02]  /*71c0*/  LDCU.64 UR4, c[0x0][0x388] ;  /* 0x00007100ff0477ac */ /* 0x000e240008000a00 */
[----:B0-----:R-:W-:-:S04]  /*71d0*/  LEA R8, P0, R7, UR4, 0x2 ;  /* 0x0000000407087c11 */ /* 0x001fc8000f8010ff */
[----:B------:R-:W-:-:S05]  /*71e0*/  LEA.HI.X R9, R7, UR5, R6, 0x2, P0 ;  /* 0x0000000507097c11 */ /* 0x000fca00080f1406 */
        /* <DEDUP_REMOVED lines=73> */
.L_x_1561:
[----:B------:R-:W-:Y:S05]  /*7680*/  BSYNC.RECONVERGENT B1 ;  /* 0x0000000000017941 */ /* 0x000fea0003800200 */
.L_x_1560:
[----:B------:R0:W-:Y:S02]  /*7690*/  STS [R3], R6 ;  /* 0x0000000603007388 */ /* 0x0001e40000000800 */
.L_x_1509:
[----:B------:R-:W-:Y:S05]  /*76a0*/  BSYNC.RECONVERGENT B0 ;  /* 0x0000000000007941 */ /* 0x000fea0003800200 */
.L_x_1457:
[----:B------:R-:W-:Y:S01]  /*76b0*/  BAR.SYNC.DEFER_BLOCKING 0x0 ;  /* 0x0000000000007b1d */ /* 0x000fe20000010000 */
[----:B------:R-:W-:Y:S02]  /*76c0*/  ISETP.GE.U32.AND P0, PT, R4, 0x42, PT ;  /* 0x000000420400780c */ /* 0x000fe40003f06070 */
[----:B------:R-:W-:-:S11]  /*76d0*/  ISETP.GT.U32.AND P1, PT, R2, 0x1f, PT ;  /* 0x0000001f0200780c */ /* 0x000fd60003f24070 */
[----:B------:R-:W-:Y:S05]  /*76e0*/  @!P0 BRA `(.L_x_1562) ;  /* 0x00000000002c8947 */ /* 0x000fea0003800000 */
.L_x_1563:
[----:B------:R-:W-:-:S04]  /*76f0*/  SHF.R.U32.HI R7, RZ, 0x1, R4 ;  /* 0x00000001ff077819 */ /* 0x000fc80000011604 */
[----:B------:R-:W-:-:S13]  /*7700*/  ISETP.GE.U32.AND P0, PT, R2, R7, PT ;  /* 0x000000070200720c */ /* 0x000fda0003f06070 */
[----:B0-----:R-:W-:Y:S01]  /*7710*/  @!P0 LEA R6, R7, R3, 0x2 ;  /* 0x0000000307068211 */ /* 0x001fe200078e10ff */
        /* <DEDUP_REMOVED lines=8> */
.L_x_1562:
[----:B------:R-:W-:Y:S05]  /*77a0*/  @P1 EXIT ;  /* 0x000000000000194d */ /* 0x000fea0003800000 */
[----:B------:R-:W-:Y:S01]  /*77b0*/  LDS R4, [R3] ;  /* 0x0000000003047984 */ /* 0x000fe20000000800 */
[----:B------:R-:W-:-:S03]  /*77c0*/  ISETP.NE.AND P0, PT, R2, RZ, PT ;  /* 0x000000ff0200720c */ /* 0x000fc60003f05270 */
[----:B------:R-:W2:Y:S02]  /*77d0*/  LDS R5, [R3+0x80] ;  /* 0x0000800003057984 */ /* 0x000ea40000000800 */
[----:B--2---:R-:W-:-:S05]  /*77e0*/  FADD R4, R4, R5 ;  /* 0x0000000504047221 */ /* 0x004fca0000000000 */
        /* <DEDUP_REMOVED lines=22> */
[----:B------:R-:W2:Y:S01]  /*7950*/  S2UR UR5, SR_CgaCtaId ;  /* 0x00000000000579c3 */ /* 0x000ea20000008800 */
[----:B------:R-:W-:-:S07]  /*7960*/  UMOV UR4, 0x400 ;  /* 0x0000040000047882 */ /* 0x000fce0000000000 */
[----:B01----:R-:W0:Y:S01]  /*7970*/  LDC.64 R2, c[0x0][0x380] ;  /* 0x0000e000ff027b82 */ /* 0x003e220000000a00 */
[----:B--2---:R-:W-:Y:S01]  /*7980*/  ULEA UR4, UR5, UR4, 0x18 ;  /* 0x0000000405047291 */ /* 0x004fe2000f8ec0ff */
[----:B0-----:R-:W-:-:S08]  /*7990*/  IMAD.WIDE.U32 R2, R0, 0x4, R2 ;  /* 0x0000000400027825 */ /* 0x001fd000078e0002 */
[----:B------:R-:W0:Y:S04]  /*79a0*/  LDS R5, [UR4] ;  /* 0x00000004ff057984 */ /* 0x000e280008000800 */
[----:B0-----:R-:W-:Y:S01]  /*79b0*/  STG.E desc[UR6][R2.64], R5 ;  /* 0x0000000502007986 */ /* 0x001fe2000c101906 */
[----:B------:R-:W-:Y:S05]  /*79c0*/  EXIT ;  /* 0x000000000000794d */ /* 0x000fea0003800000 */
        .weak           $__internal_30_$__cuda_sm20_div_s64
        .type           $__internal_30_$__cuda_sm20_div_s64,@function
        .size           $__internal_30_$__cuda_sm20_div_s64,($__internal_31_$__cuda_sm20_rem_s64 - $__internal_30_$__cuda_sm20_div_s64)
$__internal_30_$__cuda_sm20_div_s64:
        /* <DEDUP_REMOVED lines=83> */
[----:B------:R-:W-:Y:S05]  /*7f00*/  RET.REL.NODEC R12 `(uncontiguous_reducel3_f32) ;  /* 0xffffff800c3c7950 */ /* 0x000fea0003c3ffff */
        .weak           $__internal_31_$__cuda_sm20_rem_s64
        .type           $__internal_31_$__cuda_sm20_rem_s64,@function
        .size           $__internal_31_$__cuda_sm20_rem_s64,(.L_x_9974 - $__internal_31_$__cuda_sm20_rem_s64)
$__internal_31_$__cuda_sm20_rem_s64:
        /* <DEDUP_REMOVED lines=77> */
[----:B------:R-:W-:Y:S06]  /*83e0*/  RET.REL.NODEC R10 `(uncontiguous_reducel3_f32) ;  /* 0xffffff7c0a047950 */ /* 0x000fec0003c3ffff */
.L_x_1564:
        /* <DEDUP_REMOVED lines=9> */
.L_x_9974:


//--------------------- .text.contiguous_cumulate_reducel3_f32 --------------------------
	.section	.text.contiguous_cumulate_reducel3_f32,"ax",@progbits
	.align	128
        .global         contiguous_cumulate_reducel3_f32
        .type           contiguous_cumulate_reducel3_f32,@function
        .size           contiguous_cumulate_reducel3_f32,(.L_x_10189 - contiguous_cumulate_reducel3_f32)
        .other          contiguous_cumulate_reducel3_f32,@"STO_CUDA_ENTRY STV_DEFAULT"
contiguous_cumulate_reducel3_f32:
.text.contiguous_cumulate_reducel3_f32:
        /* <DEDUP_REMOVED lines=15> */
[----:B-1----:R-:W-:-:S05]  /*00f0*/  @!P0 IMAD.WIDE.U32 R4, R9, 0x4, R4 ;  /* 0x0000000409048825 */ /* 0x002fca00078e0004 */
[----:B---3--:R-:W2:Y:S04]  /*0100*/  @!P0 LDG.E R7, desc[UR6][R6.64] ;  /* 0x0000000606078981 */ /* 0x008ea8000c1e1900 */
[----:B------:R-:W2:Y:S01]  /*0110*/  @!P0 LDG.E R4, desc[UR6][R4.64] ;  /* 0x0000000604048981 */ /* 0x000ea2000c1e1900 */
[----:B------:R-:W0:Y:S01]  /*0120*/  S2UR UR5, SR_CgaCtaId ;  /* 0x00000000000579c3 */ /* 0x000e220000008800 */
[----:B------:R-:W-:Y:S02]  /*0130*/  UMOV UR4, 0x400 ;  /* 0x0000040000047882 */ /* 0x000fe40000000000 */
[----:B0-----:R-:W-:-:S06]  /*0140*/  ULEA UR4, UR5, UR4, 0x18 ;  /* 0x0000000405047291 */ /* 0x001fcc000f8ec0ff */
[----:B------:R-:W-:-:S05]  /*0150*/  LEA R3, R2, UR4, 0x2 ;  /* 0x0000000402037c11 */ /* 0x000fca000f8e10ff */
[----:B------:R0:W-:Y:S01]  /*0160*/  STS [R3], RZ ;  /* 0x000000ff03007388 */ /* 0x0001e20000000800 */
[----:B------:R-:W-:Y:S01]  /*0170*/  MOV R8, UR8 ;  /* 0x0000000800087c02 */ /* 0x000fe20008000f00 */
[----:B------:R-:W-:Y:S01]  /*0180*/  BSSY.RECONVERGENT B0, `(.L_x_1565) ;  /* 0x000000e000007945 */ /* 0x000fe20003800200 */
[----:B------:R-:W-:Y:S02]  /*0190*/  ISETP.GT.U32.AND P1, PT, R2, 0x1f, PT ;  /* 0x0000001f0200780c */ /* 0x000fe40003f24070 */
[----:B------:R-:W-:Y:S01]  /*01a0*/  ISETP.GE.U32.AND P2, PT, R8, 0x42, PT ;  /* 0x000000420800780c */ /* 0x000fe20003f46070 */
[----:B--2---:R-:W-:-:S05]  /*01b0*/  @!P0 FADD R10, R4, R7 ;  /* 0x00000007040a8221 */ /* 0x004fca0000000000 */
[----:B------:R0:W-:Y:S01]  /*01c0*/  @!P0 STS [R3], R10 ;  /* 0x0000000a03008388 */ /* 0x0001e20000000800 */
[----:B------:R-:W-:Y:S06]  /*01d0*/  @!P0 BRA `(.L_x_1566) ;  /* 0x0000000000208947 */ /* 0x000fec0003800000 */
[----:B------:R-:W-:-:S04]  /*01e0*/  ISETP.GE.U32.AND P0, PT, R9, UR10, PT ;  /* 0x0000000a09007c0c */ /* 0x000fc8000bf06070 */
[----:B------:R-:W-:-:S13]  /*01f0*/  ISETP.GE.U32.AND.EX P0, PT, RZ, UR11, PT, P0 ;  /* 0x0000000bff007c0c */ /* 0x000fda000bf06100 */
[----:B------:R-:W-:Y:S05]  /*0200*/  @P0 BRA `(.L_x_1566) ;  /* 0x0000000000140947 */ /* 0x000fea0003800000 */
[----:B------:R-:W1:Y:S02]  /*0210*/  LDCU.64 UR4, c[0x0][0x388] ;  /* 0x00007100ff0477ac */ /* 0x000e640008000a00 */
[----:B-1----:R-:W-:-:S04]  /*0220*/  LEA R4, P0, R9, UR4, 0x2 ;  /* 0x0000000409047c11 */ /* 0x002fc8000f8010ff */
[----:B------:R-:W-:-:S05]  /*0230*/  LEA.HI.X R5, R9, UR5, RZ, 0x2, P0 ;  /* 0x0000000509057c11 */ /* 0x000fca00080f14ff */
[----:B------:R-:W2:Y:S04]  /*0240*/  LDG.E R4, desc[UR6][R4.64] ;  /* 0x0000000604047981 */ /* 0x000ea8000c1e1900 */
[----:B--2---:R1:W-:Y:S02]  /*0250*/  STS [R3], R4 ;  /* 0x0000000403007388 */ /* 0x0043e40000000800 */
.L_x_1566:
[----:B------:R-:W-:Y:S05]  /*0260*/  BSYNC.RECONVERGENT B0 ;  /* 0x0000000000007941 */ /* 0x000fea0003800200 */
.L_x_1565:
[----:B------:R-:W-:Y:S06]  /*0270*/  BAR.SYNC.DEFER_BLOCKING 0x0 ;  /* 0x0000000000007b1d */ /* 0x000fec0000010000 */
[----:B------:R-:W-:Y:S05]  /*0280*/  @!P2 BRA `(.L_x_1567) ;  /* 0x00000000002ca947 */ /* 0x000fea0003800000 */
.L_x_1568:
[----:B------:R-:W-:-:S04]  /*0290*/  SHF.R.U32.HI R6, RZ, 0x1, R8 ;  /* 0x00000001ff067819 */ /* 0x000fc80000011608 */
[----:B------:R-:W-:-:S13]  /*02a0*/  ISETP.GE.U32.AND P0, PT, R2, R6, PT ;  /* 0x000000060200720c */ /* 0x000fda0003f06070 */
[----:B------:R-:W-:Y:S01]  /*02b0*/  @!P0 IMAD R5, R6, 0x4, R3 ;  /* 0x0000000406058824 */ /* 0x000fe200078e0203 */
[----:B-1----:R-:W-:Y:S05]  /*02c0*/  @!P0 LDS R4, [R3] ;  /* 0x0000000003048984 */ /* 0x002fea0000000800 */
[----:B------:R-:W1:Y:S02]  /*02d0*/  @!P0 LDS R5, [R5] ;  /* 0x0000000005058984 */ /* 0x000e640000000800 */
[----:B-1----:R-:W-:-:S05]  /*02e0*/  @!P0 FADD R4, R4, R5 ;  /* 0x0000000504048221 */ /* 0x002fca0000000000 */
[----:B------:R2:W-:Y:S01]  /*02f0*/  @!P0 STS [R3], R4 ;  /* 0x0000000403008388 */ /* 0x0005e20000000800 */
[----:B------:R-:W-:Y:S01]  /*0300*/  BAR.SYNC.DEFER_BLOCKING 0x0 ;  /* 0x0000000000007b1d */ /* 0x000fe20000010000 */
[----:B------:R-:W-:Y:S02]  /*0310*/  ISETP.GT.U32.AND P0, PT, R8, 0x83, PT ;  /* 0x000000830800780c */ /* 0x000fe40003f04070 */
[----:B------:R-:W-:-:S11]  /*0320*/  MOV R8, R6 ;  /* 0x0000000600087202 */ /* 0x000fd60000000f00 */
[----:B--2---:R-:W-:Y:S05]  /*0330*/  @P0 BRA `(.L_x_1568) ;  /* 0xfffffffc00d40947 */ /* 0x004fea000383ffff */
.L_x_1567:
[----:B------:R-:W-:Y:S05]  /*0340*/  @P1 EXIT ;  /* 0x000000000000194d */ /* 0x000fea0003800000 */
[----:B-1----:R-:W-:Y:S01]  /*0350*/  LDS R4, [R3] ;  /* 0x0000000003047984 */ /* 0x002fe20000000800 */
[----:B------:R-:W-:-:S03]  /*0360*/  ISETP.NE.AND P0, PT, R2, RZ, PT ;  /* 0x000000ff0200720c */ /* 0x000fc60003f05270 */
[----:B------:R-:W1:Y:S02]  /*0370*/  LDS R5, [R3+0x80] ;  /* 0x0000800003057984 */ /* 0x000e640000000800 */
[----:B-1----:R-:W-:-:S05]  /*0380*/  FADD R4, R4, R5 ;  /* 0x0000000504047221 */ /* 0x002fca0000000000 */
[----:B------:R-:W-:Y:S04]  /*0390*/  STS [R3], R4 ;  /* 0x0000000403007388 */ /* 0x000fe80000000800 */
[----:B------:R-:W-:Y:S04]  /*03a0*/  LDS R5, [R3] ;  /* 0x0000000003057984 */ /* 0x000fe80000000800 */
        /* <DEDUP_REMOVED lines=28> */
.L_x_1569:
        /* <DEDUP_REMOVED lines=9> */
.L_x_10189:


//--------------------- .text.contiguous_reducel3_f32 --------------------------
	.section	.text.contiguous_reducel3_f32,"ax",@progbits
	.align	128
        .global         contiguous_reducel3_f32
        .type           contiguous_reducel3_f32,@function
        .size           contiguous_reducel3_f32,(.L_x_10190 - contiguous_reducel3_f32)
        .other          contiguous_reducel3_f32,@"STO_CUDA_ENTRY STV_DEFAULT"
contiguous_reducel3_f32:
.text.contiguous_reducel3_f32:
[----:B------:R-:W-:Y:S01]  /*0000*/  LDC R1, c[0x0][0x37c] ;  /* 0x0000df00ff017b82 */ /* 0x000fe20000000800 */
[----:B------:R-:W0:Y:S07]  /*0010*/  S2R R0, SR_CTAID.X ;  /* 0x0000000000007919 */ /* 0x000e2e0000002500 */
[----:B------:R-:W1:Y:S01]  /*0020*/  S2UR UR5, SR_CgaCtaId ;  /* 0x00000000000579c3 */ /* 0x000e620000008800 */
[----:B------:R-:W2:Y:S01]  /*0030*/  LDCU UR8, c[0x0][0x360] ;  /* 0x00006c00ff0877ac */ /* 0x000ea20008000800 */
[----:B------:R-:W-:Y:S01]  /*0040*/  BSSY.RECONVERGENT B0, `(.L_x_1570) ;  /* 0x00000fa000007945 */ /* 0x000fe20003800200 */
[----:B------:R-:W3:Y:S01]  /*0050*/  S2R R2, SR_TID.X ;  /* 0x0000000000027919 */ /* 0x000ee20000002100 */
[----:B------:R-:W4:Y:S01]  /*0060*/  LDCU.64 UR10, c[0x0][0x390] ;  /* 0x00007200ff0a77ac */ /* 0x000f220008000a00 */
[----:B------:R-:W-:Y:S01]  /*0070*/  UMOV UR4, 0x400 ;  /* 0x0000040000047882 */ /* 0x000fe20000000000 */
[----:B------:R-:W0:Y:S01]  /*0080*/  LDCU.64 UR6, c[0x0][0x358] ;  /* 0x00006b00ff0677ac */ /* 0x000e220008000a00 */
[----:B--2---:R-:W-:Y:S01]  /*0090*/  MOV R4, UR8 ;  /* 0x0000000800047c02 */ /* 0x004fe20008000f00 */
[----:B-1----:R-:W-:Y:S01]  /*00a0*/  ULEA UR4, UR5, UR4, 0x18 ;  /* 0x0000000405047291 */ /* 0x002fe2000f8ec0ff */
[----:B0-----:R-:W-:-:S05]  /*00b0*/  IMAD R5, R0, UR8, RZ ;  /* 0x0000000800057c24 */ /* 0x001fca000f8e02ff */
[----:B---3--:R-:W-:Y:S02]  /*00c0*/  LEA R3, R2, UR4, 0x2 ;  /* 0x0000000402037c11 */ /* 0x008fe4000f8e10ff */
[----:B------:R-:W-:-:S03]  /*00d0*/  LEA R9, R5, R2, 0x1 ;  /* 0x0000000205097211 */ /* 0x000fc600078e08ff */
[----:B------:R0:W-:Y:S01]  /*00e0*/  STS [R3], RZ ;  /* 0x000000ff03007388 */ /* 0x0001e20000000800 */
[----:B------:R-:W-:-:S04]  /*00f0*/  IADD3 R5, PT, PT, R9, UR8, RZ ;  /* 0x0000000809057c10 */ /* 0x000fc8000fffe0ff */
[----:B----4-:R-:W-:-:S04]  /*0100*/  ISETP.GE.U32.AND P0, PT, R5, UR10, PT ;  /* 0x0000000a05007c0c */ /* 0x010fc8000bf06070 */
[----:B------:R-:W-:-:S13]  /*0110*/  ISETP.GE.U32.AND.EX P0, PT, RZ, UR11, PT, P0 ;  /* 0x0000000bff007c0c */ /* 0x000fda000bf06100 */
[----:B0-----:R-:W-:Y:S05]  /*0120*/  @P0 BRA `(.L_x_1571) ;  /* 0x0000000800680947 */ /* 0x001fea0003800000 */
[----:B------:R-:W0:Y:S02]  /*0130*/  LDC.64 R6, c[0x0][0x388] ;  /* 0x0000e200ff067b82 */ /* 0x000e240000000a00 */
[----:B0-----:R-:W-:-:S06]  /*0140*/  IMAD.WIDE.U32 R6, R9, 0x4, R6 ;  /* 0x0000000409067825 */ /* 0x001fcc00078e0006 */
[----:B------:R0:W2:Y:S01]  /*0150*/  LDG.E R6, desc[UR6][R6.64] ;  /* 0x0000000606067981 */ /* 0x0000a2000c1e1900 */
[----:B------:R-:W-:Y:S01]  /*0160*/  BSSY.RECONVERGENT B1, `(.L_x_1572) ;  /* 0x0000048000017945 */ /* 0x000fe20003800200 */
[----:B0-----:R-:W-:Y:S02]  /*0170*/  HFMA2 R7, -RZ, RZ, 0.771484375, 0.21533203125 ;  /* 0x3a2c32e4ff077431 */ /* 0x001fe400000001ff */
[C---:B--2---:R-:W-:Y:S01]  /*0180*/  FMUL R9, |R6|.reuse, 16777216 ;  /* 0x4b80000006097820 */ /* 0x044fe20000400200 */
[C---:B------:R-:W-:Y:S02]  /*0190*/  FSETP.GEU.AND P0, PT, |R6|.reuse, 1.175494350822287508e-38, PT ;  /* 0x008000000600780b */ /* 0x040fe40003f0e200 */
[----:B------:R-:W-:Y:S02]  /*01a0*/  FSETP.NEU.AND P2, PT, |R6|, 1, PT ;  /* 0x3f8000000600780b */ /* 0x000fe40003f4d200 */
[----:B------:R-:W-:-:S04]  /*01b0*/  FSEL R9, R9, |R6|, !P0 ;  /* 0x4000000609097208 */ /* 0x000fc80004000000 */
[----:B------:R-:W-:-:S04]  /*01c0*/  IADD3 R8, PT, PT, R9, -0x3f3504f3, RZ ;  /* 0xc0cafb0d09087810 */ /* 0x000fc80007ffe0ff */
[----:B------:R-:W-:Y:S02]  /*01d0*/  LOP3.LUT R10, R8, 0xff800000, RZ, 0xc0, !PT ;  /* 0xff800000080a7812 */ /* 0x000fe400078ec0ff */
[----:B------:R-:W-:Y:S02]  /*01e0*/  FSEL R8, RZ, -24, P0 ;  /* 0xc1c00000ff087808 */ /* 0x000fe40000000000 */
[----:B------:R-:W-:-:S05]  /*01f0*/  IADD3 R9, PT, PT, R9, -R10, RZ ;  /* 0x8000000a09097210 */ /* 0x000fca0007ffe0ff */
        /* <DEDUP_REMOVED lines=41> */
[----:B-1----:R-:W-:Y:S01]  /*0490*/  HFMA2 R9, -RZ, RZ, 1.875, 0 ;  /* 0x3f800000ff097431 */ /* 0x002fe200000001ff */
        /* <DEDUP_REMOVED lines=20> */
.L_x_1573:
[----:B------:R-:W-:Y:S05]  /*05e0*/  BSYNC.RECONVERGENT B1 ;  /* 0x0000000000017941 */ /* 0x000fea0003800200 */
.L_x_1572:
[----:B------:R-:W0:Y:S02]  /*05f0*/  LDCU.64 UR4, c[0x0][0x388] ;  /* 0x00007100ff0477ac */ /* 0x000e240008000a00 */
[----:B0-----:R-:W-:-:S04]  /*0600*/  LEA R10, P0, R5, UR4, 0x2 ;  /* 0x00000004050a7c11 */ /* 0x001fc8000f8010ff */
[----:B------:R-:W-:-:S05]  /*0610*/  LEA.HI.X R11, R5, UR5, RZ, 0x2, P0 ;  /* 0x00000005050b7c11 */ /* 0x000fca00080f14ff */
        /* <DEDUP_REMOVED lines=48> */
[----:B------:R-:W-:Y:S01]  /*0920*/  FFMA R8, R7, R8, 0.0013391353422775864601 ;  /* 0x3aaf85ed07087423 */ /* 0x000fe20000000008 */
[----:B------:R-:W-:-:S03]  /*0930*/  IADD3 R13, PT, PT, R11, 0x7f000000, RZ ;  /* 0x7f0000000b0d7810 */ /* 0x000fc60007ffe0ff */
        /* <DEDUP_REMOVED lines=21> */
.L_x_1575:
[----:B------:R-:W-:Y:S05]  /*0a90*/  BSYNC.RECONVERGENT B1 ;  /* 0x0000000000017941 */ /* 0x000fea0003800200 */
.L_x_1574:
[----:B------:R-:W-:-:S05]  /*0aa0*/  FADD R6, R6, R9 ;  /* 0x0000000906067221 */ /* 0x000fca0000000000 */
[----:B------:R0:W-:Y:S01]  /*0ab0*/  STS [R3], R6 ;  /* 0x0000000603007388 */ /* 0x0001e20000000800 */
[----:B------:R-:W-:Y:S05]  /*0ac0*/  BRA `(.L_x_1576) ;  /* 0x0000000400447947 */ /* 0x000fea0003800000 */
.L_x_1571:
[----:B------:R-:W-:-:S04]  /*0ad0*/  ISETP.GE.U32.AND P0, PT, R9, UR10, PT ;  /* 0x0000000a09007c0c */ /* 0x000fc8000bf06070 */
[----:B------:R-:W-:-:S13]  /*0ae0*/  ISETP.GE.U32.AND.EX P0, PT, RZ, UR11, PT, P0 ;  /* 0x0000000bff007c0c */ /* 0x000fda000bf06100 */
[----:B------:R-:W-:Y:S05]  /*0af0*/  @P0 BRA `(.L_x_1576) ;  /* 0x0000000400380947 */ /* 0x000fea0003800000 */
[----:B------:R-:W0:Y:S02]  /*0b00*/  LDCU.64 UR4, c[0x0][0x388] ;  /* 0x00007100ff0477ac */ /* 0x000e240008000a00 */
[----:B0-----:R-:W-:-:S04]  /*0b10*/  LEA R6, P0, R9, UR4, 0x2 ;  /* 0x0000000409067c11 */ /* 0x001fc8000f8010ff */
[----:B------:R-:W-:-:S05]  /*0b20*/  LEA.HI.X R7, R9, UR5, RZ, 0x2, P0 ;  /* 0x0000000509077c11 */ /* 0x000fca00080f14ff */
        /* <DEDUP_REMOVED lines=44> */
[----:B0-----:R-:W-:Y:S01]  /*0df0*/  FADD R7, R8, -R11 ;  /* 0x8000000b08077221 */ /* 0x001fe20000000000 */
[----:B------:R-:W-:-:S03]  /*0e00*/  FSETP.GT.AND P0, PT, R11, RZ, PT ;  /* 0x000000ff0b00720b */ /* 0x000fc60003f04000 */
[----:B------:R-:W-:Y:S01]  /*0e10*/  FADD R6, R6, R7 ;  /* 0x0000000706067221 */ /* 0x000fe20000000000 */
[----:B------:R-:W-:Y:S02]  /*0e20*/  SEL R10, RZ, 0x83000000, P0 ;  /* 0x83000000ff0a7807 */ /* 0x000fe40000000000 */
[----:B------:R-:W-:Y:S01]  /*0e30*/  FSETP.GT.AND P0, PT, |R8|, 152, PT ;  /* 0x431800000800780b */ /* 0x000fe20003f04200 */
[----:B------:R-:W-:Y:S01]  /*0e40*/  FFMA R7, R6, R9, 0.0013391353422775864601 ;  /* 0x3aaf85ed06077423 */ /* 0x000fe20000000009 */
[----:B------:R-:W-:Y:S01]  /*0e50*/  IADD3 R12, PT, PT, R10, 0x7f000000, RZ ;  /* 0x7f0000000a0c7810 */ /* 0x000fe20007ffe0ff */
[----:B------:R-:W0:Y:S02]  /*0e60*/  F2I.NTZ R9, R8 ;  /* 0x0000000800097305 */ /* 0x000e240000203100 */
        /* <DEDUP_REMOVED lines=21> */
.L_x_1578:
[----:B------:R-:W-:Y:S05]  /*0fc0*/  BSYNC.RECONVERGENT B1 ;  /* 0x0000000000017941 */ /* 0x000fea0003800200 */
.L_x_1577:
[----:B------:R1:W-:Y:S02]  /*0fd0*/  STS [R3], R6 ;  /* 0x0000000603007388 */ /* 0x0003e40000000800 */
.L_x_1576:
[----:B------:R-:W-:Y:S05]  /*0fe0*/  BSYNC.RECONVERGENT B0 ;  /* 0x0000000000007941 */ /* 0x000fea0003800200 */
.L_x_1570:
[----:B------:R-:W-:Y:S01]  /*0ff0*/  BAR.SYNC.DEFER_BLOCKING 0x0 ;  /* 0x0000000000007b1d */ /* 0x000fe20000010000 */
[----:B------:R-:W-:Y:S02]  /*1000*/  ISETP.GE.U32.AND P1, PT, R4, 0x42, PT ;  /* 0x000000420400780c */ /* 0x000fe40003f26070 */
[----:B------:R-:W-:-:S11]  /*1010*/  ISETP.GT.U32.AND P0, PT, R2, 0x1f, PT ;  /* 0x0000001f0200780c */ /* 0x000fd60003f04070 */
[----:B------:R-:W-:Y:S05]  /*1020*/  @!P1 BRA `(.L_x_1579) ;  /* 0x00000000002c9947 */ /* 0x000fea0003800000 */
.L_x_1580:
[----:B------:R-:W-:-:S04]  /*1030*/  SHF.R.U32.HI R7, RZ, 0x1, R4 ;  /* 0x00000001ff077819 */ /* 0x000fc80000011604 */
[----:B------:R-:W-:-:S13]  /*1040*/  ISETP.GE.U32.AND P1, PT, R2, R7, PT ;  /* 0x000000070200720c */ /* 0x000fda0003f26070 */
[----:B01----:R-:W-:Y:S01]  /*1050*/  @!P1 LEA R6, R7, R3, 0x2 ;  /* 0x0000000307069211 */ /* 0x003fe200078e10ff */
[----:B------:R-:W-:Y:S05]  /*1060*/  @!P1 LDS R5, [R3] ;  /* 0x0000000003059984 */ /* 0x000fea0000000800 */
[----:B------:R-:W0:Y:S02]  /*1070*/  @!P1 LDS R6, [R6] ;  /* 0x0000000006069984 */ /* 0x000e240000000800 */
[----:B0-----:R-:W-:-:S05]  /*1080*/  @!P1 FADD R8, R5, R6 ;  /* 0x0000000605089221 */ /* 0x001fca0000000000 */
[----:B------:R2:W-:Y:S01]  /*1090*/  @!P1 STS [R3], R8 ;  /* 0x0000000803009388 */ /* 0x0005e20000000800 */
[----:B------:R-:W-:Y:S01]  /*10a0*/  BAR.SYNC.DEFER_BLOCKING 0x0 ;  /* 0x0000000000007b1d */ /* 0x000fe20000010000 */
[----:B------:R-:W-:Y:S02]  /*10b0*/  ISETP.GT.U32.AND P1, PT, R4, 0x83, PT ;  /* 0x000000830400780c */ /* 0x000fe40003f24070 */
[----:B------:R-:W-:-:S11]  /*10c0*/  MOV R4, R7 ;  /* 0x0000000700047202 */ /* 0x000fd60000000f00 */
[----:B--2---:R-:W-:Y:S05]  /*10d0*/  @P1 BRA `(.L_x_1580) ;  /* 0xfffffffc00d41947 */ /* 0x004fea000383ffff */
.L_x_1579:
[----:B------:R-:W-:Y:S05]  /*10e0*/  @P0 EXIT ;  /* 0x000000000000094d */ /* 0x000fea0003800000 */
[----:B------:R-:W-:Y:S01]  /*10f0*/  LDS R4, [R3] ;  /* 0x0000000003047984 */ /* 0x000fe20000000800 */
[----:B------:R-:W-:-:S03]  /*1100*/  ISETP.NE.AND P0, PT, R2, RZ, PT ;  /* 0x000000ff0200720c */ /* 0x000fc60003f05270 */
        /* <DEDUP_REMOVED lines=32> */
.L_x_1581:
        /* <DEDUP_REMOVED lines=15> */
.L_x_10190:


//--------------------- .text.contiguous_reducel333_u64 --------------------------
	.section	.text.contiguous_reducel333_u64,"ax",@progbits
	.align	128
        .global         contiguous_reducel333_u64
        .type           contiguous_reducel333_u64,@function
        .size           contiguous_reducel333_u64,(.L_x_10191 - contiguous_reducel333_u64)
        .other          contiguous_reducel333_u64,@"STO_CUDA_ENTRY STV_DEFAULT"
contiguous_reducel333_u64:
.text.contiguous_reducel333_u64:
        /* <DEDUP_REMOVED lines=27> */
[----:B------:R-:W-:Y:S01]  /*01b0*/  ISETP.NE.AND P0, PT, R6, RZ, PT ;  /* 0x000000ff0600720c */ /* 0x000fe20003f05270 */
[----:B--2---:R-:W1:Y:S02]  /*01c0*/  I2F.F64.U64 R4, R2 ;  /* 0x0000000200047312 */ /* 0x004e640000301800 */
[----:B-1----:R1:W-:Y:S01]  /*01d0*/  STS.64 [R7], R4 ;  /* 0x0000000407007388 */ /* 0x0023e20000000a00 */
[----:B------:R-:W-:Y:S09]  /*01e0*/  BAR.SYNC.DEFER_BLOCKING 0x0 ;  /* 0x0000000000007b1d */ /* 0x000ff20000010000 */
[----:B------:R-:W-:Y:S05]  /*01f0*/  @P0 EXIT ;  /* 0x000000000000094d */ /* 0x000fea0003800000 */
[----:B------:R-:W-:-:S13]  /*0200*/  ISETP.GT.U32.AND P0, PT, R13, 0x1, PT ;  /* 0x000000010d00780c */ /* 0x000fda0003f04070 */
[----:B------:R-:W-:-:S06]  /*0210*/  @!P0 LEA R14, R11, UR4, 0x3 ;  /* 0x000000040b0e8c11 */ /* 0x000fcc000f8e18ff */
[----:B------:R-:W2:Y:S01]  /*0220*/  @!P0 LDS.64 R14, [R14] ;  /* 0x000000000e0e8984 */ /* 0x000ea20000000a00 */
[----:B------:R-:W-:Y:S05]  /*0230*/  @!P0 BRA `(.L_x_1582) ;  /* 0x00000004005c8947 */ /* 0x000fea0003800000 */
[----:B------:R-:W-:Y:S01]  /*0240*/  LEA R2, R11, UR4, 0x3 ;  /* 0x000000040b027c11 */ /* 0x000fe2000f8e18ff */
[C---:B------:R-:W-:Y:S02]  /*0250*/  VIADD R0, R13.reuse, 0xfffffffe ;  /* 0xfffffffe0d007836 */ /* 0x040fe40000000000 */
[----:B-1----:R-:W-:Y:S02]  /*0260*/  HFMA2 R5, -RZ, RZ, 0, 5.9604644775390625e-08 ;  /* 0x00000001ff057431 */ /* 0x002fe400000001ff */
        /* <DEDUP_REMOVED lines=12> */
.L_x_1584:
        /* <DEDUP_REMOVED lines=32> */
.L_x_1583:
        /* <DEDUP_REMOVED lines=21> */
.L_x_1586:
        /* <DEDUP_REMOVED lines=14> */
.L_x_1587:
[----:B------:R-:W-:-:S04]  /*0760*/  @!P1 IMAD R5, R5, UR8, RZ ;  /* 0x0000000805059c24 */ /* 0x000fc8000f8e02ff */
[----:B------:R-:W-:-:S06]  /*0770*/  @!P1 IMAD R5, R5, 0x8, R2 ;  /* 0x0000000805059824 */ /* 0x000fcc00078e0202 */
[----:B------:R-:W2:Y:S02]  /*0780*/  @!P1 LDS.64 R4, [R5] ;  /* 0x0000000005049984 */ /* 0x000ea40000000a00 */
[----:B--2---:R-:W-:-:S11]  /*0790*/  @!P1 DADD R14, R14, R4 ;  /* 0x000000000e0e9229 */ /* 0x004fd60000000004 */
.L_x_1585:
[----:B--2---:R3:W-:Y:S02]  /*07a0*/  STS.64 [R2], R14 ;  /* 0x0000000e02007388 */ /* 0x0047e40000000a00 */
.L_x_1582:
[----:B------:R-:W3:Y:S01]  /*07b0*/  LDCU.64 UR10, c[0x0][0x380] ;  /* 0x00007000ff0a77ac */ /* 0x000ee20008000a00 */
[----:B------:R-:W-:-:S03]  /*07c0*/  MOV R11, RZ ;  /* 0x000000ff000b7202 */ /* 0x000fc60000000f00 */
[----:B------:R-:W-:-:S04]  /*07d0*/  IMAD.WIDE.U32 R10, R8, UR9, R10 ;  /* 0x00000009080a7c25 */ /* 0x000fc8000f8e000a */
[----:B------:R-:W-:Y:S01]  /*07e0*/  IMAD R9, R9, UR9, R11 ;  /* 0x0000000909097c24 */ /* 0x000fe2000f8e020b */
[----:B---3--:R-:W-:-:S04]  /*07f0*/  LEA R2, P0, R10, UR10, 0x3 ;  /* 0x0000000a0a027c11 */ /* 0x008fc8000f8018ff */
[----:B------:R-:W-:-:S05]  /*0800*/  LEA.HI.X R3, R10, UR11, R9, 0x3, P0 ;  /* 0x0000000b0a037c11 */ /* 0x000fca00080f1c09 */
[----:B--2---:R-:W-:Y:S01]  /*0810*/  STG.E.64 desc[UR6][R2.64], R14 ;  /* 0x0000000e02007986 */ /* 0x004fe2000c101b06 */
[----:B------:R-:W-:Y:S05]  /*0820*/  EXIT ;  /* 0x000000000000794d */ /* 0x000fea0003800000 */
.L_x_1588:
        /* <DEDUP_REMOVED lines=13> */
.L_x_10191:


//--------------------- .text.contiguous_reducel33_u64 --------------------------
	.section	.text.contiguous_reducel33_u64,"ax",@progbits
	.align	128
        .global         contiguous_reducel33_u64
        .type           contiguous_reducel33_u64,@function
        .size           contiguous_reducel33_u64,(.L_x_9977 - contiguous_reducel33_u64)
        .other          contiguous_reducel33_u64,@"STO_CUDA_ENTRY STV_DEFAULT"
contiguous_reducel33_u64:
.text.contiguous_reducel33_u64:
        /* <DEDUP_REMOVED lines=43> */
.L_x_1607:
        /* <DEDUP_REMOVED lines=27> */
.L_x_1591:
[----:B------:R-:W-:Y:S01]  /*0460*/  MOV R30, R32 ;  /* 0x00000020001e7202 */ /* 0x000fe20000000f00 */
[----:B------:R-:W-:Y:S01]  /*0470*/  IMAD.MOV.U32 R0, RZ, RZ, R36 ;  /* 0x000000ffff007224 */ /* 0x000fe200078e0024 */
[----:B------:R-:W-:Y:S02]  /*0480*/  MOV R3, R37 ;  /* 0x0000002500037202 */ /* 0x000fe40000000f00 */
[----:B------:R-:W-:-:S07]  /*0490*/  MOV R8, 0x4b0 ;  /* 0x000004b000087802 */ /* 0x000fce0000000f00 */
[----:B01-3--:R-:W-:Y:S05]  /*04a0*/  CALL.REL.NOINC `($__internal_32_$__cuda_sm20_div_s64) ;  /* 0x0000003400147944 */ /* 0x00bfea0003c00000 */
        /* <DEDUP_REMOVED lines=9> */
.L_x_1592:
        /* <DEDUP_REMOVED lines=33> */
.L_x_1593:
[----:B------:R-:W-:Y:S01]  /*0750*/  IMAD.MOV.U32 R0, RZ, RZ, R36 ;  /* 0x000000ffff007224 */ /* 0x000fe200078e0024 */
[----:B------:R-:W-:Y:S02]  /*0760*/  MOV R3, R37 ;  /* 0x0000002500037202 */ /* 0x000fe40000000f00 */
[----:B------:R-:W-:-:S07]  /*0770*/  MOV R8, 0x790 ;  /* 0x0000079000087802 */ /* 0x000fce0000000f00 */
[----:B---3--:R-:W-:Y:S05]  /*0780*/  CALL.REL.NOINC `($__internal_32_$__cuda_sm20_div_s64) ;  /* 0x00000030005c7944 */ /* 0x008fea0003c00000 */
        /* <DEDUP_REMOVED lines=10> */
.L_x_1594:
        /* <DEDUP_REMOVED lines=34> */
.L_x_1595:
[----:B------:R-:W-:Y:S01]  /*0a50*/  IMAD.MOV.U32 R30, RZ, RZ, R28 ;  /* 0x000000ffff1e7224 */ /* 0x000fe200078e001c */
[----:B------:R-:W-:Y:S01]  /*0a60*/  MOV R0, R36 ;  /* 0x0000002400007202 */ /* 0x000fe20000000f00 */
[----:B------:R-:W-:Y:S01]  /*0a70*/  IMAD.MOV.U32 R3, RZ, RZ, R37 ;  /* 0x000000ffff037224 */ /* 0x000fe200078e0025 */
[----:B------:R-:W-:-:S07]  /*0a80*/  MOV R8, 0xaa0 ;  /* 0x00000aa000087802 */ /* 0x000fce0000000f00 */
[----:B---3--:R-:W-:Y:S05]  /*0a90*/  CALL.REL.NOINC `($__internal_32_$__cuda_sm20_div_s64) ;  /* 0x0000002c00987944 */ /* 0x008fea0003c00000 */
        /* <DEDUP_REMOVED lines=10> */
.L_x_1596:
        /* <DEDUP_REMOVED lines=33> */
.L_x_1597:
[----:B------:R-:W-:Y:S01]  /*0d50*/  IMAD.MOV.U32 R0, RZ, RZ, R36 ;  /* 0x000000ffff007224 */ /* 0x000fe200078e0024 */
[----:B------:R-:W-:Y:S02]  /*0d60*/  MOV R3, R37 ;  /* 0x0000002500037202 */ /* 0x000fe40000000f00 */
[----:B------:R-:W-:-:S07]  /*0d70*/  MOV R8, 0xd90 ;  /* 0x00000d9000087802 */ /* 0x000fce0000000f00 */
[----:B---3--:R-:W-:Y:S05]  /*0d80*/  CALL.REL.NOINC `($__internal_32_$__cuda_sm20_div_s64) ;  /* 0x0000002800dc7944 */ /* 0x008fea0003c00000 */
        /* <DEDUP_REMOVED lines=9> */
.L_x_1598:
        /* <DEDUP_REMOVED lines=34> */
.L_x_1599:
[----:B------:R-:W-:Y:S01]  /*1040*/  MOV R30, R28 ;  /* 0x0000001c001e7202 */ /* 0x000fe20000000f00 */
        /* <DEDUP_REMOVED lines=13> */
.L_x_1600:
        /* <DEDUP_REMOVED lines=34> */
.L_x_1601:
        /* <DEDUP_REMOVED lines=14> */
.L_x_1602:
        /* <DEDUP_REMOVED lines=34> */
.L_x_1603:
[----:B------:R-:W-:Y:S01]  /*1640*/  MOV R30, R28 ;  /* 0x0000001c001e7202 */ /* 0x000fe20000000f00 */
        /* <DEDUP_REMOVED lines=14> */
.L_x_1604:
        /* <DEDUP_REMOVED lines=34> */
.L_x_1605:
[----:B------:R-:W-:Y:S01]  /*1950*/  IMAD.MOV.U32 R0, RZ, RZ, R36 ;  /* 0x000000ffff007224 */ /* 0x000fe200078e0024 */
[----:B------:R-:W-:Y:S02]  /*1960*/  MOV R3, R37 ;  /* 0x0000002500037202 */ /* 0x000fe40000000f00 */
[----:B------:R-:W-:-:S07]  /*1970*/  MOV R8, 0x1990 ;  /* 0x0000199000087802 */ /* 0x000fce0000000f00 */
[----:B---3--:R-:W-:Y:S05]  /*1980*/  CALL.REL.NOINC `($__internal_32_$__cuda_sm20_div_s64) ;  /* 0x0000001c00dc7944 */ /* 0x008fea0003c00000 */
        /* <DEDUP_REMOVED lines=9> */
.L_x_1606:
        /* <DEDUP_REMOVED lines=13> */
.L_x_1590:
        /* <DEDUP_REMOVED lines=33> */
.L_x_1609:
[----:B------:R-:W-:Y:S01]  /*1d00*/  MOV R30, R32 ;  /* 0x00000020001e7202 */ /* 0x000fe20000000f00 */
[----:B------:R-:W-:Y:S01]  /*1d10*/  IMAD.MOV.U32 R0, RZ, RZ, R16 ;  /* 0x000000ffff007224 */ /* 0x000fe200078e0010 */
[----:B------:R-:W-:Y:S02]  /*1d20*/  MOV R3, R17 ;  /* 0x0000001100037202 */ /* 0x000fe40000000f00 */
[----:B------:R-:W-:-:S07]  /*1d30*/  MOV R8, 0x1d50 ;  /* 0x00001d5000087802 */ /* 0x000fce0000000f00 */
[----:B------:R-:W-:Y:S05]  /*1d40*/  CALL.REL.NOINC `($__internal_32_$__cuda_sm20_div_s64) ;  /* 0x0000001800ec7944 */ /* 0x000fea0003c00000 */
        /* <DEDUP_REMOVED lines=9> */
.L_x_1610:
        /* <DEDUP_REMOVED lines=35> */
.L_x_1611:
        /* <DEDUP_REMOVED lines=13> */
.L_x_1612:
        /* <DEDUP_REMOVED lines=36> */
.L_x_1613:
[----:B------:R-:W-:Y:S01]  /*2320*/  MOV R30, R20 ;  /* 0x00000014001e7202 */ /* 0x000fe20000000f00 */
[----:B------:R-:W-:Y:S01]  /*2330*/  IMAD.MOV.U32 R0, RZ, RZ, R18 ;  /* 0x000000ffff007224 */ /* 0x000fe200078e0012 */
[----:B------:R-:W-:Y:S02]  /*2340*/  MOV R3, R19 ;  /* 0x0000001300037202 */ /* 0x000fe40000000f00 */
[----:B------:R-:W-:-:S07]  /*2350*/  MOV R8, 0x2370 ;  /* 0x0000237000087802 */ /* 0x000fce0000000f00 */
[----:B------:R-:W-:Y:S05]  /*2360*/  CALL.REL.NOINC `($__internal_32_$__cuda_sm20_div_s64) ;  /* 0x0000001400647944 */ /* 0x000fea0003c00000 */
        /* <DEDUP_REMOVED lines=10> */
.L_x_1614:
        /* <DEDUP_REMOVED lines=37> */
.L_x_1615:
[----:B------:R-:W-:Y:S01]  /*2660*/  MOV R0, R18 ;  /* 0x0000001200007202 */ /* 0x000fe20000000f00 */
[----:B------:R-:W-:Y:S01]  /*2670*/  IMAD.MOV.U32 R3, RZ, RZ, R19 ;  /* 0x000000ffff037224 */ /* 0x000fe200078e0013 */
[----:B------:R-:W-:-:S07]  /*2680*/  MOV R8, 0x26a0 ;  /* 0x000026a000087802 */ /* 0x000fce0000000f00 */
[----:B------:R-:W-:Y:S05]  /*2690*/  CALL.REL.NOINC `($__internal_32_$__cuda_sm20_div_s64) ;  /* 0x0000001000987944 */ /* 0x000fea0003c00000 */
        /* <DEDUP_REMOVED lines=8> */
.L_x_1616:
        /* <DEDUP_REMOVED lines=10> */
.L_x_1608:
        /* <DEDUP_REMOVED lines=31> */
.L_x_1618:
[----:B------:R-:W-:Y:S01]  /*29b0*/  IMAD.MOV.U32 R30, RZ, RZ, R32 ;  /* 0x000000ffff1e7224 */ /* 0x000fe200078e0020 */
[----:B------:R-:W-:Y:S01]  /*29c0*/  MOV R0, R16 ;  /* 0x0000001000007202 */ /* 0x000fe20000000f00 */
[----:B------:R-:W-:Y:S01]  /*29d0*/  IMAD.MOV.U32 R3, RZ, RZ, R17 ;  /* 0x000000ffff037224 */ /* 0x000fe200078e0011 */
[----:B------:R-:W-:-:S07]  /*29e0*/  MOV R8, 0x2a00 ;  /* 0x00002a0000087802 */ /* 0x000fce0000000f00 */
[----:B------:R-:W-:Y:S05]  /*29f0*/  CALL.REL.NOINC `($__internal_32_$__cuda_sm20_div_s64) ;  /* 0x0000000c00c07944 */ /* 0x000fea0003c00000 */
        /* <DEDUP_REMOVED lines=9> */
.L_x_1619:
        /* <DEDUP_REMOVED lines=36> */
.L_x_1620:
[----:B------:R-:W-:Y:S01]  /*2cd0*/  IMAD.MOV.U32 R0, RZ, RZ, R18 ;  /* 0x000000ffff007224 */ /* 0x000fe200078e0012 */
[----:B------:R-:W-:Y:S02]  /*2ce0*/  MOV R3, R19 ;  /* 0x0000001300037202 */ /* 0x000fe40000000f00 */
[----:B------:R-:W-:-:S07]  /*2cf0*/  MOV R8, 0x2d10 ;  /* 0x00002d1000087802 */ /* 0x000fce0000000f00 */
[----:B------:R-:W-:Y:S05]  /*2d00*/  CALL.REL.NOINC `($__internal_32_$__cuda_sm20_div_s64) ;  /* 0x0000000800fc7944 */ /* 0x000fea0003c00000 */
        /* <DEDUP_REMOVED lines=8> */
.L_x_1621:
        /* <DEDUP_REMOVED lines=10> */
.L_x_1617:
        /* <DEDUP_REMOVED lines=29> */
.L_x_1622:
[----:B------:R-:W-:-:S07]  /*3000*/  MOV R0, 0x3020 ;  /* 0x0000302000007802 */ /* 0x000fce0000000f00 */
[----:B------:R-:W-:Y:S05]  /*3010*/  CALL.REL.NOINC `($__internal_33_$__cuda_sm20_rem_s64) ;  /* 0x0000000c00847944 */ /* 0x000fea0003c00000 */
[----:B------:R-:W-:Y:S01]  /*3020*/  IMAD.MOV.U32 R8, RZ, RZ, R3 ;  /* 0x000000ffff087224 */ /* 0x000fe200078e0003 */
[----:B------:R-:W-:-:S07]  /*3030*/  MOV R9, R10 ;  /* 0x0000000a00097202 */ /* 0x000fce0000000f00 */
.L_x_1623:
[----:B------:R-:W0:Y:S02]  /*3040*/  LDC.64 R10, c[0x0][0x398] ;  /* 0x0000e600ff0a7b82 */ /* 0x000e240000000a00 */
[----:B0-----:R-:W-:-:S06]  /*3050*/  IMAD.WIDE.U32 R2, R2, 0x8, R10 ;  /* 0x0000000802027825 */ /* 0x001fcc00078e000a */
[----:B------:R-:W2:Y:S02]  /*3060*/  LDG.E.64 R2, desc[UR8][R2.64] ;  /* 0x0000000802027981 */ /* 0x000ea4000c1e1b00 */
[-C--:B--2---:R-:W-:Y:S02]  /*3070*/  IMAD R11, R3, R8.reuse, RZ ;  /* 0x00000008030b7224 */ /* 0x084fe400078e02ff */
[----:B------:R-:W-:-:S04]  /*3080*/  IMAD.WIDE.U32 R28, R2, R8, R28 ;  /* 0x00000008021c7225 */ /* 0x000fc800078e001c */
[----:B------:R-:W-:-:S04]  /*3090*/  IMAD R11, R2, R9, R11 ;  /* 0x00000009020b7224 */ /* 0x000fc800078e020b */
[----:B------:R-:W-:-:S07]  /*30a0*/  IMAD.IADD R29, R29, 0x1, R11 ;  /* 0x000000011d1d7824 */ /* 0x000fce00078e020b */
.L_x_1589:
[----:B------:R-:W0:Y:S02]  /*30b0*/  LDCU.64 UR4, c[0x0][0x388] ;  /* 0x00007100ff0477ac */ /* 0x000e240008000a00 */
[----:B0-----:R-:W-:-:S04]  /*30c0*/  LEA R2, P0, R28, UR4, 0x3 ;  /* 0x000000041c027c11 */ /* 0x001fc8000f8018ff */
[----:B------:R-:W-:-:S06]  /*30d0*/  LEA.HI.X R3, R28, UR5, R29, 0x3, P0 ;  /* 0x000000051c037c11 */ /* 0x000fcc00080f1c1d */
[----:B------:R-:W2:Y:S01]  /*30e0*/  LDG.E.64 R2, desc[UR8][R2.64] ;  /* 0x0000000802027981 */ /* 0x000ea2000c1e1b00 */
[----:B------:R-:W-:Y:S01]  /*30f0*/  BSSY.RECONVERGENT B0, `(.L_x_1624) ;  /* 0x0000004000007945 */ /* 0x000fe20003800200 */
[----:B------:R-:W-:Y:S01]  /*3100*/  MOV R0, 0x3130 ;  /* 0x0000313000007802 */ /* 0x000fe20000000f00 */
[----:B--2---:R0:W1:Y:S06]  /*3110*/  I2F.F64.U64 R8, R2 ;  /* 0x0000000200087312 */ /* 0x00406c0000301800 */
[----:B01----:R-:W-:Y:S05]  /*3120*/  CALL.REL.NOINC `($contiguous_reducel33_u64$__internal_accurate_pow) ;  /* 0x00000010004c7944 */ /* 0x003fea0003c00000 */
[----:B------:R-:W-:Y:S05]  /*3130*/  BSYNC.RECONVERGENT B0 ;  /* 0x0000000000007941 */ /* 0x000fea0003800200 */
.L_x_1624:
[C---:B------:R-:W-:Y:S01]  /*3140*/  ISETP.NE.U32.AND P0, PT, R2.reuse, RZ, PT ;  /* 0x000000ff0200720c */ /* 0x040fe20003f05070 */
[----:B------:R-:W-:Y:S01]  /*3150*/  IMAD.MOV.U32 R11, RZ, RZ, R18 ;  /* 0x000000ffff0b7224 */ /* 0x000fe200078e0012 */
[----:B------:R-:W-:Y:S02]  /*3160*/  MOV R10, R13 ;  /* 0x0000000d000a7202 */ /* 0x000fe40000000f00 */
[----:B------:R-:W-:Y:S02]  /*3170*/  ISETP.NE.AND.EX P0, PT, R3, RZ, PT, P0 ;  /* 0x000000ff0300720c */ /* 0x000fe40003f05300 */
[----:B------:R-:W-:Y:S02]  /*3180*/  ISETP.GE.AND P2, PT, R9, RZ, PT ;  /* 0x000000ff0900720c */ /* 0x000fe40003f46270 */
[----:B------:R-:W-:Y:S01]  /*3190*/  DADD R10, -RZ, -R10 ;  /* 0x00000000ff0a7229 */ /* 0x000fe2000000090a */
[----:B------:R-:W-:-:S04]  /*31a0*/  ISETP.NE.U32.AND P1, PT, R2, 0x1, PT ;  /* 0x000000010200780c */ /* 0x000fc80003f25070 */
[----:B------:R-:W-:-:S05]  /*31b0*/  ISETP.NE.AND.EX P1, PT, R3, RZ, PT, P1 ;  /* 0x000000ff0300720c */ /* 0x000fca0003f25310 */
[----:B------:R-:W-:Y:S01]  /*31c0*/  FSEL R11, R11, R18, !P2 ;  /* 0x000000120b0b7208 */ /* 0x000fe20005000000 */
[----:B------:R-:W-:Y:S01]  /*31d0*/  @!P0 IMAD.MOV.U32 R11, RZ, RZ, R9 ;  /* 0x000000ffff0b8224 */ /* 0x000fe200078e0009 */
[----:B------:R-:W-:Y:S02]  /*31e0*/  FSEL R10, R10, R13, !P2 ;  /* 0x0000000d0a0a7208 */ /* 0x000fe40005000000 */
[----:B------:R-:W-:Y:S02]  /*31f0*/  @!P0 MOV R10, RZ ;  /* 0x000000ff000a8202 */ /* 0x000fe40000000f00 */
[----:B------:R-:W-:Y:S02]  /*3200*/  FSEL R3, R11, 1.875, P1 ;  /* 0x3ff000000b037808 */ /* 0x000fe40000800000 */
[----:B------:R-:W-:Y:S02]  /*3210*/  FSEL R2, R10, RZ, P1 ;  /* 0x000000ff0a027208 */ /* 0x000fe40000800000 */
        /* <DEDUP_REMOVED lines=24> */
[----:B------:R-:W-:Y:S02]  /*33a0*/  HFMA2 R13, -RZ, RZ, 0, 5.9604644775390625e-08 ;  /* 0x00000001ff0d7431 */ /* 0x000fe400000001ff */
[----:B------:R-:W-:Y:S01]  /*33b0*/  IMAD.MOV.U32 R9, RZ, RZ, RZ ;  /* 0x000000ffff097224 */ /* 0x000fe200078e00ff */
[----:B------:R-:W-:Y:S02]  /*33c0*/  IADD3 R12, PT, PT, -R12, RZ, RZ ;  /* 0x000000ff0c0c7210 */ /* 0x000fe40007ffe1ff */
[----:B------:R-:W-:-:S05]  /*33d0*/  LEA R6, R6, UR5, 0x3 ;  /* 0x0000000506067c11 */ /* 0x000fca000f8e18ff */
[----:B------:R-:W-:-:S07]  /*33e0*/  VIADD R6, R6, UR4 ;  /* 0x0000000406067c36 */ /* 0x000fce0008000000 */
.L_x_1627:
[C---:B------:R-:W-:Y:S01]  /*33f0*/  IMAD R3, R13.reuse, UR7, RZ ;  /* 0x000000070d037c24 */ /* 0x040fe2000f8e02ff */
        /* <DEDUP_REMOVED lines=30> */
[----:B------:R-:W-:-:S07]  /*35e0*/  VIADD R9, R9, 0x1 ;  /* 0x0000000109097836 */ /* 0x000fce0000000000 */
.L_x_1626:
        /* <DEDUP_REMOVED lines=21> */
.L_x_1629:
        /* <DEDUP_REMOVED lines=14> */
.L_x_1630:
[----:B------:R-:W-:-:S05]  /*3820*/  @!P1 IMAD R9, R9, UR7, RZ ;  /* 0x0000000709099c24 */ /* 0x000fca000f8e02ff */
[----:B------:R-:W-:-:S06]  /*3830*/  @!P1 LEA R2, R9, R0, 0x3 ;  /* 0x0000000009029211 */ /* 0x000fcc00078e18ff */
[----:B------:R-:W1:Y:S02]  /*3840*/  @!P1 LDS.64 R2, [R2] ;  /* 0x0000000002029984 */ /* 0x000e640000000a00 */
[----:B-1----:R-:W-:-:S11]  /*3850*/  @!P1 DADD R10, R10, R2 ;  /* 0x000000000a0a9229 */ /* 0x002fd60000000002 */
.L_x_1628:
[----:B-1----:R1:W-:Y:S02]  /*3860*/  STS.64 [R0], R10 ;  /* 0x0000000a00007388 */ /* 0x0023e40000000a00 */
.L_x_1625:
        /* <DEDUP_REMOVED lines=9> */
        .weak           $__internal_32_$__cuda_sm20_div_s64
        .type           $__internal_32_$__cuda_sm20_div_s64,@function
        .size           $__internal_32_$__cuda_sm20_div_s64,($__internal_33_$__cuda_sm20_rem_s64 - $__internal_32_$__cuda_sm20_div_s64)
$__internal_32_$__cuda_sm20_div_s64:
        /* <DEDUP_REMOVED lines=82> */
[----:B------:R-:W-:Y:S06]  /*3e20*/  RET.REL.NODEC R8 `(contiguous_reducel33_u64) ;  /* 0xffffffc008747950 */ /* 0x000fec0003c3ffff */
        .weak           $__internal_33_$__cuda_sm20_rem_s64
        .type           $__internal_33_$__cuda_sm20_rem_s64,@function
        .size           $__internal_33_$__cuda_sm20_rem_s64,($contiguous_reducel33_u64$__internal_accurate_pow - $__internal_33_$__cuda_sm20_rem_s64)
$__internal_33_$__cuda_sm20_rem_s64:
        /* <DEDUP_REMOVED lines=66> */
[----:B------:R-:W-:Y:S06]  /*4250*/  RET.REL.NODEC R8 `(contiguous_reducel33_u64) ;  /* 0xffffffbc08687950 */ /* 0x000fec0003c3ffff */
        .type           $contiguous_reducel33_u64$__internal_accurate_pow,@function
        .size           $contiguous_reducel33_u64$__internal_accurate_pow,(.L_x_9977 - $contiguous_reducel33_u64$__internal_accurate_pow)
$contiguous_reducel33_u64$__internal_accurate_pow:
[----:B------:R-:W-:Y:S01]  /*4260*/  ISETP.GT.U32.AND P0, PT, R9, 0xfffff, PT ;  /* 0x000fffff0900780c */ /* 0x000fe20003f04070 */
[----:B------:R-:W-:Y:S01]  /*4270*/  IMAD.MOV.U32 R16, RZ, RZ, 0x41ad3b5a ;  /* 0x41ad3b5aff107424 */ /* 0x000fe200078e00ff */
[----:B------:R-:W-:Y:S01]  /*4280*/  MOV R10, R9 ;  /* 0x00000009000a7202 */ /* 0x000fe20000000f00 */
[----:B------:R-:W-:Y:S01]  /*4290*/  UMOV UR4, 0x7d2cafe2 ;  /* 0x7d2cafe200047882 */ /* 0x000fe20000000000 */
[----:B------:R-:W-:Y:S01]  /*42a0*/  MOV R18, R8 ;  /* 0x0000000800127202 */ /* 0x000fe20000000f00 */
[----:B------:R-:W-:Y:S01]  /*42b0*/  UMOV UR5, 0x3eb0f5ff ;  /* 0x3eb0f5ff00057882 */ /* 0x000fe20000000000 */
[----:B------:R-:W-:Y:S01]  /*42c0*/  MOV R20, RZ ;  /* 0x000000ff00147202 */ /* 0x000fe20000000f00 */
[----:B------:R-:W-:Y:S01]  /*42d0*/  UMOV UR12, 0x3b39803f ;  /* 0x3b39803f000c7882 */ /* 0x000fe20000000000 */
[----:B------:R-:W-:Y:S01]  /*42e0*/  MOV R17, 0x3ed0f5d2 ;  /* 0x3ed0f5d200117802 */ /* 0x000fe20000000f00 */
[----:B------:R-:W-:-:S04]  /*42f0*/  UMOV UR13, 0x3c7abc9e ;  /* 0x3c7abc9e000d7882 */ /* 0x000fc80000000000 */
[----:B------:R-:W-:-:S10]  /*4300*/  @!P0 DMUL R32, R8, 1.80143985094819840000e+16 ;  /* 0x4350000008208828 */ /* 0x000fd40000000000 */
[----:B------:R-:W-:Y:S01]  /*4310*/  @!P0 IMAD.MOV.U32 R10, RZ, RZ, R33 ;  /* 0x000000ffff0a8224 */ /* 0x000fe200078e0021 */
[----:B------:R-:W-:-:S04]  /*4320*/  @!P0 MOV R18, R32 ;  /* 0x0000002000128202 */ /* 0x000fc80000000f00 */
[----:B------:R-:W-:-:S04]  /*4330*/  LOP3.LUT R10, R10, 0x800fffff, RZ, 0xc0, !PT ;  /* 0x800fffff0a0a7812 */ /* 0x000fc800078ec0ff */
[----:B------:R-:W-:-:S04]  /*4340*/  LOP3.LUT R19, R10, 0x3ff00000, RZ, 0xfc, !PT ;  /* 0x3ff000000a137812 */ /* 0x000fc800078efcff */
[----:B------:R-:W-:-:S13]  /*4350*/  ISETP.GE.U32.AND P1, PT, R19, 0x3ff6a09f, PT ;  /* 0x3ff6a09f1300780c */ /* 0x000fda0003f26070 */
[----:B------:R-:W-:-:S05]  /*4360*/  @P1 VIADD R11, R19, 0xfff00000 ;  /* 0xfff00000130b1836 */ /* 0x000fca0000000000 */
        /* <DEDUP_REMOVED lines=12> */
[----:B------:R-:W-:Y:S01]  /*4430*/  UMOV UR5, 0x3ef3b20a ;  /* 0x3ef3b20a00057882 */ /* 0x000fe20000000000 */
[----:B------:R-:W-:-:S05]  /*4440*/  DADD R16, R18, -R10 ;  /* 0x0000000012107229 */ /* 0x000fca000000080a */
[----:B------:R-:W-:Y:S01]  /*4450*/  DFMA R12, R22, R12, UR4 ;  /* 0x00000004160c7e2b */ /* 0x000fe2000800000c */
[----:B------:R-:W-:Y:S01]  /*4460*/  UMOV UR4, 0xe4faecd5 ;  /* 0xe4faecd500047882 */ /* 0x000fe20000000000 */
[----:B------:R-:W-:Y:S01]  /*4470*/  UMOV UR5, 0x3f1745cd ;  /* 0x3f1745cd00057882 */ /* 0x000fe20000000000 */
[----:B------:R-:W-:Y:S02]  /*4480*/  DADD R28, R16, R16 ;  /* 0x00000000101c7229 */ /* 0x000fe40000000010 */
[----:B------:R-:W-:-:S03]  /*4490*/  DMUL R16, R10, R10 ;  /* 0x0000000a0a107228 */ /* 0x000fc60000000000 */
[----:B------:R-:W-:Y:S01]  /*44a0*/  DFMA R12, R22, R12, UR4 ;  /* 0x00000004160c7e2b */ /* 0x000fe2000800000c */
[----:B------:R-:W-:Y:S01]  /*44b0*/  UMOV UR4, 0x258a578b ;  /* 0x258a578b00047882 */ /* 0x000fe20000000000 */
[----:B------:R-:W-:Y:S01]  /*44c0*/  UMOV UR5, 0x3f3c71c7 ;  /* 0x3f3c71c700057882 */ /* 0x000fe20000000000 */
[----:B------:R-:W-:Y:S02]  /*44d0*/  DFMA R28, R18, -R10, R28 ;  /* 0x8000000a121c722b */ /* 0x000fe4000000001c */
[----:B------:R-:W-:-:S03]  /*44e0*/  DMUL R18, R10, R16 ;  /* 0x000000100a127228 */ /* 0x000fc60000000000 */
        /* <DEDUP_REMOVED lines=17> */
[C---:B------:R-:W-:Y:S02]  /*4600*/  DFMA R24, R10.reuse, R16, -R18 ;  /* 0x000000100a18722b */ /* 0x040fe40000000812 */
[----:B------:R-:W-:-:S04]  /*4610*/  DFMA R26, R10, R10, -R16 ;  /* 0x0000000a0a1a722b */ /* 0x000fc80000000810 */
[----:B------:R-:W-:Y:S01]  /*4620*/  DADD R22, R22, -UR4 ;  /* 0x8000000416167e29 */ /* 0x000fe20008000000 */
[----:B------:R-:W-:Y:S01]  /*4630*/  UMOV UR4, 0x80000000 ;  /* 0x8000000000047882 */ /* 0x000fe20000000000 */
[----:B------:R-:W-:Y:S01]  /*4640*/  DFMA R24, R20, R16, R24 ;  /* 0x000000101418722b */ /* 0x000fe20000000018 */
[----:B------:R-:W-:Y:S01]  /*4650*/  UMOV UR5, 0x43300000 ;  /* 0x4330000000057882 */ /* 0x000fe20000000000 */
[----:B------:R-:W-:-:S04]  /*4660*/  DFMA R26, R10, R28, R26 ;  /* 0x0000001c0a1a722b */ /* 0x000fc8000000001a */
[----:B------:R-:W-:-:S04]  /*4670*/  DADD R30, R12, R22 ;  /* 0x000000000c1e7229 */ /* 0x000fc80000000016 */
[----:B------:R-:W-:-:S04]  /*4680*/  DFMA R24, R10, R26, R24 ;  /* 0x0000001a0a18722b */ /* 0x000fc80000000018 */
[----:B------:R-:W-:Y:S02]  /*4690*/  DMUL R16, R30, R18 ;  /* 0x000000121e107228 */ /* 0x000fe40000000000 */
[----:B------:R-:W-:-:S06]  /*46a0*/  DADD R26, R12, -R30 ;  /* 0x000000000c1a7229 */ /* 0x000fcc000000081e */
[----:B------:R-:W-:Y:S02]  /*46b0*/  DFMA R12, R30, R18, -R16 ;  /* 0x000000121e0c722b */ /* 0x000fe40000000810 */
[----:B------:R-:W-:-:S06]  /*46c0*/  DADD R26, R22, R26 ;  /* 0x00000000161a7229 */ /* 0x000fcc000000001a */
        /* <DEDUP_REMOVED lines=11> */
[C---:B------:R-:W-:Y:S02]  /*4780*/  IADD3 R16, PT, PT, R18.reuse, -0x3ff, RZ ;  /* 0xfffffc0112107810 */ /* 0x040fe40007ffe0ff */
[----:B------:R-:W-:-:S05]  /*4790*/  @P1 IADD3 R16, PT, PT, R18, -0x3fe, RZ ;  /* 0xfffffc0212101810 */ /* 0x000fca0007ffe0ff */
[----:B------:R-:W-:Y:S01]  /*47a0*/  DADD R20, R20, R10 ;  /* 0x0000000014147229 */ /* 0x000fe2000000000a */
[----:B------:R-:W-:Y:S01]  /*47b0*/  LOP3.LUT R10, R16, 0x80000000, RZ, 0x3c, !PT ;  /* 0x80000000100a7812 */ /* 0x000fe200078e3cff */
[----:B------:R-:W-:-:S06]  /*47c0*/  IMAD.MOV.U32 R11, RZ, RZ, 0x43300000 ;  /* 0x43300000ff0b7424 */ /* 0x000fcc00078e00ff */
        /* <DEDUP_REMOVED lines=17> */
[----:B------:R-:W-:Y:S01]  /*48e0*/  HFMA2 R17, -RZ, RZ, 1.9912109375, 0.00128841400146484375 ;  /* 0x3ff71547ff117431 */ /* 0x000fe200000001ff */
[----:B------:R-:W-:-:S06]  /*48f0*/  MOV R16, 0x652b82fe ;  /* 0x652b82fe00107802 */ /* 0x000fcc0000000f00 */
        /* <DEDUP_REMOVED lines=56> */
.L_x_1631:
[----:B------:R-:W-:Y:S02]  /*4c80*/  DFMA R18, R18, R10, R10 ;  /* 0x0000000a1212722b */ /* 0x000fe4000000000a */
[----:B------:R-:W-:-:S08]  /*4c90*/  DSETP.NEU.AND P0, PT, |R10|, +INF , PT ;  /* 0x7ff000000a00742a */ /* 0x000fd00003f0d200 */
[----:B------:R-:W-:Y:S02]  /*4ca0*/  FSEL R13, R10, R18, !P0 ;  /* 0x000000120a0d7208 */ /* 0x000fe40004000000 */
[----:B------:R-:W-:Y:S02]  /*4cb0*/  FSEL R18, R11, R19, !P0 ;  /* 0x000000130b127208 */ /* 0x000fe40004000000 */
[----:B------:R-:W-:Y:S02]  /*4cc0*/  MOV R10, R0 ;  /* 0x00000000000a7202 */ /* 0x000fe40000000f00 */
[----:B------:R-:W-:-:S04]  /*4cd0*/  MOV R11, 0x0 ;  /* 0x00000000000b7802 */ /* 0x000fc80000000f00 */
[----:B------:R-:W-:Y:S05]  /*4ce0*/  RET.REL.NODEC R10 `(contiguous_reducel33_u64) ;  /* 0xffffffb00ac47950 */ /* 0x000fea0003c3ffff */
.L_x_1632:
        /* <DEDUP_REMOVED lines=9> */
.L_x_9977:


//--------------------- .text.contiguous_reducel322_u64 --------------------------
	.section	.text.contiguous_reducel322_u64,"ax",@progbits
	.align	128
        .global         contiguous_reducel322_u64
        .type           contiguous_reducel322_u64,@function
        .size           contiguous_reducel322_u64,(.L_x_10193 - contiguous_reducel322_u64)
        .other          contiguous_reducel322_u64,@"STO_CUDA_ENTRY STV_DEFAULT"
contiguous_reducel322_u64:
.text.contiguous_reducel322_u64:
        /* <DEDUP_REMOVED lines=8> */
[----:B------:R-:W4:Y:S01]  /*0080*/  S2UR UR5, SR_CgaCtaId ;  /* 0x00000000000579c3 */ /* 0x000f220000008800 */
[----:B-1----:R-:W-:-:S04]  /*0090*/  IMAD R5, R3, UR6, RZ ;  /* 0x0000000603057c24 */ /* 0x002fc8000f8e02ff */
[----:B0-----:R-:W-:Y:S01]  /*00a0*/  IMAD R4, R5, 0x2, R0 ;  /* 0x0000000205047824 */ /* 0x001fe200078e0200 */
[----:B----4-:R-:W-:-:S03]  /*00b0*/  ULEA UR4, UR5, UR4, 0x18 ;  /* 0x0000000405047291 */ /* 0x010fc6000f8ec0ff */
[----:B------:R-:W-:-:S03]  /*00c0*/  IMAD.IADD R6, R4, 0x1, R3 ;  /* 0x0000000104067824 */ /* 0x000fc600078e0203 */
[----:B------:R-:W-:Y:S02]  /*00d0*/  LEA R2, R0, UR4, 0x3 ;  /* 0x0000000400027c11 */ /* 0x000fe4000f8e18ff */
[----:B--2---:R-:W-:-:S03]  /*00e0*/  ISETP.GE.U32.AND P0, PT, R6, UR8, PT ;  /* 0x0000000806007c0c */ /* 0x004fc6000bf06070 */
[----:B------:R0:W-:Y:S01]  /*00f0*/  STS.64 [R2], RZ ;  /* 0x000000ff02007388 */ /* 0x0001e20000000a00 */
[----:B------:R-:W-:-:S13]  /*0100*/  ISETP.GE.U32.AND.EX P0, PT, RZ, UR9, PT, P0 ;  /* 0x00000009ff007c0c */ /* 0x000fda000bf06100 */
[----:B0--3--:R-:W-:Y:S05]  /*0110*/  @P0 BRA `(.L_x_1634) ;  /* 0x0000000000500947 */ /* 0x009fea0003800000 */
[----:B------:R-:W0:Y:S01]  /*0120*/  S2R R9, SR_CTAID.Y ;  /* 0x0000000000097919 */ /* 0x000e220000002600 */
[----:B------:R-:W1:Y:S01]  /*0130*/  LDCU.64 UR4, c[0x0][0x388] ;  /* 0x00007100ff0477ac */ /* 0x000e620008000a00 */
[----:B------:R-:W-:Y:S02]  /*0140*/  IMAD.MOV.U32 R5, RZ, RZ, RZ ;  /* 0x000000ffff057224 */ /* 0x000fe400078e00ff */
[----:B------:R-:W-:Y:S02]  /*0150*/  IMAD.MOV.U32 R7, RZ, RZ, RZ ;  /* 0x000000ffff077224 */ /* 0x000fe400078e00ff */
[----:B0-----:R-:W-:-:S04]  /*0160*/  IMAD.WIDE.U32 R4, R9, UR8, R4 ;  /* 0x0000000809047c25 */ /* 0x001fc8000f8e0004 */
[C---:B------:R-:W-:Y:S01]  /*0170*/  IMAD R11, R9.reuse, UR9, RZ ;  /* 0x00000009090b7c24 */ /* 0x040fe2000f8e02ff */
[----:B-1----:R-:W-:Y:S01]  /*0180*/  LEA R8, P0, R4, UR4, 0x3 ;  /* 0x0000000404087c11 */ /* 0x002fe2000f8018ff */
[----:B------:R-:W-:-:S04]  /*0190*/  IMAD.WIDE.U32 R6, R9, UR8, R6 ;  /* 0x0000000809067c25 */ /* 0x000fc8000f8e0006 */
[----:B------:R-:W-:Y:S01]  /*01a0*/  IMAD.IADD R9, R5, 0x1, R11 ;  /* 0x0000000105097824 */ /* 0x000fe200078e020b */
[----:B------:R-:W-:Y:S01]  /*01b0*/  LEA R10, P1, R6, UR4, 0x3 ;  /* 0x00000004060a7c11 */ /* 0x000fe2000f8218ff */
[----:B------:R-:W-:-:S03]  /*01c0*/  IMAD.IADD R5, R11, 0x1, R7 ;  /* 0x000000010b057824 */ /* 0x000fc600078e0207 */
[----:B------:R-:W-:Y:S02]  /*01d0*/  LEA.HI.X R9, R4, UR5, R9, 0x3, P0 ;  /* 0x0000000504097c11 */ /* 0x000fe400080f1c09 */
[----:B------:R-:W-:-:S03]  /*01e0*/  LEA.HI.X R11, R6, UR5, R5, 0x3, P1 ;  /* 0x00000005060b7c11 */ /* 0x000fc600088f1c05 */
[----:B------:R-:W2:Y:S04]  /*01f0*/  LDG.E.64 R4, desc[UR12][R8.64] ;  /* 0x0000000c08047981 */ /* 0x000ea8000c1e1b00 */
[----:B------:R-:W2:Y:S02]  /*0200*/  LDG.E.64 R6, desc[UR12][R10.64] ;  /* 0x0000000c0a067981 */ /* 0x000ea4000c1e1b00 */
[----:B--2---:R-:W-:-:S05]  /*0210*/  IADD3 R4, P0, PT, R4, R6, RZ ;  /* 0x0000000604047210 */ /* 0x004fca0007f1e0ff */
[----:B------:R-:W-:-:S06]  /*0220*/  IMAD.X R5, R5, 0x1, R7, P0 ;  /* 0x0000000105057824 */ /* 0x000fcc00000e0607 */
[----:B------:R-:W0:Y:S02]  /*0230*/  I2F.F64.U64 R4, R4 ;  /* 0x0000000400047312 */ /* 0x000e240000301800 */
[----:B0-----:R1:W-:Y:S01]  /*0240*/  STS.64 [R2], R4 ;  /* 0x0000000402007388 */ /* 0x0013e20000000a00 */
[----:B------:R-:W-:Y:S05]  /*0250*/  BRA `(.L_x_1635) ;  /* 0x0000000000347947 */ /* 0x000fea0003800000 */
.L_x_1634:
[----:B------:R-:W-:-:S04]  /*0260*/  ISETP.GE.U32.AND P0, PT, R4, UR8, PT ;  /* 0x0000000804007c0c */ /* 0x000fc8000bf06070 */
[----:B------:R-:W-:-:S13]  /*0270*/  ISETP.GE.U32.AND.EX P0, PT, RZ, UR9, PT, P0 ;  /* 0x00000009ff007c0c */ /* 0x000fda000bf06100 */
[----:B------:R-:W-:Y:S05]  /*0280*/  @P0 BRA `(.L_x_1635) ;  /* 0x0000000000280947 */ /* 0x000fea0003800000 */
[----:B------:R-:W0:Y:S01]  /*0290*/  S2R R7, SR_CTAID.Y ;  /* 0x0000000000077919 */ /* 0x000e220000002600 */
[----:B------:R-:W1:Y:S01]  /*02a0*/  LDCU.64 UR4, c[0x0][0x388] ;  /* 0x00007100ff0477ac */ /* 0x000e620008000a00 */
[----:B------:R-:W-:Y:S02]  /*02b0*/  IMAD.MOV.U32 R5, RZ, RZ, RZ ;  /* 0x000000ffff057224 */ /* 0x000fe400078e00ff */
[----:B0-----:R-:W-:-:S04]  /*02c0*/  IMAD.WIDE.U32 R4, R7, UR8, R4 ;  /* 0x0000000807047c25 */ /* 0x001fc8000f8e0004 */
[----:B------:R-:W-:Y:S01]  /*02d0*/  IMAD R7, R7, UR9, R5 ;  /* 0x0000000907077c24 */ /* 0x000fe2000f8e0205 */
[----:B-1----:R-:W-:-:S04]  /*02e0*/  LEA R6, P0, R4, UR4, 0x3 ;  /* 0x0000000404067c11 */ /* 0x002fc8000f8018ff */
[----:B------:R-:W-:-:S05]  /*02f0*/  LEA.HI.X R7, R4, UR5, R7, 0x3, P0 ;  /* 0x0000000504077c11 */ /* 0x000fca00080f1c07 */
[----:B------:R-:W2:Y:S02]  /*0300*/  LDG.E.64 R4, desc[UR12][R6.64] ;  /* 0x0000000c06047981 */ /* 0x000ea4000c1e1b00 */
[----:B--2---:R-:W0:Y:S02]  /*0310*/  I2F.F64.U64 R4, R4 ;  /* 0x0000000400047312 */ /* 0x004e240000301800 */
[----:B0-----:R0:W-:Y:S02]  /*0320*/  STS.64 [R2], R4 ;  /* 0x0000000402007388 */ /* 0x0011e40000000a00 */
.L_x_1635:
[----:B------:R-:W-:Y:S05]  /*0330*/  BSYNC.RECONVERGENT B0 ;  /* 0x0000000000007941 */ /* 0x000fea0003800200 */
.L_x_1633:
[----:B------:R-:W-:Y:S01]  /*0340*/  BAR.SYNC.DEFER_BLOCKING 0x0 ;  /* 0x0000000000007b1d */ /* 0x000fe20000010000 */
[----:B------:R-:W-:Y:S02]  /*0350*/  ISETP.GE.U32.AND P1, PT, R3, 0x42, PT ;  /* 0x000000420300780c */ /* 0x000fe40003f26070 */
[----:B------:R-:W-:-:S11]  /*0360*/  ISETP.GT.U32.AND P0, PT, R0, 0x1f, PT ;  /* 0x0000001f0000780c */ /* 0x000fd60003f04070 */
[----:B------:R-:W-:Y:S05]  /*0370*/  @!P1 BRA `(.L_x_1636) ;  /* 0x00000000002c9947 */ /* 0x000fea0003800000 */
.L_x_1637:
[----:B------:R-:W-:-:S04]  /*0380*/  SHF.R.U32.HI R9, RZ, 0x1, R3 ;  /* 0x00000001ff097819 */ /* 0x000fc80000011603 */
[----:B------:R-:W-:-:S13]  /*0390*/  ISETP.GE.U32.AND P1, PT, R0, R9, PT ;  /* 0x000000090000720c */ /* 0x000fda0003f26070 */
[----:B------:R-:W-:Y:S01]  /*03a0*/  @!P1 IMAD R6, R9, 0x8, R2 ;  /* 0x0000000809069824 */ /* 0x000fe200078e0202 */
        /* <DEDUP_REMOVED lines=8> */
.L_x_1636:
[----:B------:R-:W-:Y:S05]  /*0430*/  @P0 EXIT ;  /* 0x000000000000094d */ /* 0x000fea0003800000 */
[----:B01----:R-:W-:Y:S01]  /*0440*/  LDS.64 R4, [R2] ;  /* 0x0000000002047984 */ /* 0x003fe20000000a00 */
[----:B------:R-:W-:-:S03]  /*0450*/  ISETP.NE.AND P0, PT, R0, RZ, PT ;  /* 0x000000ff0000720c */ /* 0x000fc60003f05270 */
        /* <DEDUP_REMOVED lines=41> */
.L_x_1638:
        /* <DEDUP_REMOVED lines=9> */
.L_x_10193:


//--------------------- .text.contiguous_reducel32_u64 --------------------------
	.section	.text.contiguous_reducel32_u64,"ax",@progbits
	.align	128
        .global         contiguous_reducel32_u64
        .type           contiguous_reducel32_u64,@function
        .size           contiguous_reducel32_u64,(.L_x_9980 - contiguous_reducel32_u64)
        .other          contiguous_reducel32_u64,@"STO_CUDA_ENTRY STV_DEFAULT"
contiguous_reducel32_u64:
.text.contiguous_reducel32_u64:
        /* <DEDUP_REMOVED lines=46> */
.L_x_1667:
        /* <DEDUP_REMOVED lines=32> */
.L_x_1644:
[----:B------:R-:W-:Y:S01]  /*04e0*/  MOV R26, R6 ;  /* 0x00000006001a7202 */ /* 0x000fe20000000f00 */
[----:B------:R-:W-:Y:S01]  /*04f0*/  IMAD.MOV.U32 R13, RZ, RZ, R7 ;  /* 0x000000ffff0d7224 */ /* 0x000fe200078e0007 */
[----:B------:R-:W-:Y:S01]  /*0500*/  MOV R14, R34 ;  /* 0x00000022000e7202 */ /* 0x000fe20000000f00 */
[----:B------:R-:W-:Y:S01]  /*0510*/  IMAD.MOV.U32 R11, RZ, RZ, R35 ;  /* 0x000000ffff0b7224 */ /* 0x000fe200078e0023 */
[----:B------:R-:W-:-:S07]  /*0520*/  MOV R12, 0x540 ;  /* 0x00000540000c7802 */ /* 0x000fce0000000f00 */
[----:B-1----:R-:W-:Y:S05]  /*0530*/  CALL.REL.NOINC `($__internal_34_$__cuda_sm20_div_s64) ;  /* 0x00000068003c7944 */ /* 0x002fea0003c00000 */
        /* <DEDUP_REMOVED lines=9> */
.L_x_1645:
[----:B------:R-:W-:Y:S05]  /*05d0*/  BSYNC.RECONVERGENT B1 ;  /* 0x0000000000017941 */ /* 0x000fea0003800200 */
.L_x_1643:
        /* <DEDUP_REMOVED lines=34> */
.L_x_1647:
[----:B------:R-:W-:Y:S01]  /*0800*/  IMAD.MOV.U32 R26, RZ, RZ, R20 ;  /* 0x000000ffff1a7224 */ /* 0x000fe200078e0014 */
[----:B------:R-:W-:Y:S01]  /*0810*/  MOV R13, R9 ;  /* 0x00000009000d7202 */ /* 0x000fe20000000f00 */
[----:B------:R-:W-:Y:S01]  /*0820*/  IMAD.MOV.U32 R14, RZ, RZ, R34 ;  /* 0x000000ffff0e7224 */ /* 0x000fe200078e0022 */
[----:B------:R-:W-:Y:S02]  /*0830*/  MOV R11, R35 ;  /* 0x00000023000b7202 */ /* 0x000fe40000000f00 */
[----:B------:R-:W-:-:S07]  /*0840*/  MOV R12, 0x860 ;  /* 0x00000860000c7802 */ /* 0x000fce0000000f00 */
[----:B------:R-:W-:Y:S05]  /*0850*/  CALL.REL.NOINC `($__internal_34_$__cuda_sm20_div_s64) ;  /* 0x0000006400747944 */ /* 0x000fea0003c00000 */
        /* <DEDUP_REMOVED lines=9> */
.L_x_1648:
[----:B------:R-:W-:Y:S05]  /*08f0*/  BSYNC.RECONVERGENT B1 ;  /* 0x0000000000017941 */ /* 0x000fea0003800200 */
.L_x_1646:
        /* <DEDUP_REMOVED lines=33> */
.L_x_1650:
[----:B------:R-:W-:Y:S01]  /*0b10*/  IMAD.MOV.U32 R26, RZ, RZ, R36 ;  /* 0x000000ffff1a7224 */ /* 0x000fe200078e0024 */
[----:B------:R-:W-:Y:S01]  /*0b20*/  MOV R13, R37 ;  /* 0x00000025000d7202 */ /* 0x000fe20000000f00 */
[----:B------:R-:W-:Y:S01]  /*0b30*/  IMAD.MOV.U32 R14, RZ, RZ, R20 ;  /* 0x000000ffff0e7224 */ /* 0x000fe200078e0014 */
[----:B------:R-:W-:Y:S02]  /*0b40*/  MOV R11, R21 ;  /* 0x00000015000b7202 */ /* 0x000fe40000000f00 */
[----:B------:R-:W-:-:S07]  /*0b50*/  MOV R12, 0xb70 ;  /* 0x00000b70000c7802 */ /* 0x000fce0000000f00 */
[----:B------:R-:W-:Y:S05]  /*0b60*/  CALL.REL.NOINC `($__internal_34_$__cuda_sm20_div_s64) ;  /* 0x0000006000b07944 */ /* 0x000fea0003c00000 */
        /* <DEDUP_REMOVED lines=10> */
.L_x_1651:
[----:B------:R-:W-:Y:S05]  /*0c10*/  BSYNC.RECONVERGENT B1 ;  /* 0x0000000000017941 */ /* 0x000fea0003800200 */
.L_x_1649:
        /* <DEDUP_REMOVED lines=35> */
.L_x_1653:
[----:B------:R-:W-:Y:S01]  /*0e50*/  MOV R26, R34 ;  /* 0x00000022001a7202 */ /* 0x000fe20000000f00 */
[----:B------:R-:W-:Y:S01]  /*0e60*/  IMAD.MOV.U32 R13, RZ, RZ, R35 ;  /* 0x000000ffff0d7224 */ /* 0x000fe200078e0023 */
[----:B------:R-:W-:Y:S01]  /*0e70*/  MOV R14, R20 ;  /* 0x00000014000e7202 */ /* 0x000fe20000000f00 */
[----:B------:R-:W-:Y:S01]  /*0e80*/  IMAD.MOV.U32 R11, RZ, RZ, R21 ;  /* 0x000000ffff0b7224 */ /* 0x000fe200078e0015 */
[----:B------:R-:W-:-:S07]  /*0e90*/  MOV R12, 0xeb0 ;  /* 0x00000eb0000c7802 */ /* 0x000fce0000000f00 */
[----:B------:R-:W-:Y:S05]  /*0ea0*/  CALL.REL.NOINC `($__internal_34_$__cuda_sm20_div_s64) ;  /* 0x0000005c00e07944 */ /* 0x000fea0003c00000 */
        /* <DEDUP_REMOVED lines=11> */
.L_x_1654:
[----:B------:R-:W-:Y:S05]  /*0f60*/  BSYNC.RECONVERGENT B1 ;  /* 0x0000000000017941 */ /* 0x000fea0003800200 */
.L_x_1652:
        /* <DEDUP_REMOVED lines=36> */
.L_x_1656:
        /* <DEDUP_REMOVED lines=16> */
.L_x_1657:
[----:B------:R-:W-:Y:S05]  /*12b0*/  BSYNC.RECONVERGENT B1 ;  /* 0x0000000000017941 */ /* 0x000fea0003800200 */
.L_x_1655:
        /* <DEDUP_REMOVED lines=35> */
.L_x_1659:
        /* <DEDUP_REMOVED lines=17> */
.L_x_1660:
[----:B------:R-:W-:Y:S05]  /*1600*/  BSYNC.RECONVERGENT B1 ;  /* 0x0000000000017941 */ /* 0x000fea0003800200 */
.L_x_1658:
        /* <DEDUP_REMOVED lines=35> */
.L_x_1662:
        /* <DEDUP_REMOVED lines=16> */
.L_x_1663:
[----:B------:R-:W-:Y:S05]  /*1940*/  BSYNC.RECONVERGENT B1 ;  /* 0x0000000000017941 */ /* 0x000fea0003800200 */
.L_x_1661:
        /* <DEDUP_REMOVED lines=35> */
.L_x_1665:
        /* <DEDUP_REMOVED lines=16> */
.L_x_1666:
[----:B------:R-:W-:Y:S05]  /*1c80*/  BSYNC.RECONVERGENT B1 ;  /* 0x0000000000017941 */ /* 0x000fea0003800200 */
.L_x_1664:
        /* <DEDUP_REMOVED lines=8> */
.L_x_1642:
        /* <DEDUP_REMOVED lines=36> */
.L_x_1670:
[----:B------:R-:W-:Y:S01]  /*1f50*/  MOV R26, R6 ;  /* 0x00000006001a7202 */ /* 0x000fe20000000f00 */
[----:B------:R-:W-:Y:S01]  /*1f60*/  IMAD.MOV.U32 R13, RZ, RZ, R7 ;  /* 0x000000ffff0d7224 */ /* 0x000fe200078e0007 */
[----:B------:R-:W-:Y:S01]  /*1f70*/  MOV R14, R16 ;  /* 0x00000010000e7202 */ /* 0x000fe20000000f00 */
[----:B------:R-:W-:Y:S01]  /*1f80*/  IMAD.MOV.U32 R11, RZ, RZ, R17 ;  /* 0x000000ffff0b7224 */ /* 0x000fe200078e0011 */
[----:B------:R-:W-:-:S07]  /*1f90*/  MOV R12, 0x1fb0 ;  /* 0x00001fb0000c7802 */ /* 0x000fce0000000f00 */
[----:B------:R-:W-:Y:S05]  /*1fa0*/  CALL.REL.NOINC `($__internal_34_$__cuda_sm20_div_s64) ;  /* 0x0000004c00a07944 */ /* 0x000fea0003c00000 */
        /* <DEDUP_REMOVED lines=9> */
.L_x_1671:
[----:B------:R-:W-:Y:S05]  /*2040*/  BSYNC.RECONVERGENT B1 ;  /* 0x0000000000017941 */ /* 0x000fea0003800200 */
.L_x_1669:
        /* <DEDUP_REMOVED lines=34> */
.L_x_1673:
        /* <DEDUP_REMOVED lines=17> */
.L_x_1674:
[----:B------:R-:W-:Y:S05]  /*2380*/  BSYNC.RECONVERGENT B1 ;  /* 0x0000000000017941 */ /* 0x000fea0003800200 */
.L_x_1672:
        /* <DEDUP_REMOVED lines=36> */
.L_x_1676:
        /* <DEDUP_REMOVED lines=16> */
.L_x_1677:
[----:B------:R-:W-:Y:S05]  /*26d0*/  BSYNC.RECONVERGENT B1 ;  /* 0x0000000000017941 */ /* 0x000fea0003800200 */
.L_x_1675:
        /* <DEDUP_REMOVED lines=35> */
.L_x_1679:
[----:B------:R-:W-:Y:S01]  /*2910*/  MOV R26, R18 ;  /* 0x00000012001a7202 */ /* 0x000fe20000000f00 */
[----:B------:R-:W-:Y:S01]  /*2920*/  IMAD.MOV.U32 R13, RZ, RZ, R19 ;  /* 0x000000ffff0d7224 */ /* 0x000fe200078e0013 */
[----:B------:R-:W-:Y:S01]  /*2930*/  MOV R14, R16 ;  /* 0x00000010000e7202 */ /* 0x000fe20000000f00 */
[----:B------:R-:W-:Y:S01]  /*2940*/  IMAD.MOV.U32 R11, RZ, RZ, R17 ;  /* 0x000000ffff0b7224 */ /* 0x000fe200078e0011 */
[----:B------:R-:W-:-:S07]  /*2950*/  MOV R12, 0x2970 ;  /* 0x00002970000c7802 */ /* 0x000fce0000000f00 */
[----:B------:R-:W-:Y:S05]  /*2960*/  CALL.REL.NOINC `($__internal_34_$__cuda_sm20_div_s64) ;  /* 0x0000004400307944 */ /* 0x000fea0003c00000 */
        /* <DEDUP_REMOVED lines=10> */
.L_x_1680:
[----:B------:R-:W-:Y:S05]  /*2a10*/  BSYNC.RECONVERGENT B1 ;  /* 0x0000000000017941 */ /* 0x000fea0003800200 */
.L_x_1678:
[----:B------:R-:W-:Y:S01]  /*2a20*/  MOV R36, R22 ;  /* 0x0000001600247202 */ /* 0x000fe20000000f00 */
[----:B------:R-:W-:Y:S02]  /*2a30*/  IMAD R11, R11, R38, RZ ;  /* 0x000000260b0b7224 */ /* 0x000fe400078e02ff */
[----:B------:R-:W-:Y:S02]  /*2a40*/  VIADD R8, R8, 0xfffffffe ;  /* 0xfffffffe08087836 */ /* 0x000fe40000000000 */
[----:B------:R-:W-:-:S04]  /*2a50*/  IMAD.WIDE.U32 R22, R38, R10, R36 ;  /* 0x0000000a26167225 */ /* 0x000fc800078e0024 */
[----:B------:R-:W-:-:S05]  /*2a60*/  IMAD R11, R39, R10, R11 ;  /* 0x0000000a270b7224 */ /* 0x000fca00078e020b */
[----:B------:R-:W-:-:S07]  /*2a70*/  IADD3 R23, PT, PT, R23, R11, RZ ;  /* 0x0000000b17177210 */ /* 0x000fce0007ffe0ff */
.L_x_1668:
        /* <DEDUP_REMOVED lines=30> */
.L_x_1682:
[----:B------:R-:W-:Y:S01]  /*2c60*/  MOV R18, R6 ;  /* 0x0000000600127202 */ /* 0x000fe20000000f00 */
[----:B------:R-:W-:Y:S01]  /*2c70*/  IMAD.MOV.U32 R19, RZ, RZ, R7 ;  /* 0x000000ffff137224 */ /* 0x000fe200078e0007 */
[----:B------:R-:W-:Y:S01]  /*2c80*/  MOV R24, R10 ;  /* 0x0000000a00187202 */ /* 0x000fe20000000f00 */
[----:B------:R-:W-:Y:S01]  /*2c90*/  IMAD.MOV.U32 R21, RZ, RZ, R11 ;  /* 0x000000ffff157224 */ /* 0x000fe200078e000b */
[----:B------:R-:W-:-:S07]  /*2ca0*/  MOV R26, 0x2cc0 ;  /* 0x00002cc0001a7802 */ /* 0x000fce0000000f00 */
[----:B------:R-:W-:Y:S05]  /*2cb0*/  CALL.REL.NOINC `($__internal_35_$__cuda_sm20_rem_s64) ;  /* 0x0000004400a87944 */ /* 0x000fea0003c00000 */
.L_x_1683:
[----:B------:R-:W-:Y:S05]  /*2cc0*/  BSYNC.RECONVERGENT B1 ;  /* 0x0000000000017941 */ /* 0x000fea0003800200 */
.L_x_1681:
        /* <DEDUP_REMOVED lines=30> */
.L_x_1685:
[----:B------:R-:W-:Y:S01]  /*2eb0*/  MOV R24, R10 ;  /* 0x0000000a00187202 */ /* 0x000fe20000000f00 */
[----:B------:R-:W-:Y:S01]  /*2ec0*/  IMAD.MOV.U32 R21, RZ, RZ, R11 ;  /* 0x000000ffff157224 */ /* 0x000fe200078e000b */
[----:B------:R-:W-:Y:S01]  /*2ed0*/  MOV R18, R20 ;  /* 0x0000001400127202 */ /* 0x000fe20000000f00 */
[----:B------:R-:W-:Y:S01]  /*2ee0*/  IMAD.MOV.U32 R19, RZ, RZ, R9 ;  /* 0x000000ffff137224 */ /* 0x000fe200078e0009 */
[----:B------:R-:W-:-:S07]  /*2ef0*/  MOV R26, 0x2f10 ;  /* 0x00002f10001a7802 */ /* 0x000fce0000000f00 */
[----:B------:R-:W-:Y:S05]  /*2f00*/  CALL.REL.NOINC `($__internal_35_$__cuda_sm20_rem_s64) ;  /* 0x0000004400147944 */ /* 0x000fea0003c00000 */
.L_x_1686:
[----:B------:R-:W-:Y:S05]  /*2f10*/  BSYNC.RECONVERGENT B1 ;  /* 0x0000000000017941 */ /* 0x000fea0003800200 */
.L_x_1684:
[----:B------:R-:W-:Y:S02]  /*2f20*/  IMAD R7, R7, R16, RZ ;  /* 0x0000001007077224 */ /* 0x000fe400078e02ff */
[----:B------:R-:W-:-:S04]  /*2f30*/  IMAD.WIDE.U32 R22, R16, R6, R22 ;  /* 0x0000000610167225 */ /* 0x000fc800078e0016 */
[----:B------:R-:W-:-:S05]  /*2f40*/  IMAD R7, R17, R6, R7 ;  /* 0x0000000611077224 */ /* 0x000fca00078e0207 */
[----:B------:R-:W-:-:S07]  /*2f50*/  IADD3 R23, PT, PT, R23, R7, RZ ;  /* 0x0000000717177210 */ /* 0x000fce0007ffe0ff */
.L_x_1641:
[----:B------:R-:W0:Y:S02]  /*2f60*/  LDCU.64 UR6, c[0x0][0x388] ;  /* 0x00007100ff0677ac */ /* 0x000e240008000a00 */
[----:B0-----:R-:W-:-:S04]  /*2f70*/  LEA R6, P0, R4, UR6, 0x3 ;  /* 0x0000000604067c11 */ /* 0x001fc8000f8018ff */
[----:B------:R-:W-:-:S06]  /*2f80*/  LEA.HI.X R7, R4, UR7, R5, 0x3, P0 ;  /* 0x0000000704077c11 */ /* 0x000fcc00080f1c05 */
[----:B------:R-:W2:Y:S01]  /*2f90*/  LDG.E.64 R6, desc[UR14][R6.64] ;  /* 0x0000000e06067981 */ /* 0x000ea2000c1e1b00 */
[----:B------:R-:W-:Y:S01]  /*2fa0*/  BSSY.RECONVERGENT B1, `(.L_x_1687) ;  /* 0x0000006000017945 */ /* 0x000fe20003800200 */
[----:B------:R-:W-:Y:S01]  /*2fb0*/  MOV R34, 0x3000 ;  /* 0x0000300000227802 */ /* 0x000fe20000000f00 */
[----:B--2---:R-:W0:Y:S02]  /*2fc0*/  I2F.F64.U64 R4, R6 ;  /* 0x0000000600047312 */ /* 0x004e240000301800 */
[----:B0-----:R-:W-:Y:S01]  /*2fd0*/  IMAD.MOV.U32 R28, RZ, RZ, R4 ;  /* 0x000000ffff1c7224 */ /* 0x001fe200078e0004 */
[----:B------:R-:W-:-:S07]  /*2fe0*/  MOV R35, R5 ;  /* 0x0000000500237202 */ /* 0x000fce0000000f00 */
[----:B------:R-:W-:Y:S05]  /*2ff0*/  CALL.REL.NOINC `($contiguous_reducel32_u64$__internal_accurate_pow) ;  /* 0x00000048000c7944 */ /* 0x000fea0003c00000 */
[----:B------:R-:W-:Y:S05]  /*3000*/  BSYNC.RECONVERGENT B1 ;  /* 0x0000000000017941 */ /* 0x000fea0003800200 */
.L_x_1687:
[----:B------:R-:W0:Y:S02]  /*3010*/  LDCU.64 UR6, c[0x0][0x388] ;  /* 0x00007100ff0677ac */ /* 0x000e240008000a00 */
[----:B0-----:R-:W-:-:S04]  /*3020*/  LEA R8, P0, R22, UR6, 0x3 ;  /* 0x0000000616087c11 */ /* 0x001fc8000f8018ff */
[----:B------:R-:W-:-:S05]  /*3030*/  LEA.HI.X R9, R22, UR7, R23, 0x3, P0 ;  /* 0x0000000716097c11 */ /* 0x000fca00080f1c17 */
[----:B------:R-:W2:Y:S01]  /*3040*/  LDG.E.64 R22, desc[UR14][R8.64] ;  /* 0x0000000e08167981 */ /* 0x000ea2000c1e1b00 */
[C---:B------:R-:W-:Y:S01]  /*3050*/  ISETP.NE.U32.AND P0, PT, R6.reuse, RZ, PT ;  /* 0x000000ff0600720c */ /* 0x040fe20003f05070 */
[----:B------:R-:W-:Y:S01]  /*3060*/  DADD R10, -RZ, -R12 ;  /* 0x00000000ff0a7229 */ /* 0x000fe2000000090c */
[----:B------:R-:W-:Y:S01]  /*3070*/  ISETP.GE.AND P2, PT, R5, RZ, PT ;  /* 0x000000ff0500720c */ /* 0x000fe20003f46270 */
[----:B------:R-:W-:Y:S01]  /*3080*/  BSSY.RECONVERGENT B1, `(.L_x_1688) ;  /* 0x000000f000017945 */ /* 0x000fe20003800200 */
[C---:B------:R-:W-:Y:S02]  /*3090*/  ISETP.NE.AND.EX P0, PT, R7.reuse, RZ, PT, P0 ;  /* 0x000000ff0700720c */ /* 0x040fe40003f05300 */
[----:B------:R-:W-:Y:S02]  /*30a0*/  ISETP.NE.U32.AND P1, PT, R6, 0x1, PT ;  /* 0x000000010600780c */ /* 0x000fe40003f25070 */
[----:B------:R-:W-:Y:S02]  /*30b0*/  MOV R34, 0x3170 ;  /* 0x0000317000227802 */ /* 0x000fe40000000f00 */
[----:B------:R-:W-:-:S02]  /*30c0*/  ISETP.NE.AND.EX P1, PT, R7, RZ, PT, P1 ;  /* 0x000000ff0700720c */ /* 0x000fc40003f25310 */
[----:B------:R-:W-:Y:S02]  /*30d0*/  FSEL R12, R10, R12, !P2 ;  /* 0x0000000c0a0c7208 */ /* 0x000fe40005000000 */
[----:B------:R-:W-:-:S03]  /*30e0*/  FSEL R13, R11, R13, !P2 ;  /* 0x0000000d0b0d7208 */ /* 0x000fc60005000000 */
[----:B------:R-:W-:Y:S01]  /*30f0*/  @!P0 IMAD.MOV.U32 R12, RZ, RZ, RZ ;  /* 0x000000ffff0c8224 */ /* 0x000fe200078e00ff */
[----:B------:R-:W-:-:S04]  /*3100*/  @!P0 MOV R13, R5 ;  /* 0x00000005000d8202 */ /* 0x000fc80000000f00 */
[----:B------:R-:W-:Y:S02]  /*3110*/  FSEL R4, R12, RZ, P1 ;  /* 0x000000ff0c047208 */ /* 0x000fe40000800000 */
[----:B------:R-:W-:Y:S01]  /*3120*/  FSEL R5, R13, 1.875, P1 ;  /* 0x3ff000000d057808 */ /* 0x000fe20000800000 */
[----:B--2---:R-:W0:Y:S02]  /*3130*/  I2F.F64.U64 R32, R22 ;  /* 0x0000001600207312 */ /* 0x004e240000301800 */
[----:B0-----:R-:W-:Y:S01]  /*3140*/  IMAD.MOV.U32 R28, RZ, RZ, R32 ;  /* 0x000000ffff1c7224 */ /* 0x001fe200078e0020 */
[----:B------:R-:W-:-:S07]  /*3150*/  MOV R35, R33 ;  /* 0x0000002100237202 */ /* 0x000fce0000000f00 */
[----:B------:R-:W-:Y:S05]  /*3160*/  CALL.REL.NOINC `($contiguous_reducel32_u64$__internal_accurate_pow) ;  /* 0x0000004400b07944 */ /* 0x000fea0003c00000 */
[----:B------:R-:W-:Y:S05]  /*3170*/  BSYNC.RECONVERGENT B1 ;  /* 0x0000000000017941 */ /* 0x000fea0003800200 */
.L_x_1688:
[C---:B------:R-:W-:Y:S01]  /*3180*/  ISETP.NE.U32.AND P0, PT, R22.reuse, RZ, PT ;  /* 0x000000ff1600720c */ /* 0x040fe20003f05070 */
[----:B------:R-:W-:Y:S01]  /*3190*/  DADD R6, -RZ, -R12 ;  /* 0x00000000ff067229 */ /* 0x000fe2000000090c */
[----:B------:R-:W-:Y:S02]  /*31a0*/  ISETP.GE.AND P2, PT, R33, RZ, PT ;  /* 0x000000ff2100720c */ /* 0x000fe40003f46270 */
[----:B------:R-:W-:Y:S02]  /*31b0*/  ISETP.NE.AND.EX P0, PT, R23, RZ, PT, P0 ;  /* 0x000000ff1700720c */ /* 0x000fe40003f05300 */
[----:B------:R-:W-:-:S04]  /*31c0*/  ISETP.NE.U32.AND P1, PT, R22, 0x1, PT ;  /* 0x000000011600780c */ /* 0x000fc80003f25070 */
[----:B------:R-:W-:Y:S02]  /*31d0*/  ISETP.NE.AND.EX P1, PT, R23, RZ, PT, P1 ;  /* 0x000000ff1700720c */ /* 0x000fe40003f25310 */
[----:B------:R-:W-:Y:S02]  /*31e0*/  FSEL R12, R6, R12, !P2 ;  /* 0x0000000c060c7208 */ /* 0x000fe40005000000 */
[----:B------:R-:W-:-:S03]  /*31f0*/  FSEL R13, R7, R13, !P2 ;  /* 0x0000000d070d7208 */ /* 0x000fc60005000000 */
[----:B------:R-:W-:Y:S01]  /*3200*/  @!P0 IMAD.MOV.U32 R12, RZ, RZ, RZ ;  /* 0x000000ffff0c8224 */ /* 0x000fe200078e00ff */
[----:B------:R-:W-:-:S04]  /*3210*/  @!P0 MOV R13, R33 ;  /* 0x00000021000d8202 */ /* 0x000fc80000000f00 */
[----:B------:R-:W-:Y:S02]  /*3220*/  FSEL R6, R12, RZ, P1 ;  /* 0x000000ff0c067208 */ /* 0x000fe40000800000 */
[----:B------:R-:W-:-:S06]  /*3230*/  FSEL R7, R13, 1.875, P1 ;  /* 0x3ff000000d077808 */ /* 0x000fcc0000800000 */
[----:B------:R-:W-:-:S07]  /*3240*/  DADD R4, R4, R6 ;  /* 0x0000000004047229 */ /* 0x000fce0000000006 */
[----:B------:R0:W-:Y:S01]  /*3250*/  STS.64 [R3], R4 ;  /* 0x0000000403007388 */ /* 0x0001e20000000a00 */
[----:B------:R-:W-:Y:S05]  /*3260*/  BRA `(.L_x_1689) ;  /* 0x0000003800047947 */ /* 0x000fea0003800000 */
.L_x_1640:
        /* <DEDUP_REMOVED lines=18> */
.L_x_1716:
        /* <DEDUP_REMOVED lines=30> */
.L_x_1693:
        /* <DEDUP_REMOVED lines=15> */
.L_x_1694:
[----:B------:R-:W-:Y:S05]  /*3660*/  BSYNC.RECONVERGENT B1 ;  /* 0x0000000000017941 */ /* 0x000fea0003800200 */
.L_x_1692:
        /* <DEDUP_REMOVED lines=39> */
.L_x_1696:
        /* <DEDUP_REMOVED lines=17> */
.L_x_1697:
[----:B------:R-:W-:Y:S05]  /*39f0*/  BSYNC.RECONVERGENT B1 ;  /* 0x0000000000017941 */ /* 0x000fea0003800200 */
.L_x_1695:
        /* <DEDUP_REMOVED lines=37> */
.L_x_1699:
        /* <DEDUP_REMOVED lines=17> */
.L_x_1700:
[----:B------:R-:W-:Y:S05]  /*3d60*/  BSYNC.RECONVERGENT B1 ;  /* 0x0000000000017941 */ /* 0x000fea0003800200 */
.L_x_1698:
        /* <DEDUP_REMOVED lines=38> */
.L_x_1702:
[----:B------:R-:W-:Y:S01]  /*3fd0*/  IMAD.MOV.U32 R26, RZ, RZ, R20 ;  /* 0x000000ffff1a7224 */ /* 0x000fe200078e0014 */
[----:B------:R-:W-:Y:S01]  /*3fe0*/  MOV R13, R21 ;  /* 0x00000015000d7202 */ /* 0x000fe20000000f00 */
[----:B------:R-:W-:Y:S01]  /*3ff0*/  IMAD.MOV.U32 R14, RZ, RZ, R36 ;  /* 0x000000ffff0e7224 */ /* 0x000fe200078e0024 */
[----:B------:R-:W-:Y:S02]  /*4000*/  MOV R11, R37 ;  /* 0x00000025000b7202 */ /* 0x000fe40000000f00 */
[----:B------:R-:W-:-:S07]  /*4010*/  MOV R12, 0x4030 ;  /* 0x00004030000c7802 */ /* 0x000fce0000000f00 */
[----:B-1----:R-:W-:Y:S05]  /*4020*/  CALL.REL.NOINC `($__internal_34_$__cuda_sm20_div_s64) ;  /* 0x0000002c00807944 */ /* 0x002fea0003c00000 */
        /* <DEDUP_REMOVED lines=11> */
.L_x_1703:
[----:B------:R-:W-:Y:S05]  /*40e0*/  BSYNC.RECONVERGENT B1 ;  /* 0x0000000000017941 */ /* 0x000fea0003800200 */
.L_x_1701:
        /* <DEDUP_REMOVED lines=38> */
.L_x_1705:
        /* <DEDUP_REMOVED lines=17> */
.L_x_1706:
[----:B------:R-:W-:Y:S05]  /*4460*/  BSYNC.RECONVERGENT B1 ;  /* 0x0000000000017941 */ /* 0x000fea0003800200 */
.L_x_1704:
        /* <DEDUP_REMOVED lines=40> */
.L_x_1708:
        /* <DEDUP_REMOVED lines=17> */
.L_x_1709:
[----:B------:R-:W-:Y:S05]  /*4800*/  BSYNC.RECONVERGENT B1 ;  /* 0x0000000000017941 */ /* 0x000fea0003800200 */
.L_x_1707:
        /* <DEDUP_REMOVED lines=40> */
.L_x_1711:
        /* <DEDUP_REMOVED lines=17> */
.L_x_1712:
[----:B------:R-:W-:Y:S05]  /*4ba0*/  BSYNC.RECONVERGENT B1 ;  /* 0x0000000000017941 */ /* 0x000fea0003800200 */
.L_x_1710:
        /* <DEDUP_REMOVED lines=38> */
.L_x_1714:
        /* <DEDUP_REMOVED lines=17> */
.L_x_1715:
[----:B------:R-:W-:Y:S05]  /*4f20*/  BSYNC.RECONVERGENT B1 ;  /* 0x0000000000017941 */ /* 0x000fea0003800200 */
.L_x_1713:
        /* <DEDUP_REMOVED lines=15> */
.L_x_1691:
        /* <DEDUP_REMOVED lines=37> */
.L_x_1719:
[----:B------:R-:W-:Y:S01]  /*5270*/  IMAD.MOV.U32 R26, RZ, RZ, R18 ;  /* 0x000000ffff1a7224 */ /* 0x000fe200078e0012 */
[----:B------:R-:W-:Y:S01]  /*5280*/  MOV R13, R19 ;  /* 0x00000013000d7202 */ /* 0x000fe20000000f00 */
[----:B------:R-:W-:Y:S01]  /*5290*/  IMAD.MOV.U32 R14, RZ, RZ, R6 ;  /* 0x000000ffff0e7224 */ /* 0x000fe200078e0006 */
[----:B------:R-:W-:Y:S02]  /*52a0*/  MOV R11, R7 ;  /* 0x00000007000b7202 */ /* 0x000fe40000000f00 */
[----:B------:R-:W-:-:S07]  /*52b0*/  MOV R12, 0x52d0 ;  /* 0x000052d0000c7802 */ /* 0x000fce0000000f00 */
[----:B------:R-:W-:Y:S05]  /*52c0*/  CALL.REL.NOINC `($__internal_34_$__cuda_sm20_div_s64) ;  /* 0x0000001800d87944 */ /* 0x000fea0003c00000 */
        /* <DEDUP_REMOVED lines=9> */
.L_x_1720:
[----:B------:R-:W-:Y:S05]  /*5360*/  BSYNC.RECONVERGENT B1 ;  /* 0x0000000000017941 */ /* 0x000fea0003800200 */
.L_x_1718:
        /* <DEDUP_REMOVED lines=39> */
.L_x_1722:
        /* <DEDUP_REMOVED lines=17> */
.L_x_1723:
[----:B------:R-:W-:Y:S05]  /*56f0*/  BSYNC.RECONVERGENT B1 ;  /* 0x0000000000017941 */ /* 0x000fea0003800200 */
.L_x_1721:
        /* <DEDUP_REMOVED lines=40> */
.L_x_1725:
        /* <DEDUP_REMOVED lines=17> */
.L_x_1726:
[----:B------:R-:W-:Y:S05]  /*5a90*/  BSYNC.RECONVERGENT B1 ;  /* 0x0000000000017941 */ /* 0x000fea0003800200 */
.L_x_1724:
        /* <DEDUP_REMOVED lines=40> */
.L_x_1728:
        /* <DEDUP_REMOVED lines=17> */
.L_x_1729:
[----:B------:R-:W-:Y:S05]  /*5e30*/  BSYNC.RECONVERGENT B1 ;  /* 0x0000000000017941 */ /* 0x000fea0003800200 */
.L_x_1727:
        /* <DEDUP_REMOVED lines=11> */
.L_x_1717:
        /* <DEDUP_REMOVED lines=35> */
.L_x_1732:
        /* <DEDUP_REMOVED lines=14> */
.L_x_1733:
[----:B------:R-:W-:Y:S05]  /*6200*/  BSYNC.RECONVERGENT B1 ;  /* 0x0000000000017941 */ /* 0x000fea0003800200 */
.L_x_1731:
        /* <DEDUP_REMOVED lines=39> */
.L_x_1735:
        /* <DEDUP_REMOVED lines=17> */
.L_x_1736:
[----:B------:R-:W-:Y:S05]  /*6590*/  BSYNC.RECONVERGENT B1 ;  /* 0x0000000000017941 */ /* 0x000fea0003800200 */
.L_x_1734:
        /* <DEDUP_REMOVED lines=11> */
.L_x_1730:
        /* <DEDUP_REMOVED lines=31> */
.L_x_1738:
[----:B------:R-:W-:Y:S01]  /*6840*/  IMAD.MOV.U32 R24, RZ, RZ, R20 ;  /* 0x000000ffff187224 */ /* 0x000fe200078e0014 */
[----:B------:R-:W-:-:S07]  /*6850*/  MOV R26, 0x6870 ;  /* 0x00006870001a7802 */ /* 0x000fce0000000f00 */
[----:B------:R-:W-:Y:S05]  /*6860*/  CALL.REL.NOINC `($__internal_35_$__cuda_sm20_rem_s64) ;  /* 0x0000000800bc7944 */ /* 0x000fea0003c00000 */
[----:B------:R-:W-:Y:S01]  /*6870*/  MOV R4, R6 ;  /* 0x0000000600047202 */ /* 0x000fe20000000f00 */
[----:B------:R-:W-:-:S07]  /*6880*/  IMAD.MOV.U32 R5, RZ, RZ, R7 ;  /* 0x000000ffff057224 */ /* 0x000fce00078e0007 */
.L_x_1739:
[----:B------:R-:W-:Y:S05]  /*6890*/  BSYNC.RECONVERGENT B1 ;  /* 0x0000000000017941 */ /* 0x000fea0003800200 */
.L_x_1737:
        /* <DEDUP_REMOVED lines=9> */
.L_x_1690:
        /* <DEDUP_REMOVED lines=8> */
.L_x_1740:
        /* <DEDUP_REMOVED lines=11> */
[----:B------:R-:W-:-:S05]  /*6a60*/  FSEL R5, R13, 1.875, P1 ;  /* 0x3ff000000d057808 */ /* 0x000fca0000800000 */
[----:B------:R1:W-:Y:S02]  /*6a70*/  STS.64 [R3], R4 ;  /* 0x0000000403007388 */ /* 0x0003e40000000a00 */
.L_x_1689:
[----:B------:R-:W-:Y:S05]  /*6a80*/  BSYNC.RECONVERGENT B0 ;  /* 0x0000000000007941 */ /* 0x000fea0003800200 */
.L_x_1639:
[----:B------:R-:W-:Y:S01]  /*6a90*/  BAR.SYNC.DEFER_BLOCKING 0x0 ;  /* 0x0000000000007b1d */ /* 0x000fe20000010000 */
[----:B------:R-:W-:Y:S02]  /*6aa0*/  ISETP.GE.U32.AND P0, PT, R2, 0x42, PT ;  /* 0x000000420200780c */ /* 0x000fe40003f06070 */
[----:B------:R-:W-:-:S11]  /*6ab0*/  ISETP.GT.U32.AND P1, PT, R0, 0x1f, PT ;  /* 0x0000001f0000780c */ /* 0x000fd60003f24070 */
[----:B------:R-:W-:Y:S05]  /*6ac0*/  @!P0 BRA `(.L_x_1741) ;  /* 0x00000000002c8947 */ /* 0x000fea0003800000 */
.L_x_1742:
        /* <DEDUP_REMOVED lines=8> */
[----:B------:R-:W-:Y:S02]  /*6b50*/  ISETP.GT.U32.AND P0, PT, R2, 0x83, PT ;  /* 0x000000830200780c */ /* 0x000fe40003f04070 */
[----:B------:R-:W-:-:S11]  /*6b60*/  MOV R2, R8 ;  /* 0x0000000800027202 */ /* 0x000fd60000000f00 */
[----:B--2---:R-:W-:Y:S05]  /*6b70*/  @P0 BRA `(.L_x_1742) ;  /* 0xfffffffc00d40947 */ /* 0x004fea000383ffff */
.L_x_1741:
        /* <DEDUP_REMOVED lines=43> */
        .weak           $__internal_34_$__cuda_sm20_div_s64
        .type           $__internal_34_$__cuda_sm20_div_s64,@function
        .size           $__internal_34_$__cuda_sm20_div_s64,($__internal_35_$__cuda_sm20_rem_s64 - $__internal_34_$__cuda_sm20_div_s64)
$__internal_34_$__cuda_sm20_div_s64:
        /* <DEDUP_REMOVED lines=28> */
[----:B------:R-:W-:Y:S02]  /*6ff0*/  IMAD.MOV.U32 R31, RZ, RZ, RZ ;  /* 0x000000ffff1f7224 */ /* 0x000fe400078e00ff */
        /* <DEDUP_REMOVED lines=53> */
[----:B------:R-:W-:Y:S06]  /*7350*/  RET.REL.NODEC R12 `(contiguous_reducel32_u64) ;  /* 0xffffff8c0c287950 */ /* 0x000fec0003c3ffff */
        .weak           $__internal_35_$__cuda_sm20_rem_s64
        .type           $__internal_35_$__cuda_sm20_rem_s64,@function
        .size           $__internal_35_$__cuda_sm20_rem_s64,($contiguous_reducel32_u64$__internal_accurate_pow - $__internal_35_$__cuda_sm20_rem_s64)
$__internal_35_$__cuda_sm20_rem_s64:
        /* <DEDUP_REMOVED lines=76> */
[----:B------:R-:W-:Y:S06]  /*7820*/  RET.REL.NODEC R26 `(contiguous_reducel32_u64) ;  /* 0xffffff841af47950 */ /* 0x000fec0003c3ffff */
        .type           $contiguous_reducel32_u64$__internal_accurate_pow,@function
        .size           $contiguous_reducel32_u64$__internal_accurate_pow,(.L_x_9980 - $contiguous_reducel32_u64$__internal_accurate_pow)
$contiguous_reducel32_u64$__internal_accurate_pow:
        /* <DEDUP_REMOVED lines=163> */
.L_x_1743:
[----:B------:R-:W-:Y:S01]  /*8260*/  DFMA R14, R14, R12, R12 ;  /* 0x0000000c0e0e722b */ /* 0x000fe2000000000c */
[----:B------:R-:W-:Y:S01]  /*8270*/  MOV R35, 0x0 ;  /* 0x0000000000237802 */ /* 0x000fe20000000f00 */
[----:B------:R-:W-:-:S08]  /*8280*/  DSETP.NEU.AND P0, PT, |R12|, +INF , PT ;  /* 0x7ff000000c00742a */ /* 0x000fd00003f0d200 */
[----:B------:R-:W-:Y:S02]  /*8290*/  FSEL R12, R12, R14, !P0 ;  /* 0x0000000e0c0c7208 */ /* 0x000fe40004000000 */
[----:B------:R-:W-:Y:S01]  /*82a0*/  FSEL R13, R13, R15, !P0 ;  /* 0x0000000f0d0d7208 */ /* 0x000fe20004000000 */
[----:B------:R-:W-:Y:S06]  /*82b0*/  RET.REL.NODEC R34 `(contiguous_reducel32_u64) ;  /* 0xffffff7c22507950 */ /* 0x000fec0003c3ffff */
.L_x_1744:
        /* <DEDUP_REMOVED lines=12> */
.L_x_9980:


//--------------------- .text.uncontiguous_cumulate_reducel3_u64 --------------------------
	.section	.text.uncontiguous_cumulate_reducel3_u64,"ax",@progbits
	.align	128
        .global         uncontiguous_cumulate_reducel3_u64
        .type           uncontiguous_cumulate_reducel3_u64,@function
        .size           uncontiguous_cumulate_reducel3_u64,(.L_x_9982 - uncontiguous_cumulate_reducel3_u64)
        .other          uncontiguous_cumulate_reducel3_u64,@"STO_CUDA_ENTRY STV_DEFAULT"
uncontiguous_cumulate_reducel3_u64:
.text.uncontiguous_cumulate_reducel3_u64:
        /* <DEDUP_REMOVED lines=41> */
.L_x_1773:
        /* <DEDUP_REMOVED lines=33> */
.L_x_1750:
[----:B------:R-:W-:Y:S01]  /*04a0*/  IMAD.MOV.U32 R29, RZ, RZ, R14 ;  /* 0x000000ffff1d7224 */ /* 0x000fe200078e000e */
[----:B------:R-:W-:Y:S01]  /*04b0*/  MOV R26, R15 ;  /* 0x0000000f001a7202 */ /* 0x000fe20000000f00 */
[----:B------:R-:W-:Y:S01]  /*04c0*/  IMAD.MOV.U32 R13, RZ, RZ, R16 ;  /* 0x000000ffff0d7224 */ /* 0x000fe200078e0010 */
[----:B------:R-:W-:Y:S02]  /*04d0*/  MOV R12, R17 ;  /* 0x00000011000c7202 */ /* 0x000fe40000000f00 */
[----:B------:R-:W-:-:S07]  /*04e0*/  MOV R11, 0x500 ;  /* 0x00000500000b7802 */ /* 0x000fce0000000f00 */
[----:B------:R-:W-:Y:S05]  /*04f0*/  CALL.REL.NOINC `($__internal_36_$__cuda_sm20_div_s64) ;  /* 0x0000006400dc7944 */ /* 0x000fea0003c00000 */
        /* <DEDUP_REMOVED lines=9> */
.L_x_1751:
[----:B------:R-:W-:Y:S05]  /*0590*/  BSYNC.RECONVERGENT B1 ;  /* 0x0000000000017941 */ /* 0x000fea0003800200 */
.L_x_1749:
        /* <DEDUP_REMOVED lines=36> */
.L_x_1753:
[----:B------:R-:W-:Y:S01]  /*07e0*/  IMAD.MOV.U32 R29, RZ, RZ, R7 ;  /* 0x000000ffff1d7224 */ /* 0x000fe200078e0007 */
[----:B------:R-:W-:Y:S01]  /*07f0*/  MOV R26, R8 ;  /* 0x00000008001a7202 */ /* 0x000fe20000000f00 */
[----:B------:R-:W-:Y:S01]  /*0800*/  IMAD.MOV.U32 R13, RZ, RZ, R16 ;  /* 0x000000ffff0d7224 */ /* 0x000fe200078e0010 */
[----:B------:R-:W-:Y:S02]  /*0810*/  MOV R12, R17 ;  /* 0x00000011000c7202 */ /* 0x000fe40000000f00 */
[----:B------:R-:W-:-:S07]  /*0820*/  MOV R11, 0x840 ;  /* 0x00000840000b7802 */ /* 0x000fce0000000f00 */
[----:B------:R-:W-:Y:S05]  /*0830*/  CALL.REL.NOINC `($__internal_36_$__cuda_sm20_div_s64) ;  /* 0x00000064000c7944 */ /* 0x000fea0003c00000 */
        /* <DEDUP_REMOVED lines=10> */
.L_x_1754:
[----:B------:R-:W-:Y:S05]  /*08e0*/  BSYNC.RECONVERGENT B1 ;  /* 0x0000000000017941 */ /* 0x000fea0003800200 */
.L_x_1752:
        /* <DEDUP_REMOVED lines=37> */
.L_x_1756:
[----:B------:R-:W-:Y:S01]  /*0b40*/  MOV R29, R14 ;  /* 0x0000000e001d7202 */ /* 0x000fe20000000f00 */
[----:B------:R-:W-:Y:S01]  /*0b50*/  IMAD.MOV.U32 R26, RZ, RZ, R15 ;  /* 0x000000ffff1a7224 */ /* 0x000fe200078e000f */
[----:B------:R-:W-:Y:S01]  /*0b60*/  MOV R13, R16 ;  /* 0x00000010000d7202 */ /* 0x000fe20000000f00 */
[----:B------:R-:W-:Y:S01]  /*0b70*/  IMAD.MOV.U32 R12, RZ, RZ, R17 ;  /* 0x000000ffff0c7224 */ /* 0x000fe200078e0011 */
[----:B------:R-:W-:-:S07]  /*0b80*/  MOV R11, 0xba0 ;  /* 0x00000ba0000b7802 */ /* 0x000fce0000000f00 */
[----:B------:R-:W-:Y:S05]  /*0b90*/  CALL.REL.NOINC `($__internal_36_$__cuda_sm20_div_s64) ;  /* 0x0000006000347944 */ /* 0x000fea0003c00000 */
        /* <DEDUP_REMOVED lines=10> */
.L_x_1757:
[----:B------:R-:W-:Y:S05]  /*0c40*/  BSYNC.RECONVERGENT B1 ;  /* 0x0000000000017941 */ /* 0x000fea0003800200 */
.L_x_1755:
        /* <DEDUP_REMOVED lines=34> */
.L_x_1759:
        /* <DEDUP_REMOVED lines=16> */
.L_x_1760:
[----:B------:R-:W-:Y:S05]  /*0f70*/  BSYNC.RECONVERGENT B1 ;  /* 0x0000000000017941 */ /* 0x000fea0003800200 */
.L_x_1758:
        /* <DEDUP_REMOVED lines=37> */
.L_x_1762:
        /* <DEDUP_REMOVED lines=17> */
.L_x_1763:
[----:B------:R-:W-:Y:S05]  /*12e0*/  BSYNC.RECONVERGENT B1 ;  /* 0x0000000000017941 */ /* 0x000fea0003800200 */
.L_x_1761:
        /* <DEDUP_REMOVED lines=35> */
.L_x_1765:
        /* <DEDUP_REMOVED lines=16> */
.L_x_1766:
[----:B------:R-:W-:Y:S05]  /*1620*/  BSYNC.RECONVERGENT B1 ;  /* 0x0000000000017941 */ /* 0x000fea0003800200 */
.L_x_1764:
        /* <DEDUP_REMOVED lines=36> */
.L_x_1768:
[----:B------:R-:W-:Y:S01]  /*1870*/  MOV R29, R14 ;  /* 0x0000000e001d7202 */ /* 0x000fe20000000f00 */
[----:B------:R-:W-:Y:S01]  /*1880*/  IMAD.MOV.U32 R26, RZ, RZ, R15 ;  /* 0x000000ffff1a7224 */ /* 0x000fe200078e000f */
[----:B------:R-:W-:Y:S01]  /*1890*/  MOV R13, R16 ;  /* 0x00000010000d7202 */ /* 0x000fe20000000f00 */
[----:B------:R-:W-:Y:S01]  /*18a0*/  IMAD.MOV.U32 R12, RZ, RZ, R17 ;  /* 0x000000ffff0c7224 */ /* 0x000fe200078e0011 */
[----:B------:R-:W-:-:S07]  /*18b0*/  MOV R11, 0x18d0 ;  /* 0x000018d0000b7802 */ /* 0x000fce0000000f00 */
[----:B------:R-:W-:Y:S05]  /*18c0*/  CALL.REL.NOINC `($__internal_36_$__cuda_sm20_div_s64) ;  /* 0x0000005000e87944 */ /* 0x000fea0003c00000 */
        /* <DEDUP_REMOVED lines=11> */
.L_x_1769:
[----:B------:R-:W-:Y:S05]  /*1980*/  BSYNC.RECONVERGENT B1 ;  /* 0x0000000000017941 */ /* 0x000fea0003800200 */
.L_x_1767:
        /* <DEDUP_REMOVED lines=36> */
.L_x_1771:
        /* <DEDUP_REMOVED lines=17> */
.L_x_1772:
[----:B------:R-:W-:Y:S05]  /*1ce0*/  BSYNC.RECONVERGENT B1 ;  /* 0x0000000000017941 */ /* 0x000fea0003800200 */
.L_x_1770:
        /* <DEDUP_REMOVED lines=10> */
.L_x_1748:
        /* <DEDUP_REMOVED lines=36> */
.L_x_1776:
[----:B------:R-:W-:Y:S01]  /*1fd0*/  MOV R29, R14 ;  /* 0x0000000e001d7202 */ /* 0x000fe20000000f00 */
[----:B------:R-:W-:Y:S01]  /*1fe0*/  IMAD.MOV.U32 R26, RZ, RZ, R15 ;  /* 0x000000ffff1a7224 */ /* 0x000fe200078e000f */
[----:B------:R-:W-:Y:S01]  /*1ff0*/  MOV R13, R16 ;  /* 0x00000010000d7202 */ /* 0x000fe20000000f00 */
[----:B------:R-:W-:Y:S01]  /*2000*/  IMAD.MOV.U32 R12, RZ, RZ, R17 ;  /* 0x000000ffff0c7224 */ /* 0x000fe200078e0011 */
[----:B------:R-:W-:-:S07]  /*2010*/  MOV R11, 0x2030 ;  /* 0x00002030000b7802 */ /* 0x000fce0000000f00 */
[----:B------:R-:W-:Y:S05]  /*2020*/  CALL.REL.NOINC `($__internal_36_$__cuda_sm20_div_s64) ;  /* 0x0000004c00107944 */ /* 0x000fea0003c00000 */
        /* <DEDUP_REMOVED lines=9> */
.L_x_1777:
[----:B------:R-:W-:Y:S05]  /*20c0*/  BSYNC.RECONVERGENT B1 ;  /* 0x0000000000017941 */ /* 0x000fea0003800200 */
.L_x_1775:
        /* <DEDUP_REMOVED lines=36> */
.L_x_1779:
        /* <DEDUP_REMOVED lines=17> */
.L_x_1780:
[----:B------:R-:W-:Y:S05]  /*2420*/  BSYNC.RECONVERGENT B1 ;  /* 0x0000000000017941 */ /* 0x000fea0003800200 */
.L_x_1778:
        /* <DEDUP_REMOVED lines=38> */
.L_x_1782:
        /* <DEDUP_REMOVED lines=16> */
.L_x_1783:
[----:B------:R-:W-:Y:S05]  /*2790*/  BSYNC.RECONVERGENT B1 ;  /* 0x0000000000017941 */ /* 0x000fea0003800200 */
.L_x_1781:
        /* <DEDUP_REMOVED lines=36> */
.L_x_1785:
        /* <DEDUP_REMOVED lines=16> */
.L_x_1786:
[----:B------:R-:W-:Y:S05]  /*2ae0*/  BSYNC.RECONVERGENT B1 ;  /* 0x0000000000017941 */ /* 0x000fea0003800200 */
.L_x_1784:
[----:B------:R-:W-:Y:S01]  /*2af0*/  IMAD R5, R5, R38, RZ ;  /* 0x0000002605057224 */ /* 0x000fe200078e02ff */
[----:B------:R-:W-:Y:S01]  /*2b00*/  IADD3 R9, PT, PT, R9, -0x2, RZ ;  /* 0xfffffffe09097810 */ /* 0x000fe20007ffe0ff */
[----:B------:R-:W-:Y:S02]  /*2b10*/  IMAD.MOV.U32 R34, RZ, RZ, R20 ;  /* 0x000000ffff227224 */ /* 0x000fe400078e0014 */
[-C--:B------:R-:W-:Y:S02]  /*2b20*/  IMAD R5, R39, R10.reuse, R5 ;  /* 0x0000000a27057224 */ /* 0x080fe400078e0205 */
[----:B------:R-:W-:-:S04]  /*2b30*/  IMAD.WIDE.U32 R34, R38, R10, R34 ;  /* 0x0000000a26227225 */ /* 0x000fc800078e0022 */
[----:B------:R-:W-:Y:S01]  /*2b40*/  IMAD.IADD R6, R35, 0x1, R5 ;  /* 0x0000000123067824 */ /* 0x000fe200078e0205 */
[----:B------:R-:W-:-:S07]  /*2b50*/  MOV R5, R34 ;  /* 0x0000002200057202 */ /* 0x000fce0000000f00 */
.L_x_1774:
        /* <DEDUP_REMOVED lines=31> */
.L_x_1788:
[----:B------:R-:W-:Y:S01]  /*2d50*/  IMAD.MOV.U32 R20, RZ, RZ, R14 ;  /* 0x000000ffff147224 */ /* 0x000fe200078e000e */
[----:B------:R-:W-:Y:S01]  /*2d60*/  MOV R24, R15 ;  /* 0x0000000f00187202 */ /* 0x000fe20000000f00 */
[----:B------:R-:W-:Y:S01]  /*2d70*/  IMAD.MOV.U32 R21, RZ, RZ, R16 ;  /* 0x000000ffff157224 */ /* 0x000fe200078e0010 */
[----:B------:R-:W-:Y:S02]  /*2d80*/  MOV R22, R17 ;  /* 0x0000001100167202 */ /* 0x000fe40000000f00 */
[----:B------:R-:W-:-:S07]  /*2d90*/  MOV R23, 0x2db0 ;  /* 0x00002db000177802 */ /* 0x000fce0000000f00 */
[----:B------:R-:W-:Y:S05]  /*2da0*/  CALL.REL.NOINC `($__internal_37_$__cuda_sm20_rem_s64) ;  /* 0x0000004400007944 */ /* 0x000fea0003c00000 */
[----:B------:R-:W-:Y:S01]  /*2db0*/  IMAD.MOV.U32 R10, RZ, RZ, R12 ;  /* 0x000000ffff0a7224 */ /* 0x000fe200078e000c */
[----:B------:R-:W-:-:S07]  /*2dc0*/  MOV R11, R13 ;  /* 0x0000000d000b7202 */ /* 0x000fce0000000f00 */
.L_x_1789:
[----:B------:R-:W-:Y:S05]  /*2dd0*/  BSYNC.RECONVERGENT B1 ;  /* 0x0000000000017941 */ /* 0x000fea0003800200 */
.L_x_1787:
        /* <DEDUP_REMOVED lines=33> */
.L_x_1791:
[----:B------:R-:W-:Y:S01]  /*2ff0*/  MOV R21, R16 ;  /* 0x0000001000157202 */ /* 0x000fe20000000f00 */
[----:B------:R-:W-:Y:S01]  /*3000*/  IMAD.MOV.U32 R22, RZ, RZ, R17 ;  /* 0x000000ffff167224 */ /* 0x000fe200078e0011 */
[----:B------:R-:W-:Y:S01]  /*3010*/  MOV R20, R7 ;  /* 0x0000000700147202 */ /* 0x000fe20000000f00 */
[----:B------:R-:W-:Y:S01]  /*3020*/  IMAD.MOV.U32 R24, RZ, RZ, R8 ;  /* 0x000000ffff187224 */ /* 0x000fe200078e0008 */
[----:B------:R-:W-:-:S07]  /*3030*/  MOV R23, 0x3050 ;  /* 0x0000305000177802 */ /* 0x000fce0000000f00 */
[----:B------:R-:W-:Y:S05]  /*3040*/  CALL.REL.NOINC `($__internal_37_$__cuda_sm20_rem_s64) ;  /* 0x0000004000587944 */ /* 0x000fea0003c00000 */
[----:B------:R-:W-:Y:S01]  /*3050*/  MOV R8, R12 ;  /* 0x0000000c00087202 */ /* 0x000fe20000000f00 */
[----:B------:R-:W-:-:S07]  /*3060*/  IMAD.MOV.U32 R9, RZ, RZ, R13 ;  /* 0x000000ffff097224 */ /* 0x000fce00078e000d */
.L_x_1792:
[----:B------:R-:W-:Y:S05]  /*3070*/  BSYNC.RECONVERGENT B1 ;  /* 0x0000000000017941 */ /* 0x000fea0003800200 */
.L_x_1790:
[----:B------:R-:W-:Y:S01]  /*3080*/  MOV R10, R5 ;  /* 0x00000005000a7202 */ /* 0x000fe20000000f00 */
[----:B------:R-:W-:Y:S02]  /*3090*/  IMAD R7, R9, R18, RZ ;  /* 0x0000001209077224 */ /* 0x000fe400078e02ff */
[----:B------:R-:W-:Y:S02]  /*30a0*/  IMAD.MOV.U32 R11, RZ, RZ, R6 ;  /* 0x000000ffff0b7224 */ /* 0x000fe400078e0006 */
[-C--:B------:R-:W-:Y:S02]  /*30b0*/  IMAD R7, R19, R8.reuse, R7 ;  /* 0x0000000813077224 */ /* 0x080fe400078e0207 */
[----:B------:R-:W-:-:S04]  /*30c0*/  IMAD.WIDE.U32 R10, R18, R8, R10 ;  /* 0x00000008120a7225 */ /* 0x000fc800078e000a */
[----:B------:R-:W-:Y:S01]  /*30d0*/  IMAD.MOV.U32 R5, RZ, RZ, R10 ;  /* 0x000000ffff057224 */ /* 0x000fe200078e000a */
[----:B------:R-:W-:-:S07]  /*30e0*/  IADD3 R6, PT, PT, R11, R7, RZ ;  /* 0x000000070b067210 */ /* 0x000fce0007ffe0ff */
.L_x_1747:
[----:B------:R-:W0:Y:S02]  /*30f0*/  LDCU.64 UR4, c[0x0][0x388] ;  /* 0x00007100ff0477ac */ /* 0x000e240008000a00 */
[----:B0-----:R-:W-:Y:S02]  /*3100*/  LEA R8, P1, R5, UR4, 0x3 ;  /* 0x0000000405087c11 */ /* 0x001fe4000f8218ff */
[----:B------:R-:W-:Y:S02]  /*3110*/  LEA R10, P0, R27, UR4, 0x3 ;  /* 0x000000041b0a7c11 */ /* 0x000fe4000f8018ff */
[----:B------:R-:W-:Y:S02]  /*3120*/  LEA.HI.X R9, R5, UR5, R6, 0x3, P1 ;  /* 0x0000000505097c11 */ /* 0x000fe400088f1c06 */
[----:B------:R-:W-:-:S04]  /*3130*/  LEA.HI.X R11, R27, UR5, R28, 0x3, P0 ;  /* 0x000000051b0b7c11 */ /* 0x000fc800080f1c1c */
[----:B------:R-:W2:Y:S04]  /*3140*/  LDG.E.64 R8, desc[UR6][R8.64] ;  /* 0x0000000608087981 */ /* 0x000ea8000c1e1b00 */
[----:B------:R-:W2:Y:S02]  /*3150*/  LDG.E.64 R6, desc[UR6][R10.64] ;  /* 0x000000060a067981 */ /* 0x000ea4000c1e1b00 */
[----:B--2---:R-:W-:-:S04]  /*3160*/  IADD3 R6, P0, PT, R6, R8, RZ ;  /* 0x0000000806067210 */ /* 0x004fc80007f1e0ff */
[----:B------:R-:W-:-:S06]  /*3170*/  IADD3.X R7, PT, PT, R7, R9, RZ, P0, !PT ;  /* 0x0000000907077210 */ /* 0x000fcc00007fe4ff */
[----:B------:R-:W0:Y:S02]  /*3180*/  I2F.F64.U64 R6, R6 ;  /* 0x0000000600067312 */ /* 0x000e240000301800 */
[----:B0-----:R1:W-:Y:S01]  /*3190*/  STS.64 [R3], R6 ;  /* 0x0000000603007388 */ /* 0x0013e20000000a00 */
[----:B------:R-:W-:Y:S05]  /*31a0*/  BRA `(.L_x_1793) ;  /* 0x0000003400e47947 */ /* 0x000fea0003800000 */
.L_x_1746:
[----:B------:R-:W-:-:S04]  /*31b0*/  ISETP.GE.U32.AND P0, PT, R14, UR10, PT ;  /* 0x0000000a0e007c0c */ /* 0x000fc8000bf06070 */
[----:B------:R-:W-:-:S13]  /*31c0*/  ISETP.GE.U32.AND.EX P0, PT, RZ, UR11, PT, P0 ;  /* 0x0000000bff007c0c */ /* 0x000fda000bf06100 */
[----:B------:R-:W-:Y:S05]  /*31d0*/  @P0 BRA `(.L_x_1793) ;  /* 0x0000003400d80947 */ /* 0x000fea0003800000 */
[----:B------:R-:W-:Y:S02]  /*31e0*/  ISETP.GE.AND P0, PT, R9, RZ, PT ;  /* 0x000000ff0900720c */ /* 0x000fe40003f06270 */
[----:B------:R-:W-:-:S11]  /*31f0*/  CS2R R6, SRZ ;  /* 0x0000000000067805 */ /* 0x000fd6000001ff00 */
[----:B------:R-:W-:Y:S05]  /*3200*/  @!P0 BRA `(.L_x_1794) ;  /* 0x0000003400b48947 */ /* 0x000fea0003800000 */
[----:B------:R-:W-:Y:S01]  /*3210*/  ISETP.GE.U32.AND P0, PT, R9, 0x7, PT ;  /* 0x000000070900780c */ /* 0x000fe20003f06070 */
[----:B------:R-:W-:Y:S02]  /*3220*/  IMAD.MOV.U32 R15, RZ, RZ, R14 ;  /* 0x000000ffff0f7224 */ /* 0x000fe400078e000e */
[----:B------:R-:W-:Y:S01]  /*3230*/  HFMA2 R14, -RZ, RZ, 0, 0 ;  /* 0x00000000ff0e7431 */ /* 0x000fe200000001ff */
[----:B------:R-:W-:Y:S02]  /*3240*/  LOP3.LUT R10, R11, 0x7, RZ, 0xc0, !PT ;  /* 0x000000070b0a7812 */ /* 0x000fe400078ec0ff */
[----:B------:R-:W-:-:S07]  /*3250*/  CS2R R6, SRZ ;  /* 0x0000000000067805 */ /* 0x000fce000001ff00 */
        /* <DEDUP_REMOVED lines=9> */
.L_x_1820:
        /* <DEDUP_REMOVED lines=33> */
.L_x_1797:
[----:B------:R-:W-:Y:S01]  /*3500*/  MOV R29, R15 ;  /* 0x0000000f001d7202 */ /* 0x000fe20000000f00 */
[----:B------:R-:W-:Y:S01]  /*3510*/  IMAD.MOV.U32 R26, RZ, RZ, R14 ;  /* 0x000000ffff1a7224 */ /* 0x000fe200078e000e */
[----:B------:R-:W-:Y:S01]  /*3520*/  MOV R13, R34 ;  /* 0x00000022000d7202 */ /* 0x000fe20000000f00 */
[----:B------:R-:W-:Y:S01]  /*3530*/  IMAD.MOV.U32 R12, RZ, RZ, R35 ;  /* 0x000000ffff0c7224 */ /* 0x000fe200078e0023 */
[----:B------:R-:W-:-:S07]  /*3540*/  MOV R11, 0x3560 ;  /* 0x00003560000b7802 */ /* 0x000fce0000000f00 */
[----:B-123--:R-:W-:Y:S05]  /*3550*/  CALL.REL.NOINC `($__internal_36_$__cuda_sm20_div_s64) ;  /* 0x0000003400c47944 */ /* 0x00efea0003c00000 */
        /* <DEDUP_REMOVED lines=11> */
.L_x_1798:
[----:B------:R-:W-:Y:S05]  /*3610*/  BSYNC.RECONVERGENT B1 ;  /* 0x0000000000017941 */ /* 0x000fea0003800200 */
.L_x_1796:
[----:B------:R-:W-:Y:S02]  /*3620*/  VIADD R14, R9, 0x2 ;  /* 0x00000002090e7836 */ /* 0x000fe40000000000 */
        /* <DEDUP_REMOVED lines=38> */
.L_x_1800:
[----:B------:R-:W-:Y:S01]  /*3890*/  MOV R29, R34 ;  /* 0x00000022001d7202 */ /* 0x000fe20000000f00 */
[----:B------:R-:W-:Y:S01]  /*38a0*/  IMAD.MOV.U32 R26, RZ, RZ, R35 ;  /* 0x000000ffff1a7224 */ /* 0x000fe200078e0023 */
[----:B------:R-:W-:Y:S01]  /*38b0*/  MOV R13, R36 ;  /* 0x00000024000d7202 */ /* 0x000fe20000000f00 */
[----:B------:R-:W-:Y:S01]  /*38c0*/  IMAD.MOV.U32 R12, RZ, RZ, R37 ;  /* 0x000000ffff0c7224 */ /* 0x000fe200078e0025 */
[----:B------:R-:W-:-:S07]  /*38d0*/  MOV R11, 0x38f0 ;  /* 0x000038f0000b7802 */ /* 0x000fce0000000f00 */
[----:B-1----:R-:W-:Y:S05]  /*38e0*/  CALL.REL.NOINC `($__internal_36_$__cuda_sm20_div_s64) ;  /* 0x0000003000e07944 */ /* 0x002fea0003c00000 */
        /* <DEDUP_REMOVED lines=11> */
.L_x_1801:
[----:B------:R-:W-:Y:S05]  /*39a0*/  BSYNC.RECONVERGENT B1 ;  /* 0x0000000000017941 */ /* 0x000fea0003800200 */
.L_x_1799:
        /* <DEDUP_REMOVED lines=38> */
.L_x_1803:
[----:B------:R-:W-:Y:S01]  /*3c10*/  IMAD.MOV.U32 R29, RZ, RZ, R34 ;  /* 0x000000ffff1d7224 */ /* 0x000fe200078e0022 */
[----:B------:R-:W-:Y:S01]  /*3c20*/  MOV R26, R35 ;  /* 0x00000023001a7202 */ /* 0x000fe20000000f00 */
[----:B------:R-:W-:Y:S01]  /*3c30*/  IMAD.MOV.U32 R13, RZ, RZ, R36 ;  /* 0x000000ffff0d7224 */ /* 0x000fe200078e0024 */
[----:B------:R-:W-:Y:S02]  /*3c40*/  MOV R12, R37 ;  /* 0x00000025000c7202 */ /* 0x000fe40000000f00 */
[----:B------:R-:W-:-:S07]  /*3c50*/  MOV R11, 0x3c70 ;  /* 0x00003c70000b7802 */ /* 0x000fce0000000f00 */
[----:B-1----:R-:W-:Y:S05]  /*3c60*/  CALL.REL.NOINC `($__internal_36_$__cuda_sm20_div_s64) ;  /* 0x0000003000007944 */ /* 0x002fea0003c00000 */
        /* <DEDUP_REMOVED lines=11> */
.L_x_1804:
[----:B------:R-:W-:Y:S05]  /*3d20*/  BSYNC.RECONVERGENT B1 ;  /* 0x0000000000017941 */ /* 0x000fea0003800200 */
.L_x_1802:
        /* <DEDUP_REMOVED lines=38> */
.L_x_1806:
        /* <DEDUP_REMOVED lines=17> */
.L_x_1807:
[----:B------:R-:W-:Y:S05]  /*40a0*/  BSYNC.RECONVERGENT B1 ;  /* 0x0000000000017941 */ /* 0x000fea0003800200 */
.L_x_1805:
[C---:B------:R-:W-:Y:S02]  /*40b0*/  VIADD R5, R9.reuse, 0xffffffff ;  /* 0xffffffff09057836 */ /* 0x040fe40000000000 */
        /* <DEDUP_REMOVED lines=38> */
.L_x_1809:
        /* <DEDUP_REMOVED lines=17> */
.L_x_1810:
[----:B------:R-:W-:Y:S05]  /*4430*/  BSYNC.RECONVERGENT B1 ;  /* 0x0000000000017941 */ /* 0x000fea0003800200 */
.L_x_1808:
        /* <DEDUP_REMOVED lines=38> */
.L_x_1812:
        /* <DEDUP_REMOVED lines=17> */
.L_x_1813:
[----:B------:R-:W-:Y:S05]  /*47b0*/  BSYNC.RECONVERGENT B1 ;  /* 0x0000000000017941 */ /* 0x000fea0003800200 */
.L_x_1811:
        /* <DEDUP_REMOVED lines=38> */
.L_x_1815:
        /* <DEDUP_REMOVED lines=17> */
.L_x_1816:
[----:B------:R-:W-:Y:S05]  /*4b30*/  BSYNC.RECONVERGENT B1 ;  /* 0x0000000000017941 */ /* 0x000fea0003800200 */
.L_x_1814:
        /* <DEDUP_REMOVED lines=36> */
.L_x_1818:
        /* <DEDUP_REMOVED lines=13> */
[----:B------:R-:W-:Y:S02]  /*4e50*/  IMAD R7, R7, R36, RZ ;  /* 0x0000002407077224 */ /* 0x000fe400078e02ff */
[----:B------:R-:W-:Y:S02]  /*4e60*/  IMAD.MOV.U32 R35, RZ, RZ, R12 ;  /* 0x000000ffff237224 */ /* 0x000fe400078e000c */
[----:B------:R-:W-:-:S05]  /*4e70*/  IMAD R7, R37, R11, R7 ;  /* 0x0000000b25077224 */ /* 0x000fca00078e0207 */
[----:B------:R-:W-:-:S07]  /*4e80*/  IADD3 R11, PT, PT, R13, R7, RZ ;  /* 0x000000070d0b7210 */ /* 0x000fce0007ffe0ff */
.L_x_1819:
[----:B------:R-:W-:Y:S05]  /*4e90*/  BSYNC.RECONVERGENT B1 ;  /* 0x0000000000017941 */ /* 0x000fea0003800200 */
.L_x_1817:
        /* <DEDUP_REMOVED lines=11> */
[----:B------:R-:W-:-:S07]  /*4f50*/  VIADD R9, R9, 0x3 ;  /* 0x0000000309097836 */ /* 0x000fce0000000000 */
.L_x_1795:
        /* <DEDUP_REMOVED lines=35> */
.L_x_1823:
[----:B------:R-:W-:Y:S01]  /*5190*/  IMAD.MOV.U32 R29, RZ, RZ, R15 ;  /* 0x000000ffff1d7224 */ /* 0x000fe200078e000f */
[----:B------:R-:W-:Y:S01]  /*51a0*/  MOV R26, R14 ;  /* 0x0000000e001a7202 */ /* 0x000fe20000000f00 */
[----:B------:R-:W-:Y:S01]  /*51b0*/  IMAD.MOV.U32 R13, RZ, RZ, R16 ;  /* 0x000000ffff0d7224 */ /* 0x000fe200078e0010 */
[----:B------:R-:W-:Y:S02]  /*51c0*/  MOV R12, R17 ;  /* 0x00000011000c7202 */ /* 0x000fe40000000f00 */
[----:B------:R-:W-:-:S07]  /*51d0*/  MOV R11, 0x51f0 ;  /* 0x000051f0000b7802 */ /* 0x000fce0000000f00 */
[----:B------:R-:W-:Y:S05]  /*51e0*/  CALL.REL.NOINC `($__internal_36_$__cuda_sm20_div_s64) ;  /* 0x0000001800a07944 */ /* 0x000fea0003c00000 */
[-C--:B------:R-:W-:Y:S01]  /*51f0*/  IADD3 R19, P0, PT, RZ, -R24.reuse, RZ ;  /* 0x80000018ff137210 */ /* 0x080fe20007f1e0ff */
[----:B------:R-:W-:Y:S01]  /*5200*/  IMAD.MOV.U32 R11, RZ, RZ, R14 ;  /* 0x000000ffff0b7224 */ /* 0x000fe200078e000e */
[----:B------:R-:W-:Y:S02]  /*5210*/  MOV R10, R15 ;  /* 0x0000000f000a7202 */ /* 0x000fe40000000f00 */
[----:B------:R-:W-:Y:S01]  /*5220*/  MOV R18, R24 ;  /* 0x0000001800127202 */ /* 0x000fe20000000f00 */
[----:B------:R-:W-:Y:S02]  /*5230*/  IMAD.X R13, RZ, RZ, ~R25, P0 ;  /* 0x000000ffff0d7224 */ /* 0x000fe400000e0e19 */
[----:B------:R-:W-:-:S04]  /*5240*/  IMAD.WIDE.U32 R10, R16, R19, R10 ;  /* 0x00000013100a7225 */ /* 0x000fc800078e000a */
[----:B------:R-:W-:Y:S01]  /*5250*/  IMAD R13, R13, R16, RZ ;  /* 0x000000100d0d7224 */ /* 0x000fe200078e02ff */
[----:B------:R-:W-:-:S03]  /*5260*/  MOV R15, R10 ;  /* 0x0000000a000f7202 */ /* 0x000fc60000000f00 */
[----:B------:R-:W-:Y:S02]  /*5270*/  IMAD R13, R17, R19, R13 ;  /* 0x00000013110d7224 */ /* 0x000fe400078e020d */
[----:B------:R-:W-:Y:S02]  /*5280*/  IMAD.MOV.U32 R19, RZ, RZ, R25 ;  /* 0x000000ffff137224 */ /* 0x000fe400078e0019 */
[----:B------:R-:W-:-:S07]  /*5290*/  IMAD.IADD R10, R11, 0x1, R13 ;  /* 0x000000010b0a7824 */ /* 0x000fce00078e020d */
.L_x_1824:
[----:B------:R-:W-:Y:S05]  /*52a0*/  BSYNC.RECONVERGENT B1 ;  /* 0x0000000000017941 */ /* 0x000fea0003800200 */
.L_x_1822:
        /* <DEDUP_REMOVED lines=41> */
.L_x_1826:
[----:B------:R-:W-:Y:S01]  /*5540*/  MOV R29, R18 ;  /* 0x00000012001d7202 */ /* 0x000fe20000000f00 */
[----:B------:R-:W-:Y:S01]  /*5550*/  IMAD.MOV.U32 R13, RZ, RZ, R16 ;  /* 0x000000ffff0d7224 */ /* 0x000fe200078e0010 */
[----:B------:R-:W-:Y:S02]  /*5560*/  MOV R26, R19 ;  /* 0x00000013001a7202 */ /* 0x000fe40000000f00 */
[----:B------:R-:W-:Y:S02]  /*5570*/  MOV R12, R17 ;  /* 0x00000011000c7202 */ /* 0x000fe40000000f00 */
[----:B------:R-:W-:-:S07]  /*5580*/  MOV R11, 0x55a0 ;  /* 0x000055a0000b7802 */ /* 0x000fce0000000f00 */
[----:B------:R-:W-:Y:S05]  /*5590*/  CALL.REL.NOINC `($__internal_36_$__cuda_sm20_div_s64) ;  /* 0x0000001400b47944 */ /* 0x000fea0003c00000 */
        /* <DEDUP_REMOVED lines=11> */
.L_x_1827:
[----:B------:R-:W-:Y:S05]  /*5650*/  BSYNC.RECONVERGENT B1 ;  /* 0x0000000000017941 */ /* 0x000fea0003800200 */
.L_x_1825:
        /* <DEDUP_REMOVED lines=40> */
.L_x_1829:
[----:B------:R-:W-:Y:S01]  /*58e0*/  MOV R29, R18 ;  /* 0x00000012001d7202 */ /* 0x000fe20000000f00 */
[----:B------:R-:W-:Y:S01]  /*58f0*/  IMAD.MOV.U32 R26, RZ, RZ, R19 ;  /* 0x000000ffff1a7224 */ /* 0x000fe200078e0013 */
[----:B------:R-:W-:Y:S02]  /*5900*/  MOV R13, R20 ;  /* 0x00000014000d7202 */ /* 0x000fe40000000f00 */
[----:B------:R-:W-:Y:S02]  /*5910*/  MOV R12, R21 ;  /* 0x00000015000c7202 */ /* 0x000fe40000000f00 */
[----:B------:R-:W-:-:S07]  /*5920*/  MOV R11, 0x5940 ;  /* 0x00005940000b7802 */ /* 0x000fce0000000f00 */
[----:B------:R-:W-:Y:S05]  /*5930*/  CALL.REL.NOINC `($__internal_36_$__cuda_sm20_div_s64) ;  /* 0x0000001000cc7944 */ /* 0x000fea0003c00000 */
        /* <DEDUP_REMOVED lines=11> */
.L_x_1830:
[----:B------:R-:W-:Y:S05]  /*59f0*/  BSYNC.RECONVERGENT B1 ;  /* 0x0000000000017941 */ /* 0x000fea0003800200 */
.L_x_1828:
        /* <DEDUP_REMOVED lines=39> */
.L_x_1832:
[----:B------:R-:W-:Y:S01]  /*5c70*/  MOV R29, R18 ;  /* 0x00000012001d7202 */ /* 0x000fe20000000f00 */
[----:B------:R-:W-:Y:S01]  /*5c80*/  IMAD.MOV.U32 R26, RZ, RZ, R19 ;  /* 0x000000ffff1a7224 */ /* 0x000fe200078e0013 */
[----:B------:R-:W-:Y:S02]  /*5c90*/  MOV R13, R20 ;  /* 0x00000014000d7202 */ /* 0x000fe40000000f00 */
[----:B------:R-:W-:Y:S02]  /*5ca0*/  MOV R12, R21 ;  /* 0x00000015000c7202 */ /* 0x000fe40000000f00 */
[----:B------:R-:W-:-:S07]  /*5cb0*/  MOV R11, 0x5cd0 ;  /* 0x00005cd0000b7802 */ /* 0x000fce0000000f00 */
[----:B------:R-:W-:Y:S05]  /*5cc0*/  CALL.REL.NOINC `($__internal_36_$__cuda_sm20_div_s64) ;  /* 0x0000000c00e87944 */ /* 0x000fea0003c00000 */
        /* <DEDUP_REMOVED lines=11> */
.L_x_1833:
[----:B------:R-:W-:Y:S05]  /*5d80*/  BSYNC.RECONVERGENT B1 ;  /* 0x0000000000017941 */ /* 0x000fea0003800200 */
.L_x_1831:
        /* <DEDUP_REMOVED lines=10> */
.L_x_1821:
        /* <DEDUP_REMOVED lines=34> */
.L_x_1836:
        /* <DEDUP_REMOVED lines=17> */
.L_x_1837:
[----:B------:R-:W-:Y:S05]  /*6160*/  BSYNC.RECONVERGENT B1 ;  /* 0x0000000000017941 */ /* 0x000fea0003800200 */
.L_x_1835:
        /* <DEDUP_REMOVED lines=41> */
.L_x_1839:
        /* <DEDUP_REMOVED lines=17> */
.L_x_1840:
[----:B------:R-:W-:Y:S05]  /*6510*/  BSYNC.RECONVERGENT B1 ;  /* 0x0000000000017941 */ /* 0x000fea0003800200 */
.L_x_1838:
        /* <DEDUP_REMOVED lines=10> */
.L_x_1834:
        /* <DEDUP_REMOVED lines=31> */
.L_x_1842:
[----:B------:R-:W-:Y:S01]  /*67b0*/  MOV R21, R10 ;  /* 0x0000000a00157202 */ /* 0x000fe20000000f00 */
[----:B------:R-:W-:Y:S01]  /*67c0*/  IMAD.MOV.U32 R20, RZ, RZ, R15 ;  /* 0x000000ffff147224 */ /* 0x000fe200078e000f */
[----:B------:R-:W-:Y:S02]  /*67d0*/  MOV R22, R11 ;  /* 0x0000000b00167202 */ /* 0x000fe40000000f00 */
[----:B------:R-:W-:Y:S02]  /*67e0*/  MOV R24, R14 ;  /* 0x0000000e00187202 */ /* 0x000fe40000000f00 */
[----:B------:R-:W-:-:S07]  /*67f0*/  MOV R23, 0x6810 ;  /* 0x0000681000177802 */ /* 0x000fce0000000f00 */
[----:B------:R-:W-:Y:S05]  /*6800*/  CALL.REL.NOINC `($__internal_37_$__cuda_sm20_rem_s64) ;  /* 0x0000000800687944 */ /* 0x000fea0003c00000 */
[----:B------:R-:W-:Y:S01]  /*6810*/  MOV R10, R12 ;  /* 0x0000000c000a7202 */ /* 0x000fe20000000f00 */
[----:B------:R-:W-:-:S07]  /*6820*/  IMAD.MOV.U32 R11, RZ, RZ, R13 ;  /* 0x000000ffff0b7224 */ /* 0x000fce00078e000d */
.L_x_1843:
[----:B------:R-:W-:Y:S05]  /*6830*/  BSYNC.RECONVERGENT B1 ;  /* 0x0000000000017941 */ /* 0x000fea0003800200 */
.L_x_1841:
        /* <DEDUP_REMOVED lines=10> */
.L_x_1794:
[----:B------:R-:W0:Y:S02]  /*68e0*/  LDCU.64 UR4, c[0x0][0x388] ;  /* 0x00007100ff0477ac */ /* 0x000e240008000a00 */
[----:B0-----:R-:W-:-:S04]  /*68f0*/  LEA R8, P0, R7, UR4, 0x3 ;  /* 0x0000000407087c11 */ /* 0x001fc8000f8018ff */
[----:B------:R-:W-:-:S05]  /*6900*/  LEA.HI.X R9, R7, UR5, R6, 0x3, P0 ;  /* 0x0000000507097c11 */ /* 0x000fca00080f1c06 */
[----:B------:R-:W2:Y:S02]  /*6910*/  LDG.E.64 R6, desc[UR6][R8.64] ;  /* 0x0000000608067981 */ /* 0x000ea4000c1e1b00 */
[----:B--2---:R-:W0:Y:S02]  /*6920*/  I2F.F64.U64 R6, R6 ;  /* 0x0000000600067312 */ /* 0x004e240000301800 */
[----:B0-----:R0:W-:Y:S02]  /*6930*/  STS.64 [R3], R6 ;  /* 0x0000000603007388 */ /* 0x0011e40000000a00 */
.L_x_1793:
[----:B------:R-:W-:Y:S05]  /*6940*/  BSYNC.RECONVERGENT B0 ;  /* 0x0000000000007941 */ /* 0x000fea0003800200 */
.L_x_1745:
[----:B------:R-:W-:Y:S01]  /*6950*/  BAR.SYNC.DEFER_BLOCKING 0x0 ;  /* 0x0000000000007b1d */ /* 0x000fe20000010000 */
[----:B------:R-:W-:Y:S02]  /*6960*/  ISETP.GE.U32.AND P0, PT, R4, 0x42, PT ;  /* 0x000000420400780c */ /* 0x000fe40003f06070 */
[----:B------:R-:W-:-:S11]  /*6970*/  ISETP.GT.U32.AND P1, PT, R2, 0x1f, PT ;  /* 0x0000001f0200780c */ /* 0x000fd60003f24070 */
[----:B------:R-:W-:Y:S05]  /*6980*/  @!P0 BRA `(.L_x_1844) ;  /* 0x00000000002c8947 */ /* 0x000fea0003800000 */
.L_x_1845:
        /* <DEDUP_REMOVED lines=11> */
.L_x_1844:
        /* <DEDUP_REMOVED lines=35> */
        .weak           $__internal_36_$__cuda_sm20_div_s64
        .type           $__internal_36_$__cuda_sm20_div_s64,@function
        .size           $__internal_36_$__cuda_sm20_div_s64,($__internal_37_$__cuda_sm20_rem_s64 - $__internal_36_$__cuda_sm20_div_s64)
$__internal_36_$__cuda_sm20_div_s64:
        /* <DEDUP_REMOVED lines=83> */
[----:B------:R-:W-:Y:S05]  /*71a0*/  RET.REL.NODEC R12 `(uncontiguous_cumulate_reducel3_u64) ;  /* 0xffffff8c0c947950 */ /* 0x000fea0003c3ffff */
        .weak           $__internal_37_$__cuda_sm20_rem_s64
        .type           $__internal_37_$__cuda_sm20_rem_s64,@function
        .size           $__internal_37_$__cuda_sm20_rem_s64,(.L_x_9982 - $__internal_37_$__cuda_sm20_rem_s64)
$__internal_37_$__cuda_sm20_rem_s64:
        /* <DEDUP_REMOVED lines=77> */
[----:B------:R-:W-:Y:S06]  /*7680*/  RET.REL.NODEC R10 `(uncontiguous_cumulate_reducel3_u64) ;  /* 0xffffff880a5c7950 */ /* 0x000fec0003c3ffff */
.L_x_1846:
        /* <DEDUP_REMOVED lines=15> */
.L_x_9982:


//--------------------- .text.uncontiguous_reducel3_u64 --------------------------
	.section	.text.uncontiguous_reducel3_u64,"ax",@progbits
	.align	128
        .global         uncontiguous_reducel3_u64
        .type           uncontiguous_reducel3_u64,@function
        .size           uncontiguous_reducel3_u64,(.L_x_9985 - uncontiguous_reducel3_u64)
        .other          uncontiguous_reducel3_u64,@"STO_CUDA_ENTRY STV_DEFAULT"
uncontiguous_reducel3_u64:
.text.uncontiguous_reducel3_u64:
        /* <DEDUP_REMOVED lines=41> */
.L_x_1875:
        /* <DEDUP_REMOVED lines=33> */
.L_x_1852:
[----:B------:R-:W-:Y:S01]  /*04a0*/  IMAD.MOV.U32 R29, RZ, RZ, R14 ;  /* 0x000000ffff1d7224 */ /* 0x000fe200078e000e */
[----:B------:R-:W-:Y:S01]  /*04b0*/  MOV R26, R15 ;  /* 0x0000000f001a7202 */ /* 0x000fe20000000f00 */
[----:B------:R-:W-:Y:S01]  /*04c0*/  IMAD.MOV.U32 R13, RZ, RZ, R16 ;  /* 0x000000ffff0d7224 */ /* 0x000fe200078e0010 */
[----:B------:R-:W-:Y:S02]  /*04d0*/  MOV R12, R17 ;  /* 0x00000011000c7202 */ /* 0x000fe40000000f00 */
[----:B------:R-:W-:-:S07]  /*04e0*/  MOV R11, 0x500 ;  /* 0x00000500000b7802 */ /* 0x000fce0000000f00 */
[----:B------:R-:W-:Y:S05]  /*04f0*/  CALL.REL.NOINC `($__internal_38_$__cuda_sm20_div_s64) ;  /* 0x0000006800b87944 */ /* 0x000fea0003c00000 */
        /* <DEDUP_REMOVED lines=9> */
.L_x_1853:
[----:B------:R-:W-:Y:S05]  /*0590*/  BSYNC.RECONVERGENT B1 ;  /* 0x0000000000017941 */ /* 0x000fea0003800200 */
.L_x_1851:
        /* <DEDUP_REMOVED lines=36> */
.L_x_1855:
[----:B------:R-:W-:Y:S01]  /*07e0*/  IMAD.MOV.U32 R29, RZ, RZ, R7 ;  /* 0x000000ffff1d7224 */ /* 0x000fe200078e0007 */
[----:B------:R-:W-:Y:S01]  /*07f0*/  MOV R26, R8 ;  /* 0x00000008001a7202 */ /* 0x000fe20000000f00 */
[----:B------:R-:W-:Y:S01]  /*0800*/  IMAD.MOV.U32 R13, RZ, RZ, R16 ;  /* 0x000000ffff0d7224 */ /* 0x000fe200078e0010 */
[----:B------:R-:W-:Y:S02]  /*0810*/  MOV R12, R17 ;  /* 0x00000011000c7202 */ /* 0x000fe40000000f00 */
[----:B------:R-:W-:-:S07]  /*0820*/  MOV R11, 0x840 ;  /* 0x00000840000b7802 */ /* 0x000fce0000000f00 */
[----:B------:R-:W-:Y:S05]  /*0830*/  CALL.REL.NOINC `($__internal_38_$__cuda_sm20_div_s64) ;  /* 0x0000006400e87944 */ /* 0x000fea0003c00000 */
        /* <DEDUP_REMOVED lines=10> */
.L_x_1856:
[----:B------:R-:W-:Y:S05]  /*08e0*/  BSYNC.RECONVERGENT B1 ;  /* 0x0000000000017941 */ /* 0x000fea0003800200 */
.L_x_1854:
        /* <DEDUP_REMOVED lines=37> */
.L_x_1858:
[----:B------:R-:W-:Y:S01]  /*0b40*/  MOV R29, R14 ;  /* 0x0000000e001d7202 */ /* 0x000fe20000000f00 */
[----:B------:R-:W-:Y:S01]  /*0b50*/  IMAD.MOV.U32 R26, RZ, RZ, R15 ;  /* 0x000000ffff1a7224 */ /* 0x000fe200078e000f */
[----:B------:R-:W-:Y:S01]  /*0b60*/  MOV R13, R16 ;  /* 0x00000010000d7202 */ /* 0x000fe20000000f00 */
[----:B------:R-:W-:Y:S01]  /*0b70*/  IMAD.MOV.U32 R12, RZ, RZ, R17 ;  /* 0x000000ffff0c7224 */ /* 0x000fe200078e0011 */
[----:B------:R-:W-:-:S07]  /*0b80*/  MOV R11, 0xba0 ;  /* 0x00000ba0000b7802 */ /* 0x000fce0000000f00 */
[----:B------:R-:W-:Y:S05]  /*0b90*/  CALL.REL.NOINC `($__internal_38_$__cuda_sm20_div_s64) ;  /* 0x0000006400107944 */ /* 0x000fea0003c00000 */
        /* <DEDUP_REMOVED lines=10> */
.L_x_1859:
[----:B------:R-:W-:Y:S05]  /*0c40*/  BSYNC.RECONVERGENT B1 ;  /* 0x0000000000017941 */ /* 0x000fea0003800200 */
.L_x_1857:
        /* <DEDUP_REMOVED lines=34> */
.L_x_1861:
        /* <DEDUP_REMOVED lines=16> */
.L_x_1862:
[----:B------:R-:W-:Y:S05]  /*0f70*/  BSYNC.RECONVERGENT B1 ;  /* 0x0000000000017941 */ /* 0x000fea0003800200 */
.L_x_1860:
        /* <DEDUP_REMOVED lines=37> */
.L_x_1864:
        /* <DEDUP_REMOVED lines=17> */
.L_x_1865:
[----:B------:R-:W-:Y:S05]  /*12e0*/  BSYNC.RECONVERGENT B1 ;  /* 0x0000000000017941 */ /* 0x000fea0003800200 */
.L_x_1863:
        /* <DEDUP_REMOVED lines=35> */
.L_x_1867:
        /* <DEDUP_REMOVED lines=16> */
.L_x_1868:
[----:B------:R-:W-:Y:S05]  /*1620*/  BSYNC.RECONVERGENT B1 ;  /* 0x0000000000017941 */ /* 0x000fea0003800200 */
.L_x_1866:
        /* <DEDUP_REMOVED lines=36> */
.L_x_1870:
[----:B------:R-:W-:Y:S01]  /*1870*/  MOV R29, R14 ;  /* 0x0000000e001d7202 */ /* 0x000fe20000000f00 */
[----:B------:R-:W-:Y:S01]  /*1880*/  IMAD.MOV.U32 R26, RZ, RZ, R15 ;  /* 0x000000ffff1a7224 */ /* 0x000fe200078e000f */
[----:B------:R-:W-:Y:S01]  /*1890*/  MOV R13, R16 ;  /* 0x00000010000d7202 */ /* 0x000fe20000000f00 */
[----:B------:R-:W-:Y:S01]  /*18a0*/  IMAD.MOV.U32 R12, RZ, RZ, R17 ;  /* 0x000000ffff0c7224 */ /* 0x000fe200078e0011 */
[----:B------:R-:W-:-:S07]  /*18b0*/  MOV R11, 0x18d0 ;  /* 0x000018d0000b7802 */ /* 0x000fce0000000f00 */
[----:B------:R-:W-:Y:S05]  /*18c0*/  CALL.REL.NOINC `($__internal_38_$__cuda_sm20_div_s64) ;  /* 0x0000005400c47944 */ /* 0x000fea0003c00000 */
        /* <DEDUP_REMOVED lines=11> */
.L_x_1871:
[----:B------:R-:W-:Y:S05]  /*1980*/  BSYNC.RECONVERGENT B1 ;  /* 0x0000000000017941 */ /* 0x000fea0003800200 */
.L_x_1869:
        /* <DEDUP_REMOVED lines=36> */
.L_x_1873:
        /* <DEDUP_REMOVED lines=17> */
.L_x_1874:
[----:B------:R-:W-:Y:S05]  /*1ce0*/  BSYNC.RECONVERGENT B1 ;  /* 0x0000000000017941 */ /* 0x000fea0003800200 */
.L_x_1872:
        /* <DEDUP_REMOVED lines=10> */
.L_x_1850:
        /* <DEDUP_REMOVED lines=36> */
.L_x_1878:
[----:B------:R-:W-:Y:S01]  /*1fd0*/  MOV R29, R14 ;  /* 0x0000000e001d7202 */ /* 0x000fe20000000f00 */
[----:B------:R-:W-:Y:S01]  /*1fe0*/  IMAD.MOV.U32 R26, RZ, RZ, R15 ;  /* 0x000000ffff1a7224 */ /* 0x000fe200078e000f */
[----:B------:R-:W-:Y:S01]  /*1ff0*/  MOV R13, R16 ;  /* 0x00000010000d7202 */ /* 0x000fe20000000f00 */
[----:B------:R-:W-:Y:S01]  /*2000*/  IMAD.MOV.U32 R12, RZ, RZ, R17 ;  /* 0x000000ffff0c7224 */ /* 0x000fe200078e0011 */
[----:B------:R-:W-:-:S07]  /*2010*/  MOV R11, 0x2030 ;  /* 0x00002030000b7802 */ /* 0x000fce0000000f00 */
[----:B------:R-:W-:Y:S05]  /*2020*/  CALL.REL.NOINC `($__internal_38_$__cuda_sm20_div_s64) ;  /* 0x0000004c00ec7944 */ /* 0x000fea0003c00000 */
        /* <DEDUP_REMOVED lines=9> */
.L_x_1879:
[----:B------:R-:W-:Y:S05]  /*20c0*/  BSYNC.RECONVERGENT B1 ;  /* 0x0000000000017941 */ /* 0x000fea0003800200 */
.L_x_1877:
        /* <DEDUP_REMOVED lines=36> */
.L_x_1881:
        /* <DEDUP_REMOVED lines=17> */
.L_x_1882:
[----:B------:R-:W-:Y:S05]  /*2420*/  BSYNC.RECONVERGENT B1 ;  /* 0x0000000000017941 */ /* 0x000fea0003800200 */
.L_x_1880:
        /* <DEDUP_REMOVED lines=38> */
.L_x_1884:
        /* <DEDUP_REMOVED lines=16> */
.L_x_1885:
[----:B------:R-:W-:Y:S05]  /*2790*/  BSYNC.RECONVERGENT B1 ;  /* 0x0000000000017941 */ /* 0x000fea0003800200 */
.L_x_1883:
        /* <DEDUP_REMOVED lines=36> */
.L_x_1887:
        /* <DEDUP_REMOVED lines=16> */
.L_x_1888:
[----:B------:R-:W-:Y:S05]  /*2ae0*/  BSYNC.RECONVERGENT B1 ;  /* 0x0000000000017941 */ /* 0x000fea0003800200 */
.L_x_1886:
[----:B------:R-:W-:Y:S01]  /*2af0*/  IMAD R5, R5, R38, RZ ;  /* 0x0000002605057224 */ /* 0x000fe200078e02ff */
[----:B------:R-:W-:Y:S01]  /*2b00*/  IADD3 R9, PT, PT, R9, -0x2, RZ ;  /* 0xfffffffe09097810 */ /* 0x000fe20007ffe0ff */
[----:B------:R-:W-:Y:S02]  /*2b10*/  IMAD.MOV.U32 R34, RZ, RZ, R20 ;  /* 0x000000ffff227224 */ /* 0x000fe400078e0014 */
[-C--:B------:R-:W-:Y:S02]  /*2b20*/  IMAD R5, R39, R10.reuse, R5 ;  /* 0x0000000a27057224 */ /* 0x080fe400078e0205 */
[----:B------:R-:W-:-:S04]  /*2b30*/  IMAD.WIDE.U32 R34, R38, R10, R34 ;  /* 0x0000000a26227225 */ /* 0x000fc800078e0022 */
[----:B------:R-:W-:Y:S01]  /*2b40*/  IMAD.IADD R6, R35, 0x1, R5 ;  /* 0x0000000123067824 */ /* 0x000fe200078e0205 */
[----:B------:R-:W-:-:S07]  /*2b50*/  MOV R5, R34 ;  /* 0x0000002200057202 */ /* 0x000fce0000000f00 */
.L_x_1876:
        /* <DEDUP_REMOVED lines=31> */
.L_x_1890:
[----:B------:R-:W-:Y:S01]  /*2d50*/  IMAD.MOV.U32 R20, RZ, RZ, R14 ;  /* 0x000000ffff147224 */ /* 0x000fe200078e000e */
[----:B------:R-:W-:Y:S01]  /*2d60*/  MOV R24, R15 ;  /* 0x0000000f00187202 */ /* 0x000fe20000000f00 */
[----:B------:R-:W-:Y:S01]  /*2d70*/  IMAD.MOV.U32 R21, RZ, RZ, R16 ;  /* 0x000000ffff157224 */ /* 0x000fe200078e0010 */
[----:B------:R-:W-:Y:S02]  /*2d80*/  MOV R22, R17 ;  /* 0x0000001100167202 */ /* 0x000fe40000000f00 */
[----:B------:R-:W-:-:S07]  /*2d90*/  MOV R23, 0x2db0 ;  /* 0x00002db000177802 */ /* 0x000fce0000000f00 */
[----:B------:R-:W-:Y:S05]  /*2da0*/  CALL.REL.NOINC `($__internal_39_$__cuda_sm20_rem_s64) ;  /* 0x0000004400dc7944 */ /* 0x000fea0003c00000 */
[----:B------:R-:W-:Y:S01]  /*2db0*/  IMAD.MOV.U32 R10, RZ, RZ, R12 ;  /* 0x000000ffff0a7224 */ /* 0x000fe200078e000c */
[----:B------:R-:W-:-:S07]  /*2dc0*/  MOV R11, R13 ;  /* 0x0000000d000b7202 */ /* 0x000fce0000000f00 */
.L_x_1891:
[----:B------:R-:W-:Y:S05]  /*2dd0*/  BSYNC.RECONVERGENT B1 ;  /* 0x0000000000017941 */ /* 0x000fea0003800200 */
.L_x_1889:
        /* <DEDUP_REMOVED lines=33> */
.L_x_1893:
[----:B------:R-:W-:Y:S01]  /*2ff0*/  MOV R21, R16 ;  /* 0x0000001000157202 */ /* 0x000fe20000000f00 */
[----:B------:R-:W-:Y:S01]  /*3000*/  IMAD.MOV.U32 R22, RZ, RZ, R17 ;  /* 0x000000ffff167224 */ /* 0x000fe200078e0011 */
[----:B------:R-:W-:Y:S01]  /*3010*/  MOV R20, R7 ;  /* 0x0000000700147202 */ /* 0x000fe20000000f00 */
[----:B------:R-:W-:Y:S01]  /*3020*/  IMAD.MOV.U32 R24, RZ, RZ, R8 ;  /* 0x000000ffff187224 */ /* 0x000fe200078e0008 */
[----:B------:R-:W-:-:S07]  /*3030*/  MOV R23, 0x3050 ;  /* 0x0000305000177802 */ /* 0x000fce0000000f00 */
[----:B------:R-:W-:Y:S05]  /*3040*/  CALL.REL.NOINC `($__internal_39_$__cuda_sm20_rem_s64) ;  /* 0x0000004400347944 */ /* 0x000fea0003c00000 */
[----:B------:R-:W-:Y:S01]  /*3050*/  MOV R8, R12 ;  /* 0x0000000c00087202 */ /* 0x000fe20000000f00 */
[----:B------:R-:W-:-:S07]  /*3060*/  IMAD.MOV.U32 R9, RZ, RZ, R13 ;  /* 0x000000ffff097224 */ /* 0x000fce00078e000d */
.L_x_1894:
[----:B------:R-:W-:Y:S05]  /*3070*/  BSYNC.RECONVERGENT B1 ;  /* 0x0000000000017941 */ /* 0x000fea0003800200 */
.L_x_1892:
[----:B------:R-:W-:Y:S01]  /*3080*/  MOV R10, R5 ;  /* 0x00000005000a7202 */ /* 0x000fe20000000f00 */
[----:B------:R-:W-:Y:S02]  /*3090*/  IMAD R7, R9, R18, RZ ;  /* 0x0000001209077224 */ /* 0x000fe400078e02ff */
[----:B------:R-:W-:Y:S02]  /*30a0*/  IMAD.MOV.U32 R11, RZ, RZ, R6 ;  /* 0x000000ffff0b7224 */ /* 0x000fe400078e0006 */
[-C--:B------:R-:W-:Y:S02]  /*30b0*/  IMAD R7, R19, R8.reuse, R7 ;  /* 0x0000000813077224 */ /* 0x080fe400078e0207 */
[----:B------:R-:W-:-:S04]  /*30c0*/  IMAD.WIDE.U32 R10, R18, R8, R10 ;  /* 0x00000008120a7225 */ /* 0x000fc800078e000a */
[----:B------:R-:W-:Y:S01]  /*30d0*/  IMAD.MOV.U32 R5, RZ, RZ, R10 ;  /* 0x000000ffff057224 */ /* 0x000fe200078e000a */
[----:B------:R-:W-:-:S07]  /*30e0*/  IADD3 R6, PT, PT, R11, R7, RZ ;  /* 0x000000070b067210 */ /* 0x000fce0007ffe0ff */
.L_x_1849:
[----:B------:R-:W0:Y:S02]  /*30f0*/  LDCU.64 UR4, c[0x0][0x388] ;  /* 0x00007100ff0477ac */ /* 0x000e240008000a00 */
[----:B0-----:R-:W-:-:S04]  /*3100*/  LEA R8, P0, R27, UR4, 0x3 ;  /* 0x000000041b087c11 */ /* 0x001fc8000f8018ff */
[----:B------:R-:W-:-:S06]  /*3110*/  LEA.HI.X R9, R27, UR5, R28, 0x3, P0 ;  /* 0x000000051b097c11 */ /* 0x000fcc00080f1c1c */
[----:B------:R-:W2:Y:S01]  /*3120*/  LDG.E.64 R8, desc[UR6][R8.64] ;  /* 0x0000000608087981 */ /* 0x000ea2000c1e1b00 */
[----:B------:R-:W-:Y:S01]  /*3130*/  BSSY.RECONVERGENT B1, `(.L_x_1895) ;  /* 0x0000006000017945 */ /* 0x000fe20003800200 */
[----:B------:R-:W-:Y:S01]  /*3140*/  MOV R35, 0x3190 ;  /* 0x0000319000237802 */ /* 0x000fe20000000f00 */
[----:B--2---:R-:W0:Y:S02]  /*3150*/  I2F.F64.U64 R10, R8 ;  /* 0x00000008000a7312 */ /* 0x004e240000301800 */
[----:B0-----:R-:W-:Y:S01]  /*3160*/  MOV R28, R10 ;  /* 0x0000000a001c7202 */ /* 0x001fe20000000f00 */
[----:B------:R-:W-:-:S07]  /*3170*/  IMAD.MOV.U32 R34, RZ, RZ, R11 ;  /* 0x000000ffff227224 */ /* 0x000fce00078e000b */
[----:B------:R-:W-:Y:S05]  /*3180*/  CALL.REL.NOINC `($uncontiguous_reducel3_u64$__internal_accurate_pow) ;  /* 0x00000048001c7944 */ /* 0x000fea0003c00000 */
[----:B------:R-:W-:Y:S05]  /*3190*/  BSYNC.RECONVERGENT B1 ;  /* 0x0000000000017941 */ /* 0x000fea0003800200 */
.L_x_1895:
[----:B------:R-:W0:Y:S02]  /*31a0*/  LDCU.64 UR4, c[0x0][0x388] ;  /* 0x00007100ff0477ac */ /* 0x000e240008000a00 */
[----:B0-----:R-:W-:-:S04]  /*31b0*/  LEA R36, P0, R5, UR4, 0x3 ;  /* 0x0000000405247c11 */ /* 0x001fc8000f8018ff */
[----:B------:R-:W-:-:S06]  /*31c0*/  LEA.HI.X R37, R5, UR5, R6, 0x3, P0 ;  /* 0x0000000505257c11 */ /* 0x000fcc00080f1c06 */
        /* <DEDUP_REMOVED lines=11> */
[----:B------:R-:W-:Y:S01]  /*3280*/  @!P0 IMAD.MOV.U32 R17, RZ, RZ, R11 ;  /* 0x000000ffff118224 */ /* 0x000fe200078e000b */
[----:B------:R-:W-:-:S04]  /*3290*/  @!P0 MOV R16, RZ ;  /* 0x000000ff00108202 */ /* 0x000fc80000000f00 */
[----:B------:R-:W-:Y:S02]  /*32a0*/  FSEL R8, R16, RZ, P1 ;  /* 0x000000ff10087208 */ /* 0x000fe40000800000 */
[----:B------:R-:W-:Y:S01]  /*32b0*/  FSEL R9, R17, 1.875, P1 ;  /* 0x3ff0000011097808 */ /* 0x000fe20000800000 */
[----:B--2---:R-:W0:Y:S02]  /*32c0*/  I2F.F64.U64 R6, R36 ;  /* 0x0000002400067312 */ /* 0x004e240000301800 */
[----:B0-----:R-:W-:Y:S01]  /*32d0*/  MOV R28, R6 ;  /* 0x00000006001c7202 */ /* 0x001fe20000000f00 */
[----:B------:R-:W-:-:S07]  /*32e0*/  IMAD.MOV.U32 R34, RZ, RZ, R7 ;  /* 0x000000ffff227224 */ /* 0x000fce00078e0007 */
[----:B------:R-:W-:Y:S05]  /*32f0*/  CALL.REL.NOINC `($uncontiguous_reducel3_u64$__internal_accurate_pow) ;  /* 0x0000004400c07944 */ /* 0x000fea0003c00000 */
[----:B------:R-:W-:Y:S05]  /*3300*/  BSYNC.RECONVERGENT B1 ;  /* 0x0000000000017941 */ /* 0x000fea0003800200 */
.L_x_1896:
        /* <DEDUP_REMOVED lines=8> */
[----:B------:R-:W-:Y:S01]  /*3390*/  @!P0 IMAD.MOV.U32 R17, RZ, RZ, R7 ;  /* 0x000000ffff118224 */ /* 0x000fe200078e0007 */
[----:B------:R-:W-:-:S04]  /*33a0*/  @!P0 MOV R16, RZ ;  /* 0x000000ff00108202 */ /* 0x000fc80000000f00 */
[----:B------:R-:W-:Y:S02]  /*33b0*/  FSEL R6, R16, RZ, P1 ;  /* 0x000000ff10067208 */ /* 0x000fe40000800000 */
[----:B------:R-:W-:-:S06]  /*33c0*/  FSEL R7, R17, 1.875, P1 ;  /* 0x3ff0000011077808 */ /* 0x000fcc0000800000 */
[----:B------:R-:W-:-:S07]  /*33d0*/  DADD R8, R8, R6 ;  /* 0x0000000008087229 */ /* 0x000fce0000000006 */
[----:B------:R0:W-:Y:S01]  /*33e0*/  STS.64 [R3], R8 ;  /* 0x0000000803007388 */ /* 0x0001e20000000a00 */
[----:B------:R-:W-:Y:S05]  /*33f0*/  BRA `(.L_x_1897) ;  /* 0x00000038002c7947 */ /* 0x000fea0003800000 */
.L_x_1848:
        /* <DEDUP_REMOVED lines=20> */
.L_x_1924:
        /* <DEDUP_REMOVED lines=33> */
.L_x_1901:
[----:B------:R-:W-:Y:S01]  /*3750*/  IMAD.MOV.U32 R29, RZ, RZ, R15 ;  /* 0x000000ffff1d7224 */ /* 0x000fe200078e000f */
[----:B------:R-:W-:Y:S01]  /*3760*/  MOV R26, R14 ;  /* 0x0000000e001a7202 */ /* 0x000fe20000000f00 */
[----:B------:R-:W-:Y:S01]  /*3770*/  IMAD.MOV.U32 R13, RZ, RZ, R34 ;  /* 0x000000ffff0d7224 */ /* 0x000fe200078e0022 */
[----:B------:R-:W-:Y:S02]  /*3780*/  MOV R12, R35 ;  /* 0x00000023000c7202 */ /* 0x000fe40000000f00 */
[----:B------:R-:W-:-:S07]  /*3790*/  MOV R11, 0x37b0 ;  /* 0x000037b0000b7802 */ /* 0x000fce0000000f00 */
[----:B-123--:R-:W-:Y:S05]  /*37a0*/  CALL.REL.NOINC `($__internal_38_$__cuda_sm20_div_s64) ;  /* 0x00000038000c7944 */ /* 0x00efea0003c00000 */
        /* <DEDUP_REMOVED lines=11> */
.L_x_1902:
[----:B------:R-:W-:Y:S05]  /*3860*/  BSYNC.RECONVERGENT B1 ;  /* 0x0000000000017941 */ /* 0x000fea0003800200 */
.L_x_1900:
        /* <DEDUP_REMOVED lines=39> */
.L_x_1904:
[----:B------:R-:W-:Y:S01]  /*3ae0*/  IMAD.MOV.U32 R29, RZ, RZ, R34 ;  /* 0x000000ffff1d7224 */ /* 0x000fe200078e0022 */
[----:B------:R-:W-:Y:S01]  /*3af0*/  MOV R26, R35 ;  /* 0x00000023001a7202 */ /* 0x000fe20000000f00 */
[----:B------:R-:W-:Y:S01]  /*3b00*/  IMAD.MOV.U32 R13, RZ, RZ, R36 ;  /* 0x000000ffff0d7224 */ /* 0x000fe200078e0024 */
[----:B------:R-:W-:Y:S02]  /*3b10*/  MOV R12, R37 ;  /* 0x00000025000c7202 */ /* 0x000fe40000000f00 */
[----:B------:R-:W-:-:S07]  /*3b20*/  MOV R11, 0x3b40 ;  /* 0x00003b40000b7802 */ /* 0x000fce0000000f00 */
[----:B-1----:R-:W-:Y:S05]  /*3b30*/  CALL.REL.NOINC `($__internal_38_$__cuda_sm20_div_s64) ;  /* 0x0000003400287944 */ /* 0x002fea0003c00000 */
        /* <DEDUP_REMOVED lines=11> */
.L_x_1905:
[----:B------:R-:W-:Y:S05]  /*3bf0*/  BSYNC.RECONVERGENT B1 ;  /* 0x0000000000017941 */ /* 0x000fea0003800200 */
.L_x_1903:
        /* <DEDUP_REMOVED lines=38> */
.L_x_1907:
[----:B------:R-:W-:Y:S01]  /*3e60*/  MOV R29, R34 ;  /* 0x00000022001d7202 */ /* 0x000fe20000000f00 */
[----:B------:R-:W-:Y:S01]  /*3e70*/  IMAD.MOV.U32 R26, RZ, RZ, R35 ;  /* 0x000000ffff1a7224 */ /* 0x000fe200078e0023 */
[----:B------:R-:W-:Y:S01]  /*3e80*/  MOV R13, R36 ;  /* 0x00000024000d7202 */ /* 0x000fe20000000f00 */
[----:B------:R-:W-:Y:S01]  /*3e90*/  IMAD.MOV.U32 R12, RZ, RZ, R37 ;  /* 0x000000ffff0c7224 */ /* 0x000fe200078e0025 */
[----:B------:R-:W-:-:S07]  /*3ea0*/  MOV R11, 0x3ec0 ;  /* 0x00003ec0000b7802 */ /* 0x000fce0000000f00 */
[----:B-1----:R-:W-:Y:S05]  /*3eb0*/  CALL.REL.NOINC `($__internal_38_$__cuda_sm20_div_s64) ;  /* 0x0000003000487944 */ /* 0x002fea0003c00000 */
        /* <DEDUP_REMOVED lines=11> */
.L_x_1908:
[----:B------:R-:W-:Y:S05]  /*3f70*/  BSYNC.RECONVERGENT B1 ;  /* 0x0000000000017941 */ /* 0x000fea0003800200 */
.L_x_1906:
        /* <DEDUP_REMOVED lines=38> */
.L_x_1910:
        /* <DEDUP_REMOVED lines=17> */
.L_x_1911:
[----:B------:R-:W-:Y:S05]  /*42f0*/  BSYNC.RECONVERGENT B1 ;  /* 0x0000000000017941 */ /* 0x000fea0003800200 */
.L_x_1909:
        /* <DEDUP_REMOVED lines=39> */
.L_x_1913:
        /* <DEDUP_REMOVED lines=17> */
.L_x_1914:
[----:B------:R-:W-:Y:S05]  /*4680*/  BSYNC.RECONVERGENT B1 ;  /* 0x0000000000017941 */ /* 0x000fea0003800200 */
.L_x_1912:
        /* <DEDUP_REMOVED lines=38> */
.L_x_1916:
        /* <DEDUP_REMOVED lines=17> */
.L_x_1917:
[----:B------:R-:W-:Y:S05]  /*4a00*/  BSYNC.RECONVERGENT B1 ;  /* 0x0000000000017941 */ /* 0x000fea0003800200 */
.L_x_1915:
        /* <DEDUP_REMOVED lines=38> */
.L_x_1919:
        /* <DEDUP_REMOVED lines=17> */
.L_x_1920:
[----:B------:R-:W-:Y:S05]  /*4d80*/  BSYNC.RECONVERGENT B1 ;  /* 0x0000000000017941 */ /* 0x000fea0003800200 */
.L_x_1918:
        /* <DEDUP_REMOVED lines=36> */
.L_x_1922:
        /* <DEDUP_REMOVED lines=17> */
.L_x_1923:
[----:B------:R-:W-:Y:S05]  /*50e0*/  BSYNC.RECONVERGENT B1 ;  /* 0x0000000000017941 */ /* 0x000fea0003800200 */
.L_x_1921:
        /* <DEDUP_REMOVED lines=12> */
.L_x_1899:
        /* <DEDUP_REMOVED lines=35> */
.L_x_1927:
        /* <DEDUP_REMOVED lines=17> */
.L_x_1928:
[----:B------:R-:W-:Y:S05]  /*54f0*/  BSYNC.RECONVERGENT B1 ;  /* 0x0000000000017941 */ /* 0x000fea0003800200 */
.L_x_1926:
        /* <DEDUP_REMOVED lines=41> */
.L_x_1930:
        /* <DEDUP_REMOVED lines=17> */
.L_x_1931:
[----:B------:R-:W-:Y:S05]  /*58a0*/  BSYNC.RECONVERGENT B1 ;  /* 0x0000000000017941 */ /* 0x000fea0003800200 */
.L_x_1929:
        /* <DEDUP_REMOVED lines=40> */
.L_x_1933:
        /* <DEDUP_REMOVED lines=17> */
.L_x_1934:
[----:B------:R-:W-:Y:S05]  /*5c40*/  BSYNC.RECONVERGENT B1 ;  /* 0x0000000000017941 */ /* 0x000fea0003800200 */
.L_x_1932:
        /* <DEDUP_REMOVED lines=39> */
.L_x_1936:
        /* <DEDUP_REMOVED lines=17> */
.L_x_1937:
[----:B------:R-:W-:Y:S05]  /*5fd0*/  BSYNC.RECONVERGENT B1 ;  /* 0x0000000000017941 */ /* 0x000fea0003800200 */
.L_x_1935:
        /* <DEDUP_REMOVED lines=10> */
.L_x_1925:
        /* <DEDUP_REMOVED lines=34> */
.L_x_1940:
[----:B------:R-:W-:Y:S01]  /*62a0*/  IMAD.MOV.U32 R29, RZ, RZ, R15 ;  /* 0x000000ffff1d7224 */ /* 0x000fe200078e000f */
[----:B------:R-:W-:Y:S01]  /*62b0*/  MOV R26, R14 ;  /* 0x0000000e001a7202 */ /* 0x000fe20000000f00 */
[----:B------:R-:W-:Y:S01]  /*62c0*/  IMAD.MOV.U32 R13, RZ, RZ, R16 ;  /* 0x000000ffff0d7224 */ /* 0x000fe200078e0010 */
[----:B------:R-:W-:Y:S02]  /*62d0*/  MOV R12, R17 ;  /* 0x00000011000c7202 */ /* 0x000fe40000000f00 */
[----:B------:R-:W-:-:S07]  /*62e0*/  MOV R11, 0x6300 ;  /* 0x00006300000b7802 */ /* 0x000fce0000000f00 */
[----:B------:R-:W-:Y:S05]  /*62f0*/  CALL.REL.NOINC `($__internal_38_$__cuda_sm20_div_s64) ;  /* 0x0000000c00387944 */ /* 0x000fea0003c00000 */
        /* <DEDUP_REMOVED lines=11> */
.L_x_1941:
[----:B------:R-:W-:Y:S05]  /*63b0*/  BSYNC.RECONVERGENT B1 ;  /* 0x0000000000017941 */ /* 0x000fea0003800200 */
.L_x_1939:
        /* <DEDUP_REMOVED lines=41> */
.L_x_1943:
        /* <DEDUP_REMOVED lines=17> */
.L_x_1944:
[----:B------:R-:W-:Y:S05]  /*6760*/  BSYNC.RECONVERGENT B1 ;  /* 0x0000000000017941 */ /* 0x000fea0003800200 */
.L_x_1942:
        /* <DEDUP_REMOVED lines=10> */
.L_x_1938:
        /* <DEDUP_REMOVED lines=31> */
.L_x_1946:
        /* <DEDUP_REMOVED lines=8> */
.L_x_1947:
[----:B------:R-:W-:Y:S05]  /*6a80*/  BSYNC.RECONVERGENT B1 ;  /* 0x0000000000017941 */ /* 0x000fea0003800200 */
.L_x_1945:
        /* <DEDUP_REMOVED lines=10> */
.L_x_1898:
        /* <DEDUP_REMOVED lines=9> */
[----:B------:R-:W-:Y:S05]  /*6bc0*/  CALL.REL.NOINC `($uncontiguous_reducel3_u64$__internal_accurate_pow) ;  /* 0x0000000c008c7944 */ /* 0x000fea0003c00000 */
[----:B------:R-:W-:Y:S05]  /*6bd0*/  BSYNC.RECONVERGENT B1 ;  /* 0x0000000000017941 */ /* 0x000fea0003800200 */
.L_x_1948:
        /* <DEDUP_REMOVED lines=13> */
.L_x_1897:
[----:B------:R-:W-:Y:S05]  /*6cb0*/  BSYNC.RECONVERGENT B0 ;  /* 0x0000000000007941 */ /* 0x000fea0003800200 */
.L_x_1847:
[----:B------:R-:W-:Y:S01]  /*6cc0*/  BAR.SYNC.DEFER_BLOCKING 0x0 ;  /* 0x0000000000007b1d */ /* 0x000fe20000010000 */
[----:B------:R-:W-:Y:S02]  /*6cd0*/  ISETP.GE.U32.AND P0, PT, R4, 0x42, PT ;  /* 0x000000420400780c */ /* 0x000fe40003f06070 */
[----:B------:R-:W-:-:S11]  /*6ce0*/  ISETP.GT.U32.AND P1, PT, R2, 0x1f, PT ;  /* 0x0000001f0200780c */ /* 0x000fd60003f24070 */
[----:B------:R-:W-:Y:S05]  /*6cf0*/  @!P0 BRA `(.L_x_1949) ;  /* 0x00000000002c8947 */ /* 0x000fea0003800000 */
.L_x_1950:
        /* <DEDUP_REMOVED lines=11> */
.L_x_1949:
        /* <DEDUP_REMOVED lines=35> */
        .weak           $__internal_38_$__cuda_sm20_div_s64
        .type           $__internal_38_$__cuda_sm20_div_s64,@function
        .size           $__internal_38_$__cuda_sm20_div_s64,($__internal_39_$__cuda_sm20_rem_s64 - $__internal_38_$__cuda_sm20_div_s64)
$__internal_38_$__cuda_sm20_div_s64:
        /* <DEDUP_REMOVED lines=33> */
[----:B------:R-:W-:Y:S02]  /*71f0*/  IMAD R31, R33, R31, RZ ;  /* 0x0000001f211f7224 */ /* 0x000fe400078e02ff */
[----:B------:R-:W-:Y:S02]  /*7200*/  IMAD.X R33, R32, 0x1, R33, P1 ;  /* 0x0000000120217824 */ /* 0x000fe400008e0621 */
[----:B------:R-:W-:Y:S01]  /*7210*/  IMAD.MOV.U32 R43, RZ, RZ, RZ ;  /* 0x000000ffff2b7224 */ /* 0x000fe200078e00ff */
[----:B------:R-:W-:Y:S02]  /*7220*/  IADD3 R31, P1, PT, R31, R30, RZ ;  /* 0x0000001e1f1f7210 */ /* 0x000fe40007f3e0ff */
[-C--:B------:R-:W-:Y:S02]  /*7230*/  IADD3 R30, P4, PT, RZ, -R29.reuse, RZ ;  /* 0x8000001dff1e7210 */ /* 0x080fe40007f9e0ff */
[----:B------:R-:W-:Y:S02]  /*7240*/  IADD3.X R33, PT, PT, RZ, RZ, R33, P1, P0 ;  /* 0x000000ffff217210 */ /* 0x000fe40000fe0421 */
[----:B------:R-:W-:-:S02]  /*7250*/  SEL R29, R30, R29, !P3 ;  /* 0x0000001d1e1d7207 */ /* 0x000fc40005800000 */
        /* <DEDUP_REMOVED lines=10> */
[----:B------:R-:W-:-:S04]  /*7300*/  IMAD.WIDE.U32 R42, R32, R24, RZ ;  /* 0x00000018202a7225 */ /* 0x000fc800078e00ff */
[----:B------:R-:W-:Y:S01]  /*7310*/  IMAD R31, R32, R25, R43 ;  /* 0x00000019201f7224 */ /* 0x000fe200078e022b */
[----:B------:R-:W-:Y:S01]  /*7320*/  IADD3 R29, P3, PT, -R42, R29, RZ ;  /* 0x0000001d2a1d7210 */ /* 0x000fe20007f7e1ff */
[----:B------:R-:W-:-:S03]  /*7330*/  IMAD.X R33, RZ, RZ, R33, P1 ;  /* 0x000000ffff217224 */ /* 0x000fc600008e0621 */
[-C--:B------:R-:W-:Y:S01]  /*7340*/  ISETP.GE.U32.AND P0, PT, R29, R24.reuse, PT ;  /* 0x000000181d00720c */ /* 0x080fe20003f06070 */
        /* <DEDUP_REMOVED lines=21> */
[----:B------:R-:W-:Y:S01]  /*74a0*/  ISETP.NE.AND.EX P0, PT, R12, RZ, PT, P0 ;  /* 0x000000ff0c00720c */ /* 0x000fe20003f05300 */
[----:B------:R-:W-:Y:S01]  /*74b0*/  IMAD.MOV.U32 R12, RZ, RZ, R11 ;  /* 0x000000ffff0c7224 */ /* 0x000fe200078e000b */
[----:B------:R-:W-:-:S02]  /*74c0*/  SEL R13, R13, R29, !P1 ;  /* 0x0000001d0d0d7207 */ /* 0x000fc40004800000 */
[----:B------:R-:W-:Y:S02]  /*74d0*/  SEL R24, R24, R25, !P1 ;  /* 0x0000001918187207 */ /* 0x000fe40004800000 */
[----:B------:R-:W-:Y:S01]  /*74e0*/  SEL R25, R13, 0xffffffff, P0 ;  /* 0xffffffff0d197807 */ /* 0x000fe20000000000 */
[----:B------:R-:W-:Y:S01]  /*74f0*/  HFMA2 R13, -RZ, RZ, 0, 0 ;  /* 0x00000000ff0d7431 */ /* 0x000fe200000001ff */
[----:B------:R-:W-:-:S03]  /*7500*/  SEL R24, R24, 0xffffffff, P0 ;  /* 0xffffffff18187807 */ /* 0x000fc60000000000 */
[----:B------:R-:W-:Y:S05]  /*7510*/  RET.REL.NODEC R12 `(uncontiguous_reducel3_u64) ;  /* 0xffffff880cb87950 */ /* 0x000fea0003c3ffff */
        .weak           $__internal_39_$__cuda_sm20_rem_s64
        .type           $__internal_39_$__cuda_sm20_rem_s64,@function
        .size           $__internal_39_$__cuda_sm20_rem_s64,($uncontiguous_reducel3_u64$__internal_accurate_pow - $__internal_39_$__cuda_sm20_rem_s64)
$__internal_39_$__cuda_sm20_rem_s64:
        /* <DEDUP_REMOVED lines=37> */
[----:B------:R-:W-:Y:S01]  /*7770*/  IMAD.X R13, R12, 0x1, R25, P0 ;  /* 0x000000010c0d7824 */ /* 0x000fe200000e0619 */
[----:B------:R-:W-:-:S03]  /*7780*/  IADD3.X R29, PT, PT, RZ, ~R24, RZ, P4, !PT ;  /* 0x80000018ff1d7210 */ /* 0x000fc600027fe4ff */
[----:B------:R-:W-:Y:S01]  /*7790*/  IMAD.HI.U32 R12, R14, R15, RZ ;  /* 0x0000000f0e0c7227 */ /* 0x000fe200078e00ff */
[----:B------:R-:W-:-:S03]  /*77a0*/  IADD3.X R20, PT, PT, RZ, RZ, R13, P3, P2 ;  /* 0x000000ffff147210 */ /* 0x000fc60001fe440d */
[----:B------:R-:W-:Y:S01]  /*77b0*/  HFMA2 R13, -RZ, RZ, 0, 0 ;  /* 0x00000000ff0d7431 */ /* 0x000fe200000001ff */
[----:B------:R-:W-:-:S05]  /*77c0*/  SEL R25, R29, R24, !P1 ;  /* 0x000000181d197207 */ /* 0x000fca0004800000 */
[-C--:B------:R-:W-:Y:S02]  /*77d0*/  IMAD R29, R20, R25.reuse, RZ ;  /* 0x00000019141d7224 */ /* 0x080fe400078e02ff */
[----:B------:R-:W-:-:S04]  /*77e0*/  IMAD.WIDE.U32 R12, R14, R25, R12 ;  /* 0x000000190e0c7225 */ /* 0x000fc800078e000c */
[----:B------:R-:W-:-:S04]  /*77f0*/  IMAD.HI.U32 R14, R20, R25, RZ ;  /* 0x00000019140e7227 */ /* 0x000fc800078e00ff */
[----:B------:R-:W-:-:S05]  /*7800*/  IMAD.HI.U32 R12, P0, R20, R15, R12 ;  /* 0x0000000f140c7227 */ /* 0x000fca000780000c */
[----:B------:R-:W-:Y:S02]  /*7810*/  IADD3 R29, P2, PT, R29, R12, RZ ;  /* 0x0000000c1d1d7210 */ /* 0x000fe40007f5e0ff */
[----:B------:R-:W-:-:S03]  /*7820*/  IADD3.X R14, PT, PT, R14, RZ, RZ, P0, !PT ;  /* 0x000000ff0e0e7210 */ /* 0x000fc600007fe4ff */
[----:B------:R-:W-:-:S04]  /*7830*/  IMAD.WIDE.U32 R12, R29, R10, RZ ;  /* 0x0000000a1d0c7225 */ /* 0x000fc800078e00ff */
[----:B------:R-:W-:Y:S02]  /*7840*/  IMAD.X R31, RZ, RZ, R14, P2 ;  /* 0x000000ffff1f7224 */ /* 0x000fe400010e060e */
[----:B------:R-:W-:Y:S01]  /*7850*/  IMAD R29, R29, R11, R13 ;  /* 0x0000000b1d1d7224 */ /* 0x000fe200078e020d */
[----:B------:R-:W-:-:S03]  /*7860*/  IADD3 R13, P2, PT, -R12, R15, RZ ;  /* 0x0000000f0c0d7210 */ /* 0x000fc60007f5e1ff */
[-C--:B------:R-:W-:Y:S01]  /*7870*/  IMAD R12, R31, R10.reuse, R29 ;  /* 0x0000000a1f0c7224 */ /* 0x080fe200078e021d */
[----:B------:R-:W-:-:S04]  /*7880*/  ISETP.GE.U32.AND P0, PT, R13, R10, PT ;  /* 0x0000000a0d00720c */ /* 0x000fc80003f06070 */
        /* <DEDUP_REMOVED lines=14> */
[-C--:B------:R-:W-:Y:S02]  /*7970*/  IADD3.X R10, PT, PT, RZ, ~R13.reuse, RZ, P2, !PT ;  /* 0x8000000dff0a7210 */ /* 0x080fe400017fe4ff */
[----:B------:R-:W-:Y:S01]  /*7980*/  SEL R12, R11, R12, !P1 ;  /* 0x0000000c0b0c7207 */ /* 0x000fe20004800000 */
[----:B------:R-:W-:Y:S01]  /*7990*/  IMAD.MOV.U32 R11, RZ, RZ, 0x0 ;  /* 0x00000000ff0b7424 */ /* 0x000fe200078e00ff */
[----:B------:R-:W-:-:S02]  /*79a0*/  SEL R13, R10, R13, !P1 ;  /* 0x0000000d0a0d7207 */ /* 0x000fc40004800000 */
[----:B------:R-:W-:Y:S02]  /*79b0*/  MOV R10, R23 ;  /* 0x00000017000a7202 */ /* 0x000fe40000000f00 */
[----:B------:R-:W-:-:S04]  /*79c0*/  ISETP.NE.AND.EX P0, PT, R22, RZ, PT, P0 ;  /* 0x000000ff1600720c */ /* 0x000fc80003f05300 */
[----:B------:R-:W-:Y:S02]  /*79d0*/  SEL R12, R12, 0xffffffff, P0 ;  /* 0xffffffff0c0c7807 */ /* 0x000fe40000000000 */
[----:B------:R-:W-:Y:S01]  /*79e0*/  SEL R13, R13, 0xffffffff, P0 ;  /* 0xffffffff0d0d7807 */ /* 0x000fe20000000000 */
[----:B------:R-:W-:Y:S06]  /*79f0*/  RET.REL.NODEC R10 `(uncontiguous_reducel3_u64) ;  /* 0xffffff840a807950 */ /* 0x000fec0003c3ffff */
        .type           $uncontiguous_reducel3_u64$__internal_accurate_pow,@function
        .size           $uncontiguous_reducel3_u64$__internal_accurate_pow,(.L_x_9985 - $uncontiguous_reducel3_u64$__internal_accurate_pow)
$uncontiguous_reducel3_u64$__internal_accurate_pow:
[----:B------:R-:W-:Y:S01]  /*7a00*/  ISETP.GT.U32.AND P0, PT, R34, 0xfffff, PT ;  /* 0x000fffff2200780c */ /* 0x000fe20003f04070 */
[----:B------:R-:W-:Y:S01]  /*7a10*/  IMAD.MOV.U32 R14, RZ, RZ, 0x41ad3b5a ;  /* 0x41ad3b5aff0e7424 */ /* 0x000fe200078e00ff */
[----:B------:R-:W-:Y:S01]  /*7a20*/  MOV R12, R28 ;  /* 0x0000001c000c7202 */ /* 0x000fe20000000f00 */
[----:B------:R-:W-:Y:S01]  /*7a30*/  UMOV UR4, 0x7d2cafe2 ;  /* 0x7d2cafe200047882 */ /* 0x000fe20000000000 */
[----:B------:R-:W-:Y:S01]  /*7a40*/  MOV R13, R34 ;  /* 0x00000022000d7202 */ /* 0x000fe20000000f00 */
[----:B------:R-:W-:Y:S01]  /*7a50*/  UMOV UR5, 0x3eb0f5ff ;  /* 0x3eb0f5ff00057882 */ /* 0x000fe20000000000 */
[----:B------:R-:W-:Y:S01]  /*7a60*/  MOV R15, 0x3ed0f5d2 ;  /* 0x3ed0f5d2000f7802 */ /* 0x000fe20000000f00 */
[----:B------:R-:W-:Y:S01]  /*7a70*/  UMOV UR8, 0x3b39803f ;  /* 0x3b39803f00087882 */ /* 0x000fe20000000000 */
[----:B------:R-:W-:-:S05]  /*7a80*/  UMOV UR9, 0x3c7abc9e ;  /* 0x3c7abc9e00097882 */ /* 0x000fca0000000000 */
[----:B------:R-:W-:Y:S01]  /*7a90*/  @!P0 DMUL R32, R12, 1.80143985094819840000e+16 ;  /* 0x435000000c208828 */ /* 0x000fe20000000000 */
[----:B------:R-:W-:-:S09]  /*7aa0*/  IMAD.MOV.U32 R12, RZ, RZ, R34 ;  /* 0x000000ffff0c7224 */ /* 0x000fd200078e0022 */
[----:B------:R-:W-:Y:S02]  /*7ab0*/  @!P0 MOV R12, R33 ;  /* 0x00000021000c8202 */ /* 0x000fe40000000f00 */
[----:B------:R-:W-:Y:S02]  /*7ac0*/  @!P0 MOV R28, R32 ;  /* 0x00000020001c8202 */ /* 0x000fe40000000f00 */
[----:B------:R-:W-:-:S04]  /*7ad0*/  LOP3.LUT R12, R12, 0x800fffff, RZ, 0xc0, !PT ;  /* 0x800fffff0c0c7812 */ /* 0x000fc800078ec0ff */
[----:B------:R-:W-:Y:S02]  /*7ae0*/  LOP3.LUT R29, R12, 0x3ff00000, RZ, 0xfc, !PT ;  /* 0x3ff000000c1d7812 */ /* 0x000fe400078efcff */
[----:B------:R-:W-:Y:S02]  /*7af0*/  MOV R12, RZ ;  /* 0x000000ff000c7202 */ /* 0x000fe40000000f00 */
        /* <DEDUP_REMOVED lines=142> */
[----:B------:R-:W-:Y:S02]  /*83e0*/  @!P1 IADD3 R12, PT, PT, R12, -R13, RZ ;  /* 0x8000000d0c0c9210 */ /* 0x000fe40007ffe0ff */
[----:B------:R-:W-:Y:S02]  /*83f0*/  @!P1 LEA R19, R13, R19, 0x14 ;  /* 0x000000130d139211 */ /* 0x000fe400078ea0ff */
[----:B------:R-:W-:Y:S01]  /*8400*/  @!P1 LEA R13, R12, 0x3ff00000, 0x14 ;  /* 0x3ff000000c0d9811 */ /* 0x000fe200078ea0ff */
[----:B------:R-:W-:-:S06]  /*8410*/  @!P1 IMAD.MOV.U32 R12, RZ, RZ, RZ ;  /* 0x000000ffff0c9224 */ /* 0x000fcc00078e00ff */
[----:B------:R-:W-:-:S11]  /*8420*/  @!P1 DMUL R16, R18, R12 ;  /* 0x0000000c12109228 */ /* 0x000fd60000000000 */
.L_x_1951:
[----:B------:R-:W-:Y:S01]  /*8430*/  DFMA R20, R20, R16, R16 ;  /* 0x000000101414722b */ /* 0x000fe20000000010 */
[----:B------:R-:W-:Y:S01]  /*8440*/  MOV R12, R35 ;  /* 0x00000023000c7202 */ /* 0x000fe20000000f00 */
[----:B------:R-:W-:Y:S01]  /*8450*/  DSETP.NEU.AND P0, PT, |R16|, +INF , PT ;  /* 0x7ff000001000742a */ /* 0x000fe20003f0d200 */
[----:B------:R-:W-:-:S07]  /*8460*/  MOV R13, 0x0 ;  /* 0x00000000000d7802 */ /* 0x000fce0000000f00 */
[----:B------:R-:W-:Y:S02]  /*8470*/  FSEL R16, R16, R20, !P0 ;  /* 0x0000001410107208 */ /* 0x000fe40004000000 */
[----:B------:R-:W-:Y:S01]  /*8480*/  FSEL R17, R17, R21, !P0 ;  /* 0x0000001511117208 */ /* 0x000fe20004000000 */
[----:B------:R-:W-:Y:S06]  /*8490*/  RET.REL.NODEC R12 `(uncontiguous_reducel3_u64) ;  /* 0xffffff780cd87950 */ /* 0x000fec0003c3ffff */
.L_x_1952:
        /* <DEDUP_REMOVED lines=14> */
.L_x_9985:


//--------------------- .text.contiguous_cumulate_reducel3_u64 --------------------------
	.section	.text.contiguous_cumulate_reducel3_u64,"ax",@progbits
	.align	128
        .global         contiguous_cumulate_reducel3_u64
        .type           contiguous_cumulate_reducel3_u64,@function
        .size           contiguous_cumulate_reducel3_u64,(.L_x_10197 - contiguous_cumulate_reducel3_u64)
        .other          contiguous_cumulate_reducel3_u64,@"STO_CUDA_ENTRY STV_DEFAULT"
contiguous_cumulate_reducel3_u64:
.text.contiguous_cumulate_reducel3_u64:
        /* <DEDUP_REMOVED lines=24> */
[----:B------:R-:W-:Y:S04]  /*0180*/  BSSY.RECONVERGENT B0, `(.L_x_1953) ;  /* 0x0000011000007945 */ /* 0x000fe80003800200 */
[----:B------:R-:W-:Y:S02]  /*0190*/  ISETP.GE.U32.AND P2, PT, R10, 0x42, PT ;  /* 0x000000420a00780c */ /* 0x000fe40003f46070 */
[----:B--2---:R-:W-:-:S05]  /*01a0*/  @!P0 IADD3 R6, P1, PT, R4, R6, RZ ;  /* 0x0000000604068210 */ /* 0x004fca0007f3e0ff */
[----:B------:R-:W-:-:S06]  /*01b0*/  @!P0 IMAD.X R7, R5, 0x1, R7, P1 ;  /* 0x0000000105078824 */ /* 0x000fcc00008e0607 */
[----:B------:R-:W1:Y:S02]  /*01c0*/  @!P0 I2F.F64.U64 R6, R6 ;  /* 0x0000000600068312 */ /* 0x000e640000301800 */
[----:B-1----:R0:W-:Y:S01]  /*01d0*/  @!P0 STS.64 [R3], R6 ;  /* 0x0000000603008388 */ /* 0x0021e20000000a00 */
[----:B------:R-:W-:Y:S01]  /*01e0*/  ISETP.GT.U32.AND P1, PT, R2, 0x1f, PT ;  /* 0x0000001f0200780c */ /* 0x000fe20003f24070 */
[----:B------:R-:W-:-:S12]  /*01f0*/  @!P0 BRA `(.L_x_1954) ;  /* 0x0000000000248947 */ /* 0x000fd80003800000 */
[----:B------:R-:W-:-:S04]  /*0200*/  ISETP.GE.U32.AND P0, PT, R11, UR10, PT ;  /* 0x0000000a0b007c0c */ /* 0x000fc8000bf06070 */
[----:B------:R-:W-:-:S13]  /*0210*/  ISETP.GE.U32.AND.EX P0, PT, RZ, UR11, PT, P0 ;  /* 0x0000000bff007c0c */ /* 0x000fda000bf06100 */
[----:B------:R-:W-:Y:S05]  /*0220*/  @P0 BRA `(.L_x_1954) ;  /* 0x0000000000180947 */ /* 0x000fea0003800000 */
[----:B------:R-:W0:Y:S02]  /*0230*/  LDCU.64 UR4, c[0x0][0x388] ;  /* 0x00007100ff0477ac */ /* 0x000e240008000a00 */
[----:B0-----:R-:W-:-:S04]  /*0240*/  LEA R6, P0, R11, UR4, 0x3 ;  /* 0x000000040b067c11 */ /* 0x001fc8000f8018ff */
[----:B------:R-:W-:-:S05]  /*0250*/  LEA.HI.X R7, R11, UR5, RZ, 0x3, P0 ;  /* 0x000000050b077c11 */ /* 0x000fca00080f1cff */
[----:B------:R-:W2:Y:S02]  /*0260*/  LDG.E.64 R4, desc[UR6][R6.64] ;  /* 0x0000000606047981 */ /* 0x000ea4000c1e1b00 */
[----:B--2---:R-:W0:Y:S02]  /*0270*/  I2F.F64.U64 R4, R4 ;  /* 0x0000000400047312 */ /* 0x004e240000301800 */
[----:B0-----:R1:W-:Y:S02]  /*0280*/  STS.64 [R3], R4 ;  /* 0x0000000403007388 */ /* 0x0013e40000000a00 */
.L_x_1954:
[----:B------:R-:W-:Y:S05]  /*0290*/  BSYNC.RECONVERGENT B0 ;  /* 0x0000000000007941 */ /* 0x000fea0003800200 */
.L_x_1953:
[----:B------:R-:W-:Y:S06]  /*02a0*/  BAR.SYNC.DEFER_BLOCKING 0x0 ;  /* 0x0000000000007b1d */ /* 0x000fec0000010000 */
[----:B------:R-:W-:Y:S05]  /*02b0*/  @!P2 BRA `(.L_x_1955) ;  /* 0x00000000002ca947 */ /* 0x000fea0003800000 */
.L_x_1956:
        /* <DEDUP_REMOVED lines=11> */
.L_x_1955:
        /* <DEDUP_REMOVED lines=35> */
.L_x_1957:
        /* <DEDUP_REMOVED lines=14> */
.L_x_10197:


//--------------------- .text.contiguous_reducel3_u64 --------------------------
	.section	.text.contiguous_reducel3_u64,"ax",@progbits
	.align	128
        .global         contiguous_reducel3_u64
        .type           contiguous_reducel3_u64,@function
        .size           contiguous_reducel3_u64,(.L_x_9986 - contiguous_reducel3_u64)
        .other          contiguous_reducel3_u64,@"STO_CUDA_ENTRY STV_DEFAULT"
contiguous_reducel3_u64:
.text.contiguous_reducel3_u64:
        /* <DEDUP_REMOVED lines=24> */
[----:B--2---:R-:W0:Y:S02]  /*0180*/  I2F.F64.U64 R4, R30 ;  /* 0x0000001e00047312 */ /* 0x004e240000301800 */
[----:B0-----:R-:W-:Y:S02]  /*0190*/  IMAD.MOV.U32 R22, RZ, RZ, R4 ;  /* 0x000000ffff167224 */ /* 0x001fe400078e0004 */
[----:B------:R-:W-:-:S07]  /*01a0*/  IMAD.MOV.U32 R23, RZ, RZ, R5 ;  /* 0x000000ffff177224 */ /* 0x000fce00078e0005 */
[----:B------:R-:W-:Y:S05]  /*01b0*/  CALL.REL.NOINC `($contiguous_reducel3_u64$__internal_accurate_pow) ;  /* 0x0000000400d47944 */ /* 0x000fea0003c00000 */
[----:B------:R-:W-:Y:S05]  /*01c0*/  BSYNC.RECONVERGENT B1 ;  /* 0x0000000000017941 */ /* 0x000fea0003800200 */
.L_x_1960:
[----:B------:R-:W0:Y:S02]  /*01d0*/  LDCU.64 UR4, c[0x0][0x388] ;  /* 0x00007100ff0477ac */ /* 0x000e240008000a00 */
[----:B0-----:R-:W-:-:S04]  /*01e0*/  LEA R10, P0, R6, UR4, 0x3 ;  /* 0x00000004060a7c11 */ /* 0x001fc8000f8018ff */
[----:B------:R-:W-:-:S05]  /*01f0*/  LEA.HI.X R11, R6, UR5, RZ, 0x3, P0 ;  /* 0x00000005060b7c11 */ /* 0x000fca00080f1cff */
        /* <DEDUP_REMOVED lines=11> */
[----:B------:R-:W-:Y:S02]  /*02b0*/  @!P0 IMAD.MOV.U32 R14, RZ, RZ, RZ ;  /* 0x000000ffff0e8224 */ /* 0x000fe400078e00ff */
[----:B------:R-:W-:-:S03]  /*02c0*/  @!P0 IMAD.MOV.U32 R15, RZ, RZ, R5 ;  /* 0x000000ffff0f8224 */ /* 0x000fc600078e0005 */
[----:B------:R-:W-:Y:S02]  /*02d0*/  FSEL R4, R14, RZ, P1 ;  /* 0x000000ff0e047208 */ /* 0x000fe40000800000 */
[----:B------:R-:W-:Y:S01]  /*02e0*/  FSEL R5, R15, 1.875, P1 ;  /* 0x3ff000000f057808 */ /* 0x000fe20000800000 */
[----:B--2---:R-:W0:Y:S02]  /*02f0*/  I2F.F64.U64 R8, R6 ;  /* 0x0000000600087312 */ /* 0x004e240000301800 */
[----:B0-----:R-:W-:Y:S02]  /*0300*/  IMAD.MOV.U32 R22, RZ, RZ, R8 ;  /* 0x000000ffff167224 */ /* 0x001fe400078e0008 */
[----:B------:R-:W-:-:S07]  /*0310*/  IMAD.MOV.U32 R23, RZ, RZ, R9 ;  /* 0x000000ffff177224 */ /* 0x000fce00078e0009 */
[----:B------:R-:W-:Y:S05]  /*0320*/  CALL.REL.NOINC `($contiguous_reducel3_u64$__internal_accurate_pow) ;  /* 0x0000000400787944 */ /* 0x000fea0003c00000 */
[----:B------:R-:W-:Y:S05]  /*0330*/  BSYNC.RECONVERGENT B1 ;  /* 0x0000000000017941 */ /* 0x000fea0003800200 */
.L_x_1961:
        /* <DEDUP_REMOVED lines=8> */
[----:B------:R-:W-:Y:S02]  /*03c0*/  @!P0 IMAD.MOV.U32 R14, RZ, RZ, RZ ;  /* 0x000000ffff0e8224 */ /* 0x000fe400078e00ff */
[----:B------:R-:W-:-:S03]  /*03d0*/  @!P0 IMAD.MOV.U32 R15, RZ, RZ, R9 ;  /* 0x000000ffff0f8224 */ /* 0x000fc600078e0009 */
[----:B------:R-:W-:Y:S02]  /*03e0*/  FSEL R6, R14, RZ, P1 ;  /* 0x000000ff0e067208 */ /* 0x000fe40000800000 */
[----:B------:R-:W-:-:S06]  /*03f0*/  FSEL R7, R15, 1.875, P1 ;  /* 0x3ff000000f077808 */ /* 0x000fcc0000800000 */
[----:B------:R-:W-:-:S07]  /*0400*/  DADD R4, R4, R6 ;  /* 0x0000000004047229 */ /* 0x000fce0000000006 */
[----:B------:R1:W-:Y:S01]  /*0410*/  STS.64 [R2], R4 ;  /* 0x0000000402007388 */ /* 0x0003e20000000a00 */
[----:B------:R-:W-:Y:S05]  /*0420*/  BRA `(.L_x_1962) ;  /* 0x00000000006c7947 */ /* 0x000fea0003800000 */
.L_x_1959:
        /* <DEDUP_REMOVED lines=14> */
.L_x_1963:
        /* <DEDUP_REMOVED lines=11> */
[----:B------:R-:W-:-:S05]  /*05c0*/  FSEL R5, R15, 1.875, P1 ;  /* 0x3ff000000f057808 */ /* 0x000fca0000800000 */
[----:B------:R0:W-:Y:S02]  /*05d0*/  STS.64 [R2], R4 ;  /* 0x0000000402007388 */ /* 0x0001e40000000a00 */
.L_x_1962:
[----:B------:R-:W-:Y:S05]  /*05e0*/  BSYNC.RECONVERGENT B0 ;  /* 0x0000000000007941 */ /* 0x000fea0003800200 */
.L_x_1958:
[----:B------:R-:W-:Y:S01]  /*05f0*/  BAR.SYNC.DEFER_BLOCKING 0x0 ;  /* 0x0000000000007b1d */ /* 0x000fe20000010000 */
[----:B------:R-:W-:Y:S02]  /*0600*/  ISETP.GE.U32.AND P1, PT, R0, 0x42, PT ;  /* 0x000000420000780c */ /* 0x000fe40003f26070 */
[----:B------:R-:W-:-:S11]  /*0610*/  ISETP.GT.U32.AND P0, PT, R3, 0x1f, PT ;  /* 0x0000001f0300780c */ /* 0x000fd60003f04070 */
[----:B------:R-:W-:Y:S05]  /*0620*/  @!P1 BRA `(.L_x_1964) ;  /* 0x00000000002c9947 */ /* 0x000fea0003800000 */
.L_x_1965:
        /* <DEDUP_REMOVED lines=11> */
.L_x_1964:
        /* <DEDUP_REMOVED lines=35> */
        .type           $contiguous_reducel3_u64$__internal_accurate_pow,@function
        .size           $contiguous_reducel3_u64$__internal_accurate_pow,(.L_x_9986 - $contiguous_reducel3_u64$__internal_accurate_pow)
$contiguous_reducel3_u64$__internal_accurate_pow:
        /* <DEDUP_REMOVED lines=162> */
.L_x_1966:
[----:B------:R-:W-:Y:S01]  /*1330*/  DFMA R14, R14, R18, R18 ;  /* 0x000000120e0e722b */ /* 0x000fe20000000012 */
[----:B------:R-:W-:Y:S01]  /*1340*/  IMAD.MOV.U32 R29, RZ, RZ, 0x0 ;  /* 0x00000000ff1d7424 */ /* 0x000fe200078e00ff */
[----:B------:R-:W-:-:S08]  /*1350*/  DSETP.NEU.AND P0, PT, |R18|, +INF , PT ;  /* 0x7ff000001200742a */ /* 0x000fd00003f0d200 */
[----:B------:R-:W-:Y:S02]  /*1360*/  FSEL R14, R18, R14, !P0 ;  /* 0x0000000e120e7208 */ /* 0x000fe40004000000 */
[----:B------:R-:W-:Y:S01]  /*1370*/  FSEL R15, R19, R15, !P0 ;  /* 0x0000000f130f7208 */ /* 0x000fe20004000000 */
[----:B------:R-:W-:Y:S06]  /*1380*/  RET.REL.NODEC R28 `(contiguous_reducel3_u64) ;  /* 0xffffffec1c1c7950 */ /* 0x000fec0003c3ffff */
.L_x_1967:
        /* <DEDUP_REMOVED lines=15> */
.L_x_9986:


//--------------------- .text.contiguous_reducel333_u32 --------------------------
	.section	.text.contiguous_reducel333_u32,"ax",@progbits
	.align	128
        .global         contiguous_reducel333_u32
        .type           contiguous_reducel333_u32,@function
        .size           contiguous_reducel333_u32,(.L_x_10199 - contiguous_reducel333_u32)
        .other          contiguous_reducel333_u32,@"STO_CUDA_ENTRY STV_DEFAULT"
contiguous_reducel333_u32:
.text.contiguous_reducel333_u32:
        /* <DEDUP_REMOVED lines=27> */
[----:B------:R-:W-:Y:S02]  /*01b0*/  ISETP.NE.AND P0, PT, R8, RZ, PT ;  /* 0x000000ff0800720c */ /* 0x000fe40003f05270 */
[----:B--2---:R-:W-:-:S05]  /*01c0*/  I2FP.F32.U32 R9, R6 ;  /* 0x0000000600097245 */ /* 0x004fca0000201000 */
[----:B------:R1:W-:Y:S01]  /*01d0*/  STS [R0], R9 ;  /* 0x0000000900007388 */ /* 0x0003e20000000800 */
[----:B------:R-:W-:Y:S06]  /*01e0*/  BAR.SYNC.DEFER_BLOCKING 0x0 ;  /* 0x0000000000007b1d */ /* 0x000fec0000010000 */
[----:B------:R-:W-:Y:S05]  /*01f0*/  @P0 EXIT ;  /* 0x000000000000094d */ /* 0x000fea0003800000 */
[----:B------:R-:W-:-:S13]  /*0200*/  ISETP.GT.U32.AND P0, PT, R13, 0x1, PT ;  /* 0x000000010d00780c */ /* 0x000fda0003f04070 */
[----:B------:R-:W-:-:S06]  /*0210*/  @!P0 LEA R7, R11, UR4, 0x2 ;  /* 0x000000040b078c11 */ /* 0x000fcc000f8e10ff */
[----:B------:R-:W2:Y:S01]  /*0220*/  @!P0 LDS R7, [R7] ;  /* 0x0000000007078984 */ /* 0x000ea20000000800 */
[----:B------:R-:W-:Y:S05]  /*0230*/  @!P0 BRA `(.L_x_1968) ;  /* 0x00000004005c8947 */ /* 0x000fea0003800000 */
[----:B01----:R-:W-:Y:S01]  /*0240*/  LEA R0, R11, UR4, 0x2 ;  /* 0x000000040b007c11 */ /* 0x003fe2000f8e10ff */
[C---:B------:R-:W-:Y:S01]  /*0250*/  VIADD R8, R13.reuse, 0xffffffff ;  /* 0xffffffff0d087836 */ /* 0x040fe20000000000 */
[----:B------:R-:W-:Y:S01]  /*0260*/  IADD3 R6, PT, PT, R13, -0x2, RZ ;  /* 0xfffffffe0d067810 */ /* 0x000fe20007ffe0ff */
[----:B------:R-:W-:Y:S02]  /*0270*/  HFMA2 R9, -RZ, RZ, 0, 5.9604644775390625e-08 ;  /* 0x00000001ff097431 */ /* 0x000fe400000001ff */
[----:B--2---:R0:W1:Y:S01]  /*0280*/  LDS R7, [R0] ;  /* 0x0000000000077984 */ /* 0x0040620000000800 */
        /* <DEDUP_REMOVED lines=10> */
.L_x_1970:
        /* <DEDUP_REMOVED lines=32> */
.L_x_1969:
        /* <DEDUP_REMOVED lines=21> */
.L_x_1972:
        /* <DEDUP_REMOVED lines=14> */
.L_x_1973:
[----:B------:R-:W-:-:S05]  /*0760*/  @!P1 IMAD R9, R9, UR8, RZ ;  /* 0x0000000809099c24 */ /* 0x000fca000f8e02ff */
[----:B------:R-:W-:-:S05]  /*0770*/  @!P1 LEA R9, R9, R0, 0x2 ;  /* 0x0000000009099211 */ /* 0x000fca00078e10ff */
[----:B------:R-:W1:Y:S02]  /*0780*/  @!P1 LDS R6, [R9] ;  /* 0x0000000009069984 */ /* 0x000e640000000800 */
[----:B-1----:R-:W-:-:S07]  /*0790*/  @!P1 FADD R7, R7, R6 ;  /* 0x0000000607079221 */ /* 0x002fce0000000000 */
.L_x_1971:
[----:B-1----:R3:W-:Y:S02]  /*07a0*/  STS [R0], R7 ;  /* 0x0000000700007388 */ /* 0x0027e40000000800 */
.L_x_1968:
[----:B------:R-:W4:Y:S01]  /*07b0*/  LDCU.64 UR10, c[0x0][0x380] ;  /* 0x00007000ff0a77ac */ /* 0x000f220008000a00 */
[----:B------:R-:W-:-:S03]  /*07c0*/  MOV R5, RZ ;  /* 0x000000ff00057202 */ /* 0x000fc60000000f00 */
[----:B------:R-:W-:-:S04]  /*07d0*/  IMAD.WIDE.U32 R4, R2, UR9, R4 ;  /* 0x0000000902047c25 */ /* 0x000fc8000f8e0004 */
[----:B------:R-:W-:Y:S01]  /*07e0*/  IMAD R3, R3, UR9, R5 ;  /* 0x0000000903037c24 */ /* 0x000fe2000f8e0205 */
[----:B----4-:R-:W-:-:S04]  /*07f0*/  LEA R2, P0, R4, UR10, 0x2 ;  /* 0x0000000a04027c11 */ /* 0x010fc8000f8010ff */
[----:B------:R-:W-:-:S05]  /*0800*/  LEA.HI.X R3, R4, UR11, R3, 0x2, P0 ;  /* 0x0000000b04037c11 */ /* 0x000fca00080f1403 */
[----:B--2---:R-:W-:Y:S01]  /*0810*/  STG.E desc[UR6][R2.64], R7 ;  /* 0x0000000702007986 */ /* 0x004fe2000c101906 */
[----:B------:R-:W-:Y:S05]  /*0820*/  EXIT ;  /* 0x000000000000794d */ /* 0x000fea0003800000 */
.L_x_1974:
        /* <DEDUP_REMOVED lines=13> */
.L_x_10199:


//--------------------- .text.contiguous_reducel33_u32 --------------------------
	.section	.text.contiguous_reducel33_u32,"ax",@progbits
	.align	128
        .global         contiguous_reducel33_u32
        .type           contiguous_reducel33_u32,@function
        .size           contiguous_reducel33_u32,(.L_x_9988 - contiguous_reducel33_u32)
        .other          contiguous_reducel33_u32,@"STO_CUDA_ENTRY STV_DEFAULT"
contiguous_reducel33_u32:
.text.contiguous_reducel33_u32:
        /* <DEDUP_REMOVED lines=43> */
.L_x_1993:
        /* <DEDUP_REMOVED lines=27> */
.L_x_1977:
[----:B------:R-:W-:Y:S01]  /*0460*/  MOV R30, R32 ;  /* 0x00000020001e7202 */ /* 0x000fe20000000f00 */
[----:B------:R-:W-:Y:S01]  /*0470*/  IMAD.MOV.U32 R0, RZ, RZ, R36 ;  /* 0x000000ffff007224 */ /* 0x000fe200078e0024 */
[----:B------:R-:W-:Y:S02]  /*0480*/  MOV R3, R37 ;  /* 0x0000002500037202 */ /* 0x000fe40000000f00 */
[----:B------:R-:W-:-:S07]  /*0490*/  MOV R8, 0x4b0 ;  /* 0x000004b000087802 */ /* 0x000fce0000000f00 */
[----:B01-3--:R-:W-:Y:S05]  /*04a0*/  CALL.REL.NOINC `($__internal_40_$__cuda_sm20_div_s64) ;  /* 0x0000003400e47944 */ /* 0x00bfea0003c00000 */
        /* <DEDUP_REMOVED lines=9> */
.L_x_1978:
        /* <DEDUP_REMOVED lines=33> */
.L_x_1979:
[----:B------:R-:W-:Y:S01]  /*0750*/  IMAD.MOV.U32 R0, RZ, RZ, R36 ;  /* 0x000000ffff007224 */ /* 0x000fe200078e0024 */
[----:B------:R-:W-:Y:S02]  /*0760*/  MOV R3, R37 ;  /* 0x0000002500037202 */ /* 0x000fe40000000f00 */
[----:B------:R-:W-:-:S07]  /*0770*/  MOV R8, 0x790 ;  /* 0x0000079000087802 */ /* 0x000fce0000000f00 */
[----:B---3--:R-:W-:Y:S05]  /*0780*/  CALL.REL.NOINC `($__internal_40_$__cuda_sm20_div_s64) ;  /* 0x00000034002c7944 */ /* 0x008fea0003c00000 */
        /* <DEDUP_REMOVED lines=10> */
.L_x_1980:
        /* <DEDUP_REMOVED lines=34> */
.L_x_1981:
[----:B------:R-:W-:Y:S01]  /*0a50*/  IMAD.MOV.U32 R30, RZ, RZ, R28 ;  /* 0x000000ffff1e7224 */ /* 0x000fe200078e001c */
[----:B------:R-:W-:Y:S01]  /*0a60*/  MOV R0, R36 ;  /* 0x0000002400007202 */ /* 0x000fe20000000f00 */
[----:B------:R-:W-:Y:S01]  /*0a70*/  IMAD.MOV.U32 R3, RZ, RZ, R37 ;  /* 0x000000ffff037224 */ /* 0x000fe200078e0025 */
[----:B------:R-:W-:-:S07]  /*0a80*/  MOV R8, 0xaa0 ;  /* 0x00000aa000087802 */ /* 0x000fce0000000f00 */
[----:B---3--:R-:W-:Y:S05]  /*0a90*/  CALL.REL.NOINC `($__internal_40_$__cuda_sm20_div_s64) ;  /* 0x0000003000687944 */ /* 0x008fea0003c00000 */
        /* <DEDUP_REMOVED lines=10> */
.L_x_1982:
        /* <DEDUP_REMOVED lines=33> */
.L_x_1983:
[----:B------:R-:W-:Y:S01]  /*0d50*/  IMAD.MOV.U32 R0, RZ, RZ, R36 ;  /* 0x000000ffff007224 */ /* 0x000fe200078e0024 */
[----:B------:R-:W-:Y:S02]  /*0d60*/  MOV R3, R37 ;  /* 0x0000002500037202 */ /* 0x000fe40000000f00 */
[----:B------:R-:W-:-:S07]  /*0d70*/  MOV R8, 0xd90 ;  /* 0x00000d9000087802 */ /* 0x000fce0000000f00 */
[----:B---3--:R-:W-:Y:S05]  /*0d80*/  CALL.REL.NOINC `($__internal_40_$__cuda_sm20_div_s64) ;  /* 0x0000002c00ac7944 */ /* 0x008fea0003c00000 */
        /* <DEDUP_REMOVED lines=9> */
.L_x_1984:
        /* <DEDUP_REMOVED lines=34> */
.L_x_1985:
[----:B------:R-:W-:Y:S01]  /*1040*/  MOV R30, R28 ;  /* 0x0000001c001e7202 */ /* 0x000fe20000000f00 */
        /* <DEDUP_REMOVED lines=13> */
.L_x_1986:
[----:B------:R-:W-:Y:S01]  /*1120*/  IADD3 R29, PT, PT, R2, -0x2, RZ ;  /* 0xfffffffe021d7810 */ /* 0x000fe20007ffe0ff */
        /* <DEDUP_REMOVED lines=33> */
.L_x_1987:
[----:B------:R-:W-:Y:S02]  /*1340*/  MOV R0, R36 ;  /* 0x0000002400007202 */ /* 0x000fe40000000f00 */
[----:B------:R-:W-:Y:S02]  /*1350*/  MOV R3, R37 ;  /* 0x0000002500037202 */ /* 0x000fe40000000f00 */
[----:B------:R-:W-:-:S07]  /*1360*/  MOV R8, 0x1380 ;  /* 0x0000138000087802 */ /* 0x000fce0000000f00 */
[----:B---3--:R-:W-:Y:S05]  /*1370*/  CALL.REL.NOINC `($__internal_40_$__cuda_sm20_div_s64) ;  /* 0x0000002800307944 */ /* 0x008fea0003c00000 */
[----:B------:R-:W-:Y:S01]  /*1380*/  IADD3 R11, P0, PT, RZ, -R10, RZ ;  /* 0x8000000aff0b7210 */ /* 0x000fe20007f1e0ff */
[----:B------:R-:W-:Y:S01]  /*1390*/  HFMA2 R9, -RZ, RZ, 0, 0 ;  /* 0x00000000ff097431 */ /* 0x000fe200000001ff */
[----:B------:R-:W-:Y:S01]  /*13a0*/  MOV R8, R30 ;  /* 0x0000001e00087202 */ /* 0x000fe20000000f00 */
[----:B------:R-:W-:Y:S02]  /*13b0*/  IMAD.MOV.U32 R28, RZ, RZ, R10 ;  /* 0x000000ffff1c7224 */ /* 0x000fe400078e000a */
[----:B------:R-:W-:-:S04]  /*13c0*/  IMAD.X R3, RZ, RZ, ~R0, P0 ;  /* 0x000000ffff037224 */ /* 0x000fc800000e0e00 */
[----:B------:R-:W-:Y:S02]  /*13d0*/  IMAD R3, R3, R36, RZ ;  /* 0x0000002403037224 */ /* 0x000fe400078e02ff */
[----:B------:R-:W-:-:S04]  /*13e0*/  IMAD.WIDE.U32 R8, R36, R11, R8 ;  /* 0x0000000b24087225 */ /* 0x000fc800078e0008 */
[----:B------:R-:W-:Y:S01]  /*13f0*/  IMAD R3, R37, R11, R3 ;  /* 0x0000000b25037224 */ /* 0x000fe200078e0203 */
[----:B------:R-:W-:-:S04]  /*1400*/  MOV R11, R8 ;  /* 0x00000008000b7202 */ /* 0x000fc80000000f00 */
[----:B------:R-:W-:-:S07]  /*1410*/  IADD3 R3, PT, PT, R9, R3, RZ ;  /* 0x0000000309037210 */ /* 0x000fce0007ffe0ff */
.L_x_1988:
        /* <DEDUP_REMOVED lines=34> */
.L_x_1989:
[----:B------:R-:W-:Y:S01]  /*1640*/  IMAD.MOV.U32 R30, RZ, RZ, R28 ;  /* 0x000000ffff1e7224 */ /* 0x000fe200078e001c */
        /* <DEDUP_REMOVED lines=14> */
.L_x_1990:
        /* <DEDUP_REMOVED lines=34> */
.L_x_1991:
[----:B------:R-:W-:Y:S01]  /*1950*/  IMAD.MOV.U32 R0, RZ, RZ, R36 ;  /* 0x000000ffff007224 */ /* 0x000fe200078e0024 */
[----:B------:R-:W-:Y:S02]  /*1960*/  MOV R3, R37 ;  /* 0x0000002500037202 */ /* 0x000fe40000000f00 */
[----:B------:R-:W-:-:S07]  /*1970*/  MOV R8, 0x1990 ;  /* 0x0000199000087802 */ /* 0x000fce0000000f00 */
[----:B---3--:R-:W-:Y:S05]  /*1980*/  CALL.REL.NOINC `($__internal_40_$__cuda_sm20_div_s64) ;  /* 0x0000002000ac7944 */ /* 0x008fea0003c00000 */
        /* <DEDUP_REMOVED lines=9> */
.L_x_1992:
[----:B---3--:R-:W-:-:S06]  /*1a20*/  IMAD.WIDE.U32 R8, R31, 0x8, R22 ;  /* 0x000000081f087825 */ /* 0x008fcc00078e0016 */
[----:B------:R-:W2:Y:S01]  /*1a30*/  LDG.E.64 R8, desc[UR10][R8.64] ;  /* 0x0000000a08087981 */ /* 0x000ea2000c1e1b00 */
[----:B------:R-:W-:Y:S01]  /*1a40*/  UIADD3 UR6, UPT, UPT, UR6, 0x8, URZ ;  /* 0x0000000806067890 */ /* 0x000fe2000fffe0ff */
[----:B------:R-:W-:Y:S01]  /*1a50*/  MOV R26, R28 ;  /* 0x0000001c001a7202 */ /* 0x000fe20000000f00 */
[----:B------:R-:W-:Y:S01]  /*1a60*/  VIADD R2, R2, 0xfffffff8 ;  /* 0xfffffff802027836 */ /* 0x000fe20000000000 */
[----:B------:R-:W-:Y:S01]  /*1a70*/  MOV R32, R10 ;  /* 0x0000000a00207202 */ /* 0x000fe20000000f00 */
[----:B------:R-:W-:Y:S01]  /*1a80*/  UISETP.NE.AND UP0, UPT, UR6, URZ, UPT ;  /* 0x000000ff0600728c */ /* 0x000fe2000bf05270 */
[-C--:B--2---:R-:W-:Y:S02]  /*1a90*/  IMAD R0, R9, R37.reuse, RZ ;  /* 0x0000002509007224 */ /* 0x084fe400078e02ff */
[----:B------:R-:W-:-:S04]  /*1aa0*/  IMAD.WIDE.U32 R28, R8, R37, R26 ;  /* 0x00000025081c7225 */ /* 0x000fc800078e001a */
[----:B------:R-:W-:-:S05]  /*1ab0*/  IMAD R3, R8, R3, R0 ;  /* 0x0000000308037224 */ /* 0x000fca00078e0200 */
[----:B------:R-:W-:Y:S01]  /*1ac0*/  IADD3 R29, PT, PT, R29, R3, RZ ;  /* 0x000000031d1d7210 */ /* 0x000fe20007ffe0ff */
[----:B------:R-:W-:Y:S06]  /*1ad0*/  BRA.U UP0, `(.L_x_1993) ;  /* 0xffffffe500f47547 */ /* 0x000fec000b83ffff */
[----:B------:R-:W-:-:S07]  /*1ae0*/  IADD3 R2, PT, PT, R2, 0x3, RZ ;  /* 0x0000000302027810 */ /* 0x000fce0007ffe0ff */
.L_x_1976:
        /* <DEDUP_REMOVED lines=33> */
.L_x_1995:
[----:B------:R-:W-:Y:S01]  /*1d00*/  IMAD.MOV.U32 R30, RZ, RZ, R32 ;  /* 0x000000ffff1e7224 */ /* 0x000fe200078e0020 */
[----:B------:R-:W-:Y:S02]  /*1d10*/  MOV R0, R16 ;  /* 0x0000001000007202 */ /* 0x000fe40000000f00 */
[----:B------:R-:W-:Y:S02]  /*1d20*/  MOV R3, R17 ;  /* 0x0000001100037202 */ /* 0x000fe40000000f00 */
[----:B------:R-:W-:-:S07]  /*1d30*/  MOV R8, 0x1d50 ;  /* 0x00001d5000087802 */ /* 0x000fce0000000f00 */
[----:B------:R-:W-:Y:S05]  /*1d40*/  CALL.REL.NOINC `($__internal_40_$__cuda_sm20_div_s64) ;  /* 0x0000001c00bc7944 */ /* 0x000fea0003c00000 */
        /* <DEDUP_REMOVED lines=9> */
.L_x_1996:
        /* <DEDUP_REMOVED lines=35> */
.L_x_1997:
        /* <DEDUP_REMOVED lines=13> */
.L_x_1998:
        /* <DEDUP_REMOVED lines=36> */
.L_x_1999:
[----:B------:R-:W-:Y:S01]  /*2320*/  MOV R30, R20 ;  /* 0x00000014001e7202 */ /* 0x000fe20000000f00 */
[----:B------:R-:W-:Y:S01]  /*2330*/  IMAD.MOV.U32 R0, RZ, RZ, R18 ;  /* 0x000000ffff007224 */ /* 0x000fe200078e0012 */
[----:B------:R-:W-:Y:S02]  /*2340*/  MOV R3, R19 ;  /* 0x0000001300037202 */ /* 0x000fe40000000f00 */
[----:B------:R-:W-:-:S07]  /*2350*/  MOV R8, 0x2370 ;  /* 0x0000237000087802 */ /* 0x000fce0000000f00 */
[----:B------:R-:W-:Y:S05]  /*2360*/  CALL.REL.NOINC `($__internal_40_$__cuda_sm20_div_s64) ;  /* 0x0000001800347944 */ /* 0x000fea0003c00000 */
        /* <DEDUP_REMOVED lines=10> */
.L_x_2000:
        /* <DEDUP_REMOVED lines=32> */
[----:B------:R-:W-:-:S04]  /*2610*/  @!P2 LOP3.LUT R9, RZ, R18, RZ, 0x33, !PT ;  /* 0x00000012ff09a212 */ /* 0x000fc800078e33ff */
[----:B------:R-:W-:Y:S01]  /*2620*/  MOV R10, R9 ;  /* 0x00000009000a7202 */ /* 0x000fe20000000f00 */
[----:B------:R-:W-:-:S04]  /*2630*/  IMAD.MOV R19, RZ, RZ, -R9 ;  /* 0x000000ffff137224 */ /* 0x000fc800078e0a09 */
[----:B------:R-:W-:Y:S01]  /*2640*/  IMAD R19, R18, R19, R30 ;  /* 0x0000001312137224 */ /* 0x000fe200078e021e */
[----:B------:R-:W-:Y:S06]  /*2650*/  BRA `(.L_x_2002) ;  /* 0x0000000000307947 */ /* 0x000fec0003800000 */
.L_x_2001:
[----:B------:R-:W-:Y:S01]  /*2660*/  IMAD.MOV.U32 R0, RZ, RZ, R18 ;  /* 0x000000ffff007224 */ /* 0x000fe200078e0012 */
[----:B------:R-:W-:Y:S02]  /*2670*/  MOV R3, R19 ;  /* 0x0000001300037202 */ /* 0x000fe40000000f00 */
[----:B------:R-:W-:-:S07]  /*2680*/  MOV R8, 0x26a0 ;  /* 0x000026a000087802 */ /* 0x000fce0000000f00 */
[----:B------:R-:W-:Y:S05]  /*2690*/  CALL.REL.NOINC `($__internal_40_$__cuda_sm20_div_s64) ;  /* 0x0000001400687944 */ /* 0x000fea0003c00000 */
        /* <DEDUP_REMOVED lines=8> */
.L_x_2002:
[----:B------:R-:W0:Y:S02]  /*2720*/  LDC.64 R8, c[0x0][0x398] ;  /* 0x0000e600ff087b82 */ /* 0x000e240000000a00 */
[----:B0-----:R-:W-:-:S06]  /*2730*/  IMAD.WIDE.U32 R8, R16, 0x8, R8 ;  /* 0x0000000810087825 */ /* 0x001fcc00078e0008 */
[----:B------:R-:W2:Y:S01]  /*2740*/  LDG.E.64 R8, desc[UR10][R8.64] ;  /* 0x0000000a08087981 */ /* 0x000ea2000c1e1b00 */
[----:B------:R-:W-:Y:S01]  /*2750*/  IMAD.MOV.U32 R16, RZ, RZ, R20 ;  /* 0x000000ffff107224 */ /* 0x000fe200078e0014 */
[----:B------:R-:W-:Y:S01]  /*2760*/  IADD3 R2, PT, PT, R2, -0x4, RZ ;  /* 0xfffffffc02027810 */ /* 0x000fe20007ffe0ff */
[----:B------:R-:W-:Y:S02]  /*2770*/  IMAD.MOV.U32 R32, RZ, RZ, R10 ;  /* 0x000000ffff207224 */ /* 0x000fe400078e000a */
[-C--:B--2---:R-:W-:Y:S02]  /*2780*/  IMAD R0, R9, R19.reuse, RZ ;  /* 0x0000001309007224 */ /* 0x084fe400078e02ff */
[----:B------:R-:W-:-:S04]  /*2790*/  IMAD.WIDE.U32 R28, R8, R19, R16 ;  /* 0x00000013081c7225 */ /* 0x000fc800078e0010 */
[----:B------:R-:W-:-:S05]  /*27a0*/  IMAD R3, R8, R3, R0 ;  /* 0x0000000308037224 */ /* 0x000fca00078e0200 */
[----:B------:R-:W-:-:S07]  /*27b0*/  IADD3 R29, PT, PT, R29, R3, RZ ;  /* 0x000000031d1d7210 */ /* 0x000fce0007ffe0ff */
.L_x_1994:
        /* <DEDUP_REMOVED lines=31> */
.L_x_2004:
[----:B------:R-:W-:Y:S01]  /*29b0*/  MOV R30, R32 ;  /* 0x00000020001e7202 */ /* 0x000fe20000000f00 */
[----:B------:R-:W-:Y:S01]  /*29c0*/  IMAD.MOV.U32 R3, RZ, RZ, R17 ;  /* 0x000000ffff037224 */ /* 0x000fe200078e0011 */
[----:B------:R-:W-:Y:S02]  /*29d0*/  MOV R0, R16 ;  /* 0x0000001000007202 */ /* 0x000fe40000000f00 */
[----:B------:R-:W-:-:S07]  /*29e0*/  MOV R8, 0x2a00 ;  /* 0x00002a0000087802 */ /* 0x000fce0000000f00 */
[----:B------:R-:W-:Y:S05]  /*29f0*/  CALL.REL.NOINC `($__internal_40_$__cuda_sm20_div_s64) ;  /* 0x0000001000907944 */ /* 0x000fea0003c00000 */
        /* <DEDUP_REMOVED lines=9> */
.L_x_2005:
        /* <DEDUP_REMOVED lines=36> */
.L_x_2006:
        /* <DEDUP_REMOVED lines=12> */
.L_x_2007:
        /* <DEDUP_REMOVED lines=10> */
.L_x_2003:
        /* <DEDUP_REMOVED lines=26> */
[----:B------:R-:W-:-:S04]  /*2fd0*/  @!P1 LOP3.LUT R3, RZ, R8, RZ, 0x33, !PT ;  /* 0x00000008ff039212 */ /* 0x000fc800078e33ff */
[----:B------:R-:W-:Y:S01]  /*2fe0*/  MOV R8, R3 ;  /* 0x0000000300087202 */ /* 0x000fe20000000f00 */
[----:B------:R-:W-:Y:S06]  /*2ff0*/  BRA `(.L_x_2009) ;  /* 0x0000000000107947 */ /* 0x000fec0003800000 */
.L_x_2008:
[----:B------:R-:W-:-:S07]  /*3000*/  MOV R0, 0x3020 ;  /* 0x0000302000007802 */ /* 0x000fce0000000f00 */
[----:B------:R-:W-:Y:S05]  /*3010*/  CALL.REL.NOINC `($__internal_41_$__cuda_sm20_rem_s64) ;  /* 0x0000001000547944 */ /* 0x000fea0003c00000 */
[----:B------:R-:W-:Y:S01]  /*3020*/  IMAD.MOV.U32 R8, RZ, RZ, R3 ;  /* 0x000000ffff087224 */ /* 0x000fe200078e0003 */
[----:B------:R-:W-:-:S07]  /*3030*/  MOV R9, R10 ;  /* 0x0000000a00097202 */ /* 0x000fce0000000f00 */
.L_x_2009:
[----:B------:R-:W0:Y:S02]  /*3040*/  LDC.64 R10, c[0x0][0x398] ;  /* 0x0000e600ff0a7b82 */ /* 0x000e240000000a00 */
[----:B0-----:R-:W-:-:S06]  /*3050*/  IMAD.WIDE.U32 R2, R2, 0x8, R10 ;  /* 0x0000000802027825 */ /* 0x001fcc00078e000a */
[----:B------:R-:W2:Y:S02]  /*3060*/  LDG.E.64 R2, desc[UR10][R2.64] ;  /* 0x0000000a02027981 */ /* 0x000ea4000c1e1b00 */
[-C--:B--2---:R-:W-:Y:S02]  /*3070*/  IMAD R11, R3, R8.reuse, RZ ;  /* 0x00000008030b7224 */ /* 0x084fe400078e02ff */
[----:B------:R-:W-:-:S04]  /*3080*/  IMAD.WIDE.U32 R28, R2, R8, R28 ;  /* 0x00000008021c7225 */ /* 0x000fc800078e001c */
[----:B------:R-:W-:-:S05]  /*3090*/  IMAD R11, R2, R9, R11 ;  /* 0x00000009020b7224 */ /* 0x000fca00078e020b */
[----:B------:R-:W-:-:S07]  /*30a0*/  IADD3 R29, PT, PT, R29, R11, RZ ;  /* 0x0000000b1d1d7210 */ /* 0x000fce0007ffe0ff */
.L_x_1975:
[----:B------:R-:W0:Y:S02]  /*30b0*/  LDCU.64 UR4, c[0x0][0x388] ;  /* 0x00007100ff0477ac */ /* 0x000e240008000a00 */
[----:B0-----:R-:W-:-:S04]  /*30c0*/  LEA R2, P0, R28, UR4, 0x2 ;  /* 0x000000041c027c11 */ /* 0x001fc8000f8010ff */
[----:B------:R-:W-:-:S05]  /*30d0*/  LEA.HI.X R3, R28, UR5, R29, 0x2, P0 ;  /* 0x000000051c037c11 */ /* 0x000fca00080f141d */
[----:B------:R-:W2:Y:S01]  /*30e0*/  LDG.E R0, desc[UR10][R2.64] ;  /* 0x0000000a02007981 */ /* 0x000ea2000c1e1900 */
[----:B------:R-:W-:Y:S01]  /*30f0*/  BSSY.RECONVERGENT B0, `(.L_x_2010) ;  /* 0x0000047000007945 */ /* 0x000fe20003800200 */
[----:B------:R-:W-:Y:S01]  /*3100*/  ISETP.NE.AND P0, PT, R7, RZ, PT ;  /* 0x000000ff0700720c */ /* 0x000fe20003f05270 */
[----:B------:R-:W-:Y:S01]  /*3110*/  IMAD.MOV.U32 R7, RZ, RZ, 0x3f800000 ;  /* 0x3f800000ff077424 */ /* 0x000fe200078e00ff */
[----:B--2---:R-:W-:-:S13]  /*3120*/  ISETP.NE.AND P1, PT, R0, 0x1, PT ;  /* 0x000000010000780c */ /* 0x004fda0003f25270 */
[----:B------:R-:W-:Y:S05]  /*3130*/  @!P1 BRA `(.L_x_2011) ;  /* 0x0000000400089947 */ /* 0x000fea0003800000 */
[----:B------:R-:W-:-:S04]  /*3140*/  I2FP.F32.U32 R2, R0 ;  /* 0x0000000000027245 */ /* 0x000fc80000201000 */
[----:B------:R-:W-:-:S13]  /*3150*/  FSETP.NAN.AND P1, PT, |R2|, |R2|, PT ;  /* 0x400000020200720b */ /* 0x000fda0003f28200 */
[----:B------:R-:W-:Y:S01]  /*3160*/  @P1 FADD R7, R2, 3 ;  /* 0x4040000002071421 */ /* 0x000fe20000000000 */
[----:B------:R-:W-:Y:S06]  /*3170*/  @P1 BRA `(.L_x_2011) ;  /* 0x0000000000f81947 */ /* 0x000fec0003800000 */
[C---:B------:R-:W-:Y:S01]  /*3180*/  FMUL R3, |R2|.reuse, 16777216 ;  /* 0x4b80000002037820 */ /* 0x040fe20000400200 */
[----:B------:R-:W-:Y:S01]  /*3190*/  FSETP.GEU.AND P1, PT, |R2|, 1.175494350822287508e-38, PT ;  /* 0x008000000200780b */ /* 0x000fe20003f2e200 */
[----:B------:R-:W-:-:S03]  /*31a0*/  IMAD.MOV.U32 R13, RZ, RZ, 0x3a2c32e4 ;  /* 0x3a2c32e4ff0d7424 */ /* 0x000fc600078e00ff */
        /* <DEDUP_REMOVED lines=29> */
[----:B------:R-:W-:-:S03]  /*3380*/  HFMA2 R10, -RZ, RZ, 0.64013671875, -15.109375 ;  /* 0x391fcb8eff0a7431 */ /* 0x000fc600000001ff */
[----:B------:R-:W-:-:S04]  /*3390*/  FADD R3, R16, R11 ;  /* 0x0000000b10037221 */ /* 0x000fc80000000000 */
[----:B------:R-:W-:Y:S01]  /*33a0*/  FMUL R8, R3, 3 ;  /* 0x4040000003087820 */ /* 0x000fe20000400000 */
[----:B------:R-:W-:-:S03]  /*33b0*/  FADD R16, -R16, R3 ;  /* 0x0000000310107221 */ /* 0x000fc60000000100 */
[----:B------:R-:W0:Y:S01]  /*33c0*/  FRND R7, R8 ;  /* 0x0000000800077307 */ /* 0x000e220000201000 */
[----:B------:R-:W-:Y:S01]  /*33d0*/  FADD R16, R11, -R16 ;  /* 0x800000100b107221 */ /* 0x000fe20000000000 */
[----:B------:R-:W-:Y:S01]  /*33e0*/  FFMA R3, R3, 3, -R8 ;  /* 0x4040000003037823 */ /* 0x000fe20000000808 */
[C---:B------:R-:W-:Y:S02]  /*33f0*/  FSETP.GT.AND P1, PT, |R8|.reuse, 152, PT ;  /* 0x431800000800780b */ /* 0x040fe40003f24200 */
[----:B------:R-:W-:Y:S01]  /*3400*/  FSETP.GEU.AND P3, PT, R8, RZ, PT ;  /* 0x000000ff0800720b */ /* 0x000fe20003f6e000 */
[----:B------:R-:W-:Y:S01]  /*3410*/  FFMA R16, R16, 3, R3 ;  /* 0x4040000010107823 */ /* 0x000fe20000000003 */
[----:B0-----:R-:W-:Y:S01]  /*3420*/  FADD R3, R8, -R7 ;  /* 0x8000000708037221 */ /* 0x001fe20000000000 */
[----:B------:R-:W-:-:S03]  /*3430*/  FSETP.GT.AND P2, PT, R7, RZ, PT ;  /* 0x000000ff0700720b */ /* 0x000fc60003f44000 */
[----:B------:R-:W-:Y:S01]  /*3440*/  FADD R3, R3, R16 ;  /* 0x0000001003037221 */ /* 0x000fe20000000000 */
[----:B------:R-:W-:Y:S02]  /*3450*/  SEL R7, RZ, 0x83000000, P2 ;  /* 0x83000000ff077807 */ /* 0x000fe40001000000 */
[----:B------:R-:W-:Y:S01]  /*3460*/  ISETP.NE.AND P2, PT, R0, RZ, PT ;  /* 0x000000ff0000720c */ /* 0x000fe20003f45270 */
[----:B------:R-:W-:Y:S01]  /*3470*/  FFMA R10, R3, R10, 0.0013391353422775864601 ;  /* 0x3aaf85ed030a7423 */ /* 0x000fe2000000000a */
[----:B------:R-:W-:Y:S02]  /*3480*/  IADD3 R9, PT, PT, R7, 0x7f000000, RZ ;  /* 0x7f00000007097810 */ /* 0x000fe40007ffe0ff */
[----:B------:R-:W-:Y:S01]  /*3490*/  FSEL R0, RZ, +INF , !P3 ;  /* 0x7f800000ff007808 */ /* 0x000fe20005800000 */
[C---:B------:R-:W-:Y:S01]  /*34a0*/  FFMA R12, R3.reuse, R10, 0.0096188392490148544312 ;  /* 0x3c1d9856030c7423 */ /* 0x040fe2000000000a */
[----:B------:R-:W-:Y:S01]  /*34b0*/  FSETP.NEU.AND P3, PT, |R2|, +INF , PT ;  /* 0x7f8000000200780b */ /* 0x000fe20003f6d200 */
[----:B------:R-:W0:Y:S02]  /*34c0*/  F2I.NTZ R10, R8 ;  /* 0x00000008000a7305 */ /* 0x000e240000203100 */
[----:B------:R-:W-:-:S04]  /*34d0*/  FFMA R12, R3, R12, 0.055503588169813156128 ;  /* 0x3d6357bb030c7423 */ /* 0x000fc8000000000c */
[----:B------:R-:W-:-:S04]  /*34e0*/  FFMA R12, R3, R12, 0.24022644758224487305 ;  /* 0x3e75fdec030c7423 */ /* 0x000fc8000000000c */
[----:B------:R-:W-:-:S04]  /*34f0*/  FFMA R12, R3, R12, 0.69314718246459960938 ;  /* 0x3f317218030c7423 */ /* 0x000fc8000000000c */
[----:B------:R-:W-:Y:S01]  /*3500*/  FFMA R12, R3, R12, 1 ;  /* 0x3f800000030c7423 */ /* 0x000fe2000000000c */
[----:B0-----:R-:W-:Y:S02]  /*3510*/  IMAD R10, R10, 0x800000, -R7 ;  /* 0x008000000a0a7824 */ /* 0x001fe400078e0a07 */
[----:B------:R-:W-:Y:S01]  /*3520*/  FADD R7, R2, R2 ;  /* 0x0000000202077221 */ /* 0x000fe20000000000 */
[----:B------:R-:W-:-:S04]  /*3530*/  FMUL R9, R9, R12 ;  /* 0x0000000c09097220 */ /* 0x000fc80000400000 */
[----:B------:R-:W-:-:S05]  /*3540*/  @!P1 FMUL R0, R10, R9 ;  /* 0x000000090a009220 */ /* 0x000fca0000400000 */
[----:B------:R-:W-:-:S07]  /*3550*/  @P2 FSEL R7, R7, R0, !P3 ;  /* 0x0000000007072208 */ /* 0x000fce0005800000 */
.L_x_2011:
[----:B------:R-:W-:Y:S05]  /*3560*/  BSYNC.RECONVERGENT B0 ;  /* 0x0000000000007941 */ /* 0x000fea0003800200 */
.L_x_2010:
[----:B------:R0:W-:Y:S01]  /*3570*/  STS [R4], R7 ;  /* 0x0000000704007388 */ /* 0x0001e20000000800 */
[----:B------:R-:W-:Y:S06]  /*3580*/  BAR.SYNC.DEFER_BLOCKING 0x0 ;  /* 0x0000000000007b1d */ /* 0x000fec0000010000 */
[----:B------:R-:W-:Y:S05]  /*3590*/  @P0 EXIT ;  /* 0x000000000000094d */ /* 0x000fea0003800000 */
[----:B------:R-:W-:-:S13]  /*35a0*/  ISETP.GT.U32.AND P0, PT, R5, 0x1, PT ;  /* 0x000000010500780c */ /* 0x000fda0003f04070 */
[----:B------:R-:W1:Y:S01]  /*35b0*/  @!P0 S2R R3, SR_CgaCtaId ;  /* 0x0000000000038919 */ /* 0x000e620000008800 */
[----:B------:R-:W-:-:S04]  /*35c0*/  @!P0 MOV R0, 0x400 ;  /* 0x0000040000008802 */ /* 0x000fc80000000f00 */
[----:B-1----:R-:W-:-:S04]  /*35d0*/  @!P0 LEA R3, R3, R0, 0x18 ;  /* 0x0000000003038211 */ /* 0x002fc800078ec0ff */
[----:B------:R-:W-:-:S06]  /*35e0*/  @!P0 LEA R3, R6, R3, 0x2 ;  /* 0x0000000306038211 */ /* 0x000fcc00078e10ff */
[----:B------:R-:W1:Y:S01]  /*35f0*/  @!P0 LDS R3, [R3] ;  /* 0x0000000003038984 */ /* 0x000e620000000800 */
[----:B------:R-:W-:Y:S05]  /*3600*/  @!P0 BRA `(.L_x_2012) ;  /* 0x0000000400688947 */ /* 0x000fea0003800000 */
[----:B------:R-:W2:Y:S01]  /*3610*/  S2UR UR5, SR_CgaCtaId ;  /* 0x00000000000579c3 */ /* 0x000ea20000008800 */
[----:B------:R-:W-:Y:S01]  /*3620*/  UMOV UR4, 0x400 ;  /* 0x0000040000047882 */ /* 0x000fe20000000000 */
[C---:B------:R-:W-:Y:S01]  /*3630*/  IADD3 R2, PT, PT, R5.reuse, -0x2, RZ ;  /* 0xfffffffe05027810 */ /* 0x040fe20007ffe0ff */
[----:B------:R-:W-:Y:S01]  /*3640*/  VIADD R5, R5, 0xffffffff ;  /* 0xffffffff05057836 */ /* 0x000fe20000000000 */
[----:B0-----:R-:W-:Y:S02]  /*3650*/  MOV R4, 0x1 ;  /* 0x0000000100047802 */ /* 0x001fe40000000f00 */
[----:B------:R-:W-:Y:S02]  /*3660*/  ISETP.GE.U32.AND P0, PT, R2, 0x7, PT ;  /* 0x000000070200780c */ /* 0x000fe40003f06070 */
[----:B------:R-:W-:Y:S01]  /*3670*/  LOP3.LUT R2, R5, 0x7, RZ, 0xc0, !PT ;  /* 0x0000000705027812 */ /* 0x000fe200078ec0ff */
[----:B--2---:R-:W-:-:S06]  /*3680*/  ULEA UR4, UR5, UR4, 0x18 ;  /* 0x0000000405047291 */ /* 0x004fcc000f8ec0ff */
[----:B------:R-:W-:-:S05]  /*3690*/  LEA R0, R6, UR4, 0x2 ;  /* 0x0000000406007c11 */ /* 0x000fca000f8e10ff */
[----:B-1----:R0:W1:Y:S01]  /*36a0*/  LDS R3, [R0] ;  /* 0x0000000000037984 */ /* 0x0020620000000800 */
        /* <DEDUP_REMOVED lines=8> */
.L_x_2014:
        /* <DEDUP_REMOVED lines=32> */
.L_x_2013:
        /* <DEDUP_REMOVED lines=21> */
.L_x_2016:
        /* <DEDUP_REMOVED lines=14> */
.L_x_2017:
[----:B------:R-:W-:-:S05]  /*3b60*/  @!P1 IMAD R5, R4, UR7, RZ ;  /* 0x0000000704059c24 */ /* 0x000fca000f8e02ff */
[----:B------:R-:W-:-:S05]  /*3b70*/  @!P1 LEA R5, R5, R0, 0x2 ;  /* 0x0000000005059211 */ /* 0x000fca00078e10ff */
[----:B------:R-:W1:Y:S02]  /*3b80*/  @!P1 LDS R2, [R5] ;  /* 0x0000000005029984 */ /* 0x000e640000000800 */
[----:B-1----:R-:W-:-:S07]  /*3b90*/  @!P1 FADD R3, R3, R2 ;  /* 0x0000000203039221 */ /* 0x002fce0000000000 */
.L_x_2015:
[----:B-1----:R2:W-:Y:S02]  /*3ba0*/  STS [R0], R3 ;  /* 0x0000000300007388 */ /* 0x0025e40000000800 */
.L_x_2012:
[----:B0-----:R-:W0:Y:S01]  /*3bb0*/  LDC.64 R4, c[0x0][0x3a8] ;  /* 0x0000ea00ff047b82 */ /* 0x001e220000000a00 */
[----:B------:R-:W3:Y:S01]  /*3bc0*/  LDCU.64 UR4, c[0x0][0x380] ;  /* 0x00007000ff0477ac */ /* 0x000ee20008000a00 */
[----:B------:R-:W-:Y:S02]  /*3bd0*/  IMAD.MOV.U32 R15, RZ, RZ, RZ ;  /* 0x000000ffff0f7224 */ /* 0x000fe400078e00ff */
[----:B0-----:R-:W-:-:S04]  /*3be0*/  IMAD.WIDE.U32 R14, R4, UR8, R14 ;  /* 0x00000008040e7c25 */ /* 0x001fc8000f8e000e */
[----:B------:R-:W-:Y:S01]  /*3bf0*/  IMAD R5, R5, UR8, R15 ;  /* 0x0000000805057c24 */ /* 0x000fe2000f8e020f */
[----:B---3--:R-:W-:-:S04]  /*3c00*/  LEA R4, P0, R14, UR4, 0x2 ;  /* 0x000000040e047c11 */ /* 0x008fc8000f8010ff */
[----:B------:R-:W-:-:S05]  /*3c10*/  LEA.HI.X R5, R14, UR5, R5, 0x2, P0 ;  /* 0x000000050e057c11 */ /* 0x000fca00080f1405 */
[----:B-1----:R-:W-:Y:S01]  /*3c20*/  STG.E desc[UR10][R4.64], R3 ;  /* 0x0000000304007986 */ /* 0x002fe2000c10190a */
[----:B------:R-:W-:Y:S05]  /*3c30*/  EXIT ;  /* 0x000000000000794d */ /* 0x000fea0003800000 */
        .weak           $__internal_40_$__cuda_sm20_div_s64
        .type           $__internal_40_$__cuda_sm20_div_s64,@function
        .size           $__internal_40_$__cuda_sm20_div_s64,($__internal_41_$__cuda_sm20_rem_s64 - $__internal_40_$__cuda_sm20_div_s64)
$__internal_40_$__cuda_sm20_div_s64:
        /* <DEDUP_REMOVED lines=82> */
[----:B------:R-:W-:Y:S06]  /*4160*/  RET.REL.NODEC R8 `(contiguous_reducel33_u32) ;  /* 0xffffffbc08a47950 */ /* 0x000fec0003c3ffff */
        .weak           $__internal_41_$__cuda_sm20_rem_s64
        .type           $__internal_41_$__cuda_sm20_rem_s64,@function
        .size           $__internal_41_$__cuda_sm20_rem_s64,(.L_x_9988 - $__internal_41_$__cuda_sm20_rem_s64)
$__internal_41_$__cuda_sm20_rem_s64:
        /* <DEDUP_REMOVED lines=66> */
[----:B------:R-:W-:Y:S06]  /*4590*/  RET.REL.NODEC R8 `(contiguous_reducel33_u32) ;  /* 0xffffffb808987950 */ /* 0x000fec0003c3ffff */
.L_x_2018:
        /* <DEDUP_REMOVED lines=14> */
.L_x_9988:


//--------------------- .text.contiguous_reducel322_u32 --------------------------
	.section	.text.contiguous_reducel322_u32,"ax",@progbits
	.align	128
        .global         contiguous_reducel322_u32
        .type           contiguous_reducel322_u32,@function
        .size           contiguous_reducel322_u32,(.L_x_10201 - contiguous_reducel322_u32)
        .other          contiguous_reducel322_u32,@"STO_CUDA_ENTRY STV_DEFAULT"
contiguous_reducel322_u32:
.text.contiguous_reducel322_u32:
        /* <DEDUP_REMOVED lines=15> */
[----:B------:R0:W-:Y:S01]  /*00f0*/  STS [R2], RZ ;  /* 0x000000ff02007388 */ /* 0x0001e20000000800 */
[----:B------:R-:W-:-:S13]  /*0100*/  ISETP.GE.U32.AND.EX P0, PT, RZ, UR9, PT, P0 ;  /* 0x00000009ff007c0c */ /* 0x000fda000bf06100 */
[----:B0--3--:R-:W-:Y:S05]  /*0110*/  @P0 BRA `(.L_x_2020) ;  /* 0x00000000004c0947 */ /* 0x009fea0003800000 */
[----:B------:R-:W0:Y:S01]  /*0120*/  S2R R7, SR_CTAID.Y ;  /* 0x0000000000077919 */ /* 0x000e220000002600 */
[----:B------:R-:W1:Y:S01]  /*0130*/  LDCU.64 UR4, c[0x0][0x388] ;  /* 0x00007100ff0477ac */ /* 0x000e620008000a00 */
[----:B------:R-:W-:Y:S02]  /*0140*/  HFMA2 R9, -RZ, RZ, 0, 0 ;  /* 0x00000000ff097431 */ /* 0x000fe400000001ff */
        /* <DEDUP_REMOVED lines=10> */
[----:B------:R-:W2:Y:S04]  /*01f0*/  LDG.E R6, desc[UR12][R6.64] ;  /* 0x0000000c06067981 */ /* 0x000ea8000c1e1900 */
[----:B------:R-:W2:Y:S02]  /*0200*/  LDG.E R11, desc[UR12][R10.64] ;  /* 0x0000000c0a0b7981 */ /* 0x000ea4000c1e1900 */
[----:B--2---:R-:W-:-:S04]  /*0210*/  IADD3 R4, PT, PT, R6, R11, RZ ;  /* 0x0000000b06047210 */ /* 0x004fc80007ffe0ff */
[----:B------:R-:W-:-:S05]  /*0220*/  I2FP.F32.U32 R5, R4 ;  /* 0x0000000400057245 */ /* 0x000fca0000201000 */
[----:B------:R1:W-:Y:S01]  /*0230*/  STS [R2], R5 ;  /* 0x0000000502007388 */ /* 0x0003e20000000800 */
[----:B------:R-:W-:Y:S05]  /*0240*/  BRA `(.L_x_2021) ;  /* 0x0000000000347947 */ /* 0x000fea0003800000 */
.L_x_2020:
        /* <DEDUP_REMOVED lines=10> */
[----:B------:R-:W2:Y:S02]  /*02f0*/  LDG.E R5, desc[UR12][R6.64] ;  /* 0x0000000c06057981 */ /* 0x000ea4000c1e1900 */
[----:B--2---:R-:W-:-:S05]  /*0300*/  I2FP.F32.U32 R5, R5 ;  /* 0x0000000500057245 */ /* 0x004fca0000201000 */
[----:B------:R0:W-:Y:S02]  /*0310*/  STS [R2], R5 ;  /* 0x0000000502007388 */ /* 0x0001e40000000800 */
.L_x_2021:
[----:B------:R-:W-:Y:S05]  /*0320*/  BSYNC.RECONVERGENT B0 ;  /* 0x0000000000007941 */ /* 0x000fea0003800200 */
.L_x_2019:
[----:B------:R-:W-:Y:S01]  /*0330*/  BAR.SYNC.DEFER_BLOCKING 0x0 ;  /* 0x0000000000007b1d */ /* 0x000fe20000010000 */
[----:B------:R-:W-:Y:S02]  /*0340*/  ISETP.GE.U32.AND P1, PT, R3, 0x42, PT ;  /* 0x000000420300780c */ /* 0x000fe40003f26070 */
[----:B------:R-:W-:-:S11]  /*0350*/  ISETP.GT.U32.AND P0, PT, R0, 0x1f, PT ;  /* 0x0000001f0000780c */ /* 0x000fd60003f04070 */
[----:B------:R-:W-:Y:S05]  /*0360*/  @!P1 BRA `(.L_x_2022) ;  /* 0x00000000002c9947 */ /* 0x000fea0003800000 */
.L_x_2023:
[----:B------:R-:W-:-:S04]  /*0370*/  SHF.R.U32.HI R9, RZ, 0x1, R3 ;  /* 0x00000001ff097819 */ /* 0x000fc80000011603 */
[----:B------:R-:W-:-:S13]  /*0380*/  ISETP.GE.U32.AND P1, PT, R0, R9, PT ;  /* 0x000000090000720c */ /* 0x000fda0003f26070 */
[----:B01----:R-:W-:Y:S01]  /*0390*/  @!P1 IMAD R5, R9, 0x4, R2 ;  /* 0x0000000409059824 */ /* 0x003fe200078e0202 */
        /* <DEDUP_REMOVED lines=8> */
.L_x_2022:
        /* <DEDUP_REMOVED lines=44> */
.L_x_2024:
        /* <DEDUP_REMOVED lines=10> */
.L_x_10201:


//--------------------- .text.contiguous_reducel32_u32 --------------------------
	.section	.text.contiguous_reducel32_u32,"ax",@progbits
	.align	128
        .global         contiguous_reducel32_u32
        .type           contiguous_reducel32_u32,@function
        .size           contiguous_reducel32_u32,(.L_x_9990 - contiguous_reducel32_u32)
        .other          contiguous_reducel32_u32,@"STO_CUDA_ENTRY STV_DEFAULT"
contiguous_reducel32_u32:
.text.contiguous_reducel32_u32:
        /* <DEDUP_REMOVED lines=46> */
.L_x_2053:
        /* <DEDUP_REMOVED lines=32> */
.L_x_2030:
[----:B------:R-:W-:Y:S01]  /*04e0*/  MOV R26, R6 ;  /* 0x00000006001a7202 */ /* 0x000fe20000000f00 */
[----:B------:R-:W-:Y:S01]  /*04f0*/  IMAD.MOV.U32 R13, RZ, RZ, R7 ;  /* 0x000000ffff0d7224 */ /* 0x000fe200078e0007 */
[----:B------:R-:W-:Y:S01]  /*0500*/  MOV R14, R34 ;  /* 0x00000022000e7202 */ /* 0x000fe20000000f00 */
[----:B------:R-:W-:Y:S01]  /*0510*/  IMAD.MOV.U32 R11, RZ, RZ, R35 ;  /* 0x000000ffff0b7224 */ /* 0x000fe200078e0023 */
[----:B------:R-:W-:-:S07]  /*0520*/  MOV R12, 0x540 ;  /* 0x00000540000c7802 */ /* 0x000fce0000000f00 */
[----:B-1----:R-:W-:Y:S05]  /*0530*/  CALL.REL.NOINC `($__internal_42_$__cuda_sm20_div_s64) ;  /* 0x0000007000ac7944 */ /* 0x002fea0003c00000 */
        /* <DEDUP_REMOVED lines=9> */
.L_x_2031:
[----:B------:R-:W-:Y:S05]  /*05d0*/  BSYNC.RECONVERGENT B1 ;  /* 0x0000000000017941 */ /* 0x000fea0003800200 */
.L_x_2029:
        /* <DEDUP_REMOVED lines=34> */
.L_x_2033:
[----:B------:R-:W-:Y:S01]  /*0800*/  IMAD.MOV.U32 R26, RZ, RZ, R20 ;  /* 0x000000ffff1a7224 */ /* 0x000fe200078e0014 */
[----:B------:R-:W-:Y:S01]  /*0810*/  MOV R13, R9 ;  /* 0x00000009000d7202 */ /* 0x000fe20000000f00 */
[----:B------:R-:W-:Y:S01]  /*0820*/  IMAD.MOV.U32 R14, RZ, RZ, R34 ;  /* 0x000000ffff0e7224 */ /* 0x000fe200078e0022 */
[----:B------:R-:W-:Y:S02]  /*0830*/  MOV R11, R35 ;  /* 0x00000023000b7202 */ /* 0x000fe40000000f00 */
[----:B------:R-:W-:-:S07]  /*0840*/  MOV R12, 0x860 ;  /* 0x00000860000c7802 */ /* 0x000fce0000000f00 */
[----:B------:R-:W-:Y:S05]  /*0850*/  CALL.REL.NOINC `($__internal_42_$__cuda_sm20_div_s64) ;  /* 0x0000006c00e47944 */ /* 0x000fea0003c00000 */
        /* <DEDUP_REMOVED lines=9> */
.L_x_2034:
[----:B------:R-:W-:Y:S05]  /*08f0*/  BSYNC.RECONVERGENT B1 ;  /* 0x0000000000017941 */ /* 0x000fea0003800200 */
.L_x_2032:
        /* <DEDUP_REMOVED lines=33> */
.L_x_2036:
[----:B------:R-:W-:Y:S01]  /*0b10*/  IMAD.MOV.U32 R26, RZ, RZ, R36 ;  /* 0x000000ffff1a7224 */ /* 0x000fe200078e0024 */
[----:B------:R-:W-:Y:S01]  /*0b20*/  MOV R13, R37 ;  /* 0x00000025000d7202 */ /* 0x000fe20000000f00 */
[----:B------:R-:W-:Y:S01]  /*0b30*/  IMAD.MOV.U32 R14, RZ, RZ, R20 ;  /* 0x000000ffff0e7224 */ /* 0x000fe200078e0014 */
[----:B------:R-:W-:Y:S02]  /*0b40*/  MOV R11, R21 ;  /* 0x00000015000b7202 */ /* 0x000fe40000000f00 */
[----:B------:R-:W-:-:S07]  /*0b50*/  MOV R12, 0xb70 ;  /* 0x00000b70000c7802 */ /* 0x000fce0000000f00 */
[----:B------:R-:W-:Y:S05]  /*0b60*/  CALL.REL.NOINC `($__internal_42_$__cuda_sm20_div_s64) ;  /* 0x0000006c00207944 */ /* 0x000fea0003c00000 */
        /* <DEDUP_REMOVED lines=10> */
.L_x_2037:
[----:B------:R-:W-:Y:S05]  /*0c10*/  BSYNC.RECONVERGENT B1 ;  /* 0x0000000000017941 */ /* 0x000fea0003800200 */
.L_x_2035:
        /* <DEDUP_REMOVED lines=35> */
.L_x_2039:
[----:B------:R-:W-:Y:S01]  /*0e50*/  MOV R26, R34 ;  /* 0x00000022001a7202 */ /* 0x000fe20000000f00 */
[----:B------:R-:W-:Y:S01]  /*0e60*/  IMAD.MOV.U32 R13, RZ, RZ, R35 ;  /* 0x000000ffff0d7224 */ /* 0x000fe200078e0023 */
[----:B------:R-:W-:Y:S01]  /*0e70*/  MOV R14, R20 ;  /* 0x00000014000e7202 */ /* 0x000fe20000000f00 */
[----:B------:R-:W-:Y:S01]  /*0e80*/  IMAD.MOV.U32 R11, RZ, RZ, R21 ;  /* 0x000000ffff0b7224 */ /* 0x000fe200078e0015 */
[----:B------:R-:W-:-:S07]  /*0e90*/  MOV R12, 0xeb0 ;  /* 0x00000eb0000c7802 */ /* 0x000fce0000000f00 */
[----:B------:R-:W-:Y:S05]  /*0ea0*/  CALL.REL.NOINC `($__internal_42_$__cuda_sm20_div_s64) ;  /* 0x0000006800507944 */ /* 0x000fea0003c00000 */
        /* <DEDUP_REMOVED lines=11> */
.L_x_2040:
[----:B------:R-:W-:Y:S05]  /*0f60*/  BSYNC.RECONVERGENT B1 ;  /* 0x0000000000017941 */ /* 0x000fea0003800200 */
.L_x_2038:
        /* <DEDUP_REMOVED lines=36> */
.L_x_2042:
        /* <DEDUP_REMOVED lines=16> */
.L_x_2043:
[----:B------:R-:W-:Y:S05]  /*12b0*/  BSYNC.RECONVERGENT B1 ;  /* 0x0000000000017941 */ /* 0x000fea0003800200 */
.L_x_2041:
        /* <DEDUP_REMOVED lines=35> */
.L_x_2045:
        /* <DEDUP_REMOVED lines=17> */
.L_x_2046:
[----:B------:R-:W-:Y:S05]  /*1600*/  BSYNC.RECONVERGENT B1 ;  /* 0x0000000000017941 */ /* 0x000fea0003800200 */
.L_x_2044:
        /* <DEDUP_REMOVED lines=35> */
.L_x_2048:
        /* <DEDUP_REMOVED lines=16> */
.L_x_2049:
[----:B------:R-:W-:Y:S05]  /*1940*/  BSYNC.RECONVERGENT B1 ;  /* 0x0000000000017941 */ /* 0x000fea0003800200 */
.L_x_2047:
        /* <DEDUP_REMOVED lines=35> */
.L_x_2051:
        /* <DEDUP_REMOVED lines=16> */
.L_x_2052:
[----:B------:R-:W-:Y:S05]  /*1c80*/  BSYNC.RECONVERGENT B1 ;  /* 0x0000000000017941 */ /* 0x000fea0003800200 */
.L_x_2050:
        /* <DEDUP_REMOVED lines=8> */
.L_x_2028:
        /* <DEDUP_REMOVED lines=36> */
.L_x_2056:
[----:B------:R-:W-:Y:S01]  /*1f50*/  MOV R26, R6 ;  /* 0x00000006001a7202 */ /* 0x000fe20000000f00 */
[----:B------:R-:W-:Y:S01]  /*1f60*/  IMAD.MOV.U32 R13, RZ, RZ, R7 ;  /* 0x000000ffff0d7224 */ /* 0x000fe200078e0007 */
[----:B------:R-:W-:Y:S01]  /*1f70*/  MOV R14, R16 ;  /* 0x00000010000e7202 */ /* 0x000fe20000000f00 */
[----:B------:R-:W-:Y:S01]  /*1f80*/  IMAD.MOV.U32 R11, RZ, RZ, R17 ;  /* 0x000000ffff0b7224 */ /* 0x000fe200078e0011 */
[----:B------:R-:W-:-:S07]  /*1f90*/  MOV R12, 0x1fb0 ;  /* 0x00001fb0000c7802 */ /* 0x000fce0000000f00 */
[----:B------:R-:W-:Y:S05]  /*1fa0*/  CALL.REL.NOINC `($__internal_42_$__cuda_sm20_div_s64) ;  /* 0x0000005800107944 */ /* 0x000fea0003c00000 */
        /* <DEDUP_REMOVED lines=9> */
.L_x_2057:
[----:B------:R-:W-:Y:S05]  /*2040*/  BSYNC.RECONVERGENT B1 ;  /* 0x0000000000017941 */ /* 0x000fea0003800200 */
.L_x_2055:
        /* <DEDUP_REMOVED lines=34> */
.L_x_2059:
        /* <DEDUP_REMOVED lines=17> */
.L_x_2060:
[----:B------:R-:W-:Y:S05]  /*2380*/  BSYNC.RECONVERGENT B1 ;  /* 0x0000000000017941 */ /* 0x000fea0003800200 */
.L_x_2058:
        /* <DEDUP_REMOVED lines=36> */
.L_x_2062:
        /* <DEDUP_REMOVED lines=16> */
.L_x_2063:
[----:B------:R-:W-:Y:S05]  /*26d0*/  BSYNC.RECONVERGENT B1 ;  /* 0x0000000000017941 */ /* 0x000fea0003800200 */
.L_x_2061:
        /* <DEDUP_REMOVED lines=35> */
.L_x_2065:
[----:B------:R-:W-:Y:S01]  /*2910*/  MOV R26, R18 ;  /* 0x00000012001a7202 */ /* 0x000fe20000000f00 */
[----:B------:R-:W-:Y:S01]  /*2920*/  IMAD.MOV.U32 R13, RZ, RZ, R19 ;  /* 0x000000ffff0d7224 */ /* 0x000fe200078e0013 */
[----:B------:R-:W-:Y:S01]  /*2930*/  MOV R14, R16 ;  /* 0x00000010000e7202 */ /* 0x000fe20000000f00 */
[----:B------:R-:W-:Y:S01]  /*2940*/  IMAD.MOV.U32 R11, RZ, RZ, R17 ;  /* 0x000000ffff0b7224 */ /* 0x000fe200078e0011 */
[----:B------:R-:W-:-:S07]  /*2950*/  MOV R12, 0x2970 ;  /* 0x00002970000c7802 */ /* 0x000fce0000000f00 */
[----:B------:R-:W-:Y:S05]  /*2960*/  CALL.REL.NOINC `($__internal_42_$__cuda_sm20_div_s64) ;  /* 0x0000004c00a07944 */ /* 0x000fea0003c00000 */
        /* <DEDUP_REMOVED lines=10> */
.L_x_2066:
[----:B------:R-:W-:Y:S05]  /*2a10*/  BSYNC.RECONVERGENT B1 ;  /* 0x0000000000017941 */ /* 0x000fea0003800200 */
.L_x_2064:
[----:B------:R-:W-:Y:S01]  /*2a20*/  MOV R36, R22 ;  /* 0x0000001600247202 */ /* 0x000fe20000000f00 */
[----:B------:R-:W-:Y:S02]  /*2a30*/  IMAD R11, R11, R38, RZ ;  /* 0x000000260b0b7224 */ /* 0x000fe400078e02ff */
[----:B------:R-:W-:Y:S02]  /*2a40*/  VIADD R8, R8, 0xfffffffe ;  /* 0xfffffffe08087836 */ /* 0x000fe40000000000 */
[----:B------:R-:W-:-:S04]  /*2a50*/  IMAD.WIDE.U32 R22, R38, R10, R36 ;  /* 0x0000000a26167225 */ /* 0x000fc800078e0024 */
[----:B------:R-:W-:-:S05]  /*2a60*/  IMAD R11, R39, R10, R11 ;  /* 0x0000000a270b7224 */ /* 0x000fca00078e020b */
[----:B------:R-:W-:-:S07]  /*2a70*/  IADD3 R23, PT, PT, R23, R11, RZ ;  /* 0x0000000b17177210 */ /* 0x000fce0007ffe0ff */
.L_x_2054:
        /* <DEDUP_REMOVED lines=30> */
.L_x_2068:
[----:B------:R-:W-:Y:S01]  /*2c60*/  MOV R18, R6 ;  /* 0x0000000600127202 */ /* 0x000fe20000000f00 */
[----:B------:R-:W-:Y:S01]  /*2c70*/  IMAD.MOV.U32 R24, RZ, RZ, R10 ;  /* 0x000000ffff187224 */ /* 0x000fe200078e000a */
[----:B------:R-:W-:Y:S02]  /*2c80*/  MOV R19, R7 ;  /* 0x0000000700137202 */ /* 0x000fe40000000f00 */
[----:B------:R-:W-:Y:S02]  /*2c90*/  MOV R21, R11 ;  /* 0x0000000b00157202 */ /* 0x000fe40000000f00 */
[----:B------:R-:W-:-:S07]  /*2ca0*/  MOV R26, 0x2cc0 ;  /* 0x00002cc0001a7802 */ /* 0x000fce0000000f00 */
[----:B------:R-:W-:Y:S05]  /*2cb0*/  CALL.REL.NOINC `($__internal_43_$__cuda_sm20_rem_s64) ;  /* 0x0000005000187944 */ /* 0x000fea0003c00000 */
.L_x_2069:
[----:B------:R-:W-:Y:S05]  /*2cc0*/  BSYNC.RECONVERGENT B1 ;  /* 0x0000000000017941 */ /* 0x000fea0003800200 */
.L_x_2067:
        /* <DEDUP_REMOVED lines=27> */
[----:B------:R-:W-:Y:S02]  /*2e80*/  @P0 IADD3 R6, PT, PT, -R10, R6, RZ ;  /* 0x000000060a060210 */ /* 0x000fe40007ffe1ff */
[----:B------:R-:W-:Y:S01]  /*2e90*/  @!P1 LOP3.LUT R6, RZ, R10, RZ, 0x33, !PT ;  /* 0x0000000aff069212 */ /* 0x000fe200078e33ff */
[----:B------:R-:W-:Y:S06]  /*2ea0*/  BRA `(.L_x_2072) ;  /* 0x0000000000187947 */ /* 0x000fec0003800000 */
.L_x_2071:
[----:B------:R-:W-:Y:S01]  /*2eb0*/  MOV R24, R10 ;  /* 0x0000000a00187202 */ /* 0x000fe20000000f00 */
[----:B------:R-:W-:Y:S01]  /*2ec0*/  IMAD.MOV.U32 R18, RZ, RZ, R20 ;  /* 0x000000ffff127224 */ /* 0x000fe200078e0014 */
[----:B------:R-:W-:Y:S02]  /*2ed0*/  MOV R21, R11 ;  /* 0x0000000b00157202 */ /* 0x000fe40000000f00 */
[----:B------:R-:W-:Y:S02]  /*2ee0*/  MOV R19, R9 ;  /* 0x0000000900137202 */ /* 0x000fe40000000f00 */
[----:B------:R-:W-:-:S07]  /*2ef0*/  MOV R26, 0x2f10 ;  /* 0x00002f10001a7802 */ /* 0x000fce0000000f00 */
[----:B------:R-:W-:Y:S05]  /*2f00*/  CALL.REL.NOINC `($__internal_43_$__cuda_sm20_rem_s64) ;  /* 0x0000004c00847944 */ /* 0x000fea0003c00000 */
.L_x_2072:
[----:B------:R-:W-:Y:S05]  /*2f10*/  BSYNC.RECONVERGENT B1 ;  /* 0x0000000000017941 */ /* 0x000fea0003800200 */
.L_x_2070:
[----:B------:R-:W-:Y:S02]  /*2f20*/  IMAD R7, R7, R16, RZ ;  /* 0x0000001007077224 */ /* 0x000fe400078e02ff */
[----:B------:R-:W-:-:S04]  /*2f30*/  IMAD.WIDE.U32 R22, R16, R6, R22 ;  /* 0x0000000610167225 */ /* 0x000fc800078e0016 */
[----:B------:R-:W-:-:S05]  /*2f40*/  IMAD R7, R17, R6, R7 ;  /* 0x0000000611077224 */ /* 0x000fca00078e0207 */
[----:B------:R-:W-:-:S07]  /*2f50*/  IADD3 R23, PT, PT, R23, R7, RZ ;  /* 0x0000000717177210 */ /* 0x000fce0007ffe0ff */
.L_x_2027:
[----:B------:R-:W0:Y:S02]  /*2f60*/  LDC.64 R12, c[0x0][0x388] ;  /* 0x0000e200ff0c7b82 */ /* 0x000e240000000a00 */
[-C--:B0-----:R-:W-:Y:S02]  /*2f70*/  LEA R10, P0, R4, R12.reuse, 0x2 ;  /* 0x0000000c040a7211 */ /* 0x081fe400078010ff */
[----:B------:R-:W-:Y:S02]  /*2f80*/  LEA R12, P1, R22, R12, 0x2 ;  /* 0x0000000c160c7211 */ /* 0x000fe400078210ff */
[-C--:B------:R-:W-:Y:S02]  /*2f90*/  LEA.HI.X R11, R4, R13.reuse, R5, 0x2, P0 ;  /* 0x0000000d040b7211 */ /* 0x080fe400000f1405 */
[----:B------:R-:W-:-:S03]  /*2fa0*/  LEA.HI.X R13, R22, R13, R23, 0x2, P1 ;  /* 0x0000000d160d7211 */ /* 0x000fc600008f1417 */
[----:B------:R-:W2:Y:S04]  /*2fb0*/  LDG.E R4, desc[UR12][R10.64] ;  /* 0x0000000c0a047981 */ /* 0x000ea8000c1e1900 */
[----:B------:R-:W3:Y:S01]  /*2fc0*/  LDG.E R5, desc[UR12][R12.64] ;  /* 0x0000000c0c057981 */ /* 0x000ee2000c1e1900 */
[----:B------:R-:W-:Y:S01]  /*2fd0*/  BSSY.RECONVERGENT B1, `(.L_x_2073) ;  /* 0x0000048000017945 */ /* 0x000fe20003800200 */
[----:B------:R-:W-:Y:S01]  /*2fe0*/  IMAD.MOV.U32 R6, RZ, RZ, 0x3f800000 ;  /* 0x3f800000ff067424 */ /* 0x000fe200078e00ff */
[----:B------:R-:W-:Y:S02]  /*2ff0*/  MOV R9, 0x3f800000 ;  /* 0x3f80000000097802 */ /* 0x000fe40000000f00 */
[----:B--2---:R-:W-:Y:S02]  /*3000*/  ISETP.NE.AND P1, PT, R4, 0x1, PT ;  /* 0x000000010400780c */ /* 0x004fe40003f25270 */
[----:B---3--:R-:W-:-:S11]  /*3010*/  ISETP.NE.AND P0, PT, R5, 0x1, PT ;  /* 0x000000010500780c */ /* 0x008fd60003f05270 */
[----:B------:R-:W-:Y:S05]  /*3020*/  @!P1 BRA `(.L_x_2074) ;  /* 0x0000000400089947 */ /* 0x000fea0003800000 */
[----:B------:R-:W-:-:S04]  /*3030*/  I2FP.F32.U32 R7, R4 ;  /* 0x0000000400077245 */ /* 0x000fc80000201000 */
[----:B------:R-:W-:-:S13]  /*3040*/  FSETP.NAN.AND P1, PT, |R7|, |R7|, PT ;  /* 0x400000070700720b */ /* 0x000fda0003f28200 */
[----:B------:R-:W-:Y:S01]  /*3050*/  @P1 FADD R9, R7, 3 ;  /* 0x4040000007091421 */ /* 0x000fe20000000000 */
[----:B------:R-:W-:Y:S06]  /*3060*/  @P1 BRA `(.L_x_2074) ;  /* 0x0000000000f81947 */ /* 0x000fec0003800000 */
[C---:B------:R-:W-:Y:S01]  /*3070*/  FMUL R8, |R7|.reuse, 16777216 ;  /* 0x4b80000007087820 */ /* 0x040fe20000400200 */
[----:B------:R-:W-:Y:S01]  /*3080*/  FSETP.GEU.AND P1, PT, |R7|, 1.175494350822287508e-38, PT ;  /* 0x008000000700780b */ /* 0x000fe20003f2e200 */
[----:B------:R-:W-:-:S03]  /*3090*/  HFMA2 R14, -RZ, RZ, 0.771484375, 0.21533203125 ;  /* 0x3a2c32e4ff0e7431 */ /* 0x000fc600000001ff */
[----:B------:R-:W-:-:S04]  /*30a0*/  FSEL R8, R8, |R7|, !P1 ;  /* 0x4000000708087208 */ /* 0x000fc80004800000 */
[----:B------:R-:W-:-:S04]  /*30b0*/  IADD3 R9, PT, PT, R8, -0x3f3504f3, RZ ;  /* 0xc0cafb0d08097810 */ /* 0x000fc80007ffe0ff */
[----:B------:R-:W-:-:S05]  /*30c0*/  LOP3.LUT R9, R9, 0xff800000, RZ, 0xc0, !PT ;  /* 0xff80000009097812 */ /* 0x000fca00078ec0ff */
[----:B------:R-:W-:Y:S01]  /*30d0*/  IMAD.IADD R8, R8, 0x1, -R9 ;  /* 0x0000000108087824 */ /* 0x000fe200078e0a09 */
        /* <DEDUP_REMOVED lines=23> */
[----:B------:R-:W-:Y:S01]  /*3250*/  FFMA R9, R10, R9, R11 ;  /* 0x000000090a097223 */ /* 0x000fe2000000000b */
[----:B------:R-:W-:-:S03]  /*3260*/  MOV R11, 0x391fcb8e ;  /* 0x391fcb8e000b7802 */ /* 0x000fc60000000f00 */
[----:B------:R-:W-:-:S04]  /*3270*/  FFMA R12, R13, R12, R9 ;  /* 0x0000000c0d0c7223 */ /* 0x000fc80000000009 */
        /* <DEDUP_REMOVED lines=15> */
[----:B------:R-:W-:Y:S01]  /*3370*/  FSEL R4, RZ, +INF , !P3 ;  /* 0x7f800000ff047808 */ /* 0x000fe20005800000 */
[----:B------:R-:W-:Y:S01]  /*3380*/  VIADD R12, R10, 0x7f000000 ;  /* 0x7f0000000a0c7836 */ /* 0x000fe20000000000 */
[----:B------:R-:W-:Y:S01]  /*3390*/  FSETP.NEU.AND P3, PT, |R7|, +INF , PT ;  /* 0x7f8000000700780b */ /* 0x000fe20003f6d200 */
[C---:B------:R-:W-:Y:S02]  /*33a0*/  FFMA R13, R8.reuse, R11, 0.0096188392490148544312 ;  /* 0x3c1d9856080d7423 */ /* 0x040fe4000000000b */
[----:B------:R0:W1:Y:S02]  /*33b0*/  F2I.NTZ R11, R9 ;  /* 0x00000009000b7305 */ /* 0x0000640000203100 */
[----:B------:R-:W-:-:S04]  /*33c0*/  FFMA R13, R8, R13, 0.055503588169813156128 ;  /* 0x3d6357bb080d7423 */ /* 0x000fc8000000000d */
[----:B------:R-:W-:Y:S01]  /*33d0*/  FFMA R13, R8, R13, 0.24022644758224487305 ;  /* 0x3e75fdec080d7423 */ /* 0x000fe2000000000d */
[----:B0-----:R-:W-:-:S03]  /*33e0*/  FADD R9, R7, R7 ;  /* 0x0000000707097221 */ /* 0x001fc60000000000 */
[----:B------:R-:W-:-:S04]  /*33f0*/  FFMA R13, R8, R13, 0.69314718246459960938 ;  /* 0x3f317218080d7423 */ /* 0x000fc8000000000d */
[----:B------:R-:W-:Y:S01]  /*3400*/  FFMA R13, R8, R13, 1 ;  /* 0x3f800000080d7423 */ /* 0x000fe2000000000d */
[----:B-1----:R-:W-:-:S03]  /*3410*/  LEA R11, R11, -R10, 0x17 ;  /* 0x8000000a0b0b7211 */ /* 0x002fc600078eb8ff */
[----:B------:R-:W-:-:S04]  /*3420*/  FMUL R12, R12, R13 ;  /* 0x0000000d0c0c7220 */ /* 0x000fc80000400000 */
[----:B------:R-:W-:-:S05]  /*3430*/  @!P1 FMUL R4, R11, R12 ;  /* 0x0000000c0b049220 */ /* 0x000fca0000400000 */
[----:B------:R-:W-:-:S07]  /*3440*/  @P2 FSEL R9, R9, R4, !P3 ;  /* 0x0000000409092208 */ /* 0x000fce0005800000 */
.L_x_2074:
[----:B------:R-:W-:Y:S05]  /*3450*/  BSYNC.RECONVERGENT B1 ;  /* 0x0000000000017941 */ /* 0x000fea0003800200 */
.L_x_2073:
[----:B------:R-:W-:Y:S04]  /*3460*/  BSSY.RECONVERGENT B1, `(.L_x_2075) ;  /* 0x0000044000017945 */ /* 0x000fe80003800200 */
        /* <DEDUP_REMOVED lines=57> */
[----:B------:R-:W0:Y:S02]  /*3800*/  F2I.NTZ R11, R7 ;  /* 0x00000007000b7305 */ /* 0x000e240000203100 */
[----:B------:R-:W-:-:S04]  /*3810*/  FFMA R13, R6, R13, 0.055503588169813156128 ;  /* 0x3d6357bb060d7423 */ /* 0x000fc8000000000d */
[----:B------:R-:W-:-:S04]  /*3820*/  FFMA R13, R6, R13, 0.24022644758224487305 ;  /* 0x3e75fdec060d7423 */ /* 0x000fc8000000000d */
[----:B------:R-:W-:-:S04]  /*3830*/  FFMA R13, R6, R13, 0.69314718246459960938 ;  /* 0x3f317218060d7423 */ /* 0x000fc8000000000d */
[----:B------:R-:W-:Y:S01]  /*3840*/  FFMA R13, R6, R13, 1 ;  /* 0x3f800000060d7423 */ /* 0x000fe2000000000d */
[----:B0-----:R-:W-:Y:S01]  /*3850*/  LEA R11, R11, -R8, 0x17 ;  /* 0x800000080b0b7211 */ /* 0x001fe200078eb8ff */
[----:B------:R-:W-:Y:S02]  /*3860*/  FADD R6, R4, R4 ;  /* 0x0000000404067221 */ /* 0x000fe40000000000 */
[----:B------:R-:W-:-:S04]  /*3870*/  FMUL R10, R10, R13 ;  /* 0x0000000d0a0a7220 */ /* 0x000fc80000400000 */
[----:B------:R-:W-:-:S05]  /*3880*/  @!P1 FMUL R5, R11, R10 ;  /* 0x0000000a0b059220 */ /* 0x000fca0000400000 */
[----:B------:R-:W-:-:S07]  /*3890*/  @P0 FSEL R6, R6, R5, !P2 ;  /* 0x0000000506060208 */ /* 0x000fce0005000000 */
.L_x_2076:
[----:B------:R-:W-:Y:S05]  /*38a0*/  BSYNC.RECONVERGENT B1 ;  /* 0x0000000000017941 */ /* 0x000fea0003800200 */
.L_x_2075:
[----:B------:R-:W-:-:S05]  /*38b0*/  FADD R6, R6, R9 ;  /* 0x0000000906067221 */ /* 0x000fca0000000000 */
[----:B------:R0:W-:Y:S01]  /*38c0*/  STS [R3], R6 ;  /* 0x0000000603007388 */ /* 0x0001e20000000800 */
[----:B------:R-:W-:Y:S05]  /*38d0*/  BRA `(.L_x_2077) ;  /* 0x0000003800d47947 */ /* 0x000fea0003800000 */
.L_x_2026:
[----:B------:R-:W-:-:S04]  /*38e0*/  ISETP.GE.U32.AND P0, PT, R6, UR8, PT ;  /* 0x0000000806007c0c */ /* 0x000fc8000bf06070 */
[----:B------:R-:W-:-:S13]  /*38f0*/  ISETP.GE.U32.AND.EX P0, PT, RZ, UR9, PT, P0 ;  /* 0x00000009ff007c0c */ /* 0x000fda000bf06100 */
[----:B------:R-:W-:Y:S05]  /*3900*/  @P0 BRA `(.L_x_2077) ;  /* 0x0000003800c80947 */ /* 0x000fea0003800000 */
[----:B------:R-:W0:Y:S01]  /*3910*/  S2R R5, SR_CTAID.Y ;  /* 0x0000000000057919 */ /* 0x000e220000002600 */
[----:B------:R-:W-:Y:S01]  /*3920*/  ISETP.GE.AND P0, PT, R10, RZ, PT ;  /* 0x000000ff0a00720c */ /* 0x000fe20003f06270 */
[----:B------:R-:W-:-:S03]  /*3930*/  HFMA2 R7, -RZ, RZ, 0, 0 ;  /* 0x00000000ff077431 */ /* 0x000fc600000001ff */
[----:B0-----:R-:W-:-:S04]  /*3940*/  IMAD.WIDE.U32 R18, R5, UR8, R6 ;  /* 0x0000000805127c25 */ /* 0x001fc8000f8e0006 */
[----:B------:R-:W-:-:S05]  /*3950*/  IMAD R5, R5, UR9, R19 ;  /* 0x0000000905057c24 */ /* 0x000fca000f8e0213 */
[----:B------:R-:W-:Y:S05]  /*3960*/  @!P0 BRA `(.L_x_2078) ;  /* 0x00000034008c8947 */ /* 0x000fea0003800000 */
[----:B------:R-:W-:Y:S01]  /*3970*/  ISETP.GE.U32.AND P0, PT, R10, 0x7, PT ;  /* 0x000000070a00780c */ /* 0x000fe20003f06070 */
[----:B------:R-:W-:Y:S01]  /*3980*/  IMAD.MOV.U32 R19, RZ, RZ, R5 ;  /* 0x000000ffff137224 */ /* 0x000fe200078e0005 */
[----:B------:R-:W-:-:S11]  /*3990*/  LOP3.LUT R15, R11, 0x7, RZ, 0xc0, !PT ;  /* 0x000000070b0f7812 */ /* 0x000fd600078ec0ff */
[----:B------:R-:W-:Y:S05]  /*39a0*/  @!P0 BRA `(.L_x_2079) ;  /* 0x0000001c00388947 */ /* 0x000fea0003800000 */
[----:B------:R-:W0:Y:S01]  /*39b0*/  LDC.64 R34, c[0x0][0x390] ;  /* 0x0000e400ff227b82 */ /* 0x000e220000000a00 */
[C---:B------:R-:W-:Y:S02]  /*39c0*/  LOP3.LUT R6, R11.reuse, 0xfffffff8, RZ, 0xc0, !PT ;  /* 0xfffffff80b067812 */ /* 0x040fe400078ec0ff */
[----:B------:R-:W-:Y:S02]  /*39d0*/  IADD3 R10, PT, PT, R11, -0x4, RZ ;  /* 0xfffffffc0b0a7810 */ /* 0x000fe40007ffe0ff */
[----:B------:R-:W-:-:S03]  /*39e0*/  IADD3 R6, PT, PT, -R6, RZ, RZ ;  /* 0x000000ff06067210 */ /* 0x000fc60007ffe1ff */
[----:B------:R-:W1:Y:S04]  /*39f0*/  LDC.64 R16, c[0x0][0x398] ;  /* 0x0000e600ff107b82 */ /* 0x000e680000000a00 */
.L_x_2104:
        /* <DEDUP_REMOVED lines=30> */
.L_x_2081:
[----:B------:R-:W-:Y:S01]  /*3be0*/  MOV R26, R18 ;  /* 0x00000012001a7202 */ /* 0x000fe20000000f00 */
[----:B------:R-:W-:Y:S01]  /*3bf0*/  IMAD.MOV.U32 R13, RZ, RZ, R19 ;  /* 0x000000ffff0d7224 */ /* 0x000fe200078e0013 */
[----:B------:R-:W-:Y:S02]  /*3c00*/  MOV R14, R20 ;  /* 0x00000014000e7202 */ /* 0x000fe40000000f00 */
[----:B------:R-:W-:Y:S02]  /*3c10*/  MOV R11, R21 ;  /* 0x00000015000b7202 */ /* 0x000fe40000000f00 */
[----:B------:R-:W-:-:S07]  /*3c20*/  MOV R12, 0x3c40 ;  /* 0x00003c40000c7802 */ /* 0x000fce0000000f00 */
[----:B-1----:R-:W-:Y:S05]  /*3c30*/  CALL.REL.NOINC `($__internal_42_$__cuda_sm20_div_s64) ;  /* 0x0000003800ec7944 */ /* 0x002fea0003c00000 */
[----:B------:R-:W-:Y:S01]  /*3c40*/  IADD3 R11, P0, PT, RZ, -R24, RZ ;  /* 0x80000018ff0b7210 */ /* 0x000fe20007f1e0ff */
[----:B------:R-:W-:Y:S01]  /*3c50*/  IMAD.MOV.U32 R36, RZ, RZ, R24 ;  /* 0x000000ffff247224 */ /* 0x000fe200078e0018 */
[----:B------:R-:W-:-:S03]  /*3c60*/  MOV R37, R25 ;  /* 0x0000001900257202 */ /* 0x000fc60000000f00 */
[----:B------:R-:W-:Y:S02]  /*3c70*/  IMAD.X R7, RZ, RZ, ~R25, P0 ;  /* 0x000000ffff077224 */ /* 0x000fe400000e0e19 */
[----:B------:R-:W-:-:S04]  /*3c80*/  IMAD.WIDE.U32 R12, R20, R11, R18 ;  /* 0x0000000b140c7225 */ /* 0x000fc800078e0012 */
[----:B------:R-:W-:-:S04]  /*3c90*/  IMAD R7, R7, R20, RZ ;  /* 0x0000001407077224 */ /* 0x000fc800078e02ff */
[----:B------:R-:W-:Y:S01]  /*3ca0*/  IMAD R7, R21, R11, R7 ;  /* 0x0000000b15077224 */ /* 0x000fe200078e0207 */
[----:B------:R-:W-:-:S04]  /*3cb0*/  MOV R21, R12 ;  /* 0x0000000c00157202 */ /* 0x000fc80000000f00 */
[----:B------:R-:W-:-:S07]  /*3cc0*/  IADD3 R11, PT, PT, R13, R7, RZ ;  /* 0x000000070d0b7210 */ /* 0x000fce0007ffe0ff */
.L_x_2082:
[----:B------:R-:W-:Y:S05]  /*3cd0*/  BSYNC.RECONVERGENT B1 ;  /* 0x0000000000017941 */ /* 0x000fea0003800200 */
.L_x_2080:
        /* <DEDUP_REMOVED lines=39> */
.L_x_2084:
[----:B------:R-:W-:Y:S01]  /*3f50*/  IMAD.MOV.U32 R26, RZ, RZ, R36 ;  /* 0x000000ffff1a7224 */ /* 0x000fe200078e0024 */
[----:B------:R-:W-:Y:S01]  /*3f60*/  MOV R13, R37 ;  /* 0x00000025000d7202 */ /* 0x000fe20000000f00 */
[----:B------:R-:W-:Y:S01]  /*3f70*/  IMAD.MOV.U32 R11, RZ, RZ, R39 ;  /* 0x000000ffff0b7224 */ /* 0x000fe200078e0027 */
[----:B------:R-:W-:Y:S02]  /*3f80*/  MOV R14, R38 ;  /* 0x00000026000e7202 */ /* 0x000fe40000000f00 */
[----:B------:R-:W-:-:S07]  /*3f90*/  MOV R12, 0x3fb0 ;  /* 0x00003fb0000c7802 */ /* 0x000fce0000000f00 */
[----:B-1----:R-:W-:Y:S05]  /*3fa0*/  CALL.REL.NOINC `($__internal_42_$__cuda_sm20_div_s64) ;  /* 0x0000003800107944 */ /* 0x002fea0003c00000 */
        /* <DEDUP_REMOVED lines=11> */
.L_x_2085:
[----:B------:R-:W-:Y:S05]  /*4060*/  BSYNC.RECONVERGENT B1 ;  /* 0x0000000000017941 */ /* 0x000fea0003800200 */
.L_x_2083:
        /* <DEDUP_REMOVED lines=37> */
.L_x_2087:
        /* <DEDUP_REMOVED lines=10> */
[----:B------:R-:W-:-:S03]  /*4360*/  IADD3.X R11, PT, PT, RZ, ~R25, RZ, P0, !PT ;  /* 0x80000019ff0b7210 */ /* 0x000fc600007fe4ff */
[----:B------:R-:W-:-:S04]  /*4370*/  IMAD.WIDE.U32 R12, R40, R21, R12 ;  /* 0x00000015280c7225 */ /* 0x000fc800078e000c */
[----:B------:R-:W-:-:S04]  /*4380*/  IMAD R11, R11, R40, RZ ;  /* 0x000000280b0b7224 */ /* 0x000fc800078e02ff */
[----:B------:R-:W-:Y:S01]  /*4390*/  IMAD R11, R41, R21, R11 ;  /* 0x00000015290b7224 */ /* 0x000fe200078e020b */
[----:B------:R-:W-:Y:S02]  /*43a0*/  MOV R41, R12 ;  /* 0x0000000c00297202 */ /* 0x000fe40000000f00 */
[----:B------:R-:W-:Y:S02]  /*43b0*/  MOV R21, R25 ;  /* 0x0000001900157202 */ /* 0x000fe40000000f00 */
[----:B------:R-:W-:-:S07]  /*43c0*/  IADD3 R11, PT, PT, R13, R11, RZ ;  /* 0x0000000b0d0b7210 */ /* 0x000fce0007ffe0ff */
.L_x_2088:
[----:B------:R-:W-:Y:S05]  /*43d0*/  BSYNC.RECONVERGENT B1 ;  /* 0x0000000000017941 */ /* 0x000fea0003800200 */
.L_x_2086:
        /* <DEDUP_REMOVED lines=38> */
.L_x_2090:
[----:B------:R-:W-:Y:S01]  /*4640*/  MOV R26, R20 ;  /* 0x00000014001a7202 */ /* 0x000fe20000000f00 */
[----:B------:R-:W-:Y:S01]  /*4650*/  IMAD.MOV.U32 R14, RZ, RZ, R36 ;  /* 0x000000ffff0e7224 */ /* 0x000fe200078e0024 */
[----:B------:R-:W-:Y:S02]  /*4660*/  MOV R13, R21 ;  /* 0x00000015000d7202 */ /* 0x000fe40000000f00 */
[----:B------:R-:W-:Y:S02]  /*4670*/  MOV R11, R37 ;  /* 0x00000025000b7202 */ /* 0x000fe40000000f00 */
[----:B------:R-:W-:-:S07]  /*4680*/  MOV R12, 0x46a0 ;  /* 0x000046a0000c7802 */ /* 0x000fce0000000f00 */
[----:B-1----:R-:W-:Y:S05]  /*4690*/  CALL.REL.NOINC `($__internal_42_$__cuda_sm20_div_s64) ;  /* 0x0000003000547944 */ /* 0x002fea0003c00000 */
        /* <DEDUP_REMOVED lines=11> */
.L_x_2091:
[----:B------:R-:W-:Y:S05]  /*4750*/  BSYNC.RECONVERGENT B1 ;  /* 0x0000000000017941 */ /* 0x000fea0003800200 */
.L_x_2089:
        /* <DEDUP_REMOVED lines=38> */
.L_x_2093:
[----:B------:R-:W-:Y:S01]  /*49c0*/  MOV R26, R20 ;  /* 0x00000014001a7202 */ /* 0x000fe20000000f00 */
[----:B------:R-:W-:Y:S01]  /*49d0*/  IMAD.MOV.U32 R13, RZ, RZ, R21 ;  /* 0x000000ffff0d7224 */ /* 0x000fe200078e0015 */
[----:B------:R-:W-:Y:S02]  /*49e0*/  MOV R14, R22 ;  /* 0x00000016000e7202 */ /* 0x000fe40000000f00 */
[----:B------:R-:W-:Y:S02]  /*49f0*/  MOV R11, R23 ;  /* 0x00000017000b7202 */ /* 0x000fe40000000f00 */
[----:B------:R-:W-:-:S07]  /*4a00*/  MOV R12, 0x4a20 ;  /* 0x00004a20000c7802 */ /* 0x000fce0000000f00 */
[----:B-1----:R-:W-:Y:S05]  /*4a10*/  CALL.REL.NOINC `($__internal_42_$__cuda_sm20_div_s64) ;  /* 0x0000002c00747944 */ /* 0x002fea0003c00000 */
        /* <DEDUP_REMOVED lines=11> */
.L_x_2094:
[----:B------:R-:W-:Y:S05]  /*4ad0*/  BSYNC.RECONVERGENT B1 ;  /* 0x0000000000017941 */ /* 0x000fea0003800200 */
.L_x_2092:
        /* <DEDUP_REMOVED lines=40> */
.L_x_2096:
        /* <DEDUP_REMOVED lines=17> */
.L_x_2097:
[----:B------:R-:W-:Y:S05]  /*4e70*/  BSYNC.RECONVERGENT B1 ;  /* 0x0000000000017941 */ /* 0x000fea0003800200 */
.L_x_2095:
        /* <DEDUP_REMOVED lines=34> */
[----:B------:R-:W-:Y:S02]  /*50a0*/  @P1 IADD3 R13, PT, PT, R13, 0x1, RZ ;  /* 0x000000010d0d1810 */ /* 0x000fe40007ffe0ff */
[----:B------:R-:W-:-:S05]  /*50b0*/  @!P2 LOP3.LUT R13, RZ, R22, RZ, 0x33, !PT ;  /* 0x00000016ff0da212 */ /* 0x000fca00078e33ff */
[----:B------:R-:W-:-:S04]  /*50c0*/  IMAD.MOV R37, RZ, RZ, -R13 ;  /* 0x000000ffff257224 */ /* 0x000fc800078e0a0d */
[----:B------:R-:W-:Y:S01]  /*50d0*/  IMAD R37, R22, R37, R20 ;  /* 0x0000002516257224 */ /* 0x000fe200078e0214 */
[----:B------:R-:W-:Y:S01]  /*50e0*/  MOV R20, R13 ;  /* 0x0000000d00147202 */ /* 0x000fe20000000f00 */
[----:B------:R-:W-:Y:S06]  /*50f0*/  BRA `(.L_x_2100) ;  /* 0x0000000000447947 */ /* 0x000fec0003800000 */
.L_x_2099:
        /* <DEDUP_REMOVED lines=17> */
.L_x_2100:
[----:B------:R-:W-:Y:S05]  /*5210*/  BSYNC.RECONVERGENT B1 ;  /* 0x0000000000017941 */ /* 0x000fea0003800200 */
.L_x_2098:
        /* <DEDUP_REMOVED lines=38> */
.L_x_2102:
        /* <DEDUP_REMOVED lines=8> */
[----:B------:R-:W-:Y:S02]  /*5500*/  MOV R12, R20 ;  /* 0x00000014000c7202 */ /* 0x000fe40000000f00 */
[----:B------:R-:W-:Y:S02]  /*5510*/  IADD3.X R11, PT, PT, RZ, ~R25, RZ, P0, !PT ;  /* 0x80000019ff0b7210 */ /* 0x000fe400007fe4ff */
[----:B------:R-:W-:Y:S01]  /*5520*/  MOV R18, R24 ;  /* 0x0000001800127202 */ /* 0x000fe20000000f00 */
[----:B------:R-:W-:-:S04]  /*5530*/  IMAD.WIDE.U32 R12, R22, R19, R12 ;  /* 0x00000013160c7225 */ /* 0x000fc800078e000c */
[----:B------:R-:W-:Y:S01]  /*5540*/  IMAD R11, R11, R22, RZ ;  /* 0x000000160b0b7224 */ /* 0x000fe200078e02ff */
[----:B------:R-:W-:-:S03]  /*5550*/  MOV R21, R12 ;  /* 0x0000000c00157202 */ /* 0x000fc60000000f00 */
[----:B------:R-:W-:Y:S01]  /*5560*/  IMAD R11, R23, R19, R11 ;  /* 0x00000013170b7224 */ /* 0x000fe200078e020b */
[----:B------:R-:W-:-:S03]  /*5570*/  MOV R19, R25 ;  /* 0x0000001900137202 */ /* 0x000fc60000000f00 */
[----:B------:R-:W-:-:S07]  /*5580*/  IMAD.IADD R11, R13, 0x1, R11 ;  /* 0x000000010d0b7824 */ /* 0x000fce00078e020b */
.L_x_2103:
[----:B------:R-:W-:Y:S05]  /*5590*/  BSYNC.RECONVERGENT B1 ;  /* 0x0000000000017941 */ /* 0x000fea0003800200 */
.L_x_2101:
[----:B-1----:R-:W-:-:S06]  /*55a0*/  IMAD.WIDE.U32 R4, R5, 0x8, R16 ;  /* 0x0000000805047825 */ /* 0x002fcc00078e0010 */
[----:B------:R-:W2:Y:S01]  /*55b0*/  LDG.E.64 R4, desc[UR12][R4.64] ;  /* 0x0000000c04047981 */ /* 0x000ea2000c1e1b00 */
[----:B------:R-:W-:Y:S01]  /*55c0*/  IADD3 R6, PT, PT, R6, 0x8, RZ ;  /* 0x0000000806067810 */ /* 0x000fe20007ffe0ff */
[----:B------:R-:W-:Y:S01]  /*55d0*/  IMAD.MOV.U32 R13, RZ, RZ, R7 ;  /* 0x000000ffff0d7224 */ /* 0x000fe200078e0007 */
[----:B------:R-:W-:Y:S01]  /*55e0*/  MOV R12, R36 ;  /* 0x00000024000c7202 */ /* 0x000fe20000000f00 */
[----:B------:R-:W-:Y:S01]  /*55f0*/  VIADD R10, R10, 0xfffffff8 ;  /* 0xfffffff80a0a7836 */ /* 0x000fe20000000000 */
[----:B------:R-:W-:Y:S01]  /*5600*/  ISETP.NE.AND P0, PT, R6, RZ, PT ;  /* 0x000000ff0600720c */ /* 0x000fe20003f05270 */
[-C--:B--2---:R-:W-:Y:S02]  /*5610*/  IMAD R7, R5, R21.reuse, RZ ;  /* 0x0000001505077224 */ /* 0x084fe400078e02ff */
[----:B------:R-:W-:-:S04]  /*5620*/  IMAD.WIDE.U32 R12, R4, R21, R12 ;  /* 0x00000015040c7225 */ /* 0x000fc800078e000c */
[----:B------:R-:W-:Y:S01]  /*5630*/  IMAD R7, R4, R11, R7 ;  /* 0x0000000b04077224 */ /* 0x000fe200078e0207 */
[----:B------:R-:W-:-:S04]  /*5640*/  LEA R8, P1, R12, R8, 0x2 ;  /* 0x000000080c087211 */ /* 0x000fc800078210ff */
[----:B------:R-:W-:-:S04]  /*5650*/  IADD3 R7, PT, PT, R13, R7, RZ ;  /* 0x000000070d077210 */ /* 0x000fc80007ffe0ff */
[----:B------:R-:W-:Y:S01]  /*5660*/  LEA.HI.X R9, R12, R9, R7, 0x2, P1 ;  /* 0x000000090c097211 */ /* 0x000fe200008f1407 */
[----:B------:R-:W-:Y:S06]  /*5670*/  @P0 BRA `(.L_x_2104) ;  /* 0xffffffe000e00947 */ /* 0x000fec000383ffff */
[----:B------:R-:W-:-:S07]  /*5680*/  IADD3 R10, PT, PT, R10, 0x3, RZ ;  /* 0x000000030a0a7810 */ /* 0x000fce0007ffe0ff */
.L_x_2079:
        /* <DEDUP_REMOVED lines=37> */
.L_x_2107:
[----:B------:R-:W-:Y:S01]  /*58e0*/  MOV R26, R18 ;  /* 0x00000012001a7202 */ /* 0x000fe20000000f00 */
[----:B------:R-:W-:Y:S01]  /*58f0*/  IMAD.MOV.U32 R14, RZ, RZ, R6 ;  /* 0x000000ffff0e7224 */ /* 0x000fe200078e0006 */
[----:B------:R-:W-:Y:S02]  /*5900*/  MOV R13, R19 ;  /* 0x00000013000d7202 */ /* 0x000fe40000000f00 */
[----:B------:R-:W-:Y:S02]  /*5910*/  MOV R11, R7 ;  /* 0x00000007000b7202 */ /* 0x000fe40000000f00 */
[----:B------:R-:W-:-:S07]  /*5920*/  MOV R12, 0x5940 ;  /* 0x00005940000c7802 */ /* 0x000fce0000000f00 */
[----:B------:R-:W-:Y:S05]  /*5930*/  CALL.REL.NOINC `($__internal_42_$__cuda_sm20_div_s64) ;  /* 0x0000001c00ac7944 */ /* 0x000fea0003c00000 */
        /* <DEDUP_REMOVED lines=9> */
.L_x_2108:
[----:B------:R-:W-:Y:S05]  /*59d0*/  BSYNC.RECONVERGENT B1 ;  /* 0x0000000000017941 */ /* 0x000fea0003800200 */
.L_x_2106:
        /* <DEDUP_REMOVED lines=39> */
.L_x_2110:
[----:B------:R-:W-:Y:S01]  /*5c50*/  MOV R26, R18 ;  /* 0x00000012001a7202 */ /* 0x000fe20000000f00 */
[----:B------:R-:W-:Y:S01]  /*5c60*/  IMAD.MOV.U32 R13, RZ, RZ, R19 ;  /* 0x000000ffff0d7224 */ /* 0x000fe200078e0013 */
[----:B------:R-:W-:Y:S02]  /*5c70*/  MOV R14, R6 ;  /* 0x00000006000e7202 */ /* 0x000fe40000000f00 */
[----:B------:R-:W-:Y:S02]  /*5c80*/  MOV R11, R7 ;  /* 0x00000007000b7202 */ /* 0x000fe40000000f00 */
[----:B------:R-:W-:-:S07]  /*5c90*/  MOV R12, 0x5cb0 ;  /* 0x00005cb0000c7802 */ /* 0x000fce0000000f00 */
[----:B------:R-:W-:Y:S05]  /*5ca0*/  CALL.REL.NOINC `($__internal_42_$__cuda_sm20_div_s64) ;  /* 0x0000001800d07944 */ /* 0x000fea0003c00000 */
        /* <DEDUP_REMOVED lines=11> */
.L_x_2111:
[----:B------:R-:W-:Y:S05]  /*5d60*/  BSYNC.RECONVERGENT B1 ;  /* 0x0000000000017941 */ /* 0x000fea0003800200 */
.L_x_2109:
        /* <DEDUP_REMOVED lines=40> */
.L_x_2113:
        /* <DEDUP_REMOVED lines=17> */
.L_x_2114:
[----:B------:R-:W-:Y:S05]  /*6100*/  BSYNC.RECONVERGENT B1 ;  /* 0x0000000000017941 */ /* 0x000fea0003800200 */
.L_x_2112:
        /* <DEDUP_REMOVED lines=40> */
.L_x_2116:
[----:B------:R-:W-:Y:S01]  /*6390*/  MOV R26, R18 ;  /* 0x00000012001a7202 */ /* 0x000fe20000000f00 */
[----:B------:R-:W-:Y:S01]  /*63a0*/  IMAD.MOV.U32 R14, RZ, RZ, R20 ;  /* 0x000000ffff0e7224 */ /* 0x000fe200078e0014 */
[----:B------:R-:W-:Y:S02]  /*63b0*/  MOV R13, R19 ;  /* 0x00000013000d7202 */ /* 0x000fe40000000f00 */
[----:B------:R-:W-:Y:S02]  /*63c0*/  MOV R11, R21 ;  /* 0x00000015000b7202 */ /* 0x000fe40000000f00 */
[----:B------:R-:W-:-:S07]  /*63d0*/  MOV R12, 0x63f0 ;  /* 0x000063f0000c7802 */ /* 0x000fce0000000f00 */
[----:B------:R-:W-:Y:S05]  /*63e0*/  CALL.REL.NOINC `($__internal_42_$__cuda_sm20_div_s64) ;  /* 0x0000001400007944 */ /* 0x000fea0003c00000 */
        /* <DEDUP_REMOVED lines=11> */
.L_x_2117:
[----:B------:R-:W-:Y:S05]  /*64a0*/  BSYNC.RECONVERGENT B1 ;  /* 0x0000000000017941 */ /* 0x000fea0003800200 */
.L_x_2115:
        /* <DEDUP_REMOVED lines=11> */
.L_x_2105:
        /* <DEDUP_REMOVED lines=35> */
.L_x_2120:
[----:B------:R-:W-:Y:S01]  /*6790*/  MOV R26, R18 ;  /* 0x00000012001a7202 */ /* 0x000fe20000000f00 */
[----:B------:R-:W-:Y:S01]  /*67a0*/  IMAD.MOV.U32 R13, RZ, RZ, R19 ;  /* 0x000000ffff0d7224 */ /* 0x000fe200078e0013 */
[----:B------:R-:W-:Y:S02]  /*67b0*/  MOV R14, R4 ;  /* 0x00000004000e7202 */ /* 0x000fe40000000f00 */
[----:B------:R-:W-:Y:S02]  /*67c0*/  MOV R11, R5 ;  /* 0x00000005000b7202 */ /* 0x000fe40000000f00 */
[----:B------:R-:W-:-:S07]  /*67d0*/  MOV R12, 0x67f0 ;  /* 0x000067f0000c7802 */ /* 0x000fce0000000f00 */
[----:B------:R-:W-:Y:S05]  /*67e0*/  CALL.REL.NOINC `($__internal_42_$__cuda_sm20_div_s64) ;  /* 0x0000001000007944 */ /* 0x000fea0003c00000 */
[----:B------:R-:W-:-:S05]  /*67f0*/  IADD3 R13, P0, PT, RZ, -R24, RZ ;  /* 0x80000018ff0d7210 */ /* 0x000fca0007f1e0ff */
[----:B------:R-:W-:Y:S02]  /*6800*/  IMAD.X R11, RZ, RZ, ~R25, P0 ;  /* 0x000000ffff0b7224 */ /* 0x000fe400000e0e19 */
[----:B------:R-:W-:Y:S01]  /*6810*/  IMAD.WIDE.U32 R6, R4, R13, R18 ;  /* 0x0000000d04067225 */ /* 0x000fe200078e0012 */
[----:B------:R-:W-:-:S03]  /*6820*/  MOV R18, R24 ;  /* 0x0000001800127202 */ /* 0x000fc60000000f00 */
[----:B------:R-:W-:Y:S02]  /*6830*/  IMAD R11, R11, R4, RZ ;  /* 0x000000040b0b7224 */ /* 0x000fe400078e02ff */
[----:B------:R-:W-:Y:S02]  /*6840*/  IMAD.MOV.U32 R19, RZ, RZ, R25 ;  /* 0x000000ffff137224 */ /* 0x000fe400078e0019 */
[----:B------:R-:W-:-:S05]  /*6850*/  IMAD R11, R5, R13, R11 ;  /* 0x0000000d050b7224 */ /* 0x000fca00078e020b */
[----:B------:R-:W-:-:S07]  /*6860*/  IADD3 R11, PT, PT, R7, R11, RZ ;  /* 0x0000000b070b7210 */ /* 0x000fce0007ffe0ff */
.L_x_2121:
[----:B------:R-:W-:Y:S05]  /*6870*/  BSYNC.RECONVERGENT B1 ;  /* 0x0000000000017941 */ /* 0x000fea0003800200 */
.L_x_2119:
        /* <DEDUP_REMOVED lines=39> */
.L_x_2123:
[----:B------:R-:W-:Y:S01]  /*6af0*/  MOV R26, R18 ;  /* 0x00000012001a7202 */ /* 0x000fe20000000f00 */
[----:B------:R-:W-:Y:S01]  /*6b00*/  IMAD.MOV.U32 R13, RZ, RZ, R19 ;  /* 0x000000ffff0d7224 */ /* 0x000fe200078e0013 */
[----:B------:R-:W-:Y:S02]  /*6b10*/  MOV R14, R16 ;  /* 0x00000010000e7202 */ /* 0x000fe40000000f00 */
[----:B------:R-:W-:Y:S02]  /*6b20*/  MOV R11, R17 ;  /* 0x00000011000b7202 */ /* 0x000fe40000000f00 */
[----:B------:R-:W-:-:S07]  /*6b30*/  MOV R12, 0x6b50 ;  /* 0x00006b50000c7802 */ /* 0x000fce0000000f00 */
[----:B------:R-:W-:Y:S05]  /*6b40*/  CALL.REL.NOINC `($__internal_42_$__cuda_sm20_div_s64) ;  /* 0x0000000c00287944 */ /* 0x000fea0003c00000 */
        /* <DEDUP_REMOVED lines=11> */
.L_x_2124:
[----:B------:R-:W-:Y:S05]  /*6c00*/  BSYNC.RECONVERGENT B1 ;  /* 0x0000000000017941 */ /* 0x000fea0003800200 */
.L_x_2122:
        /* <DEDUP_REMOVED lines=11> */
.L_x_2118:
        /* <DEDUP_REMOVED lines=31> */
.L_x_2126:
[----:B------:R-:W-:Y:S01]  /*6eb0*/  IMAD.MOV.U32 R24, RZ, RZ, R20 ;  /* 0x000000ffff187224 */ /* 0x000fe200078e0014 */
[----:B------:R-:W-:-:S07]  /*6ec0*/  MOV R26, 0x6ee0 ;  /* 0x00006ee0001a7802 */ /* 0x000fce0000000f00 */
[----:B------:R-:W-:Y:S05]  /*6ed0*/  CALL.REL.NOINC `($__internal_43_$__cuda_sm20_rem_s64) ;  /* 0x0000000c00907944 */ /* 0x000fea0003c00000 */
[----:B------:R-:W-:Y:S02]  /*6ee0*/  MOV R4, R6 ;  /* 0x0000000600047202 */ /* 0x000fe40000000f00 */
[----:B------:R-:W-:-:S07]  /*6ef0*/  MOV R5, R7 ;  /* 0x0000000700057202 */ /* 0x000fce0000000f00 */
.L_x_2127:
[----:B------:R-:W-:Y:S05]  /*6f00*/  BSYNC.RECONVERGENT B1 ;  /* 0x0000000000017941 */ /* 0x000fea0003800200 */
.L_x_2125:
[----:B------:R-:W0:Y:S02]  /*6f10*/  LDC.64 R6, c[0x0][0x398] ;  /* 0x0000e600ff067b82 */ /* 0x000e240000000a00 */
[----:B0-----:R-:W-:-:S06]  /*6f20*/  IMAD.WIDE.U32 R10, R10, 0x8, R6 ;  /* 0x000000080a0a7825 */ /* 0x001fcc00078e0006 */
[----:B------:R-:W2:Y:S02]  /*6f30*/  LDG.E.64 R10, desc[UR12][R10.64] ;  /* 0x0000000c0a0a7981 */ /* 0x000ea4000c1e1b00 */
[-C--:B--2---:R-:W-:Y:S02]  /*6f40*/  IMAD R13, R11, R4.reuse, RZ ;  /* 0x000000040b0d7224 */ /* 0x084fe400078e02ff */
[----:B------:R-:W-:-:S04]  /*6f50*/  IMAD.WIDE.U32 R6, R10, R4, RZ ;  /* 0x000000040a067225 */ /* 0x000fc800078e00ff */
[----:B------:R-:W-:Y:S01]  /*6f60*/  IMAD R13, R10, R5, R13 ;  /* 0x000000050a0d7224 */ /* 0x000fe200078e020d */
[----:B------:R-:W-:-:S03]  /*6f70*/  LEA R8, P0, R6, R8, 0x2 ;  /* 0x0000000806087211 */ /* 0x000fc600078010ff */
[----:B------:R-:W-:-:S05]  /*6f80*/  IMAD.IADD R4, R7, 0x1, R13 ;  /* 0x0000000107047824 */ /* 0x000fca00078e020d */
[----:B------:R-:W-:-:S07]  /*6f90*/  LEA.HI.X R9, R6, R9, R4, 0x2, P0 ;  /* 0x0000000906097211 */ /* 0x000fce00000f1404 */
.L_x_2078:
[----:B------:R-:W2:Y:S01]  /*6fa0*/  LDG.E R4, desc[UR12][R8.64] ;  /* 0x0000000c08047981 */ /* 0x000ea2000c1e1900 */
[----:B------:R-:W-:Y:S01]  /*6fb0*/  BSSY.RECONVERGENT B1, `(.L_x_2128) ;  /* 0x0000046000017945 */ /* 0x000fe20003800200 */
[----:B------:R-:W-:Y:S02]  /*6fc0*/  MOV R6, 0x3f800000 ;  /* 0x3f80000000067802 */ /* 0x000fe40000000f00 */
        /* <DEDUP_REMOVED lines=53> */
[----:B------:R-:W-:Y:S02]  /*7320*/  FFMA R9, R6, R9, 0.0013391353422775864601 ;  /* 0x3aaf85ed06097423 */ /* 0x000fe40000000009 */
[----:B------:R-:W-:Y:S02]  /*7330*/  VIADD R10, R8, 0x7f000000 ;  /* 0x7f000000080a7836 */ /* 0x000fe40000000000 */
[C---:B------:R-:W-:Y:S02]  /*7340*/  FFMA R11, R6.reuse, R9, 0.0096188392490148544312 ;  /* 0x3c1d9856060b7423 */ /* 0x040fe40000000009 */
[----:B------:R0:W1:Y:S02]  /*7350*/  F2I.NTZ R9, R7 ;  /* 0x0000000700097305 */ /* 0x0000640000203100 */
[----:B------:R-:W-:-:S04]  /*7360*/  FFMA R11, R6, R11, 0.055503588169813156128 ;  /* 0x3d6357bb060b7423 */ /* 0x000fc8000000000b */
[----:B------:R-:W-:Y:S01]  /*7370*/  FFMA R11, R6, R11, 0.24022644758224487305 ;  /* 0x3e75fdec060b7423 */ /* 0x000fe2000000000b */
[----:B0-----:R-:W-:-:S03]  /*7380*/  FSEL R7, RZ, +INF , !P2 ;  /* 0x7f800000ff077808 */ /* 0x001fc60005000000 */
[----:B------:R-:W-:Y:S01]  /*7390*/  FFMA R11, R6, R11, 0.69314718246459960938 ;  /* 0x3f317218060b7423 */ /* 0x000fe2000000000b */
[----:B------:R-:W-:-:S03]  /*73a0*/  FSETP.NEU.AND P2, PT, |R5|, +INF , PT ;  /* 0x7f8000000500780b */ /* 0x000fc60003f4d200 */
[----:B------:R-:W-:Y:S01]  /*73b0*/  FFMA R11, R6, R11, 1 ;  /* 0x3f800000060b7423 */ /* 0x000fe2000000000b */
[----:B-1----:R-:W-:Y:S01]  /*73c0*/  LEA R9, R9, -R8, 0x17 ;  /* 0x8000000809097211 */ /* 0x002fe200078eb8ff */
[----:B------:R-:W-:Y:S02]  /*73d0*/  FADD R6, R5, R5 ;  /* 0x0000000505067221 */ /* 0x000fe40000000000 */
[----:B------:R-:W-:-:S04]  /*73e0*/  FMUL R10, R10, R11 ;  /* 0x0000000b0a0a7220 */ /* 0x000fc80000400000 */
[----:B------:R-:W-:-:S05]  /*73f0*/  @!P1 FMUL R7, R9, R10 ;  /* 0x0000000a09079220 */ /* 0x000fca0000400000 */
[----:B------:R-:W-:-:S07]  /*7400*/  @P0 FSEL R6, R6, R7, !P2 ;  /* 0x0000000706060208 */ /* 0x000fce0005000000 */
.L_x_2129:
[----:B------:R-:W-:Y:S05]  /*7410*/  BSYNC.RECONVERGENT B1 ;  /* 0x0000000000017941 */ /* 0x000fea0003800200 */
.L_x_2128:
[----:B------:R1:W-:Y:S02]  /*7420*/  STS [R3], R6 ;  /* 0x0000000603007388 */ /* 0x0003e40000000800 */
.L_x_2077:
[----:B------:R-:W-:Y:S05]  /*7430*/  BSYNC.RECONVERGENT B0 ;  /* 0x0000000000007941 */ /* 0x000fea0003800200 */
.L_x_2025:
[----:B------:R-:W-:Y:S01]  /*7440*/  BAR.SYNC.DEFER_BLOCKING 0x0 ;  /* 0x0000000000007b1d */ /* 0x000fe20000010000 */
[----:B------:R-:W-:Y:S02]  /*7450*/  ISETP.GE.U32.AND P0, PT, R2, 0x42, PT ;  /* 0x000000420200780c */ /* 0x000fe40003f06070 */
[----:B------:R-:W-:-:S11]  /*7460*/  ISETP.GT.U32.AND P1, PT, R0, 0x1f, PT ;  /* 0x0000001f0000780c */ /* 0x000fd60003f24070 */
[----:B------:R-:W-:Y:S05]  /*7470*/  @!P0 BRA `(.L_x_2130) ;  /* 0x00000000002c8947 */ /* 0x000fea0003800000 */
.L_x_2131:
        /* <DEDUP_REMOVED lines=11> */
.L_x_2130:
        /* <DEDUP_REMOVED lines=44> */
        .weak           $__internal_42_$__cuda_sm20_div_s64
        .type           $__internal_42_$__cuda_sm20_div_s64,@function
        .size           $__internal_42_$__cuda_sm20_div_s64,($__internal_43_$__cuda_sm20_rem_s64 - $__internal_42_$__cuda_sm20_div_s64)
$__internal_42_$__cuda_sm20_div_s64:
        /* <DEDUP_REMOVED lines=82> */
[----:B------:R-:W-:Y:S06]  /*7d10*/  RET.REL.NODEC R12 `(contiguous_reducel32_u32) ;  /* 0xffffff800cb87950 */ /* 0x000fec0003c3ffff */
        .weak           $__internal_43_$__cuda_sm20_rem_s64
        .type           $__internal_43_$__cuda_sm20_rem_s64,@function
        .size           $__internal_43_$__cuda_sm20_rem_s64,(.L_x_9990 - $__internal_43_$__cuda_sm20_rem_s64)
$__internal_43_$__cuda_sm20_rem_s64:
        /* <DEDUP_REMOVED lines=76> */
[----:B------:R-:W-:Y:S06]  /*81e0*/  RET.REL.NODEC R26 `(contiguous_reducel32_u32) ;  /* 0xffffff7c1a847950 */ /* 0x000fec0003c3ffff */
.L_x_2132:
        /* <DEDUP_REMOVED lines=9> */
.L_x_9990:


//--------------------- .text.uncontiguous_cumulate_reducel3_u32 --------------------------
	.section	.text.uncontiguous_cumulate_reducel3_u32,"ax",@progbits
	.align	128
        .global         uncontiguous_cumulate_reducel3_u32
        .type           uncontiguous_cumulate_reducel3_u32,@function
        .size           uncontiguous_cumulate_reducel3_u32,(.L_x_9992 - uncontiguous_cumulate_reducel3_u32)
        .other          uncontiguous_cumulate_reducel3_u32,@"STO_CUDA_ENTRY STV_DEFAULT"
uncontiguous_cumulate_reducel3_u32:
.text.uncontiguous_cumulate_reducel3_u32:
        /* <DEDUP_REMOVED lines=41> */
.L_x_2161:
        /* <DEDUP_REMOVED lines=33> */
.L_x_2138:
[----:B------:R-:W-:Y:S01]  /*04a0*/  IMAD.MOV.U32 R29, RZ, RZ, R14 ;  /* 0x000000ffff1d7224 */ /* 0x000fe200078e000e */
[----:B------:R-:W-:Y:S01]  /*04b0*/  MOV R26, R15 ;  /* 0x0000000f001a7202 */ /* 0x000fe20000000f00 */
[----:B------:R-:W-:Y:S01]  /*04c0*/  IMAD.MOV.U32 R13, RZ, RZ, R16 ;  /* 0x000000ffff0d7224 */ /* 0x000fe200078e0010 */
[----:B------:R-:W-:Y:S02]  /*04d0*/  MOV R12, R17 ;  /* 0x00000011000c7202 */ /* 0x000fe40000000f00 */
[----:B------:R-:W-:-:S07]  /*04e0*/  MOV R11, 0x500 ;  /* 0x00000500000b7802 */ /* 0x000fce0000000f00 */
[----:B------:R-:W-:Y:S05]  /*04f0*/  CALL.REL.NOINC `($__internal_44_$__cuda_sm20_div_s64) ;  /* 0x0000006400d87944 */ /* 0x000fea0003c00000 */
        /* <DEDUP_REMOVED lines=9> */
.L_x_2139:
[----:B------:R-:W-:Y:S05]  /*0590*/  BSYNC.RECONVERGENT B1 ;  /* 0x0000000000017941 */ /* 0x000fea0003800200 */
.L_x_2137:
        /* <DEDUP_REMOVED lines=36> */
.L_x_2141:
[----:B------:R-:W-:Y:S01]  /*07e0*/  IMAD.MOV.U32 R29, RZ, RZ, R7 ;  /* 0x000000ffff1d7224 */ /* 0x000fe200078e0007 */
[----:B------:R-:W-:Y:S01]  /*07f0*/  MOV R26, R8 ;  /* 0x00000008001a7202 */ /* 0x000fe20000000f00 */
[----:B------:R-:W-:Y:S01]  /*0800*/  IMAD.MOV.U32 R13, RZ, RZ, R16 ;  /* 0x000000ffff0d7224 */ /* 0x000fe200078e0010 */
[----:B------:R-:W-:Y:S02]  /*0810*/  MOV R12, R17 ;  /* 0x00000011000c7202 */ /* 0x000fe40000000f00 */
[----:B------:R-:W-:-:S07]  /*0820*/  MOV R11, 0x840 ;  /* 0x00000840000b7802 */ /* 0x000fce0000000f00 */
[----:B------:R-:W-:Y:S05]  /*0830*/  CALL.REL.NOINC `($__internal_44_$__cuda_sm20_div_s64) ;  /* 0x0000006400087944 */ /* 0x000fea0003c00000 */
        /* <DEDUP_REMOVED lines=10> */
.L_x_2142:
[----:B------:R-:W-:Y:S05]  /*08e0*/  BSYNC.RECONVERGENT B1 ;  /* 0x0000000000017941 */ /* 0x000fea0003800200 */
.L_x_2140:
        /* <DEDUP_REMOVED lines=37> */
.L_x_2144:
[----:B------:R-:W-:Y:S01]  /*0b40*/  MOV R29, R14 ;  /* 0x0000000e001d7202 */ /* 0x000fe20000000f00 */
[----:B------:R-:W-:Y:S01]  /*0b50*/  IMAD.MOV.U32 R26, RZ, RZ, R15 ;  /* 0x000000ffff1a7224 */ /* 0x000fe200078e000f */
[----:B------:R-:W-:Y:S01]  /*0b60*/  MOV R13, R16 ;  /* 0x00000010000d7202 */ /* 0x000fe20000000f00 */
[----:B------:R-:W-:Y:S01]  /*0b70*/  IMAD.MOV.U32 R12, RZ, RZ, R17 ;  /* 0x000000ffff0c7224 */ /* 0x000fe200078e0011 */
[----:B------:R-:W-:-:S07]  /*0b80*/  MOV R11, 0xba0 ;  /* 0x00000ba0000b7802 */ /* 0x000fce0000000f00 */
[----:B------:R-:W-:Y:S05]  /*0b90*/  CALL.REL.NOINC `($__internal_44_$__cuda_sm20_div_s64) ;  /* 0x0000006000307944 */ /* 0x000fea0003c00000 */
        /* <DEDUP_REMOVED lines=10> */
.L_x_2145:
[----:B------:R-:W-:Y:S05]  /*0c40*/  BSYNC.RECONVERGENT B1 ;  /* 0x0000000000017941 */ /* 0x000fea0003800200 */
.L_x_2143:
        /* <DEDUP_REMOVED lines=34> */
.L_x_2147:
        /* <DEDUP_REMOVED lines=16> */
.L_x_2148:
[----:B------:R-:W-:Y:S05]  /*0f70*/  BSYNC.RECONVERGENT B1 ;  /* 0x0000000000017941 */ /* 0x000fea0003800200 */
.L_x_2146:
        /* <DEDUP_REMOVED lines=37> */
.L_x_2150:
        /* <DEDUP_REMOVED lines=17> */
.L_x_2151:
[----:B------:R-:W-:Y:S05]  /*12e0*/  BSYNC.RECONVERGENT B1 ;  /* 0x0000000000017941 */ /* 0x000fea0003800200 */
.L_x_2149:
        /* <DEDUP_REMOVED lines=35> */
.L_x_2153:
        /* <DEDUP_REMOVED lines=16> */
.L_x_2154:
[----:B------:R-:W-:Y:S05]  /*1620*/  BSYNC.RECONVERGENT B1 ;  /* 0x0000000000017941 */ /* 0x000fea0003800200 */
.L_x_2152:
        /* <DEDUP_REMOVED lines=36> */
.L_x_2156:
[----:B------:R-:W-:Y:S01]  /*1870*/  MOV R29, R14 ;  /* 0x0000000e001d7202 */ /* 0x000fe20000000f00 */
[----:B------:R-:W-:Y:S01]  /*1880*/  IMAD.MOV.U32 R26, RZ, RZ, R15 ;  /* 0x000000ffff1a7224 */ /* 0x000fe200078e000f */
[----:B------:R-:W-:Y:S01]  /*1890*/  MOV R13, R16 ;  /* 0x00000010000d7202 */ /* 0x000fe20000000f00 */
[----:B------:R-:W-:Y:S01]  /*18a0*/  IMAD.MOV.U32 R12, RZ, RZ, R17 ;  /* 0x000000ffff0c7224 */ /* 0x000fe200078e0011 */
[----:B------:R-:W-:-:S07]  /*18b0*/  MOV R11, 0x18d0 ;  /* 0x000018d0000b7802 */ /* 0x000fce0000000f00 */
[----:B------:R-:W-:Y:S05]  /*18c0*/  CALL.REL.NOINC `($__internal_44_$__cuda_sm20_div_s64) ;  /* 0x0000005000e47944 */ /* 0x000fea0003c00000 */
        /* <DEDUP_REMOVED lines=11> */
.L_x_2157:
[----:B------:R-:W-:Y:S05]  /*1980*/  BSYNC.RECONVERGENT B1 ;  /* 0x0000000000017941 */ /* 0x000fea0003800200 */
.L_x_2155:
        /* <DEDUP_REMOVED lines=36> */
.L_x_2159:
        /* <DEDUP_REMOVED lines=17> */
.L_x_2160:
[----:B------:R-:W-:Y:S05]  /*1ce0*/  BSYNC.RECONVERGENT B1 ;  /* 0x0000000000017941 */ /* 0x000fea0003800200 */
.L_x_2158:
        /* <DEDUP_REMOVED lines=10> */
.L_x_2136:
        /* <DEDUP_REMOVED lines=36> */
.L_x_2164:
[----:B------:R-:W-:Y:S01]  /*1fd0*/  MOV R29, R14 ;  /* 0x0000000e001d7202 */ /* 0x000fe20000000f00 */
[----:B------:R-:W-:Y:S01]  /*1fe0*/  IMAD.MOV.U32 R26, RZ, RZ, R15 ;  /* 0x000000ffff1a7224 */ /* 0x000fe200078e000f */
[----:B------:R-:W-:Y:S01]  /*1ff0*/  MOV R13, R16 ;  /* 0x00000010000d7202 */ /* 0x000fe20000000f00 */
[----:B------:R-:W-:Y:S01]  /*2000*/  IMAD.MOV.U32 R12, RZ, RZ, R17 ;  /* 0x000000ffff0c7224 */ /* 0x000fe200078e0011 */
[----:B------:R-:W-:-:S07]  /*2010*/  MOV R11, 0x2030 ;  /* 0x00002030000b7802 */ /* 0x000fce0000000f00 */
[----:B------:R-:W-:Y:S05]  /*2020*/  CALL.REL.NOINC `($__internal_44_$__cuda_sm20_div_s64) ;  /* 0x0000004c000c7944 */ /* 0x000fea0003c00000 */
        /* <DEDUP_REMOVED lines=9> */
.L_x_2165:
[----:B------:R-:W-:Y:S05]  /*20c0*/  BSYNC.RECONVERGENT B1 ;  /* 0x0000000000017941 */ /* 0x000fea0003800200 */
.L_x_2163:
        /* <DEDUP_REMOVED lines=36> */
.L_x_2167:
        /* <DEDUP_REMOVED lines=17> */
.L_x_2168:
[----:B------:R-:W-:Y:S05]  /*2420*/  BSYNC.RECONVERGENT B1 ;  /* 0x0000000000017941 */ /* 0x000fea0003800200 */
.L_x_2166:
        /* <DEDUP_REMOVED lines=38> */
.L_x_2170:
        /* <DEDUP_REMOVED lines=16> */
.L_x_2171:
[----:B------:R-:W-:Y:S05]  /*2790*/  BSYNC.RECONVERGENT B1 ;  /* 0x0000000000017941 */ /* 0x000fea0003800200 */
.L_x_2169:
        /* <DEDUP_REMOVED lines=36> */
.L_x_2173:
        /* <DEDUP_REMOVED lines=16> */
.L_x_2174:
[----:B------:R-:W-:Y:S05]  /*2ae0*/  BSYNC.RECONVERGENT B1 ;  /* 0x0000000000017941 */ /* 0x000fea0003800200 */
.L_x_2172:
[----:B------:R-:W-:Y:S01]  /*2af0*/  IMAD R5, R5, R38, RZ ;  /* 0x0000002605057224 */ /* 0x000fe200078e02ff */
[----:B------:R-:W-:Y:S01]  /*2b00*/  IADD3 R9, PT, PT, R9, -0x2, RZ ;  /* 0xfffffffe09097810 */ /* 0x000fe20007ffe0ff */
[----:B------:R-:W-:Y:S02]  /*2b10*/  IMAD.MOV.U32 R34, RZ, RZ, R20 ;  /* 0x000000ffff227224 */ /* 0x000fe400078e0014 */
[-C--:B------:R-:W-:Y:S02]  /*2b20*/  IMAD R5, R39, R10.reuse, R5 ;  /* 0x0000000a27057224 */ /* 0x080fe400078e0205 */
[----:B------:R-:W-:-:S04]  /*2b30*/  IMAD.WIDE.U32 R34, R38, R10, R34 ;  /* 0x0000000a26227225 */ /* 0x000fc800078e0022 */
[----:B------:R-:W-:Y:S01]  /*2b40*/  IMAD.IADD R6, R35, 0x1, R5 ;  /* 0x0000000123067824 */ /* 0x000fe200078e0205 */
[----:B------:R-:W-:-:S07]  /*2b50*/  MOV R5, R34 ;  /* 0x0000002200057202 */ /* 0x000fce0000000f00 */
.L_x_2162:
        /* <DEDUP_REMOVED lines=31> */
.L_x_2176:
[----:B------:R-:W-:Y:S01]  /*2d50*/  IMAD.MOV.U32 R20, RZ, RZ, R14 ;  /* 0x000000ffff147224 */ /* 0x000fe200078e000e */
[----:B------:R-:W-:Y:S01]  /*2d60*/  MOV R24, R15 ;  /* 0x0000000f00187202 */ /* 0x000fe20000000f00 */
[----:B------:R-:W-:Y:S01]  /*2d70*/  IMAD.MOV.U32 R21, RZ, RZ, R16 ;  /* 0x000000ffff157224 */ /* 0x000fe200078e0010 */
[----:B------:R-:W-:Y:S02]  /*2d80*/  MOV R22, R17 ;  /* 0x0000001100167202 */ /* 0x000fe40000000f00 */
[----:B------:R-:W-:-:S07]  /*2d90*/  MOV R23, 0x2db0 ;  /* 0x00002db000177802 */ /* 0x000fce0000000f00 */
[----:B------:R-:W-:Y:S05]  /*2da0*/  CALL.REL.NOINC `($__internal_45_$__cuda_sm20_rem_s64) ;  /* 0x0000004000fc7944 */ /* 0x000fea0003c00000 */
[----:B------:R-:W-:Y:S01]  /*2db0*/  IMAD.MOV.U32 R10, RZ, RZ, R12 ;  /* 0x000000ffff0a7224 */ /* 0x000fe200078e000c */
[----:B------:R-:W-:-:S07]  /*2dc0*/  MOV R11, R13 ;  /* 0x0000000d000b7202 */ /* 0x000fce0000000f00 */
.L_x_2177:
[----:B------:R-:W-:Y:S05]  /*2dd0*/  BSYNC.RECONVERGENT B1 ;  /* 0x0000000000017941 */ /* 0x000fea0003800200 */
.L_x_2175:
        /* <DEDUP_REMOVED lines=33> */
.L_x_2179:
[----:B------:R-:W-:Y:S01]  /*2ff0*/  MOV R21, R16 ;  /* 0x0000001000157202 */ /* 0x000fe20000000f00 */
[----:B------:R-:W-:Y:S01]  /*3000*/  IMAD.MOV.U32 R22, RZ, RZ, R17 ;  /* 0x000000ffff167224 */ /* 0x000fe200078e0011 */
[----:B------:R-:W-:Y:S01]  /*3010*/  MOV R20, R7 ;  /* 0x0000000700147202 */ /* 0x000fe20000000f00 */
[----:B------:R-:W-:Y:S01]  /*3020*/  IMAD.MOV.U32 R24, RZ, RZ, R8 ;  /* 0x000000ffff187224 */ /* 0x000fe200078e0008 */
[----:B------:R-:W-:-:S07]  /*3030*/  MOV R23, 0x3050 ;  /* 0x0000305000177802 */ /* 0x000fce0000000f00 */
[----:B------:R-:W-:Y:S05]  /*3040*/  CALL.REL.NOINC `($__internal_45_$__cuda_sm20_rem_s64) ;  /* 0x0000004000547944 */ /* 0x000fea0003c00000 */
[----:B------:R-:W-:Y:S01]  /*3050*/  MOV R8, R12 ;  /* 0x0000000c00087202 */ /* 0x000fe20000000f00 */
[----:B------:R-:W-:-:S07]  /*3060*/  IMAD.MOV.U32 R9, RZ, RZ, R13 ;  /* 0x000000ffff097224 */ /* 0x000fce00078e000d */
.L_x_2180:
[----:B------:R-:W-:Y:S05]  /*3070*/  BSYNC.RECONVERGENT B1 ;  /* 0x0000000000017941 */ /* 0x000fea0003800200 */
.L_x_2178:
[----:B------:R-:W-:Y:S01]  /*3080*/  MOV R10, R5 ;  /* 0x00000005000a7202 */ /* 0x000fe20000000f00 */
[----:B------:R-:W-:Y:S02]  /*3090*/  IMAD R7, R9, R18, RZ ;  /* 0x0000001209077224 */ /* 0x000fe400078e02ff */
[----:B------:R-:W-:Y:S02]  /*30a0*/  IMAD.MOV.U32 R11, RZ, RZ, R6 ;  /* 0x000000ffff0b7224 */ /* 0x000fe400078e0006 */
[-C--:B------:R-:W-:Y:S02]  /*30b0*/  IMAD R7, R19, R8.reuse, R7 ;  /* 0x0000000813077224 */ /* 0x080fe400078e0207 */
[----:B------:R-:W-:-:S04]  /*30c0*/  IMAD.WIDE.U32 R10, R18, R8, R10 ;  /* 0x00000008120a7225 */ /* 0x000fc800078e000a */
[----:B------:R-:W-:Y:S01]  /*30d0*/  IMAD.MOV.U32 R5, RZ, RZ, R10 ;  /* 0x000000ffff057224 */ /* 0x000fe200078e000a */
[----:B------:R-:W-:-:S07]  /*30e0*/  IADD3 R6, PT, PT, R11, R7, RZ ;  /* 0x000000070b067210 */ /* 0x000fce0007ffe0ff */
.L_x_2135:
[----:B------:R-:W0:Y:S02]  /*30f0*/  LDCU.64 UR4, c[0x0][0x388] ;  /* 0x00007100ff0477ac */ /* 0x000e240008000a00 */
[----:B0-----:R-:W-:Y:S02]  /*3100*/  LEA R10, P1, R5, UR4, 0x2 ;  /* 0x00000004050a7c11 */ /* 0x001fe4000f8210ff */
[----:B------:R-:W-:Y:S02]  /*3110*/  LEA R8, P0, R27, UR4, 0x2 ;  /* 0x000000041b087c11 */ /* 0x000fe4000f8010ff */
[----:B------:R-:W-:Y:S02]  /*3120*/  LEA.HI.X R11, R5, UR5, R6, 0x2, P1 ;  /* 0x00000005050b7c11 */ /* 0x000fe400088f1406 */
[----:B------:R-:W-:-:S04]  /*3130*/  LEA.HI.X R9, R27, UR5, R28, 0x2, P0 ;  /* 0x000000051b097c11 */ /* 0x000fc800080f141c */
[----:B------:R-:W2:Y:S04]  /*3140*/  LDG.E R11, desc[UR6][R10.64] ;  /* 0x000000060a0b7981 */ /* 0x000ea8000c1e1900 */
[----:B------:R-:W2:Y:S02]  /*3150*/  LDG.E R8, desc[UR6][R8.64] ;  /* 0x0000000608087981 */ /* 0x000ea4000c1e1900 */
[----:B--2---:R-:W-:-:S04]  /*3160*/  IADD3 R5, PT, PT, R8, R11, RZ ;  /* 0x0000000b08057210 */ /* 0x004fc80007ffe0ff */
[----:B------:R-:W-:-:S05]  /*3170*/  I2FP.F32.U32 R6, R5 ;  /* 0x0000000500067245 */ /* 0x000fca0000201000 */
[----:B------:R1:W-:Y:S01]  /*3180*/  STS [R3], R6 ;  /* 0x0000000603007388 */ /* 0x0003e20000000800 */
[----:B------:R-:W-:Y:S05]  /*3190*/  BRA `(.L_x_2181) ;  /* 0x0000003400e47947 */ /* 0x000fea0003800000 */
.L_x_2134:
        /* <DEDUP_REMOVED lines=20> */
.L_x_2208:
        /* <DEDUP_REMOVED lines=33> */
.L_x_2185:
[----:B------:R-:W-:Y:S01]  /*34f0*/  MOV R29, R15 ;  /* 0x0000000f001d7202 */ /* 0x000fe20000000f00 */
[----:B------:R-:W-:Y:S01]  /*3500*/  IMAD.MOV.U32 R26, RZ, RZ, R14 ;  /* 0x000000ffff1a7224 */ /* 0x000fe200078e000e */
[----:B------:R-:W-:Y:S01]  /*3510*/  MOV R13, R34 ;  /* 0x00000022000d7202 */ /* 0x000fe20000000f00 */
[----:B------:R-:W-:Y:S01]  /*3520*/  IMAD.MOV.U32 R12, RZ, RZ, R35 ;  /* 0x000000ffff0c7224 */ /* 0x000fe200078e0023 */
[----:B------:R-:W-:-:S07]  /*3530*/  MOV R11, 0x3550 ;  /* 0x00003550000b7802 */ /* 0x000fce0000000f00 */
[----:B-123--:R-:W-:Y:S05]  /*3540*/  CALL.REL.NOINC `($__internal_44_$__cuda_sm20_div_s64) ;  /* 0x0000003400c47944 */ /* 0x00efea0003c00000 */
        /* <DEDUP_REMOVED lines=11> */
.L_x_2186:
[----:B------:R-:W-:Y:S05]  /*3600*/  BSYNC.RECONVERGENT B1 ;  /* 0x0000000000017941 */ /* 0x000fea0003800200 */
.L_x_2184:
        /* <DEDUP_REMOVED lines=39> */
.L_x_2188:
[----:B------:R-:W-:Y:S01]  /*3880*/  MOV R29, R34 ;  /* 0x00000022001d7202 */ /* 0x000fe20000000f00 */
[----:B------:R-:W-:Y:S01]  /*3890*/  IMAD.MOV.U32 R26, RZ, RZ, R35 ;  /* 0x000000ffff1a7224 */ /* 0x000fe200078e0023 */
[----:B------:R-:W-:Y:S01]  /*38a0*/  MOV R13, R36 ;  /* 0x00000024000d7202 */ /* 0x000fe20000000f00 */
[----:B------:R-:W-:Y:S01]  /*38b0*/  IMAD.MOV.U32 R12, RZ, RZ, R37 ;  /* 0x000000ffff0c7224 */ /* 0x000fe200078e0025 */
[----:B------:R-:W-:-:S07]  /*38c0*/  MOV R11, 0x38e0 ;  /* 0x000038e0000b7802 */ /* 0x000fce0000000f00 */
[----:B-1----:R-:W-:Y:S05]  /*38d0*/  CALL.REL.NOINC `($__internal_44_$__cuda_sm20_div_s64) ;  /* 0x0000003000e07944 */ /* 0x002fea0003c00000 */
        /* <DEDUP_REMOVED lines=11> */
.L_x_2189:
[----:B------:R-:W-:Y:S05]  /*3990*/  BSYNC.RECONVERGENT B1 ;  /* 0x0000000000017941 */ /* 0x000fea0003800200 */
.L_x_2187:
        /* <DEDUP_REMOVED lines=38> */
.L_x_2191:
[----:B------:R-:W-:Y:S01]  /*3c00*/  IMAD.MOV.U32 R29, RZ, RZ, R34 ;  /* 0x000000ffff1d7224 */ /* 0x000fe200078e0022 */
[----:B------:R-:W-:Y:S01]  /*3c10*/  MOV R26, R35 ;  /* 0x00000023001a7202 */ /* 0x000fe20000000f00 */
[----:B------:R-:W-:Y:S01]  /*3c20*/  IMAD.MOV.U32 R13, RZ, RZ, R36 ;  /* 0x000000ffff0d7224 */ /* 0x000fe200078e0024 */
[----:B------:R-:W-:Y:S02]  /*3c30*/  MOV R12, R37 ;  /* 0x00000025000c7202 */ /* 0x000fe40000000f00 */
[----:B------:R-:W-:-:S07]  /*3c40*/  MOV R11, 0x3c60 ;  /* 0x00003c60000b7802 */ /* 0x000fce0000000f00 */
[----:B-1----:R-:W-:Y:S05]  /*3c50*/  CALL.REL.NOINC `($__internal_44_$__cuda_sm20_div_s64) ;  /* 0x0000003000007944 */ /* 0x002fea0003c00000 */
        /* <DEDUP_REMOVED lines=11> */
.L_x_2192:
[----:B------:R-:W-:Y:S05]  /*3d10*/  BSYNC.RECONVERGENT B1 ;  /* 0x0000000000017941 */ /* 0x000fea0003800200 */
.L_x_2190:
        /* <DEDUP_REMOVED lines=38> */
.L_x_2194:
        /* <DEDUP_REMOVED lines=17> */
.L_x_2195:
[----:B------:R-:W-:Y:S05]  /*4090*/  BSYNC.RECONVERGENT B1 ;  /* 0x0000000000017941 */ /* 0x000fea0003800200 */
.L_x_2193:
        /* <DEDUP_REMOVED lines=39> */
.L_x_2197:
        /* <DEDUP_REMOVED lines=17> */
.L_x_2198:
[----:B------:R-:W-:Y:S05]  /*4420*/  BSYNC.RECONVERGENT B1 ;  /* 0x0000000000017941 */ /* 0x000fea0003800200 */
.L_x_2196:
        /* <DEDUP_REMOVED lines=38> */
.L_x_2200:
        /* <DEDUP_REMOVED lines=17> */
.L_x_2201:
[----:B------:R-:W-:Y:S05]  /*47a0*/  BSYNC.RECONVERGENT B1 ;  /* 0x0000000000017941 */ /* 0x000fea0003800200 */
.L_x_2199:
        /* <DEDUP_REMOVED lines=38> */
.L_x_2203:
        /* <DEDUP_REMOVED lines=17> */
.L_x_2204:
[----:B------:R-:W-:Y:S05]  /*4b20*/  BSYNC.RECONVERGENT B1 ;  /* 0x0000000000017941 */ /* 0x000fea0003800200 */
.L_x_2202:
        /* <DEDUP_REMOVED lines=36> */
.L_x_2206:
        /* <DEDUP_REMOVED lines=17> */
.L_x_2207:
[----:B------:R-:W-:Y:S05]  /*4e80*/  BSYNC.RECONVERGENT B1 ;  /* 0x0000000000017941 */ /* 0x000fea0003800200 */
.L_x_2205:
        /* <DEDUP_REMOVED lines=12> */
.L_x_2183:
        /* <DEDUP_REMOVED lines=35> */
.L_x_2211:
[----:B------:R-:W-:Y:S01]  /*5180*/  MOV R29, R15 ;  /* 0x0000000f001d7202 */ /* 0x000fe20000000f00 */
[----:B------:R-:W-:Y:S01]  /*5190*/  IMAD.MOV.U32 R26, RZ, RZ, R14 ;  /* 0x000000ffff1a7224 */ /* 0x000fe200078e000e */
[----:B------:R-:W-:Y:S02]  /*51a0*/  MOV R13, R16 ;  /* 0x00000010000d7202 */ /* 0x000fe40000000f00 */
[----:B------:R-:W-:Y:S02]  /*51b0*/  MOV R12, R17 ;  /* 0x00000011000c7202 */ /* 0x000fe40000000f00 */
[----:B------:R-:W-:-:S07]  /*51c0*/  MOV R11, 0x51e0 ;  /* 0x000051e0000b7802 */ /* 0x000fce0000000f00 */
[----:B------:R-:W-:Y:S05]  /*51d0*/  CALL.REL.NOINC `($__internal_44_$__cuda_sm20_div_s64) ;  /* 0x0000001800a07944 */ /* 0x000fea0003c00000 */
        /* <DEDUP_REMOVED lines=11> */
.L_x_2212:
[----:B------:R-:W-:Y:S05]  /*5290*/  BSYNC.RECONVERGENT B1 ;  /* 0x0000000000017941 */ /* 0x000fea0003800200 */
.L_x_2210:
        /* <DEDUP_REMOVED lines=41> */
.L_x_2214:
[----:B------:R-:W-:Y:S01]  /*5530*/  MOV R29, R18 ;  /* 0x00000012001d7202 */ /* 0x000fe20000000f00 */
[----:B------:R-:W-:Y:S01]  /*5540*/  IMAD.MOV.U32 R13, RZ, RZ, R16 ;  /* 0x000000ffff0d7224 */ /* 0x000fe200078e0010 */
[----:B------:R-:W-:Y:S02]  /*5550*/  MOV R26, R19 ;  /* 0x00000013001a7202 */ /* 0x000fe40000000f00 */
[----:B------:R-:W-:Y:S02]  /*5560*/  MOV R12, R17 ;  /* 0x00000011000c7202 */ /* 0x000fe40000000f00 */
[----:B------:R-:W-:-:S07]  /*5570*/  MOV R11, 0x5590 ;  /* 0x00005590000b7802 */ /* 0x000fce0000000f00 */
[----:B------:R-:W-:Y:S05]  /*5580*/  CALL.REL.NOINC `($__internal_44_$__cuda_sm20_div_s64) ;  /* 0x0000001400b47944 */ /* 0x000fea0003c00000 */
        /* <DEDUP_REMOVED lines=11> */
.L_x_2215:
[----:B------:R-:W-:Y:S05]  /*5640*/  BSYNC.RECONVERGENT B1 ;  /* 0x0000000000017941 */ /* 0x000fea0003800200 */
.L_x_2213:
        /* <DEDUP_REMOVED lines=40> */
.L_x_2217:
        /* <DEDUP_REMOVED lines=17> */
.L_x_2218:
[----:B------:R-:W-:Y:S05]  /*59e0*/  BSYNC.RECONVERGENT B1 ;  /* 0x0000000000017941 */ /* 0x000fea0003800200 */
.L_x_2216:
        /* <DEDUP_REMOVED lines=39> */
.L_x_2220:
[----:B------:R-:W-:Y:S01]  /*5c60*/  MOV R29, R18 ;  /* 0x00000012001d7202 */ /* 0x000fe20000000f00 */
[----:B------:R-:W-:Y:S01]  /*5c70*/  IMAD.MOV.U32 R26, RZ, RZ, R19 ;  /* 0x000000ffff1a7224 */ /* 0x000fe200078e0013 */
[----:B------:R-:W-:Y:S02]  /*5c80*/  MOV R13, R20 ;  /* 0x00000014000d7202 */ /* 0x000fe40000000f00 */
[----:B------:R-:W-:Y:S02]  /*5c90*/  MOV R12, R21 ;  /* 0x00000015000c7202 */ /* 0x000fe40000000f00 */
[----:B------:R-:W-:-:S07]  /*5ca0*/  MOV R11, 0x5cc0 ;  /* 0x00005cc0000b7802 */ /* 0x000fce0000000f00 */
[----:B------:R-:W-:Y:S05]  /*5cb0*/  CALL.REL.NOINC `($__internal_44_$__cuda_sm20_div_s64) ;  /* 0x0000000c00e87944 */ /* 0x000fea0003c00000 */
        /* <DEDUP_REMOVED lines=11> */
.L_x_2221:
[----:B------:R-:W-:Y:S05]  /*5d70*/  BSYNC.RECONVERGENT B1 ;  /* 0x0000000000017941 */ /* 0x000fea0003800200 */
.L_x_2219:
        /* <DEDUP_REMOVED lines=10> */
.L_x_2209:
        /* <DEDUP_REMOVED lines=34> */
.L_x_2224:
        /* <DEDUP_REMOVED lines=17> */
.L_x_2225:
[----:B------:R-:W-:Y:S05]  /*6150*/  BSYNC.RECONVERGENT B1 ;  /* 0x0000000000017941 */ /* 0x000fea0003800200 */
.L_x_2223:
        /* <DEDUP_REMOVED lines=41> */
.L_x_2227:
        /* <DEDUP_REMOVED lines=17> */
.L_x_2228:
[----:B------:R-:W-:Y:S05]  /*6500*/  BSYNC.RECONVERGENT B1 ;  /* 0x0000000000017941 */ /* 0x000fea0003800200 */
.L_x_2226:
        /* <DEDUP_REMOVED lines=10> */
.L_x_2222:
        /* <DEDUP_REMOVED lines=31> */
.L_x_2230:
[----:B------:R-:W-:Y:S01]  /*67a0*/  MOV R21, R10 ;  /* 0x0000000a00157202 */ /* 0x000fe20000000f00 */
[----:B------:R-:W-:Y:S01]  /*67b0*/  IMAD.MOV.U32 R20, RZ, RZ, R15 ;  /* 0x000000ffff147224 */ /* 0x000fe200078e000f */
[----:B------:R-:W-:Y:S02]  /*67c0*/  MOV R22, R11 ;  /* 0x0000000b00167202 */ /* 0x000fe40000000f00 */
[----:B------:R-:W-:Y:S02]  /*67d0*/  MOV R24, R14 ;  /* 0x0000000e00187202 */ /* 0x000fe40000000f00 */
[----:B------:R-:W-:-:S07]  /*67e0*/  MOV R23, 0x6800 ;  /* 0x0000680000177802 */ /* 0x000fce0000000f00 */
[----:B------:R-:W-:Y:S05]  /*67f0*/  CALL.REL.NOINC `($__internal_45_$__cuda_sm20_rem_s64) ;  /* 0x0000000800687944 */ /* 0x000fea0003c00000 */
[----:B------:R-:W-:Y:S01]  /*6800*/  MOV R10, R12 ;  /* 0x0000000c000a7202 */ /* 0x000fe20000000f00 */
[----:B------:R-:W-:-:S07]  /*6810*/  IMAD.MOV.U32 R11, RZ, RZ, R13 ;  /* 0x000000ffff0b7224 */ /* 0x000fce00078e000d */
.L_x_2231:
[----:B------:R-:W-:Y:S05]  /*6820*/  BSYNC.RECONVERGENT B1 ;  /* 0x0000000000017941 */ /* 0x000fea0003800200 */
.L_x_2229:
        /* <DEDUP_REMOVED lines=10> */
.L_x_2182:
[----:B------:R-:W0:Y:S02]  /*68d0*/  LDCU.64 UR4, c[0x0][0x388] ;  /* 0x00007100ff0477ac */ /* 0x000e240008000a00 */
[----:B0-----:R-:W-:-:S04]  /*68e0*/  LEA R8, P0, R7, UR4, 0x2 ;  /* 0x0000000407087c11 */ /* 0x001fc8000f8010ff */
[----:B------:R-:W-:-:S05]  /*68f0*/  LEA.HI.X R9, R7, UR5, R6, 0x2, P0 ;  /* 0x0000000507097c11 */ /* 0x000fca00080f1406 */
[----:B------:R-:W2:Y:S02]  /*6900*/  LDG.E R8, desc[UR6][R8.64] ;  /* 0x0000000608087981 */ /* 0x000ea4000c1e1900 */
[----:B--2---:R-:W-:-:S05]  /*6910*/  I2FP.F32.U32 R6, R8 ;  /* 0x0000000800067245 */ /* 0x004fca0000201000 */
[----:B------:R0:W-:Y:S02]  /*6920*/  STS [R3], R6 ;  /* 0x0000000603007388 */ /* 0x0001e40000000800 */
.L_x_2181:
[----:B------:R-:W-:Y:S05]  /*6930*/  BSYNC.RECONVERGENT B0 ;  /* 0x0000000000007941 */ /* 0x000fea0003800200 */
.L_x_2133:
[----:B------:R-:W-:Y:S01]  /*6940*/  BAR.SYNC.DEFER_BLOCKING 0x0 ;  /* 0x0000000000007b1d */ /* 0x000fe20000010000 */
[----:B------:R-:W-:Y:S02]  /*6950*/  ISETP.GE.U32.AND P0, PT, R4, 0x42, PT ;  /* 0x000000420400780c */ /* 0x000fe40003f06070 */
[----:B------:R-:W-:-:S11]  /*6960*/  ISETP.GT.U32.AND P1, PT, R2, 0x1f, PT ;  /* 0x0000001f0200780c */ /* 0x000fd60003f24070 */
[----:B------:R-:W-:Y:S05]  /*6970*/  @!P0 BRA `(.L_x_2232) ;  /* 0x00000000002c8947 */ /* 0x000fea0003800000 */
.L_x_2233:
        /* <DEDUP_REMOVED lines=11> */
.L_x_2232:
        /* <DEDUP_REMOVED lines=35> */
        .weak           $__internal_44_$__cuda_sm20_div_s64
        .type           $__internal_44_$__cuda_sm20_div_s64,@function
        .size           $__internal_44_$__cuda_sm20_div_s64,($__internal_45_$__cuda_sm20_rem_s64 - $__internal_44_$__cuda_sm20_div_s64)
$__internal_44_$__cuda_sm20_div_s64:
        /* <DEDUP_REMOVED lines=83> */
[----:B------:R-:W-:Y:S05]  /*7190*/  RET.REL.NODEC R12 `(uncontiguous_cumulate_reducel3_u32) ;  /* 0xffffff8c0c987950 */ /* 0x000fea0003c3ffff */
        .weak           $__internal_45_$__cuda_sm20_rem_s64
        .type           $__internal_45_$__cuda_sm20_rem_s64,@function
        .size           $__internal_45_$__cuda_sm20_rem_s64,(.L_x_9992 - $__internal_45_$__cuda_sm20_rem_s64)
$__internal_45_$__cuda_sm20_rem_s64:
        /* <DEDUP_REMOVED lines=77> */
[----:B------:R-:W-:Y:S06]  /*7670*/  RET.REL.NODEC R10 `(uncontiguous_cumulate_reducel3_u32) ;  /* 0xffffff880a607950 */ /* 0x000fec0003c3ffff */
.L_x_2234:
        /* <DEDUP_REMOVED lines=16> */
.L_x_9992:


//--------------------- .text.uncontiguous_reducel3_u32 --------------------------
	.section	.text.uncontiguous_reducel3_u32,"ax",@progbits
	.align	128
        .global         uncontiguous_reducel3_u32
        .type           uncontiguous_reducel3_u32,@function
        .size           uncontiguous_reducel3_u32,(.L_x_9994 - uncontiguous_reducel3_u32)
        .other          uncontiguous_reducel3_u32,@"STO_CUDA_ENTRY STV_DEFAULT"
uncontiguous_reducel3_u32:
.text.uncontiguous_reducel3_u32:
        /* <DEDUP_REMOVED lines=41> */
.L_x_2263:
        /* <DEDUP_REMOVED lines=33> */
.L_x_2240:
[----:B------:R-:W-:Y:S01]  /*04a0*/  IMAD.MOV.U32 R29, RZ, RZ, R14 ;  /* 0x000000ffff1d7224 */ /* 0x000fe200078e000e */
[----:B------:R-:W-:Y:S01]  /*04b0*/  MOV R26, R15 ;  /* 0x0000000f001a7202 */ /* 0x000fe20000000f00 */
[----:B------:R-:W-:Y:S01]  /*04c0*/  IMAD.MOV.U32 R13, RZ, RZ, R16 ;  /* 0x000000ffff0d7224 */ /* 0x000fe200078e0010 */
[----:B------:R-:W-:Y:S02]  /*04d0*/  MOV R12, R17 ;  /* 0x00000011000c7202 */ /* 0x000fe40000000f00 */
[----:B------:R-:W-:-:S07]  /*04e0*/  MOV R11, 0x500 ;  /* 0x00000500000b7802 */ /* 0x000fce0000000f00 */
[----:B------:R-:W-:Y:S05]  /*04f0*/  CALL.REL.NOINC `($__internal_46_$__cuda_sm20_div_s64) ;  /* 0x0000007400247944 */ /* 0x000fea0003c00000 */
        /* <DEDUP_REMOVED lines=9> */
.L_x_2241:
[----:B------:R-:W-:Y:S05]  /*0590*/  BSYNC.RECONVERGENT B1 ;  /* 0x0000000000017941 */ /* 0x000fea0003800200 */
.L_x_2239:
        /* <DEDUP_REMOVED lines=36> */
.L_x_2243:
[----:B------:R-:W-:Y:S01]  /*07e0*/  IMAD.MOV.U32 R29, RZ, RZ, R7 ;  /* 0x000000ffff1d7224 */ /* 0x000fe200078e0007 */
[----:B------:R-:W-:Y:S01]  /*07f0*/  MOV R26, R8 ;  /* 0x00000008001a7202 */ /* 0x000fe20000000f00 */
[----:B------:R-:W-:Y:S01]  /*0800*/  IMAD.MOV.U32 R13, RZ, RZ, R16 ;  /* 0x000000ffff0d7224 */ /* 0x000fe200078e0010 */
[----:B------:R-:W-:Y:S02]  /*0810*/  MOV R12, R17 ;  /* 0x00000011000c7202 */ /* 0x000fe40000000f00 */
[----:B------:R-:W-:-:S07]  /*0820*/  MOV R11, 0x840 ;  /* 0x00000840000b7802 */ /* 0x000fce0000000f00 */
[----:B------:R-:W-:Y:S05]  /*0830*/  CALL.REL.NOINC `($__internal_46_$__cuda_sm20_div_s64) ;  /* 0x0000007000547944 */ /* 0x000fea0003c00000 */
        /* <DEDUP_REMOVED lines=10> */
.L_x_2244:
[----:B------:R-:W-:Y:S05]  /*08e0*/  BSYNC.RECONVERGENT B1 ;  /* 0x0000000000017941 */ /* 0x000fea0003800200 */
.L_x_2242:
        /* <DEDUP_REMOVED lines=37> */
.L_x_2246:
[----:B------:R-:W-:Y:S01]  /*0b40*/  MOV R29, R14 ;  /* 0x0000000e001d7202 */ /* 0x000fe20000000f00 */
[----:B------:R-:W-:Y:S01]  /*0b50*/  IMAD.MOV.U32 R26, RZ, RZ, R15 ;  /* 0x000000ffff1a7224 */ /* 0x000fe200078e000f */
[----:B------:R-:W-:Y:S01]  /*0b60*/  MOV R13, R16 ;  /* 0x00000010000d7202 */ /* 0x000fe20000000f00 */
[----:B------:R-:W-:Y:S01]  /*0b70*/  IMAD.MOV.U32 R12, RZ, RZ, R17 ;  /* 0x000000ffff0c7224 */ /* 0x000fe200078e0011 */
[----:B------:R-:W-:-:S07]  /*0b80*/  MOV R11, 0xba0 ;  /* 0x00000ba0000b7802 */ /* 0x000fce0000000f00 */
[----:B------:R-:W-:Y:S05]  /*0b90*/  CALL.REL.NOINC `($__internal_46_$__cuda_sm20_div_s64) ;  /* 0x0000006c007c7944 */ /* 0x000fea0003c00000 */
        /* <DEDUP_REMOVED lines=10> */
.L_x_2247:
[----:B------:R-:W-:Y:S05]  /*0c40*/  BSYNC.RECONVERGENT B1 ;  /* 0x0000000000017941 */ /* 0x000fea0003800200 */
.L_x_2245:
        /* <DEDUP_REMOVED lines=34> */
.L_x_2249:
        /* <DEDUP_REMOVED lines=16> */
.L_x_2250:
[----:B------:R-:W-:Y:S05]  /*0f70*/  BSYNC.RECONVERGENT B1 ;  /* 0x0000000000017941 */ /* 0x000fea0003800200 */
.L_x_2248:
        /* <DEDUP_REMOVED lines=37> */
.L_x_2252:
        /* <DEDUP_REMOVED lines=17> */
.L_x_2253:
[----:B------:R-:W-:Y:S05]  /*12e0*/  BSYNC.RECONVERGENT B1 ;  /* 0x0000000000017941 */ /* 0x000fea0003800200 */
.L_x_2251:
        /* <DEDUP_REMOVED lines=35> */
.L_x_2255:
        /* <DEDUP_REMOVED lines=16> */
.L_x_2256:
[----:B------:R-:W-:Y:S05]  /*1620*/  BSYNC.RECONVERGENT B1 ;  /* 0x0000000000017941 */ /* 0x000fea0003800200 */
.L_x_2254:
        /* <DEDUP_REMOVED lines=36> */
.L_x_2258:
[----:B------:R-:W-:Y:S01]  /*1870*/  MOV R29, R14 ;  /* 0x0000000e001d7202 */ /* 0x000fe20000000f00 */
[----:B------:R-:W-:Y:S01]  /*1880*/  IMAD.MOV.U32 R26, RZ, RZ, R15 ;  /* 0x000000ffff1a7224 */ /* 0x000fe200078e000f */
[----:B------:R-:W-:Y:S01]  /*1890*/  MOV R13, R16 ;  /* 0x00000010000d7202 */ /* 0x000fe20000000f00 */
[----:B------:R-:W-:Y:S01]  /*18a0*/  IMAD.MOV.U32 R12, RZ, RZ, R17 ;  /* 0x000000ffff0c7224 */ /* 0x000fe200078e0011 */
[----:B------:R-:W-:-:S07]  /*18b0*/  MOV R11, 0x18d0 ;  /* 0x000018d0000b7802 */ /* 0x000fce0000000f00 */
[----:B------:R-:W-:Y:S05]  /*18c0*/  CALL.REL.NOINC `($__internal_46_$__cuda_sm20_div_s64) ;  /* 0x0000006000307944 */ /* 0x000fea0003c00000 */
        /* <DEDUP_REMOVED lines=11> */
.L_x_2259:
[----:B------:R-:W-:Y:S05]  /*1980*/  BSYNC.RECONVERGENT B1 ;  /* 0x0000000000017941 */ /* 0x000fea0003800200 */
.L_x_2257:
        /* <DEDUP_REMOVED lines=36> */
.L_x_2261:
        /* <DEDUP_REMOVED lines=17> */
.L_x_2262:
[----:B------:R-:W-:Y:S05]  /*1ce0*/  BSYNC.RECONVERGENT B1 ;  /* 0x0000000000017941 */ /* 0x000fea0003800200 */
.L_x_2260:
        /* <DEDUP_REMOVED lines=10> */
.L_x_2238:
        /* <DEDUP_REMOVED lines=36> */
.L_x_2266:
[----:B------:R-:W-:Y:S01]  /*1fd0*/  MOV R29, R14 ;  /* 0x0000000e001d7202 */ /* 0x000fe20000000f00 */
[----:B------:R-:W-:Y:S01]  /*1fe0*/  IMAD.MOV.U32 R26, RZ, RZ, R15 ;  /* 0x000000ffff1a7224 */ /* 0x000fe200078e000f */
[----:B------:R-:W-:Y:S01]  /*1ff0*/  MOV R13, R16 ;  /* 0x00000010000d7202 */ /* 0x000fe20000000f00 */
[----:B------:R-:W-:Y:S01]  /*2000*/  IMAD.MOV.U32 R12, RZ, RZ, R17 ;  /* 0x000000ffff0c7224 */ /* 0x000fe200078e0011 */
[----:B------:R-:W-:-:S07]  /*2010*/  MOV R11, 0x2030 ;  /* 0x00002030000b7802 */ /* 0x000fce0000000f00 */
[----:B------:R-:W-:Y:S05]  /*2020*/  CALL.REL.NOINC `($__internal_46_$__cuda_sm20_div_s64) ;  /* 0x0000005800587944 */ /* 0x000fea0003c00000 */
        /* <DEDUP_REMOVED lines=9> */
.L_x_2267:
[----:B------:R-:W-:Y:S05]  /*20c0*/  BSYNC.RECONVERGENT B1 ;  /* 0x0000000000017941 */ /* 0x000fea0003800200 */
.L_x_2265:
        /* <DEDUP_REMOVED lines=36> */
.L_x_2269:
        /* <DEDUP_REMOVED lines=17> */
.L_x_2270:
[----:B------:R-:W-:Y:S05]  /*2420*/  BSYNC.RECONVERGENT B1 ;  /* 0x0000000000017941 */ /* 0x000fea0003800200 */
.L_x_2268:
        /* <DEDUP_REMOVED lines=38> */
.L_x_2272:
        /* <DEDUP_REMOVED lines=16> */
.L_x_2273:
[----:B------:R-:W-:Y:S05]  /*2790*/  BSYNC.RECONVERGENT B1 ;  /* 0x0000000000017941 */ /* 0x000fea0003800200 */
.L_x_2271:
        /* <DEDUP_REMOVED lines=36> */
.L_x_2275:
        /* <DEDUP_REMOVED lines=16> */
.L_x_2276:
[----:B------:R-:W-:Y:S05]  /*2ae0*/  BSYNC.RECONVERGENT B1 ;  /* 0x0000000000017941 */ /* 0x000fea0003800200 */
.L_x_2274:
[----:B------:R-:W-:Y:S01]  /*2af0*/  IMAD R5, R5, R38, RZ ;  /* 0x0000002605057224 */ /* 0x000fe200078e02ff */
[----:B------:R-:W-:Y:S01]  /*2b00*/  IADD3 R9, PT, PT, R9, -0x2, RZ ;  /* 0xfffffffe09097810 */ /* 0x000fe20007ffe0ff */
[----:B------:R-:W-:Y:S02]  /*2b10*/  IMAD.MOV.U32 R34, RZ, RZ, R20 ;  /* 0x000000ffff227224 */ /* 0x000fe400078e0014 */
[-C--:B------:R-:W-:Y:S02]  /*2b20*/  IMAD R5, R39, R10.reuse, R5 ;  /* 0x0000000a27057224 */ /* 0x080fe400078e0205 */
[----:B------:R-:W-:-:S04]  /*2b30*/  IMAD.WIDE.U32 R34, R38, R10, R34 ;  /* 0x0000000a26227225 */ /* 0x000fc800078e0022 */
[----:B------:R-:W-:Y:S01]  /*2b40*/  IMAD.IADD R6, R35, 0x1, R5 ;  /* 0x0000000123067824 */ /* 0x000fe200078e0205 */
[----:B------:R-:W-:-:S07]  /*2b50*/  MOV R5, R34 ;  /* 0x0000002200057202 */ /* 0x000fce0000000f00 */
.L_x_2264:
        /* <DEDUP_REMOVED lines=31> */
.L_x_2278:
[----:B------:R-:W-:Y:S01]  /*2d50*/  IMAD.MOV.U32 R20, RZ, RZ, R14 ;  /* 0x000000ffff147224 */ /* 0x000fe200078e000e */
[----:B------:R-:W-:Y:S01]  /*2d60*/  MOV R24, R15 ;  /* 0x0000000f00187202 */ /* 0x000fe20000000f00 */
[----:B------:R-:W-:Y:S01]  /*2d70*/  IMAD.MOV.U32 R21, RZ, RZ, R16 ;  /* 0x000000ffff157224 */ /* 0x000fe200078e0010 */
[----:B------:R-:W-:Y:S02]  /*2d80*/  MOV R22, R17 ;  /* 0x0000001100167202 */ /* 0x000fe40000000f00 */
[----:B------:R-:W-:-:S07]  /*2d90*/  MOV R23, 0x2db0 ;  /* 0x00002db000177802 */ /* 0x000fce0000000f00 */
[----:B------:R-:W-:Y:S05]  /*2da0*/  CALL.REL.NOINC `($__internal_47_$__cuda_sm20_rem_s64) ;  /* 0x0000005000487944 */ /* 0x000fea0003c00000 */
[----:B------:R-:W-:Y:S01]  /*2db0*/  IMAD.MOV.U32 R10, RZ, RZ, R12 ;  /* 0x000000ffff0a7224 */ /* 0x000fe200078e000c */
[----:B------:R-:W-:-:S07]  /*2dc0*/  MOV R11, R13 ;  /* 0x0000000d000b7202 */ /* 0x000fce0000000f00 */
.L_x_2279:
[----:B------:R-:W-:Y:S05]  /*2dd0*/  BSYNC.RECONVERGENT B1 ;  /* 0x0000000000017941 */ /* 0x000fea0003800200 */
.L_x_2277:
        /* <DEDUP_REMOVED lines=33> */
.L_x_2281:
[----:B------:R-:W-:Y:S01]  /*2ff0*/  MOV R21, R16 ;  /* 0x0000001000157202 */ /* 0x000fe20000000f00 */
[----:B------:R-:W-:Y:S01]  /*3000*/  IMAD.MOV.U32 R22, RZ, RZ, R17 ;  /* 0x000000ffff167224 */ /* 0x000fe200078e0011 */
[----:B------:R-:W-:Y:S01]  /*3010*/  MOV R20, R7 ;  /* 0x0000000700147202 */ /* 0x000fe20000000f00 */
[----:B------:R-:W-:Y:S01]  /*3020*/  IMAD.MOV.U32 R24, RZ, RZ, R8 ;  /* 0x000000ffff187224 */ /* 0x000fe200078e0008 */
[----:B------:R-:W-:-:S07]  /*3030*/  MOV R23, 0x3050 ;  /* 0x0000305000177802 */ /* 0x000fce0000000f00 */
[----:B------:R-:W-:Y:S05]  /*3040*/  CALL.REL.NOINC `($__internal_47_$__cuda_sm20_rem_s64) ;  /* 0x0000004c00a07944 */ /* 0x000fea0003c00000 */
[----:B------:R-:W-:Y:S01]  /*3050*/  MOV R8, R12 ;  /* 0x0000000c00087202 */ /* 0x000fe20000000f00 */
[----:B------:R-:W-:-:S07]  /*3060*/  IMAD.MOV.U32 R9, RZ, RZ, R13 ;  /* 0x000000ffff097224 */ /* 0x000fce00078e000d */
.L_x_2282:
[----:B------:R-:W-:Y:S05]  /*3070*/  BSYNC.RECONVERGENT B1 ;  /* 0x0000000000017941 */ /* 0x000fea0003800200 */
.L_x_2280:
[----:B------:R-:W-:Y:S01]  /*3080*/  MOV R10, R5 ;  /* 0x00000005000a7202 */ /* 0x000fe20000000f00 */
[----:B------:R-:W-:Y:S02]  /*3090*/  IMAD R7, R9, R18, RZ ;  /* 0x0000001209077224 */ /* 0x000fe400078e02ff */
[----:B------:R-:W-:Y:S02]  /*30a0*/  IMAD.MOV.U32 R11, RZ, RZ, R6 ;  /* 0x000000ffff0b7224 */ /* 0x000fe400078e0006 */
[-C--:B------:R-:W-:Y:S02]  /*30b0*/  IMAD R7, R19, R8.reuse, R7 ;  /* 0x0000000813077224 */ /* 0x080fe400078e0207 */
[----:B------:R-:W-:-:S05]  /*30c0*/  IMAD.WIDE.U32 R10, R18, R8, R10 ;  /* 0x00000008120a7225 */ /* 0x000fca00078e000a */
[----:B------:R-:W-:Y:S02]  /*30d0*/  IADD3 R6, PT, PT, R11, R7, RZ ;  /* 0x000000070b067210 */ /* 0x000fe40007ffe0ff */
[----:B------:R-:W-:-:S07]  /*30e0*/  MOV R5, R10 ;  /* 0x0000000a00057202 */ /* 0x000fce0000000f00 */
.L_x_2237:
        /* <DEDUP_REMOVED lines=79> */
.L_x_2284:
[----:B------:R-:W-:Y:S05]  /*35e0*/  BSYNC.RECONVERGENT B1 ;  /* 0x0000000000017941 */ /* 0x000fea0003800200 */
.L_x_2283:
        /* <DEDUP_REMOVED lines=68> */
.L_x_2286:
[----:B------:R-:W-:Y:S05]  /*3a30*/  BSYNC.RECONVERGENT B1 ;  /* 0x0000000000017941 */ /* 0x000fea0003800200 */
.L_x_2285:
[----:B------:R-:W-:-:S05]  /*3a40*/  FADD R10, R7, R10 ;  /* 0x0000000a070a7221 */ /* 0x000fca0000000000 */
[----:B------:R1:W-:Y:S01]  /*3a50*/  STS [R3], R10 ;  /* 0x0000000a03007388 */ /* 0x0003e20000000800 */
[----:B------:R-:W-:Y:S05]  /*3a60*/  BRA `(.L_x_2287) ;  /* 0x0000003800fc7947 */ /* 0x000fea0003800000 */
.L_x_2236:
        /* <DEDUP_REMOVED lines=15> */
[----:B------:R-:W-:Y:S02]  /*3b60*/  IADD3 R9, PT, PT, R11, -0x4, RZ ;  /* 0xfffffffc0b097810 */ /* 0x000fe40007ffe0ff */
[----:B------:R-:W-:Y:S01]  /*3b70*/  IADD3 R8, PT, PT, -R8, RZ, RZ ;  /* 0x000000ff08087210 */ /* 0x000fe20007ffe1ff */
[----:B------:R-:W1:Y:S08]  /*3b80*/  LDC.64 R16, c[0x0][0x398] ;  /* 0x0000e600ff107b82 */ /* 0x000e700000000a00 */
[----:B------:R-:W2:Y:S08]  /*3b90*/  LDC.64 R18, c[0x0][0x390] ;  /* 0x0000e400ff127b82 */ /* 0x000eb00000000a00 */
[----:B------:R-:W3:Y:S02]  /*3ba0*/  LDC.64 R20, c[0x0][0x398] ;  /* 0x0000e600ff147b82 */ /* 0x000ee40000000a00 */
.L_x_2314:
        /* <DEDUP_REMOVED lines=33> */
.L_x_2291:
[----:B------:R-:W-:Y:S01]  /*3dc0*/  MOV R29, R15 ;  /* 0x0000000f001d7202 */ /* 0x000fe20000000f00 */
[----:B------:R-:W-:Y:S01]  /*3dd0*/  IMAD.MOV.U32 R13, RZ, RZ, R34 ;  /* 0x000000ffff0d7224 */ /* 0x000fe200078e0022 */
[----:B------:R-:W-:Y:S02]  /*3de0*/  MOV R26, R14 ;  /* 0x0000000e001a7202 */ /* 0x000fe40000000f00 */
[----:B------:R-:W-:Y:S02]  /*3df0*/  MOV R12, R35 ;  /* 0x00000023000c7202 */ /* 0x000fe40000000f00 */
[----:B------:R-:W-:-:S07]  /*3e00*/  MOV R11, 0x3e20 ;  /* 0x00003e20000b7802 */ /* 0x000fce0000000f00 */
[----:B-123--:R-:W-:Y:S05]  /*3e10*/  CALL.REL.NOINC `($__internal_46_$__cuda_sm20_div_s64) ;  /* 0x0000003800dc7944 */ /* 0x00efea0003c00000 */
        /* <DEDUP_REMOVED lines=11> */
.L_x_2292:
[----:B------:R-:W-:Y:S05]  /*3ed0*/  BSYNC.RECONVERGENT B1 ;  /* 0x0000000000017941 */ /* 0x000fea0003800200 */
.L_x_2290:
[----:B------:R-:W-:Y:S02]  /*3ee0*/  VIADD R14, R9, 0x2 ;  /* 0x00000002090e7836 */ /* 0x000fe40000000000 */
[----:B---3--:R-:W-:-:S04]  /*3ef0*/  IMAD.WIDE.U32 R12, R5, 0x8, R20 ;  /* 0x00000008050c7825 */ /* 0x008fc800078e0014 */
[----:B--2---:R-:W-:Y:S02]  /*3f00*/  IMAD.WIDE.U32 R36, R14, 0x8, R18 ;  /* 0x000000080e247825 */ /* 0x004fe400078e0012 */
        /* <DEDUP_REMOVED lines=36> */
.L_x_2294:
[----:B------:R-:W-:Y:S01]  /*4150*/  IMAD.MOV.U32 R29, RZ, RZ, R34 ;  /* 0x000000ffff1d7224 */ /* 0x000fe200078e0022 */
[----:B------:R-:W-:Y:S01]  /*4160*/  MOV R26, R35 ;  /* 0x00000023001a7202 */ /* 0x000fe20000000f00 */
[----:B------:R-:W-:Y:S01]  /*4170*/  IMAD.MOV.U32 R12, RZ, RZ, R37 ;  /* 0x000000ffff0c7224 */ /* 0x000fe200078e0025 */
[----:B------:R-:W-:Y:S02]  /*4180*/  MOV R13, R36 ;  /* 0x00000024000d7202 */ /* 0x000fe40000000f00 */
[----:B------:R-:W-:-:S07]  /*4190*/  MOV R11, 0x41b0 ;  /* 0x000041b0000b7802 */ /* 0x000fce0000000f00 */
[----:B-1----:R-:W-:Y:S05]  /*41a0*/  CALL.REL.NOINC `($__internal_46_$__cuda_sm20_div_s64) ;  /* 0x0000003400f87944 */ /* 0x002fea0003c00000 */
        /* <DEDUP_REMOVED lines=11> */
.L_x_2295:
[----:B------:R-:W-:Y:S05]  /*4260*/  BSYNC.RECONVERGENT B1 ;  /* 0x0000000000017941 */ /* 0x000fea0003800200 */
.L_x_2293:
        /* <DEDUP_REMOVED lines=38> */
.L_x_2297:
[----:B------:R-:W-:Y:S01]  /*44d0*/  MOV R29, R34 ;  /* 0x00000022001d7202 */ /* 0x000fe20000000f00 */
[----:B------:R-:W-:Y:S01]  /*44e0*/  IMAD.MOV.U32 R13, RZ, RZ, R36 ;  /* 0x000000ffff0d7224 */ /* 0x000fe200078e0024 */
[----:B------:R-:W-:Y:S02]  /*44f0*/  MOV R26, R35 ;  /* 0x00000023001a7202 */ /* 0x000fe40000000f00 */
[----:B------:R-:W-:Y:S02]  /*4500*/  MOV R12, R37 ;  /* 0x00000025000c7202 */ /* 0x000fe40000000f00 */
[----:B------:R-:W-:-:S07]  /*4510*/  MOV R11, 0x4530 ;  /* 0x00004530000b7802 */ /* 0x000fce0000000f00 */
[----:B-1----:R-:W-:Y:S05]  /*4520*/  CALL.REL.NOINC `($__internal_46_$__cuda_sm20_div_s64) ;  /* 0x0000003400187944 */ /* 0x002fea0003c00000 */
        /* <DEDUP_REMOVED lines=11> */
.L_x_2298:
[----:B------:R-:W-:Y:S05]  /*45e0*/  BSYNC.RECONVERGENT B1 ;  /* 0x0000000000017941 */ /* 0x000fea0003800200 */
.L_x_2296:
        /* <DEDUP_REMOVED lines=38> */
.L_x_2300:
[----:B------:R-:W-:Y:S01]  /*4850*/  MOV R29, R34 ;  /* 0x00000022001d7202 */ /* 0x000fe20000000f00 */
[----:B------:R-:W-:Y:S01]  /*4860*/  IMAD.MOV.U32 R26, RZ, RZ, R35 ;  /* 0x000000ffff1a7224 */ /* 0x000fe200078e0023 */
[----:B------:R-:W-:Y:S02]  /*4870*/  MOV R13, R36 ;  /* 0x00000024000d7202 */ /* 0x000fe40000000f00 */
[----:B------:R-:W-:Y:S02]  /*4880*/  MOV R12, R37 ;  /* 0x00000025000c7202 */ /* 0x000fe40000000f00 */
[----:B------:R-:W-:-:S07]  /*4890*/  MOV R11, 0x48b0 ;  /* 0x000048b0000b7802 */ /* 0x000fce0000000f00 */
[----:B-1----:R-:W-:Y:S05]  /*48a0*/  CALL.REL.NOINC `($__internal_46_$__cuda_sm20_div_s64) ;  /* 0x0000003000387944 */ /* 0x002fea0003c00000 */
        /* <DEDUP_REMOVED lines=11> */
.L_x_2301:
[----:B------:R-:W-:Y:S05]  /*4960*/  BSYNC.RECONVERGENT B1 ;  /* 0x0000000000017941 */ /* 0x000fea0003800200 */
.L_x_2299:
        /* <DEDUP_REMOVED lines=39> */
.L_x_2303:
[----:B------:R-:W-:Y:S01]  /*4be0*/  MOV R29, R36 ;  /* 0x00000024001d7202 */ /* 0x000fe20000000f00 */
[----:B------:R-:W-:Y:S01]  /*4bf0*/  IMAD.MOV.U32 R13, RZ, RZ, R34 ;  /* 0x000000ffff0d7224 */ /* 0x000fe200078e0022 */
[----:B------:R-:W-:Y:S02]  /*4c00*/  MOV R26, R37 ;  /* 0x00000025001a7202 */ /* 0x000fe40000000f00 */
[----:B------:R-:W-:Y:S02]  /*4c10*/  MOV R12, R35 ;  /* 0x00000023000c7202 */ /* 0x000fe40000000f00 */
[----:B------:R-:W-:-:S07]  /*4c20*/  MOV R11, 0x4c40 ;  /* 0x00004c40000b7802 */ /* 0x000fce0000000f00 */
[----:B-1----:R-:W-:Y:S05]  /*4c30*/  CALL.REL.NOINC `($__internal_46_$__cuda_sm20_div_s64) ;  /* 0x0000002c00547944 */ /* 0x002fea0003c00000 */
        /* <DEDUP_REMOVED lines=11> */
.L_x_2304:
[----:B------:R-:W-:Y:S05]  /*4cf0*/  BSYNC.RECONVERGENT B1 ;  /* 0x0000000000017941 */ /* 0x000fea0003800200 */
.L_x_2302:
        /* <DEDUP_REMOVED lines=38> */
.L_x_2306:
        /* <DEDUP_REMOVED lines=17> */
.L_x_2307:
[----:B------:R-:W-:Y:S05]  /*5070*/  BSYNC.RECONVERGENT B1 ;  /* 0x0000000000017941 */ /* 0x000fea0003800200 */
.L_x_2305:
        /* <DEDUP_REMOVED lines=38> */
.L_x_2309:
        /* <DEDUP_REMOVED lines=17> */
.L_x_2310:
[----:B------:R-:W-:Y:S05]  /*53f0*/  BSYNC.RECONVERGENT B1 ;  /* 0x0000000000017941 */ /* 0x000fea0003800200 */
.L_x_2308:
        /* <DEDUP_REMOVED lines=36> */
.L_x_2312:
        /* <DEDUP_REMOVED lines=17> */
.L_x_2313:
[----:B------:R-:W-:Y:S05]  /*5750*/  BSYNC.RECONVERGENT B1 ;  /* 0x0000000000017941 */ /* 0x000fea0003800200 */
.L_x_2311:
[----:B-1----:R-:W-:-:S05]  /*5760*/  IMAD.WIDE.U32 R24, R6, 0x8, R16 ;  /* 0x0000000806187825 */ /* 0x002fca00078e0010 */
[----:B------:R-:W2:Y:S01]  /*5770*/  LDG.E.64 R6, desc[UR6][R24.64] ;  /* 0x0000000618067981 */ /* 0x000ea2000c1e1b00 */
[----:B------:R-:W-:Y:S01]  /*5780*/  MOV R12, R38 ;  /* 0x00000026000c7202 */ /* 0x000fe20000000f00 */
[----:B------:R-:W-:Y:S01]  /*5790*/  VIADD R9, R9, 0xfffffff8 ;  /* 0xfffffff809097836 */ /* 0x000fe20000000000 */
[----:B------:R-:W-:Y:S01]  /*57a0*/  MOV R13, R5 ;  /* 0x00000005000d7202 */ /* 0x000fe20000000f00 */
[-C--:B--2---:R-:W-:Y:S02]  /*57b0*/  IMAD R7, R7, R35.reuse, RZ ;  /* 0x0000002307077224 */ /* 0x084fe400078e02ff */
[----:B------:R-:W-:-:S04]  /*57c0*/  IMAD.WIDE.U32 R12, R6, R35, R12 ;  /* 0x00000023060c7225 */ /* 0x000fc800078e000c */
[----:B------:R-:W-:Y:S01]  /*57d0*/  IMAD R11, R6, R11, R7 ;  /* 0x0000000b060b7224 */ /* 0x000fe200078e0207 */
[----:B------:R-:W-:-:S04]  /*57e0*/  MOV R7, R12 ;  /* 0x0000000c00077202 */ /* 0x000fc80000000f00 */
[----:B------:R-:W-:Y:S01]  /*57f0*/  IADD3 R6, PT, PT, R13, R11, RZ ;  /* 0x0000000b0d067210 */ /* 0x000fe20007ffe0ff */
[----:B------:R-:W-:Y:S06]  /*5800*/  @P2 BRA `(.L_x_2314) ;  /* 0xffffffe000e82947 */ /* 0x000fec000383ffff */
[----:B------:R-:W-:-:S07]  /*5810*/  VIADD R9, R9, 0x3 ;  /* 0x0000000309097836 */ /* 0x000fce0000000000 */
.L_x_2289:
        /* <DEDUP_REMOVED lines=35> */
.L_x_2317:
[----:B------:R-:W-:Y:S01]  /*5a50*/  MOV R29, R15 ;  /* 0x0000000f001d7202 */ /* 0x000fe20000000f00 */
[----:B------:R-:W-:Y:S01]  /*5a60*/  IMAD.MOV.U32 R13, RZ, RZ, R16 ;  /* 0x000000ffff0d7224 */ /* 0x000fe200078e0010 */
[----:B------:R-:W-:Y:S02]  /*5a70*/  MOV R26, R14 ;  /* 0x0000000e001a7202 */ /* 0x000fe40000000f00 */
[----:B------:R-:W-:Y:S02]  /*5a80*/  MOV R12, R17 ;  /* 0x00000011000c7202 */ /* 0x000fe40000000f00 */
[----:B------:R-:W-:-:S07]  /*5a90*/  MOV R11, 0x5ab0 ;  /* 0x00005ab0000b7802 */ /* 0x000fce0000000f00 */
[----:B------:R-:W-:Y:S05]  /*5aa0*/  CALL.REL.NOINC `($__internal_46_$__cuda_sm20_div_s64) ;  /* 0x0000001c00b87944 */ /* 0x000fea0003c00000 */
        /* <DEDUP_REMOVED lines=11> */
.L_x_2318:
[----:B------:R-:W-:Y:S05]  /*5b60*/  BSYNC.RECONVERGENT B1 ;  /* 0x0000000000017941 */ /* 0x000fea0003800200 */
.L_x_2316:
        /* <DEDUP_REMOVED lines=41> */
.L_x_2320:
        /* <DEDUP_REMOVED lines=17> */
.L_x_2321:
[----:B------:R-:W-:Y:S05]  /*5f10*/  BSYNC.RECONVERGENT B1 ;  /* 0x0000000000017941 */ /* 0x000fea0003800200 */
.L_x_2319:
        /* <DEDUP_REMOVED lines=40> */
.L_x_2323:
[----:B------:R-:W-:Y:S01]  /*61a0*/  MOV R29, R18 ;  /* 0x00000012001d7202 */ /* 0x000fe20000000f00 */
[----:B------:R-:W-:Y:S01]  /*61b0*/  IMAD.MOV.U32 R13, RZ, RZ, R20 ;  /* 0x000000ffff0d7224 */ /* 0x000fe200078e0014 */
[----:B------:R-:W-:Y:S02]  /*61c0*/  MOV R26, R19 ;  /* 0x00000013001a7202 */ /* 0x000fe40000000f00 */
[----:B------:R-:W-:Y:S02]  /*61d0*/  MOV R12, R21 ;  /* 0x00000015000c7202 */ /* 0x000fe40000000f00 */
[----:B------:R-:W-:-:S07]  /*61e0*/  MOV R11, 0x6200 ;  /* 0x00006200000b7802 */ /* 0x000fce0000000f00 */
[----:B------:R-:W-:Y:S05]  /*61f0*/  CALL.REL.NOINC `($__internal_46_$__cuda_sm20_div_s64) ;  /* 0x0000001400e47944 */ /* 0x000fea0003c00000 */
        /* <DEDUP_REMOVED lines=11> */
.L_x_2324:
[----:B------:R-:W-:Y:S05]  /*62b0*/  BSYNC.RECONVERGENT B1 ;  /* 0x0000000000017941 */ /* 0x000fea0003800200 */
.L_x_2322:
        /* <DEDUP_REMOVED lines=39> */
.L_x_2326:
        /* <DEDUP_REMOVED lines=15> */
[----:B------:R-:W-:-:S03]  /*6620*/  IMAD.MOV.U32 R13, RZ, RZ, R10 ;  /* 0x000000ffff0d7224 */ /* 0x000fc600078e000a */
[----:B------:R-:W-:-:S07]  /*6630*/  IADD3 R19, PT, PT, R11, R19, RZ ;  /* 0x000000130b137210 */ /* 0x000fce0007ffe0ff */
.L_x_2327:
[----:B------:R-:W-:Y:S05]  /*6640*/  BSYNC.RECONVERGENT B1 ;  /* 0x0000000000017941 */ /* 0x000fea0003800200 */
.L_x_2325:
        /* <DEDUP_REMOVED lines=8> */
[----:B------:R-:W-:-:S03]  /*66d0*/  MOV R7, R12 ;  /* 0x0000000c00077202 */ /* 0x000fc60000000f00 */
[----:B------:R-:W-:-:S07]  /*66e0*/  IMAD.IADD R6, R13, 0x1, R19 ;  /* 0x000000010d067824 */ /* 0x000fce00078e0213 */
.L_x_2315:
        /* <DEDUP_REMOVED lines=34> */
.L_x_2330:
[----:B------:R-:W-:Y:S01]  /*6910*/  MOV R29, R15 ;  /* 0x0000000f001d7202 */ /* 0x000fe20000000f00 */
[----:B------:R-:W-:Y:S01]  /*6920*/  IMAD.MOV.U32 R26, RZ, RZ, R14 ;  /* 0x000000ffff1a7224 */ /* 0x000fe200078e000e */
[----:B------:R-:W-:Y:S02]  /*6930*/  MOV R13, R16 ;  /* 0x00000010000d7202 */ /* 0x000fe40000000f00 */
[----:B------:R-:W-:Y:S02]  /*6940*/  MOV R12, R17 ;  /* 0x00000011000c7202 */ /* 0x000fe40000000f00 */
[----:B------:R-:W-:-:S07]  /*6950*/  MOV R11, 0x6970 ;  /* 0x00006970000b7802 */ /* 0x000fce0000000f00 */
[----:B------:R-:W-:Y:S05]  /*6960*/  CALL.REL.NOINC `($__internal_46_$__cuda_sm20_div_s64) ;  /* 0x0000001000087944 */ /* 0x000fea0003c00000 */
        /* <DEDUP_REMOVED lines=11> */
.L_x_2331:
[----:B------:R-:W-:Y:S05]  /*6a20*/  BSYNC.RECONVERGENT B1 ;  /* 0x0000000000017941 */ /* 0x000fea0003800200 */
.L_x_2329:
        /* <DEDUP_REMOVED lines=41> */
.L_x_2333:
        /* <DEDUP_REMOVED lines=17> */
.L_x_2334:
[----:B------:R-:W-:Y:S05]  /*6dd0*/  BSYNC.RECONVERGENT B1 ;  /* 0x0000000000017941 */ /* 0x000fea0003800200 */
.L_x_2332:
        /* <DEDUP_REMOVED lines=10> */
.L_x_2328:
        /* <DEDUP_REMOVED lines=31> */
.L_x_2336:
[----:B------:R-:W-:Y:S01]  /*7070*/  IMAD.MOV.U32 R21, RZ, RZ, R10 ;  /* 0x000000ffff157224 */ /* 0x000fe200078e000a */
[----:B------:R-:W-:Y:S01]  /*7080*/  MOV R22, R11 ;  /* 0x0000000b00167202 */ /* 0x000fe20000000f00 */
[----:B------:R-:W-:Y:S01]  /*7090*/  IMAD.MOV.U32 R24, RZ, RZ, R14 ;  /* 0x000000ffff187224 */ /* 0x000fe200078e000e */
[----:B------:R-:W-:Y:S02]  /*70a0*/  MOV R20, R15 ;  /* 0x0000000f00147202 */ /* 0x000fe40000000f00 */
[----:B------:R-:W-:-:S07]  /*70b0*/  MOV R23, 0x70d0 ;  /* 0x000070d000177802 */ /* 0x000fce0000000f00 */
[----:B------:R-:W-:Y:S05]  /*70c0*/  CALL.REL.NOINC `($__internal_47_$__cuda_sm20_rem_s64) ;  /* 0x0000000c00807944 */ /* 0x000fea0003c00000 */
[----:B------:R-:W-:Y:S02]  /*70d0*/  MOV R10, R12 ;  /* 0x0000000c000a7202 */ /* 0x000fe40000000f00 */
[----:B------:R-:W-:-:S07]  /*70e0*/  MOV R11, R13 ;  /* 0x0000000d000b7202 */ /* 0x000fce0000000f00 */
.L_x_2337:
[----:B------:R-:W-:Y:S05]  /*70f0*/  BSYNC.RECONVERGENT B1 ;  /* 0x0000000000017941 */ /* 0x000fea0003800200 */
.L_x_2335:
        /* <DEDUP_REMOVED lines=8> */
[----:B------:R-:W-:-:S03]  /*7180*/  MOV R7, R12 ;  /* 0x0000000c00077202 */ /* 0x000fc60000000f00 */
[----:B------:R-:W-:-:S07]  /*7190*/  IMAD.IADD R6, R13, 0x1, R5 ;  /* 0x000000010d067824 */ /* 0x000fce00078e0205 */
.L_x_2288:
[----:B------:R-:W0:Y:S02]  /*71a0*/  LDCU.64 UR4, c[0x0][0x388] ;  /* 0x00007100ff0477ac */ /* 0x000e240008000a00 */
[----:B0-----:R-:W-:-:S04]  /*71b0*/  LEA R8, P0, R7, UR4, 0x2 ;  /* 0x0000000407087c11 */ /* 0x001fc8000f8010ff */
[----:B------:R-:W-:-:S05]  /*71c0*/  LEA.HI.X R9, R7, UR5, R6, 0x2, P0 ;  /* 0x0000000507097c11 */ /* 0x000fca00080f1406 */
[----:B------:R-:W2:Y:S01]  /*71d0*/  LDG.E R5, desc[UR6][R8.64] ;  /* 0x0000000608057981 */ /* 0x000ea2000c1e1900 */
[----:B------:R-:W-:Y:S01]  /*71e0*/  BSSY.RECONVERGENT B1, `(.L_x_2338) ;  /* 0x0000046000017945 */ /* 0x000fe20003800200 */
[----:B------:R-:W-:Y:S01]  /*71f0*/  HFMA2 R10, -RZ, RZ, 1.875, 0 ;  /* 0x3f800000ff0a7431 */ /* 0x000fe200000001ff */
[----:B--2---:R-:W-:-:S13]  /*7200*/  ISETP.NE.AND P0, PT, R5, 0x1, PT ;  /* 0x000000010500780c */ /* 0x004fda0003f05270 */
[----:B------:R-:W-:Y:S05]  /*7210*/  @!P0 BRA `(.L_x_2339) ;  /* 0x0000000400088947 */ /* 0x000fea0003800000 */
[----:B------:R-:W-:-:S04]  /*7220*/  I2FP.F32.U32 R6, R5 ;  /* 0x0000000500067245 */ /* 0x000fc80000201000 */
[----:B------:R-:W-:-:S13]  /*7230*/  FSETP.NAN.AND P0, PT, |R6|, |R6|, PT ;  /* 0x400000060600720b */ /* 0x000fda0003f08200 */
[----:B------:R-:W-:Y:S01]  /*7240*/  @P0 FADD R10, R6, 3 ;  /* 0x40400000060a0421 */ /* 0x000fe20000000000 */
[----:B------:R-:W-:Y:S06]  /*7250*/  @P0 BRA `(.L_x_2339) ;  /* 0x0000000000f80947 */ /* 0x000fec0003800000 */
[C---:B------:R-:W-:Y:S01]  /*7260*/  FMUL R7, |R6|.reuse, 16777216 ;  /* 0x4b80000006077820 */ /* 0x040fe20000400200 */
[----:B------:R-:W-:Y:S02]  /*7270*/  FSETP.GEU.AND P0, PT, |R6|, 1.175494350822287508e-38, PT ;  /* 0x008000000600780b */ /* 0x000fe40003f0e200 */
[----:B------:R-:W-:Y:S02]  /*7280*/  MOV R13, 0x3a2c32e4 ;  /* 0x3a2c32e4000d7802 */ /* 0x000fe40000000f00 */
        /* <DEDUP_REMOVED lines=28> */
[----:B------:R-:W-:-:S03]  /*7450*/  HFMA2 R10, -RZ, RZ, 0.64013671875, -15.109375 ;  /* 0x391fcb8eff0a7431 */ /* 0x000fc600000001ff */
        /* <DEDUP_REMOVED lines=25> */
[----:B0-----:R-:W-:-:S03]  /*75f0*/  LEA R10, R10, -R9, 0x17 ;  /* 0x800000090a0a7211 */ /* 0x001fc600078eb8ff */
[----:B------:R-:W-:-:S04]  /*7600*/  FMUL R11, R11, R12 ;  /* 0x0000000c0b0b7220 */ /* 0x000fc80000400000 */
[----:B------:R-:W-:Y:S01]  /*7610*/  @!P1 FMUL R5, R10, R11 ;  /* 0x0000000b0a059220 */ /* 0x000fe20000400000 */
[----:B------:R-:W-:-:S05]  /*7620*/  FADD R10, R6, R6 ;  /* 0x00000006060a7221 */ /* 0x000fca0000000000 */
[----:B------:R-:W-:-:S07]  /*7630*/  @P0 FSEL R10, R10, R5, !P2 ;  /* 0x000000050a0a0208 */ /* 0x000fce0005000000 */
.L_x_2339:
[----:B------:R-:W-:Y:S05]  /*7640*/  BSYNC.RECONVERGENT B1 ;  /* 0x0000000000017941 */ /* 0x000fea0003800200 */
.L_x_2338:
[----:B------:R0:W-:Y:S02]  /*7650*/  STS [R3], R10 ;  /* 0x0000000a03007388 */ /* 0x0001e40000000800 */
.L_x_2287:
[----:B------:R-:W-:Y:S05]  /*7660*/  BSYNC.RECONVERGENT B0 ;  /* 0x0000000000007941 */ /* 0x000fea0003800200 */
.L_x_2235:
[----:B------:R-:W-:Y:S01]  /*7670*/  BAR.SYNC.DEFER_BLOCKING 0x0 ;  /* 0x0000000000007b1d */ /* 0x000fe20000010000 */
[----:B------:R-:W-:Y:S02]  /*7680*/  ISETP.GE.U32.AND P0, PT, R4, 0x42, PT ;  /* 0x000000420400780c */ /* 0x000fe40003f06070 */
[----:B------:R-:W-:-:S11]  /*7690*/  ISETP.GT.U32.AND P1, PT, R2, 0x1f, PT ;  /* 0x0000001f0200780c */ /* 0x000fd60003f24070 */
[----:B------:R-:W-:Y:S05]  /*76a0*/  @!P0 BRA `(.L_x_2340) ;  /* 0x00000000002c8947 */ /* 0x000fea0003800000 */
.L_x_2341:
[----:B------:R-:W-:-:S04]  /*76b0*/  SHF.R.U32.HI R7, RZ, 0x1, R4 ;  /* 0x00000001ff077819 */ /* 0x000fc80000011604 */
[----:B------:R-:W-:-:S13]  /*76c0*/  ISETP.GE.U32.AND P0, PT, R2, R7, PT ;  /* 0x000000070200720c */ /* 0x000fda0003f06070 */
[----:B------:R-:W-:Y:S01]  /*76d0*/  @!P0 LEA R6, R7, R3, 0x2 ;  /* 0x0000000307068211 */ /* 0x000fe200078e10ff */
[----:B------:R-:W-:Y:S05]  /*76e0*/  @!P0 LDS R5, [R3] ;  /* 0x0000000003058984 */ /* 0x000fea0000000800 */
[----:B------:R-:W2:Y:S02]  /*76f0*/  @!P0 LDS R6, [R6] ;  /* 0x0000000006068984 */ /* 0x000ea40000000800 */
[----:B--2---:R-:W-:-:S05]  /*7700*/  @!P0 FADD R8, R5, R6 ;  /* 0x0000000605088221 */ /* 0x004fca0000000000 */
[----:B------:R2:W-:Y:S01]  /*7710*/  @!P0 STS [R3], R8 ;  /* 0x0000000803008388 */ /* 0x0005e20000000800 */
[----:B------:R-:W-:Y:S01]  /*7720*/  BAR.SYNC.DEFER_BLOCKING 0x0 ;  /* 0x0000000000007b1d */ /* 0x000fe20000010000 */
[----:B------:R-:W-:Y:S01]  /*7730*/  ISETP.GT.U32.AND P0, PT, R4, 0x83, PT ;  /* 0x000000830400780c */ /* 0x000fe20003f04070 */
[----:B------:R-:W-:-:S12]  /*7740*/  IMAD.MOV.U32 R4, RZ, RZ, R7 ;  /* 0x000000ffff047224 */ /* 0x000fd800078e0007 */
[----:B--2---:R-:W-:Y:S05]  /*7750*/  @P0 BRA `(.L_x_2341) ;  /* 0xfffffffc00d40947 */ /* 0x004fea000383ffff */
.L_x_2340:
        /* <DEDUP_REMOVED lines=35> */
        .weak           $__internal_46_$__cuda_sm20_div_s64
        .type           $__internal_46_$__cuda_sm20_div_s64,@function
        .size           $__internal_46_$__cuda_sm20_div_s64,($__internal_47_$__cuda_sm20_rem_s64 - $__internal_46_$__cuda_sm20_div_s64)
$__internal_46_$__cuda_sm20_div_s64:
        /* <DEDUP_REMOVED lines=83> */
[----:B------:R-:W-:Y:S05]  /*7ec0*/  RET.REL.NODEC R12 `(uncontiguous_reducel3_u32) ;  /* 0xffffff800c4c7950 */ /* 0x000fea0003c3ffff */
        .weak           $__internal_47_$__cuda_sm20_rem_s64
        .type           $__internal_47_$__cuda_sm20_rem_s64,@function
        .size           $__internal_47_$__cuda_sm20_rem_s64,(.L_x_9994 - $__internal_47_$__cuda_sm20_rem_s64)
$__internal_47_$__cuda_sm20_rem_s64:
        /* <DEDUP_REMOVED lines=77> */
[----:B------:R-:W-:Y:S06]  /*83a0*/  RET.REL.NODEC R10 `(uncontiguous_reducel3_u32) ;  /* 0xffffff7c0a147950 */ /* 0x000fec0003c3ffff */
.L_x_2342:
        /* <DEDUP_REMOVED lines=13> */
.L_x_9994:


//--------------------- .text.contiguous_cumulate_reducel3_u32 --------------------------
	.section	.text.contiguous_cumulate_reducel3_u32,"ax",@progbits
	.align	128
        .global         contiguous_cumulate_reducel3_u32
        .type           contiguous_cumulate_reducel3_u32,@function
        .size           contiguous_cumulate_reducel3_u32,(.L_x_10205 - contiguous_cumulate_reducel3_u32)
        .other          contiguous_cumulate_reducel3_u32,@"STO_CUDA_ENTRY STV_DEFAULT"
contiguous_cumulate_reducel3_u32:
.text.contiguous_cumulate_reducel3_u32:
        /* <DEDUP_REMOVED lines=23> */
[----:B------:R-:W-:Y:S01]  /*0170*/  IMAD.U32 R8, RZ, RZ, UR8 ;  /* 0x00000008ff087e24 */ /* 0x000fe2000f8e00ff */
[----:B------:R-:W-:Y:S01]  /*0180*/  BSSY.RECONVERGENT B0, `(.L_x_2343) ;  /* 0x0000010000007945 */ /* 0x000fe20003800200 */
[----:B------:R-:W-:-:S03]  /*0190*/  ISETP.GT.U32.AND P1, PT, R2, 0x1f, PT ;  /* 0x0000001f0200780c */ /* 0x000fc60003f24070 */
[----:B------:R-:W-:Y:S01]  /*01a0*/  ISETP.GE.U32.AND P2, PT, R8, 0x42, PT ;  /* 0x000000420800780c */ /* 0x000fe20003f46070 */
[----:B--2---:R-:W-:-:S05]  /*01b0*/  @!P0 IMAD.IADD R10, R4, 0x1, R7 ;  /* 0x00000001040a8824 */ /* 0x004fca00078e0207 */
[----:B------:R-:W-:-:S05]  /*01c0*/  @!P0 I2FP.F32.U32 R10, R10 ;  /* 0x0000000a000a8245 */ /* 0x000fca0000201000 */
[----:B------:R0:W-:Y:S01]  /*01d0*/  @!P0 STS [R3], R10 ;  /* 0x0000000a03008388 */ /* 0x0001e20000000800 */
[----:B------:R-:W-:Y:S05]  /*01e0*/  @!P0 BRA `(.L_x_2344) ;  /* 0x0000000000248947 */ /* 0x000fea0003800000 */
[----:B------:R-:W-:-:S04]  /*01f0*/  ISETP.GE.U32.AND P0, PT, R9, UR10, PT ;  /* 0x0000000a09007c0c */ /* 0x000fc8000bf06070 */
[----:B------:R-:W-:-:S13]  /*0200*/  ISETP.GE.U32.AND.EX P0, PT, RZ, UR11, PT, P0 ;  /* 0x0000000bff007c0c */ /* 0x000fda000bf06100 */
[----:B------:R-:W-:Y:S05]  /*0210*/  @P0 BRA `(.L_x_2344) ;  /* 0x0000000000180947 */ /* 0x000fea0003800000 */
[----:B------:R-:W1:Y:S02]  /*0220*/  LDCU.64 UR4, c[0x0][0x388] ;  /* 0x00007100ff0477ac */ /* 0x000e640008000a00 */
[----:B-1----:R-:W-:-:S04]  /*0230*/  LEA R4, P0, R9, UR4, 0x2 ;  /* 0x0000000409047c11 */ /* 0x002fc8000f8010ff */
[----:B------:R-:W-:-:S05]  /*0240*/  LEA.HI.X R5, R9, UR5, RZ, 0x2, P0 ;  /* 0x0000000509057c11 */ /* 0x000fca00080f14ff */
[----:B------:R-:W2:Y:S02]  /*0250*/  LDG.E R4, desc[UR6][R4.64] ;  /* 0x0000000604047981 */ /* 0x000ea4000c1e1900 */
[----:B--2---:R-:W-:-:S05]  /*0260*/  I2FP.F32.U32 R6, R4 ;  /* 0x0000000400067245 */ /* 0x004fca0000201000 */
[----:B------:R1:W-:Y:S02]  /*0270*/  STS [R3], R6 ;  /* 0x0000000603007388 */ /* 0x0003e40000000800 */
.L_x_2344:
[----:B------:R-:W-:Y:S05]  /*0280*/  BSYNC.RECONVERGENT B0 ;  /* 0x0000000000007941 */ /* 0x000fea0003800200 */
.L_x_2343:
[----:B------:R-:W-:Y:S06]  /*0290*/  BAR.SYNC.DEFER_BLOCKING 0x0 ;  /* 0x0000000000007b1d */ /* 0x000fec0000010000 */
[----:B------:R-:W-:Y:S05]  /*02a0*/  @!P2 BRA `(.L_x_2345) ;  /* 0x00000000002ca947 */ /* 0x000fea0003800000 */
.L_x_2346:
[----:B-1----:R-:W-:-:S04]  /*02b0*/  SHF.R.U32.HI R6, RZ, 0x1, R8 ;  /* 0x00000001ff067819 */ /* 0x002fc80000011608 */
[----:B------:R-:W-:-:S13]  /*02c0*/  ISETP.GE.U32.AND P0, PT, R2, R6, PT ;  /* 0x000000060200720c */ /* 0x000fda0003f06070 */
[----:B------:R-:W-:Y:S01]  /*02d0*/  @!P0 IMAD R5, R6, 0x4, R3 ;  /* 0x0000000406058824 */ /* 0x000fe200078e0203 */
[----:B------:R-:W-:Y:S05]  /*02e0*/  @!P0 LDS R4, [R3] ;  /* 0x0000000003048984 */ /* 0x000fea0000000800 */
[----:B------:R-:W1:Y:S02]  /*02f0*/  @!P0 LDS R5, [R5] ;  /* 0x0000000005058984 */ /* 0x000e640000000800 */
[----:B-1----:R-:W-:-:S05]  /*0300*/  @!P0 FADD R4, R4, R5 ;  /* 0x0000000504048221 */ /* 0x002fca0000000000 */
[----:B------:R2:W-:Y:S01]  /*0310*/  @!P0 STS [R3], R4 ;  /* 0x0000000403008388 */ /* 0x0005e20000000800 */
[----:B------:R-:W-:Y:S01]  /*0320*/  BAR.SYNC.DEFER_BLOCKING 0x0 ;  /* 0x0000000000007b1d */ /* 0x000fe20000010000 */
[----:B------:R-:W-:Y:S01]  /*0330*/  ISETP.GT.U32.AND P0, PT, R8, 0x83, PT ;  /* 0x000000830800780c */ /* 0x000fe20003f04070 */
[----:B------:R-:W-:-:S12]  /*0340*/  IMAD.MOV.U32 R8, RZ, RZ, R6 ;  /* 0x000000ffff087224 */ /* 0x000fd800078e0006 */
[----:B--2---:R-:W-:Y:S05]  /*0350*/  @P0 BRA `(.L_x_2346) ;  /* 0xfffffffc00d40947 */ /* 0x004fea000383ffff */
.L_x_2345:
        /* <DEDUP_REMOVED lines=35> */
.L_x_2347:
        /* <DEDUP_REMOVED lines=15> */
.L_x_10205:


//--------------------- .text.contiguous_reducel3_u32 --------------------------
	.section	.text.contiguous_reducel3_u32,"ax",@progbits
	.align	128
        .global         contiguous_reducel3_u32
        .type           contiguous_reducel3_u32,@function
        .size           contiguous_reducel3_u32,(.L_x_10206 - contiguous_reducel3_u32)
        .other          contiguous_reducel3_u32,@"STO_CUDA_ENTRY STV_DEFAULT"
contiguous_reducel3_u32:
.text.contiguous_reducel3_u32:
        /* <DEDUP_REMOVED lines=42> */
[----:B------:R-:W0:Y:S03]  /*02a0*/  MUFU.RCP R13, R13 ;  /* 0x0000000d000d7308 */ /* 0x000e260000001000 */
[----:B0-----:R-:W-:Y:S01]  /*02b0*/  FMUL R9, R13, R10 ;  /* 0x0000000a0d097220 */ /* 0x001fe20000400000 */
[----:B------:R-:W-:-:S03]  /*02c0*/  FFMA R10, R8, 1.1920928955078125e-07, R11 ;  /* 0x34000000080a7823 */ /* 0x000fc6000000000b */
        /* <DEDUP_REMOVED lines=23> */
[----:B------:R-:W-:Y:S01]  /*0440*/  HFMA2 R11, -RZ, RZ, 0.64013671875, -15.109375 ;  /* 0x391fcb8eff0b7431 */ /* 0x000fe200000001ff */
[----:B------:R-:W-:Y:S02]  /*0450*/  FSETP.GT.AND P0, PT, |R10|, 152, PT ;  /* 0x431800000a00780b */ /* 0x000fe40003f04200 */
[----:B------:R-:W-:Y:S01]  /*0460*/  FFMA R9, R8, 3, R9 ;  /* 0x4040000008097823 */ /* 0x000fe20000000009 */
[C---:B------:R-:W-:Y:S01]  /*0470*/  FSETP.GEU.AND P2, PT, R10.reuse, RZ, PT ;  /* 0x000000ff0a00720b */ /* 0x040fe20003f4e000 */
[----:B------:R-:W1:Y:S01]  /*0480*/  F2I.NTZ R12, R10 ;  /* 0x0000000a000c7305 */ /* 0x000e620000203100 */
[----:B0-----:R-:W-:Y:S01]  /*0490*/  FADD R8, R10, -R13 ;  /* 0x8000000d0a087221 */ /* 0x001fe20000000000 */
[----:B------:R-:W-:-:S03]  /*04a0*/  FSETP.GT.AND P1, PT, R13, RZ, PT ;  /* 0x000000ff0d00720b */ /* 0x000fc60003f24000 */
[----:B------:R-:W-:-:S04]  /*04b0*/  FADD R8, R8, R9 ;  /* 0x0000000908087221 */ /* 0x000fc80000000000 */
[----:B------:R-:W-:-:S04]  /*04c0*/  FFMA R9, R8, R11, 0.0013391353422775864601 ;  /* 0x3aaf85ed08097423 */ /* 0x000fc8000000000b */
[----:B------:R-:W-:-:S04]  /*04d0*/  FFMA R9, R8, R9, 0.0096188392490148544312 ;  /* 0x3c1d985608097423 */ /* 0x000fc80000000009 */
[----:B------:R-:W-:-:S04]  /*04e0*/  FFMA R9, R8, R9, 0.055503588169813156128 ;  /* 0x3d6357bb08097423 */ /* 0x000fc80000000009 */
[----:B------:R-:W-:Y:S01]  /*04f0*/  FFMA R11, R8, R9, 0.24022644758224487305 ;  /* 0x3e75fdec080b7423 */ /* 0x000fe20000000009 */
[----:B------:R-:W-:Y:S02]  /*0500*/  SEL R9, RZ, 0x83000000, P1 ;  /* 0x83000000ff097807 */ /* 0x000fe40000800000 */
[----:B------:R-:W-:Y:S01]  /*0510*/  ISETP.NE.AND P1, PT, R6, RZ, PT ;  /* 0x000000ff0600720c */ /* 0x000fe20003f25270 */
[----:B------:R-:W-:Y:S01]  /*0520*/  FFMA R13, R8, R11, 0.69314718246459960938 ;  /* 0x3f317218080d7423 */ /* 0x000fe2000000000b */
[----:B------:R-:W-:Y:S02]  /*0530*/  IADD3 R11, PT, PT, R9, 0x7f000000, RZ ;  /* 0x7f000000090b7810 */ /* 0x000fe40007ffe0ff */
[----:B-1----:R-:W-:Y:S01]  /*0540*/  LEA R12, R12, -R9, 0x17 ;  /* 0x800000090c0c7211 */ /* 0x002fe200078eb8ff */
[----:B------:R-:W-:Y:S01]  /*0550*/  FFMA R8, R8, R13, 1 ;  /* 0x3f80000008087423 */ /* 0x000fe2000000000d */
[----:B------:R-:W-:Y:S02]  /*0560*/  FSEL R9, RZ, +INF , !P2 ;  /* 0x7f800000ff097808 */ /* 0x000fe40005000000 */
[----:B------:R-:W-:Y:S01]  /*0570*/  FSETP.NEU.AND P2, PT, |R7|, +INF , PT ;  /* 0x7f8000000700780b */ /* 0x000fe20003f4d200 */
[----:B------:R-:W-:Y:S01]  /*0580*/  FMUL R11, R11, R8 ;  /* 0x000000080b0b7220 */ /* 0x000fe20000400000 */
[----:B------:R-:W-:-:S03]  /*0590*/  FADD R8, R7, R7 ;  /* 0x0000000707087221 */ /* 0x000fc60000000000 */
[----:B------:R-:W-:-:S05]  /*05a0*/  @!P0 FMUL R9, R12, R11 ;  /* 0x0000000b0c098220 */ /* 0x000fca0000400000 */
[----:B------:R-:W-:-:S07]  /*05b0*/  @P1 FSEL R8, R8, R9, !P2 ;  /* 0x0000000908081208 */ /* 0x000fce0005000000 */
.L_x_2351:
[----:B------:R-:W-:Y:S05]  /*05c0*/  BSYNC.RECONVERGENT B1 ;  /* 0x0000000000017941 */ /* 0x000fea0003800200 */
.L_x_2350:
[----:B------:R-:W0:Y:S02]  /*05d0*/  LDCU.64 UR4, c[0x0][0x388] ;  /* 0x00007100ff0477ac */ /* 0x000e240008000a00 */
[----:B0-----:R-:W-:-:S04]  /*05e0*/  LEA R6, P0, R5, UR4, 0x2 ;  /* 0x0000000405067c11 */ /* 0x001fc8000f8010ff */
[----:B------:R-:W-:-:S05]  /*05f0*/  LEA.HI.X R7, R5, UR5, RZ, 0x2, P0 ;  /* 0x0000000505077c11 */ /* 0x000fca00080f14ff */
        /* <DEDUP_REMOVED lines=47> */
[----:B------:R-:W-:Y:S02]  /*08f0*/  MOV R14, 0x391fcb8e ;  /* 0x391fcb8e000e7802 */ /* 0x000fe40000000f00 */
[----:B------:R-:W-:Y:S01]  /*0900*/  FSETP.GT.AND P0, PT, |R9|, 152, PT ;  /* 0x431800000900780b */ /* 0x000fe20003f04200 */
[----:B------:R-:W-:Y:S01]  /*0910*/  FFMA R10, R7, 3, R10 ;  /* 0x40400000070a7823 */ /* 0x000fe2000000000a */
[C---:B------:R-:W-:Y:S01]  /*0920*/  FSETP.GEU.AND P2, PT, R9.reuse, RZ, PT ;  /* 0x000000ff0900720b */ /* 0x040fe20003f4e000 */
[----:B------:R1:W2:Y:S01]  /*0930*/  F2I.NTZ R11, R9 ;  /* 0x00000009000b7305 */ /* 0x0002a20000203100 */
[----:B0-----:R-:W-:Y:S01]  /*0940*/  FADD R7, R9, -R12 ;  /* 0x8000000c09077221 */ /* 0x001fe20000000000 */
[----:B------:R-:W-:Y:S01]  /*0950*/  FSETP.GT.AND P1, PT, R12, RZ, PT ;  /* 0x000000ff0c00720b */ /* 0x000fe20003f24000 */
[----:B-1----:R-:W-:-:S02]  /*0960*/  FADD R9, R6, R6 ;  /* 0x0000000606097221 */ /* 0x002fc40000000000 */
        /* <DEDUP_REMOVED lines=9> */
[----:B--2---:R-:W-:Y:S01]  /*0a00*/  LEA R11, R11, -R10, 0x17 ;  /* 0x8000000a0b0b7211 */ /* 0x004fe200078eb8ff */
[----:B------:R-:W-:Y:S01]  /*0a10*/  FFMA R7, R7, R14, 1 ;  /* 0x3f80000007077423 */ /* 0x000fe2000000000e */
[----:B------:R-:W-:Y:S02]  /*0a20*/  FSEL R10, RZ, +INF , !P2 ;  /* 0x7f800000ff0a7808 */ /* 0x000fe40005000000 */
[----:B------:R-:W-:Y:S01]  /*0a30*/  FSETP.NEU.AND P2, PT, |R6|, +INF , PT ;  /* 0x7f8000000600780b */ /* 0x000fe20003f4d200 */
[----:B------:R-:W-:-:S04]  /*0a40*/  FMUL R12, R12, R7 ;  /* 0x000000070c0c7220 */ /* 0x000fc80000400000 */
[----:B------:R-:W-:-:S05]  /*0a50*/  @!P0 FMUL R10, R11, R12 ;  /* 0x0000000c0b0a8220 */ /* 0x000fca0000400000 */
[----:B------:R-:W-:-:S07]  /*0a60*/  @P1 FSEL R9, R9, R10, !P2 ;  /* 0x0000000a09091208 */ /* 0x000fce0005000000 */
.L_x_2353:
[----:B------:R-:W-:Y:S05]  /*0a70*/  BSYNC.RECONVERGENT B1 ;  /* 0x0000000000017941 */ /* 0x000fea0003800200 */
.L_x_2352:
[----:B------:R-:W-:-:S05]  /*0a80*/  FADD R8, R9, R8 ;  /* 0x0000000809087221 */ /* 0x000fca0000000000 */
[----:B------:R1:W-:Y:S01]  /*0a90*/  STS [R3], R8 ;  /* 0x0000000803007388 */ /* 0x0003e20000000800 */
[----:B------:R-:W-:Y:S05]  /*0aa0*/  BRA `(.L_x_2354) ;  /* 0x00000004003c7947 */ /* 0x000fea0003800000 */
.L_x_2349:
[----:B------:R-:W-:-:S04]  /*0ab0*/  ISETP.GE.U32.AND P0, PT, R9, UR10, PT ;  /* 0x0000000a09007c0c */ /* 0x000fc8000bf06070 */
[----:B------:R-:W-:-:S13]  /*0ac0*/  ISETP.GE.U32.AND.EX P0, PT, RZ, UR11, PT, P0 ;  /* 0x0000000bff007c0c */ /* 0x000fda000bf06100 */
[----:B------:R-:W-:Y:S05]  /*0ad0*/  @P0 BRA `(.L_x_2354) ;  /* 0x0000000400300947 */ /* 0x000fea0003800000 */
[----:B------:R-:W0:Y:S02]  /*0ae0*/  LDCU.64 UR4, c[0x0][0x388] ;  /* 0x00007100ff0477ac */ /* 0x000e240008000a00 */
[----:B0-----:R-:W-:-:S04]  /*0af0*/  LEA R6, P0, R9, UR4, 0x2 ;  /* 0x0000000409067c11 */ /* 0x001fc8000f8010ff */
[----:B------:R-:W-:-:S05]  /*0b00*/  LEA.HI.X R7, R9, UR5, RZ, 0x2, P0 ;  /* 0x0000000509077c11 */ /* 0x000fca00080f14ff */
        /* <DEDUP_REMOVED lines=65> */
[----:B------:R-:W-:Y:S01]  /*0f20*/  FSEL R5, RZ, +INF , !P2 ;  /* 0x7f800000ff057808 */ /* 0x000fe20005000000 */
[C---:B------:R-:W-:Y:S01]  /*0f30*/  FADD R8, R6.reuse, R6 ;  /* 0x0000000606087221 */ /* 0x040fe20000000000 */
[----:B------:R-:W-:Y:S01]  /*0f40*/  FSETP.NEU.AND P2, PT, |R6|, +INF , PT ;  /* 0x7f8000000600780b */ /* 0x000fe20003f4d200 */
[----:B------:R-:W-:-:S04]  /*0f50*/  FMUL R10, R10, R7 ;  /* 0x000000070a0a7220 */ /* 0x000fc80000400000 */
[----:B------:R-:W-:-:S05]  /*0f60*/  @!P0 FMUL R5, R11, R10 ;  /* 0x0000000a0b058220 */ /* 0x000fca0000400000 */
[----:B------:R-:W-:-:S07]  /*0f70*/  @P1 FSEL R8, R8, R5, !P2 ;  /* 0x0000000508081208 */ /* 0x000fce0005000000 */
.L_x_2356:
[----:B------:R-:W-:Y:S05]  /*0f80*/  BSYNC.RECONVERGENT B1 ;  /* 0x0000000000017941 */ /* 0x000fea0003800200 */
.L_x_2355:
[----:B------:R0:W-:Y:S02]  /*0f90*/  STS [R3], R8 ;  /* 0x0000000803007388 */ /* 0x0001e40000000800 */
.L_x_2354:
[----:B------:R-:W-:Y:S05]  /*0fa0*/  BSYNC.RECONVERGENT B0 ;  /* 0x0000000000007941 */ /* 0x000fea0003800200 */
.L_x_2348:
[----:B------:R-:W-:Y:S01]  /*0fb0*/  BAR.SYNC.DEFER_BLOCKING 0x0 ;  /* 0x0000000000007b1d */ /* 0x000fe20000010000 */
[----:B------:R-:W-:Y:S02]  /*0fc0*/  ISETP.GE.U32.AND P1, PT, R4, 0x42, PT ;  /* 0x000000420400780c */ /* 0x000fe40003f26070 */
[----:B------:R-:W-:-:S11]  /*0fd0*/  ISETP.GT.U32.AND P0, PT, R2, 0x1f, PT ;  /* 0x0000001f0200780c */ /* 0x000fd60003f04070 */
[----:B------:R-:W-:Y:S05]  /*0fe0*/  @!P1 BRA `(.L_x_2357) ;  /* 0x00000000002c9947 */ /* 0x000fea0003800000 */
.L_x_2358:
[----:B------:R-:W-:-:S04]  /*0ff0*/  SHF.R.U32.HI R7, RZ, 0x1, R4 ;  /* 0x00000001ff077819 */ /* 0x000fc80000011604 */
[----:B------:R-:W-:-:S13]  /*1000*/  ISETP.GE.U32.AND P1, PT, R2, R7, PT ;  /* 0x000000070200720c */ /* 0x000fda0003f26070 */
[----:B------:R-:W-:Y:S01]  /*1010*/  @!P1 LEA R6, R7, R3, 0x2 ;  /* 0x0000000307069211 */ /* 0x000fe200078e10ff */
        /* <DEDUP_REMOVED lines=8> */
.L_x_2357:
        /* <DEDUP_REMOVED lines=35> */
.L_x_2359:
        /* <DEDUP_REMOVED lines=11> */
.L_x_10206:


//--------------------- .text.contiguous_reducel333_u16 --------------------------
	.section	.text.contiguous_reducel333_u16,"ax",@progbits
	.align	128
        .global         contiguous_reducel333_u16
        .type           contiguous_reducel333_u16,@function
        .size           contiguous_reducel333_u16,(.L_x_10207 - contiguous_reducel333_u16)
        .other          contiguous_reducel333_u16,@"STO_CUDA_ENTRY STV_DEFAULT"
contiguous_reducel333_u16:
.text.contiguous_reducel333_u16:
        /* <DEDUP_REMOVED lines=27> */
[----:B------:R-:W-:Y:S01]  /*01b0*/  ISETP.NE.AND P0, PT, R11, RZ, PT ;  /* 0x000000ff0b00720c */ /* 0x000fe20003f05270 */
[----:B--2---:R-:W1:Y:S02]  /*01c0*/  I2F.F16.U16 R9, R6 ;  /* 0x0000000600097306 */ /* 0x004e640000100800 */
[----:B-1----:R1:W-:Y:S01]  /*01d0*/  STS.U16 [R8], R9 ;  /* 0x0000000908007388 */ /* 0x0023e20000000400 */
[----:B------:R-:W-:Y:S09]  /*01e0*/  BAR.SYNC.DEFER_BLOCKING 0x0 ;  /* 0x0000000000007b1d */ /* 0x000ff20000010000 */
[----:B------:R-:W-:Y:S05]  /*01f0*/  @P0 EXIT ;  /* 0x000000000000094d */ /* 0x000fea0003800000 */
[----:B------:R-:W-:-:S13]  /*0200*/  ISETP.GT.U32.AND P0, PT, R10, 0x1, PT ;  /* 0x000000010a00780c */ /* 0x000fda0003f04070 */
[----:B------:R-:W-:-:S06]  /*0210*/  @!P0 LEA R6, R13, UR5, 0x1 ;  /* 0x000000050d068c11 */ /* 0x000fcc000f8e08ff */
[----:B------:R-:W2:Y:S02]  /*0220*/  @!P0 LDS.U16 R6, [R6] ;  /* 0x0000000006068984 */ /* 0x000ea40000000400 */
[----:B--2---:R-:W-:Y:S01]  /*0230*/  @!P0 PRMT R12, R6, 0x7610, R12 ;  /* 0x00007610060c8816 */ /* 0x004fe2000000000c */
[----:B------:R-:W-:Y:S06]  /*0240*/  @!P0 BRA `(.L_x_2360) ;  /* 0x0000000800188947 */ /* 0x000fec0003800000 */
[----:B------:R-:W-:Y:S01]  /*0250*/  SHF.L.U32 R7, R13, 0x1, RZ ;  /* 0x000000010d077819 */ /* 0x000fe200000006ff */
[----:B------:R-:W-:Y:S01]  /*0260*/  UMOV UR4, 0x1 ;  /* 0x0000000100047882 */ /* 0x000fe20000000000 */
[----:B------:R-:W-:Y:S02]  /*0270*/  IADD3 R6, PT, PT, R10, -0x2, RZ ;  /* 0xfffffffe0a067810 */ /* 0x000fe40007ffe0ff */
[----:B01----:R-:W-:Y:S01]  /*0280*/  IADD3 R8, PT, PT, R7, UR5, RZ ;  /* 0x0000000507087c10 */ /* 0x003fe2000fffe0ff */
        /* <DEDUP_REMOVED lines=11> */
.L_x_2362:
        /* <DEDUP_REMOVED lines=56> */
.L_x_2361:
        /* <DEDUP_REMOVED lines=32> */
.L_x_2364:
        /* <DEDUP_REMOVED lines=19> */
.L_x_2365:
[----:B------:R-:W-:Y:S05]  /*09f0*/  @!P1 BRA `(.L_x_2363) ;  /* 0x0000000000289947 */ /* 0x000fea0003800000 */
[----:B------:R-:W-:Y:S01]  /*0a00*/  IMAD R8, R0, UR4, RZ ;  /* 0x0000000400087c24 */ /* 0x000fe2000f8e02ff */
[----:B------:R-:W-:-:S04]  /*0a10*/  IADD3 R6, PT, PT, -R6, RZ, RZ ;  /* 0x000000ff06067210 */ /* 0x000fc80007ffe1ff */
[----:B------:R-:W-:-:S05]  /*0a20*/  LEA R8, R8, R7, 0x1 ;  /* 0x0000000708087211 */ /* 0x000fca00078e08ff */
[----:B------:R-:W-:-:S07]  /*0a30*/  VIADD R9, R8, UR5 ;  /* 0x0000000508097c36 */ /* 0x000fce0008000000 */
.L_x_2366:
[----:B------:R0:W1:Y:S01]  /*0a40*/  LDS.U16 R11, [R9] ;  /* 0x00000000090b7984 */ /* 0x0000620000000400 */
[----:B------:R-:W-:-:S04]  /*0a50*/  IADD3 R6, PT, PT, R6, 0x1, RZ ;  /* 0x0000000106067810 */ /* 0x000fc80007ffe0ff */
[----:B------:R-:W-:Y:S02]  /*0a60*/  ISETP.NE.AND P0, PT, R6, RZ, PT ;  /* 0x000000ff0600720c */ /* 0x000fe40003f05270 */
[----:B0-----:R-:W-:Y:S01]  /*0a70*/  LEA R9, R0, R9, 0x1 ;  /* 0x0000000900097211 */ /* 0x001fe200078e08ff */
[----:B-1----:R-:W-:-:S10]  /*0a80*/  HADD2 R12, R12.H0_H0, R11.H0_H0 ;  /* 0x2000000b0c0c7230 */ /* 0x002fd40000000800 */
[----:B------:R-:W-:Y:S05]  /*0a90*/  @P0 BRA `(.L_x_2366) ;  /* 0xfffffffc00e80947 */ /* 0x000fea000383ffff */
.L_x_2363:
[----:B-1----:R2:W-:Y:S02]  /*0aa0*/  STS.U16 [R7+UR5], R12 ;  /* 0x0000000c07007988 */ /* 0x0025e40008000405 */
.L_x_2360:
        /* <DEDUP_REMOVED lines=8> */
.L_x_2367:
        /* <DEDUP_REMOVED lines=13> */
.L_x_10207:


//--------------------- .text.contiguous_reducel33_u16 --------------------------
	.section	.text.contiguous_reducel33_u16,"ax",@progbits
	.align	128
        .global         contiguous_reducel33_u16
        .type           contiguous_reducel33_u16,@function
        .size           contiguous_reducel33_u16,(.L_x_9996 - contiguous_reducel33_u16)
        .other          contiguous_reducel33_u16,@"STO_CUDA_ENTRY STV_DEFAULT"
contiguous_reducel33_u16:
.text.contiguous_reducel33_u16:
        /* <DEDUP_REMOVED lines=43> */
.L_x_2386:
        /* <DEDUP_REMOVED lines=27> */
.L_x_2370:
[----:B------:R-:W-:Y:S01]  /*0460*/  MOV R27, R32 ;  /* 0x00000020001b7202 */ /* 0x000fe20000000f00 */
[----:B------:R-:W-:Y:S01]  /*0470*/  IMAD.MOV.U32 R2, RZ, RZ, R34 ;  /* 0x000000ffff027224 */ /* 0x000fe200078e0022 */
[----:B------:R-:W-:Y:S02]  /*0480*/  MOV R0, R35 ;  /* 0x0000002300007202 */ /* 0x000fe40000000f00 */
[----:B------:R-:W-:-:S07]  /*0490*/  MOV R9, 0x4b0 ;  /* 0x000004b000097802 */ /* 0x000fce0000000f00 */
[----:B012-4-:R-:W-:Y:S05]  /*04a0*/  CALL.REL.NOINC `($__internal_48_$__cuda_sm20_div_s64) ;  /* 0x0000003800a87944 */ /* 0x017fea0003c00000 */
        /* <DEDUP_REMOVED lines=8> */
.L_x_2371:
        /* <DEDUP_REMOVED lines=33> */
.L_x_2372:
[----:B------:R-:W-:Y:S01]  /*0740*/  MOV R27, R31 ;  /* 0x0000001f001b7202 */ /* 0x000fe20000000f00 */
[----:B------:R-:W-:Y:S01]  /*0750*/  IMAD.MOV.U32 R2, RZ, RZ, R34 ;  /* 0x000000ffff027224 */ /* 0x000fe200078e0022 */
[----:B------:R-:W-:Y:S02]  /*0760*/  MOV R0, R35 ;  /* 0x0000002300007202 */ /* 0x000fe40000000f00 */
[----:B------:R-:W-:-:S07]  /*0770*/  MOV R9, 0x790 ;  /* 0x0000079000097802 */ /* 0x000fce0000000f00 */
[----:B0---4-:R-:W-:Y:S05]  /*0780*/  CALL.REL.NOINC `($__internal_48_$__cuda_sm20_div_s64) ;  /* 0x0000003400f07944 */ /* 0x011fea0003c00000 */
        /* <DEDUP_REMOVED lines=9> */
.L_x_2373:
        /* <DEDUP_REMOVED lines=35> */
.L_x_2374:
[----:B------:R-:W-:Y:S01]  /*0a50*/  IMAD.MOV.U32 R27, RZ, RZ, R29 ;  /* 0x000000ffff1b7224 */ /* 0x000fe200078e001d */
[----:B------:R-:W-:Y:S01]  /*0a60*/  MOV R2, R32 ;  /* 0x0000002000027202 */ /* 0x000fe20000000f00 */
[----:B------:R-:W-:Y:S01]  /*0a70*/  IMAD.MOV.U32 R0, RZ, RZ, R33 ;  /* 0x000000ffff007224 */ /* 0x000fe200078e0021 */
[----:B------:R-:W-:-:S07]  /*0a80*/  MOV R9, 0xaa0 ;  /* 0x00000aa000097802 */ /* 0x000fce0000000f00 */
[----:B0---4-:R-:W-:Y:S05]  /*0a90*/  CALL.REL.NOINC `($__internal_48_$__cuda_sm20_div_s64) ;  /* 0x00000034002c7944 */ /* 0x011fea0003c00000 */
        /* <DEDUP_REMOVED lines=9> */
.L_x_2375:
        /* <DEDUP_REMOVED lines=33> */
.L_x_2376:
[----:B------:R-:W-:Y:S01]  /*0d40*/  MOV R27, R28 ;  /* 0x0000001c001b7202 */ /* 0x000fe20000000f00 */
[----:B------:R-:W-:Y:S01]  /*0d50*/  IMAD.MOV.U32 R0, RZ, RZ, R33 ;  /* 0x000000ffff007224 */ /* 0x000fe200078e0021 */
[----:B------:R-:W-:Y:S02]  /*0d60*/  MOV R2, R32 ;  /* 0x0000002000027202 */ /* 0x000fe40000000f00 */
[----:B------:R-:W-:-:S07]  /*0d70*/  MOV R9, 0xd90 ;  /* 0x00000d9000097802 */ /* 0x000fce0000000f00 */
[----:B0---4-:R-:W-:Y:S05]  /*0d80*/  CALL.REL.NOINC `($__internal_48_$__cuda_sm20_div_s64) ;  /* 0x0000003000707944 */ /* 0x011fea0003c00000 */
        /* <DEDUP_REMOVED lines=8> */
.L_x_2377:
[C---:B------:R-:W-:Y:S01]  /*0e10*/  IADD3 R30, PT, PT, R3.reuse, -0x1, RZ ;  /* 0xffffffff031e7810 */ /* 0x040fe20007ffe0ff */
        /* <DEDUP_REMOVED lines=33> */
.L_x_2378:
[----:B------:R-:W-:Y:S01]  /*1030*/  MOV R27, R29 ;  /* 0x0000001d001b7202 */ /* 0x000fe20000000f00 */
[----:B------:R-:W-:Y:S01]  /*1040*/  IMAD.MOV.U32 R2, RZ, RZ, R32 ;  /* 0x000000ffff027224 */ /* 0x000fe200078e0020 */
[----:B------:R-:W-:Y:S02]  /*1050*/  MOV R0, R33 ;  /* 0x0000002100007202 */ /* 0x000fe40000000f00 */
[----:B------:R-:W-:-:S07]  /*1060*/  MOV R9, 0x1080 ;  /* 0x0000108000097802 */ /* 0x000fce0000000f00 */
[----:B0---4-:R-:W-:Y:S05]  /*1070*/  CALL.REL.NOINC `($__internal_48_$__cuda_sm20_div_s64) ;  /* 0x0000002c00b47944 */ /* 0x011fea0003c00000 */
        /* <DEDUP_REMOVED lines=9> */
.L_x_2379:
        /* <DEDUP_REMOVED lines=34> */
.L_x_2380:
[----:B------:R-:W-:Y:S01]  /*1330*/  MOV R27, R28 ;  /* 0x0000001c001b7202 */ /* 0x000fe20000000f00 */
[----:B------:R-:W-:Y:S01]  /*1340*/  IMAD.MOV.U32 R0, RZ, RZ, R33 ;  /* 0x000000ffff007224 */ /* 0x000fe200078e0021 */
[----:B------:R-:W-:Y:S02]  /*1350*/  MOV R2, R32 ;  /* 0x0000002000027202 */ /* 0x000fe40000000f00 */
[----:B------:R-:W-:-:S07]  /*1360*/  MOV R9, 0x1380 ;  /* 0x0000138000097802 */ /* 0x000fce0000000f00 */
[----:B0---4-:R-:W-:Y:S05]  /*1370*/  CALL.REL.NOINC `($__internal_48_$__cuda_sm20_div_s64) ;  /* 0x0000002800f47944 */ /* 0x011fea0003c00000 */
[-C--:B------:R-:W-:Y:S01]  /*1380*/  IADD3 R25, P0, PT, RZ, -R11.reuse, RZ ;  /* 0x8000000bff197210 */ /* 0x080fe20007f1e0ff */
        /* <DEDUP_REMOVED lines=8> */
.L_x_2381:
[----:B------:R-:W-:Y:S02]  /*1410*/  VIADD R28, R3, 0xfffffffd ;  /* 0xfffffffd031c7836 */ /* 0x000fe40000000000 */
        /* <DEDUP_REMOVED lines=33> */
.L_x_2382:
[----:B------:R-:W-:Y:S01]  /*1630*/  IMAD.MOV.U32 R27, RZ, RZ, R31 ;  /* 0x000000ffff1b7224 */ /* 0x000fe200078e001f */
[----:B------:R-:W-:Y:S02]  /*1640*/  MOV R2, R32 ;  /* 0x0000002000027202 */ /* 0x000fe40000000f00 */
[----:B------:R-:W-:Y:S02]  /*1650*/  MOV R0, R33 ;  /* 0x0000002100007202 */ /* 0x000fe40000000f00 */
[----:B------:R-:W-:-:S07]  /*1660*/  MOV R9, 0x1680 ;  /* 0x0000168000097802 */ /* 0x000fce0000000f00 */
[----:B0---4-:R-:W-:Y:S05]  /*1670*/  CALL.REL.NOINC `($__internal_48_$__cuda_sm20_div_s64) ;  /* 0x0000002800347944 */ /* 0x011fea0003c00000 */
        /* <DEDUP_REMOVED lines=9> */
.L_x_2383:
        /* <DEDUP_REMOVED lines=34> */
.L_x_2384:
[----:B------:R-:W-:Y:S01]  /*1930*/  MOV R27, R30 ;  /* 0x0000001e001b7202 */ /* 0x000fe20000000f00 */
[----:B------:R-:W-:Y:S01]  /*1940*/  IMAD.MOV.U32 R2, RZ, RZ, R32 ;  /* 0x000000ffff027224 */ /* 0x000fe200078e0020 */
[----:B------:R-:W-:Y:S02]  /*1950*/  MOV R0, R33 ;  /* 0x0000002100007202 */ /* 0x000fe40000000f00 */
[----:B------:R-:W-:-:S07]  /*1960*/  MOV R9, 0x1980 ;  /* 0x0000198000097802 */ /* 0x000fce0000000f00 */
[----:B0---4-:R-:W-:Y:S05]  /*1970*/  CALL.REL.NOINC `($__internal_48_$__cuda_sm20_div_s64) ;  /* 0x0000002400747944 */ /* 0x011fea0003c00000 */
        /* <DEDUP_REMOVED lines=9> */
.L_x_2385:
[----:B----4-:R-:W-:-:S06]  /*1a10*/  IMAD.WIDE.U32 R12, R31, 0x8, R22 ;  /* 0x000000081f0c7825 */ /* 0x010fcc00078e0016 */
[----:B------:R-:W2:Y:S01]  /*1a20*/  LDG.E.64 R12, desc[UR8][R12.64] ;  /* 0x000000080c0c7981 */ /* 0x000ea2000c1e1b00 */
[----:B------:R-:W-:Y:S01]  /*1a30*/  UIADD3 UR6, UPT, UPT, UR6, 0x8, URZ ;  /* 0x0000000806067890 */ /* 0x000fe2000fffe0ff */
[----:B------:R-:W-:Y:S02]  /*1a40*/  MOV R29, R28 ;  /* 0x0000001c001d7202 */ /* 0x000fe40000000f00 */
[----:B------:R-:W-:Y:S01]  /*1a50*/  MOV R28, R34 ;  /* 0x00000022001c7202 */ /* 0x000fe20000000f00 */
[----:B------:R-:W-:Y:S01]  /*1a60*/  UISETP.NE.AND UP0, UPT, UR6, URZ, UPT ;  /* 0x000000ff0600728c */ /* 0x000fe2000bf05270 */
[----:B------:R-:W-:Y:S02]  /*1a70*/  IADD3 R3, PT, PT, R3, -0x8, RZ ;  /* 0xfffffff803037810 */ /* 0x000fe40007ffe0ff */
[----:B------:R-:W-:Y:S01]  /*1a80*/  MOV R32, R11 ;  /* 0x0000000b00207202 */ /* 0x000fe20000000f00 */
[-C--:B--2---:R-:W-:Y:S02]  /*1a90*/  IMAD R0, R13, R33.reuse, RZ ;  /* 0x000000210d007224 */ /* 0x084fe400078e02ff */
[----:B------:R-:W-:-:S04]  /*1aa0*/  IMAD.WIDE.U32 R28, R12, R33, R28 ;  /* 0x000000210c1c7225 */ /* 0x000fc800078e001c */
[----:B------:R-:W-:-:S04]  /*1ab0*/  IMAD R9, R12, R9, R0 ;  /* 0x000000090c097224 */ /* 0x000fc800078e0200 */
[----:B------:R-:W-:Y:S01]  /*1ac0*/  IMAD.IADD R29, R29, 0x1, R9 ;  /* 0x000000011d1d7824 */ /* 0x000fe200078e0209 */
[----:B------:R-:W-:Y:S06]  /*1ad0*/  BRA.U UP0, `(.L_x_2386) ;  /* 0xffffffe500f47547 */ /* 0x000fec000b83ffff */
[----:B------:R-:W-:-:S07]  /*1ae0*/  VIADD R3, R3, 0x3 ;  /* 0x0000000303037836 */ /* 0x000fce0000000000 */
.L_x_2369:
        /* <DEDUP_REMOVED lines=33> */
.L_x_2388:
[----:B------:R-:W-:Y:S01]  /*1d00*/  MOV R27, R32 ;  /* 0x00000020001b7202 */ /* 0x000fe20000000f00 */
[----:B------:R-:W-:Y:S01]  /*1d10*/  IMAD.MOV.U32 R0, RZ, RZ, R17 ;  /* 0x000000ffff007224 */ /* 0x000fe200078e0011 */
[----:B------:R-:W-:Y:S02]  /*1d20*/  MOV R2, R16 ;  /* 0x0000001000027202 */ /* 0x000fe40000000f00 */
[----:B------:R-:W-:-:S07]  /*1d30*/  MOV R9, 0x1d50 ;  /* 0x00001d5000097802 */ /* 0x000fce0000000f00 */
[----:B0-----:R-:W-:Y:S05]  /*1d40*/  CALL.REL.NOINC `($__internal_48_$__cuda_sm20_div_s64) ;  /* 0x0000002000807944 */ /* 0x001fea0003c00000 */
        /* <DEDUP_REMOVED lines=8> */
.L_x_2389:
        /* <DEDUP_REMOVED lines=35> */
.L_x_2390:
[----:B------:R-:W-:Y:S01]  /*2000*/  MOV R27, R17 ;  /* 0x00000011001b7202 */ /* 0x000fe20000000f00 */
[----:B------:R-:W-:Y:S01]  /*2010*/  IMAD.MOV.U32 R0, RZ, RZ, R19 ;  /* 0x000000ffff007224 */ /* 0x000fe200078e0013 */
[----:B------:R-:W-:Y:S02]  /*2020*/  MOV R2, R18 ;  /* 0x0000001200027202 */ /* 0x000fe40000000f00 */
[----:B------:R-:W-:-:S07]  /*2030*/  MOV R9, 0x2050 ;  /* 0x0000205000097802 */ /* 0x000fce0000000f00 */
[----:B0-----:R-:W-:Y:S05]  /*2040*/  CALL.REL.NOINC `($__internal_48_$__cuda_sm20_div_s64) ;  /* 0x0000001c00c07944 */ /* 0x001fea0003c00000 */
        /* <DEDUP_REMOVED lines=9> */
.L_x_2391:
[----:B------:R-:W1:Y:S01]  /*20e0*/  LDC.64 R28, c[0x0][0x390] ;  /* 0x0000e400ff1c7b82 */ /* 0x000e620000000a00 */
[----:B------:R-:W-:-:S07]  /*20f0*/  VIADD R17, R3, 0xfffffffe ;  /* 0xfffffffe03117836 */ /* 0x000fce0000000000 */
        /* <DEDUP_REMOVED lines=34> */
.L_x_2392:
[----:B------:R-:W-:Y:S01]  /*2320*/  IMAD.MOV.U32 R27, RZ, RZ, R19 ;  /* 0x000000ffff1b7224 */ /* 0x000fe200078e0013 */
[----:B------:R-:W-:Y:S02]  /*2330*/  MOV R2, R28 ;  /* 0x0000001c00027202 */ /* 0x000fe40000000f00 */
[----:B------:R-:W-:Y:S02]  /*2340*/  MOV R0, R29 ;  /* 0x0000001d00007202 */ /* 0x000fe40000000f00 */
[----:B------:R-:W-:-:S07]  /*2350*/  MOV R9, 0x2370 ;  /* 0x0000237000097802 */ /* 0x000fce0000000f00 */
[----:B0-----:R-:W-:Y:S05]  /*2360*/  CALL.REL.NOINC `($__internal_48_$__cuda_sm20_div_s64) ;  /* 0x0000001800f87944 */ /* 0x001fea0003c00000 */
        /* <DEDUP_REMOVED lines=9> */
.L_x_2393:
        /* <DEDUP_REMOVED lines=32> */
[----:B------:R-:W-:-:S04]  /*2600*/  @!P2 LOP3.LUT R11, RZ, R28, RZ, 0x33, !PT ;  /* 0x0000001cff0ba212 */ /* 0x000fc800078e33ff */
[----:B------:R-:W-:Y:S01]  /*2610*/  MOV R32, R11 ;  /* 0x0000000b00207202 */ /* 0x000fe20000000f00 */
[----:B------:R-:W-:-:S04]  /*2620*/  IMAD.MOV R13, RZ, RZ, -R11 ;  /* 0x000000ffff0d7224 */ /* 0x000fc800078e0a0b */
[----:B------:R-:W-:Y:S01]  /*2630*/  IMAD R12, R28, R13, R18 ;  /* 0x0000000d1c0c7224 */ /* 0x000fe200078e0212 */
[----:B------:R-:W-:Y:S06]  /*2640*/  BRA `(.L_x_2395) ;  /* 0x0000000000347947 */ /* 0x000fec0003800000 */
.L_x_2394:
[----:B------:R-:W-:Y:S01]  /*2650*/  IMAD.MOV.U32 R27, RZ, RZ, R18 ;  /* 0x000000ffff1b7224 */ /* 0x000fe200078e0012 */
[----:B------:R-:W-:Y:S02]  /*2660*/  MOV R2, R28 ;  /* 0x0000001c00027202 */ /* 0x000fe40000000f00 */
[----:B------:R-:W-:Y:S02]  /*2670*/  MOV R0, R29 ;  /* 0x0000001d00007202 */ /* 0x000fe40000000f00 */
[----:B------:R-:W-:-:S07]  /*2680*/  MOV R9, 0x26a0 ;  /* 0x000026a000097802 */ /* 0x000fce0000000f00 */
[----:B0-----:R-:W-:Y:S05]  /*2690*/  CALL.REL.NOINC `($__internal_48_$__cuda_sm20_div_s64) ;  /* 0x00000018002c7944 */ /* 0x001fea0003c00000 */
[-C--:B------:R-:W-:Y:S01]  /*26a0*/  IADD3 R23, P0, PT, RZ, -R11.reuse, RZ ;  /* 0x8000000bff177210 */ /* 0x080fe20007f1e0ff */
[----:B------:R-:W-:Y:S01]  /*26b0*/  HFMA2 R19, -RZ, RZ, 0, 0 ;  /* 0x00000000ff137431 */ /* 0x000fe200000001ff */
[----:B------:R-:W-:-:S03]  /*26c0*/  MOV R32, R11 ;  /* 0x0000000b00207202 */ /* 0x000fc60000000f00 */
[----:B------:R-:W-:-:S04]  /*26d0*/  IMAD.X R9, RZ, RZ, ~R2, P0 ;  /* 0x000000ffff097224 */ /* 0x000fc800000e0e02 */
[----:B------:R-:W-:Y:S02]  /*26e0*/  IMAD R9, R9, R28, RZ ;  /* 0x0000001c09097224 */ /* 0x000fe400078e02ff */
[----:B------:R-:W-:-:S04]  /*26f0*/  IMAD.WIDE.U32 R12, R28, R23, R18 ;  /* 0x000000171c0c7225 */ /* 0x000fc800078e0012 */
[----:B------:R-:W-:-:S04]  /*2700*/  IMAD R9, R29, R23, R9 ;  /* 0x000000171d097224 */ /* 0x000fc800078e0209 */
[----:B------:R-:W-:-:S07]  /*2710*/  IMAD.IADD R9, R13, 0x1, R9 ;  /* 0x000000010d097824 */ /* 0x000fce00078e0209 */
.L_x_2395:
[----:B------:R-:W1:Y:S02]  /*2720*/  LDC.64 R10, c[0x0][0x398] ;  /* 0x0000e600ff0a7b82 */ /* 0x000e640000000a00 */
[----:B-1----:R-:W-:-:S06]  /*2730*/  IMAD.WIDE.U32 R10, R16, 0x8, R10 ;  /* 0x00000008100a7825 */ /* 0x002fcc00078e000a */
[----:B------:R-:W2:Y:S01]  /*2740*/  LDG.E.64 R10, desc[UR8][R10.64] ;  /* 0x000000080a0a7981 */ /* 0x000ea2000c1e1b00 */
[----:B------:R-:W-:Y:S02]  /*2750*/  MOV R16, R20 ;  /* 0x0000001400107202 */ /* 0x000fe40000000f00 */
[----:B------:R-:W-:Y:S01]  /*2760*/  IADD3 R3, PT, PT, R3, -0x4, RZ ;  /* 0xfffffffc03037810 */ /* 0x000fe20007ffe0ff */
[-C--:B--2---:R-:W-:Y:S02]  /*2770*/  IMAD R0, R11, R12.reuse, RZ ;  /* 0x0000000c0b007224 */ /* 0x084fe400078e02ff */
[----:B------:R-:W-:-:S04]  /*2780*/  IMAD.WIDE.U32 R28, R10, R12, R16 ;  /* 0x0000000c0a1c7225 */ /* 0x000fc800078e0010 */
[----:B------:R-:W-:-:S04]  /*2790*/  IMAD R9, R10, R9, R0 ;  /* 0x000000090a097224 */ /* 0x000fc800078e0200 */
[----:B------:R-:W-:-:S07]  /*27a0*/  IMAD.IADD R29, R29, 0x1, R9 ;  /* 0x000000011d1d7824 */ /* 0x000fce00078e0209 */
.L_x_2387:
        /* <DEDUP_REMOVED lines=31> */
.L_x_2397:
        /* <DEDUP_REMOVED lines=13> */
.L_x_2398:
        /* <DEDUP_REMOVED lines=35> */
.L_x_2399:
        /* <DEDUP_REMOVED lines=14> */
.L_x_2400:
[----:B------:R-:W1:Y:S02]  /*2d80*/  LDC.64 R10, c[0x0][0x398] ;  /* 0x0000e600ff0a7b82 */ /* 0x000e640000000a00 */
[----:B-1----:R-:W-:-:S06]  /*2d90*/  IMAD.WIDE.U32 R16, R16, 0x8, R10 ;  /* 0x0000000810107825 */ /* 0x002fcc00078e000a */
        /* <DEDUP_REMOVED lines=8> */
.L_x_2396:
        /* <DEDUP_REMOVED lines=29> */
.L_x_2401:
[----:B------:R-:W-:-:S07]  /*2ff0*/  MOV R0, 0x3010 ;  /* 0x0000301000007802 */ /* 0x000fce0000000f00 */
[----:B0-----:R-:W-:Y:S05]  /*3000*/  CALL.REL.NOINC `($__internal_49_$__cuda_sm20_rem_s64) ;  /* 0x0000001400207944 */ /* 0x001fea0003c00000 */
[----:B------:R-:W-:Y:S01]  /*3010*/  IMAD.MOV.U32 R10, RZ, RZ, R2 ;  /* 0x000000ffff0a7224 */ /* 0x000fe200078e0002 */
[----:B------:R-:W-:-:S07]  /*3020*/  MOV R11, R9 ;  /* 0x00000009000b7202 */ /* 0x000fce0000000f00 */
.L_x_2402:
[----:B------:R-:W1:Y:S02]  /*3030*/  LDC.64 R12, c[0x0][0x398] ;  /* 0x0000e600ff0c7b82 */ /* 0x000e640000000a00 */
[----:B-1----:R-:W-:-:S06]  /*3040*/  IMAD.WIDE.U32 R2, R3, 0x8, R12 ;  /* 0x0000000803027825 */ /* 0x002fcc00078e000c */
[----:B------:R-:W2:Y:S02]  /*3050*/  LDG.E.64 R2, desc[UR8][R2.64] ;  /* 0x0000000802027981 */ /* 0x000ea4000c1e1b00 */
[-C--:B--2---:R-:W-:Y:S02]  /*3060*/  IMAD R9, R3, R10.reuse, RZ ;  /* 0x0000000a03097224 */ /* 0x084fe400078e02ff */
[----:B------:R-:W-:-:S04]  /*3070*/  IMAD.WIDE.U32 R28, R2, R10, R28 ;  /* 0x0000000a021c7225 */ /* 0x000fc800078e001c */
[----:B------:R-:W-:-:S05]  /*3080*/  IMAD R9, R2, R11, R9 ;  /* 0x0000000b02097224 */ /* 0x000fca00078e0209 */
[----:B------:R-:W-:-:S07]  /*3090*/  IADD3 R29, PT, PT, R29, R9, RZ ;  /* 0x000000091d1d7210 */ /* 0x000fce0007ffe0ff */
.L_x_2368:
[----:B------:R-:W1:Y:S02]  /*30a0*/  LDCU.64 UR4, c[0x0][0x388] ;  /* 0x00007100ff0477ac */ /* 0x000e640008000a00 */
[----:B-1----:R-:W-:-:S04]  /*30b0*/  LEA R2, P0, R28, UR4, 0x1 ;  /* 0x000000041c027c11 */ /* 0x002fc8000f8008ff */
[----:B------:R-:W-:-:S05]  /*30c0*/  LEA.HI.X R3, R28, UR5, R29, 0x1, P0 ;  /* 0x000000051c037c11 */ /* 0x000fca00080f0c1d */
[----:B------:R-:W2:Y:S01]  /*30d0*/  LDG.E.U16 R0, desc[UR8][R2.64] ;  /* 0x0000000802007981 */ /* 0x000ea2000c1e1500 */
[----:B------:R-:W-:Y:S01]  /*30e0*/  BSSY.RECONVERGENT B0, `(.L_x_2403) ;  /* 0x0000047000007945 */ /* 0x000fe20003800200 */
[----:B--2---:R-:W-:-:S04]  /*30f0*/  PRMT R9, R0, 0x9910, RZ ;  /* 0x0000991000097816 */ /* 0x004fc800000000ff */
[----:B------:R-:W-:Y:S01]  /*3100*/  ISETP.NE.AND P0, PT, R9, 0x1, PT ;  /* 0x000000010900780c */ /* 0x000fe20003f05270 */
[----:B------:R-:W-:-:S12]  /*3110*/  IMAD.MOV.U32 R9, RZ, RZ, 0x3f800000 ;  /* 0x3f800000ff097424 */ /* 0x000fd800078e00ff */
[----:B------:R-:W-:Y:S05]  /*3120*/  @!P0 BRA `(.L_x_2404) ;  /* 0x0000000400088947 */ /* 0x000fea0003800000 */
[----:B------:R-:W1:Y:S02]  /*3130*/  I2F.U16 R2, R0 ;  /* 0x0000000000027306 */ /* 0x000e640000101000 */
[----:B-1----:R-:W-:-:S13]  /*3140*/  FSETP.NAN.AND P0, PT, |R2|, |R2|, PT ;  /* 0x400000020200720b */ /* 0x002fda0003f08200 */
        /* <DEDUP_REMOVED lines=14> */
[----:B------:R-:W1:Y:S01]  /*3230*/  MUFU.RCP R11, R11 ;  /* 0x0000000b000b7308 */ /* 0x000e620000001000 */
[----:B------:R-:W-:Y:S02]  /*3240*/  FFMA R3, R10, 1.1920928955078125e-07, R3 ;  /* 0x340000000a037823 */ /* 0x000fe40000000003 */
[----:B-1----:R-:W-:-:S04]  /*3250*/  FMUL R12, R11, R12 ;  /* 0x0000000c0b0c7220 */ /* 0x002fc80000400000 */
        /* <DEDUP_REMOVED lines=21> */
[----:B------:R-:W1:Y:S01]  /*33b0*/  FRND R9, R10 ;  /* 0x0000000a00097307 */ /* 0x000e620000201000 */
[----:B------:R-:W-:Y:S01]  /*33c0*/  FADD R18, R13, -R18 ;  /* 0x800000120d127221 */ /* 0x000fe20000000000 */
[----:B------:R-:W-:Y:S01]  /*33d0*/  FFMA R3, R3, 3, -R10 ;  /* 0x4040000003037823 */ /* 0x000fe2000000080a */
[C---:B------:R-:W-:Y:S02]  /*33e0*/  FSETP.GT.AND P1, PT, |R10|.reuse, 152, PT ;  /* 0x431800000a00780b */ /* 0x040fe40003f24200 */
[----:B------:R-:W-:Y:S01]  /*33f0*/  FSETP.GEU.AND P2, PT, R10, RZ, PT ;  /* 0x000000ff0a00720b */ /* 0x000fe20003f4e000 */
[----:B------:R-:W-:Y:S01]  /*3400*/  FFMA R18, R18, 3, R3 ;  /* 0x4040000012127823 */ /* 0x000fe20000000003 */
[----:B-1----:R-:W-:Y:S01]  /*3410*/  FADD R3, R10, -R9 ;  /* 0x800000090a037221 */ /* 0x002fe20000000000 */
        /* <DEDUP_REMOVED lines=9> */
[----:B------:R-:W1:Y:S02]  /*34b0*/  F2I.NTZ R12, R10 ;  /* 0x0000000a000c7305 */ /* 0x000e640000203100 */
[----:B------:R-:W-:-:S04]  /*34c0*/  FFMA R16, R3, R16, 0.055503588169813156128 ;  /* 0x3d6357bb03107423 */ /* 0x000fc80000000010 */
[----:B------:R-:W-:-:S04]  /*34d0*/  FFMA R16, R3, R16, 0.24022644758224487305 ;  /* 0x3e75fdec03107423 */ /* 0x000fc80000000010 */
[----:B------:R-:W-:-:S04]  /*34e0*/  FFMA R16, R3, R16, 0.69314718246459960938 ;  /* 0x3f31721803107423 */ /* 0x000fc80000000010 */
[----:B------:R-:W-:Y:S01]  /*34f0*/  FFMA R16, R3, R16, 1 ;  /* 0x3f80000003107423 */ /* 0x000fe20000000010 */
[----:B-1----:R-:W-:Y:S02]  /*3500*/  IMAD R12, R12, 0x800000, -R9 ;  /* 0x008000000c0c7824 */ /* 0x002fe400078e0a09 */
[----:B------:R-:W-:Y:S01]  /*3510*/  FADD R9, R2, R2 ;  /* 0x0000000202097221 */ /* 0x000fe20000000000 */
[----:B------:R-:W-:-:S04]  /*3520*/  FMUL R11, R11, R16 ;  /* 0x000000100b0b7220 */ /* 0x000fc80000400000 */
[----:B------:R-:W-:-:S05]  /*3530*/  @!P1 FMUL R0, R12, R11 ;  /* 0x0000000b0c009220 */ /* 0x000fca0000400000 */
[----:B------:R-:W-:-:S07]  /*3540*/  @P0 FSEL R9, R9, R0, !P2 ;  /* 0x0000000009090208 */ /* 0x000fce0005000000 */
.L_x_2404:
[----:B------:R-:W-:Y:S05]  /*3550*/  BSYNC.RECONVERGENT B0 ;  /* 0x0000000000007941 */ /* 0x000fea0003800200 */
.L_x_2403:
        /* <DEDUP_REMOVED lines=31> */
.L_x_2407:
        /* <DEDUP_REMOVED lines=56> */
.L_x_2406:
        /* <DEDUP_REMOVED lines=32> */
.L_x_2409:
        /* <DEDUP_REMOVED lines=19> */
.L_x_2410:
[----:B------:R-:W-:Y:S05]  /*3e00*/  @!P1 BRA `(.L_x_2408) ;  /* 0x0000000000289947 */ /* 0x000fea0003800000 */
[----:B------:R-:W-:Y:S01]  /*3e10*/  IMAD R0, R6, UR4, RZ ;  /* 0x0000000406007c24 */ /* 0x000fe2000f8e02ff */
[----:B------:R-:W-:-:S03]  /*3e20*/  IADD3 R5, PT, PT, -R5, RZ, RZ ;  /* 0x000000ff05057210 */ /* 0x000fc60007ffe1ff */
[----:B------:R-:W-:-:S05]  /*3e30*/  IMAD R0, R0, 0x2, R7 ;  /* 0x0000000200007824 */ /* 0x000fca00078e0207 */
[----:B------:R-:W-:-:S07]  /*3e40*/  IADD3 R3, PT, PT, R0, UR5, RZ ;  /* 0x0000000500037c10 */ /* 0x000fce000fffe0ff */
.L_x_2411:
[----:B------:R3:W2:Y:S01]  /*3e50*/  LDS.U16 R9, [R3] ;  /* 0x0000000003097984 */ /* 0x0006a20000000400 */
[----:B------:R-:W-:-:S05]  /*3e60*/  VIADD R5, R5, 0x1 ;  /* 0x0000000105057836 */ /* 0x000fca0000000000 */
[----:B------:R-:W-:Y:S02]  /*3e70*/  ISETP.NE.AND P0, PT, R5, RZ, PT ;  /* 0x000000ff0500720c */ /* 0x000fe40003f05270 */
[----:B---3--:R-:W-:Y:S01]  /*3e80*/  LEA R3, R6, R3, 0x1 ;  /* 0x0000000306037211 */ /* 0x008fe200078e08ff */
[----:B--2---:R-:W-:-:S10]  /*3e90*/  HADD2 R8, R8.H0_H0, R9.H0_H0 ;  /* 0x2000000908087230 */ /* 0x004fd40000000800 */
[----:B------:R-:W-:Y:S05]  /*3ea0*/  @P0 BRA `(.L_x_2411) ;  /* 0xfffffffc00e80947 */ /* 0x000fea000383ffff */
.L_x_2408:
[----:B--2---:R2:W-:Y:S02]  /*3eb0*/  STS.U16 [R7+UR5], R8 ;  /* 0x0000000807007988 */ /* 0x0045e40008000405 */
.L_x_2405:
        /* <DEDUP_REMOVED lines=9> */
        .weak           $__internal_48_$__cuda_sm20_div_s64
        .type           $__internal_48_$__cuda_sm20_div_s64,@function
        .size           $__internal_48_$__cuda_sm20_div_s64,($__internal_49_$__cuda_sm20_rem_s64 - $__internal_48_$__cuda_sm20_div_s64)
$__internal_48_$__cuda_sm20_div_s64:
        /* <DEDUP_REMOVED lines=83> */
[----:B------:R-:W-:Y:S06]  /*4480*/  RET.REL.NODEC R12 `(contiguous_reducel33_u16) ;  /* 0xffffffb80cdc7950 */ /* 0x000fec0003c3ffff */
        .weak           $__internal_49_$__cuda_sm20_rem_s64
        .type           $__internal_49_$__cuda_sm20_rem_s64,@function
        .size           $__internal_49_$__cuda_sm20_rem_s64,(.L_x_9996 - $__internal_49_$__cuda_sm20_rem_s64)
$__internal_49_$__cuda_sm20_rem_s64:
        /* <DEDUP_REMOVED lines=66> */
[----:B------:R-:W-:Y:S06]  /*48b0*/  RET.REL.NODEC R10 `(contiguous_reducel33_u16) ;  /* 0xffffffb40ad07950 */ /* 0x000fec0003c3ffff */
.L_x_2412:
        /* <DEDUP_REMOVED lines=12> */
.L_x_9996:


//--------------------- .text.contiguous_reducel322_u16 --------------------------
	.section	.text.contiguous_reducel322_u16,"ax",@progbits
	.align	128
        .global         contiguous_reducel322_u16
        .type           contiguous_reducel322_u16,@function
        .size           contiguous_reducel322_u16,(.L_x_10209 - contiguous_reducel322_u16)
        .other          contiguous_reducel322_u16,@"STO_CUDA_ENTRY STV_DEFAULT"
contiguous_reducel322_u16:
.text.contiguous_reducel322_u16:
        /* <DEDUP_REMOVED lines=15> */
[----:B------:R0:W-:Y:S01]  /*00f0*/  STS.U16 [R2], RZ ;  /* 0x000000ff02007388 */ /* 0x0001e20000000400 */
        /* <DEDUP_REMOVED lines=15> */
[----:B------:R-:W2:Y:S04]  /*01f0*/  LDG.E.U16 R6, desc[UR12][R6.64] ;  /* 0x0000000c06067981 */ /* 0x000ea8000c1e1500 */
[----:B------:R-:W2:Y:S02]  /*0200*/  LDG.E.U16 R11, desc[UR12][R10.64] ;  /* 0x0000000c0a0b7981 */ /* 0x000ea4000c1e1500 */
[----:B--2---:R-:W-:-:S04]  /*0210*/  IADD3 R4, PT, PT, R6, R11, RZ ;  /* 0x0000000b06047210 */ /* 0x004fc80007ffe0ff */
[----:B------:R-:W-:-:S04]  /*0220*/  SHF.R.U32.HI R4, RZ, 0x1, R4 ;  /* 0x00000001ff047819 */ /* 0x000fc80000011604 */
[----:B------:R-:W0:Y:S02]  /*0230*/  I2F.F16 R5, R4 ;  /* 0x0000000400057306 */ /* 0x000e240000200c00 */
[----:B0-----:R1:W-:Y:S01]  /*0240*/  STS.U16 [R2], R5 ;  /* 0x0000000502007388 */ /* 0x0013e20000000400 */
[----:B------:R-:W-:Y:S05]  /*0250*/  BRA `(.L_x_2415) ;  /* 0x0000000000347947 */ /* 0x000fea0003800000 */
.L_x_2414:
        /* <DEDUP_REMOVED lines=10> */
[----:B------:R-:W2:Y:S02]  /*0300*/  LDG.E.U16 R5, desc[UR12][R6.64] ;  /* 0x0000000c06057981 */ /* 0x000ea4000c1e1500 */
[----:B--2---:R-:W0:Y:S02]  /*0310*/  I2F.F16.U16 R5, R5 ;  /* 0x0000000500057306 */ /* 0x004e240000100800 */
[----:B0-----:R0:W-:Y:S02]  /*0320*/  STS.U16 [R2], R5 ;  /* 0x0000000502007388 */ /* 0x0011e40000000400 */
.L_x_2415:
[----:B------:R-:W-:Y:S05]  /*0330*/  BSYNC.RECONVERGENT B0 ;  /* 0x0000000000007941 */ /* 0x000fea0003800200 */
.L_x_2413:
[----:B------:R-:W-:Y:S01]  /*0340*/  BAR.SYNC.DEFER_BLOCKING 0x0 ;  /* 0x0000000000007b1d */ /* 0x000fe20000010000 */
[----:B------:R-:W-:Y:S02]  /*0350*/  ISETP.GE.U32.AND P1, PT, R3, 0x42, PT ;  /* 0x000000420300780c */ /* 0x000fe40003f26070 */
[----:B------:R-:W-:-:S11]  /*0360*/  ISETP.GT.U32.AND P0, PT, R0, 0x1f, PT ;  /* 0x0000001f0000780c */ /* 0x000fd60003f04070 */
[----:B------:R-:W-:Y:S05]  /*0370*/  @!P1 BRA `(.L_x_2416) ;  /* 0x0000000000309947 */ /* 0x000fea0003800000 */
.L_x_2417:
[----:B------:R-:W-:-:S04]  /*0380*/  SHF.R.U32.HI R7, RZ, 0x1, R3 ;  /* 0x00000001ff077819 */ /* 0x000fc80000011603 */
[----:B------:R-:W-:-:S13]  /*0390*/  ISETP.GE.U32.AND P1, PT, R0, R7, PT ;  /* 0x000000070000720c */ /* 0x000fda0003f26070 */
[----:B01----:R-:W-:Y:S01]  /*03a0*/  @!P1 LOP3.LUT R5, R3, 0x7fe, RZ, 0xc0, !PT ;  /* 0x000007fe03059812 */ /* 0x003fe200078ec0ff */
[----:B------:R-:W-:Y:S04]  /*03b0*/  @!P1 LDS.U16 R4, [R2] ;  /* 0x0000000002049984 */ /* 0x000fe80000000400 */
[----:B------:R-:W-:-:S06]  /*03c0*/  @!P1 IMAD.IADD R5, R2, 0x1, R5 ;  /* 0x0000000102059824 */ /* 0x000fcc00078e0205 */
[----:B------:R-:W0:Y:S02]  /*03d0*/  @!P1 LDS.U16 R5, [R5] ;  /* 0x0000000005059984 */ /* 0x000e240000000400 */
[----:B0-----:R-:W-:-:S05]  /*03e0*/  @!P1 HADD2 R4, R4.H0_H0, R5.H0_H0 ;  /* 0x2000000504049230 */ /* 0x001fca0000000800 */
[----:B------:R2:W-:Y:S01]  /*03f0*/  @!P1 STS.U16 [R2], R4 ;  /* 0x0000000402009388 */ /* 0x0005e20000000400 */
[----:B------:R-:W-:Y:S01]  /*0400*/  BAR.SYNC.DEFER_BLOCKING 0x0 ;  /* 0x0000000000007b1d */ /* 0x000fe20000010000 */
[----:B------:R-:W-:Y:S02]  /*0410*/  ISETP.GT.U32.AND P1, PT, R3, 0x83, PT ;  /* 0x000000830300780c */ /* 0x000fe40003f24070 */
[----:B------:R-:W-:-:S11]  /*0420*/  MOV R3, R7 ;  /* 0x0000000700037202 */ /* 0x000fd60000000f00 */
[----:B--2---:R-:W-:Y:S05]  /*0430*/  @P1 BRA `(.L_x_2417) ;  /* 0xfffffffc00d01947 */ /* 0x004fea000383ffff */
.L_x_2416:
[----:B------:R-:W-:Y:S05]  /*0440*/  @P0 EXIT ;  /* 0x000000000000094d */ /* 0x000fea0003800000 */
[----:B------:R-:W-:Y:S01]  /*0450*/  LDS.U16 R3, [R2] ;  /* 0x0000000002037984 */ /* 0x000fe20000000400 */
[----:B------:R-:W-:-:S03]  /*0460*/  ISETP.NE.AND P0, PT, R0, RZ, PT ;  /* 0x000000ff0000720c */ /* 0x000fc60003f05270 */
[----:B------:R-:W2:Y:S04]  /*0470*/  LDS.U16 R4, [R2+0x40] ;  /* 0x0000400002047984 */ /* 0x000ea80000000400 */
[----:B------:R-:W3:Y:S04]  /*0480*/  LDS.U16 R6, [R2+0x20] ;  /* 0x0000200002067984 */ /* 0x000ee80000000400 */
[----:B01----:R-:W0:Y:S04]  /*0490*/  LDS.U16 R5, [R2+0x10] ;  /* 0x0000100002057984 */ /* 0x003e280000000400 */
[----:B------:R-:W1:Y:S04]  /*04a0*/  LDS.U16 R8, [R2+0x8] ;  /* 0x0000080002087984 */ /* 0x000e680000000400 */
[----:B------:R-:W4:Y:S04]  /*04b0*/  LDS.U16 R7, [R2+0x4] ;  /* 0x0000040002077984 */ /* 0x000f280000000400 */
[----:B------:R-:W5:Y:S01]  /*04c0*/  LDS.U16 R10, [R2+0x2] ;  /* 0x00000200020a7984 */ /* 0x000f620000000400 */
[----:B--2---:R-:W-:-:S04]  /*04d0*/  HADD2 R3, R3.H0_H0, R4.H0_H0 ;  /* 0x2000000403037230 */ /* 0x004fc80000000800 */
[----:B---3--:R-:W-:Y:S01]  /*04e0*/  HADD2 R6, R3.H0_H0, R6.H0_H0 ;  /* 0x2000000603067230 */ /* 0x008fe20000000800 */
[----:B------:R2:W-:Y:S03]  /*04f0*/  STS.U16 [R2], R3 ;  /* 0x0000000302007388 */ /* 0x0005e60000000400 */
[----:B0-----:R-:W-:Y:S01]  /*0500*/  HADD2 R5, R6.H0_H0, R5.H0_H0 ;  /* 0x2000000506057230 */ /* 0x001fe20000000800 */
[----:B------:R2:W-:Y:S03]  /*0510*/  STS.U16 [R2], R6 ;  /* 0x0000000602007388 */ /* 0x0005e60000000400 */
[----:B-1----:R-:W-:Y:S01]  /*0520*/  HADD2 R8, R5.H0_H0, R8.H0_H0 ;  /* 0x2000000805087230 */ /* 0x002fe20000000800 */
        /* <DEDUP_REMOVED lines=14> */
[----:B--2---:R-:W0:Y:S01]  /*0610*/  LDS.U16 R5, [UR4] ;  /* 0x00000004ff057984 */ /* 0x004e220008000400 */
[----:B------:R-:W-:Y:S02]  /*0620*/  UMOV UR4, UR6 ;  /* 0x0000000600047c82 */ /* 0x000fe40008000000 */
[----:B-1----:R-:W-:-:S04]  /*0630*/  UIMAD.WIDE.U32 UR4, UR7, UR8, UR4 ;  /* 0x00000008070472a5 */ /* 0x002fc8000f8e0004 */
[----:B------:R-:W-:Y:S02]  /*0640*/  UIMAD UR7, UR7, UR9, UR5 ;  /* 0x00000009070772a4 */ /* 0x000fe4000f8e0205 */
[----:B---3--:R-:W-:-:S04]  /*0650*/  ULEA UR5, UP0, UR4, UR10, 0x1 ;  /* 0x0000000a04057291 */ /* 0x008fc8000f8008ff */
[----:B------:R-:W-:Y:S02]  /*0660*/  ULEA.HI.X UR4, UR4, UR11, UR7, 0x1, UP0 ;  /* 0x0000000b04047291 */ /* 0x000fe400080f0c07 */
[----:B------:R-:W-:-:S04]  /*0670*/  IMAD.U32 R2, RZ, RZ, UR5 ;  /* 0x00000005ff027e24 */ /* 0x000fc8000f8e00ff */
[----:B------:R-:W-:-:S05]  /*0680*/  MOV R3, UR4 ;  /* 0x0000000400037c02 */ /* 0x000fca0008000f00 */
[----:B0-----:R-:W-:Y:S01]  /*0690*/  STG.E.U16 desc[UR12][R2.64], R5 ;  /* 0x0000000502007986 */ /* 0x001fe2000c10150c */
[----:B------:R-:W-:Y:S05]  /*06a0*/  EXIT ;  /* 0x000000000000794d */ /* 0x000fea0003800000 */
.L_x_2418:
        /* <DEDUP_REMOVED lines=13> */
.L_x_10209:


//--------------------- .text.contiguous_reducel32_u16 --------------------------
	.section	.text.contiguous_reducel32_u16,"ax",@progbits
	.align	128
        .global         contiguous_reducel32_u16
        .type           contiguous_reducel32_u16,@function
        .size           contiguous_reducel32_u16,(.L_x_9998 - contiguous_reducel32_u16)
        .other          contiguous_reducel32_u16,@"STO_CUDA_ENTRY STV_DEFAULT"
contiguous_reducel32_u16:
.text.contiguous_reducel32_u16:
        /* <DEDUP_REMOVED lines=46> */
.L_x_2447:
        /* <DEDUP_REMOVED lines=32> */
.L_x_2424:
[----:B------:R-:W-:Y:S01]  /*04e0*/  MOV R26, R6 ;  /* 0x00000006001a7202 */ /* 0x000fe20000000f00 */
[----:B------:R-:W-:Y:S01]  /*04f0*/  IMAD.MOV.U32 R13, RZ, RZ, R7 ;  /* 0x000000ffff0d7224 */ /* 0x000fe200078e0007 */
[----:B------:R-:W-:Y:S01]  /*0500*/  MOV R14, R34 ;  /* 0x00000022000e7202 */ /* 0x000fe20000000f00 */
[----:B------:R-:W-:Y:S01]  /*0510*/  IMAD.MOV.U32 R11, RZ, RZ, R35 ;  /* 0x000000ffff0b7224 */ /* 0x000fe200078e0023 */
[----:B------:R-:W-:-:S07]  /*0520*/  MOV R12, 0x540 ;  /* 0x00000540000c7802 */ /* 0x000fce0000000f00 */
[----:B-1----:R-:W-:Y:S05]  /*0530*/  CALL.REL.NOINC `($__internal_50_$__cuda_sm20_div_s64) ;  /* 0x0000007000b07944 */ /* 0x002fea0003c00000 */
        /* <DEDUP_REMOVED lines=9> */
.L_x_2425:
[----:B------:R-:W-:Y:S05]  /*05d0*/  BSYNC.RECONVERGENT B1 ;  /* 0x0000000000017941 */ /* 0x000fea0003800200 */
.L_x_2423:
        /* <DEDUP_REMOVED lines=34> */
.L_x_2427:
[----:B------:R-:W-:Y:S01]  /*0800*/  IMAD.MOV.U32 R26, RZ, RZ, R20 ;  /* 0x000000ffff1a7224 */ /* 0x000fe200078e0014 */
[----:B------:R-:W-:Y:S01]  /*0810*/  MOV R13, R9 ;  /* 0x00000009000d7202 */ /* 0x000fe20000000f00 */
[----:B------:R-:W-:Y:S01]  /*0820*/  IMAD.MOV.U32 R14, RZ, RZ, R34 ;  /* 0x000000ffff0e7224 */ /* 0x000fe200078e0022 */
[----:B------:R-:W-:Y:S02]  /*0830*/  MOV R11, R35 ;  /* 0x00000023000b7202 */ /* 0x000fe40000000f00 */
[----:B------:R-:W-:-:S07]  /*0840*/  MOV R12, 0x860 ;  /* 0x00000860000c7802 */ /* 0x000fce0000000f00 */
[----:B------:R-:W-:Y:S05]  /*0850*/  CALL.REL.NOINC `($__internal_50_$__cuda_sm20_div_s64) ;  /* 0x0000006c00e87944 */ /* 0x000fea0003c00000 */
        /* <DEDUP_REMOVED lines=9> */
.L_x_2428:
[----:B------:R-:W-:Y:S05]  /*08f0*/  BSYNC.RECONVERGENT B1 ;  /* 0x0000000000017941 */ /* 0x000fea0003800200 */
.L_x_2426:
        /* <DEDUP_REMOVED lines=33> */
.L_x_2430:
[----:B------:R-:W-:Y:S01]  /*0b10*/  IMAD.MOV.U32 R26, RZ, RZ, R36 ;  /* 0x000000ffff1a7224 */ /* 0x000fe200078e0024 */
[----:B------:R-:W-:Y:S01]  /*0b20*/  MOV R13, R37 ;  /* 0x00000025000d7202 */ /* 0x000fe20000000f00 */
[----:B------:R-:W-:Y:S01]  /*0b30*/  IMAD.MOV.U32 R14, RZ, RZ, R20 ;  /* 0x000000ffff0e7224 */ /* 0x000fe200078e0014 */
[----:B------:R-:W-:Y:S02]  /*0b40*/  MOV R11, R21 ;  /* 0x00000015000b7202 */ /* 0x000fe40000000f00 */
[----:B------:R-:W-:-:S07]  /*0b50*/  MOV R12, 0xb70 ;  /* 0x00000b70000c7802 */ /* 0x000fce0000000f00 */
[----:B------:R-:W-:Y:S05]  /*0b60*/  CALL.REL.NOINC `($__internal_50_$__cuda_sm20_div_s64) ;  /* 0x0000006c00247944 */ /* 0x000fea0003c00000 */
        /* <DEDUP_REMOVED lines=10> */
.L_x_2431:
[----:B------:R-:W-:Y:S05]  /*0c10*/  BSYNC.RECONVERGENT B1 ;  /* 0x0000000000017941 */ /* 0x000fea0003800200 */
.L_x_2429:
        /* <DEDUP_REMOVED lines=35> */
.L_x_2433:
[----:B------:R-:W-:Y:S01]  /*0e50*/  MOV R26, R34 ;  /* 0x00000022001a7202 */ /* 0x000fe20000000f00 */
[----:B------:R-:W-:Y:S01]  /*0e60*/  IMAD.MOV.U32 R13, RZ, RZ, R35 ;  /* 0x000000ffff0d7224 */ /* 0x000fe200078e0023 */
[----:B------:R-:W-:Y:S01]  /*0e70*/  MOV R14, R20 ;  /* 0x00000014000e7202 */ /* 0x000fe20000000f00 */
[----:B------:R-:W-:Y:S01]  /*0e80*/  IMAD.MOV.U32 R11, RZ, RZ, R21 ;  /* 0x000000ffff0b7224 */ /* 0x000fe200078e0015 */
[----:B------:R-:W-:-:S07]  /*0e90*/  MOV R12, 0xeb0 ;  /* 0x00000eb0000c7802 */ /* 0x000fce0000000f00 */
[----:B------:R-:W-:Y:S05]  /*0ea0*/  CALL.REL.NOINC `($__internal_50_$__cuda_sm20_div_s64) ;  /* 0x0000006800547944 */ /* 0x000fea0003c00000 */
        /* <DEDUP_REMOVED lines=11> */
.L_x_2434:
[----:B------:R-:W-:Y:S05]  /*0f60*/  BSYNC.RECONVERGENT B1 ;  /* 0x0000000000017941 */ /* 0x000fea0003800200 */
.L_x_2432:
        /* <DEDUP_REMOVED lines=36> */
.L_x_2436:
        /* <DEDUP_REMOVED lines=16> */
.L_x_2437:
[----:B------:R-:W-:Y:S05]  /*12b0*/  BSYNC.RECONVERGENT B1 ;  /* 0x0000000000017941 */ /* 0x000fea0003800200 */
.L_x_2435:
        /* <DEDUP_REMOVED lines=35> */
.L_x_2439:
        /* <DEDUP_REMOVED lines=17> */
.L_x_2440:
[----:B------:R-:W-:Y:S05]  /*1600*/  BSYNC.RECONVERGENT B1 ;  /* 0x0000000000017941 */ /* 0x000fea0003800200 */
.L_x_2438:
        /* <DEDUP_REMOVED lines=35> */
.L_x_2442:
        /* <DEDUP_REMOVED lines=16> */
.L_x_2443:
[----:B------:R-:W-:Y:S05]  /*1940*/  BSYNC.RECONVERGENT B1 ;  /* 0x0000000000017941 */ /* 0x000fea0003800200 */
.L_x_2441:
        /* <DEDUP_REMOVED lines=35> */
.L_x_2445:
        /* <DEDUP_REMOVED lines=16> */
.L_x_2446:
[----:B------:R-:W-:Y:S05]  /*1c80*/  BSYNC.RECONVERGENT B1 ;  /* 0x0000000000017941 */ /* 0x000fea0003800200 */
.L_x_2444:
        /* <DEDUP_REMOVED lines=8> */
.L_x_2422:
        /* <DEDUP_REMOVED lines=36> */
.L_x_2450:
[----:B------:R-:W-:Y:S01]  /*1f50*/  MOV R26, R6 ;  /* 0x00000006001a7202 */ /* 0x000fe20000000f00 */
[----:B------:R-:W-:Y:S01]  /*1f60*/  IMAD.MOV.U32 R13, RZ, RZ, R7 ;  /* 0x000000ffff0d7224 */ /* 0x000fe200078e0007 */
[----:B------:R-:W-:Y:S01]  /*1f70*/  MOV R14, R16 ;  /* 0x00000010000e7202 */ /* 0x000fe20000000f00 */
[----:B------:R-:W-:Y:S01]  /*1f80*/  IMAD.MOV.U32 R11, RZ, RZ, R17 ;  /* 0x000000ffff0b7224 */ /* 0x000fe200078e0011 */
[----:B------:R-:W-:-:S07]  /*1f90*/  MOV R12, 0x1fb0 ;  /* 0x00001fb0000c7802 */ /* 0x000fce0000000f00 */
[----:B------:R-:W-:Y:S05]  /*1fa0*/  CALL.REL.NOINC `($__internal_50_$__cuda_sm20_div_s64) ;  /* 0x0000005800147944 */ /* 0x000fea0003c00000 */
        /* <DEDUP_REMOVED lines=9> */
.L_x_2451:
[----:B------:R-:W-:Y:S05]  /*2040*/  BSYNC.RECONVERGENT B1 ;  /* 0x0000000000017941 */ /* 0x000fea0003800200 */
.L_x_2449:
        /* <DEDUP_REMOVED lines=34> */
.L_x_2453:
        /* <DEDUP_REMOVED lines=17> */
.L_x_2454:
[----:B------:R-:W-:Y:S05]  /*2380*/  BSYNC.RECONVERGENT B1 ;  /* 0x0000000000017941 */ /* 0x000fea0003800200 */
.L_x_2452:
        /* <DEDUP_REMOVED lines=36> */
.L_x_2456:
        /* <DEDUP_REMOVED lines=16> */
.L_x_2457:
[----:B------:R-:W-:Y:S05]  /*26d0*/  BSYNC.RECONVERGENT B1 ;  /* 0x0000000000017941 */ /* 0x000fea0003800200 */
.L_x_2455:
        /* <DEDUP_REMOVED lines=35> */
.L_x_2459:
[----:B------:R-:W-:Y:S01]  /*2910*/  MOV R26, R18 ;  /* 0x00000012001a7202 */ /* 0x000fe20000000f00 */
[----:B------:R-:W-:Y:S01]  /*2920*/  IMAD.MOV.U32 R13, RZ, RZ, R19 ;  /* 0x000000ffff0d7224 */ /* 0x000fe200078e0013 */
[----:B------:R-:W-:Y:S01]  /*2930*/  MOV R14, R16 ;  /* 0x00000010000e7202 */ /* 0x000fe20000000f00 */
[----:B------:R-:W-:Y:S01]  /*2940*/  IMAD.MOV.U32 R11, RZ, RZ, R17 ;  /* 0x000000ffff0b7224 */ /* 0x000fe200078e0011 */
[----:B------:R-:W-:-:S07]  /*2950*/  MOV R12, 0x2970 ;  /* 0x00002970000c7802 */ /* 0x000fce0000000f00 */
[----:B------:R-:W-:Y:S05]  /*2960*/  CALL.REL.NOINC `($__internal_50_$__cuda_sm20_div_s64) ;  /* 0x0000004c00a47944 */ /* 0x000fea0003c00000 */
        /* <DEDUP_REMOVED lines=10> */
.L_x_2460:
[----:B------:R-:W-:Y:S05]  /*2a10*/  BSYNC.RECONVERGENT B1 ;  /* 0x0000000000017941 */ /* 0x000fea0003800200 */
.L_x_2458:
[----:B------:R-:W-:Y:S01]  /*2a20*/  MOV R36, R22 ;  /* 0x0000001600247202 */ /* 0x000fe20000000f00 */
[----:B------:R-:W-:Y:S02]  /*2a30*/  IMAD R11, R11, R38, RZ ;  /* 0x000000260b0b7224 */ /* 0x000fe400078e02ff */
[----:B------:R-:W-:Y:S02]  /*2a40*/  VIADD R8, R8, 0xfffffffe ;  /* 0xfffffffe08087836 */ /* 0x000fe40000000000 */
[----:B------:R-:W-:-:S04]  /*2a50*/  IMAD.WIDE.U32 R22, R38, R10, R36 ;  /* 0x0000000a26167225 */ /* 0x000fc800078e0024 */
[----:B------:R-:W-:-:S05]  /*2a60*/  IMAD R11, R39, R10, R11 ;  /* 0x0000000a270b7224 */ /* 0x000fca00078e020b */
[----:B------:R-:W-:-:S07]  /*2a70*/  IADD3 R23, PT, PT, R23, R11, RZ ;  /* 0x0000000b17177210 */ /* 0x000fce0007ffe0ff */
.L_x_2448:
        /* <DEDUP_REMOVED lines=30> */
.L_x_2462:
[----:B------:R-:W-:Y:S01]  /*2c60*/  MOV R18, R6 ;  /* 0x0000000600127202 */ /* 0x000fe20000000f00 */
[----:B------:R-:W-:Y:S01]  /*2c70*/  IMAD.MOV.U32 R19, RZ, RZ, R7 ;  /* 0x000000ffff137224 */ /* 0x000fe200078e0007 */
[----:B------:R-:W-:Y:S01]  /*2c80*/  MOV R24, R10 ;  /* 0x0000000a00187202 */ /* 0x000fe20000000f00 */
[----:B------:R-:W-:Y:S01]  /*2c90*/  IMAD.MOV.U32 R21, RZ, RZ, R11 ;  /* 0x000000ffff157224 */ /* 0x000fe200078e000b */
[----:B------:R-:W-:-:S07]  /*2ca0*/  MOV R26, 0x2cc0 ;  /* 0x00002cc0001a7802 */ /* 0x000fce0000000f00 */
[----:B------:R-:W-:Y:S05]  /*2cb0*/  CALL.REL.NOINC `($__internal_51_$__cuda_sm20_rem_s64) ;  /* 0x00000050001c7944 */ /* 0x000fea0003c00000 */
.L_x_2463:
[----:B------:R-:W-:Y:S05]  /*2cc0*/  BSYNC.RECONVERGENT B1 ;  /* 0x0000000000017941 */ /* 0x000fea0003800200 */
.L_x_2461:
        /* <DEDUP_REMOVED lines=30> */
.L_x_2465:
[----:B------:R-:W-:Y:S01]  /*2eb0*/  MOV R24, R10 ;  /* 0x0000000a00187202 */ /* 0x000fe20000000f00 */
[----:B------:R-:W-:Y:S01]  /*2ec0*/  IMAD.MOV.U32 R18, RZ, RZ, R20 ;  /* 0x000000ffff127224 */ /* 0x000fe200078e0014 */
[----:B------:R-:W-:Y:S02]  /*2ed0*/  MOV R21, R11 ;  /* 0x0000000b00157202 */ /* 0x000fe40000000f00 */
[----:B------:R-:W-:Y:S02]  /*2ee0*/  MOV R19, R9 ;  /* 0x0000000900137202 */ /* 0x000fe40000000f00 */
[----:B------:R-:W-:-:S07]  /*2ef0*/  MOV R26, 0x2f10 ;  /* 0x00002f10001a7802 */ /* 0x000fce0000000f00 */
[----:B------:R-:W-:Y:S05]  /*2f00*/  CALL.REL.NOINC `($__internal_51_$__cuda_sm20_rem_s64) ;  /* 0x0000004c00887944 */ /* 0x000fea0003c00000 */
.L_x_2466:
[----:B------:R-:W-:Y:S05]  /*2f10*/  BSYNC.RECONVERGENT B1 ;  /* 0x0000000000017941 */ /* 0x000fea0003800200 */
.L_x_2464:
[----:B------:R-:W-:Y:S02]  /*2f20*/  IMAD R7, R7, R16, RZ ;  /* 0x0000001007077224 */ /* 0x000fe400078e02ff */
[----:B------:R-:W-:-:S04]  /*2f30*/  IMAD.WIDE.U32 R22, R16, R6, R22 ;  /* 0x0000000610167225 */ /* 0x000fc800078e0016 */
[----:B------:R-:W-:-:S05]  /*2f40*/  IMAD R7, R17, R6, R7 ;  /* 0x0000000611077224 */ /* 0x000fca00078e0207 */
[----:B------:R-:W-:-:S07]  /*2f50*/  IADD3 R23, PT, PT, R23, R7, RZ ;  /* 0x0000000717177210 */ /* 0x000fce0007ffe0ff */
.L_x_2421:
[----:B------:R-:W0:Y:S02]  /*2f60*/  LDC.64 R12, c[0x0][0x388] ;  /* 0x0000e200ff0c7b82 */ /* 0x000e240000000a00 */
[-C--:B0-----:R-:W-:Y:S02]  /*2f70*/  LEA R10, P0, R4, R12.reuse, 0x1 ;  /* 0x0000000c040a7211 */ /* 0x081fe400078008ff */
[----:B------:R-:W-:Y:S02]  /*2f80*/  LEA R12, P1, R22, R12, 0x1 ;  /* 0x0000000c160c7211 */ /* 0x000fe400078208ff */
[-C--:B------:R-:W-:Y:S02]  /*2f90*/  LEA.HI.X R11, R4, R13.reuse, R5, 0x1, P0 ;  /* 0x0000000d040b7211 */ /* 0x080fe400000f0c05 */
[----:B------:R-:W-:-:S03]  /*2fa0*/  LEA.HI.X R13, R22, R13, R23, 0x1, P1 ;  /* 0x0000000d160d7211 */ /* 0x000fc600008f0c17 */
[----:B------:R-:W2:Y:S04]  /*2fb0*/  LDG.E.U16 R4, desc[UR12][R10.64] ;  /* 0x0000000c0a047981 */ /* 0x000ea8000c1e1500 */
[----:B------:R-:W3:Y:S01]  /*2fc0*/  LDG.E.U16 R5, desc[UR12][R12.64] ;  /* 0x0000000c0c057981 */ /* 0x000ee2000c1e1500 */
[----:B------:R-:W-:Y:S01]  /*2fd0*/  BSSY.RECONVERGENT B1, `(.L_x_2467) ;  /* 0x000004a000017945 */ /* 0x000fe20003800200 */
[----:B------:R-:W-:Y:S02]  /*2fe0*/  MOV R9, 0x3f800000 ;  /* 0x3f80000000097802 */ /* 0x000fe40000000f00 */
[----:B--2---:R-:W-:-:S04]  /*2ff0*/  PRMT R6, R4, 0x9910, RZ ;  /* 0x0000991004067816 */ /* 0x004fc800000000ff */
[----:B------:R-:W-:Y:S01]  /*3000*/  ISETP.NE.AND P1, PT, R6, 0x1, PT ;  /* 0x000000010600780c */ /* 0x000fe20003f25270 */
[----:B------:R-:W-:Y:S01]  /*3010*/  IMAD.MOV.U32 R6, RZ, RZ, 0x3f800000 ;  /* 0x3f800000ff067424 */ /* 0x000fe200078e00ff */
[----:B---3--:R-:W-:-:S04]  /*3020*/  PRMT R7, R5, 0x9910, RZ ;  /* 0x0000991005077816 */ /* 0x008fc800000000ff */
[----:B------:R-:W-:-:S07]  /*3030*/  ISETP.NE.AND P0, PT, R7, 0x1, PT ;  /* 0x000000010700780c */ /* 0x000fce0003f05270 */
[----:B------:R-:W-:Y:S06]  /*3040*/  @!P1 BRA `(.L_x_2468) ;  /* 0x0000000400089947 */ /* 0x000fec0003800000 */
[----:B------:R-:W0:Y:S02]  /*3050*/  I2F.U16 R7, R4 ;  /* 0x0000000400077306 */ /* 0x000e240000101000 */
[----:B0-----:R-:W-:-:S13]  /*3060*/  FSETP.NAN.AND P1, PT, |R7|, |R7|, PT ;  /* 0x400000070700720b */ /* 0x001fda0003f28200 */
        /* <DEDUP_REMOVED lines=64> */
.L_x_2468:
[----:B------:R-:W-:Y:S05]  /*3470*/  BSYNC.RECONVERGENT B1 ;  /* 0x0000000000017941 */ /* 0x000fea0003800200 */
.L_x_2467:
[----:B------:R-:W-:Y:S04]  /*3480*/  BSSY.RECONVERGENT B1, `(.L_x_2469) ;  /* 0x0000044000017945 */ /* 0x000fe80003800200 */
[----:B------:R-:W-:Y:S05]  /*3490*/  @!P0 BRA `(.L_x_2470) ;  /* 0x0000000400088947 */ /* 0x000fea0003800000 */
        /* <DEDUP_REMOVED lines=66> */
.L_x_2470:
[----:B------:R-:W-:Y:S05]  /*38c0*/  BSYNC.RECONVERGENT B1 ;  /* 0x0000000000017941 */ /* 0x000fea0003800200 */
.L_x_2469:
[----:B------:R-:W-:-:S05]  /*38d0*/  FADD R6, R6, R9 ;  /* 0x0000000906067221 */ /* 0x000fca0000000000 */
[----:B------:R-:W-:-:S05]  /*38e0*/  F2FP.F16.F32.PACK_AB R6, RZ, R6 ;  /* 0x00000006ff06723e */ /* 0x000fca00000000ff */
[----:B------:R0:W-:Y:S01]  /*38f0*/  STS.U16 [R3], R6 ;  /* 0x0000000603007388 */ /* 0x0001e20000000400 */
[----:B------:R-:W-:Y:S05]  /*3900*/  BRA `(.L_x_2471) ;  /* 0x0000003800dc7947 */ /* 0x000fea0003800000 */
.L_x_2420:
        /* <DEDUP_REMOVED lines=18> */
.L_x_2498:
        /* <DEDUP_REMOVED lines=30> */
.L_x_2475:
[----:B------:R-:W-:Y:S01]  /*3c10*/  MOV R26, R18 ;  /* 0x00000012001a7202 */ /* 0x000fe20000000f00 */
[----:B------:R-:W-:Y:S01]  /*3c20*/  IMAD.MOV.U32 R13, RZ, RZ, R19 ;  /* 0x000000ffff0d7224 */ /* 0x000fe200078e0013 */
[----:B------:R-:W-:Y:S02]  /*3c30*/  MOV R14, R20 ;  /* 0x00000014000e7202 */ /* 0x000fe40000000f00 */
[----:B------:R-:W-:Y:S02]  /*3c40*/  MOV R11, R21 ;  /* 0x00000015000b7202 */ /* 0x000fe40000000f00 */
[----:B------:R-:W-:-:S07]  /*3c50*/  MOV R12, 0x3c70 ;  /* 0x00003c70000c7802 */ /* 0x000fce0000000f00 */
[----:B-1----:R-:W-:Y:S05]  /*3c60*/  CALL.REL.NOINC `($__internal_50_$__cuda_sm20_div_s64) ;  /* 0x0000003800e47944 */ /* 0x002fea0003c00000 */
        /* <DEDUP_REMOVED lines=9> */
.L_x_2476:
[----:B------:R-:W-:Y:S05]  /*3d00*/  BSYNC.RECONVERGENT B1 ;  /* 0x0000000000017941 */ /* 0x000fea0003800200 */
.L_x_2474:
        /* <DEDUP_REMOVED lines=39> */
.L_x_2478:
[----:B------:R-:W-:Y:S01]  /*3f80*/  IMAD.MOV.U32 R26, RZ, RZ, R36 ;  /* 0x000000ffff1a7224 */ /* 0x000fe200078e0024 */
[----:B------:R-:W-:Y:S01]  /*3f90*/  MOV R13, R37 ;  /* 0x00000025000d7202 */ /* 0x000fe20000000f00 */
[----:B------:R-:W-:Y:S01]  /*3fa0*/  IMAD.MOV.U32 R11, RZ, RZ, R39 ;  /* 0x000000ffff0b7224 */ /* 0x000fe200078e0027 */
[----:B------:R-:W-:Y:S02]  /*3fb0*/  MOV R14, R38 ;  /* 0x00000026000e7202 */ /* 0x000fe40000000f00 */
[----:B------:R-:W-:-:S07]  /*3fc0*/  MOV R12, 0x3fe0 ;  /* 0x00003fe0000c7802 */ /* 0x000fce0000000f00 */
[----:B-1----:R-:W-:Y:S05]  /*3fd0*/  CALL.REL.NOINC `($__internal_50_$__cuda_sm20_div_s64) ;  /* 0x0000003800087944 */ /* 0x002fea0003c00000 */
        /* <DEDUP_REMOVED lines=11> */
.L_x_2479:
[----:B------:R-:W-:Y:S05]  /*4090*/  BSYNC.RECONVERGENT B1 ;  /* 0x0000000000017941 */ /* 0x000fea0003800200 */
.L_x_2477:
        /* <DEDUP_REMOVED lines=37> */
.L_x_2481:
        /* <DEDUP_REMOVED lines=17> */
.L_x_2482:
[----:B------:R-:W-:Y:S05]  /*4400*/  BSYNC.RECONVERGENT B1 ;  /* 0x0000000000017941 */ /* 0x000fea0003800200 */
.L_x_2480:
        /* <DEDUP_REMOVED lines=38> */
.L_x_2484:
[----:B------:R-:W-:Y:S01]  /*4670*/  MOV R26, R20 ;  /* 0x00000014001a7202 */ /* 0x000fe20000000f00 */
[----:B------:R-:W-:Y:S01]  /*4680*/  IMAD.MOV.U32 R14, RZ, RZ, R36 ;  /* 0x000000ffff0e7224 */ /* 0x000fe200078e0024 */
[----:B------:R-:W-:Y:S02]  /*4690*/  MOV R13, R21 ;  /* 0x00000015000d7202 */ /* 0x000fe40000000f00 */
[----:B------:R-:W-:Y:S02]  /*46a0*/  MOV R11, R37 ;  /* 0x00000025000b7202 */ /* 0x000fe40000000f00 */
[----:B------:R-:W-:-:S07]  /*46b0*/  MOV R12, 0x46d0 ;  /* 0x000046d0000c7802 */ /* 0x000fce0000000f00 */
[----:B-1----:R-:W-:Y:S05]  /*46c0*/  CALL.REL.NOINC `($__internal_50_$__cuda_sm20_div_s64) ;  /* 0x00000030004c7944 */ /* 0x002fea0003c00000 */
        /* <DEDUP_REMOVED lines=11> */
.L_x_2485:
[----:B------:R-:W-:Y:S05]  /*4780*/  BSYNC.RECONVERGENT B1 ;  /* 0x0000000000017941 */ /* 0x000fea0003800200 */
.L_x_2483:
        /* <DEDUP_REMOVED lines=38> */
.L_x_2487:
[----:B------:R-:W-:Y:S01]  /*49f0*/  MOV R26, R20 ;  /* 0x00000014001a7202 */ /* 0x000fe20000000f00 */
[----:B------:R-:W-:Y:S01]  /*4a00*/  IMAD.MOV.U32 R13, RZ, RZ, R21 ;  /* 0x000000ffff0d7224 */ /* 0x000fe200078e0015 */
[----:B------:R-:W-:Y:S02]  /*4a10*/  MOV R14, R22 ;  /* 0x00000016000e7202 */ /* 0x000fe40000000f00 */
[----:B------:R-:W-:Y:S02]  /*4a20*/  MOV R11, R23 ;  /* 0x00000017000b7202 */ /* 0x000fe40000000f00 */
[----:B------:R-:W-:-:S07]  /*4a30*/  MOV R12, 0x4a50 ;  /* 0x00004a50000c7802 */ /* 0x000fce0000000f00 */
[----:B-1----:R-:W-:Y:S05]  /*4a40*/  CALL.REL.NOINC `($__internal_50_$__cuda_sm20_div_s64) ;  /* 0x0000002c006c7944 */ /* 0x002fea0003c00000 */
        /* <DEDUP_REMOVED lines=11> */
.L_x_2488:
[----:B------:R-:W-:Y:S05]  /*4b00*/  BSYNC.RECONVERGENT B1 ;  /* 0x0000000000017941 */ /* 0x000fea0003800200 */
.L_x_2486:
        /* <DEDUP_REMOVED lines=40> */
.L_x_2490:
        /* <DEDUP_REMOVED lines=17> */
.L_x_2491:
[----:B------:R-:W-:Y:S05]  /*4ea0*/  BSYNC.RECONVERGENT B1 ;  /* 0x0000000000017941 */ /* 0x000fea0003800200 */
.L_x_2489:
        /* <DEDUP_REMOVED lines=40> */
.L_x_2493:
        /* <DEDUP_REMOVED lines=17> */
.L_x_2494:
[----:B------:R-:W-:Y:S05]  /*5240*/  BSYNC.RECONVERGENT B1 ;  /* 0x0000000000017941 */ /* 0x000fea0003800200 */
.L_x_2492:
        /* <DEDUP_REMOVED lines=38> */
.L_x_2496:
        /* <DEDUP_REMOVED lines=17> */
.L_x_2497:
[----:B------:R-:W-:Y:S05]  /*55c0*/  BSYNC.RECONVERGENT B1 ;  /* 0x0000000000017941 */ /* 0x000fea0003800200 */
.L_x_2495:
        /* <DEDUP_REMOVED lines=15> */
.L_x_2473:
        /* <DEDUP_REMOVED lines=37> */
.L_x_2501:
[----:B------:R-:W-:Y:S01]  /*5910*/  MOV R26, R18 ;  /* 0x00000012001a7202 */ /* 0x000fe20000000f00 */
[----:B------:R-:W-:Y:S01]  /*5920*/  IMAD.MOV.U32 R14, RZ, RZ, R6 ;  /* 0x000000ffff0e7224 */ /* 0x000fe200078e0006 */
[----:B------:R-:W-:Y:S02]  /*5930*/  MOV R13, R19 ;  /* 0x00000013000d7202 */ /* 0x000fe40000000f00 */
[----:B------:R-:W-:Y:S02]  /*5940*/  MOV R11, R7 ;  /* 0x00000007000b7202 */ /* 0x000fe40000000f00 */
[----:B------:R-:W-:-:S07]  /*5950*/  MOV R12, 0x5970 ;  /* 0x00005970000c7802 */ /* 0x000fce0000000f00 */
[----:B------:R-:W-:Y:S05]  /*5960*/  CALL.REL.NOINC `($__internal_50_$__cuda_sm20_div_s64) ;  /* 0x0000001c00a47944 */ /* 0x000fea0003c00000 */
        /* <DEDUP_REMOVED lines=9> */
.L_x_2502:
[----:B------:R-:W-:Y:S05]  /*5a00*/  BSYNC.RECONVERGENT B1 ;  /* 0x0000000000017941 */ /* 0x000fea0003800200 */
.L_x_2500:
        /* <DEDUP_REMOVED lines=39> */
.L_x_2504:
[----:B------:R-:W-:Y:S01]  /*5c80*/  MOV R26, R18 ;  /* 0x00000012001a7202 */ /* 0x000fe20000000f00 */
[----:B------:R-:W-:Y:S01]  /*5c90*/  IMAD.MOV.U32 R13, RZ, RZ, R19 ;  /* 0x000000ffff0d7224 */ /* 0x000fe200078e0013 */
[----:B------:R-:W-:Y:S02]  /*5ca0*/  MOV R14, R6 ;  /* 0x00000006000e7202 */ /* 0x000fe40000000f00 */
[----:B------:R-:W-:Y:S02]  /*5cb0*/  MOV R11, R7 ;  /* 0x00000007000b7202 */ /* 0x000fe40000000f00 */
[----:B------:R-:W-:-:S07]  /*5cc0*/  MOV R12, 0x5ce0 ;  /* 0x00005ce0000c7802 */ /* 0x000fce0000000f00 */
[----:B------:R-:W-:Y:S05]  /*5cd0*/  CALL.REL.NOINC `($__internal_50_$__cuda_sm20_div_s64) ;  /* 0x0000001800c87944 */ /* 0x000fea0003c00000 */
        /* <DEDUP_REMOVED lines=11> */
.L_x_2505:
[----:B------:R-:W-:Y:S05]  /*5d90*/  BSYNC.RECONVERGENT B1 ;  /* 0x0000000000017941 */ /* 0x000fea0003800200 */
.L_x_2503:
        /* <DEDUP_REMOVED lines=40> */
.L_x_2507:
        /* <DEDUP_REMOVED lines=17> */
.L_x_2508:
[----:B------:R-:W-:Y:S05]  /*6130*/  BSYNC.RECONVERGENT B1 ;  /* 0x0000000000017941 */ /* 0x000fea0003800200 */
.L_x_2506:
        /* <DEDUP_REMOVED lines=40> */
.L_x_2510:
[----:B------:R-:W-:Y:S01]  /*63c0*/  MOV R26, R18 ;  /* 0x00000012001a7202 */ /* 0x000fe20000000f00 */
[----:B------:R-:W-:Y:S01]  /*63d0*/  IMAD.MOV.U32 R14, RZ, RZ, R20 ;  /* 0x000000ffff0e7224 */ /* 0x000fe200078e0014 */
[----:B------:R-:W-:Y:S02]  /*63e0*/  MOV R13, R19 ;  /* 0x00000013000d7202 */ /* 0x000fe40000000f00 */
[----:B------:R-:W-:Y:S02]  /*63f0*/  MOV R11, R21 ;  /* 0x00000015000b7202 */ /* 0x000fe40000000f00 */
[----:B------:R-:W-:-:S07]  /*6400*/  MOV R12, 0x6420 ;  /* 0x00006420000c7802 */ /* 0x000fce0000000f00 */
[----:B------:R-:W-:Y:S05]  /*6410*/  CALL.REL.NOINC `($__internal_50_$__cuda_sm20_div_s64) ;  /* 0x0000001000f87944 */ /* 0x000fea0003c00000 */
        /* <DEDUP_REMOVED lines=11> */
.L_x_2511:
[----:B------:R-:W-:Y:S05]  /*64d0*/  BSYNC.RECONVERGENT B1 ;  /* 0x0000000000017941 */ /* 0x000fea0003800200 */
.L_x_2509:
        /* <DEDUP_REMOVED lines=11> */
.L_x_2499:
        /* <DEDUP_REMOVED lines=35> */
.L_x_2514:
[----:B------:R-:W-:Y:S01]  /*67c0*/  MOV R26, R18 ;  /* 0x00000012001a7202 */ /* 0x000fe20000000f00 */
[----:B------:R-:W-:Y:S01]  /*67d0*/  IMAD.MOV.U32 R13, RZ, RZ, R19 ;  /* 0x000000ffff0d7224 */ /* 0x000fe200078e0013 */
[----:B------:R-:W-:Y:S02]  /*67e0*/  MOV R14, R4 ;  /* 0x00000004000e7202 */ /* 0x000fe40000000f00 */
[----:B------:R-:W-:Y:S02]  /*67f0*/  MOV R11, R5 ;  /* 0x00000005000b7202 */ /* 0x000fe40000000f00 */
[----:B------:R-:W-:-:S07]  /*6800*/  MOV R12, 0x6820 ;  /* 0x00006820000c7802 */ /* 0x000fce0000000f00 */
[----:B------:R-:W-:Y:S05]  /*6810*/  CALL.REL.NOINC `($__internal_50_$__cuda_sm20_div_s64) ;  /* 0x0000000c00f87944 */ /* 0x000fea0003c00000 */
        /* <DEDUP_REMOVED lines=8> */
.L_x_2515:
[----:B------:R-:W-:Y:S05]  /*68a0*/  BSYNC.RECONVERGENT B1 ;  /* 0x0000000000017941 */ /* 0x000fea0003800200 */
.L_x_2513:
        /* <DEDUP_REMOVED lines=39> */
.L_x_2517:
[----:B------:R-:W-:Y:S01]  /*6b20*/  MOV R26, R18 ;  /* 0x00000012001a7202 */ /* 0x000fe20000000f00 */
[----:B------:R-:W-:Y:S01]  /*6b30*/  IMAD.MOV.U32 R13, RZ, RZ, R19 ;  /* 0x000000ffff0d7224 */ /* 0x000fe200078e0013 */
[----:B------:R-:W-:Y:S02]  /*6b40*/  MOV R14, R16 ;  /* 0x00000010000e7202 */ /* 0x000fe40000000f00 */
[----:B------:R-:W-:Y:S02]  /*6b50*/  MOV R11, R17 ;  /* 0x00000011000b7202 */ /* 0x000fe40000000f00 */
[----:B------:R-:W-:-:S07]  /*6b60*/  MOV R12, 0x6b80 ;  /* 0x00006b80000c7802 */ /* 0x000fce0000000f00 */
[----:B------:R-:W-:Y:S05]  /*6b70*/  CALL.REL.NOINC `($__internal_50_$__cuda_sm20_div_s64) ;  /* 0x0000000c00207944 */ /* 0x000fea0003c00000 */
        /* <DEDUP_REMOVED lines=11> */
.L_x_2518:
[----:B------:R-:W-:Y:S05]  /*6c30*/  BSYNC.RECONVERGENT B1 ;  /* 0x0000000000017941 */ /* 0x000fea0003800200 */
.L_x_2516:
        /* <DEDUP_REMOVED lines=11> */
.L_x_2512:
        /* <DEDUP_REMOVED lines=31> */
.L_x_2520:
[----:B------:R-:W-:Y:S01]  /*6ee0*/  IMAD.MOV.U32 R24, RZ, RZ, R20 ;  /* 0x000000ffff187224 */ /* 0x000fe200078e0014 */
[----:B------:R-:W-:-:S07]  /*6ef0*/  MOV R26, 0x6f10 ;  /* 0x00006f10001a7802 */ /* 0x000fce0000000f00 */
[----:B------:R-:W-:Y:S05]  /*6f00*/  CALL.REL.NOINC `($__internal_51_$__cuda_sm20_rem_s64) ;  /* 0x0000000c00887944 */ /* 0x000fea0003c00000 */
[----:B------:R-:W-:Y:S02]  /*6f10*/  MOV R4, R6 ;  /* 0x0000000600047202 */ /* 0x000fe40000000f00 */
[----:B------:R-:W-:-:S07]  /*6f20*/  MOV R5, R7 ;  /* 0x0000000700057202 */ /* 0x000fce0000000f00 */
.L_x_2521:
[----:B------:R-:W-:Y:S05]  /*6f30*/  BSYNC.RECONVERGENT B1 ;  /* 0x0000000000017941 */ /* 0x000fea0003800200 */
.L_x_2519:
        /* <DEDUP_REMOVED lines=9> */
.L_x_2472:
[----:B------:R-:W2:Y:S01]  /*6fd0*/  LDG.E.U16 R4, desc[UR12][R8.64] ;  /* 0x0000000c08047981 */ /* 0x000ea2000c1e1500 */
[----:B------:R-:W-:Y:S01]  /*6fe0*/  BSSY.RECONVERGENT B1, `(.L_x_2522) ;  /* 0x0000047000017945 */ /* 0x000fe20003800200 */
[----:B------:R-:W-:Y:S02]  /*6ff0*/  MOV R6, 0x3f800000 ;  /* 0x3f80000000067802 */ /* 0x000fe40000000f00 */
[----:B--2---:R-:W-:-:S04]  /*7000*/  PRMT R5, R4, 0x9910, RZ ;  /* 0x0000991004057816 */ /* 0x004fc800000000ff */
[----:B------:R-:W-:-:S13]  /*7010*/  ISETP.NE.AND P0, PT, R5, 0x1, PT ;  /* 0x000000010500780c */ /* 0x000fda0003f05270 */
        /* <DEDUP_REMOVED lines=67> */
.L_x_2523:
[----:B------:R-:W-:Y:S05]  /*7450*/  BSYNC.RECONVERGENT B1 ;  /* 0x0000000000017941 */ /* 0x000fea0003800200 */
.L_x_2522:
[----:B------:R-:W-:-:S05]  /*7460*/  F2FP.F16.F32.PACK_AB R6, RZ, R6 ;  /* 0x00000006ff06723e */ /* 0x000fca00000000ff */
[----:B------:R1:W-:Y:S02]  /*7470*/  STS.U16 [R3], R6 ;  /* 0x0000000603007388 */ /* 0x0003e40000000400 */
.L_x_2471:
[----:B------:R-:W-:Y:S05]  /*7480*/  BSYNC.RECONVERGENT B0 ;  /* 0x0000000000007941 */ /* 0x000fea0003800200 */
.L_x_2419:
[----:B------:R-:W-:Y:S01]  /*7490*/  BAR.SYNC.DEFER_BLOCKING 0x0 ;  /* 0x0000000000007b1d */ /* 0x000fe20000010000 */
[----:B------:R-:W-:Y:S02]  /*74a0*/  ISETP.GE.U32.AND P0, PT, R2, 0x42, PT ;  /* 0x000000420200780c */ /* 0x000fe40003f06070 */
[----:B------:R-:W-:-:S11]  /*74b0*/  ISETP.GT.U32.AND P1, PT, R0, 0x1f, PT ;  /* 0x0000001f0000780c */ /* 0x000fd60003f24070 */
[----:B------:R-:W-:Y:S05]  /*74c0*/  @!P0 BRA `(.L_x_2524) ;  /* 0x0000000000308947 */ /* 0x000fea0003800000 */
.L_x_2525:
[----:B------:R-:W-:-:S04]  /*74d0*/  SHF.R.U32.HI R7, RZ, 0x1, R2 ;  /* 0x00000001ff077819 */ /* 0x000fc80000011602 */
[----:B------:R-:W-:-:S13]  /*74e0*/  ISETP.GE.U32.AND P0, PT, R0, R7, PT ;  /* 0x000000070000720c */ /* 0x000fda0003f06070 */
[----:B------:R-:W-:-:S04]  /*74f0*/  @!P0 LOP3.LUT R4, R2, 0x7fe, RZ, 0xc0, !PT ;  /* 0x000007fe02048812 */ /* 0x000fc800078ec0ff */
[----:B------:R-:W-:Y:S02]  /*7500*/  @!P0 IADD3 R5, PT, PT, R3, R4, RZ ;  /* 0x0000000403058210 */ /* 0x000fe40007ffe0ff */
[----:B------:R-:W-:Y:S04]  /*7510*/  @!P0 LDS.U16 R4, [R3] ;  /* 0x0000000003048984 */ /* 0x000fe80000000400 */
[----:B------:R-:W2:Y:S02]  /*7520*/  @!P0 LDS.U16 R5, [R5] ;  /* 0x0000000005058984 */ /* 0x000ea40000000400 */
[----:B--2---:R-:W-:-:S05]  /*7530*/  @!P0 HADD2 R4, R4.H0_H0, R5.H0_H0 ;  /* 0x2000000504048230 */ /* 0x004fca0000000800 */
[----:B------:R2:W-:Y:S01]  /*7540*/  @!P0 STS.U16 [R3], R4 ;  /* 0x0000000403008388 */ /* 0x0005e20000000400 */
[----:B------:R-:W-:Y:S01]  /*7550*/  BAR.SYNC.DEFER_BLOCKING 0x0 ;  /* 0x0000000000007b1d */ /* 0x000fe20000010000 */
[----:B------:R-:W-:Y:S01]  /*7560*/  ISETP.GT.U32.AND P0, PT, R2, 0x83, PT ;  /* 0x000000830200780c */ /* 0x000fe20003f04070 */
[----:B------:R-:W-:-:S12]  /*7570*/  IMAD.MOV.U32 R2, RZ, RZ, R7 ;  /* 0x000000ffff027224 */ /* 0x000fd800078e0007 */
[----:B--2---:R-:W-:Y:S05]  /*7580*/  @P0 BRA `(.L_x_2525) ;  /* 0xfffffffc00d00947 */ /* 0x004fea000383ffff */
.L_x_2524:
        /* <DEDUP_REMOVED lines=9> */
[----:B--2---:R-:W-:-:S04]  /*7620*/  HADD2 R2, R2.H0_H0, R5.H0_H0 ;  /* 0x2000000502027230 */ /* 0x004fc80000000800 */
[----:B---3--:R-:W-:Y:S01]  /*7630*/  HADD2 R7, R2.H0_H0, R7.H0_H0 ;  /* 0x2000000702077230 */ /* 0x008fe20000000800 */
[----:B------:R2:W-:Y:S03]  /*7640*/  STS.U16 [R3], R2 ;  /* 0x0000000203007388 */ /* 0x0005e60000000400 */
[----:B----4-:R-:W-:Y:S01]  /*7650*/  HADD2 R4, R7.H0_H0, R4.H0_H0 ;  /* 0x2000000407047230 */ /* 0x010fe20000000800 */
[----:B------:R2:W-:Y:S03]  /*7660*/  STS.U16 [R3], R7 ;  /* 0x0000000703007388 */ /* 0x0005e60000000400 */
[----:B-----5:R-:W-:Y:S01]  /*7670*/  HADD2 R9, R4.H0_H0, R9.H0_H0 ;  /* 0x2000000904097230 */ /* 0x020fe20000000800 */
[----:B------:R2:W-:Y:S03]  /*7680*/  STS.U16 [R3], R4 ;  /* 0x0000000403007388 */ /* 0x0005e60000000400 */
[----:B0-----:R-:W-:Y:S01]  /*7690*/  HADD2 R6, R9.H0_H0, R6.H0_H0 ;  /* 0x2000000609067230 */ /* 0x001fe20000000800 */
[----:B------:R2:W-:Y:S03]  /*76a0*/  STS.U16 [R3], R9 ;  /* 0x0000000903007388 */ /* 0x0005e60000000400 */
[----:B-1----:R-:W-:Y:S01]  /*76b0*/  HADD2 R11, R6.H0_H0, R11.H0_H0 ;  /* 0x2000000b060b7230 */ /* 0x002fe20000000800 */
        /* <DEDUP_REMOVED lines=16> */
[----:B--2---:R-:W-:-:S04]  /*77c0*/  MOV R2, UR5 ;  /* 0x0000000500027c02 */ /* 0x004fc80008000f00 */
[----:B------:R-:W-:-:S05]  /*77d0*/  MOV R3, UR4 ;  /* 0x0000000400037c02 */ /* 0x000fca0008000f00 */
[----:B0-----:R-:W-:Y:S01]  /*77e0*/  STG.E.U16 desc[UR12][R2.64], R5 ;  /* 0x0000000502007986 */ /* 0x001fe2000c10150c */
[----:B------:R-:W-:Y:S05]  /*77f0*/  EXIT ;  /* 0x000000000000794d */ /* 0x000fea0003800000 */
        .weak           $__internal_50_$__cuda_sm20_div_s64
        .type           $__internal_50_$__cuda_sm20_div_s64,@function
        .size           $__internal_50_$__cuda_sm20_div_s64,($__internal_51_$__cuda_sm20_rem_s64 - $__internal_50_$__cuda_sm20_div_s64)
$__internal_50_$__cuda_sm20_div_s64:
        /* <DEDUP_REMOVED lines=82> */
[----:B------:R-:W-:Y:S06]  /*7d20*/  RET.REL.NODEC R12 `(contiguous_reducel32_u16) ;  /* 0xffffff800cb47950 */ /* 0x000fec0003c3ffff */
        .weak           $__internal_51_$__cuda_sm20_rem_s64
        .type           $__internal_51_$__cuda_sm20_rem_s64,@function
        .size           $__internal_51_$__cuda_sm20_rem_s64,(.L_x_9998 - $__internal_51_$__cuda_sm20_rem_s64)
$__internal_51_$__cuda_sm20_rem_s64:
        /* <DEDUP_REMOVED lines=76> */
[----:B------:R-:W-:Y:S06]  /*81f0*/  RET.REL.NODEC R26 `(contiguous_reducel32_u16) ;  /* 0xffffff7c1a807950 */ /* 0x000fec0003c3ffff */
.L_x_2526:
        /* <DEDUP_REMOVED lines=16> */
.L_x_9998:


//--------------------- .text.uncontiguous_cumulate_reducel3_u16 --------------------------
	.section	.text.uncontiguous_cumulate_reducel3_u16,"ax",@progbits
	.align	128
        .global         uncontiguous_cumulate_reducel3_u16
        .type           uncontiguous_cumulate_reducel3_u16,@function
        .size           uncontiguous_cumulate_reducel3_u16,(.L_x_10000 - uncontiguous_cumulate_reducel3_u16)
        .other          uncontiguous_cumulate_reducel3_u16,@"STO_CUDA_ENTRY STV_DEFAULT"
uncontiguous_cumulate_reducel3_u16:
.text.uncontiguous_cumulate_reducel3_u16:
        /* <DEDUP_REMOVED lines=37> */
.L_x_2555:
        /* <DEDUP_REMOVED lines=32> */
.L_x_2532:
[----:B------:R-:W-:Y:S01]  /*0450*/  MOV R26, R6 ;  /* 0x00000006001a7202 */ /* 0x000fe20000000f00 */
[----:B------:R-:W-:Y:S01]  /*0460*/  IMAD.MOV.U32 R13, RZ, RZ, R9 ;  /* 0x000000ffff0d7224 */ /* 0x000fe200078e0009 */
[----:B------:R-:W-:Y:S01]  /*0470*/  MOV R14, R40 ;  /* 0x00000028000e7202 */ /* 0x000fe20000000f00 */
[----:B------:R-:W-:Y:S01]  /*0480*/  IMAD.MOV.U32 R11, RZ, RZ, R41 ;  /* 0x000000ffff0b7224 */ /* 0x000fe200078e0029 */
[----:B------:R-:W-:-:S07]  /*0490*/  MOV R12, 0x4b0 ;  /* 0x000004b0000c7802 */ /* 0x000fce0000000f00 */
[----:B-1----:R-:W-:Y:S05]  /*04a0*/  CALL.REL.NOINC `($__internal_52_$__cuda_sm20_div_s64) ;  /* 0x0000006400107944 */ /* 0x002fea0003c00000 */
        /* <DEDUP_REMOVED lines=10> */
.L_x_2533:
[----:B------:R-:W-:Y:S05]  /*0550*/  BSYNC.RECONVERGENT B1 ;  /* 0x0000000000017941 */ /* 0x000fea0003800200 */
.L_x_2531:
        /* <DEDUP_REMOVED lines=33> */
.L_x_2535:
[----:B------:R-:W-:Y:S01]  /*0770*/  IMAD.MOV.U32 R26, RZ, RZ, R20 ;  /* 0x000000ffff1a7224 */ /* 0x000fe200078e0014 */
[----:B------:R-:W-:Y:S01]  /*0780*/  MOV R13, R7 ;  /* 0x00000007000d7202 */ /* 0x000fe20000000f00 */
[----:B------:R-:W-:Y:S01]  /*0790*/  IMAD.MOV.U32 R14, RZ, RZ, R40 ;  /* 0x000000ffff0e7224 */ /* 0x000fe200078e0028 */
[----:B------:R-:W-:Y:S02]  /*07a0*/  MOV R11, R41 ;  /* 0x00000029000b7202 */ /* 0x000fe40000000f00 */
[----:B------:R-:W-:-:S07]  /*07b0*/  MOV R12, 0x7d0 ;  /* 0x000007d0000c7802 */ /* 0x000fce0000000f00 */
[----:B------:R-:W-:Y:S05]  /*07c0*/  CALL.REL.NOINC `($__internal_52_$__cuda_sm20_div_s64) ;  /* 0x0000006000487944 */ /* 0x000fea0003c00000 */
        /* <DEDUP_REMOVED lines=9> */
.L_x_2536:
[----:B------:R-:W-:Y:S05]  /*0860*/  BSYNC.RECONVERGENT B1 ;  /* 0x0000000000017941 */ /* 0x000fea0003800200 */
.L_x_2534:
        /* <DEDUP_REMOVED lines=34> */
.L_x_2538:
[----:B------:R-:W-:Y:S01]  /*0a90*/  MOV R26, R34 ;  /* 0x00000022001a7202 */ /* 0x000fe20000000f00 */
[----:B------:R-:W-:Y:S01]  /*0aa0*/  IMAD.MOV.U32 R13, RZ, RZ, R35 ;  /* 0x000000ffff0d7224 */ /* 0x000fe200078e0023 */
[----:B------:R-:W-:Y:S01]  /*0ab0*/  MOV R14, R20 ;  /* 0x00000014000e7202 */ /* 0x000fe20000000f00 */
[----:B------:R-:W-:Y:S01]  /*0ac0*/  IMAD.MOV.U32 R11, RZ, RZ, R21 ;  /* 0x000000ffff0b7224 */ /* 0x000fe200078e0015 */
[----:B------:R-:W-:-:S07]  /*0ad0*/  MOV R12, 0xaf0 ;  /* 0x00000af0000c7802 */ /* 0x000fce0000000f00 */
[----:B------:R-:W-:Y:S05]  /*0ae0*/  CALL.REL.NOINC `($__internal_52_$__cuda_sm20_div_s64) ;  /* 0x0000005c00807944 */ /* 0x000fea0003c00000 */
        /* <DEDUP_REMOVED lines=10> */
.L_x_2539:
[----:B------:R-:W-:Y:S05]  /*0b90*/  BSYNC.RECONVERGENT B1 ;  /* 0x0000000000017941 */ /* 0x000fea0003800200 */
.L_x_2537:
        /* <DEDUP_REMOVED lines=34> */
.L_x_2541:
        /* <DEDUP_REMOVED lines=16> */
.L_x_2542:
[----:B------:R-:W-:Y:S05]  /*0ec0*/  BSYNC.RECONVERGENT B1 ;  /* 0x0000000000017941 */ /* 0x000fea0003800200 */
.L_x_2540:
        /* <DEDUP_REMOVED lines=36> */
.L_x_2544:
        /* <DEDUP_REMOVED lines=16> */
.L_x_2545:
[----:B------:R-:W-:Y:S05]  /*1210*/  BSYNC.RECONVERGENT B1 ;  /* 0x0000000000017941 */ /* 0x000fea0003800200 */
.L_x_2543:
        /* <DEDUP_REMOVED lines=35> */
.L_x_2547:
[----:B------:R-:W-:Y:S01]  /*1450*/  IMAD.MOV.U32 R26, RZ, RZ, R34 ;  /* 0x000000ffff1a7224 */ /* 0x000fe200078e0022 */
[----:B------:R-:W-:Y:S01]  /*1460*/  MOV R13, R35 ;  /* 0x00000023000d7202 */ /* 0x000fe20000000f00 */
[----:B------:R-:W-:Y:S01]  /*1470*/  IMAD.MOV.U32 R14, RZ, RZ, R20 ;  /* 0x000000ffff0e7224 */ /* 0x000fe200078e0014 */
[----:B------:R-:W-:Y:S02]  /*1480*/  MOV R11, R21 ;  /* 0x00000015000b7202 */ /* 0x000fe40000000f00 */
[----:B------:R-:W-:-:S07]  /*1490*/  MOV R12, 0x14b0 ;  /* 0x000014b0000c7802 */ /* 0x000fce0000000f00 */
[----:B------:R-:W-:Y:S05]  /*14a0*/  CALL.REL.NOINC `($__internal_52_$__cuda_sm20_div_s64) ;  /* 0x0000005400107944 */ /* 0x000fea0003c00000 */
        /* <DEDUP_REMOVED lines=10> */
.L_x_2548:
[----:B------:R-:W-:Y:S05]  /*1550*/  BSYNC.RECONVERGENT B1 ;  /* 0x0000000000017941 */ /* 0x000fea0003800200 */
.L_x_2546:
        /* <DEDUP_REMOVED lines=34> */
.L_x_2550:
[----:B------:R-:W-:Y:S01]  /*1780*/  IMAD.MOV.U32 R26, RZ, RZ, R38 ;  /* 0x000000ffff1a7224 */ /* 0x000fe200078e0026 */
[----:B------:R-:W-:Y:S01]  /*1790*/  MOV R13, R39 ;  /* 0x00000027000d7202 */ /* 0x000fe20000000f00 */
[----:B------:R-:W-:Y:S01]  /*17a0*/  IMAD.MOV.U32 R14, RZ, RZ, R20 ;  /* 0x000000ffff0e7224 */ /* 0x000fe200078e0014 */
[----:B------:R-:W-:Y:S02]  /*17b0*/  MOV R11, R21 ;  /* 0x00000015000b7202 */ /* 0x000fe40000000f00 */
[----:B------:R-:W-:-:S07]  /*17c0*/  MOV R12, 0x17e0 ;  /* 0x000017e0000c7802 */ /* 0x000fce0000000f00 */
[----:B------:R-:W-:Y:S05]  /*17d0*/  CALL.REL.NOINC `($__internal_52_$__cuda_sm20_div_s64) ;  /* 0x0000005000447944 */ /* 0x000fea0003c00000 */
        /* <DEDUP_REMOVED lines=10> */
.L_x_2551:
[----:B------:R-:W-:Y:S05]  /*1880*/  BSYNC.RECONVERGENT B1 ;  /* 0x0000000000017941 */ /* 0x000fea0003800200 */
.L_x_2549:
        /* <DEDUP_REMOVED lines=35> */
.L_x_2553:
[----:B------:R-:W-:Y:S01]  /*1ac0*/  MOV R26, R34 ;  /* 0x00000022001a7202 */ /* 0x000fe20000000f00 */
[----:B------:R-:W-:Y:S01]  /*1ad0*/  IMAD.MOV.U32 R13, RZ, RZ, R35 ;  /* 0x000000ffff0d7224 */ /* 0x000fe200078e0023 */
[----:B------:R-:W-:Y:S01]  /*1ae0*/  MOV R14, R20 ;  /* 0x00000014000e7202 */ /* 0x000fe20000000f00 */
[----:B------:R-:W-:Y:S01]  /*1af0*/  IMAD.MOV.U32 R11, RZ, RZ, R21 ;  /* 0x000000ffff0b7224 */ /* 0x000fe200078e0015 */
[----:B------:R-:W-:-:S07]  /*1b00*/  MOV R12, 0x1b20 ;  /* 0x00001b20000c7802 */ /* 0x000fce0000000f00 */
[----:B------:R-:W-:Y:S05]  /*1b10*/  CALL.REL.NOINC `($__internal_52_$__cuda_sm20_div_s64) ;  /* 0x0000004c00747944 */ /* 0x000fea0003c00000 */
        /* <DEDUP_REMOVED lines=10> */
.L_x_2554:
[----:B------:R-:W-:Y:S05]  /*1bc0*/  BSYNC.RECONVERGENT B1 ;  /* 0x0000000000017941 */ /* 0x000fea0003800200 */
.L_x_2552:
        /* <DEDUP_REMOVED lines=8> */
.L_x_2530:
        /* <DEDUP_REMOVED lines=35> */
.L_x_2558:
        /* <DEDUP_REMOVED lines=16> */
.L_x_2559:
[----:B------:R-:W-:Y:S05]  /*1f80*/  BSYNC.RECONVERGENT B1 ;  /* 0x0000000000017941 */ /* 0x000fea0003800200 */
.L_x_2557:
        /* <DEDUP_REMOVED lines=34> */
.L_x_2561:
        /* <DEDUP_REMOVED lines=16> */
.L_x_2562:
[----:B------:R-:W-:Y:S05]  /*22b0*/  BSYNC.RECONVERGENT B1 ;  /* 0x0000000000017941 */ /* 0x000fea0003800200 */
.L_x_2560:
        /* <DEDUP_REMOVED lines=35> */
.L_x_2564:
        /* <DEDUP_REMOVED lines=16> */
.L_x_2565:
[----:B------:R-:W-:Y:S05]  /*25f0*/  BSYNC.RECONVERGENT B1 ;  /* 0x0000000000017941 */ /* 0x000fea0003800200 */
.L_x_2563:
        /* <DEDUP_REMOVED lines=35> */
.L_x_2567:
[----:B------:R-:W-:Y:S01]  /*2830*/  IMAD.MOV.U32 R26, RZ, RZ, R18 ;  /* 0x000000ffff1a7224 */ /* 0x000fe200078e0012 */
[----:B------:R-:W-:Y:S01]  /*2840*/  MOV R13, R19 ;  /* 0x00000013000d7202 */ /* 0x000fe20000000f00 */
[----:B------:R-:W-:Y:S01]  /*2850*/  IMAD.MOV.U32 R14, RZ, RZ, R16 ;  /* 0x000000ffff0e7224 */ /* 0x000fe200078e0010 */
[----:B------:R-:W-:Y:S02]  /*2860*/  MOV R11, R17 ;  /* 0x00000011000b7202 */ /* 0x000fe40000000f00 */
[----:B------:R-:W-:-:S07]  /*2870*/  MOV R12, 0x2890 ;  /* 0x00002890000c7802 */ /* 0x000fce0000000f00 */
[----:B------:R-:W-:Y:S05]  /*2880*/  CALL.REL.NOINC `($__internal_52_$__cuda_sm20_div_s64) ;  /* 0x0000004000187944 */ /* 0x000fea0003c00000 */
        /* <DEDUP_REMOVED lines=10> */
.L_x_2568:
[----:B------:R-:W-:Y:S05]  /*2930*/  BSYNC.RECONVERGENT B1 ;  /* 0x0000000000017941 */ /* 0x000fea0003800200 */
.L_x_2566:
[----:B------:R-:W-:Y:S01]  /*2940*/  IMAD R11, R11, R34, RZ ;  /* 0x000000220b0b7224 */ /* 0x000fe200078e02ff */
[----:B------:R-:W-:Y:S01]  /*2950*/  IADD3 R8, PT, PT, R8, -0x2, RZ ;  /* 0xfffffffe08087810 */ /* 0x000fe20007ffe0ff */
[----:B------:R-:W-:Y:S02]  /*2960*/  IMAD.MOV.U32 R38, RZ, RZ, R22 ;  /* 0x000000ffff267224 */ /* 0x000fe400078e0016 */
[-C--:B------:R-:W-:Y:S02]  /*2970*/  IMAD R11, R35, R10.reuse, R11 ;  /* 0x0000000a230b7224 */ /* 0x080fe400078e020b */
[----:B------:R-:W-:-:S04]  /*2980*/  IMAD.WIDE.U32 R22, R34, R10, R38 ;  /* 0x0000000a22167225 */ /* 0x000fc800078e0026 */
[----:B------:R-:W-:-:S07]  /*2990*/  IMAD.IADD R23, R23, 0x1, R11 ;  /* 0x0000000117177824 */ /* 0x000fce00078e020b */
.L_x_2556:
        /* <DEDUP_REMOVED lines=31> */
.L_x_2570:
[----:B------:R-:W-:Y:S01]  /*2b90*/  MOV R18, R6 ;  /* 0x0000000600127202 */ /* 0x000fe20000000f00 */
[----:B------:R-:W-:Y:S01]  /*2ba0*/  IMAD.MOV.U32 R21, RZ, RZ, R9 ;  /* 0x000000ffff157224 */ /* 0x000fe200078e0009 */
[----:B------:R-:W-:Y:S01]  /*2bb0*/  MOV R24, R16 ;  /* 0x0000001000187202 */ /* 0x000fe20000000f00 */
[----:B------:R-:W-:Y:S01]  /*2bc0*/  IMAD.MOV.U32 R19, RZ, RZ, R17 ;  /* 0x000000ffff137224 */ /* 0x000fe200078e0011 */
[----:B------:R-:W-:-:S07]  /*2bd0*/  MOV R26, 0x2bf0 ;  /* 0x00002bf0001a7802 */ /* 0x000fce0000000f00 */
[----:B------:R-:W-:Y:S05]  /*2be0*/  CALL.REL.NOINC `($__internal_53_$__cuda_sm20_rem_s64) ;  /* 0x00000040008c7944 */ /* 0x000fea0003c00000 */
.L_x_2571:
[----:B------:R-:W-:Y:S05]  /*2bf0*/  BSYNC.RECONVERGENT B1 ;  /* 0x0000000000017941 */ /* 0x000fea0003800200 */
.L_x_2569:
        /* <DEDUP_REMOVED lines=30> */
.L_x_2573:
[----:B------:R-:W-:Y:S01]  /*2de0*/  MOV R24, R16 ;  /* 0x0000001000187202 */ /* 0x000fe20000000f00 */
[----:B------:R-:W-:Y:S01]  /*2df0*/  IMAD.MOV.U32 R19, RZ, RZ, R17 ;  /* 0x000000ffff137224 */ /* 0x000fe200078e0011 */
[----:B------:R-:W-:Y:S01]  /*2e00*/  MOV R18, R20 ;  /* 0x0000001400127202 */ /* 0x000fe20000000f00 */
[----:B------:R-:W-:Y:S01]  /*2e10*/  IMAD.MOV.U32 R21, RZ, RZ, R7 ;  /* 0x000000ffff157224 */ /* 0x000fe200078e0007 */
[----:B------:R-:W-:-:S07]  /*2e20*/  MOV R26, 0x2e40 ;  /* 0x00002e40001a7802 */ /* 0x000fce0000000f00 */
[----:B------:R-:W-:Y:S05]  /*2e30*/  CALL.REL.NOINC `($__internal_53_$__cuda_sm20_rem_s64) ;  /* 0x0000003c00f87944 */ /* 0x000fea0003c00000 */
[----:B------:R-:W-:Y:S01]  /*2e40*/  MOV R6, R10 ;  /* 0x0000000a00067202 */ /* 0x000fe20000000f00 */
[----:B------:R-:W-:-:S07]  /*2e50*/  IMAD.MOV.U32 R7, RZ, RZ, R11 ;  /* 0x000000ffff077224 */ /* 0x000fce00078e000b */
.L_x_2574:
[----:B------:R-:W-:Y:S05]  /*2e60*/  BSYNC.RECONVERGENT B1 ;  /* 0x0000000000017941 */ /* 0x000fea0003800200 */
.L_x_2572:
[----:B------:R-:W-:Y:S02]  /*2e70*/  IMAD R7, R7, R8, RZ ;  /* 0x0000000807077224 */ /* 0x000fe400078e02ff */
[----:B------:R-:W-:-:S04]  /*2e80*/  IMAD.WIDE.U32 R22, R8, R6, R22 ;  /* 0x0000000608167225 */ /* 0x000fc800078e0016 */
[----:B------:R-:W-:-:S05]  /*2e90*/  IMAD R7, R9, R6, R7 ;  /* 0x0000000609077224 */ /* 0x000fca00078e0207 */
[----:B------:R-:W-:-:S07]  /*2ea0*/  IADD3 R23, PT, PT, R23, R7, RZ ;  /* 0x0000000717177210 */ /* 0x000fce0007ffe0ff */
.L_x_2529:
[----:B------:R-:W0:Y:S02]  /*2eb0*/  LDCU.64 UR6, c[0x0][0x388] ;  /* 0x00007100ff0677ac */ /* 0x000e240008000a00 */
[----:B0-----:R-:W-:Y:S02]  /*2ec0*/  LEA R8, P1, R22, UR6, 0x1 ;  /* 0x0000000616087c11 */ /* 0x001fe4000f8208ff */
[----:B------:R-:W-:Y:S02]  /*2ed0*/  LEA R6, P0, R4, UR6, 0x1 ;  /* 0x0000000604067c11 */ /* 0x000fe4000f8008ff */
[----:B------:R-:W-:Y:S02]  /*2ee0*/  LEA.HI.X R9, R22, UR7, R23, 0x1, P1 ;  /* 0x0000000716097c11 */ /* 0x000fe400088f0c17 */
[----:B------:R-:W-:-:S04]  /*2ef0*/  LEA.HI.X R7, R4, UR7, R5, 0x1, P0 ;  /* 0x0000000704077c11 */ /* 0x000fc800080f0c05 */
[----:B------:R-:W2:Y:S04]  /*2f00*/  LDG.E.U16 R9, desc[UR8][R8.64] ;  /* 0x0000000808097981 */ /* 0x000ea8000c1e1500 */
[----:B------:R-:W2:Y:S02]  /*2f10*/  LDG.E.U16 R6, desc[UR8][R6.64] ;  /* 0x0000000806067981 */ /* 0x000ea4000c1e1500 */
[----:B--2---:R-:W-:-:S05]  /*2f20*/  IMAD.IADD R4, R6, 0x1, R9 ;  /* 0x0000000106047824 */ /* 0x004fca00078e0209 */
[----:B------:R-:W-:-:S06]  /*2f30*/  SHF.R.U32.HI R4, RZ, 0x1, R4 ;  /* 0x00000001ff047819 */ /* 0x000fcc0000011604 */
[----:B------:R-:W0:Y:S02]  /*2f40*/  I2F.F16 R4, R4 ;  /* 0x0000000400047306 */ /* 0x000e240000200c00 */
[----:B0-----:R0:W-:Y:S01]  /*2f50*/  STS.U16 [R3], R4 ;  /* 0x0000000403007388 */ /* 0x0011e20000000400 */
[----:B------:R-:W-:Y:S05]  /*2f60*/  BRA `(.L_x_2575) ;  /* 0x0000003400a47947 */ /* 0x000fea0003800000 */
.L_x_2528:
        /* <DEDUP_REMOVED lines=15> */
[----:B------:R-:W-:Y:S01]  /*3060*/  VIADD R8, R11, 0xfffffffc ;  /* 0xfffffffc0b087836 */ /* 0x000fe20000000000 */
[----:B------:R-:W-:Y:S01]  /*3070*/  MOV R6, RZ ;  /* 0x000000ff00067202 */ /* 0x000fe20000000f00 */
[----:B------:R-:W-:Y:S01]  /*3080*/  IMAD.MOV.U32 R5, RZ, RZ, RZ ;  /* 0x000000ffff057224 */ /* 0x000fe200078e00ff */
[----:B------:R-:W-:-:S03]  /*3090*/  IADD3 R7, PT, PT, -R7, RZ, RZ ;  /* 0x000000ff07077210 */ /* 0x000fc60007ffe1ff */
[----:B------:R-:W1:Y:S08]  /*30a0*/  LDC.64 R16, c[0x0][0x398] ;  /* 0x0000e600ff107b82 */ /* 0x000e700000000a00 */
[----:B------:R-:W2:Y:S08]  /*30b0*/  LDC.64 R18, c[0x0][0x390] ;  /* 0x0000e400ff127b82 */ /* 0x000eb00000000a00 */
[----:B------:R-:W3:Y:S02]  /*30c0*/  LDC.64 R22, c[0x0][0x398] ;  /* 0x0000e600ff167b82 */ /* 0x000ee40000000a00 */
.L_x_2602:
        /* <DEDUP_REMOVED lines=32> */
.L_x_2579:
[----:B------:R-:W-:Y:S01]  /*32d0*/  IMAD.MOV.U32 R26, RZ, RZ, R10 ;  /* 0x000000ffff1a7224 */ /* 0x000fe200078e000a */
[----:B------:R-:W-:Y:S01]  /*32e0*/  MOV R13, R15 ;  /* 0x0000000f000d7202 */ /* 0x000fe20000000f00 */
[----:B------:R-:W-:Y:S01]  /*32f0*/  IMAD.MOV.U32 R14, RZ, RZ, R20 ;  /* 0x000000ffff0e7224 */ /* 0x000fe200078e0014 */
[----:B------:R-:W-:Y:S02]  /*3300*/  MOV R11, R21 ;  /* 0x00000015000b7202 */ /* 0x000fe40000000f00 */
[----:B------:R-:W-:-:S07]  /*3310*/  MOV R12, 0x3330 ;  /* 0x00003330000c7802 */ /* 0x000fce0000000f00 */
[----:B-123--:R-:W-:Y:S05]  /*3320*/  CALL.REL.NOINC `($__internal_52_$__cuda_sm20_div_s64) ;  /* 0x0000003400707944 */ /* 0x00efea0003c00000 */
[----:B------:R-:W-:Y:S01]  /*3330*/  IADD3 R27, P0, PT, RZ, -R24, RZ ;  /* 0x80000018ff1b7210 */ /* 0x000fe20007f1e0ff */
[----:B------:R-:W-:Y:S01]  /*3340*/  IMAD.MOV.U32 R36, RZ, RZ, R24 ;  /* 0x000000ffff247224 */ /* 0x000fe200078e0018 */
        /* <DEDUP_REMOVED lines=8> */
.L_x_2580:
[----:B------:R-:W-:Y:S05]  /*33d0*/  BSYNC.RECONVERGENT B1 ;  /* 0x0000000000017941 */ /* 0x000fea0003800200 */
.L_x_2578:
        /* <DEDUP_REMOVED lines=38> */
.L_x_2582:
[----:B------:R-:W-:Y:S01]  /*3640*/  IMAD.MOV.U32 R26, RZ, RZ, R36 ;  /* 0x000000ffff1a7224 */ /* 0x000fe200078e0024 */
[----:B------:R-:W-:Y:S01]  /*3650*/  MOV R13, R37 ;  /* 0x00000025000d7202 */ /* 0x000fe20000000f00 */
[----:B------:R-:W-:Y:S01]  /*3660*/  IMAD.MOV.U32 R14, RZ, RZ, R38 ;  /* 0x000000ffff0e7224 */ /* 0x000fe200078e0026 */
[----:B------:R-:W-:Y:S02]  /*3670*/  MOV R11, R39 ;  /* 0x00000027000b7202 */ /* 0x000fe40000000f00 */
[----:B------:R-:W-:-:S07]  /*3680*/  MOV R12, 0x36a0 ;  /* 0x000036a0000c7802 */ /* 0x000fce0000000f00 */
[----:B-1----:R-:W-:Y:S05]  /*3690*/  CALL.REL.NOINC `($__internal_52_$__cuda_sm20_div_s64) ;  /* 0x0000003000947944 */ /* 0x002fea0003c00000 */
        /* <DEDUP_REMOVED lines=11> */
.L_x_2583:
[----:B------:R-:W-:Y:S05]  /*3750*/  BSYNC.RECONVERGENT B1 ;  /* 0x0000000000017941 */ /* 0x000fea0003800200 */
.L_x_2581:
        /* <DEDUP_REMOVED lines=38> */
.L_x_2585:
[----:B------:R-:W-:Y:S01]  /*39c0*/  MOV R26, R36 ;  /* 0x00000024001a7202 */ /* 0x000fe20000000f00 */
[----:B------:R-:W-:Y:S01]  /*39d0*/  IMAD.MOV.U32 R13, RZ, RZ, R37 ;  /* 0x000000ffff0d7224 */ /* 0x000fe200078e0025 */
[----:B------:R-:W-:Y:S01]  /*39e0*/  MOV R14, R38 ;  /* 0x00000026000e7202 */ /* 0x000fe20000000f00 */
[----:B------:R-:W-:Y:S01]  /*39f0*/  IMAD.MOV.U32 R11, RZ, RZ, R39 ;  /* 0x000000ffff0b7224 */ /* 0x000fe200078e0027 */
[----:B------:R-:W-:-:S07]  /*3a00*/  MOV R12, 0x3a20 ;  /* 0x00003a20000c7802 */ /* 0x000fce0000000f00 */
[----:B-1----:R-:W-:Y:S05]  /*3a10*/  CALL.REL.NOINC `($__internal_52_$__cuda_sm20_div_s64) ;  /* 0x0000002c00b47944 */ /* 0x002fea0003c00000 */
        /* <DEDUP_REMOVED lines=11> */
.L_x_2586:
[----:B------:R-:W-:Y:S05]  /*3ad0*/  BSYNC.RECONVERGENT B1 ;  /* 0x0000000000017941 */ /* 0x000fea0003800200 */
.L_x_2584:
        /* <DEDUP_REMOVED lines=37> */
.L_x_2588:
        /* <DEDUP_REMOVED lines=17> */
.L_x_2589:
[----:B------:R-:W-:Y:S05]  /*3e40*/  BSYNC.RECONVERGENT B1 ;  /* 0x0000000000017941 */ /* 0x000fea0003800200 */
.L_x_2587:
        /* <DEDUP_REMOVED lines=38> */
.L_x_2591:
        /* <DEDUP_REMOVED lines=17> */
.L_x_2592:
[----:B------:R-:W-:Y:S05]  /*41c0*/  BSYNC.RECONVERGENT B1 ;  /* 0x0000000000017941 */ /* 0x000fea0003800200 */
.L_x_2590:
        /* <DEDUP_REMOVED lines=38> */
.L_x_2594:
        /* <DEDUP_REMOVED lines=17> */
.L_x_2595:
[----:B------:R-:W-:Y:S05]  /*4540*/  BSYNC.RECONVERGENT B1 ;  /* 0x0000000000017941 */ /* 0x000fea0003800200 */
.L_x_2593:
        /* <DEDUP_REMOVED lines=37> */
.L_x_2597:
        /* <DEDUP_REMOVED lines=14> */
[----:B------:R-:W-:Y:S02]  /*4880*/  IMAD R13, R43, R27, R13 ;  /* 0x0000001b2b0d7224 */ /* 0x000fe400078e020d */
[----:B------:R-:W-:-:S03]  /*4890*/  IMAD.MOV.U32 R43, RZ, RZ, R10 ;  /* 0x000000ffff2b7224 */ /* 0x000fc600078e000a */
[----:B------:R-:W-:-:S07]  /*48a0*/  IADD3 R4, PT, PT, R11, R13, RZ ;  /* 0x0000000d0b047210 */ /* 0x000fce0007ffe0ff */
.L_x_2598:
[----:B------:R-:W-:Y:S05]  /*48b0*/  BSYNC.RECONVERGENT B1 ;  /* 0x0000000000017941 */ /* 0x000fea0003800200 */
.L_x_2596:
        /* <DEDUP_REMOVED lines=36> */
.L_x_2600:
[----:B------:R-:W-:Y:S01]  /*4b00*/  MOV R26, R36 ;  /* 0x00000024001a7202 */ /* 0x000fe20000000f00 */
[----:B------:R-:W-:Y:S01]  /*4b10*/  IMAD.MOV.U32 R14, RZ, RZ, R38 ;  /* 0x000000ffff0e7224 */ /* 0x000fe200078e0026 */
[----:B------:R-:W-:Y:S02]  /*4b20*/  MOV R13, R37 ;  /* 0x00000025000d7202 */ /* 0x000fe40000000f00 */
[----:B------:R-:W-:Y:S02]  /*4b30*/  MOV R11, R39 ;  /* 0x00000027000b7202 */ /* 0x000fe40000000f00 */
[----:B------:R-:W-:-:S07]  /*4b40*/  MOV R12, 0x4b60 ;  /* 0x00004b60000c7802 */ /* 0x000fce0000000f00 */
[----:B-1----:R-:W-:Y:S05]  /*4b50*/  CALL.REL.NOINC `($__internal_52_$__cuda_sm20_div_s64) ;  /* 0x0000001c00647944 */ /* 0x002fea0003c00000 */
        /* <DEDUP_REMOVED lines=11> */
.L_x_2601:
[----:B------:R-:W-:Y:S05]  /*4c10*/  BSYNC.RECONVERGENT B1 ;  /* 0x0000000000017941 */ /* 0x000fea0003800200 */
.L_x_2599:
        /* <DEDUP_REMOVED lines=11> */
.L_x_2577:
        /* <DEDUP_REMOVED lines=36> */
.L_x_2605:
[----:B------:R-:W-:Y:S01]  /*4f10*/  IMAD.MOV.U32 R26, RZ, RZ, R10 ;  /* 0x000000ffff1a7224 */ /* 0x000fe200078e000a */
[----:B------:R-:W-:Y:S01]  /*4f20*/  MOV R13, R15 ;  /* 0x0000000f000d7202 */ /* 0x000fe20000000f00 */
[----:B------:R-:W-:Y:S01]  /*4f30*/  IMAD.MOV.U32 R11, RZ, RZ, R17 ;  /* 0x000000ffff0b7224 */ /* 0x000fe200078e0011 */
[----:B------:R-:W-:Y:S02]  /*4f40*/  MOV R14, R16 ;  /* 0x00000010000e7202 */ /* 0x000fe40000000f00 */
[----:B------:R-:W-:-:S07]  /*4f50*/  MOV R12, 0x4f70 ;  /* 0x00004f70000c7802 */ /* 0x000fce0000000f00 */
[----:B------:R-:W-:Y:S05]  /*4f60*/  CALL.REL.NOINC `($__internal_52_$__cuda_sm20_div_s64) ;  /* 0x0000001800607944 */ /* 0x000fea0003c00000 */
        /* <DEDUP_REMOVED lines=10> */
.L_x_2606:
[----:B------:R-:W-:Y:S05]  /*5010*/  BSYNC.RECONVERGENT B1 ;  /* 0x0000000000017941 */ /* 0x000fea0003800200 */
.L_x_2604:
        /* <DEDUP_REMOVED lines=41> */
.L_x_2608:
[----:B------:R-:W-:Y:S01]  /*52b0*/  MOV R26, R20 ;  /* 0x00000014001a7202 */ /* 0x000fe20000000f00 */
[----:B------:R-:W-:Y:S01]  /*52c0*/  IMAD.MOV.U32 R14, RZ, RZ, R18 ;  /* 0x000000ffff0e7224 */ /* 0x000fe200078e0012 */
[----:B------:R-:W-:Y:S02]  /*52d0*/  MOV R13, R21 ;  /* 0x00000015000d7202 */ /* 0x000fe40000000f00 */
[----:B------:R-:W-:Y:S02]  /*52e0*/  MOV R11, R19 ;  /* 0x00000013000b7202 */ /* 0x000fe40000000f00 */
[----:B------:R-:W-:-:S07]  /*52f0*/  MOV R12, 0x5310 ;  /* 0x00005310000c7802 */ /* 0x000fce0000000f00 */
[----:B------:R-:W-:Y:S05]  /*5300*/  CALL.REL.NOINC `($__internal_52_$__cuda_sm20_div_s64) ;  /* 0x0000001400787944 */ /* 0x000fea0003c00000 */
        /* <DEDUP_REMOVED lines=11> */
.L_x_2609:
[----:B------:R-:W-:Y:S05]  /*53c0*/  BSYNC.RECONVERGENT B1 ;  /* 0x0000000000017941 */ /* 0x000fea0003800200 */
.L_x_2607:
        /* <DEDUP_REMOVED lines=40> */
.L_x_2611:
[----:B------:R-:W-:Y:S01]  /*5650*/  MOV R26, R18 ;  /* 0x00000012001a7202 */ /* 0x000fe20000000f00 */
[----:B------:R-:W-:Y:S01]  /*5660*/  IMAD.MOV.U32 R13, RZ, RZ, R19 ;  /* 0x000000ffff0d7224 */ /* 0x000fe200078e0013 */
[----:B------:R-:W-:Y:S02]  /*5670*/  MOV R14, R20 ;  /* 0x00000014000e7202 */ /* 0x000fe40000000f00 */
[----:B------:R-:W-:Y:S02]  /*5680*/  MOV R11, R21 ;  /* 0x00000015000b7202 */ /* 0x000fe40000000f00 */
[----:B------:R-:W-:-:S07]  /*5690*/  MOV R12, 0x56b0 ;  /* 0x000056b0000c7802 */ /* 0x000fce0000000f00 */
[----:B------:R-:W-:Y:S05]  /*56a0*/  CALL.REL.NOINC `($__internal_52_$__cuda_sm20_div_s64) ;  /* 0x0000001000907944 */ /* 0x000fea0003c00000 */
        /* <DEDUP_REMOVED lines=11> */
.L_x_2612:
[----:B------:R-:W-:Y:S05]  /*5760*/  BSYNC.RECONVERGENT B1 ;  /* 0x0000000000017941 */ /* 0x000fea0003800200 */
.L_x_2610:
        /* <DEDUP_REMOVED lines=39> */
.L_x_2614:
        /* <DEDUP_REMOVED lines=17> */
.L_x_2615:
[----:B------:R-:W-:Y:S05]  /*5af0*/  BSYNC.RECONVERGENT B1 ;  /* 0x0000000000017941 */ /* 0x000fea0003800200 */
.L_x_2613:
        /* <DEDUP_REMOVED lines=9> */
.L_x_2603:
        /* <DEDUP_REMOVED lines=34> */
.L_x_2618:
[----:B------:R-:W-:Y:S01]  /*5db0*/  MOV R26, R10 ;  /* 0x0000000a001a7202 */ /* 0x000fe20000000f00 */
[----:B------:R-:W-:Y:S01]  /*5dc0*/  IMAD.MOV.U32 R13, RZ, RZ, R15 ;  /* 0x000000ffff0d7224 */ /* 0x000fe200078e000f */
[----:B------:R-:W-:Y:S02]  /*5dd0*/  MOV R14, R16 ;  /* 0x00000010000e7202 */ /* 0x000fe40000000f00 */
[----:B------:R-:W-:Y:S02]  /*5de0*/  MOV R11, R17 ;  /* 0x00000011000b7202 */ /* 0x000fe40000000f00 */
[----:B------:R-:W-:-:S07]  /*5df0*/  MOV R12, 0x5e10 ;  /* 0x00005e10000c7802 */ /* 0x000fce0000000f00 */
[----:B------:R-:W-:Y:S05]  /*5e00*/  CALL.REL.NOINC `($__internal_52_$__cuda_sm20_div_s64) ;  /* 0x0000000800b87944 */ /* 0x000fea0003c00000 */
        /* <DEDUP_REMOVED lines=10> */
.L_x_2619:
[----:B------:R-:W-:Y:S05]  /*5eb0*/  BSYNC.RECONVERGENT B1 ;  /* 0x0000000000017941 */ /* 0x000fea0003800200 */
.L_x_2617:
        /* <DEDUP_REMOVED lines=39> */
.L_x_2621:
[----:B------:R-:W-:Y:S01]  /*6130*/  MOV R26, R18 ;  /* 0x00000012001a7202 */ /* 0x000fe20000000f00 */
[----:B------:R-:W-:Y:S01]  /*6140*/  IMAD.MOV.U32 R14, RZ, RZ, R16 ;  /* 0x000000ffff0e7224 */ /* 0x000fe200078e0010 */
[----:B------:R-:W-:Y:S02]  /*6150*/  MOV R13, R19 ;  /* 0x00000013000d7202 */ /* 0x000fe40000000f00 */
        /* <DEDUP_REMOVED lines=14> */
.L_x_2622:
[----:B------:R-:W-:Y:S05]  /*6240*/  BSYNC.RECONVERGENT B1 ;  /* 0x0000000000017941 */ /* 0x000fea0003800200 */
.L_x_2620:
        /* <DEDUP_REMOVED lines=9> */
.L_x_2616:
        /* <DEDUP_REMOVED lines=30> */
.L_x_2624:
[----:B------:R-:W-:Y:S01]  /*64c0*/  MOV R24, R18 ;  /* 0x0000001200187202 */ /* 0x000fe20000000f00 */
[----:B------:R-:W-:Y:S01]  /*64d0*/  IMAD.MOV.U32 R21, RZ, RZ, R15 ;  /* 0x000000ffff157224 */ /* 0x000fe200078e000f */
[----:B------:R-:W-:Y:S02]  /*64e0*/  MOV R18, R10 ;  /* 0x0000000a00127202 */ /* 0x000fe40000000f00 */
[----:B------:R-:W-:-:S07]  /*64f0*/  MOV R26, 0x6510 ;  /* 0x00006510001a7802 */ /* 0x000fce0000000f00 */
[----:B------:R-:W-:Y:S05]  /*6500*/  CALL.REL.NOINC `($__internal_53_$__cuda_sm20_rem_s64) ;  /* 0x0000000800447944 */ /* 0x000fea0003c00000 */
.L_x_2625:
[----:B------:R-:W-:Y:S05]  /*6510*/  BSYNC.RECONVERGENT B1 ;  /* 0x0000000000017941 */ /* 0x000fea0003800200 */
.L_x_2623:
        /* <DEDUP_REMOVED lines=8> */
.L_x_2576:
[----:B------:R-:W0:Y:S02]  /*65a0*/  LDCU.64 UR6, c[0x0][0x388] ;  /* 0x00007100ff0677ac */ /* 0x000e240008000a00 */
[----:B0-----:R-:W-:-:S04]  /*65b0*/  LEA R4, P0, R6, UR6, 0x1 ;  /* 0x0000000606047c11 */ /* 0x001fc8000f8008ff */
[----:B------:R-:W-:-:S05]  /*65c0*/  LEA.HI.X R5, R6, UR7, R5, 0x1, P0 ;  /* 0x0000000706057c11 */ /* 0x000fca00080f0c05 */
[----:B------:R-:W2:Y:S02]  /*65d0*/  LDG.E.U16 R4, desc[UR8][R4.64] ;  /* 0x0000000804047981 */ /* 0x000ea4000c1e1500 */
[----:B--2---:R-:W0:Y:S02]  /*65e0*/  I2F.F16.U16 R6, R4 ;  /* 0x0000000400067306 */ /* 0x004e240000100800 */
[----:B0-----:R1:W-:Y:S02]  /*65f0*/  STS.U16 [R3], R6 ;  /* 0x0000000603007388 */ /* 0x0013e40000000400 */
.L_x_2575:
[----:B------:R-:W-:Y:S05]  /*6600*/  BSYNC.RECONVERGENT B0 ;  /* 0x0000000000007941 */ /* 0x000fea0003800200 */
.L_x_2527:
[----:B------:R-:W-:Y:S01]  /*6610*/  BAR.SYNC.DEFER_BLOCKING 0x0 ;  /* 0x0000000000007b1d */ /* 0x000fe20000010000 */
[----:B------:R-:W-:Y:S01]  /*6620*/  UISETP.GE.U32.AND UP0, UPT, UR5, 0x42, UPT ;  /* 0x000000420500788c */ /* 0x000fe2000bf06070 */
[----:B------:R-:W-:-:S08]  /*6630*/  ISETP.GT.U32.AND P1, PT, R2, 0x1f, PT ;  /* 0x0000001f0200780c */ /* 0x000fd00003f24070 */
[----:B------:R-:W-:Y:S05]  /*6640*/  BRA.U !UP0, `(.L_x_2626) ;  /* 0x0000000108307547 */ /* 0x000fea000b800000 */
.L_x_2627:
[----:B------:R-:W-:-:S06]  /*6650*/  USHF.R.U32.HI UR4, URZ, 0x1, UR5 ;  /* 0x00000001ff047899 */ /* 0x000fcc0008011605 */
[----:B------:R-:W-:-:S13]  /*6660*/  ISETP.GE.U32.AND P0, PT, R2, UR4, PT ;  /* 0x0000000402007c0c */ /* 0x000fda000bf06070 */
[----:B------:R-:W-:Y:S01]  /*6670*/  VOTEU.ALL UP0, P0 ;  /* 0x0000000000ff7886 */ /* 0x000fe20000000000 */
[----:B0-2---:R-:W-:Y:S04]  /*6680*/  @!P0 LDS.U16 R4, [R3] ;  /* 0x0000000003048984 */ /* 0x005fe80000000400 */
[----:B------:R-:W-:Y:S02]  /*6690*/  @!UP0 ULOP3.LUT UR6, UR5, 0x7fe, URZ, 0xc0, !UPT ;  /* 0x000007fe05068892 */ /* 0x000fe4000f8ec0ff */
[----:B------:R-:W-:-:S03]  /*66a0*/  UISETP.GT.U32.AND UP0, UPT, UR5, 0x83, UPT ;  /* 0x000000830500788c */ /* 0x000fc6000bf04070 */
[----:B------:R-:W-:-:S04]  /*66b0*/  UMOV UR5, UR4 ;  /* 0x0000000400057c82 */ /* 0x000fc80008000000 */
[----:B------:R-:W0:Y:S02]  /*66c0*/  @!P0 LDS.U16 R5, [R3+UR6] ;  /* 0x0000000603058984 */ /* 0x000e240008000400 */
[----:B0-----:R-:W-:-:S05]  /*66d0*/  @!P0 HADD2 R4, R4.H0_H0, R5.H0_H0 ;  /* 0x2000000504048230 */ /* 0x001fca0000000800 */
[----:B------:R2:W-:Y:S01]  /*66e0*/  @!P0 STS.U16 [R3], R4 ;  /* 0x0000000403008388 */ /* 0x0005e20000000400 */
[----:B------:R-:W-:Y:S06]  /*66f0*/  BAR.SYNC.DEFER_BLOCKING 0x0 ;  /* 0x0000000000007b1d */ /* 0x000fec0000010000 */
[----:B------:R-:W-:Y:S05]  /*6700*/  BRA.U UP0, `(.L_x_2627) ;  /* 0xfffffffd00d07547 */ /* 0x000fea000b83ffff */
.L_x_2626:
[----:B------:R-:W-:Y:S05]  /*6710*/  @P1 EXIT ;  /* 0x000000000000194d */ /* 0x000fea0003800000 */
[----:B0-2---:R-:W-:Y:S01]  /*6720*/  LDS.U16 R4, [R3] ;  /* 0x0000000003047984 */ /* 0x005fe20000000400 */
[----:B------:R-:W-:-:S03]  /*6730*/  ISETP.NE.AND P0, PT, R2, RZ, PT ;  /* 0x000000ff0200720c */ /* 0x000fc60003f05270 */
[----:B------:R-:W0:Y:S04]  /*6740*/  LDS.U16 R5, [R3+0x40] ;  /* 0x0000400003057984 */ /* 0x000e280000000400 */
        /* <DEDUP_REMOVED lines=26> */
        .weak           $__internal_52_$__cuda_sm20_div_s64
        .type           $__internal_52_$__cuda_sm20_div_s64,@function
        .size           $__internal_52_$__cuda_sm20_div_s64,($__internal_53_$__cuda_sm20_rem_s64 - $__internal_52_$__cuda_sm20_div_s64)
$__internal_52_$__cuda_sm20_div_s64:
        /* <DEDUP_REMOVED lines=82> */
[----:B------:R-:W-:Y:S06]  /*6e10*/  RET.REL.NODEC R12 `(uncontiguous_cumulate_reducel3_u16) ;  /* 0xffffff900c787950 */ /* 0x000fec0003c3ffff */
        .weak           $__internal_53_$__cuda_sm20_rem_s64
        .type           $__internal_53_$__cuda_sm20_rem_s64,@function
        .size           $__internal_53_$__cuda_sm20_rem_s64,(.L_x_10000 - $__internal_53_$__cuda_sm20_rem_s64)
$__internal_53_$__cuda_sm20_rem_s64:
        /* <DEDUP_REMOVED lines=76> */
[----:B------:R-:W-:Y:S06]  /*72e0*/  RET.REL.NODEC R26 `(uncontiguous_cumulate_reducel3_u16) ;  /* 0xffffff8c1a447950 */ /* 0x000fec0003c3ffff */
.L_x_2628:
        /* <DEDUP_REMOVED lines=9> */
.L_x_10000:


//--------------------- .text.uncontiguous_reducel3_u16 --------------------------
	.section	.text.uncontiguous_reducel3_u16,"ax",@progbits
	.align	128
        .global         uncontiguous_reducel3_u16
        .type           uncontiguous_reducel3_u16,@function
        .size           uncontiguous_reducel3_u16,(.L_x_10002 - uncontiguous_reducel3_u16)
        .other          uncontiguous_reducel3_u16,@"STO_CUDA_ENTRY STV_DEFAULT"
uncontiguous_reducel3_u16:
.text.uncontiguous_reducel3_u16:
        /* <DEDUP_REMOVED lines=37> */
.L_x_2657:
        /* <DEDUP_REMOVED lines=32> */
.L_x_2634:
[----:B------:R-:W-:Y:S01]  /*0450*/  MOV R26, R6 ;  /* 0x00000006001a7202 */ /* 0x000fe20000000f00 */
[----:B------:R-:W-:Y:S01]  /*0460*/  IMAD.MOV.U32 R13, RZ, RZ, R9 ;  /* 0x000000ffff0d7224 */ /* 0x000fe200078e0009 */
[----:B------:R-:W-:Y:S01]  /*0470*/  MOV R14, R40 ;  /* 0x00000028000e7202 */ /* 0x000fe20000000f00 */
[----:B------:R-:W-:Y:S01]  /*0480*/  IMAD.MOV.U32 R11, RZ, RZ, R41 ;  /* 0x000000ffff0b7224 */ /* 0x000fe200078e0029 */
[----:B------:R-:W-:-:S07]  /*0490*/  MOV R12, 0x4b0 ;  /* 0x000004b0000c7802 */ /* 0x000fce0000000f00 */
[----:B-1----:R-:W-:Y:S05]  /*04a0*/  CALL.REL.NOINC `($__internal_54_$__cuda_sm20_div_s64) ;  /* 0x00000070006c7944 */ /* 0x002fea0003c00000 */
        /* <DEDUP_REMOVED lines=10> */
.L_x_2635:
[----:B------:R-:W-:Y:S05]  /*0550*/  BSYNC.RECONVERGENT B1 ;  /* 0x0000000000017941 */ /* 0x000fea0003800200 */
.L_x_2633:
        /* <DEDUP_REMOVED lines=33> */
.L_x_2637:
[----:B------:R-:W-:Y:S01]  /*0770*/  IMAD.MOV.U32 R26, RZ, RZ, R20 ;  /* 0x000000ffff1a7224 */ /* 0x000fe200078e0014 */
[----:B------:R-:W-:Y:S01]  /*0780*/  MOV R13, R7 ;  /* 0x00000007000d7202 */ /* 0x000fe20000000f00 */
[----:B------:R-:W-:Y:S01]  /*0790*/  IMAD.MOV.U32 R14, RZ, RZ, R40 ;  /* 0x000000ffff0e7224 */ /* 0x000fe200078e0028 */
[----:B------:R-:W-:Y:S02]  /*07a0*/  MOV R11, R41 ;  /* 0x00000029000b7202 */ /* 0x000fe40000000f00 */
[----:B------:R-:W-:-:S07]  /*07b0*/  MOV R12, 0x7d0 ;  /* 0x000007d0000c7802 */ /* 0x000fce0000000f00 */
[----:B------:R-:W-:Y:S05]  /*07c0*/  CALL.REL.NOINC `($__internal_54_$__cuda_sm20_div_s64) ;  /* 0x0000006c00a47944 */ /* 0x000fea0003c00000 */
        /* <DEDUP_REMOVED lines=9> */
.L_x_2638:
[----:B------:R-:W-:Y:S05]  /*0860*/  BSYNC.RECONVERGENT B1 ;  /* 0x0000000000017941 */ /* 0x000fea0003800200 */
.L_x_2636:
        /* <DEDUP_REMOVED lines=34> */
.L_x_2640:
[----:B------:R-:W-:Y:S01]  /*0a90*/  MOV R26, R34 ;  /* 0x00000022001a7202 */ /* 0x000fe20000000f00 */
[----:B------:R-:W-:Y:S01]  /*0aa0*/  IMAD.MOV.U32 R13, RZ, RZ, R35 ;  /* 0x000000ffff0d7224 */ /* 0x000fe200078e0023 */
[----:B------:R-:W-:Y:S01]  /*0ab0*/  MOV R14, R20 ;  /* 0x00000014000e7202 */ /* 0x000fe20000000f00 */
[----:B------:R-:W-:Y:S01]  /*0ac0*/  IMAD.MOV.U32 R11, RZ, RZ, R21 ;  /* 0x000000ffff0b7224 */ /* 0x000fe200078e0015 */
[----:B------:R-:W-:-:S07]  /*0ad0*/  MOV R12, 0xaf0 ;  /* 0x00000af0000c7802 */ /* 0x000fce0000000f00 */
[----:B------:R-:W-:Y:S05]  /*0ae0*/  CALL.REL.NOINC `($__internal_54_$__cuda_sm20_div_s64) ;  /* 0x0000006800dc7944 */ /* 0x000fea0003c00000 */
        /* <DEDUP_REMOVED lines=10> */
.L_x_2641:
[----:B------:R-:W-:Y:S05]  /*0b90*/  BSYNC.RECONVERGENT B1 ;  /* 0x0000000000017941 */ /* 0x000fea0003800200 */
.L_x_2639:
        /* <DEDUP_REMOVED lines=34> */
.L_x_2643:
        /* <DEDUP_REMOVED lines=16> */
.L_x_2644:
[----:B------:R-:W-:Y:S05]  /*0ec0*/  BSYNC.RECONVERGENT B1 ;  /* 0x0000000000017941 */ /* 0x000fea0003800200 */
.L_x_2642:
        /* <DEDUP_REMOVED lines=36> */
.L_x_2646:
        /* <DEDUP_REMOVED lines=16> */
.L_x_2647:
[----:B------:R-:W-:Y:S05]  /*1210*/  BSYNC.RECONVERGENT B1 ;  /* 0x0000000000017941 */ /* 0x000fea0003800200 */
.L_x_2645:
        /* <DEDUP_REMOVED lines=35> */
.L_x_2649:
[----:B------:R-:W-:Y:S01]  /*1450*/  IMAD.MOV.U32 R26, RZ, RZ, R34 ;  /* 0x000000ffff1a7224 */ /* 0x000fe200078e0022 */
[----:B------:R-:W-:Y:S01]  /*1460*/  MOV R13, R35 ;  /* 0x00000023000d7202 */ /* 0x000fe20000000f00 */
[----:B------:R-:W-:Y:S01]  /*1470*/  IMAD.MOV.U32 R14, RZ, RZ, R20 ;  /* 0x000000ffff0e7224 */ /* 0x000fe200078e0014 */
[----:B------:R-:W-:Y:S02]  /*1480*/  MOV R11, R21 ;  /* 0x00000015000b7202 */ /* 0x000fe40000000f00 */
[----:B------:R-:W-:-:S07]  /*1490*/  MOV R12, 0x14b0 ;  /* 0x000014b0000c7802 */ /* 0x000fce0000000f00 */
[----:B------:R-:W-:Y:S05]  /*14a0*/  CALL.REL.NOINC `($__internal_54_$__cuda_sm20_div_s64) ;  /* 0x00000060006c7944 */ /* 0x000fea0003c00000 */
        /* <DEDUP_REMOVED lines=10> */
.L_x_2650:
[----:B------:R-:W-:Y:S05]  /*1550*/  BSYNC.RECONVERGENT B1 ;  /* 0x0000000000017941 */ /* 0x000fea0003800200 */
.L_x_2648:
        /* <DEDUP_REMOVED lines=34> */
.L_x_2652:
[----:B------:R-:W-:Y:S01]  /*1780*/  IMAD.MOV.U32 R26, RZ, RZ, R38 ;  /* 0x000000ffff1a7224 */ /* 0x000fe200078e0026 */
[----:B------:R-:W-:Y:S01]  /*1790*/  MOV R13, R39 ;  /* 0x00000027000d7202 */ /* 0x000fe20000000f00 */
[----:B------:R-:W-:Y:S01]  /*17a0*/  IMAD.MOV.U32 R14, RZ, RZ, R20 ;  /* 0x000000ffff0e7224 */ /* 0x000fe200078e0014 */
[----:B------:R-:W-:Y:S02]  /*17b0*/  MOV R11, R21 ;  /* 0x00000015000b7202 */ /* 0x000fe40000000f00 */
[----:B------:R-:W-:-:S07]  /*17c0*/  MOV R12, 0x17e0 ;  /* 0x000017e0000c7802 */ /* 0x000fce0000000f00 */
[----:B------:R-:W-:Y:S05]  /*17d0*/  CALL.REL.NOINC `($__internal_54_$__cuda_sm20_div_s64) ;  /* 0x0000005c00a07944 */ /* 0x000fea0003c00000 */
        /* <DEDUP_REMOVED lines=10> */
.L_x_2653:
[----:B------:R-:W-:Y:S05]  /*1880*/  BSYNC.RECONVERGENT B1 ;  /* 0x0000000000017941 */ /* 0x000fea0003800200 */
.L_x_2651:
        /* <DEDUP_REMOVED lines=35> */
.L_x_2655:
[----:B------:R-:W-:Y:S01]  /*1ac0*/  MOV R26, R34 ;  /* 0x00000022001a7202 */ /* 0x000fe20000000f00 */
[----:B------:R-:W-:Y:S01]  /*1ad0*/  IMAD.MOV.U32 R13, RZ, RZ, R35 ;  /* 0x000000ffff0d7224 */ /* 0x000fe200078e0023 */
[----:B------:R-:W-:Y:S01]  /*1ae0*/  MOV R14, R20 ;  /* 0x00000014000e7202 */ /* 0x000fe20000000f00 */
[----:B------:R-:W-:Y:S01]  /*1af0*/  IMAD.MOV.U32 R11, RZ, RZ, R21 ;  /* 0x000000ffff0b7224 */ /* 0x000fe200078e0015 */
[----:B------:R-:W-:-:S07]  /*1b00*/  MOV R12, 0x1b20 ;  /* 0x00001b20000c7802 */ /* 0x000fce0000000f00 */
[----:B------:R-:W-:Y:S05]  /*1b10*/  CALL.REL.NOINC `($__internal_54_$__cuda_sm20_div_s64) ;  /* 0x0000005800d07944 */ /* 0x000fea0003c00000 */
        /* <DEDUP_REMOVED lines=10> */
.L_x_2656:
[----:B------:R-:W-:Y:S05]  /*1bc0*/  BSYNC.RECONVERGENT B1 ;  /* 0x0000000000017941 */ /* 0x000fea0003800200 */
.L_x_2654:
        /* <DEDUP_REMOVED lines=8> */
.L_x_2632:
        /* <DEDUP_REMOVED lines=35> */
.L_x_2660:
        /* <DEDUP_REMOVED lines=16> */
.L_x_2661:
[----:B------:R-:W-:Y:S05]  /*1f80*/  BSYNC.RECONVERGENT B1 ;  /* 0x0000000000017941 */ /* 0x000fea0003800200 */
.L_x_2659:
        /* <DEDUP_REMOVED lines=34> */
.L_x_2663:
        /* <DEDUP_REMOVED lines=16> */
.L_x_2664:
[----:B------:R-:W-:Y:S05]  /*22b0*/  BSYNC.RECONVERGENT B1 ;  /* 0x0000000000017941 */ /* 0x000fea0003800200 */
.L_x_2662:
        /* <DEDUP_REMOVED lines=35> */
.L_x_2666:
        /* <DEDUP_REMOVED lines=16> */
.L_x_2667:
[----:B------:R-:W-:Y:S05]  /*25f0*/  BSYNC.RECONVERGENT B1 ;  /* 0x0000000000017941 */ /* 0x000fea0003800200 */
.L_x_2665:
        /* <DEDUP_REMOVED lines=35> */
.L_x_2669:
[----:B------:R-:W-:Y:S01]  /*2830*/  IMAD.MOV.U32 R26, RZ, RZ, R18 ;  /* 0x000000ffff1a7224 */ /* 0x000fe200078e0012 */
[----:B------:R-:W-:Y:S01]  /*2840*/  MOV R13, R19 ;  /* 0x00000013000d7202 */ /* 0x000fe20000000f00 */
[----:B------:R-:W-:Y:S01]  /*2850*/  IMAD.MOV.U32 R14, RZ, RZ, R16 ;  /* 0x000000ffff0e7224 */ /* 0x000fe200078e0010 */
[----:B------:R-:W-:Y:S02]  /*2860*/  MOV R11, R17 ;  /* 0x00000011000b7202 */ /* 0x000fe40000000f00 */
[----:B------:R-:W-:-:S07]  /*2870*/  MOV R12, 0x2890 ;  /* 0x00002890000c7802 */ /* 0x000fce0000000f00 */
[----:B------:R-:W-:Y:S05]  /*2880*/  CALL.REL.NOINC `($__internal_54_$__cuda_sm20_div_s64) ;  /* 0x0000004c00747944 */ /* 0x000fea0003c00000 */
        /* <DEDUP_REMOVED lines=10> */
.L_x_2670:
[----:B------:R-:W-:Y:S05]  /*2930*/  BSYNC.RECONVERGENT B1 ;  /* 0x0000000000017941 */ /* 0x000fea0003800200 */
.L_x_2668:
[----:B------:R-:W-:Y:S01]  /*2940*/  IMAD R11, R11, R34, RZ ;  /* 0x000000220b0b7224 */ /* 0x000fe200078e02ff */
[----:B------:R-:W-:Y:S01]  /*2950*/  IADD3 R8, PT, PT, R8, -0x2, RZ ;  /* 0xfffffffe08087810 */ /* 0x000fe20007ffe0ff */
[----:B------:R-:W-:Y:S02]  /*2960*/  IMAD.MOV.U32 R38, RZ, RZ, R22 ;  /* 0x000000ffff267224 */ /* 0x000fe400078e0016 */
[-C--:B------:R-:W-:Y:S02]  /*2970*/  IMAD R11, R35, R10.reuse, R11 ;  /* 0x0000000a230b7224 */ /* 0x080fe400078e020b */
[----:B------:R-:W-:-:S04]  /*2980*/  IMAD.WIDE.U32 R22, R34, R10, R38 ;  /* 0x0000000a22167225 */ /* 0x000fc800078e0026 */
[----:B------:R-:W-:-:S07]  /*2990*/  IMAD.IADD R23, R23, 0x1, R11 ;  /* 0x0000000117177824 */ /* 0x000fce00078e020b */
.L_x_2658:
        /* <DEDUP_REMOVED lines=31> */
.L_x_2672:
[----:B------:R-:W-:Y:S01]  /*2b90*/  MOV R18, R6 ;  /* 0x0000000600127202 */ /* 0x000fe20000000f00 */
[----:B------:R-:W-:Y:S01]  /*2ba0*/  IMAD.MOV.U32 R24, RZ, RZ, R16 ;  /* 0x000000ffff187224 */ /* 0x000fe200078e0010 */
[----:B------:R-:W-:Y:S02]  /*2bb0*/  MOV R21, R9 ;  /* 0x0000000900157202 */ /* 0x000fe40000000f00 */
[----:B------:R-:W-:Y:S02]  /*2bc0*/  MOV R19, R17 ;  /* 0x0000001100137202 */ /* 0x000fe40000000f00 */
[----:B------:R-:W-:-:S07]  /*2bd0*/  MOV R26, 0x2bf0 ;  /* 0x00002bf0001a7802 */ /* 0x000fce0000000f00 */
[----:B------:R-:W-:Y:S05]  /*2be0*/  CALL.REL.NOINC `($__internal_55_$__cuda_sm20_rem_s64) ;  /* 0x0000004c00e87944 */ /* 0x000fea0003c00000 */
.L_x_2673:
[----:B------:R-:W-:Y:S05]  /*2bf0*/  BSYNC.RECONVERGENT B1 ;  /* 0x0000000000017941 */ /* 0x000fea0003800200 */
.L_x_2671:
        /* <DEDUP_REMOVED lines=30> */
.L_x_2675:
[----:B------:R-:W-:Y:S01]  /*2de0*/  MOV R24, R16 ;  /* 0x0000001000187202 */ /* 0x000fe20000000f00 */
[----:B------:R-:W-:Y:S01]  /*2df0*/  IMAD.MOV.U32 R18, RZ, RZ, R20 ;  /* 0x000000ffff127224 */ /* 0x000fe200078e0014 */
[----:B------:R-:W-:Y:S02]  /*2e00*/  MOV R19, R17 ;  /* 0x0000001100137202 */ /* 0x000fe40000000f00 */
[----:B------:R-:W-:Y:S02]  /*2e10*/  MOV R21, R7 ;  /* 0x0000000700157202 */ /* 0x000fe40000000f00 */
[----:B------:R-:W-:-:S07]  /*2e20*/  MOV R26, 0x2e40 ;  /* 0x00002e40001a7802 */ /* 0x000fce0000000f00 */
[----:B------:R-:W-:Y:S05]  /*2e30*/  CALL.REL.NOINC `($__internal_55_$__cuda_sm20_rem_s64) ;  /* 0x0000004c00547944 */ /* 0x000fea0003c00000 */
[----:B------:R-:W-:Y:S01]  /*2e40*/  MOV R6, R10 ;  /* 0x0000000a00067202 */ /* 0x000fe20000000f00 */
[----:B------:R-:W-:-:S07]  /*2e50*/  IMAD.MOV.U32 R7, RZ, RZ, R11 ;  /* 0x000000ffff077224 */ /* 0x000fce00078e000b */
.L_x_2676:
[----:B------:R-:W-:Y:S05]  /*2e60*/  BSYNC.RECONVERGENT B1 ;  /* 0x0000000000017941 */ /* 0x000fea0003800200 */
.L_x_2674:
[----:B------:R-:W-:Y:S02]  /*2e70*/  IMAD R7, R7, R8, RZ ;  /* 0x0000000807077224 */ /* 0x000fe400078e02ff */
[----:B------:R-:W-:-:S04]  /*2e80*/  IMAD.WIDE.U32 R22, R8, R6, R22 ;  /* 0x0000000608167225 */ /* 0x000fc800078e0016 */
[----:B------:R-:W-:-:S05]  /*2e90*/  IMAD R7, R9, R6, R7 ;  /* 0x0000000609077224 */ /* 0x000fca00078e0207 */
[----:B------:R-:W-:-:S07]  /*2ea0*/  IADD3 R23, PT, PT, R23, R7, RZ ;  /* 0x0000000717177210 */ /* 0x000fce0007ffe0ff */
.L_x_2631:
        /* <DEDUP_REMOVED lines=8> */
[----:B------:R-:W-:Y:S01]  /*2f30*/  IMAD.MOV.U32 R9, RZ, RZ, 0x3f800000 ;  /* 0x3f800000ff097424 */ /* 0x000fe200078e00ff */
[----:B--2---:R-:W-:-:S04]  /*2f40*/  PRMT R6, R4, 0x9910, RZ ;  /* 0x0000991004067816 */ /* 0x004fc800000000ff */
[----:B------:R-:W-:Y:S01]  /*2f50*/  ISETP.NE.AND P1, PT, R6, 0x1, PT ;  /* 0x000000010600780c */ /* 0x000fe20003f25270 */
[----:B------:R-:W-:Y:S01]  /*2f60*/  HFMA2 R6, -RZ, RZ, 1.875, 0 ;  /* 0x3f800000ff067431 */ /* 0x000fe200000001ff */
        /* <DEDUP_REMOVED lines=59> */
[----:B------:R0:W1:Y:S02]  /*3320*/  F2I.NTZ R11, R9 ;  /* 0x00000009000b7305 */ /* 0x0000640000203100 */
[----:B------:R-:W-:-:S04]  /*3330*/  FFMA R13, R8, R13, 0.055503588169813156128 ;  /* 0x3d6357bb080d7423 */ /* 0x000fc8000000000d */
[----:B------:R-:W-:Y:S01]  /*3340*/  FFMA R13, R8, R13, 0.24022644758224487305 ;  /* 0x3e75fdec080d7423 */ /* 0x000fe2000000000d */
[----:B0-----:R-:W-:-:S03]  /*3350*/  FADD R9, R7, R7 ;  /* 0x0000000707097221 */ /* 0x001fc60000000000 */
[----:B------:R-:W-:-:S04]  /*3360*/  FFMA R13, R8, R13, 0.69314718246459960938 ;  /* 0x3f317218080d7423 */ /* 0x000fc8000000000d */
[----:B------:R-:W-:Y:S01]  /*3370*/  FFMA R13, R8, R13, 1 ;  /* 0x3f800000080d7423 */ /* 0x000fe2000000000d */
[----:B-1----:R-:W-:-:S03]  /*3380*/  IMAD R11, R11, 0x800000, -R10 ;  /* 0x008000000b0b7824 */ /* 0x002fc600078e0a0a */
[----:B------:R-:W-:-:S04]  /*3390*/  FMUL R12, R12, R13 ;  /* 0x0000000d0c0c7220 */ /* 0x000fc80000400000 */
[----:B------:R-:W-:-:S05]  /*33a0*/  @!P2 FMUL R4, R11, R12 ;  /* 0x0000000c0b04a220 */ /* 0x000fca0000400000 */
[----:B------:R-:W-:-:S07]  /*33b0*/  @P1 FSEL R9, R9, R4, !P3 ;  /* 0x0000000409091208 */ /* 0x000fce0005800000 */
.L_x_2678:
[----:B------:R-:W-:Y:S05]  /*33c0*/  BSYNC.RECONVERGENT B1 ;  /* 0x0000000000017941 */ /* 0x000fea0003800200 */
.L_x_2677:
        /* <DEDUP_REMOVED lines=56> */
[----:B------:R-:W-:Y:S01]  /*3750*/  FFMA R13, R6, R11, 0.0096188392490148544312 ;  /* 0x3c1d9856060d7423 */ /* 0x000fe2000000000b */
        /* <DEDUP_REMOVED lines=11> */
.L_x_2680:
[----:B------:R-:W-:Y:S05]  /*3810*/  BSYNC.RECONVERGENT B1 ;  /* 0x0000000000017941 */ /* 0x000fea0003800200 */
.L_x_2679:
[----:B------:R-:W-:-:S05]  /*3820*/  FADD R6, R6, R9 ;  /* 0x0000000906067221 */ /* 0x000fca0000000000 */
[----:B------:R-:W-:-:S05]  /*3830*/  F2FP.F16.F32.PACK_AB R6, RZ, R6 ;  /* 0x00000006ff06723e */ /* 0x000fca00000000ff */
[----:B------:R0:W-:Y:S01]  /*3840*/  STS.U16 [R3], R6 ;  /* 0x0000000603007388 */ /* 0x0001e20000000400 */
[----:B------:R-:W-:Y:S05]  /*3850*/  BRA `(.L_x_2681) ;  /* 0x0000003800c47947 */ /* 0x000fea0003800000 */
.L_x_2630:
[----:B------:R-:W-:-:S04]  /*3860*/  ISETP.GE.U32.AND P0, PT, R10, UR10, PT ;  /* 0x0000000a0a007c0c */ /* 0x000fc8000bf06070 */
[----:B------:R-:W-:-:S13]  /*3870*/  ISETP.GE.U32.AND.EX P0, PT, RZ, UR11, PT, P0 ;  /* 0x0000000bff007c0c */ /* 0x000fda000bf06100 */
[----:B------:R-:W-:Y:S05]  /*3880*/  @P0 BRA `(.L_x_2681) ;  /* 0x0000003800b80947 */ /* 0x000fea0003800000 */
[----:B------:R-:W-:Y:S01]  /*3890*/  ISETP.GE.AND P0, PT, R8, RZ, PT ;  /* 0x000000ff0800720c */ /* 0x000fe20003f06270 */
[----:B------:R-:W-:Y:S01]  /*38a0*/  HFMA2 R5, -RZ, RZ, 0, 0 ;  /* 0x00000000ff057431 */ /* 0x000fe200000001ff */
[----:B------:R-:W-:-:S11]  /*38b0*/  MOV R6, RZ ;  /* 0x000000ff00067202 */ /* 0x000fd60000000f00 */
[----:B------:R-:W-:Y:S05]  /*38c0*/  @!P0 BRA `(.L_x_2682) ;  /* 0x0000003400708947 */ /* 0x000fea0003800000 */
[----:B------:R-:W-:Y:S01]  /*38d0*/  ISETP.GE.U32.AND P0, PT, R8, 0x7, PT ;  /* 0x000000070800780c */ /* 0x000fe20003f06070 */
[----:B------:R-:W-:Y:S01]  /*38e0*/  IMAD.MOV.U32 R15, RZ, RZ, RZ ;  /* 0x000000ffff0f7224 */ /* 0x000fe200078e00ff */
[----:B------:R-:W-:Y:S02]  /*38f0*/  LOP3.LUT R9, R11, 0x7, RZ, 0xc0, !PT ;  /* 0x000000070b097812 */ /* 0x000fe400078ec0ff */
[----:B------:R-:W-:Y:S02]  /*3900*/  MOV R6, RZ ;  /* 0x000000ff00067202 */ /* 0x000fe40000000f00 */
[----:B------:R-:W-:-:S07]  /*3910*/  MOV R5, RZ ;  /* 0x000000ff00057202 */ /* 0x000fce0000000f00 */
[----:B------:R-:W-:Y:S05]  /*3920*/  @!P0 BRA `(.L_x_2683) ;  /* 0x0000001c00248947 */ /* 0x000fea0003800000 */
[----:B------:R-:W0:Y:S01]  /*3930*/  LDC.64 R34, c[0x0][0x390] ;  /* 0x0000e400ff227b82 */ /* 0x000e220000000a00 */
[C---:B------:R-:W-:Y:S01]  /*3940*/  LOP3.LUT R7, R11.reuse, 0xfffffff8, RZ, 0xc0, !PT ;  /* 0xfffffff80b077812 */ /* 0x040fe200078ec0ff */
[----:B------:R-:W-:Y:S02]  /*3950*/  HFMA2 R5, -RZ, RZ, 0, 0 ;  /* 0x00000000ff057431 */ /* 0x000fe400000001ff */
[----:B------:R-:W-:Y:S01]  /*3960*/  VIADD R8, R11, 0xfffffffc ;  /* 0xfffffffc0b087836 */ /* 0x000fe20000000000 */
[----:B------:R-:W-:Y:S01]  /*3970*/  MOV R6, RZ ;  /* 0x000000ff00067202 */ /* 0x000fe20000000f00 */
[----:B------:R-:W-:Y:S02]  /*3980*/  IMAD.MOV R7, RZ, RZ, -R7 ;  /* 0x000000ffff077224 */ /* 0x000fe400078e0a07 */
[----:B------:R-:W1:Y:S08]  /*3990*/  LDC.64 R16, c[0x0][0x398] ;  /* 0x0000e600ff107b82 */ /* 0x000e700000000a00 */
[----:B------:R-:W2:Y:S08]  /*39a0*/  LDC.64 R18, c[0x0][0x390] ;  /* 0x0000e400ff127b82 */ /* 0x000eb00000000a00 */
[----:B------:R-:W3:Y:S02]  /*39b0*/  LDC.64 R22, c[0x0][0x398] ;  /* 0x0000e600ff167b82 */ /* 0x000ee40000000a00 */
.L_x_2708:
[----:B------:R-:W-:-:S05]  /*39c0*/  IADD3 R4, PT, PT, R8, 0x3, RZ ;  /* 0x0000000308047810 */ /* 0x000fca0007ffe0ff */
        /* <DEDUP_REMOVED lines=14> */
[----:B------:R0:W4:Y:S02]  /*3ab0*/  F2I.FTZ.U32.TRUNC.NTZ R13, R12 ;  /* 0x0000000c000d7305 */ /* 0x000124000021f000 */
[----:B0-----:R-:W-:Y:S01]  /*3ac0*/  MOV R12, RZ ;  /* 0x000000ff000c7202 */ /* 0x001fe20000000f00 */
[----:B----4-:R-:W-:-:S04]  /*3ad0*/  IMAD R15, R15, R13, RZ ;  /* 0x0000000d0f0f7224 */ /* 0x010fc800078e02ff */
        /* <DEDUP_REMOVED lines=14> */
.L_x_2685:
[----:B------:R-:W-:Y:S01]  /*3bc0*/  MOV R26, R10 ;  /* 0x0000000a001a7202 */ /* 0x000fe20000000f00 */
[----:B------:R-:W-:Y:S01]  /*3bd0*/  IMAD.MOV.U32 R14, RZ, RZ, R20 ;  /* 0x000000ffff0e7224 */ /* 0x000fe200078e0014 */
[----:B------:R-:W-:Y:S02]  /*3be0*/  MOV R13, R15 ;  /* 0x0000000f000d7202 */ /* 0x000fe40000000f00 */
[----:B------:R-:W-:Y:S02]  /*3bf0*/  MOV R11, R21 ;  /* 0x00000015000b7202 */ /* 0x000fe40000000f00 */
[----:B------:R-:W-:-:S07]  /*3c00*/  MOV R12, 0x3c20 ;  /* 0x00003c20000c7802 */ /* 0x000fce0000000f00 */
[----:B-123--:R-:W-:Y:S05]  /*3c10*/  CALL.REL.NOINC `($__internal_54_$__cuda_sm20_div_s64) ;  /* 0x0000003800907944 */ /* 0x00efea0003c00000 */
[----:B------:R-:W-:Y:S01]  /*3c20*/  IADD3 R27, P0, PT, RZ, -R24, RZ ;  /* 0x80000018ff1b7210 */ /* 0x000fe20007f1e0ff */
[----:B------:R-:W-:Y:S01]  /*3c30*/  IMAD.MOV.U32 R11, RZ, RZ, R15 ;  /* 0x000000ffff0b7224 */ /* 0x000fe200078e000f */
[-C--:B------:R-:W-:Y:S01]  /*3c40*/  MOV R37, R25.reuse ;  /* 0x0000001900257202 */ /* 0x080fe20000000f00 */
[----:B------:R-:W-:Y:S01]  /*3c50*/  IMAD.MOV.U32 R36, RZ, RZ, R24 ;  /* 0x000000ffff247224 */ /* 0x000fe200078e0018 */
[----:B------:R-:W-:Y:S01]  /*3c60*/  IADD3.X R13, PT, PT, RZ, ~R25, RZ, P0, !PT ;  /* 0x80000019ff0d7210 */ /* 0x000fe200007fe4ff */
[----:B------:R-:W-:-:S04]  /*3c70*/  IMAD.WIDE.U32 R10, R20, R27, R10 ;  /* 0x0000001b140a7225 */ /* 0x000fc800078e000a */
[----:B------:R-:W-:-:S04]  /*3c80*/  IMAD R13, R13, R20, RZ ;  /* 0x000000140d0d7224 */ /* 0x000fc800078e02ff */
[----:B------:R-:W-:Y:S01]  /*3c90*/  IMAD R13, R21, R27, R13 ;  /* 0x0000001b150d7224 */ /* 0x000fe200078e020d */
[----:B------:R-:W-:-:S04]  /*3ca0*/  MOV R21, R10 ;  /* 0x0000000a00157202 */ /* 0x000fc80000000f00 */
[----:B------:R-:W-:-:S07]  /*3cb0*/  IADD3 R13, PT, PT, R11, R13, RZ ;  /* 0x0000000d0b0d7210 */ /* 0x000fce0007ffe0ff */
.L_x_2686:
[----:B------:R-:W-:Y:S05]  /*3cc0*/  BSYNC.RECONVERGENT B1 ;  /* 0x0000000000017941 */ /* 0x000fea0003800200 */
.L_x_2684:
        /* <DEDUP_REMOVED lines=38> */
.L_x_2688:
[----:B------:R-:W-:Y:S01]  /*3f30*/  MOV R26, R36 ;  /* 0x00000024001a7202 */ /* 0x000fe20000000f00 */
[----:B------:R-:W-:Y:S01]  /*3f40*/  IMAD.MOV.U32 R14, RZ, RZ, R38 ;  /* 0x000000ffff0e7224 */ /* 0x000fe200078e0026 */
[----:B------:R-:W-:Y:S02]  /*3f50*/  MOV R13, R37 ;  /* 0x00000025000d7202 */ /* 0x000fe40000000f00 */
[----:B------:R-:W-:Y:S02]  /*3f60*/  MOV R11, R39 ;  /* 0x00000027000b7202 */ /* 0x000fe40000000f00 */
[----:B------:R-:W-:-:S07]  /*3f70*/  MOV R12, 0x3f90 ;  /* 0x00003f90000c7802 */ /* 0x000fce0000000f00 */
[----:B-1----:R-:W-:Y:S05]  /*3f80*/  CALL.REL.NOINC `($__internal_54_$__cuda_sm20_div_s64) ;  /* 0x0000003400b47944 */ /* 0x002fea0003c00000 */
        /* <DEDUP_REMOVED lines=11> */
.L_x_2689:
[----:B------:R-:W-:Y:S05]  /*4040*/  BSYNC.RECONVERGENT B1 ;  /* 0x0000000000017941 */ /* 0x000fea0003800200 */
.L_x_2687:
        /* <DEDUP_REMOVED lines=38> */
.L_x_2691:
[----:B------:R-:W-:Y:S01]  /*42b0*/  MOV R26, R36 ;  /* 0x00000024001a7202 */ /* 0x000fe20000000f00 */
[----:B------:R-:W-:Y:S01]  /*42c0*/  IMAD.MOV.U32 R13, RZ, RZ, R37 ;  /* 0x000000ffff0d7224 */ /* 0x000fe200078e0025 */
[----:B------:R-:W-:Y:S02]  /*42d0*/  MOV R14, R38 ;  /* 0x00000026000e7202 */ /* 0x000fe40000000f00 */
[----:B------:R-:W-:Y:S02]  /*42e0*/  MOV R11, R39 ;  /* 0x00000027000b7202 */ /* 0x000fe40000000f00 */
[----:B------:R-:W-:-:S07]  /*42f0*/  MOV R12, 0x4310 ;  /* 0x00004310000c7802 */ /* 0x000fce0000000f00 */
[----:B-1----:R-:W-:Y:S05]  /*4300*/  CALL.REL.NOINC `($__internal_54_$__cuda_sm20_div_s64) ;  /* 0x0000003000d47944 */ /* 0x002fea0003c00000 */
        /* <DEDUP_REMOVED lines=11> */
.L_x_2692:
[----:B------:R-:W-:Y:S05]  /*43c0*/  BSYNC.RECONVERGENT B1 ;  /* 0x0000000000017941 */ /* 0x000fea0003800200 */
.L_x_2690:
        /* <DEDUP_REMOVED lines=37> */
.L_x_2694:
[----:B------:R-:W-:Y:S01]  /*4620*/  MOV R26, R36 ;  /* 0x00000024001a7202 */ /* 0x000fe20000000f00 */
[----:B------:R-:W-:Y:S01]  /*4630*/  IMAD.MOV.U32 R13, RZ, RZ, R37 ;  /* 0x000000ffff0d7224 */ /* 0x000fe200078e0025 */
[----:B------:R-:W-:Y:S02]  /*4640*/  MOV R14, R38 ;  /* 0x00000026000e7202 */ /* 0x000fe40000000f00 */
[----:B------:R-:W-:Y:S02]  /*4650*/  MOV R11, R39 ;  /* 0x00000027000b7202 */ /* 0x000fe40000000f00 */
[----:B------:R-:W-:-:S07]  /*4660*/  MOV R12, 0x4680 ;  /* 0x00004680000c7802 */ /* 0x000fce0000000f00 */
[----:B-1----:R-:W-:Y:S05]  /*4670*/  CALL.REL.NOINC `($__internal_54_$__cuda_sm20_div_s64) ;  /* 0x0000002c00f87944 */ /* 0x002fea0003c00000 */
        /* <DEDUP_REMOVED lines=11> */
.L_x_2695:
[----:B------:R-:W-:Y:S05]  /*4730*/  BSYNC.RECONVERGENT B1 ;  /* 0x0000000000017941 */ /* 0x000fea0003800200 */
.L_x_2693:
        /* <DEDUP_REMOVED lines=38> */
.L_x_2697:
[----:B------:R-:W-:Y:S01]  /*49a0*/  IMAD.MOV.U32 R26, RZ, RZ, R40 ;  /* 0x000000ffff1a7224 */ /* 0x000fe200078e0028 */
[----:B------:R-:W-:Y:S01]  /*49b0*/  MOV R13, R41 ;  /* 0x00000029000d7202 */ /* 0x000fe20000000f00 */
[----:B------:R-:W-:Y:S01]  /*49c0*/  IMAD.MOV.U32 R11, RZ, RZ, R39 ;  /* 0x000000ffff0b7224 */ /* 0x000fe200078e0027 */
[----:B------:R-:W-:Y:S02]  /*49d0*/  MOV R14, R38 ;  /* 0x00000026000e7202 */ /* 0x000fe40000000f00 */
[----:B------:R-:W-:-:S07]  /*49e0*/  MOV R12, 0x4a00 ;  /* 0x00004a00000c7802 */ /* 0x000fce0000000f00 */
[----:B-1----:R-:W-:Y:S05]  /*49f0*/  CALL.REL.NOINC `($__internal_54_$__cuda_sm20_div_s64) ;  /* 0x0000002c00187944 */ /* 0x002fea0003c00000 */
        /* <DEDUP_REMOVED lines=11> */
.L_x_2698:
[----:B------:R-:W-:Y:S05]  /*4ab0*/  BSYNC.RECONVERGENT B1 ;  /* 0x0000000000017941 */ /* 0x000fea0003800200 */
.L_x_2696:
        /* <DEDUP_REMOVED lines=38> */
.L_x_2700:
        /* <DEDUP_REMOVED lines=17> */
.L_x_2701:
[----:B------:R-:W-:Y:S05]  /*4e30*/  BSYNC.RECONVERGENT B1 ;  /* 0x0000000000017941 */ /* 0x000fea0003800200 */
.L_x_2699:
        /* <DEDUP_REMOVED lines=37> */
.L_x_2703:
        /* <DEDUP_REMOVED lines=17> */
.L_x_2704:
[----:B------:R-:W-:Y:S05]  /*51a0*/  BSYNC.RECONVERGENT B1 ;  /* 0x0000000000017941 */ /* 0x000fea0003800200 */
.L_x_2702:
        /* <DEDUP_REMOVED lines=36> */
.L_x_2706:
        /* <DEDUP_REMOVED lines=17> */
.L_x_2707:
[----:B------:R-:W-:Y:S05]  /*5500*/  BSYNC.RECONVERGENT B1 ;  /* 0x0000000000017941 */ /* 0x000fea0003800200 */
.L_x_2705:
[----:B-1----:R-:W-:-:S06]  /*5510*/  IMAD.WIDE.U32 R12, R21, 0x8, R16 ;  /* 0x00000008150c7825 */ /* 0x002fcc00078e0010 */
[----:B------:R-:W2:Y:S01]  /*5520*/  LDG.E.64 R12, desc[UR8][R12.64] ;  /* 0x000000080c0c7981 */ /* 0x000ea2000c1e1b00 */
[----:B------:R-:W-:Y:S01]  /*5530*/  MOV R4, R40 ;  /* 0x0000002800047202 */ /* 0x000fe20000000f00 */
[----:B------:R-:W-:Y:S02]  /*5540*/  VIADD R8, R8, 0xfffffff8 ;  /* 0xfffffff808087836 */ /* 0x000fe40000000000 */
[-C--:B--2---:R-:W-:Y:S02]  /*5550*/  IMAD R6, R13, R37.reuse, RZ ;  /* 0x000000250d067224 */ /* 0x084fe400078e02ff */
[----:B------:R-:W-:-:S04]  /*5560*/  IMAD.WIDE.U32 R4, R12, R37, R4 ;  /* 0x000000250c047225 */ /* 0x000fc800078e0004 */
[----:B------:R-:W-:Y:S01]  /*5570*/  IMAD R11, R12, R11, R6 ;  /* 0x0000000b0c0b7224 */ /* 0x000fe200078e0206 */
[----:B------:R-:W-:-:S04]  /*5580*/  MOV R6, R4 ;  /* 0x0000000400067202 */ /* 0x000fc80000000f00 */
[----:B------:R-:W-:Y:S01]  /*5590*/  IADD3 R5, PT, PT, R5, R11, RZ ;  /* 0x0000000b05057210 */ /* 0x000fe20007ffe0ff */
[----:B------:R-:W-:Y:S06]  /*55a0*/  @P2 BRA `(.L_x_2708) ;  /* 0xffffffe400042947 */ /* 0x000fec000383ffff */
[----:B------:R-:W-:-:S07]  /*55b0*/  VIADD R8, R8, 0x3 ;  /* 0x0000000308087836 */ /* 0x000fce0000000000 */
.L_x_2683:
        /* <DEDUP_REMOVED lines=36> */
.L_x_2711:
[----:B------:R-:W-:Y:S01]  /*5800*/  MOV R26, R10 ;  /* 0x0000000a001a7202 */ /* 0x000fe20000000f00 */
[----:B------:R-:W-:Y:S01]  /*5810*/  IMAD.MOV.U32 R13, RZ, RZ, R15 ;  /* 0x000000ffff0d7224 */ /* 0x000fe200078e000f */
[----:B------:R-:W-:Y:S02]  /*5820*/  MOV R14, R16 ;  /* 0x00000010000e7202 */ /* 0x000fe40000000f00 */
[----:B------:R-:W-:Y:S02]  /*5830*/  MOV R11, R17 ;  /* 0x00000011000b7202 */ /* 0x000fe40000000f00 */
[----:B------:R-:W-:-:S07]  /*5840*/  MOV R12, 0x5860 ;  /* 0x00005860000c7802 */ /* 0x000fce0000000f00 */
[----:B------:R-:W-:Y:S05]  /*5850*/  CALL.REL.NOINC `($__internal_54_$__cuda_sm20_div_s64) ;  /* 0x0000001c00807944 */ /* 0x000fea0003c00000 */
        /* <DEDUP_REMOVED lines=10> */
.L_x_2712:
[----:B------:R-:W-:Y:S05]  /*5900*/  BSYNC.RECONVERGENT B1 ;  /* 0x0000000000017941 */ /* 0x000fea0003800200 */
.L_x_2710:
        /* <DEDUP_REMOVED lines=41> */
.L_x_2714:
        /* <DEDUP_REMOVED lines=9> */
[----:B------:R-:W-:-:S03]  /*5c30*/  IADD3.X R5, PT, PT, RZ, ~R25, RZ, P0, !PT ;  /* 0x80000019ff057210 */ /* 0x000fc600007fe4ff */
[----:B------:R-:W-:-:S04]  /*5c40*/  IMAD.WIDE.U32 R10, R18, R9, R10 ;  /* 0x00000009120a7225 */ /* 0x000fc800078e000a */
[----:B------:R-:W-:Y:S02]  /*5c50*/  IMAD R5, R5, R18, RZ ;  /* 0x0000001205057224 */ /* 0x000fe400078e02ff */
[----:B------:R-:W-:Y:S02]  /*5c60*/  IMAD.MOV.U32 R18, RZ, RZ, R24 ;  /* 0x000000ffff127224 */ /* 0x000fe400078e0018 */
[----:B------:R-:W-:Y:S01]  /*5c70*/  IMAD R5, R19, R9, R5 ;  /* 0x0000000913057224 */ /* 0x000fe200078e0205 */
[----:B------:R-:W-:Y:S02]  /*5c80*/  MOV R9, R10 ;  /* 0x0000000a00097202 */ /* 0x000fe40000000f00 */
[----:B------:R-:W-:Y:S02]  /*5c90*/  MOV R19, R25 ;  /* 0x0000001900137202 */ /* 0x000fe40000000f00 */
[----:B------:R-:W-:-:S07]  /*5ca0*/  IADD3 R5, PT, PT, R11, R5, RZ ;  /* 0x000000050b057210 */ /* 0x000fce0007ffe0ff */
.L_x_2715:
[----:B------:R-:W-:Y:S05]  /*5cb0*/  BSYNC.RECONVERGENT B1 ;  /* 0x0000000000017941 */ /* 0x000fea0003800200 */
.L_x_2713:
        /* <DEDUP_REMOVED lines=40> */
.L_x_2717:
[----:B------:R-:W-:Y:S01]  /*5f40*/  MOV R26, R18 ;  /* 0x00000012001a7202 */ /* 0x000fe20000000f00 */
[----:B------:R-:W-:Y:S01]  /*5f50*/  IMAD.MOV.U32 R14, RZ, RZ, R20 ;  /* 0x000000ffff0e7224 */ /* 0x000fe200078e0014 */
[----:B------:R-:W-:Y:S02]  /*5f60*/  MOV R13, R19 ;  /* 0x00000013000d7202 */ /* 0x000fe40000000f00 */
[----:B------:R-:W-:Y:S02]  /*5f70*/  MOV R11, R21 ;  /* 0x00000015000b7202 */ /* 0x000fe40000000f00 */
[----:B------:R-:W-:-:S07]  /*5f80*/  MOV R12, 0x5fa0 ;  /* 0x00005fa0000c7802 */ /* 0x000fce0000000f00 */
[----:B------:R-:W-:Y:S05]  /*5f90*/  CALL.REL.NOINC `($__internal_54_$__cuda_sm20_div_s64) ;  /* 0x0000001400b07944 */ /* 0x000fea0003c00000 */
        /* <DEDUP_REMOVED lines=11> */
.L_x_2718:
[----:B------:R-:W-:Y:S05]  /*6050*/  BSYNC.RECONVERGENT B1 ;  /* 0x0000000000017941 */ /* 0x000fea0003800200 */
.L_x_2716:
        /* <DEDUP_REMOVED lines=39> */
.L_x_2720:
        /* <DEDUP_REMOVED lines=17> */
.L_x_2721:
[----:B------:R-:W-:Y:S05]  /*63e0*/  BSYNC.RECONVERGENT B1 ;  /* 0x0000000000017941 */ /* 0x000fea0003800200 */
.L_x_2719:
        /* <DEDUP_REMOVED lines=9> */
.L_x_2709:
        /* <DEDUP_REMOVED lines=34> */
.L_x_2724:
[----:B------:R-:W-:Y:S01]  /*66a0*/  MOV R26, R10 ;  /* 0x0000000a001a7202 */ /* 0x000fe20000000f00 */
[----:B------:R-:W-:Y:S01]  /*66b0*/  IMAD.MOV.U32 R14, RZ, RZ, R16 ;  /* 0x000000ffff0e7224 */ /* 0x000fe200078e0010 */
[----:B------:R-:W-:Y:S02]  /*66c0*/  MOV R13, R15 ;  /* 0x0000000f000d7202 */ /* 0x000fe40000000f00 */
[----:B------:R-:W-:Y:S02]  /*66d0*/  MOV R11, R17 ;  /* 0x00000011000b7202 */ /* 0x000fe40000000f00 */
[----:B------:R-:W-:-:S07]  /*66e0*/  MOV R12, 0x6700 ;  /* 0x00006700000c7802 */ /* 0x000fce0000000f00 */
[----:B------:R-:W-:Y:S05]  /*66f0*/  CALL.REL.NOINC `($__internal_54_$__cuda_sm20_div_s64) ;  /* 0x0000000c00d87944 */ /* 0x000fea0003c00000 */
        /* <DEDUP_REMOVED lines=10> */
.L_x_2725:
[----:B------:R-:W-:Y:S05]  /*67a0*/  BSYNC.RECONVERGENT B1 ;  /* 0x0000000000017941 */ /* 0x000fea0003800200 */
.L_x_2723:
        /* <DEDUP_REMOVED lines=39> */
.L_x_2727:
        /* <DEDUP_REMOVED lines=17> */
.L_x_2728:
[----:B------:R-:W-:Y:S05]  /*6b30*/  BSYNC.RECONVERGENT B1 ;  /* 0x0000000000017941 */ /* 0x000fea0003800200 */
.L_x_2726:
        /* <DEDUP_REMOVED lines=9> */
.L_x_2722:
        /* <DEDUP_REMOVED lines=30> */
.L_x_2730:
[----:B------:R-:W-:Y:S01]  /*6db0*/  IMAD.MOV.U32 R24, RZ, RZ, R18 ;  /* 0x000000ffff187224 */ /* 0x000fe200078e0012 */
[----:B------:R-:W-:Y:S02]  /*6dc0*/  MOV R18, R10 ;  /* 0x0000000a00127202 */ /* 0x000fe40000000f00 */
[----:B------:R-:W-:Y:S02]  /*6dd0*/  MOV R21, R15 ;  /* 0x0000000f00157202 */ /* 0x000fe40000000f00 */
[----:B------:R-:W-:-:S07]  /*6de0*/  MOV R26, 0x6e00 ;  /* 0x00006e00001a7802 */ /* 0x000fce0000000f00 */
[----:B------:R-:W-:Y:S05]  /*6df0*/  CALL.REL.NOINC `($__internal_55_$__cuda_sm20_rem_s64) ;  /* 0x0000000c00647944 */ /* 0x000fea0003c00000 */
.L_x_2731:
[----:B------:R-:W-:Y:S05]  /*6e00*/  BSYNC.RECONVERGENT B1 ;  /* 0x0000000000017941 */ /* 0x000fea0003800200 */
.L_x_2729:
[----:B------:R-:W0:Y:S02]  /*6e10*/  LDC.64 R12, c[0x0][0x398] ;  /* 0x0000e600ff0c7b82 */ /* 0x000e240000000a00 */
[----:B0-----:R-:W-:-:S06]  /*6e20*/  IMAD.WIDE.U32 R8, R8, 0x8, R12 ;  /* 0x0000000808087825 */ /* 0x001fcc00078e000c */
[----:B------:R-:W2:Y:S01]  /*6e30*/  LDG.E.64 R8, desc[UR8][R8.64] ;  /* 0x0000000808087981 */ /* 0x000ea2000c1e1b00 */
[----:B------:R-:W-:Y:S02]  /*6e40*/  IMAD.MOV.U32 R7, RZ, RZ, R5 ;  /* 0x000000ffff077224 */ /* 0x000fe400078e0005 */
[-C--:B--2---:R-:W-:Y:S02]  /*6e50*/  IMAD R13, R9, R10.reuse, RZ ;  /* 0x0000000a090d7224 */ /* 0x084fe400078e02ff */
[----:B------:R-:W-:-:S04]  /*6e60*/  IMAD.WIDE.U32 R6, R8, R10, R6 ;  /* 0x0000000a08067225 */ /* 0x000fc800078e0006 */
[----:B------:R-:W-:-:S05]  /*6e70*/  IMAD R13, R8, R11, R13 ;  /* 0x0000000b080d7224 */ /* 0x000fca00078e020d */
[----:B------:R-:W-:-:S07]  /*6e80*/  IADD3 R5, PT, PT, R7, R13, RZ ;  /* 0x0000000d07057210 */ /* 0x000fce0007ffe0ff */
.L_x_2682:
[----:B------:R-:W0:Y:S02]  /*6e90*/  LDCU.64 UR6, c[0x0][0x388] ;  /* 0x00007100ff0677ac */ /* 0x000e240008000a00 */
[----:B0-----:R-:W-:-:S04]  /*6ea0*/  LEA R4, P0, R6, UR6, 0x1 ;  /* 0x0000000606047c11 */ /* 0x001fc8000f8008ff */
[----:B------:R-:W-:-:S05]  /*6eb0*/  LEA.HI.X R5, R6, UR7, R5, 0x1, P0 ;  /* 0x0000000706057c11 */ /* 0x000fca00080f0c05 */
[----:B------:R-:W2:Y:S01]  /*6ec0*/  LDG.E.U16 R4, desc[UR8][R4.64] ;  /* 0x0000000804047981 */ /* 0x000ea2000c1e1500 */
[----:B------:R-:W-:Y:S01]  /*6ed0*/  BSSY.RECONVERGENT B1, `(.L_x_2732) ;  /* 0x0000047000017945 */ /* 0x000fe20003800200 */
[----:B--2---:R-:W-:-:S04]  /*6ee0*/  PRMT R6, R4, 0x9910, RZ ;  /* 0x0000991004067816 */ /* 0x004fc800000000ff */
[----:B------:R-:W-:Y:S02]  /*6ef0*/  ISETP.NE.AND P0, PT, R6, 0x1, PT ;  /* 0x000000010600780c */ /* 0x000fe40003f05270 */
[----:B------:R-:W-:-:S11]  /*6f00*/  MOV R6, 0x3f800000 ;  /* 0x3f80000000067802 */ /* 0x000fd60000000f00 */
        /* <DEDUP_REMOVED lines=36> */
[----:B------:R-:W-:-:S03]  /*7150*/  IMAD.MOV.U32 R9, RZ, RZ, 0x391fcb8e ;  /* 0x391fcb8eff097424 */ /* 0x000fc600078e00ff */
        /* <DEDUP_REMOVED lines=16> */
[----:B------:R-:W-:-:S03]  /*7260*/  IADD3 R10, PT, PT, R8, 0x7f000000, RZ ;  /* 0x7f000000080a7810 */ /* 0x000fc60007ffe0ff */
        /* <DEDUP_REMOVED lines=13> */
.L_x_2733:
[----:B------:R-:W-:Y:S05]  /*7340*/  BSYNC.RECONVERGENT B1 ;  /* 0x0000000000017941 */ /* 0x000fea0003800200 */
.L_x_2732:
[----:B------:R-:W-:-:S05]  /*7350*/  F2FP.F16.F32.PACK_AB R6, RZ, R6 ;  /* 0x00000006ff06723e */ /* 0x000fca00000000ff */
[----:B------:R1:W-:Y:S02]  /*7360*/  STS.U16 [R3], R6 ;  /* 0x0000000603007388 */ /* 0x0003e40000000400 */
.L_x_2681:
[----:B------:R-:W-:Y:S05]  /*7370*/  BSYNC.RECONVERGENT B0 ;  /* 0x0000000000007941 */ /* 0x000fea0003800200 */
.L_x_2629:
[----:B------:R-:W-:Y:S01]  /*7380*/  BAR.SYNC.DEFER_BLOCKING 0x0 ;  /* 0x0000000000007b1d */ /* 0x000fe20000010000 */
[----:B------:R-:W-:Y:S01]  /*7390*/  UISETP.GE.U32.AND UP0, UPT, UR5, 0x42, UPT ;  /* 0x000000420500788c */ /* 0x000fe2000bf06070 */
[----:B------:R-:W-:-:S08]  /*73a0*/  ISETP.GT.U32.AND P1, PT, R2, 0x1f, PT ;  /* 0x0000001f0200780c */ /* 0x000fd00003f24070 */
[----:B------:R-:W-:Y:S05]  /*73b0*/  BRA.U !UP0, `(.L_x_2734) ;  /* 0x0000000108307547 */ /* 0x000fea000b800000 */
.L_x_2735:
[----:B------:R-:W-:-:S06]  /*73c0*/  USHF.R.U32.HI UR4, URZ, 0x1, UR5 ;  /* 0x00000001ff047899 */ /* 0x000fcc0008011605 */
[----:B------:R-:W-:-:S13]  /*73d0*/  ISETP.GE.U32.AND P0, PT, R2, UR4, PT ;  /* 0x0000000402007c0c */ /* 0x000fda000bf06070 */
[----:B------:R-:W-:Y:S01]  /*73e0*/  VOTEU.ALL UP0, P0 ;  /* 0x0000000000ff7886 */ /* 0x000fe20000000000 */
[----:B--2---:R-:W-:Y:S04]  /*73f0*/  @!P0 LDS.U16 R4, [R3] ;  /* 0x0000000003048984 */ /* 0x004fe80000000400 */
[----:B------:R-:W-:Y:S02]  /*7400*/  @!UP0 ULOP3.LUT UR6, UR5, 0x7fe, URZ, 0xc0, !UPT ;  /* 0x000007fe05068892 */ /* 0x000fe4000f8ec0ff */
[----:B------:R-:W-:-:S03]  /*7410*/  UISETP.GT.U32.AND UP0, UPT, UR5, 0x83, UPT ;  /* 0x000000830500788c */ /* 0x000fc6000bf04070 */
[----:B------:R-:W-:-:S04]  /*7420*/  UMOV UR5, UR4 ;  /* 0x0000000400057c82 */ /* 0x000fc80008000000 */
[----:B------:R-:W2:Y:S02]  /*7430*/  @!P0 LDS.U16 R5, [R3+UR6] ;  /* 0x0000000603058984 */ /* 0x000ea40008000400 */
[----:B--2---:R-:W-:-:S05]  /*7440*/  @!P0 HADD2 R4, R4.H0_H0, R5.H0_H0 ;  /* 0x2000000504048230 */ /* 0x004fca0000000800 */
[----:B------:R2:W-:Y:S01]  /*7450*/  @!P0 STS.U16 [R3], R4 ;  /* 0x0000000403008388 */ /* 0x0005e20000000400 */
[----:B------:R-:W-:Y:S06]  /*7460*/  BAR.SYNC.DEFER_BLOCKING 0x0 ;  /* 0x0000000000007b1d */ /* 0x000fec0000010000 */
[----:B------:R-:W-:Y:S05]  /*7470*/  BRA.U UP0, `(.L_x_2735) ;  /* 0xfffffffd00d07547 */ /* 0x000fea000b83ffff */
.L_x_2734:
[----:B------:R-:W-:Y:S05]  /*7480*/  @P1 EXIT ;  /* 0x000000000000194d */ /* 0x000fea0003800000 */
[----:B--2---:R-:W-:Y:S01]  /*7490*/  LDS.U16 R4, [R3] ;  /* 0x0000000003047984 */ /* 0x004fe20000000400 */
        /* <DEDUP_REMOVED lines=22> */
[----:B--2---:R-:W1:Y:S01]  /*7600*/  LDC.64 R2, c[0x0][0x380] ;  /* 0x0000e000ff027b82 */ /* 0x004e620000000a00 */
[----:B0-----:R-:W-:Y:S01]  /*7610*/  ULEA UR4, UR5, UR4, 0x18 ;  /* 0x0000000405047291 */ /* 0x001fe2000f8ec0ff */
[----:B-1----:R-:W-:-:S08]  /*7620*/  IMAD.WIDE.U32 R2, R0, 0x2, R2 ;  /* 0x0000000200027825 */ /* 0x002fd000078e0002 */
[----:B------:R-:W0:Y:S04]  /*7630*/  LDS.U16 R5, [UR4] ;  /* 0x00000004ff057984 */ /* 0x000e280008000400 */
[----:B0-----:R-:W-:Y:S01]  /*7640*/  STG.E.U16 desc[UR8][R2.64], R5 ;  /* 0x0000000502007986 */ /* 0x001fe2000c101508 */
[----:B------:R-:W-:Y:S05]  /*7650*/  EXIT ;  /* 0x000000000000794d */ /* 0x000fea0003800000 */
        .weak           $__internal_54_$__cuda_sm20_div_s64
        .type           $__internal_54_$__cuda_sm20_div_s64,@function
        .size           $__internal_54_$__cuda_sm20_div_s64,($__internal_55_$__cuda_sm20_rem_s64 - $__internal_54_$__cuda_sm20_div_s64)
$__internal_54_$__cuda_sm20_div_s64:
        /* <DEDUP_REMOVED lines=82> */
[----:B------:R-:W-:Y:S06]  /*7b80*/  RET.REL.NODEC R12 `(uncontiguous_reducel3_u16) ;  /* 0xffffff840c1c7950 */ /* 0x000fec0003c3ffff */
        .weak           $__internal_55_$__cuda_sm20_rem_s64
        .type           $__internal_55_$__cuda_sm20_rem_s64,@function
        .size           $__internal_55_$__cuda_sm20_rem_s64,(.L_x_10002 - $__internal_55_$__cuda_sm20_rem_s64)
$__internal_55_$__cuda_sm20_rem_s64:
        /* <DEDUP_REMOVED lines=76> */
[----:B------:R-:W-:Y:S06]  /*8050*/  RET.REL.NODEC R26 `(uncontiguous_reducel3_u16) ;  /* 0xffffff7c1ae87950 */ /* 0x000fec0003c3ffff */
.L_x_2736:
        /* <DEDUP_REMOVED lines=10> */
.L_x_10002:


//--------------------- .text.contiguous_cumulate_reducel3_u16 --------------------------
	.section	.text.contiguous_cumulate_reducel3_u16,"ax",@progbits
	.align	128
        .global         contiguous_cumulate_reducel3_u16
        .type           contiguous_cumulate_reducel3_u16,@function
        .size           contiguous_cumulate_reducel3_u16,(.L_x_10213 - contiguous_cumulate_reducel3_u16)
        .other          contiguous_cumulate_reducel3_u16,@"STO_CUDA_ENTRY STV_DEFAULT"
contiguous_cumulate_reducel3_u16:
.text.contiguous_cumulate_reducel3_u16:
        /* <DEDUP_REMOVED lines=20> */
[----:B0-----:R-:W-:Y:S01]  /*0140*/  ULEA UR4, UR6, UR4, 0x18 ;  /* 0x0000000406047291 */ /* 0x001fe2000f8ec0ff */
[----:B------:R-:W-:Y:S01]  /*0150*/  BSSY.RECONVERGENT B0, `(.L_x_2737) ;  /* 0x0000012000007945 */ /* 0x000fe20003800200 */
[----:B------:R-:W-:Y:S01]  /*0160*/  ISETP.GT.U32.AND P1, PT, R2, 0x1f, PT ;  /* 0x0000001f0200780c */ /* 0x000fe20003f24070 */
[----:B--2---:R-:W-:-:S05]  /*0170*/  @!P0 IMAD.IADD R3, R4, 0x1, R7 ;  /* 0x0000000104038824 */ /* 0x004fca00078e0207 */
[----:B------:R-:W-:-:S06]  /*0180*/  @!P0 SHF.R.U32.HI R8, RZ, 0x1, R3 ;  /* 0x00000001ff088819 */ /* 0x000fcc0000011603 */
[----:B------:R-:W0:Y:S01]  /*0190*/  @!P0 I2F.F16 R8, R8 ;  /* 0x0000000800088306 */ /* 0x000e220000200c00 */
[----:B------:R-:W-:-:S05]  /*01a0*/  LEA R3, R2, UR4, 0x1 ;  /* 0x0000000402037c11 */ /* 0x000fca000f8e08ff */
[----:B------:R1:W-:Y:S04]  /*01b0*/  STS.U16 [R3], RZ ;  /* 0x000000ff03007388 */ /* 0x0003e80000000400 */
[----:B0-----:R1:W-:Y:S01]  /*01c0*/  @!P0 STS.U16 [R3], R8 ;  /* 0x0000000803008388 */ /* 0x0013e20000000400 */
[----:B------:R-:W-:Y:S05]  /*01d0*/  @!P0 BRA `(.L_x_2738) ;  /* 0x0000000000248947 */ /* 0x000fea0003800000 */
[----:B------:R-:W-:-:S04]  /*01e0*/  ISETP.GE.U32.AND P0, PT, R9, UR10, PT ;  /* 0x0000000a09007c0c */ /* 0x000fc8000bf06070 */
[----:B------:R-:W-:-:S13]  /*01f0*/  ISETP.GE.U32.AND.EX P0, PT, RZ, UR11, PT, P0 ;  /* 0x0000000bff007c0c */ /* 0x000fda000bf06100 */
[----:B------:R-:W-:Y:S05]  /*0200*/  @P0 BRA `(.L_x_2738) ;  /* 0x0000000000180947 */ /* 0x000fea0003800000 */
[----:B------:R-:W0:Y:S02]  /*0210*/  LDCU.64 UR6, c[0x0][0x388] ;  /* 0x00007100ff0677ac */ /* 0x000e240008000a00 */
[----:B0-----:R-:W-:-:S04]  /*0220*/  LEA R4, P0, R9, UR6, 0x1 ;  /* 0x0000000609047c11 */ /* 0x001fc8000f8008ff */
[----:B------:R-:W-:-:S05]  /*0230*/  LEA.HI.X R5, R9, UR7, RZ, 0x1, P0 ;  /* 0x0000000709057c11 */ /* 0x000fca00080f0cff */
[----:B------:R-:W2:Y:S02]  /*0240*/  LDG.E.U16 R4, desc[UR8][R4.64] ;  /* 0x0000000804047981 */ /* 0x000ea4000c1e1500 */
[----:B--2---:R-:W0:Y:S02]  /*0250*/  I2F.F16.U16 R6, R4 ;  /* 0x0000000400067306 */ /* 0x004e240000100800 */
[----:B0-----:R0:W-:Y:S02]  /*0260*/  STS.U16 [R3], R6 ;  /* 0x0000000603007388 */ /* 0x0011e40000000400 */
.L_x_2738:
[----:B------:R-:W-:Y:S05]  /*0270*/  BSYNC.RECONVERGENT B0 ;  /* 0x0000000000007941 */ /* 0x000fea0003800200 */
.L_x_2737:
[----:B------:R-:W-:Y:S01]  /*0280*/  BAR.SYNC.DEFER_BLOCKING 0x0 ;  /* 0x0000000000007b1d */ /* 0x000fe20000010000 */
[----:B------:R-:W-:-:S09]  /*0290*/  UISETP.GE.U32.AND UP0, UPT, UR5, 0x42, UPT ;  /* 0x000000420500788c */ /* 0x000fd2000bf06070 */
[----:B------:R-:W-:Y:S05]  /*02a0*/  BRA.U !UP0, `(.L_x_2739) ;  /* 0x0000000108307547 */ /* 0x000fea000b800000 */
.L_x_2740:
        /* <DEDUP_REMOVED lines=12> */
.L_x_2739:
[----:B------:R-:W-:Y:S05]  /*0370*/  @P1 EXIT ;  /* 0x000000000000194d */ /* 0x000fea0003800000 */
[----:B--2---:R-:W-:Y:S01]  /*0380*/  LDS.U16 R4, [R3] ;  /* 0x0000000003047984 */ /* 0x004fe20000000400 */
[----:B------:R-:W-:-:S03]  /*0390*/  ISETP.NE.AND P0, PT, R2, RZ, PT ;  /* 0x000000ff0200720c */ /* 0x000fc60003f05270 */
[----:B------:R-:W2:Y:S04]  /*03a0*/  LDS.U16 R5, [R3+0x40] ;  /* 0x0000400003057984 */ /* 0x000ea80000000400 */
[----:B------:R-:W3:Y:S04]  /*03b0*/  LDS.U16 R7, [R3+0x20] ;  /* 0x0000200003077984 */ /* 0x000ee80000000400 */
[----:B0-----:R-:W0:Y:S04]  /*03c0*/  LDS.U16 R6, [R3+0x10] ;  /* 0x0000100003067984 */ /* 0x001e280000000400 */
[----:B------:R-:W4:Y:S04]  /*03d0*/  LDS.U16 R9, [R3+0x8] ;  /* 0x0000080003097984 */ /* 0x000f280000000400 */
[----:B-1----:R-:W1:Y:S04]  /*03e0*/  LDS.U16 R8, [R3+0x4] ;  /* 0x0000040003087984 */ /* 0x002e680000000400 */
[----:B------:R-:W5:Y:S01]  /*03f0*/  LDS.U16 R11, [R3+0x2] ;  /* 0x00000200030b7984 */ /* 0x000f620000000400 */
[----:B--2---:R-:W-:-:S04]  /*0400*/  HADD2 R4, R4.H0_H0, R5.H0_H0 ;  /* 0x2000000504047230 */ /* 0x004fc80000000800 */
[----:B---3--:R-:W-:Y:S01]  /*0410*/  HADD2 R7, R4.H0_H0, R7.H0_H0 ;  /* 0x2000000704077230 */ /* 0x008fe20000000800 */
[----:B------:R2:W-:Y:S03]  /*0420*/  STS.U16 [R3], R4 ;  /* 0x0000000403007388 */ /* 0x0005e60000000400 */
[----:B0-----:R-:W-:Y:S01]  /*0430*/  HADD2 R6, R7.H0_H0, R6.H0_H0 ;  /* 0x2000000607067230 */ /* 0x001fe20000000800 */
        /* <DEDUP_REMOVED lines=17> */
.L_x_2741:
        /* <DEDUP_REMOVED lines=11> */
.L_x_10213:


//--------------------- .text.contiguous_reducel3_u16 --------------------------
	.section	.text.contiguous_reducel3_u16,"ax",@progbits
	.align	128
        .global         contiguous_reducel3_u16
        .type           contiguous_reducel3_u16,@function
        .size           contiguous_reducel3_u16,(.L_x_10214 - contiguous_reducel3_u16)
        .other          contiguous_reducel3_u16,@"STO_CUDA_ENTRY STV_DEFAULT"
contiguous_reducel3_u16:
.text.contiguous_reducel3_u16:
        /* <DEDUP_REMOVED lines=22> */
[----:B------:R-:W-:Y:S01]  /*0160*/  HFMA2 R7, -RZ, RZ, 1.875, 0 ;  /* 0x3f800000ff077431 */ /* 0x000fe200000001ff */
        /* <DEDUP_REMOVED lines=69> */
.L_x_2745:
[----:B------:R-:W-:Y:S05]  /*05c0*/  BSYNC.RECONVERGENT B1 ;  /* 0x0000000000017941 */ /* 0x000fea0003800200 */
.L_x_2744:
[----:B------:R-:W0:Y:S02]  /*05d0*/  LDCU.64 UR6, c[0x0][0x388] ;  /* 0x00007100ff0677ac */ /* 0x000e240008000a00 */
[----:B0-----:R-:W-:-:S04]  /*05e0*/  LEA R8, P0, R4, UR6, 0x1 ;  /* 0x0000000604087c11 */ /* 0x001fc8000f8008ff */
[----:B------:R-:W-:-:S05]  /*05f0*/  LEA.HI.X R9, R4, UR7, RZ, 0x1, P0 ;  /* 0x0000000704097c11 */ /* 0x000fca00080f0cff */
        /* <DEDUP_REMOVED lines=72> */
.L_x_2747:
[----:B------:R-:W-:Y:S05]  /*0a80*/  BSYNC.RECONVERGENT B1 ;  /* 0x0000000000017941 */ /* 0x000fea0003800200 */
.L_x_2746:
[----:B------:R-:W-:-:S05]  /*0a90*/  FADD R6, R6, R7 ;  /* 0x0000000706067221 */ /* 0x000fca0000000000 */
[----:B------:R-:W-:-:S05]  /*0aa0*/  F2FP.F16.F32.PACK_AB R6, RZ, R6 ;  /* 0x00000006ff06723e */ /* 0x000fca00000000ff */
[----:B------:R1:W-:Y:S01]  /*0ab0*/  STS.U16 [R3], R6 ;  /* 0x0000000603007388 */ /* 0x0003e20000000400 */
[----:B------:R-:W-:Y:S05]  /*0ac0*/  BRA `(.L_x_2748) ;  /* 0x0000000400447947 */ /* 0x000fea0003800000 */
.L_x_2743:
[----:B------:R-:W-:-:S04]  /*0ad0*/  ISETP.GE.U32.AND P0, PT, R5, UR10, PT ;  /* 0x0000000a05007c0c */ /* 0x000fc8000bf06070 */
[----:B------:R-:W-:-:S13]  /*0ae0*/  ISETP.GE.U32.AND.EX P0, PT, RZ, UR11, PT, P0 ;  /* 0x0000000bff007c0c */ /* 0x000fda000bf06100 */
[----:B------:R-:W-:Y:S05]  /*0af0*/  @P0 BRA `(.L_x_2748) ;  /* 0x0000000400380947 */ /* 0x000fea0003800000 */
[----:B------:R-:W0:Y:S02]  /*0b00*/  LDCU.64 UR6, c[0x0][0x388] ;  /* 0x00007100ff0677ac */ /* 0x000e240008000a00 */
[----:B0-----:R-:W-:-:S04]  /*0b10*/  LEA R4, P0, R5, UR6, 0x1 ;  /* 0x0000000605047c11 */ /* 0x001fc8000f8008ff */
[----:B------:R-:W-:-:S05]  /*0b20*/  LEA.HI.X R5, R5, UR7, RZ, 0x1, P0 ;  /* 0x0000000705057c11 */ /* 0x000fca00080f0cff */
[----:B------:R-:W2:Y:S01]  /*0b30*/  LDG.E.U16 R4, desc[UR8][R4.64] ;  /* 0x0000000804047981 */ /* 0x000ea2000c1e1500 */
[----:B------:R-:W-:Y:S01]  /*0b40*/  BSSY.RECONVERGENT B1, `(.L_x_2749) ;  /* 0x0000047000017945 */ /* 0x000fe20003800200 */
[----:B--2---:R-:W-:-:S04]  /*0b50*/  PRMT R6, R4, 0x9910, RZ ;  /* 0x0000991004067816 */ /* 0x004fc800000000ff */
[----:B------:R-:W-:Y:S01]  /*0b60*/  ISETP.NE.AND P0, PT, R6, 0x1, PT ;  /* 0x000000010600780c */ /* 0x000fe20003f05270 */
[----:B------:R-:W-:-:S12]  /*0b70*/  HFMA2 R6, -RZ, RZ, 1.875, 0 ;  /* 0x3f800000ff067431 */ /* 0x000fd800000001ff */
        /* <DEDUP_REMOVED lines=67> */
.L_x_2750:
[----:B------:R-:W-:Y:S05]  /*0fb0*/  BSYNC.RECONVERGENT B1 ;  /* 0x0000000000017941 */ /* 0x000fea0003800200 */
.L_x_2749:
[----:B------:R-:W-:-:S05]  /*0fc0*/  F2FP.F16.F32.PACK_AB R6, RZ, R6 ;  /* 0x00000006ff06723e */ /* 0x000fca00000000ff */
[----:B------:R0:W-:Y:S02]  /*0fd0*/  STS.U16 [R3], R6 ;  /* 0x0000000603007388 */ /* 0x0001e40000000400 */
.L_x_2748:
[----:B------:R-:W-:Y:S05]  /*0fe0*/  BSYNC.RECONVERGENT B0 ;  /* 0x0000000000007941 */ /* 0x000fea0003800200 */
.L_x_2742:
[----:B------:R-:W-:Y:S01]  /*0ff0*/  BAR.SYNC.DEFER_BLOCKING 0x0 ;  /* 0x0000000000007b1d */ /* 0x000fe20000010000 */
[----:B------:R-:W-:Y:S01]  /*1000*/  UISETP.GE.U32.AND UP0, UPT, UR5, 0x42, UPT ;  /* 0x000000420500788c */ /* 0x000fe2000bf06070 */
[----:B------:R-:W-:-:S08]  /*1010*/  ISETP.GT.U32.AND P1, PT, R2, 0x1f, PT ;  /* 0x0000001f0200780c */ /* 0x000fd00003f24070 */
[----:B------:R-:W-:Y:S05]  /*1020*/  BRA.U !UP0, `(.L_x_2751) ;  /* 0x0000000108307547 */ /* 0x000fea000b800000 */
.L_x_2752:
        /* <DEDUP_REMOVED lines=12> */
.L_x_2751:
        /* <DEDUP_REMOVED lines=30> */
.L_x_2753:
        /* <DEDUP_REMOVED lines=11> */
.L_x_10214:


//--------------------- .text.contiguous_reducel333_u8 --------------------------
	.section	.text.contiguous_reducel333_u8,"ax",@progbits
	.align	128
        .global         contiguous_reducel333_u8
        .type           contiguous_reducel333_u8,@function
        .size           contiguous_reducel333_u8,(.L_x_10215 - contiguous_reducel333_u8)
        .other          contiguous_reducel333_u8,@"STO_CUDA_ENTRY STV_DEFAULT"
contiguous_reducel333_u8:
.text.contiguous_reducel333_u8:
        /* <DEDUP_REMOVED lines=22> */
[----:B------:R-:W1:Y:S01]  /*0160*/  LDCU.64 UR10, c[0x0][0x388] ;  /* 0x00007100ff0a77ac */ /* 0x000e620008000a00 */
[----:B------:R-:W-:Y:S01]  /*0170*/  IMAD R6, R5, R2, R4 ;  /* 0x0000000205067224 */ /* 0x000fe200078e0204 */
[----:B------:R-:W2:Y:S04]  /*0180*/  LDCU.64 UR8, c[0x0][0x358] ;  /* 0x00006b00ff0877ac */ /* 0x000ea80008000a00 */
[----:B-1----:R-:W-:-:S04]  /*0190*/  IADD3 R6, P0, PT, R6, UR10, RZ ;  /* 0x0000000a06067c10 */ /* 0x002fc8000ff1e0ff */
[----:B------:R-:W-:-:S05]  /*01a0*/  IADD3.X R7, PT, PT, RZ, UR11, RZ, P0, !PT ;  /* 0x0000000bff077c10 */ /* 0x000fca00087fe4ff */
[----:B--2---:R-:W2:Y:S01]  /*01b0*/  LDG.E.U8 R6, desc[UR8][R6.64] ;  /* 0x0000000806067981 */ /* 0x004ea2000c1e1100 */
[----:B------:R-:W-:Y:S01]  /*01c0*/  ISETP.NE.AND P0, PT, R11, RZ, PT ;  /* 0x000000ff0b00720c */ /* 0x000fe20003f05270 */
[----:B--2---:R-:W1:Y:S02]  /*01d0*/  I2F.F16 R9, R6 ;  /* 0x0000000600097306 */ /* 0x004e640000200c00 */
        /* <DEDUP_REMOVED lines=9> */
[----:B------:R-:W-:Y:S01]  /*0270*/  VIADD R6, R10, 0xfffffffe ;  /* 0xfffffffe0a067836 */ /* 0x000fe20000000000 */
[----:B------:R-:W-:Y:S02]  /*0280*/  UMOV UR4, 0x1 ;  /* 0x0000000100047882 */ /* 0x000fe40000000000 */
[----:B01----:R-:W-:Y:S01]  /*0290*/  IADD3 R8, PT, PT, R7, UR5, RZ ;  /* 0x0000000507087c10 */ /* 0x003fe2000fffe0ff */
[----:B------:R0:W1:Y:S01]  /*02a0*/  LDS.U16 R12, [R7+UR5] ;  /* 0x00000005070c7984 */ /* 0x0000620008000400 */
[----:B------:R-:W-:Y:S02]  /*02b0*/  ISETP.GE.U32.AND P0, PT, R6, 0xf, PT ;  /* 0x0000000f0600780c */ /* 0x000fe40003f06070 */
[----:B------:R-:W-:-:S04]  /*02c0*/  IADD3 R6, PT, PT, R10, -0x1, RZ ;  /* 0xffffffff0a067810 */ /* 0x000fc80007ffe0ff */
[----:B------:R-:W-:-:S07]  /*02d0*/  LOP3.LUT R9, R6, 0xf, RZ, 0xc0, !PT ;  /* 0x0000000f06097812 */ /* 0x000fce00078ec0ff */
[----:B0-----:R-:W-:Y:S05]  /*02e0*/  @!P0 BRA `(.L_x_2755) ;  /* 0x0000000000f88947 */ /* 0x001fea0003800000 */
[----:B------:R-:W-:Y:S01]  /*02f0*/  IMAD R11, R0, 0x2, R7 ;  /* 0x00000002000b7824 */ /* 0x000fe200078e0207 */
[----:B------:R-:W-:Y:S01]  /*0300*/  LOP3.LUT R10, R6, 0xfffffff0, RZ, 0xc0, !PT ;  /* 0xfffffff0060a7812 */ /* 0x000fe200078ec0ff */
[----:B------:R-:W-:Y:S01]  /*0310*/  UMOV UR6, 0x1 ;  /* 0x0000000100067882 */ /* 0x000fe20000000000 */
[----:B------:R-:W-:Y:S02]  /*0320*/  UMOV UR4, URZ ;  /* 0x000000ff00047c82 */ /* 0x000fe40008000000 */
[----:B------:R-:W-:Y:S02]  /*0330*/  IADD3 R11, PT, PT, R11, UR5, RZ ;  /* 0x000000050b0b7c10 */ /* 0x000fe4000fffe0ff */
[----:B------:R-:W-:-:S07]  /*0340*/  IADD3 R10, PT, PT, -R10, RZ, RZ ;  /* 0x000000ff0a0a7210 */ /* 0x000fce0007ffe1ff */
.L_x_2756:
        /* <DEDUP_REMOVED lines=8> */
[C---:B0-----:R-:W-:Y:S02]  /*03d0*/  LEA R11, R0.reuse, R11, 0x5 ;  /* 0x0000000b000b7211 */ /* 0x041fe400078e28ff */
[C---:B------:R-:W-:Y:S02]  /*03e0*/  LEA R15, R0.reuse, R29, 0x1 ;  /* 0x0000001d000f7211 */ /* 0x040fe400078e08ff */
[----:B------:R-:W0:Y:S03]  /*03f0*/  LDS.U16 R29, [R29] ;  /* 0x000000001d1d7984 */ /* 0x000e260000000400 */
[C---:B------:R-:W-:Y:S01]  /*0400*/  IMAD R27, R0.reuse, 0x2, R15 ;  /* 0x00000002001b7824 */ /* 0x040fe200078e020f */
[----:B------:R2:W3:Y:S04]  /*0410*/  LDS.U16 R14, [R15] ;  /* 0x000000000f0e7984 */ /* 0x0004e80000000400 */
[----:B------:R-:W-:-:S02]  /*0420*/  LEA R16, R0, R27, 0x1 ;  /* 0x0000001b00107211 */ /* 0x000fc400078e08ff */
[----:B------:R-:W4:Y:S02]  /*0430*/  LDS.U16 R27, [R27] ;  /* 0x000000001b1b7984 */ /* 0x000f240000000400 */
[C---:B------:R-:W-:Y:S02]  /*0440*/  LEA R21, R0.reuse, R16, 0x1 ;  /* 0x0000001000157211 */ /* 0x040fe400078e08ff */
[----:B------:R5:W4:Y:S03]  /*0450*/  LDS.U16 R23, [R16] ;  /* 0x0000000010177984 */ /* 0x000b260000000400 */
[C---:B------:R-:W-:Y:S02]  /*0460*/  IMAD R13, R0.reuse, 0x2, R21 ;  /* 0x00000002000d7824 */ /* 0x040fe400078e0215 */
[----:B------:R-:W4:Y:S03]  /*0470*/  LDS.U16 R21, [R21] ;  /* 0x0000000015157984 */ /* 0x000f260000000400 */
[----:B------:R-:W-:-:S02]  /*0480*/  LEA R19, R0, R13, 0x1 ;  /* 0x0000000d00137211 */ /* 0x000fc400078e08ff */
[----:B------:R-:W4:Y:S02]  /*0490*/  LDS.U16 R13, [R13] ;  /* 0x000000000d0d7984 */ /* 0x000f240000000400 */
[C---:B------:R-:W-:Y:S01]  /*04a0*/  LEA R17, R0.reuse, R19, 0x1 ;  /* 0x0000001300117211 */ /* 0x040fe200078e08ff */
[----:B-1----:R-:W-:Y:S01]  /*04b0*/  HADD2 R12, R12.H0_H0, R25.H0_H0 ;  /* 0x200000190c0c7230 */ /* 0x002fe20000000800 */
[----:B------:R-:W1:Y:S03]  /*04c0*/  LDS.U16 R19, [R19] ;  /* 0x0000000013137984 */ /* 0x000e660000000400 */
[C---:B--2---:R-:W-:Y:S02]  /*04d0*/  IMAD R15, R0.reuse, 0x2, R17 ;  /* 0x00000002000f7824 */ /* 0x044fe400078e0211 */
[----:B------:R-:W2:Y:S03]  /*04e0*/  LDS.U16 R17, [R17] ;  /* 0x0000000011117984 */ /* 0x000ea60000000400 */
[----:B------:R-:W-:-:S02]  /*04f0*/  LEA R18, R0, R15, 0x1 ;  /* 0x0000000f00127211 */ /* 0x000fc400078e08ff */
[----:B------:R-:W2:Y:S02]  /*0500*/  LDS.U16 R15, [R15] ;  /* 0x000000000f0f7984 */ /* 0x000ea40000000400 */
[C---:B-----5:R-:W-:Y:S01]  /*0510*/  LEA R16, R0.reuse, R18, 0x1 ;  /* 0x0000001200107211 */ /* 0x060fe200078e08ff */
[----:B0-----:R-:W-:Y:S01]  /*0520*/  HADD2 R12, R12.H0_H0, R29.H0_H0 ;  /* 0x2000001d0c0c7230 */ /* 0x001fe20000000800 */
[----:B------:R0:W5:Y:S03]  /*0530*/  LDS.U16 R25, [R18] ;  /* 0x0000000012197984 */ /* 0x0001660000000400 */
[----:B------:R-:W-:Y:S01]  /*0540*/  IMAD R20, R0, 0x2, R16 ;  /* 0x0000000200147824 */ /* 0x000fe200078e0210 */
[----:B------:R-:W5:Y:S01]  /*0550*/  LDS.U16 R29, [R16] ;  /* 0x00000000101d7984 */ /* 0x000f620000000400 */
[----:B---3--:R-:W-:-:S03]  /*0560*/  HADD2 R14, R12.H0_H0, R14.H0_H0 ;  /* 0x2000000e0c0e7230 */ /* 0x008fc60000000800 */
[C---:B------:R-:W-:Y:S01]  /*0570*/  LEA R22, R0.reuse, R20, 0x1 ;  /* 0x0000001400167211 */ /* 0x040fe200078e08ff */
[----:B------:R-:W3:Y:S01]  /*0580*/  LDS.U16 R12, [R20] ;  /* 0x00000000140c7984 */ /* 0x000ee20000000400 */
[----:B----4-:R-:W-:Y:S02]  /*0590*/  HADD2 R14, R14.H0_H0, R27.H0_H0 ;  /* 0x2000001b0e0e7230 */ /* 0x010fe40000000800 */
[----:B------:R-:W-:Y:S01]  /*05a0*/  LEA R24, R0, R22, 0x1 ;  /* 0x0000001600187211 */ /* 0x000fe200078e08ff */
[----:B------:R-:W4:Y:S01]  /*05b0*/  LDS.U16 R27, [R22] ;  /* 0x00000000161b7984 */ /* 0x000f220000000400 */
[----:B------:R-:W-:-:S03]  /*05c0*/  HADD2 R14, R14.H0_H0, R23.H0_H0 ;  /* 0x200000170e0e7230 */ /* 0x000fc60000000800 */
[----:B0-----:R-:W-:Y:S01]  /*05d0*/  IMAD R18, R0, 0x2, R24 ;  /* 0x0000000200127824 */ /* 0x001fe200078e0218 */
[----:B------:R-:W0:Y:S01]  /*05e0*/  LDS.U16 R23, [R24] ;  /* 0x0000000018177984 */ /* 0x000e220000000400 */
[----:B------:R-:W-:-:S03]  /*05f0*/  HADD2 R14, R14.H0_H0, R21.H0_H0 ;  /* 0x200000150e0e7230 */ /* 0x000fc60000000800 */
[----:B------:R-:W0:Y:S01]  /*0600*/  LDS.U16 R21, [R18] ;  /* 0x0000000012157984 */ /* 0x000e220000000400 */
[----:B------:R-:W-:-:S04]  /*0610*/  HADD2 R13, R14.H0_H0, R13.H0_H0 ;  /* 0x2000000d0e0d7230 */ /* 0x000fc80000000800 */
[----:B-1----:R-:W-:-:S04]  /*0620*/  HADD2 R13, R13.H0_H0, R19.H0_H0 ;  /* 0x200000130d0d7230 */ /* 0x002fc80000000800 */
[----:B--2---:R-:W-:-:S04]  /*0630*/  HADD2 R13, R13.H0_H0, R17.H0_H0 ;  /* 0x200000110d0d7230 */ /* 0x004fc80000000800 */
[----:B------:R-:W-:-:S04]  /*0640*/  HADD2 R13, R13.H0_H0, R15.H0_H0 ;  /* 0x2000000f0d0d7230 */ /* 0x000fc80000000800 */
[----:B-----5:R-:W-:-:S04]  /*0650*/  HADD2 R13, R13.H0_H0, R25.H0_H0 ;  /* 0x200000190d0d7230 */ /* 0x020fc80000000800 */
[----:B------:R-:W-:-:S04]  /*0660*/  HADD2 R13, R13.H0_H0, R29.H0_H0 ;  /* 0x2000001d0d0d7230 */ /* 0x000fc80000000800 */
[----:B---3--:R-:W-:-:S04]  /*0670*/  HADD2 R12, R13.H0_H0, R12.H0_H0 ;  /* 0x2000000c0d0c7230 */ /* 0x008fc80000000800 */
[----:B----4-:R-:W-:-:S04]  /*0680*/  HADD2 R12, R12.H0_H0, R27.H0_H0 ;  /* 0x2000001b0c0c7230 */ /* 0x010fc80000000800 */
[----:B0-----:R-:W-:-:S04]  /*0690*/  HADD2 R12, R12.H0_H0, R23.H0_H0 ;  /* 0x200000170c0c7230 */ /* 0x001fc80000000800 */
[----:B------:R-:W-:Y:S01]  /*06a0*/  HADD2 R12, R12.H0_H0, R21.H0_H0 ;  /* 0x200000150c0c7230 */ /* 0x000fe20000000800 */
[----:B------:R-:W-:Y:S06]  /*06b0*/  @P0 BRA `(.L_x_2756) ;  /* 0xfffffffc00240947 */ /* 0x000fec000383ffff */
[----:B------:R-:W-:-:S12]  /*06c0*/  UIADD3 UR4, UPT, UPT, UR4, 0x1, URZ ;  /* 0x0000000104047890 */ /* 0x000fd8000fffe0ff */
.L_x_2755:
        /* <DEDUP_REMOVED lines=12> */
[----:B------:R-:W0:Y:S03]  /*0790*/  LDS.U16 R10, [R11] ;  /* 0x000000000b0a7984 */ /* 0x000e260000000400 */
[C---:B------:R-:W-:Y:S01]  /*07a0*/  IMAD R15, R0.reuse, 0x2, R13 ;  /* 0x00000002000f7824 */ /* 0x040fe200078e020d */
[----:B------:R-:W2:Y:S04]  /*07b0*/  LDS.U16 R14, [R13] ;  /* 0x000000000d0e7984 */ /* 0x000ea80000000400 */
[C---:B------:R-:W-:Y:S01]  /*07c0*/  LEA R17, R0.reuse, R15, 0x1 ;  /* 0x0000000f00117211 */ /* 0x040fe200078e08ff */
[----:B------:R-:W3:Y:S03]  /*07d0*/  LDS.U16 R16, [R15] ;  /* 0x000000000f107984 */ /* 0x000ee60000000400 */
[C---:B------:R-:W-:Y:S01]  /*07e0*/  LEA R19, R0.reuse, R17, 0x1 ;  /* 0x0000001100137211 */ /* 0x040fe200078e08ff */
[----:B------:R-:W4:Y:S04]  /*07f0*/  LDS.U16 R18, [R17] ;  /* 0x0000000011127984 */ /* 0x000f280000000400 */
[C---:B------:R-:W-:Y:S01]  /*0800*/  IMAD R23, R0.reuse, 0x2, R19 ;  /* 0x0000000200177824 */ /* 0x040fe200078e0213 */
[----:B------:R-:W5:Y:S04]  /*0810*/  LDS.U16 R20, [R19] ;  /* 0x0000000013147984 */ /* 0x000f680000000400 */
[----:B------:R-:W-:Y:S01]  /*0820*/  LEA R24, R0, R23, 0x1 ;  /* 0x0000001700187211 */ /* 0x000fe200078e08ff */
        /* <DEDUP_REMOVED lines=10> */
.L_x_2758:
        /* <DEDUP_REMOVED lines=11> */
[----:B------:R-:W0:Y:S02]  /*0980*/  LDS.U16 R11, [R11] ;  /* 0x000000000b0b7984 */ /* 0x000e240000000400 */
[----:B------:R-:W-:Y:S02]  /*0990*/  LEA R8, R0, R13, 0x1 ;  /* 0x0000000d00087211 */ /* 0x000fe400078e08ff */
[----:B------:R-:W2:Y:S04]  /*09a0*/  LDS.U16 R13, [R13] ;  /* 0x000000000d0d7984 */ /* 0x000ea80000000400 */
[----:B------:R-:W3:Y:S01]  /*09b0*/  LDS.U16 R15, [R8] ;  /* 0x00000000080f7984 */ /* 0x000ee20000000400 */
[----:B-1----:R-:W-:-:S04]  /*09c0*/  HADD2 R12, R12.H0_H0, R9.H0_H0 ;  /* 0x200000090c0c7230 */ /* 0x002fc80000000800 */
[----:B0-----:R-:W-:-:S04]  /*09d0*/  HADD2 R12, R12.H0_H0, R11.H0_H0 ;  /* 0x2000000b0c0c7230 */ /* 0x001fc80000000800 */
[----:B--2---:R-:W-:-:S04]  /*09e0*/  HADD2 R12, R12.H0_H0, R13.H0_H0 ;  /* 0x2000000d0c0c7230 */ /* 0x004fc80000000800 */
[----:B---3--:R-:W-:-:S07]  /*09f0*/  HADD2 R12, R12.H0_H0, R15.H0_H0 ;  /* 0x2000000f0c0c7230 */ /* 0x008fce0000000800 */
.L_x_2759:
[----:B------:R-:W-:Y:S05]  /*0a00*/  @!P1 BRA `(.L_x_2757) ;  /* 0x0000000000289947 */ /* 0x000fea0003800000 */
[----:B------:R-:W-:Y:S01]  /*0a10*/  IMAD R8, R0, UR4, RZ ;  /* 0x0000000400087c24 */ /* 0x000fe2000f8e02ff */
[----:B------:R-:W-:-:S03]  /*0a20*/  IADD3 R6, PT, PT, -R6, RZ, RZ ;  /* 0x000000ff06067210 */ /* 0x000fc60007ffe1ff */
[----:B------:R-:W-:-:S05]  /*0a30*/  IMAD R8, R8, 0x2, R7 ;  /* 0x0000000208087824 */ /* 0x000fca00078e0207 */
[----:B------:R-:W-:-:S07]  /*0a40*/  IADD3 R9, PT, PT, R8, UR5, RZ ;  /* 0x0000000508097c10 */ /* 0x000fce000fffe0ff */
.L_x_2760:
[----:B------:R0:W1:Y:S01]  /*0a50*/  LDS.U16 R11, [R9] ;  /* 0x00000000090b7984 */ /* 0x0000620000000400 */
[----:B------:R-:W-:-:S05]  /*0a60*/  VIADD R6, R6, 0x1 ;  /* 0x0000000106067836 */ /* 0x000fca0000000000 */
[----:B------:R-:W-:Y:S02]  /*0a70*/  ISETP.NE.AND P0, PT, R6, RZ, PT ;  /* 0x000000ff0600720c */ /* 0x000fe40003f05270 */
[----:B0-----:R-:W-:Y:S01]  /*0a80*/  LEA R9, R0, R9, 0x1 ;  /* 0x0000000900097211 */ /* 0x001fe200078e08ff */
[----:B-1----:R-:W-:-:S10]  /*0a90*/  HADD2 R12, R12.H0_H0, R11.H0_H0 ;  /* 0x2000000b0c0c7230 */ /* 0x002fd40000000800 */
[----:B------:R-:W-:Y:S05]  /*0aa0*/  @P0 BRA `(.L_x_2760) ;  /* 0xfffffffc00e80947 */ /* 0x000fea000383ffff */
.L_x_2757:
[----:B-1----:R2:W-:Y:S02]  /*0ab0*/  STS.U16 [R7+UR5], R12 ;  /* 0x0000000c07007988 */ /* 0x0025e40008000405 */
.L_x_2754:
        /* <DEDUP_REMOVED lines=8> */
.L_x_2761:
        /* <DEDUP_REMOVED lines=12> */
.L_x_10215:


//--------------------- .text.contiguous_reducel33_u8 --------------------------
	.section	.text.contiguous_reducel33_u8,"ax",@progbits
	.align	128
        .global         contiguous_reducel33_u8
        .type           contiguous_reducel33_u8,@function
        .size           contiguous_reducel33_u8,(.L_x_10004 - contiguous_reducel33_u8)
        .other          contiguous_reducel33_u8,@"STO_CUDA_ENTRY STV_DEFAULT"
contiguous_reducel33_u8:
.text.contiguous_reducel33_u8:
        /* <DEDUP_REMOVED lines=43> */
.L_x_2780:
        /* <DEDUP_REMOVED lines=27> */
.L_x_2764:
[----:B------:R-:W-:Y:S01]  /*0460*/  MOV R27, R32 ;  /* 0x00000020001b7202 */ /* 0x000fe20000000f00 */
[----:B------:R-:W-:Y:S01]  /*0470*/  IMAD.MOV.U32 R2, RZ, RZ, R34 ;  /* 0x000000ffff027224 */ /* 0x000fe200078e0022 */
[----:B------:R-:W-:Y:S02]  /*0480*/  MOV R0, R35 ;  /* 0x0000002300007202 */ /* 0x000fe40000000f00 */
[----:B------:R-:W-:-:S07]  /*0490*/  MOV R9, 0x4b0 ;  /* 0x000004b000097802 */ /* 0x000fce0000000f00 */
[----:B012-4-:R-:W-:Y:S05]  /*04a0*/  CALL.REL.NOINC `($__internal_56_$__cuda_sm20_div_s64) ;  /* 0x0000003800a47944 */ /* 0x017fea0003c00000 */
        /* <DEDUP_REMOVED lines=8> */
.L_x_2765:
        /* <DEDUP_REMOVED lines=33> */
.L_x_2766:
[----:B------:R-:W-:Y:S01]  /*0740*/  MOV R27, R31 ;  /* 0x0000001f001b7202 */ /* 0x000fe20000000f00 */
[----:B------:R-:W-:Y:S01]  /*0750*/  IMAD.MOV.U32 R2, RZ, RZ, R34 ;  /* 0x000000ffff027224 */ /* 0x000fe200078e0022 */
[----:B------:R-:W-:Y:S02]  /*0760*/  MOV R0, R35 ;  /* 0x0000002300007202 */ /* 0x000fe40000000f00 */
[----:B------:R-:W-:-:S07]  /*0770*/  MOV R9, 0x790 ;  /* 0x0000079000097802 */ /* 0x000fce0000000f00 */
[----:B0---4-:R-:W-:Y:S05]  /*0780*/  CALL.REL.NOINC `($__internal_56_$__cuda_sm20_div_s64) ;  /* 0x0000003400ec7944 */ /* 0x011fea0003c00000 */
        /* <DEDUP_REMOVED lines=9> */
.L_x_2767:
        /* <DEDUP_REMOVED lines=35> */
.L_x_2768:
[----:B------:R-:W-:Y:S01]  /*0a50*/  IMAD.MOV.U32 R27, RZ, RZ, R29 ;  /* 0x000000ffff1b7224 */ /* 0x000fe200078e001d */
[----:B------:R-:W-:Y:S01]  /*0a60*/  MOV R2, R32 ;  /* 0x0000002000027202 */ /* 0x000fe20000000f00 */
[----:B------:R-:W-:Y:S01]  /*0a70*/  IMAD.MOV.U32 R0, RZ, RZ, R33 ;  /* 0x000000ffff007224 */ /* 0x000fe200078e0021 */
[----:B------:R-:W-:-:S07]  /*0a80*/  MOV R9, 0xaa0 ;  /* 0x00000aa000097802 */ /* 0x000fce0000000f00 */
[----:B0---4-:R-:W-:Y:S05]  /*0a90*/  CALL.REL.NOINC `($__internal_56_$__cuda_sm20_div_s64) ;  /* 0x0000003400287944 */ /* 0x011fea0003c00000 */
        /* <DEDUP_REMOVED lines=9> */
.L_x_2769:
        /* <DEDUP_REMOVED lines=33> */
.L_x_2770:
[----:B------:R-:W-:Y:S01]  /*0d40*/  MOV R27, R28 ;  /* 0x0000001c001b7202 */ /* 0x000fe20000000f00 */
[----:B------:R-:W-:Y:S01]  /*0d50*/  IMAD.MOV.U32 R0, RZ, RZ, R33 ;  /* 0x000000ffff007224 */ /* 0x000fe200078e0021 */
[----:B------:R-:W-:Y:S02]  /*0d60*/  MOV R2, R32 ;  /* 0x0000002000027202 */ /* 0x000fe40000000f00 */
[----:B------:R-:W-:-:S07]  /*0d70*/  MOV R9, 0xd90 ;  /* 0x00000d9000097802 */ /* 0x000fce0000000f00 */
[----:B0---4-:R-:W-:Y:S05]  /*0d80*/  CALL.REL.NOINC `($__internal_56_$__cuda_sm20_div_s64) ;  /* 0x00000030006c7944 */ /* 0x011fea0003c00000 */
        /* <DEDUP_REMOVED lines=8> */
.L_x_2771:
        /* <DEDUP_REMOVED lines=34> */
.L_x_2772:
[----:B------:R-:W-:Y:S01]  /*1030*/  MOV R27, R29 ;  /* 0x0000001d001b7202 */ /* 0x000fe20000000f00 */
[----:B------:R-:W-:Y:S01]  /*1040*/  IMAD.MOV.U32 R2, RZ, RZ, R32 ;  /* 0x000000ffff027224 */ /* 0x000fe200078e0020 */
[----:B------:R-:W-:Y:S02]  /*1050*/  MOV R0, R33 ;  /* 0x0000002100007202 */ /* 0x000fe40000000f00 */
[----:B------:R-:W-:-:S07]  /*1060*/  MOV R9, 0x1080 ;  /* 0x0000108000097802 */ /* 0x000fce0000000f00 */
[----:B0---4-:R-:W-:Y:S05]  /*1070*/  CALL.REL.NOINC `($__internal_56_$__cuda_sm20_div_s64) ;  /* 0x0000002c00b07944 */ /* 0x011fea0003c00000 */
        /* <DEDUP_REMOVED lines=9> */
.L_x_2773:
        /* <DEDUP_REMOVED lines=34> */
.L_x_2774:
[----:B------:R-:W-:Y:S01]  /*1330*/  MOV R27, R28 ;  /* 0x0000001c001b7202 */ /* 0x000fe20000000f00 */
[----:B------:R-:W-:Y:S01]  /*1340*/  IMAD.MOV.U32 R0, RZ, RZ, R33 ;  /* 0x000000ffff007224 */ /* 0x000fe200078e0021 */
[----:B------:R-:W-:Y:S02]  /*1350*/  MOV R2, R32 ;  /* 0x0000002000027202 */ /* 0x000fe40000000f00 */
[----:B------:R-:W-:-:S07]  /*1360*/  MOV R9, 0x1380 ;  /* 0x0000138000097802 */ /* 0x000fce0000000f00 */
[----:B0---4-:R-:W-:Y:S05]  /*1370*/  CALL.REL.NOINC `($__internal_56_$__cuda_sm20_div_s64) ;  /* 0x0000002800f07944 */ /* 0x011fea0003c00000 */
        /* <DEDUP_REMOVED lines=9> */
.L_x_2775:
        /* <DEDUP_REMOVED lines=34> */
.L_x_2776:
[----:B------:R-:W-:Y:S01]  /*1630*/  IMAD.MOV.U32 R27, RZ, RZ, R31 ;  /* 0x000000ffff1b7224 */ /* 0x000fe200078e001f */
[----:B------:R-:W-:Y:S02]  /*1640*/  MOV R2, R32 ;  /* 0x0000002000027202 */ /* 0x000fe40000000f00 */
[----:B------:R-:W-:Y:S02]  /*1650*/  MOV R0, R33 ;  /* 0x0000002100007202 */ /* 0x000fe40000000f00 */
[----:B------:R-:W-:-:S07]  /*1660*/  MOV R9, 0x1680 ;  /* 0x0000168000097802 */ /* 0x000fce0000000f00 */
[----:B0---4-:R-:W-:Y:S05]  /*1670*/  CALL.REL.NOINC `($__internal_56_$__cuda_sm20_div_s64) ;  /* 0x0000002800307944 */ /* 0x011fea0003c00000 */
        /* <DEDUP_REMOVED lines=9> */
.L_x_2777:
        /* <DEDUP_REMOVED lines=34> */
.L_x_2778:
[----:B------:R-:W-:Y:S01]  /*1930*/  MOV R27, R30 ;  /* 0x0000001e001b7202 */ /* 0x000fe20000000f00 */
[----:B------:R-:W-:Y:S01]  /*1940*/  IMAD.MOV.U32 R2, RZ, RZ, R32 ;  /* 0x000000ffff027224 */ /* 0x000fe200078e0020 */
[----:B------:R-:W-:Y:S02]  /*1950*/  MOV R0, R33 ;  /* 0x0000002100007202 */ /* 0x000fe40000000f00 */
[----:B------:R-:W-:-:S07]  /*1960*/  MOV R9, 0x1980 ;  /* 0x0000198000097802 */ /* 0x000fce0000000f00 */
[----:B0---4-:R-:W-:Y:S05]  /*1970*/  CALL.REL.NOINC `($__internal_56_$__cuda_sm20_div_s64) ;  /* 0x0000002400707944 */ /* 0x011fea0003c00000 */
        /* <DEDUP_REMOVED lines=9> */
.L_x_2779:
        /* <DEDUP_REMOVED lines=14> */
.L_x_2763:
        /* <DEDUP_REMOVED lines=33> */
.L_x_2782:
[----:B------:R-:W-:Y:S01]  /*1d00*/  MOV R27, R32 ;  /* 0x00000020001b7202 */ /* 0x000fe20000000f00 */
[----:B------:R-:W-:Y:S01]  /*1d10*/  IMAD.MOV.U32 R0, RZ, RZ, R17 ;  /* 0x000000ffff007224 */ /* 0x000fe200078e0011 */
[----:B------:R-:W-:Y:S02]  /*1d20*/  MOV R2, R16 ;  /* 0x0000001000027202 */ /* 0x000fe40000000f00 */
[----:B------:R-:W-:-:S07]  /*1d30*/  MOV R9, 0x1d50 ;  /* 0x00001d5000097802 */ /* 0x000fce0000000f00 */
[----:B0-----:R-:W-:Y:S05]  /*1d40*/  CALL.REL.NOINC `($__internal_56_$__cuda_sm20_div_s64) ;  /* 0x00000020007c7944 */ /* 0x001fea0003c00000 */
        /* <DEDUP_REMOVED lines=8> */
.L_x_2783:
        /* <DEDUP_REMOVED lines=35> */
.L_x_2784:
[----:B------:R-:W-:Y:S01]  /*2000*/  MOV R27, R17 ;  /* 0x00000011001b7202 */ /* 0x000fe20000000f00 */
[----:B------:R-:W-:Y:S01]  /*2010*/  IMAD.MOV.U32 R0, RZ, RZ, R19 ;  /* 0x000000ffff007224 */ /* 0x000fe200078e0013 */
[----:B------:R-:W-:Y:S02]  /*2020*/  MOV R2, R18 ;  /* 0x0000001200027202 */ /* 0x000fe40000000f00 */
[----:B------:R-:W-:-:S07]  /*2030*/  MOV R9, 0x2050 ;  /* 0x0000205000097802 */ /* 0x000fce0000000f00 */
[----:B0-----:R-:W-:Y:S05]  /*2040*/  CALL.REL.NOINC `($__internal_56_$__cuda_sm20_div_s64) ;  /* 0x0000001c00bc7944 */ /* 0x001fea0003c00000 */
        /* <DEDUP_REMOVED lines=9> */
.L_x_2785:
        /* <DEDUP_REMOVED lines=36> */
.L_x_2786:
[----:B------:R-:W-:Y:S01]  /*2320*/  IMAD.MOV.U32 R27, RZ, RZ, R19 ;  /* 0x000000ffff1b7224 */ /* 0x000fe200078e0013 */
[----:B------:R-:W-:Y:S02]  /*2330*/  MOV R2, R28 ;  /* 0x0000001c00027202 */ /* 0x000fe40000000f00 */
[----:B------:R-:W-:Y:S02]  /*2340*/  MOV R0, R29 ;  /* 0x0000001d00007202 */ /* 0x000fe40000000f00 */
[----:B------:R-:W-:-:S07]  /*2350*/  MOV R9, 0x2370 ;  /* 0x0000237000097802 */ /* 0x000fce0000000f00 */
[----:B0-----:R-:W-:Y:S05]  /*2360*/  CALL.REL.NOINC `($__internal_56_$__cuda_sm20_div_s64) ;  /* 0x0000001800f47944 */ /* 0x001fea0003c00000 */
        /* <DEDUP_REMOVED lines=9> */
.L_x_2787:
        /* <DEDUP_REMOVED lines=37> */
.L_x_2788:
[----:B------:R-:W-:Y:S01]  /*2650*/  IMAD.MOV.U32 R27, RZ, RZ, R18 ;  /* 0x000000ffff1b7224 */ /* 0x000fe200078e0012 */
[----:B------:R-:W-:Y:S02]  /*2660*/  MOV R2, R28 ;  /* 0x0000001c00027202 */ /* 0x000fe40000000f00 */
[----:B------:R-:W-:Y:S02]  /*2670*/  MOV R0, R29 ;  /* 0x0000001d00007202 */ /* 0x000fe40000000f00 */
[----:B------:R-:W-:-:S07]  /*2680*/  MOV R9, 0x26a0 ;  /* 0x000026a000097802 */ /* 0x000fce0000000f00 */
[----:B0-----:R-:W-:Y:S05]  /*2690*/  CALL.REL.NOINC `($__internal_56_$__cuda_sm20_div_s64) ;  /* 0x0000001800287944 */ /* 0x001fea0003c00000 */
        /* <DEDUP_REMOVED lines=8> */
.L_x_2789:
        /* <DEDUP_REMOVED lines=9> */
.L_x_2781:
        /* <DEDUP_REMOVED lines=31> */
.L_x_2791:
        /* <DEDUP_REMOVED lines=13> */
.L_x_2792:
        /* <DEDUP_REMOVED lines=35> */
.L_x_2793:
        /* <DEDUP_REMOVED lines=14> */
.L_x_2794:
        /* <DEDUP_REMOVED lines=10> */
.L_x_2790:
        /* <DEDUP_REMOVED lines=29> */
.L_x_2795:
[----:B------:R-:W-:-:S07]  /*2ff0*/  MOV R0, 0x3010 ;  /* 0x0000301000007802 */ /* 0x000fce0000000f00 */
[----:B0-----:R-:W-:Y:S05]  /*3000*/  CALL.REL.NOINC `($__internal_57_$__cuda_sm20_rem_s64) ;  /* 0x00000014001c7944 */ /* 0x001fea0003c00000 */
[----:B------:R-:W-:Y:S01]  /*3010*/  IMAD.MOV.U32 R10, RZ, RZ, R2 ;  /* 0x000000ffff0a7224 */ /* 0x000fe200078e0002 */
[----:B------:R-:W-:-:S07]  /*3020*/  MOV R11, R9 ;  /* 0x00000009000b7202 */ /* 0x000fce0000000f00 */
.L_x_2796:
[----:B------:R-:W1:Y:S02]  /*3030*/  LDC.64 R12, c[0x0][0x398] ;  /* 0x0000e600ff0c7b82 */ /* 0x000e640000000a00 */
[----:B-1----:R-:W-:-:S06]  /*3040*/  IMAD.WIDE.U32 R2, R3, 0x8, R12 ;  /* 0x0000000803027825 */ /* 0x002fcc00078e000c */
[----:B------:R-:W2:Y:S02]  /*3050*/  LDG.E.64 R2, desc[UR8][R2.64] ;  /* 0x0000000802027981 */ /* 0x000ea4000c1e1b00 */
[-C--:B--2---:R-:W-:Y:S02]  /*3060*/  IMAD R9, R3, R10.reuse, RZ ;  /* 0x0000000a03097224 */ /* 0x084fe400078e02ff */
[----:B------:R-:W-:-:S04]  /*3070*/  IMAD.WIDE.U32 R28, R2, R10, R28 ;  /* 0x0000000a021c7225 */ /* 0x000fc800078e001c */
[----:B------:R-:W-:-:S05]  /*3080*/  IMAD R9, R2, R11, R9 ;  /* 0x0000000b02097224 */ /* 0x000fca00078e0209 */
[----:B------:R-:W-:-:S07]  /*3090*/  IADD3 R29, PT, PT, R29, R9, RZ ;  /* 0x000000091d1d7210 */ /* 0x000fce0007ffe0ff */
.L_x_2762:
[----:B------:R-:W1:Y:S02]  /*30a0*/  LDCU.64 UR4, c[0x0][0x388] ;  /* 0x00007100ff0477ac */ /* 0x000e640008000a00 */
[----:B-1----:R-:W-:-:S04]  /*30b0*/  IADD3 R28, P0, PT, R28, UR4, RZ ;  /* 0x000000041c1c7c10 */ /* 0x002fc8000ff1e0ff */
[----:B------:R-:W-:-:S05]  /*30c0*/  IADD3.X R29, PT, PT, R29, UR5, RZ, P0, !PT ;  /* 0x000000051d1d7c10 */ /* 0x000fca00087fe4ff */
[----:B------:R-:W2:Y:S01]  /*30d0*/  LDG.E.U8 R0, desc[UR8][R28.64] ;  /* 0x000000081c007981 */ /* 0x000ea2000c1e1100 */
[----:B------:R-:W-:Y:S01]  /*30e0*/  BSSY.RECONVERGENT B0, `(.L_x_2797) ;  /* 0x0000046000007945 */ /* 0x000fe20003800200 */
[----:B------:R-:W-:Y:S01]  /*30f0*/  IMAD.MOV.U32 R3, RZ, RZ, 0x3f800000 ;  /* 0x3f800000ff037424 */ /* 0x000fe200078e00ff */
[----:B--2---:R-:W-:-:S13]  /*3100*/  ISETP.NE.AND P0, PT, R0, 0x1, PT ;  /* 0x000000010000780c */ /* 0x004fda0003f05270 */
        /* <DEDUP_REMOVED lines=67> */
.L_x_2798:
[----:B------:R-:W-:Y:S05]  /*3540*/  BSYNC.RECONVERGENT B0 ;  /* 0x0000000000007941 */ /* 0x000fea0003800200 */
.L_x_2797:
        /* <DEDUP_REMOVED lines=31> */
.L_x_2801:
        /* <DEDUP_REMOVED lines=56> */
.L_x_2800:
        /* <DEDUP_REMOVED lines=32> */
.L_x_2803:
        /* <DEDUP_REMOVED lines=19> */
.L_x_2804:
[----:B------:R-:W-:Y:S05]  /*3df0*/  @!P1 BRA `(.L_x_2802) ;  /* 0x0000000000289947 */ /* 0x000fea0003800000 */
[----:B------:R-:W-:Y:S01]  /*3e00*/  IMAD R0, R6, UR4, RZ ;  /* 0x0000000406007c24 */ /* 0x000fe2000f8e02ff */
[----:B------:R-:W-:-:S03]  /*3e10*/  IADD3 R5, PT, PT, -R5, RZ, RZ ;  /* 0x000000ff05057210 */ /* 0x000fc60007ffe1ff */
[----:B------:R-:W-:-:S05]  /*3e20*/  IMAD R0, R0, 0x2, R7 ;  /* 0x0000000200007824 */ /* 0x000fca00078e0207 */
[----:B------:R-:W-:-:S07]  /*3e30*/  IADD3 R3, PT, PT, R0, UR5, RZ ;  /* 0x0000000500037c10 */ /* 0x000fce000fffe0ff */
.L_x_2805:
[----:B------:R3:W2:Y:S01]  /*3e40*/  LDS.U16 R9, [R3] ;  /* 0x0000000003097984 */ /* 0x0006a20000000400 */
[----:B------:R-:W-:-:S05]  /*3e50*/  VIADD R5, R5, 0x1 ;  /* 0x0000000105057836 */ /* 0x000fca0000000000 */
[----:B------:R-:W-:Y:S02]  /*3e60*/  ISETP.NE.AND P0, PT, R5, RZ, PT ;  /* 0x000000ff0500720c */ /* 0x000fe40003f05270 */
[----:B---3--:R-:W-:Y:S01]  /*3e70*/  LEA R3, R6, R3, 0x1 ;  /* 0x0000000306037211 */ /* 0x008fe200078e08ff */
[----:B--2---:R-:W-:-:S10]  /*3e80*/  HADD2 R8, R8.H0_H0, R9.H0_H0 ;  /* 0x2000000908087230 */ /* 0x004fd40000000800 */
[----:B------:R-:W-:Y:S05]  /*3e90*/  @P0 BRA `(.L_x_2805) ;  /* 0xfffffffc00e80947 */ /* 0x000fea000383ffff */
.L_x_2802:
[----:B--2---:R2:W-:Y:S02]  /*3ea0*/  STS.U16 [R7+UR5], R8 ;  /* 0x0000000807007988 */ /* 0x0045e40008000405 */
.L_x_2799:
        /* <DEDUP_REMOVED lines=9> */
        .weak           $__internal_56_$__cuda_sm20_div_s64
        .type           $__internal_56_$__cuda_sm20_div_s64,@function
        .size           $__internal_56_$__cuda_sm20_div_s64,($__internal_57_$__cuda_sm20_rem_s64 - $__internal_56_$__cuda_sm20_div_s64)
$__internal_56_$__cuda_sm20_div_s64:
        /* <DEDUP_REMOVED lines=83> */
[----:B------:R-:W-:Y:S06]  /*4470*/  RET.REL.NODEC R12 `(contiguous_reducel33_u8) ;  /* 0xffffffb80ce07950 */ /* 0x000fec0003c3ffff */
        .weak           $__internal_57_$__cuda_sm20_rem_s64
        .type           $__internal_57_$__cuda_sm20_rem_s64,@function
        .size           $__internal_57_$__cuda_sm20_rem_s64,(.L_x_10004 - $__internal_57_$__cuda_sm20_rem_s64)
$__internal_57_$__cuda_sm20_rem_s64:
        /* <DEDUP_REMOVED lines=66> */
[----:B------:R-:W-:Y:S06]  /*48a0*/  RET.REL.NODEC R10 `(contiguous_reducel33_u8) ;  /* 0xffffffb40ad47950 */ /* 0x000fec0003c3ffff */
.L_x_2806:
        /* <DEDUP_REMOVED lines=13> */
.L_x_10004:


//--------------------- .text.contiguous_reducel322_u8 --------------------------
	.section	.text.contiguous_reducel322_u8,"ax",@progbits
	.align	128
        .global         contiguous_reducel322_u8
        .type           contiguous_reducel322_u8,@function
        .size           contiguous_reducel322_u8,(.L_x_10217 - contiguous_reducel322_u8)
        .other          contiguous_reducel322_u8,@"STO_CUDA_ENTRY STV_DEFAULT"
contiguous_reducel322_u8:
.text.contiguous_reducel322_u8:
        /* <DEDUP_REMOVED lines=13> */
[----:B------:R-:W-:Y:S01]  /*00d0*/  @!P0 IMAD.MOV.U32 R9, RZ, RZ, RZ ;  /* 0x000000ffff098224 */ /* 0x000fe200078e00ff */
[----:B------:R-:W-:Y:S01]  /*00e0*/  @!P0 MOV R5, RZ ;  /* 0x000000ff00058202 */ /* 0x000fe20000000f00 */
[----:B0-----:R-:W-:-:S04]  /*00f0*/  @!P0 IMAD.WIDE.U32 R8, R3, UR8, R8 ;  /* 0x0000000803088c25 */ /* 0x001fc8000f8e0008 */
[----:B------:R-:W-:Y:S01]  /*0100*/  @!P0 IMAD.WIDE.U32 R6, R3, UR8, R4 ;  /* 0x0000000803068c25 */ /* 0x000fe2000f8e0004 */
[----:B-1----:R-:W-:-:S03]  /*0110*/  @!P0 IADD3 R8, P2, PT, R8, R10, RZ ;  /* 0x0000000a08088210 */ /* 0x002fc60007f5e0ff */
[----:B------:R-:W-:Y:S01]  /*0120*/  @!P0 IMAD R3, R3, UR9, RZ ;  /* 0x0000000903038c24 */ /* 0x000fe2000f8e02ff */
[----:B------:R-:W-:-:S04]  /*0130*/  @!P0 IADD3 R6, P1, PT, R6, R10, RZ ;  /* 0x0000000a06068210 */ /* 0x000fc80007f3e0ff */
[C---:B------:R-:W-:Y:S02]  /*0140*/  @!P0 IADD3.X R9, PT, PT, R11.reuse, R3, R9, P2, !PT ;  /* 0x000000030b098210 */ /* 0x040fe400017fe409 */
[----:B------:R-:W-:-:S04]  /*0150*/  @!P0 IADD3.X R7, PT, PT, R11, R7, R3, P1, !PT ;  /* 0x000000070b078210 */ /* 0x000fc80000ffe403 */
[----:B---3--:R-:W2:Y:S04]  /*0160*/  @!P0 LDG.E.U8 R9, desc[UR12][R8.64] ;  /* 0x0000000c08098981 */ /* 0x008ea8000c1e1100 */
[----:B------:R-:W2:Y:S01]  /*0170*/  @!P0 LDG.E.U8 R6, desc[UR12][R6.64] ;  /* 0x0000000c06068981 */ /* 0x000ea2000c1e1100 */
[----:B------:R-:W0:Y:S01]  /*0180*/  S2UR UR5, SR_CgaCtaId ;  /* 0x00000000000579c3 */ /* 0x000e220000008800 */
[----:B------:R-:W-:Y:S02]  /*0190*/  UMOV UR4, 0x400 ;  /* 0x0000040000047882 */ /* 0x000fe40000000000 */
[----:B0-----:R-:W-:Y:S01]  /*01a0*/  ULEA UR4, UR5, UR4, 0x18 ;  /* 0x0000000405047291 */ /* 0x001fe2000f8ec0ff */
[----:B------:R-:W-:Y:S01]  /*01b0*/  BSSY.RECONVERGENT B0, `(.L_x_2807) ;  /* 0x0000017000007945 */ /* 0x000fe20003800200 */
[----:B------:R-:W-:-:S02]  /*01c0*/  ISETP.GE.U32.AND P1, PT, R2, 0x42, PT ;  /* 0x000000420200780c */ /* 0x000fc40003f26070 */
        /* <DEDUP_REMOVED lines=11> */
[----:B------:R-:W0:Y:S01]  /*0280*/  S2R R7, SR_CTAID.Y ;  /* 0x0000000000077919 */ /* 0x000e220000002600 */
[----:B------:R-:W2:Y:S01]  /*0290*/  LDCU.64 UR4, c[0x0][0x388] ;  /* 0x00007100ff0477ac */ /* 0x000ea20008000a00 */
[----:B------:R-:W-:Y:S02]  /*02a0*/  IMAD.MOV.U32 R5, RZ, RZ, RZ ;  /* 0x000000ffff057224 */ /* 0x000fe400078e00ff */
[----:B0-----:R-:W-:-:S04]  /*02b0*/  IMAD.WIDE.U32 R4, R7, UR8, R4 ;  /* 0x0000000807047c25 */ /* 0x001fc8000f8e0004 */
[----:B------:R-:W-:Y:S01]  /*02c0*/  IMAD R7, R7, UR9, R5 ;  /* 0x0000000907077c24 */ /* 0x000fe2000f8e0205 */
[----:B--2---:R-:W-:-:S04]  /*02d0*/  IADD3 R4, P0, PT, R4, UR4, RZ ;  /* 0x0000000404047c10 */ /* 0x004fc8000ff1e0ff */
[----:B------:R-:W-:-:S05]  /*02e0*/  IADD3.X R5, PT, PT, R7, UR5, RZ, P0, !PT ;  /* 0x0000000507057c10 */ /* 0x000fca00087fe4ff */
[----:B------:R-:W2:Y:S02]  /*02f0*/  LDG.E.U8 R4, desc[UR12][R4.64] ;  /* 0x0000000c04047981 */ /* 0x000ea4000c1e1100 */
[----:B--2---:R-:W0:Y:S02]  /*0300*/  I2F.F16 R6, R4 ;  /* 0x0000000400067306 */ /* 0x004e240000200c00 */
[----:B0-----:R0:W-:Y:S02]  /*0310*/  STS.U16 [R3], R6 ;  /* 0x0000000603007388 */ /* 0x0011e40000000400 */
.L_x_2808:
[----:B------:R-:W-:Y:S05]  /*0320*/  BSYNC.RECONVERGENT B0 ;  /* 0x0000000000007941 */ /* 0x000fea0003800200 */
.L_x_2807:
[----:B------:R-:W-:Y:S06]  /*0330*/  BAR.SYNC.DEFER_BLOCKING 0x0 ;  /* 0x0000000000007b1d */ /* 0x000fec0000010000 */
[----:B------:R-:W-:Y:S05]  /*0340*/  @!P1 BRA `(.L_x_2809) ;  /* 0x0000000000309947 */ /* 0x000fea0003800000 */
.L_x_2810:
        /* <DEDUP_REMOVED lines=12> */
.L_x_2809:
[----:B------:R-:W-:Y:S05]  /*0410*/  @P2 EXIT ;  /* 0x000000000000294d */ /* 0x000fea0003800000 */
[----:B------:R-:W-:Y:S01]  /*0420*/  LDS.U16 R2, [R3] ;  /* 0x0000000003027984 */ /* 0x000fe20000000400 */
[----:B------:R-:W-:-:S03]  /*0430*/  ISETP.NE.AND P0, PT, R0, RZ, PT ;  /* 0x000000ff0000720c */ /* 0x000fc60003f05270 */
[----:B------:R-:W2:Y:S04]  /*0440*/  LDS.U16 R5, [R3+0x40] ;  /* 0x0000400003057984 */ /* 0x000ea80000000400 */
[----:B------:R-:W3:Y:S04]  /*0450*/  LDS.U16 R7, [R3+0x20] ;  /* 0x0000200003077984 */ /* 0x000ee80000000400 */
[----:B------:R-:W4:Y:S04]  /*0460*/  LDS.U16 R4, [R3+0x10] ;  /* 0x0000100003047984 */ /* 0x000f280000000400 */
[----:B------:R-:W5:Y:S04]  /*0470*/  LDS.U16 R9, [R3+0x8] ;  /* 0x0000080003097984 */ /* 0x000f680000000400 */
[----:B0-----:R-:W0:Y:S04]  /*0480*/  LDS.U16 R6, [R3+0x4] ;  /* 0x0000040003067984 */ /* 0x001e280000000400 */
        /* <DEDUP_REMOVED lines=31> */
.L_x_2811:
        /* <DEDUP_REMOVED lines=16> */
.L_x_10217:


//--------------------- .text.contiguous_reducel32_u8 --------------------------
	.section	.text.contiguous_reducel32_u8,"ax",@progbits
	.align	128
        .global         contiguous_reducel32_u8
        .type           contiguous_reducel32_u8,@function
        .size           contiguous_reducel32_u8,(.L_x_10006 - contiguous_reducel32_u8)
        .other          contiguous_reducel32_u8,@"STO_CUDA_ENTRY STV_DEFAULT"
contiguous_reducel32_u8:
.text.contiguous_reducel32_u8:
        /* <DEDUP_REMOVED lines=46> */
.L_x_2840:
        /* <DEDUP_REMOVED lines=32> */
.L_x_2817:
[----:B------:R-:W-:Y:S01]  /*04e0*/  MOV R26, R6 ;  /* 0x00000006001a7202 */ /* 0x000fe20000000f00 */
[----:B------:R-:W-:Y:S01]  /*04f0*/  IMAD.MOV.U32 R13, RZ, RZ, R7 ;  /* 0x000000ffff0d7224 */ /* 0x000fe200078e0007 */
[----:B------:R-:W-:Y:S01]  /*0500*/  MOV R14, R34 ;  /* 0x00000022000e7202 */ /* 0x000fe20000000f00 */
[----:B------:R-:W-:Y:S01]  /*0510*/  IMAD.MOV.U32 R11, RZ, RZ, R35 ;  /* 0x000000ffff0b7224 */ /* 0x000fe200078e0023 */
[----:B------:R-:W-:-:S07]  /*0520*/  MOV R12, 0x540 ;  /* 0x00000540000c7802 */ /* 0x000fce0000000f00 */
[----:B-1----:R-:W-:Y:S05]  /*0530*/  CALL.REL.NOINC `($__internal_58_$__cuda_sm20_div_s64) ;  /* 0x0000007000907944 */ /* 0x002fea0003c00000 */
        /* <DEDUP_REMOVED lines=9> */
.L_x_2818:
[----:B------:R-:W-:Y:S05]  /*05d0*/  BSYNC.RECONVERGENT B1 ;  /* 0x0000000000017941 */ /* 0x000fea0003800200 */
.L_x_2816:
        /* <DEDUP_REMOVED lines=34> */
.L_x_2820:
[----:B------:R-:W-:Y:S01]  /*0800*/  IMAD.MOV.U32 R26, RZ, RZ, R20 ;  /* 0x000000ffff1a7224 */ /* 0x000fe200078e0014 */
[----:B------:R-:W-:Y:S01]  /*0810*/  MOV R13, R9 ;  /* 0x00000009000d7202 */ /* 0x000fe20000000f00 */
[----:B------:R-:W-:Y:S01]  /*0820*/  IMAD.MOV.U32 R14, RZ, RZ, R34 ;  /* 0x000000ffff0e7224 */ /* 0x000fe200078e0022 */
[----:B------:R-:W-:Y:S02]  /*0830*/  MOV R11, R35 ;  /* 0x00000023000b7202 */ /* 0x000fe40000000f00 */
[----:B------:R-:W-:-:S07]  /*0840*/  MOV R12, 0x860 ;  /* 0x00000860000c7802 */ /* 0x000fce0000000f00 */
[----:B------:R-:W-:Y:S05]  /*0850*/  CALL.REL.NOINC `($__internal_58_$__cuda_sm20_div_s64) ;  /* 0x0000006c00c87944 */ /* 0x000fea0003c00000 */
        /* <DEDUP_REMOVED lines=9> */
.L_x_2821:
[----:B------:R-:W-:Y:S05]  /*08f0*/  BSYNC.RECONVERGENT B1 ;  /* 0x0000000000017941 */ /* 0x000fea0003800200 */
.L_x_2819:
        /* <DEDUP_REMOVED lines=33> */
.L_x_2823:
[----:B------:R-:W-:Y:S01]  /*0b10*/  IMAD.MOV.U32 R26, RZ, RZ, R36 ;  /* 0x000000ffff1a7224 */ /* 0x000fe200078e0024 */
[----:B------:R-:W-:Y:S01]  /*0b20*/  MOV R13, R37 ;  /* 0x00000025000d7202 */ /* 0x000fe20000000f00 */
[----:B------:R-:W-:Y:S01]  /*0b30*/  IMAD.MOV.U32 R14, RZ, RZ, R20 ;  /* 0x000000ffff0e7224 */ /* 0x000fe200078e0014 */
[----:B------:R-:W-:Y:S02]  /*0b40*/  MOV R11, R21 ;  /* 0x00000015000b7202 */ /* 0x000fe40000000f00 */
[----:B------:R-:W-:-:S07]  /*0b50*/  MOV R12, 0xb70 ;  /* 0x00000b70000c7802 */ /* 0x000fce0000000f00 */
[----:B------:R-:W-:Y:S05]  /*0b60*/  CALL.REL.NOINC `($__internal_58_$__cuda_sm20_div_s64) ;  /* 0x0000006c00047944 */ /* 0x000fea0003c00000 */
        /* <DEDUP_REMOVED lines=10> */
.L_x_2824:
[----:B------:R-:W-:Y:S05]  /*0c10*/  BSYNC.RECONVERGENT B1 ;  /* 0x0000000000017941 */ /* 0x000fea0003800200 */
.L_x_2822:
        /* <DEDUP_REMOVED lines=35> */
.L_x_2826:
[----:B------:R-:W-:Y:S01]  /*0e50*/  MOV R26, R34 ;  /* 0x00000022001a7202 */ /* 0x000fe20000000f00 */
[----:B------:R-:W-:Y:S01]  /*0e60*/  IMAD.MOV.U32 R13, RZ, RZ, R35 ;  /* 0x000000ffff0d7224 */ /* 0x000fe200078e0023 */
[----:B------:R-:W-:Y:S01]  /*0e70*/  MOV R14, R20 ;  /* 0x00000014000e7202 */ /* 0x000fe20000000f00 */
[----:B------:R-:W-:Y:S01]  /*0e80*/  IMAD.MOV.U32 R11, RZ, RZ, R21 ;  /* 0x000000ffff0b7224 */ /* 0x000fe200078e0015 */
[----:B------:R-:W-:-:S07]  /*0e90*/  MOV R12, 0xeb0 ;  /* 0x00000eb0000c7802 */ /* 0x000fce0000000f00 */
[----:B------:R-:W-:Y:S05]  /*0ea0*/  CALL.REL.NOINC `($__internal_58_$__cuda_sm20_div_s64) ;  /* 0x0000006800347944 */ /* 0x000fea0003c00000 */
        /* <DEDUP_REMOVED lines=11> */
.L_x_2827:
[----:B------:R-:W-:Y:S05]  /*0f60*/  BSYNC.RECONVERGENT B1 ;  /* 0x0000000000017941 */ /* 0x000fea0003800200 */
.L_x_2825:
        /* <DEDUP_REMOVED lines=36> */
.L_x_2829:
        /* <DEDUP_REMOVED lines=16> */
.L_x_2830:
[----:B------:R-:W-:Y:S05]  /*12b0*/  BSYNC.RECONVERGENT B1 ;  /* 0x0000000000017941 */ /* 0x000fea0003800200 */
.L_x_2828:
        /* <DEDUP_REMOVED lines=35> */
.L_x_2832:
        /* <DEDUP_REMOVED lines=17> */
.L_x_2833:
[----:B------:R-:W-:Y:S05]  /*1600*/  BSYNC.RECONVERGENT B1 ;  /* 0x0000000000017941 */ /* 0x000fea0003800200 */
.L_x_2831:
        /* <DEDUP_REMOVED lines=35> */
.L_x_2835:
        /* <DEDUP_REMOVED lines=16> */
.L_x_2836:
[----:B------:R-:W-:Y:S05]  /*1940*/  BSYNC.RECONVERGENT B1 ;  /* 0x0000000000017941 */ /* 0x000fea0003800200 */
.L_x_2834:
        /* <DEDUP_REMOVED lines=35> */
.L_x_2838:
        /* <DEDUP_REMOVED lines=16> */
.L_x_2839:
[----:B------:R-:W-:Y:S05]  /*1c80*/  BSYNC.RECONVERGENT B1 ;  /* 0x0000000000017941 */ /* 0x000fea0003800200 */
.L_x_2837:
        /* <DEDUP_REMOVED lines=8> */
.L_x_2815:
        /* <DEDUP_REMOVED lines=36> */
.L_x_2843:
[----:B------:R-:W-:Y:S01]  /*1f50*/  MOV R26, R6 ;  /* 0x00000006001a7202 */ /* 0x000fe20000000f00 */
[----:B------:R-:W-:Y:S01]  /*1f60*/  IMAD.MOV.U32 R13, RZ, RZ, R7 ;  /* 0x000000ffff0d7224 */ /* 0x000fe200078e0007 */
[----:B------:R-:W-:Y:S01]  /*1f70*/  MOV R14, R16 ;  /* 0x00000010000e7202 */ /* 0x000fe20000000f00 */
[----:B------:R-:W-:Y:S01]  /*1f80*/  IMAD.MOV.U32 R11, RZ, RZ, R17 ;  /* 0x000000ffff0b7224 */ /* 0x000fe200078e0011 */
[----:B------:R-:W-:-:S07]  /*1f90*/  MOV R12, 0x1fb0 ;  /* 0x00001fb0000c7802 */ /* 0x000fce0000000f00 */
[----:B------:R-:W-:Y:S05]  /*1fa0*/  CALL.REL.NOINC `($__internal_58_$__cuda_sm20_div_s64) ;  /* 0x0000005400f47944 */ /* 0x000fea0003c00000 */
        /* <DEDUP_REMOVED lines=9> */
.L_x_2844:
[----:B------:R-:W-:Y:S05]  /*2040*/  BSYNC.RECONVERGENT B1 ;  /* 0x0000000000017941 */ /* 0x000fea0003800200 */
.L_x_2842:
        /* <DEDUP_REMOVED lines=34> */
.L_x_2846:
        /* <DEDUP_REMOVED lines=17> */
.L_x_2847:
[----:B------:R-:W-:Y:S05]  /*2380*/  BSYNC.RECONVERGENT B1 ;  /* 0x0000000000017941 */ /* 0x000fea0003800200 */
.L_x_2845:
        /* <DEDUP_REMOVED lines=36> */
.L_x_2849:
        /* <DEDUP_REMOVED lines=16> */
.L_x_2850:
[----:B------:R-:W-:Y:S05]  /*26d0*/  BSYNC.RECONVERGENT B1 ;  /* 0x0000000000017941 */ /* 0x000fea0003800200 */
.L_x_2848:
        /* <DEDUP_REMOVED lines=35> */
.L_x_2852:
[----:B------:R-:W-:Y:S01]  /*2910*/  MOV R26, R18 ;  /* 0x00000012001a7202 */ /* 0x000fe20000000f00 */
[----:B------:R-:W-:Y:S01]  /*2920*/  IMAD.MOV.U32 R13, RZ, RZ, R19 ;  /* 0x000000ffff0d7224 */ /* 0x000fe200078e0013 */
[----:B------:R-:W-:Y:S01]  /*2930*/  MOV R14, R16 ;  /* 0x00000010000e7202 */ /* 0x000fe20000000f00 */
[----:B------:R-:W-:Y:S01]  /*2940*/  IMAD.MOV.U32 R11, RZ, RZ, R17 ;  /* 0x000000ffff0b7224 */ /* 0x000fe200078e0011 */
[----:B------:R-:W-:-:S07]  /*2950*/  MOV R12, 0x2970 ;  /* 0x00002970000c7802 */ /* 0x000fce0000000f00 */
[----:B------:R-:W-:Y:S05]  /*2960*/  CALL.REL.NOINC `($__internal_58_$__cuda_sm20_div_s64) ;  /* 0x0000004c00847944 */ /* 0x000fea0003c00000 */
        /* <DEDUP_REMOVED lines=10> */
.L_x_2853:
[----:B------:R-:W-:Y:S05]  /*2a10*/  BSYNC.RECONVERGENT B1 ;  /* 0x0000000000017941 */ /* 0x000fea0003800200 */
.L_x_2851:
[----:B------:R-:W-:Y:S01]  /*2a20*/  MOV R36, R22 ;  /* 0x0000001600247202 */ /* 0x000fe20000000f00 */
[----:B------:R-:W-:Y:S01]  /*2a30*/  IMAD R11, R11, R38, RZ ;  /* 0x000000260b0b7224 */ /* 0x000fe200078e02ff */
[----:B------:R-:W-:-:S03]  /*2a40*/  IADD3 R8, PT, PT, R8, -0x2, RZ ;  /* 0xfffffffe08087810 */ /* 0x000fc60007ffe0ff */
[----:B------:R-:W-:-:S04]  /*2a50*/  IMAD.WIDE.U32 R22, R38, R10, R36 ;  /* 0x0000000a26167225 */ /* 0x000fc800078e0024 */
[----:B------:R-:W-:-:S04]  /*2a60*/  IMAD R11, R39, R10, R11 ;  /* 0x0000000a270b7224 */ /* 0x000fc800078e020b */
[----:B------:R-:W-:-:S07]  /*2a70*/  IMAD.IADD R23, R23, 0x1, R11 ;  /* 0x0000000117177824 */ /* 0x000fce00078e020b */
.L_x_2841:
        /* <DEDUP_REMOVED lines=30> */
.L_x_2855:
[----:B------:R-:W-:Y:S01]  /*2c60*/  MOV R18, R6 ;  /* 0x0000000600127202 */ /* 0x000fe20000000f00 */
[----:B------:R-:W-:Y:S01]  /*2c70*/  IMAD.MOV.U32 R19, RZ, RZ, R7 ;  /* 0x000000ffff137224 */ /* 0x000fe200078e0007 */
[----:B------:R-:W-:Y:S02]  /*2c80*/  MOV R24, R10 ;  /* 0x0000000a00187202 */ /* 0x000fe40000000f00 */
[----:B------:R-:W-:Y:S02]  /*2c90*/  MOV R21, R11 ;  /* 0x0000000b00157202 */ /* 0x000fe40000000f00 */
[----:B------:R-:W-:-:S07]  /*2ca0*/  MOV R26, 0x2cc0 ;  /* 0x00002cc0001a7802 */ /* 0x000fce0000000f00 */
[----:B------:R-:W-:Y:S05]  /*2cb0*/  CALL.REL.NOINC `($__internal_59_$__cuda_sm20_rem_s64) ;  /* 0x0000004c00fc7944 */ /* 0x000fea0003c00000 */
.L_x_2856:
[----:B------:R-:W-:Y:S05]  /*2cc0*/  BSYNC.RECONVERGENT B1 ;  /* 0x0000000000017941 */ /* 0x000fea0003800200 */
.L_x_2854:
        /* <DEDUP_REMOVED lines=17> */
[----:B------:R-:W0:Y:S02]  /*2de0*/  F2I.FTZ.U32.TRUNC.NTZ R7, R9 ;  /* 0x0000000900077305 */ /* 0x000e24000021f000 */
[----:B0-----:R-:W-:-:S04]  /*2df0*/  IMAD R11, R11, R7, RZ ;  /* 0x000000070b0b7224 */ /* 0x001fc800078e02ff */
        /* <DEDUP_REMOVED lines=9> */
[----:B------:R-:W-:Y:S01]  /*2e90*/  @!P1 LOP3.LUT R6, RZ, R10, RZ, 0x33, !PT ;  /* 0x0000000aff069212 */ /* 0x000fe200078e33ff */
[----:B------:R-:W-:Y:S06]  /*2ea0*/  BRA `(.L_x_2859) ;  /* 0x0000000000187947 */ /* 0x000fec0003800000 */
.L_x_2858:
[----:B------:R-:W-:Y:S01]  /*2eb0*/  MOV R24, R10 ;  /* 0x0000000a00187202 */ /* 0x000fe20000000f00 */
[----:B------:R-:W-:Y:S01]  /*2ec0*/  IMAD.MOV.U32 R21, RZ, RZ, R11 ;  /* 0x000000ffff157224 */ /* 0x000fe200078e000b */
[----:B------:R-:W-:Y:S02]  /*2ed0*/  MOV R18, R20 ;  /* 0x0000001400127202 */ /* 0x000fe40000000f00 */
[----:B------:R-:W-:Y:S02]  /*2ee0*/  MOV R19, R9 ;  /* 0x0000000900137202 */ /* 0x000fe40000000f00 */
[----:B------:R-:W-:-:S07]  /*2ef0*/  MOV R26, 0x2f10 ;  /* 0x00002f10001a7802 */ /* 0x000fce0000000f00 */
[----:B------:R-:W-:Y:S05]  /*2f00*/  CALL.REL.NOINC `($__internal_59_$__cuda_sm20_rem_s64) ;  /* 0x0000004c00687944 */ /* 0x000fea0003c00000 */
.L_x_2859:
[----:B------:R-:W-:Y:S05]  /*2f10*/  BSYNC.RECONVERGENT B1 ;  /* 0x0000000000017941 */ /* 0x000fea0003800200 */
.L_x_2857:
[----:B------:R-:W-:Y:S02]  /*2f20*/  IMAD R7, R7, R16, RZ ;  /* 0x0000001007077224 */ /* 0x000fe400078e02ff */
[----:B------:R-:W-:-:S04]  /*2f30*/  IMAD.WIDE.U32 R22, R16, R6, R22 ;  /* 0x0000000610167225 */ /* 0x000fc800078e0016 */
[----:B------:R-:W-:-:S04]  /*2f40*/  IMAD R7, R17, R6, R7 ;  /* 0x0000000611077224 */ /* 0x000fc800078e0207 */
[----:B------:R-:W-:-:S07]  /*2f50*/  IMAD.IADD R23, R23, 0x1, R7 ;  /* 0x0000000117177824 */ /* 0x000fce00078e0207 */
.L_x_2814:
[----:B------:R-:W0:Y:S02]  /*2f60*/  LDC.64 R6, c[0x0][0x388] ;  /* 0x0000e200ff067b82 */ /* 0x000e240000000a00 */
[----:B0-----:R-:W-:Y:S02]  /*2f70*/  IADD3 R10, P0, PT, R6, R4, RZ ;  /* 0x00000004060a7210 */ /* 0x001fe40007f1e0ff */
[----:B------:R-:W-:Y:S02]  /*2f80*/  IADD3 R22, P1, PT, R22, R6, RZ ;  /* 0x0000000616167210 */ /* 0x000fe40007f3e0ff */
[----:B------:R-:W-:Y:S02]  /*2f90*/  IADD3.X R11, PT, PT, R7, R5, RZ, P0, !PT ;  /* 0x00000005070b7210 */ /* 0x000fe400007fe4ff */
[----:B------:R-:W-:-:S03]  /*2fa0*/  IADD3.X R23, PT, PT, R23, R7, RZ, P1, !PT ;  /* 0x0000000717177210 */ /* 0x000fc60000ffe4ff */
[----:B------:R-:W2:Y:S04]  /*2fb0*/  LDG.E.U8 R4, desc[UR12][R10.64] ;  /* 0x0000000c0a047981 */ /* 0x000ea8000c1e1100 */
[----:B------:R-:W3:Y:S01]  /*2fc0*/  LDG.E.U8 R5, desc[UR12][R22.64] ;  /* 0x0000000c16057981 */ /* 0x000ee2000c1e1100 */
[----:B------:R-:W-:Y:S01]  /*2fd0*/  BSSY.RECONVERGENT B1, `(.L_x_2860) ;  /* 0x0000048000017945 */ /* 0x000fe20003800200 */
[----:B------:R-:W-:Y:S01]  /*2fe0*/  IMAD.MOV.U32 R6, RZ, RZ, 0x3f800000 ;  /* 0x3f800000ff067424 */ /* 0x000fe200078e00ff */
[----:B------:R-:W-:Y:S02]  /*2ff0*/  MOV R9, 0x3f800000 ;  /* 0x3f80000000097802 */ /* 0x000fe40000000f00 */
[----:B--2---:R-:W-:Y:S02]  /*3000*/  ISETP.NE.AND P1, PT, R4, 0x1, PT ;  /* 0x000000010400780c */ /* 0x004fe40003f25270 */
[----:B---3--:R-:W-:-:S11]  /*3010*/  ISETP.NE.AND P0, PT, R5, 0x1, PT ;  /* 0x000000010500780c */ /* 0x008fd60003f05270 */
        /* <DEDUP_REMOVED lines=67> */
.L_x_2861:
[----:B------:R-:W-:Y:S05]  /*3450*/  BSYNC.RECONVERGENT B1 ;  /* 0x0000000000017941 */ /* 0x000fea0003800200 */
.L_x_2860:
        /* <DEDUP_REMOVED lines=68> */
.L_x_2863:
[----:B------:R-:W-:Y:S05]  /*38a0*/  BSYNC.RECONVERGENT B1 ;  /* 0x0000000000017941 */ /* 0x000fea0003800200 */
.L_x_2862:
[----:B------:R-:W-:-:S05]  /*38b0*/  FADD R6, R6, R9 ;  /* 0x0000000906067221 */ /* 0x000fca0000000000 */
[----:B------:R-:W-:-:S05]  /*38c0*/  F2FP.F16.F32.PACK_AB R6, RZ, R6 ;  /* 0x00000006ff06723e */ /* 0x000fca00000000ff */
[----:B------:R0:W-:Y:S01]  /*38d0*/  STS.U16 [R3], R6 ;  /* 0x0000000603007388 */ /* 0x0001e20000000400 */
[----:B------:R-:W-:Y:S05]  /*38e0*/  BRA `(.L_x_2864) ;  /* 0x0000003800c47947 */ /* 0x000fea0003800000 */
.L_x_2813:
        /* <DEDUP_REMOVED lines=18> */
.L_x_2891:
        /* <DEDUP_REMOVED lines=30> */
.L_x_2868:
[----:B------:R-:W-:Y:S01]  /*3bf0*/  MOV R26, R18 ;  /* 0x00000012001a7202 */ /* 0x000fe20000000f00 */
[----:B------:R-:W-:Y:S01]  /*3c00*/  IMAD.MOV.U32 R13, RZ, RZ, R19 ;  /* 0x000000ffff0d7224 */ /* 0x000fe200078e0013 */
[----:B------:R-:W-:Y:S02]  /*3c10*/  MOV R14, R20 ;  /* 0x00000014000e7202 */ /* 0x000fe40000000f00 */
[----:B------:R-:W-:Y:S02]  /*3c20*/  MOV R11, R21 ;  /* 0x00000015000b7202 */ /* 0x000fe40000000f00 */
[----:B------:R-:W-:-:S07]  /*3c30*/  MOV R12, 0x3c50 ;  /* 0x00003c50000c7802 */ /* 0x000fce0000000f00 */
[----:B-1----:R-:W-:Y:S05]  /*3c40*/  CALL.REL.NOINC `($__internal_58_$__cuda_sm20_div_s64) ;  /* 0x0000003800cc7944 */ /* 0x002fea0003c00000 */
        /* <DEDUP_REMOVED lines=9> */
.L_x_2869:
[----:B------:R-:W-:Y:S05]  /*3ce0*/  BSYNC.RECONVERGENT B1 ;  /* 0x0000000000017941 */ /* 0x000fea0003800200 */
.L_x_2867:
        /* <DEDUP_REMOVED lines=39> */
.L_x_2871:
[----:B------:R-:W-:Y:S01]  /*3f60*/  IMAD.MOV.U32 R26, RZ, RZ, R36 ;  /* 0x000000ffff1a7224 */ /* 0x000fe200078e0024 */
[----:B------:R-:W-:Y:S01]  /*3f70*/  MOV R13, R37 ;  /* 0x00000025000d7202 */ /* 0x000fe20000000f00 */
[----:B------:R-:W-:Y:S01]  /*3f80*/  IMAD.MOV.U32 R11, RZ, RZ, R39 ;  /* 0x000000ffff0b7224 */ /* 0x000fe200078e0027 */
[----:B------:R-:W-:Y:S02]  /*3f90*/  MOV R14, R38 ;  /* 0x00000026000e7202 */ /* 0x000fe40000000f00 */
[----:B------:R-:W-:-:S07]  /*3fa0*/  MOV R12, 0x3fc0 ;  /* 0x00003fc0000c7802 */ /* 0x000fce0000000f00 */
[----:B-1----:R-:W-:Y:S05]  /*3fb0*/  CALL.REL.NOINC `($__internal_58_$__cuda_sm20_div_s64) ;  /* 0x0000003400f07944 */ /* 0x002fea0003c00000 */
        /* <DEDUP_REMOVED lines=11> */
.L_x_2872:
[----:B------:R-:W-:Y:S05]  /*4070*/  BSYNC.RECONVERGENT B1 ;  /* 0x0000000000017941 */ /* 0x000fea0003800200 */
.L_x_2870:
        /* <DEDUP_REMOVED lines=37> */
.L_x_2874:
        /* <DEDUP_REMOVED lines=17> */
.L_x_2875:
[----:B------:R-:W-:Y:S05]  /*43e0*/  BSYNC.RECONVERGENT B1 ;  /* 0x0000000000017941 */ /* 0x000fea0003800200 */
.L_x_2873:
        /* <DEDUP_REMOVED lines=38> */
.L_x_2877:
[----:B------:R-:W-:Y:S01]  /*4650*/  MOV R26, R20 ;  /* 0x00000014001a7202 */ /* 0x000fe20000000f00 */
[----:B------:R-:W-:Y:S01]  /*4660*/  IMAD.MOV.U32 R14, RZ, RZ, R36 ;  /* 0x000000ffff0e7224 */ /* 0x000fe200078e0024 */
[----:B------:R-:W-:Y:S02]  /*4670*/  MOV R13, R21 ;  /* 0x00000015000d7202 */ /* 0x000fe40000000f00 */
[----:B------:R-:W-:Y:S02]  /*4680*/  MOV R11, R37 ;  /* 0x00000025000b7202 */ /* 0x000fe40000000f00 */
[----:B------:R-:W-:-:S07]  /*4690*/  MOV R12, 0x46b0 ;  /* 0x000046b0000c7802 */ /* 0x000fce0000000f00 */
[----:B-1----:R-:W-:Y:S05]  /*46a0*/  CALL.REL.NOINC `($__internal_58_$__cuda_sm20_div_s64) ;  /* 0x0000003000347944 */ /* 0x002fea0003c00000 */
        /* <DEDUP_REMOVED lines=11> */
.L_x_2878:
[----:B------:R-:W-:Y:S05]  /*4760*/  BSYNC.RECONVERGENT B1 ;  /* 0x0000000000017941 */ /* 0x000fea0003800200 */
.L_x_2876:
        /* <DEDUP_REMOVED lines=38> */
.L_x_2880:
[----:B------:R-:W-:Y:S01]  /*49d0*/  MOV R26, R20 ;  /* 0x00000014001a7202 */ /* 0x000fe20000000f00 */
[----:B------:R-:W-:Y:S01]  /*49e0*/  IMAD.MOV.U32 R13, RZ, RZ, R21 ;  /* 0x000000ffff0d7224 */ /* 0x000fe200078e0015 */
[----:B------:R-:W-:Y:S02]  /*49f0*/  MOV R14, R22 ;  /* 0x00000016000e7202 */ /* 0x000fe40000000f00 */
[----:B------:R-:W-:Y:S02]  /*4a00*/  MOV R11, R23 ;  /* 0x00000017000b7202 */ /* 0x000fe40000000f00 */
[----:B------:R-:W-:-:S07]  /*4a10*/  MOV R12, 0x4a30 ;  /* 0x00004a30000c7802 */ /* 0x000fce0000000f00 */
[----:B-1----:R-:W-:Y:S05]  /*4a20*/  CALL.REL.NOINC `($__internal_58_$__cuda_sm20_div_s64) ;  /* 0x0000002c00547944 */ /* 0x002fea0003c00000 */
        /* <DEDUP_REMOVED lines=11> */
.L_x_2881:
[----:B------:R-:W-:Y:S05]  /*4ae0*/  BSYNC.RECONVERGENT B1 ;  /* 0x0000000000017941 */ /* 0x000fea0003800200 */
.L_x_2879:
        /* <DEDUP_REMOVED lines=40> */
.L_x_2883:
        /* <DEDUP_REMOVED lines=17> */
.L_x_2884:
[----:B------:R-:W-:Y:S05]  /*4e80*/  BSYNC.RECONVERGENT B1 ;  /* 0x0000000000017941 */ /* 0x000fea0003800200 */
.L_x_2882:
        /* <DEDUP_REMOVED lines=40> */
.L_x_2886:
        /* <DEDUP_REMOVED lines=17> */
.L_x_2887:
[----:B------:R-:W-:Y:S05]  /*5220*/  BSYNC.RECONVERGENT B1 ;  /* 0x0000000000017941 */ /* 0x000fea0003800200 */
.L_x_2885:
        /* <DEDUP_REMOVED lines=38> */
.L_x_2889:
        /* <DEDUP_REMOVED lines=17> */
.L_x_2890:
[----:B------:R-:W-:Y:S05]  /*55a0*/  BSYNC.RECONVERGENT B1 ;  /* 0x0000000000017941 */ /* 0x000fea0003800200 */
.L_x_2888:
[----:B-1----:R-:W-:-:S06]  /*55b0*/  IMAD.WIDE.U32 R4, R5, 0x8, R16 ;  /* 0x0000000805047825 */ /* 0x002fcc00078e0010 */
[----:B------:R-:W2:Y:S01]  /*55c0*/  LDG.E.64 R4, desc[UR12][R4.64] ;  /* 0x0000000c04047981 */ /* 0x000ea2000c1e1b00 */
[----:B------:R-:W-:Y:S01]  /*55d0*/  IADD3 R6, PT, PT, R6, 0x8, RZ ;  /* 0x0000000806067810 */ /* 0x000fe20007ffe0ff */
[----:B------:R-:W-:Y:S01]  /*55e0*/  IMAD.MOV.U32 R13, RZ, RZ, R7 ;  /* 0x000000ffff0d7224 */ /* 0x000fe200078e0007 */
[----:B------:R-:W-:Y:S02]  /*55f0*/  MOV R12, R36 ;  /* 0x00000024000c7202 */ /* 0x000fe40000000f00 */
[----:B------:R-:W-:Y:S02]  /*5600*/  ISETP.NE.AND P0, PT, R6, RZ, PT ;  /* 0x000000ff0600720c */ /* 0x000fe40003f05270 */
[----:B------:R-:W-:Y:S01]  /*5610*/  IADD3 R10, PT, PT, R10, -0x8, RZ ;  /* 0xfffffff80a0a7810 */ /* 0x000fe20007ffe0ff */
[----:B--2---:R-:W-:-:S04]  /*5620*/  IMAD.WIDE.U32 R12, R4, R21, R12 ;  /* 0x00000015040c7225 */ /* 0x004fc800078e000c */
[----:B------:R-:W-:Y:S01]  /*5630*/  IMAD R21, R5, R21, RZ ;  /* 0x0000001505157224 */ /* 0x000fe200078e02ff */
[----:B------:R-:W-:-:S03]  /*5640*/  IADD3 R8, P1, PT, R8, R12, RZ ;  /* 0x0000000c08087210 */ /* 0x000fc60007f3e0ff */
[----:B------:R-:W-:-:S05]  /*5650*/  IMAD R12, R4, R11, R21 ;  /* 0x0000000b040c7224 */ /* 0x000fca00078e0215 */
[----:B------:R-:W-:Y:S01]  /*5660*/  IADD3.X R9, PT, PT, R9, R13, R12, P1, !PT ;  /* 0x0000000d09097210 */ /* 0x000fe20000ffe40c */
[----:B------:R-:W-:Y:S06]  /*5670*/  @P0 BRA `(.L_x_2891) ;  /* 0xffffffe000e40947 */ /* 0x000fec000383ffff */
[----:B------:R-:W-:-:S07]  /*5680*/  VIADD R10, R10, 0x3 ;  /* 0x000000030a0a7836 */ /* 0x000fce0000000000 */
.L_x_2866:
        /* <DEDUP_REMOVED lines=37> */
.L_x_2894:
[----:B------:R-:W-:Y:S01]  /*58e0*/  IMAD.MOV.U32 R26, RZ, RZ, R18 ;  /* 0x000000ffff1a7224 */ /* 0x000fe200078e0012 */
[----:B------:R-:W-:Y:S01]  /*58f0*/  MOV R13, R19 ;  /* 0x00000013000d7202 */ /* 0x000fe20000000f00 */
[----:B------:R-:W-:Y:S01]  /*5900*/  IMAD.MOV.U32 R11, RZ, RZ, R7 ;  /* 0x000000ffff0b7224 */ /* 0x000fe200078e0007 */
[----:B------:R-:W-:Y:S02]  /*5910*/  MOV R14, R6 ;  /* 0x00000006000e7202 */ /* 0x000fe40000000f00 */
[----:B------:R-:W-:-:S07]  /*5920*/  MOV R12, 0x5940 ;  /* 0x00005940000c7802 */ /* 0x000fce0000000f00 */
[----:B------:R-:W-:Y:S05]  /*5930*/  CALL.REL.NOINC `($__internal_58_$__cuda_sm20_div_s64) ;  /* 0x0000001c00907944 */ /* 0x000fea0003c00000 */
        /* <DEDUP_REMOVED lines=9> */
.L_x_2895:
[----:B------:R-:W-:Y:S05]  /*59d0*/  BSYNC.RECONVERGENT B1 ;  /* 0x0000000000017941 */ /* 0x000fea0003800200 */
.L_x_2893:
        /* <DEDUP_REMOVED lines=39> */
.L_x_2897:
[----:B------:R-:W-:Y:S01]  /*5c50*/  MOV R26, R18 ;  /* 0x00000012001a7202 */ /* 0x000fe20000000f00 */
[----:B------:R-:W-:Y:S01]  /*5c60*/  IMAD.MOV.U32 R14, RZ, RZ, R6 ;  /* 0x000000ffff0e7224 */ /* 0x000fe200078e0006 */
[----:B------:R-:W-:Y:S02]  /*5c70*/  MOV R13, R19 ;  /* 0x00000013000d7202 */ /* 0x000fe40000000f00 */
[----:B------:R-:W-:Y:S02]  /*5c80*/  MOV R11, R7 ;  /* 0x00000007000b7202 */ /* 0x000fe40000000f00 */
[----:B------:R-:W-:-:S07]  /*5c90*/  MOV R12, 0x5cb0 ;  /* 0x00005cb0000c7802 */ /* 0x000fce0000000f00 */
[----:B------:R-:W-:Y:S05]  /*5ca0*/  CALL.REL.NOINC `($__internal_58_$__cuda_sm20_div_s64) ;  /* 0x0000001800b47944 */ /* 0x000fea0003c00000 */
        /* <DEDUP_REMOVED lines=11> */
.L_x_2898:
[----:B------:R-:W-:Y:S05]  /*5d60*/  BSYNC.RECONVERGENT B1 ;  /* 0x0000000000017941 */ /* 0x000fea0003800200 */
.L_x_2896:
        /* <DEDUP_REMOVED lines=40> */
.L_x_2900:
[----:B------:R-:W-:Y:S01]  /*5ff0*/  MOV R26, R18 ;  /* 0x00000012001a7202 */ /* 0x000fe20000000f00 */
[----:B------:R-:W-:Y:S01]  /*6000*/  IMAD.MOV.U32 R13, RZ, RZ, R19 ;  /* 0x000000ffff0d7224 */ /* 0x000fe200078e0013 */
[----:B------:R-:W-:Y:S02]  /*6010*/  MOV R14, R20 ;  /* 0x00000014000e7202 */ /* 0x000fe40000000f00 */
[----:B------:R-:W-:Y:S02]  /*6020*/  MOV R11, R21 ;  /* 0x00000015000b7202 */ /* 0x000fe40000000f00 */
[----:B------:R-:W-:-:S07]  /*6030*/  MOV R12, 0x6050 ;  /* 0x00006050000c7802 */ /* 0x000fce0000000f00 */
[----:B------:R-:W-:Y:S05]  /*6040*/  CALL.REL.NOINC `($__internal_58_$__cuda_sm20_div_s64) ;  /* 0x0000001400cc7944 */ /* 0x000fea0003c00000 */
        /* <DEDUP_REMOVED lines=11> */
.L_x_2901:
[----:B------:R-:W-:Y:S05]  /*6100*/  BSYNC.RECONVERGENT B1 ;  /* 0x0000000000017941 */ /* 0x000fea0003800200 */
.L_x_2899:
        /* <DEDUP_REMOVED lines=40> */
.L_x_2903:
        /* <DEDUP_REMOVED lines=17> */
.L_x_2904:
[----:B------:R-:W-:Y:S05]  /*64a0*/  BSYNC.RECONVERGENT B1 ;  /* 0x0000000000017941 */ /* 0x000fea0003800200 */
.L_x_2902:
[----:B------:R-:W0:Y:S02]  /*64b0*/  LDC.64 R12, c[0x0][0x398] ;  /* 0x0000e600ff0c7b82 */ /* 0x000e240000000a00 */
[----:B0-----:R-:W-:-:S06]  /*64c0*/  IMAD.WIDE.U32 R12, R4, 0x8, R12 ;  /* 0x00000008040c7825 */ /* 0x001fcc00078e000c */
[----:B------:R-:W2:Y:S01]  /*64d0*/  LDG.E.64 R12, desc[UR12][R12.64] ;  /* 0x0000000c0c0c7981 */ /* 0x000ea2000c1e1b00 */
[----:B------:R-:W-:Y:S01]  /*64e0*/  MOV R16, R6 ;  /* 0x0000000600107202 */ /* 0x000fe20000000f00 */
[----:B------:R-:W-:-:S04]  /*64f0*/  VIADD R10, R10, 0xfffffffc ;  /* 0xfffffffc0a0a7836 */ /* 0x000fc80000000000 */
[----:B--2---:R-:W-:-:S04]  /*6500*/  IMAD.WIDE.U32 R16, R12, R21, R16 ;  /* 0x000000150c107225 */ /* 0x004fc800078e0010 */
[----:B------:R-:W-:Y:S01]  /*6510*/  IMAD R21, R13, R21, RZ ;  /* 0x000000150d157224 */ /* 0x000fe200078e02ff */
[----:B------:R-:W-:-:S03]  /*6520*/  IADD3 R8, P0, PT, R8, R16, RZ ;  /* 0x0000001008087210 */ /* 0x000fc60007f1e0ff */
[----:B------:R-:W-:-:S05]  /*6530*/  IMAD R16, R12, R11, R21 ;  /* 0x0000000b0c107224 */ /* 0x000fca00078e0215 */
[----:B------:R-:W-:-:S07]  /*6540*/  IADD3.X R9, PT, PT, R9, R17, R16, P0, !PT ;  /* 0x0000001109097210 */ /* 0x000fce00007fe410 */
.L_x_2892:
        /* <DEDUP_REMOVED lines=35> */
.L_x_2907:
        /* <DEDUP_REMOVED lines=14> */
.L_x_2908:
[----:B------:R-:W-:Y:S05]  /*6860*/  BSYNC.RECONVERGENT B1 ;  /* 0x0000000000017941 */ /* 0x000fea0003800200 */
.L_x_2906:
        /* <DEDUP_REMOVED lines=39> */
.L_x_2910:
        /* <DEDUP_REMOVED lines=17> */
.L_x_2911:
[----:B------:R-:W-:Y:S05]  /*6bf0*/  BSYNC.RECONVERGENT B1 ;  /* 0x0000000000017941 */ /* 0x000fea0003800200 */
.L_x_2909:
        /* <DEDUP_REMOVED lines=10> */
.L_x_2905:
        /* <DEDUP_REMOVED lines=31> */
.L_x_2913:
[----:B------:R-:W-:Y:S01]  /*6e90*/  IMAD.MOV.U32 R24, RZ, RZ, R20 ;  /* 0x000000ffff187224 */ /* 0x000fe200078e0014 */
[----:B------:R-:W-:-:S07]  /*6ea0*/  MOV R26, 0x6ec0 ;  /* 0x00006ec0001a7802 */ /* 0x000fce0000000f00 */
[----:B------:R-:W-:Y:S05]  /*6eb0*/  CALL.REL.NOINC `($__internal_59_$__cuda_sm20_rem_s64) ;  /* 0x0000000c007c7944 */ /* 0x000fea0003c00000 */
[----:B------:R-:W-:Y:S02]  /*6ec0*/  MOV R4, R6 ;  /* 0x0000000600047202 */ /* 0x000fe40000000f00 */
[----:B------:R-:W-:-:S07]  /*6ed0*/  MOV R5, R7 ;  /* 0x0000000700057202 */ /* 0x000fce0000000f00 */
.L_x_2914:
[----:B------:R-:W-:Y:S05]  /*6ee0*/  BSYNC.RECONVERGENT B1 ;  /* 0x0000000000017941 */ /* 0x000fea0003800200 */
.L_x_2912:
[----:B------:R-:W0:Y:S02]  /*6ef0*/  LDC.64 R6, c[0x0][0x398] ;  /* 0x0000e600ff067b82 */ /* 0x000e240000000a00 */
[----:B0-----:R-:W-:-:S06]  /*6f00*/  IMAD.WIDE.U32 R10, R10, 0x8, R6 ;  /* 0x000000080a0a7825 */ /* 0x001fcc00078e0006 */
[----:B------:R-:W2:Y:S02]  /*6f10*/  LDG.E.64 R10, desc[UR12][R10.64] ;  /* 0x0000000c0a0a7981 */ /* 0x000ea4000c1e1b00 */
[-C--:B--2---:R-:W-:Y:S02]  /*6f20*/  IMAD R7, R11, R4.reuse, RZ ;  /* 0x000000040b077224 */ /* 0x084fe400078e02ff */
[----:B------:R-:W-:-:S04]  /*6f30*/  IMAD.WIDE.U32 R8, R10, R4, R8 ;  /* 0x000000040a087225 */ /* 0x000fc800078e0008 */
[----:B------:R-:W-:-:S04]  /*6f40*/  IMAD R7, R10, R5, R7 ;  /* 0x000000050a077224 */ /* 0x000fc800078e0207 */
[----:B------:R-:W-:-:S07]  /*6f50*/  IMAD.IADD R9, R9, 0x1, R7 ;  /* 0x0000000109097824 */ /* 0x000fce00078e0207 */
.L_x_2865:
[----:B------:R-:W2:Y:S01]  /*6f60*/  LDG.E.U8 R4, desc[UR12][R8.64] ;  /* 0x0000000c08047981 */ /* 0x000ea2000c1e1100 */
[----:B------:R-:W-:Y:S01]  /*6f70*/  BSSY.RECONVERGENT B1, `(.L_x_2915) ;  /* 0x0000046000017945 */ /* 0x000fe20003800200 */
[----:B------:R-:W-:Y:S02]  /*6f80*/  MOV R6, 0x3f800000 ;  /* 0x3f80000000067802 */ /* 0x000fe40000000f00 */
[----:B--2---:R-:W-:-:S13]  /*6f90*/  ISETP.NE.AND P0, PT, R4, 0x1, PT ;  /* 0x000000010400780c */ /* 0x004fda0003f05270 */
        /* <DEDUP_REMOVED lines=67> */
.L_x_2916:
[----:B------:R-:W-:Y:S05]  /*73d0*/  BSYNC.RECONVERGENT B1 ;  /* 0x0000000000017941 */ /* 0x000fea0003800200 */
.L_x_2915:
[----:B------:R-:W-:-:S05]  /*73e0*/  F2FP.F16.F32.PACK_AB R6, RZ, R6 ;  /* 0x00000006ff06723e */ /* 0x000fca00000000ff */
[----:B------:R1:W-:Y:S02]  /*73f0*/  STS.U16 [R3], R6 ;  /* 0x0000000603007388 */ /* 0x0003e40000000400 */
.L_x_2864:
[----:B------:R-:W-:Y:S05]  /*7400*/  BSYNC.RECONVERGENT B0 ;  /* 0x0000000000007941 */ /* 0x000fea0003800200 */
.L_x_2812:
[----:B------:R-:W-:Y:S01]  /*7410*/  BAR.SYNC.DEFER_BLOCKING 0x0 ;  /* 0x0000000000007b1d */ /* 0x000fe20000010000 */
[----:B------:R-:W-:Y:S02]  /*7420*/  ISETP.GE.U32.AND P0, PT, R2, 0x42, PT ;  /* 0x000000420200780c */ /* 0x000fe40003f06070 */
[----:B------:R-:W-:-:S11]  /*7430*/  ISETP.GT.U32.AND P1, PT, R0, 0x1f, PT ;  /* 0x0000001f0000780c */ /* 0x000fd60003f24070 */
[----:B------:R-:W-:Y:S05]  /*7440*/  @!P0 BRA `(.L_x_2917) ;  /* 0x0000000000308947 */ /* 0x000fea0003800000 */
.L_x_2918:
        /* <DEDUP_REMOVED lines=12> */
.L_x_2917:
        /* <DEDUP_REMOVED lines=39> */
        .weak           $__internal_58_$__cuda_sm20_div_s64
        .type           $__internal_58_$__cuda_sm20_div_s64,@function
        .size           $__internal_58_$__cuda_sm20_div_s64,($__internal_59_$__cuda_sm20_rem_s64 - $__internal_58_$__cuda_sm20_div_s64)
$__internal_58_$__cuda_sm20_div_s64:
        /* <DEDUP_REMOVED lines=82> */
[----:B------:R-:W-:Y:S06]  /*7ca0*/  RET.REL.NODEC R12 `(contiguous_reducel32_u8) ;  /* 0xffffff800cd47950 */ /* 0x000fec0003c3ffff */
        .weak           $__internal_59_$__cuda_sm20_rem_s64
        .type           $__internal_59_$__cuda_sm20_rem_s64,@function
        .size           $__internal_59_$__cuda_sm20_rem_s64,(.L_x_10006 - $__internal_59_$__cuda_sm20_rem_s64)
$__internal_59_$__cuda_sm20_rem_s64:
        /* <DEDUP_REMOVED lines=76> */
[----:B------:R-:W-:Y:S06]  /*8170*/  RET.REL.NODEC R26 `(contiguous_reducel32_u8) ;  /* 0xffffff7c1aa07950 */ /* 0x000fec0003c3ffff */
.L_x_2919:
        /* <DEDUP_REMOVED lines=16> */
.L_x_10006:


//--------------------- .text.uncontiguous_cumulate_reducel3_u8 --------------------------
	.section	.text.uncontiguous_cumulate_reducel3_u8,"ax",@progbits
	.align	128
        .global         uncontiguous_cumulate_reducel3_u8
        .type           uncontiguous_cumulate_reducel3_u8,@function
        .size           uncontiguous_cumulate_reducel3_u8,(.L_x_10008 - uncontiguous_cumulate_reducel3_u8)
        .other          uncontiguous_cumulate_reducel3_u8,@"STO_CUDA_ENTRY STV_DEFAULT"
uncontiguous_cumulate_reducel3_u8:
.text.uncontiguous_cumulate_reducel3_u8:
        /* <DEDUP_REMOVED lines=37> */
.L_x_2948:
        /* <DEDUP_REMOVED lines=32> */
.L_x_2925:
[----:B------:R-:W-:Y:S01]  /*0450*/  MOV R26, R6 ;  /* 0x00000006001a7202 */ /* 0x000fe20000000f00 */
[----:B------:R-:W-:Y:S01]  /*0460*/  IMAD.MOV.U32 R13, RZ, RZ, R9 ;  /* 0x000000ffff0d7224 */ /* 0x000fe200078e0009 */
[----:B------:R-:W-:Y:S01]  /*0470*/  MOV R14, R40 ;  /* 0x00000028000e7202 */ /* 0x000fe20000000f00 */
[----:B------:R-:W-:Y:S01]  /*0480*/  IMAD.MOV.U32 R11, RZ, RZ, R41 ;  /* 0x000000ffff0b7224 */ /* 0x000fe200078e0029 */
[----:B------:R-:W-:-:S07]  /*0490*/  MOV R12, 0x4b0 ;  /* 0x000004b0000c7802 */ /* 0x000fce0000000f00 */
[----:B-1----:R-:W-:Y:S05]  /*04a0*/  CALL.REL.NOINC `($__internal_60_$__cuda_sm20_div_s64) ;  /* 0x0000006400107944 */ /* 0x002fea0003c00000 */
        /* <DEDUP_REMOVED lines=10> */
.L_x_2926:
[----:B------:R-:W-:Y:S05]  /*0550*/  BSYNC.RECONVERGENT B1 ;  /* 0x0000000000017941 */ /* 0x000fea0003800200 */
.L_x_2924:
        /* <DEDUP_REMOVED lines=33> */
.L_x_2928:
[----:B------:R-:W-:Y:S01]  /*0770*/  IMAD.MOV.U32 R26, RZ, RZ, R20 ;  /* 0x000000ffff1a7224 */ /* 0x000fe200078e0014 */
[----:B------:R-:W-:Y:S01]  /*0780*/  MOV R13, R7 ;  /* 0x00000007000d7202 */ /* 0x000fe20000000f00 */
[----:B------:R-:W-:Y:S01]  /*0790*/  IMAD.MOV.U32 R14, RZ, RZ, R40 ;  /* 0x000000ffff0e7224 */ /* 0x000fe200078e0028 */
[----:B------:R-:W-:Y:S02]  /*07a0*/  MOV R11, R41 ;  /* 0x00000029000b7202 */ /* 0x000fe40000000f00 */
[----:B------:R-:W-:-:S07]  /*07b0*/  MOV R12, 0x7d0 ;  /* 0x000007d0000c7802 */ /* 0x000fce0000000f00 */
[----:B------:R-:W-:Y:S05]  /*07c0*/  CALL.REL.NOINC `($__internal_60_$__cuda_sm20_div_s64) ;  /* 0x0000006000487944 */ /* 0x000fea0003c00000 */
        /* <DEDUP_REMOVED lines=9> */
.L_x_2929:
[----:B------:R-:W-:Y:S05]  /*0860*/  BSYNC.RECONVERGENT B1 ;  /* 0x0000000000017941 */ /* 0x000fea0003800200 */
.L_x_2927:
        /* <DEDUP_REMOVED lines=34> */
.L_x_2931:
[----:B------:R-:W-:Y:S01]  /*0a90*/  MOV R26, R34 ;  /* 0x00000022001a7202 */ /* 0x000fe20000000f00 */
[----:B------:R-:W-:Y:S01]  /*0aa0*/  IMAD.MOV.U32 R13, RZ, RZ, R35 ;  /* 0x000000ffff0d7224 */ /* 0x000fe200078e0023 */
[----:B------:R-:W-:Y:S01]  /*0ab0*/  MOV R14, R20 ;  /* 0x00000014000e7202 */ /* 0x000fe20000000f00 */
[----:B------:R-:W-:Y:S01]  /*0ac0*/  IMAD.MOV.U32 R11, RZ, RZ, R21 ;  /* 0x000000ffff0b7224 */ /* 0x000fe200078e0015 */
[----:B------:R-:W-:-:S07]  /*0ad0*/  MOV R12, 0xaf0 ;  /* 0x00000af0000c7802 */ /* 0x000fce0000000f00 */
[----:B------:R-:W-:Y:S05]  /*0ae0*/  CALL.REL.NOINC `($__internal_60_$__cuda_sm20_div_s64) ;  /* 0x0000005c00807944 */ /* 0x000fea0003c00000 */
        /* <DEDUP_REMOVED lines=10> */
.L_x_2932:
[----:B------:R-:W-:Y:S05]  /*0b90*/  BSYNC.RECONVERGENT B1 ;  /* 0x0000000000017941 */ /* 0x000fea0003800200 */
.L_x_2930:
        /* <DEDUP_REMOVED lines=34> */
.L_x_2934:
        /* <DEDUP_REMOVED lines=16> */
.L_x_2935:
[----:B------:R-:W-:Y:S05]  /*0ec0*/  BSYNC.RECONVERGENT B1 ;  /* 0x0000000000017941 */ /* 0x000fea0003800200 */
.L_x_2933:
        /* <DEDUP_REMOVED lines=36> */
.L_x_2937:
        /* <DEDUP_REMOVED lines=16> */
.L_x_2938:
[----:B------:R-:W-:Y:S05]  /*1210*/  BSYNC.RECONVERGENT B1 ;  /* 0x0000000000017941 */ /* 0x000fea0003800200 */
.L_x_2936:
        /* <DEDUP_REMOVED lines=35> */
.L_x_2940:
[----:B------:R-:W-:Y:S01]  /*1450*/  IMAD.MOV.U32 R26, RZ, RZ, R34 ;  /* 0x000000ffff1a7224 */ /* 0x000fe200078e0022 */
[----:B------:R-:W-:Y:S01]  /*1460*/  MOV R13, R35 ;  /* 0x00000023000d7202 */ /* 0x000fe20000000f00 */
[----:B------:R-:W-:Y:S01]  /*1470*/  IMAD.MOV.U32 R14, RZ, RZ, R20 ;  /* 0x000000ffff0e7224 */ /* 0x000fe200078e0014 */
[----:B------:R-:W-:Y:S02]  /*1480*/  MOV R11, R21 ;  /* 0x00000015000b7202 */ /* 0x000fe40000000f00 */
[----:B------:R-:W-:-:S07]  /*1490*/  MOV R12, 0x14b0 ;  /* 0x000014b0000c7802 */ /* 0x000fce0000000f00 */
[----:B------:R-:W-:Y:S05]  /*14a0*/  CALL.REL.NOINC `($__internal_60_$__cuda_sm20_div_s64) ;  /* 0x0000005400107944 */ /* 0x000fea0003c00000 */
        /* <DEDUP_REMOVED lines=10> */
.L_x_2941:
[----:B------:R-:W-:Y:S05]  /*1550*/  BSYNC.RECONVERGENT B1 ;  /* 0x0000000000017941 */ /* 0x000fea0003800200 */
.L_x_2939:
        /* <DEDUP_REMOVED lines=34> */
.L_x_2943:
[----:B------:R-:W-:Y:S01]  /*1780*/  IMAD.MOV.U32 R26, RZ, RZ, R38 ;  /* 0x000000ffff1a7224 */ /* 0x000fe200078e0026 */
[----:B------:R-:W-:Y:S01]  /*1790*/  MOV R13, R39 ;  /* 0x00000027000d7202 */ /* 0x000fe20000000f00 */
[----:B------:R-:W-:Y:S01]  /*17a0*/  IMAD.MOV.U32 R14, RZ, RZ, R20 ;  /* 0x000000ffff0e7224 */ /* 0x000fe200078e0014 */
[----:B------:R-:W-:Y:S02]  /*17b0*/  MOV R11, R21 ;  /* 0x00000015000b7202 */ /* 0x000fe40000000f00 */
[----:B------:R-:W-:-:S07]  /*17c0*/  MOV R12, 0x17e0 ;  /* 0x000017e0000c7802 */ /* 0x000fce0000000f00 */
[----:B------:R-:W-:Y:S05]  /*17d0*/  CALL.REL.NOINC `($__internal_60_$__cuda_sm20_div_s64) ;  /* 0x0000005000447944 */ /* 0x000fea0003c00000 */
        /* <DEDUP_REMOVED lines=10> */
.L_x_2944:
[----:B------:R-:W-:Y:S05]  /*1880*/  BSYNC.RECONVERGENT B1 ;  /* 0x0000000000017941 */ /* 0x000fea0003800200 */
.L_x_2942:
        /* <DEDUP_REMOVED lines=35> */
.L_x_2946:
[----:B------:R-:W-:Y:S01]  /*1ac0*/  MOV R26, R34 ;  /* 0x00000022001a7202 */ /* 0x000fe20000000f00 */
[----:B------:R-:W-:Y:S01]  /*1ad0*/  IMAD.MOV.U32 R13, RZ, RZ, R35 ;  /* 0x000000ffff0d7224 */ /* 0x000fe200078e0023 */
[----:B------:R-:W-:Y:S01]  /*1ae0*/  MOV R14, R20 ;  /* 0x00000014000e7202 */ /* 0x000fe20000000f00 */
[----:B------:R-:W-:Y:S01]  /*1af0*/  IMAD.MOV.U32 R11, RZ, RZ, R21 ;  /* 0x000000ffff0b7224 */ /* 0x000fe200078e0015 */
[----:B------:R-:W-:-:S07]  /*1b00*/  MOV R12, 0x1b20 ;  /* 0x00001b20000c7802 */ /* 0x000fce0000000f00 */
[----:B------:R-:W-:Y:S05]  /*1b10*/  CALL.REL.NOINC `($__internal_60_$__cuda_sm20_div_s64) ;  /* 0x0000004c00747944 */ /* 0x000fea0003c00000 */
        /* <DEDUP_REMOVED lines=10> */
.L_x_2947:
[----:B------:R-:W-:Y:S05]  /*1bc0*/  BSYNC.RECONVERGENT B1 ;  /* 0x0000000000017941 */ /* 0x000fea0003800200 */
.L_x_2945:
        /* <DEDUP_REMOVED lines=8> */
.L_x_2923:
        /* <DEDUP_REMOVED lines=35> */
.L_x_2951:
        /* <DEDUP_REMOVED lines=16> */
.L_x_2952:
[----:B------:R-:W-:Y:S05]  /*1f80*/  BSYNC.RECONVERGENT B1 ;  /* 0x0000000000017941 */ /* 0x000fea0003800200 */
.L_x_2950:
        /* <DEDUP_REMOVED lines=34> */
.L_x_2954:
        /* <DEDUP_REMOVED lines=16> */
.L_x_2955:
[----:B------:R-:W-:Y:S05]  /*22b0*/  BSYNC.RECONVERGENT B1 ;  /* 0x0000000000017941 */ /* 0x000fea0003800200 */
.L_x_2953:
        /* <DEDUP_REMOVED lines=35> */
.L_x_2957:
        /* <DEDUP_REMOVED lines=16> */
.L_x_2958:
[----:B------:R-:W-:Y:S05]  /*25f0*/  BSYNC.RECONVERGENT B1 ;  /* 0x0000000000017941 */ /* 0x000fea0003800200 */
.L_x_2956:
        /* <DEDUP_REMOVED lines=35> */
.L_x_2960:
[----:B------:R-:W-:Y:S01]  /*2830*/  IMAD.MOV.U32 R26, RZ, RZ, R18 ;  /* 0x000000ffff1a7224 */ /* 0x000fe200078e0012 */
[----:B------:R-:W-:Y:S01]  /*2840*/  MOV R13, R19 ;  /* 0x00000013000d7202 */ /* 0x000fe20000000f00 */
[----:B------:R-:W-:Y:S01]  /*2850*/  IMAD.MOV.U32 R14, RZ, RZ, R16 ;  /* 0x000000ffff0e7224 */ /* 0x000fe200078e0010 */
[----:B------:R-:W-:Y:S02]  /*2860*/  MOV R11, R17 ;  /* 0x00000011000b7202 */ /* 0x000fe40000000f00 */
[----:B------:R-:W-:-:S07]  /*2870*/  MOV R12, 0x2890 ;  /* 0x00002890000c7802 */ /* 0x000fce0000000f00 */
[----:B------:R-:W-:Y:S05]  /*2880*/  CALL.REL.NOINC `($__internal_60_$__cuda_sm20_div_s64) ;  /* 0x0000004000187944 */ /* 0x000fea0003c00000 */
        /* <DEDUP_REMOVED lines=10> */
.L_x_2961:
[----:B------:R-:W-:Y:S05]  /*2930*/  BSYNC.RECONVERGENT B1 ;  /* 0x0000000000017941 */ /* 0x000fea0003800200 */
.L_x_2959:
[----:B------:R-:W-:Y:S01]  /*2940*/  IMAD R11, R11, R34, RZ ;  /* 0x000000220b0b7224 */ /* 0x000fe200078e02ff */
[----:B------:R-:W-:Y:S01]  /*2950*/  IADD3 R8, PT, PT, R8, -0x2, RZ ;  /* 0xfffffffe08087810 */ /* 0x000fe20007ffe0ff */
[----:B------:R-:W-:Y:S02]  /*2960*/  IMAD.MOV.U32 R38, RZ, RZ, R22 ;  /* 0x000000ffff267224 */ /* 0x000fe400078e0016 */
[-C--:B------:R-:W-:Y:S02]  /*2970*/  IMAD R11, R35, R10.reuse, R11 ;  /* 0x0000000a230b7224 */ /* 0x080fe400078e020b */
[----:B------:R-:W-:-:S04]  /*2980*/  IMAD.WIDE.U32 R22, R34, R10, R38 ;  /* 0x0000000a22167225 */ /* 0x000fc800078e0026 */
[----:B------:R-:W-:-:S07]  /*2990*/  IMAD.IADD R23, R23, 0x1, R11 ;  /* 0x0000000117177824 */ /* 0x000fce00078e020b */
.L_x_2949:
        /* <DEDUP_REMOVED lines=31> */
.L_x_2963:
[----:B------:R-:W-:Y:S01]  /*2b90*/  MOV R18, R6 ;  /* 0x0000000600127202 */ /* 0x000fe20000000f00 */
[----:B------:R-:W-:Y:S01]  /*2ba0*/  IMAD.MOV.U32 R21, RZ, RZ, R9 ;  /* 0x000000ffff157224 */ /* 0x000fe200078e0009 */
[----:B------:R-:W-:Y:S01]  /*2bb0*/  MOV R24, R16 ;  /* 0x0000001000187202 */ /* 0x000fe20000000f00 */
[----:B------:R-:W-:Y:S01]  /*2bc0*/  IMAD.MOV.U32 R19, RZ, RZ, R17 ;  /* 0x000000ffff137224 */ /* 0x000fe200078e0011 */
[----:B------:R-:W-:-:S07]  /*2bd0*/  MOV R26, 0x2bf0 ;  /* 0x00002bf0001a7802 */ /* 0x000fce0000000f00 */
[----:B------:R-:W-:Y:S05]  /*2be0*/  CALL.REL.NOINC `($__internal_61_$__cuda_sm20_rem_s64) ;  /* 0x00000040008c7944 */ /* 0x000fea0003c00000 */
.L_x_2964:
[----:B------:R-:W-:Y:S05]  /*2bf0*/  BSYNC.RECONVERGENT B1 ;  /* 0x0000000000017941 */ /* 0x000fea0003800200 */
.L_x_2962:
        /* <DEDUP_REMOVED lines=30> */
.L_x_2966:
[----:B------:R-:W-:Y:S01]  /*2de0*/  MOV R24, R16 ;  /* 0x0000001000187202 */ /* 0x000fe20000000f00 */
[----:B------:R-:W-:Y:S01]  /*2df0*/  IMAD.MOV.U32 R19, RZ, RZ, R17 ;  /* 0x000000ffff137224 */ /* 0x000fe200078e0011 */
[----:B------:R-:W-:Y:S01]  /*2e00*/  MOV R18, R20 ;  /* 0x0000001400127202 */ /* 0x000fe20000000f00 */
[----:B------:R-:W-:Y:S01]  /*2e10*/  IMAD.MOV.U32 R21, RZ, RZ, R7 ;  /* 0x000000ffff157224 */ /* 0x000fe200078e0007 */
[----:B------:R-:W-:-:S07]  /*2e20*/  MOV R26, 0x2e40 ;  /* 0x00002e40001a7802 */ /* 0x000fce0000000f00 */
[----:B------:R-:W-:Y:S05]  /*2e30*/  CALL.REL.NOINC `($__internal_61_$__cuda_sm20_rem_s64) ;  /* 0x0000003c00f87944 */ /* 0x000fea0003c00000 */
[----:B------:R-:W-:Y:S01]  /*2e40*/  MOV R6, R10 ;  /* 0x0000000a00067202 */ /* 0x000fe20000000f00 */
[----:B------:R-:W-:-:S07]  /*2e50*/  IMAD.MOV.U32 R7, RZ, RZ, R11 ;  /* 0x000000ffff077224 */ /* 0x000fce00078e000b */
.L_x_2967:
[----:B------:R-:W-:Y:S05]  /*2e60*/  BSYNC.RECONVERGENT B1 ;  /* 0x0000000000017941 */ /* 0x000fea0003800200 */
.L_x_2965:
[----:B------:R-:W-:Y:S02]  /*2e70*/  IMAD R7, R7, R8, RZ ;  /* 0x0000000807077224 */ /* 0x000fe400078e02ff */
[----:B------:R-:W-:-:S04]  /*2e80*/  IMAD.WIDE.U32 R22, R8, R6, R22 ;  /* 0x0000000608167225 */ /* 0x000fc800078e0016 */
[----:B------:R-:W-:-:S05]  /*2e90*/  IMAD R7, R9, R6, R7 ;  /* 0x0000000609077224 */ /* 0x000fca00078e0207 */
[----:B------:R-:W-:-:S07]  /*2ea0*/  IADD3 R23, PT, PT, R23, R7, RZ ;  /* 0x0000000717177210 */ /* 0x000fce0007ffe0ff */
.L_x_2922:
[----:B------:R-:W0:Y:S02]  /*2eb0*/  LDCU.64 UR6, c[0x0][0x388] ;  /* 0x00007100ff0677ac */ /* 0x000e240008000a00 */
[----:B0-----:R-:W-:Y:S02]  /*2ec0*/  IADD3 R22, P1, PT, R22, UR6, RZ ;  /* 0x0000000616167c10 */ /* 0x001fe4000ff3e0ff */
[----:B------:R-:W-:Y:S02]  /*2ed0*/  IADD3 R4, P0, PT, R4, UR6, RZ ;  /* 0x0000000604047c10 */ /* 0x000fe4000ff1e0ff */
[----:B------:R-:W-:Y:S02]  /*2ee0*/  IADD3.X R23, PT, PT, R23, UR7, RZ, P1, !PT ;  /* 0x0000000717177c10 */ /* 0x000fe40008ffe4ff */
[----:B------:R-:W-:-:S04]  /*2ef0*/  IADD3.X R5, PT, PT, R5, UR7, RZ, P0, !PT ;  /* 0x0000000705057c10 */ /* 0x000fc800087fe4ff */
[----:B------:R-:W2:Y:S04]  /*2f00*/  LDG.E.U8 R23, desc[UR8][R22.64] ;  /* 0x0000000816177981 */ /* 0x000ea8000c1e1100 */
[----:B------:R-:W2:Y:S02]  /*2f10*/  LDG.E.U8 R4, desc[UR8][R4.64] ;  /* 0x0000000804047981 */ /* 0x000ea4000c1e1100 */
[----:B--2---:R-:W-:-:S05]  /*2f20*/  IMAD.IADD R6, R4, 0x1, R23 ;  /* 0x0000000104067824 */ /* 0x004fca00078e0217 */
[----:B------:R-:W-:-:S06]  /*2f30*/  SHF.R.U32.HI R6, RZ, 0x1, R6 ;  /* 0x00000001ff067819 */ /* 0x000fcc0000011606 */
[----:B------:R-:W0:Y:S02]  /*2f40*/  I2F.F16 R6, R6 ;  /* 0x0000000600067306 */ /* 0x000e240000200c00 */
[----:B0-----:R0:W-:Y:S01]  /*2f50*/  STS.U16 [R3], R6 ;  /* 0x0000000603007388 */ /* 0x0011e20000000400 */
[----:B------:R-:W-:Y:S05]  /*2f60*/  BRA `(.L_x_2968) ;  /* 0x0000003400a47947 */ /* 0x000fea0003800000 */
.L_x_2921:
        /* <DEDUP_REMOVED lines=22> */
.L_x_2995:
        /* <DEDUP_REMOVED lines=32> */
.L_x_2972:
[----:B------:R-:W-:Y:S01]  /*32d0*/  IMAD.MOV.U32 R26, RZ, RZ, R10 ;  /* 0x000000ffff1a7224 */ /* 0x000fe200078e000a */
[----:B------:R-:W-:Y:S01]  /*32e0*/  MOV R13, R15 ;  /* 0x0000000f000d7202 */ /* 0x000fe20000000f00 */
[----:B------:R-:W-:Y:S01]  /*32f0*/  IMAD.MOV.U32 R14, RZ, RZ, R20 ;  /* 0x000000ffff0e7224 */ /* 0x000fe200078e0014 */
[----:B------:R-:W-:Y:S02]  /*3300*/  MOV R11, R21 ;  /* 0x00000015000b7202 */ /* 0x000fe40000000f00 */
[----:B------:R-:W-:-:S07]  /*3310*/  MOV R12, 0x3330 ;  /* 0x00003330000c7802 */ /* 0x000fce0000000f00 */
[----:B-123--:R-:W-:Y:S05]  /*3320*/  CALL.REL.NOINC `($__internal_60_$__cuda_sm20_div_s64) ;  /* 0x0000003400707944 */ /* 0x00efea0003c00000 */
        /* <DEDUP_REMOVED lines=10> */
.L_x_2973:
[----:B------:R-:W-:Y:S05]  /*33d0*/  BSYNC.RECONVERGENT B1 ;  /* 0x0000000000017941 */ /* 0x000fea0003800200 */
.L_x_2971:
        /* <DEDUP_REMOVED lines=38> */
.L_x_2975:
[----:B------:R-:W-:Y:S01]  /*3640*/  IMAD.MOV.U32 R26, RZ, RZ, R36 ;  /* 0x000000ffff1a7224 */ /* 0x000fe200078e0024 */
[----:B------:R-:W-:Y:S01]  /*3650*/  MOV R13, R37 ;  /* 0x00000025000d7202 */ /* 0x000fe20000000f00 */
[----:B------:R-:W-:Y:S01]  /*3660*/  IMAD.MOV.U32 R14, RZ, RZ, R38 ;  /* 0x000000ffff0e7224 */ /* 0x000fe200078e0026 */
[----:B------:R-:W-:Y:S02]  /*3670*/  MOV R11, R39 ;  /* 0x00000027000b7202 */ /* 0x000fe40000000f00 */
[----:B------:R-:W-:-:S07]  /*3680*/  MOV R12, 0x36a0 ;  /* 0x000036a0000c7802 */ /* 0x000fce0000000f00 */
[----:B-1----:R-:W-:Y:S05]  /*3690*/  CALL.REL.NOINC `($__internal_60_$__cuda_sm20_div_s64) ;  /* 0x0000003000947944 */ /* 0x002fea0003c00000 */
        /* <DEDUP_REMOVED lines=11> */
.L_x_2976:
[----:B------:R-:W-:Y:S05]  /*3750*/  BSYNC.RECONVERGENT B1 ;  /* 0x0000000000017941 */ /* 0x000fea0003800200 */
.L_x_2974:
        /* <DEDUP_REMOVED lines=38> */
.L_x_2978:
[----:B------:R-:W-:Y:S01]  /*39c0*/  MOV R26, R36 ;  /* 0x00000024001a7202 */ /* 0x000fe20000000f00 */
[----:B------:R-:W-:Y:S01]  /*39d0*/  IMAD.MOV.U32 R13, RZ, RZ, R37 ;  /* 0x000000ffff0d7224 */ /* 0x000fe200078e0025 */
[----:B------:R-:W-:Y:S01]  /*39e0*/  MOV R14, R38 ;  /* 0x00000026000e7202 */ /* 0x000fe20000000f00 */
[----:B------:R-:W-:Y:S01]  /*39f0*/  IMAD.MOV.U32 R11, RZ, RZ, R39 ;  /* 0x000000ffff0b7224 */ /* 0x000fe200078e0027 */
[----:B------:R-:W-:-:S07]  /*3a00*/  MOV R12, 0x3a20 ;  /* 0x00003a20000c7802 */ /* 0x000fce0000000f00 */
[----:B-1----:R-:W-:Y:S05]  /*3a10*/  CALL.REL.NOINC `($__internal_60_$__cuda_sm20_div_s64) ;  /* 0x0000002c00b47944 */ /* 0x002fea0003c00000 */
        /* <DEDUP_REMOVED lines=11> */
.L_x_2979:
[----:B------:R-:W-:Y:S05]  /*3ad0*/  BSYNC.RECONVERGENT B1 ;  /* 0x0000000000017941 */ /* 0x000fea0003800200 */
.L_x_2977:
        /* <DEDUP_REMOVED lines=37> */
.L_x_2981:
        /* <DEDUP_REMOVED lines=17> */
.L_x_2982:
[----:B------:R-:W-:Y:S05]  /*3e40*/  BSYNC.RECONVERGENT B1 ;  /* 0x0000000000017941 */ /* 0x000fea0003800200 */
.L_x_2980:
        /* <DEDUP_REMOVED lines=38> */
.L_x_2984:
        /* <DEDUP_REMOVED lines=17> */
.L_x_2985:
[----:B------:R-:W-:Y:S05]  /*41c0*/  BSYNC.RECONVERGENT B1 ;  /* 0x0000000000017941 */ /* 0x000fea0003800200 */
.L_x_2983:
        /* <DEDUP_REMOVED lines=38> */
.L_x_2987:
        /* <DEDUP_REMOVED lines=17> */
.L_x_2988:
[----:B------:R-:W-:Y:S05]  /*4540*/  BSYNC.RECONVERGENT B1 ;  /* 0x0000000000017941 */ /* 0x000fea0003800200 */
.L_x_2986:
        /* <DEDUP_REMOVED lines=37> */
.L_x_2990:
        /* <DEDUP_REMOVED lines=17> */
.L_x_2991:
[----:B------:R-:W-:Y:S05]  /*48b0*/  BSYNC.RECONVERGENT B1 ;  /* 0x0000000000017941 */ /* 0x000fea0003800200 */
.L_x_2989:
        /* <DEDUP_REMOVED lines=36> */
.L_x_2993:
[----:B------:R-:W-:Y:S01]  /*4b00*/  MOV R26, R36 ;  /* 0x00000024001a7202 */ /* 0x000fe20000000f00 */
[----:B------:R-:W-:Y:S01]  /*4b10*/  IMAD.MOV.U32 R14, RZ, RZ, R38 ;  /* 0x000000ffff0e7224 */ /* 0x000fe200078e0026 */
[----:B------:R-:W-:Y:S02]  /*4b20*/  MOV R13, R37 ;  /* 0x00000025000d7202 */ /* 0x000fe40000000f00 */
[----:B------:R-:W-:Y:S02]  /*4b30*/  MOV R11, R39 ;  /* 0x00000027000b7202 */ /* 0x000fe40000000f00 */
[----:B------:R-:W-:-:S07]  /*4b40*/  MOV R12, 0x4b60 ;  /* 0x00004b60000c7802 */ /* 0x000fce0000000f00 */
[----:B-1----:R-:W-:Y:S05]  /*4b50*/  CALL.REL.NOINC `($__internal_60_$__cuda_sm20_div_s64) ;  /* 0x0000001c00647944 */ /* 0x002fea0003c00000 */
        /* <DEDUP_REMOVED lines=11> */
.L_x_2994:
[----:B------:R-:W-:Y:S05]  /*4c10*/  BSYNC.RECONVERGENT B1 ;  /* 0x0000000000017941 */ /* 0x000fea0003800200 */
.L_x_2992:
        /* <DEDUP_REMOVED lines=11> */
.L_x_2970:
        /* <DEDUP_REMOVED lines=36> */
.L_x_2998:
[----:B------:R-:W-:Y:S01]  /*4f10*/  IMAD.MOV.U32 R26, RZ, RZ, R10 ;  /* 0x000000ffff1a7224 */ /* 0x000fe200078e000a */
[----:B------:R-:W-:Y:S01]  /*4f20*/  MOV R13, R15 ;  /* 0x0000000f000d7202 */ /* 0x000fe20000000f00 */
[----:B------:R-:W-:Y:S01]  /*4f30*/  IMAD.MOV.U32 R11, RZ, RZ, R17 ;  /* 0x000000ffff0b7224 */ /* 0x000fe200078e0011 */
[----:B------:R-:W-:Y:S02]  /*4f40*/  MOV R14, R16 ;  /* 0x00000010000e7202 */ /* 0x000fe40000000f00 */
[----:B------:R-:W-:-:S07]  /*4f50*/  MOV R12, 0x4f70 ;  /* 0x00004f70000c7802 */ /* 0x000fce0000000f00 */
[----:B------:R-:W-:Y:S05]  /*4f60*/  CALL.REL.NOINC `($__internal_60_$__cuda_sm20_div_s64) ;  /* 0x0000001800607944 */ /* 0x000fea0003c00000 */
        /* <DEDUP_REMOVED lines=10> */
.L_x_2999:
[----:B------:R-:W-:Y:S05]  /*5010*/  BSYNC.RECONVERGENT B1 ;  /* 0x0000000000017941 */ /* 0x000fea0003800200 */
.L_x_2997:
        /* <DEDUP_REMOVED lines=41> */
.L_x_3001:
[----:B------:R-:W-:Y:S01]  /*52b0*/  MOV R26, R20 ;  /* 0x00000014001a7202 */ /* 0x000fe20000000f00 */
[----:B------:R-:W-:Y:S01]  /*52c0*/  IMAD.MOV.U32 R14, RZ, RZ, R18 ;  /* 0x000000ffff0e7224 */ /* 0x000fe200078e0012 */
[----:B------:R-:W-:Y:S02]  /*52d0*/  MOV R13, R21 ;  /* 0x00000015000d7202 */ /* 0x000fe40000000f00 */
[----:B------:R-:W-:Y:S02]  /*52e0*/  MOV R11, R19 ;  /* 0x00000013000b7202 */ /* 0x000fe40000000f00 */
[----:B------:R-:W-:-:S07]  /*52f0*/  MOV R12, 0x5310 ;  /* 0x00005310000c7802 */ /* 0x000fce0000000f00 */
[----:B------:R-:W-:Y:S05]  /*5300*/  CALL.REL.NOINC `($__internal_60_$__cuda_sm20_div_s64) ;  /* 0x0000001400787944 */ /* 0x000fea0003c00000 */
        /* <DEDUP_REMOVED lines=11> */
.L_x_3002:
[----:B------:R-:W-:Y:S05]  /*53c0*/  BSYNC.RECONVERGENT B1 ;  /* 0x0000000000017941 */ /* 0x000fea0003800200 */
.L_x_3000:
        /* <DEDUP_REMOVED lines=40> */
.L_x_3004:
[----:B------:R-:W-:Y:S01]  /*5650*/  MOV R26, R18 ;  /* 0x00000012001a7202 */ /* 0x000fe20000000f00 */
[----:B------:R-:W-:Y:S01]  /*5660*/  IMAD.MOV.U32 R13, RZ, RZ, R19 ;  /* 0x000000ffff0d7224 */ /* 0x000fe200078e0013 */
[----:B------:R-:W-:Y:S02]  /*5670*/  MOV R14, R20 ;  /* 0x00000014000e7202 */ /* 0x000fe40000000f00 */
[----:B------:R-:W-:Y:S02]  /*5680*/  MOV R11, R21 ;  /* 0x00000015000b7202 */ /* 0x000fe40000000f00 */
[----:B------:R-:W-:-:S07]  /*5690*/  MOV R12, 0x56b0 ;  /* 0x000056b0000c7802 */ /* 0x000fce0000000f00 */
[----:B------:R-:W-:Y:S05]  /*56a0*/  CALL.REL.NOINC `($__internal_60_$__cuda_sm20_div_s64) ;  /* 0x0000001000907944 */ /* 0x000fea0003c00000 */
        /* <DEDUP_REMOVED lines=11> */
.L_x_3005:
[----:B------:R-:W-:Y:S05]  /*5760*/  BSYNC.RECONVERGENT B1 ;  /* 0x0000000000017941 */ /* 0x000fea0003800200 */
.L_x_3003:
        /* <DEDUP_REMOVED lines=39> */
.L_x_3007:
        /* <DEDUP_REMOVED lines=17> */
.L_x_3008:
[----:B------:R-:W-:Y:S05]  /*5af0*/  BSYNC.RECONVERGENT B1 ;  /* 0x0000000000017941 */ /* 0x000fea0003800200 */
.L_x_3006:
        /* <DEDUP_REMOVED lines=9> */
.L_x_2996:
        /* <DEDUP_REMOVED lines=34> */
.L_x_3011:
[----:B------:R-:W-:Y:S01]  /*5db0*/  MOV R26, R10 ;  /* 0x0000000a001a7202 */ /* 0x000fe20000000f00 */
[----:B------:R-:W-:Y:S01]  /*5dc0*/  IMAD.MOV.U32 R13, RZ, RZ, R15 ;  /* 0x000000ffff0d7224 */ /* 0x000fe200078e000f */
[----:B------:R-:W-:Y:S02]  /*5dd0*/  MOV R14, R16 ;  /* 0x00000010000e7202 */ /* 0x000fe40000000f00 */
[----:B------:R-:W-:Y:S02]  /*5de0*/  MOV R11, R17 ;  /* 0x00000011000b7202 */ /* 0x000fe40000000f00 */
[----:B------:R-:W-:-:S07]  /*5df0*/  MOV R12, 0x5e10 ;  /* 0x00005e10000c7802 */ /* 0x000fce0000000f00 */
[----:B------:R-:W-:Y:S05]  /*5e00*/  CALL.REL.NOINC `($__internal_60_$__cuda_sm20_div_s64) ;  /* 0x0000000800b87944 */ /* 0x000fea0003c00000 */
        /* <DEDUP_REMOVED lines=10> */
.L_x_3012:
[----:B------:R-:W-:Y:S05]  /*5eb0*/  BSYNC.RECONVERGENT B1 ;  /* 0x0000000000017941 */ /* 0x000fea0003800200 */
.L_x_3010:
        /* <DEDUP_REMOVED lines=39> */
.L_x_3014:
[----:B------:R-:W-:Y:S01]  /*6130*/  MOV R26, R18 ;  /* 0x00000012001a7202 */ /* 0x000fe20000000f00 */
[----:B------:R-:W-:Y:S01]  /*6140*/  IMAD.MOV.U32 R14, RZ, RZ, R16 ;  /* 0x000000ffff0e7224 */ /* 0x000fe200078e0010 */
[----:B------:R-:W-:Y:S02]  /*6150*/  MOV R13, R19 ;  /* 0x00000013000d7202 */ /* 0x000fe40000000f00 */
        /* <DEDUP_REMOVED lines=14> */
.L_x_3015:
[----:B------:R-:W-:Y:S05]  /*6240*/  BSYNC.RECONVERGENT B1 ;  /* 0x0000000000017941 */ /* 0x000fea0003800200 */
.L_x_3013:
        /* <DEDUP_REMOVED lines=9> */
.L_x_3009:
        /* <DEDUP_REMOVED lines=30> */
.L_x_3017:
[----:B------:R-:W-:Y:S01]  /*64c0*/  MOV R24, R18 ;  /* 0x0000001200187202 */ /* 0x000fe20000000f00 */
[----:B------:R-:W-:Y:S01]  /*64d0*/  IMAD.MOV.U32 R21, RZ, RZ, R15 ;  /* 0x000000ffff157224 */ /* 0x000fe200078e000f */
[----:B------:R-:W-:Y:S02]  /*64e0*/  MOV R18, R10 ;  /* 0x0000000a00127202 */ /* 0x000fe40000000f00 */
[----:B------:R-:W-:-:S07]  /*64f0*/  MOV R26, 0x6510 ;  /* 0x00006510001a7802 */ /* 0x000fce0000000f00 */
[----:B------:R-:W-:Y:S05]  /*6500*/  CALL.REL.NOINC `($__internal_61_$__cuda_sm20_rem_s64) ;  /* 0x0000000800447944 */ /* 0x000fea0003c00000 */
.L_x_3018:
[----:B------:R-:W-:Y:S05]  /*6510*/  BSYNC.RECONVERGENT B1 ;  /* 0x0000000000017941 */ /* 0x000fea0003800200 */
.L_x_3016:
        /* <DEDUP_REMOVED lines=8> */
.L_x_2969:
[----:B------:R-:W0:Y:S02]  /*65a0*/  LDCU.64 UR6, c[0x0][0x388] ;  /* 0x00007100ff0677ac */ /* 0x000e240008000a00 */
[----:B0-----:R-:W-:-:S04]  /*65b0*/  IADD3 R6, P0, PT, R6, UR6, RZ ;  /* 0x0000000606067c10 */ /* 0x001fc8000ff1e0ff */
[----:B------:R-:W-:-:S05]  /*65c0*/  IADD3.X R7, PT, PT, R5, UR7, RZ, P0, !PT ;  /* 0x0000000705077c10 */ /* 0x000fca00087fe4ff */
[----:B------:R-:W2:Y:S02]  /*65d0*/  LDG.E.U8 R6, desc[UR8][R6.64] ;  /* 0x0000000806067981 */ /* 0x000ea4000c1e1100 */
[----:B--2---:R-:W0:Y:S02]  /*65e0*/  I2F.F16 R4, R6 ;  /* 0x0000000600047306 */ /* 0x004e240000200c00 */
[----:B0-----:R1:W-:Y:S02]  /*65f0*/  STS.U16 [R3], R4 ;  /* 0x0000000403007388 */ /* 0x0013e40000000400 */
.L_x_2968:
[----:B------:R-:W-:Y:S05]  /*6600*/  BSYNC.RECONVERGENT B0 ;  /* 0x0000000000007941 */ /* 0x000fea0003800200 */
.L_x_2920:
[----:B------:R-:W-:Y:S01]  /*6610*/  BAR.SYNC.DEFER_BLOCKING 0x0 ;  /* 0x0000000000007b1d */ /* 0x000fe20000010000 */
[----:B------:R-:W-:Y:S01]  /*6620*/  UISETP.GE.U32.AND UP0, UPT, UR5, 0x42, UPT ;  /* 0x000000420500788c */ /* 0x000fe2000bf06070 */
[----:B------:R-:W-:-:S08]  /*6630*/  ISETP.GT.U32.AND P1, PT, R2, 0x1f, PT ;  /* 0x0000001f0200780c */ /* 0x000fd00003f24070 */
[----:B------:R-:W-:Y:S05]  /*6640*/  BRA.U !UP0, `(.L_x_3019) ;  /* 0x0000000108307547 */ /* 0x000fea000b800000 */
.L_x_3020:
        /* <DEDUP_REMOVED lines=12> */
.L_x_3019:
[----:B------:R-:W-:Y:S05]  /*6710*/  @P1 EXIT ;  /* 0x000000000000194d */ /* 0x000fea0003800000 */
[----:B-12---:R-:W-:Y:S01]  /*6720*/  LDS.U16 R4, [R3] ;  /* 0x0000000003047984 */ /* 0x006fe20000000400 */
[----:B------:R-:W-:-:S03]  /*6730*/  ISETP.NE.AND P0, PT, R2, RZ, PT ;  /* 0x000000ff0200720c */ /* 0x000fc60003f05270 */
[----:B------:R-:W1:Y:S04]  /*6740*/  LDS.U16 R5, [R3+0x40] ;  /* 0x0000400003057984 */ /* 0x000e680000000400 */
[----:B------:R-:W2:Y:S04]  /*6750*/  LDS.U16 R7, [R3+0x20] ;  /* 0x0000200003077984 */ /* 0x000ea80000000400 */
[----:B0-----:R-:W0:Y:S04]  /*6760*/  LDS.U16 R6, [R3+0x10] ;  /* 0x0000100003067984 */ /* 0x001e280000000400 */
[----:B------:R-:W3:Y:S04]  /*6770*/  LDS.U16 R9, [R3+0x8] ;  /* 0x0000080003097984 */ /* 0x000ee80000000400 */
[----:B------:R-:W4:Y:S04]  /*6780*/  LDS.U16 R8, [R3+0x4] ;  /* 0x0000040003087984 */ /* 0x000f280000000400 */
[----:B------:R-:W5:Y:S01]  /*6790*/  LDS.U16 R11, [R3+0x2] ;  /* 0x00000200030b7984 */ /* 0x000f620000000400 */
[----:B-1----:R-:W-:-:S04]  /*67a0*/  HADD2 R4, R4.H0_H0, R5.H0_H0 ;  /* 0x2000000504047230 */ /* 0x002fc80000000800 */
[----:B--2---:R-:W-:Y:S01]  /*67b0*/  HADD2 R7, R4.H0_H0, R7.H0_H0 ;  /* 0x2000000704077230 */ /* 0x004fe20000000800 */
[----:B------:R1:W-:Y:S03]  /*67c0*/  STS.U16 [R3], R4 ;  /* 0x0000000403007388 */ /* 0x0003e60000000400 */
[----:B0-----:R-:W-:Y:S01]  /*67d0*/  HADD2 R6, R7.H0_H0, R6.H0_H0 ;  /* 0x2000000607067230 */ /* 0x001fe20000000800 */
        /* <DEDUP_REMOVED lines=17> */
        .weak           $__internal_60_$__cuda_sm20_div_s64
        .type           $__internal_60_$__cuda_sm20_div_s64,@function
        .size           $__internal_60_$__cuda_sm20_div_s64,($__internal_61_$__cuda_sm20_rem_s64 - $__internal_60_$__cuda_sm20_div_s64)
$__internal_60_$__cuda_sm20_div_s64:
        /* <DEDUP_REMOVED lines=82> */
[----:B------:R-:W-:Y:S06]  /*6e10*/  RET.REL.NODEC R12 `(uncontiguous_cumulate_reducel3_u8) ;  /* 0xffffff900c787950 */ /* 0x000fec0003c3ffff */
        .weak           $__internal_61_$__cuda_sm20_rem_s64
        .type           $__internal_61_$__cuda_sm20_rem_s64,@function
        .size           $__internal_61_$__cuda_sm20_rem_s64,(.L_x_10008 - $__internal_61_$__cuda_sm20_rem_s64)
$__internal_61_$__cuda_sm20_rem_s64:
        /* <DEDUP_REMOVED lines=76> */
[----:B------:R-:W-:Y:S06]  /*72e0*/  RET.REL.NODEC R26 `(uncontiguous_cumulate_reducel3_u8) ;  /* 0xffffff8c1a447950 */ /* 0x000fec0003c3ffff */
.L_x_3021:
        /* <DEDUP_REMOVED lines=9> */
.L_x_10008:


//--------------------- .text.uncontiguous_reducel3_u8 --------------------------
	.section	.text.uncontiguous_reducel3_u8,"ax",@progbits
	.align	128
        .global         uncontiguous_reducel3_u8
        .type           uncontiguous_reducel3_u8,@function
        .size           uncontiguous_reducel3_u8,(.L_x_10010 - uncontiguous_reducel3_u8)
        .other          uncontiguous_reducel3_u8,@"STO_CUDA_ENTRY STV_DEFAULT"
uncontiguous_reducel3_u8:
.text.uncontiguous_reducel3_u8:
        /* <DEDUP_REMOVED lines=37> */
.L_x_3050:
        /* <DEDUP_REMOVED lines=32> */
.L_x_3027:
[----:B------:R-:W-:Y:S01]  /*0450*/  MOV R26, R6 ;  /* 0x00000006001a7202 */ /* 0x000fe20000000f00 */
[----:B------:R-:W-:Y:S01]  /*0460*/  IMAD.MOV.U32 R13, RZ, RZ, R9 ;  /* 0x000000ffff0d7224 */ /* 0x000fe200078e0009 */
[----:B------:R-:W-:Y:S01]  /*0470*/  MOV R14, R40 ;  /* 0x00000028000e7202 */ /* 0x000fe20000000f00 */
[----:B------:R-:W-:Y:S01]  /*0480*/  IMAD.MOV.U32 R11, RZ, RZ, R41 ;  /* 0x000000ffff0b7224 */ /* 0x000fe200078e0029 */
[----:B------:R-:W-:-:S07]  /*0490*/  MOV R12, 0x4b0 ;  /* 0x000004b0000c7802 */ /* 0x000fce0000000f00 */
[----:B-1----:R-:W-:Y:S05]  /*04a0*/  CALL.REL.NOINC `($__internal_62_$__cuda_sm20_div_s64) ;  /* 0x0000007000607944 */ /* 0x002fea0003c00000 */
        /* <DEDUP_REMOVED lines=10> */
.L_x_3028:
[----:B------:R-:W-:Y:S05]  /*0550*/  BSYNC.RECONVERGENT B1 ;  /* 0x0000000000017941 */ /* 0x000fea0003800200 */
.L_x_3026:
        /* <DEDUP_REMOVED lines=33> */
.L_x_3030:
[----:B------:R-:W-:Y:S01]  /*0770*/  IMAD.MOV.U32 R26, RZ, RZ, R20 ;  /* 0x000000ffff1a7224 */ /* 0x000fe200078e0014 */
[----:B------:R-:W-:Y:S01]  /*0780*/  MOV R13, R7 ;  /* 0x00000007000d7202 */ /* 0x000fe20000000f00 */
[----:B------:R-:W-:Y:S01]  /*0790*/  IMAD.MOV.U32 R14, RZ, RZ, R40 ;  /* 0x000000ffff0e7224 */ /* 0x000fe200078e0028 */
[----:B------:R-:W-:Y:S02]  /*07a0*/  MOV R11, R41 ;  /* 0x00000029000b7202 */ /* 0x000fe40000000f00 */
[----:B------:R-:W-:-:S07]  /*07b0*/  MOV R12, 0x7d0 ;  /* 0x000007d0000c7802 */ /* 0x000fce0000000f00 */
[----:B------:R-:W-:Y:S05]  /*07c0*/  CALL.REL.NOINC `($__internal_62_$__cuda_sm20_div_s64) ;  /* 0x0000006c00987944 */ /* 0x000fea0003c00000 */
        /* <DEDUP_REMOVED lines=9> */
.L_x_3031:
[----:B------:R-:W-:Y:S05]  /*0860*/  BSYNC.RECONVERGENT B1 ;  /* 0x0000000000017941 */ /* 0x000fea0003800200 */
.L_x_3029:
        /* <DEDUP_REMOVED lines=34> */
.L_x_3033:
[----:B------:R-:W-:Y:S01]  /*0a90*/  MOV R26, R34 ;  /* 0x00000022001a7202 */ /* 0x000fe20000000f00 */
[----:B------:R-:W-:Y:S01]  /*0aa0*/  IMAD.MOV.U32 R13, RZ, RZ, R35 ;  /* 0x000000ffff0d7224 */ /* 0x000fe200078e0023 */
[----:B------:R-:W-:Y:S01]  /*0ab0*/  MOV R14, R20 ;  /* 0x00000014000e7202 */ /* 0x000fe20000000f00 */
[----:B------:R-:W-:Y:S01]  /*0ac0*/  IMAD.MOV.U32 R11, RZ, RZ, R21 ;  /* 0x000000ffff0b7224 */ /* 0x000fe200078e0015 */
[----:B------:R-:W-:-:S07]  /*0ad0*/  MOV R12, 0xaf0 ;  /* 0x00000af0000c7802 */ /* 0x000fce0000000f00 */
[----:B------:R-:W-:Y:S05]  /*0ae0*/  CALL.REL.NOINC `($__internal_62_$__cuda_sm20_div_s64) ;  /* 0x0000006800d07944 */ /* 0x000fea0003c00000 */
        /* <DEDUP_REMOVED lines=10> */
.L_x_3034:
[----:B------:R-:W-:Y:S05]  /*0b90*/  BSYNC.RECONVERGENT B1 ;  /* 0x0000000000017941 */ /* 0x000fea0003800200 */
.L_x_3032:
        /* <DEDUP_REMOVED lines=34> */
.L_x_3036:
        /* <DEDUP_REMOVED lines=16> */
.L_x_3037:
[----:B------:R-:W-:Y:S05]  /*0ec0*/  BSYNC.RECONVERGENT B1 ;  /* 0x0000000000017941 */ /* 0x000fea0003800200 */
.L_x_3035:
        /* <DEDUP_REMOVED lines=36> */
.L_x_3039:
        /* <DEDUP_REMOVED lines=16> */
.L_x_3040:
[----:B------:R-:W-:Y:S05]  /*1210*/  BSYNC.RECONVERGENT B1 ;  /* 0x0000000000017941 */ /* 0x000fea0003800200 */
.L_x_3038:
        /* <DEDUP_REMOVED lines=35> */
.L_x_3042:
[----:B------:R-:W-:Y:S01]  /*1450*/  IMAD.MOV.U32 R26, RZ, RZ, R34 ;  /* 0x000000ffff1a7224 */ /* 0x000fe200078e0022 */
[----:B------:R-:W-:Y:S01]  /*1460*/  MOV R13, R35 ;  /* 0x00000023000d7202 */ /* 0x000fe20000000f00 */
[----:B------:R-:W-:Y:S01]  /*1470*/  IMAD.MOV.U32 R14, RZ, RZ, R20 ;  /* 0x000000ffff0e7224 */ /* 0x000fe200078e0014 */
[----:B------:R-:W-:Y:S02]  /*1480*/  MOV R11, R21 ;  /* 0x00000015000b7202 */ /* 0x000fe40000000f00 */
[----:B------:R-:W-:-:S07]  /*1490*/  MOV R12, 0x14b0 ;  /* 0x000014b0000c7802 */ /* 0x000fce0000000f00 */
[----:B------:R-:W-:Y:S05]  /*14a0*/  CALL.REL.NOINC `($__internal_62_$__cuda_sm20_div_s64) ;  /* 0x0000006000607944 */ /* 0x000fea0003c00000 */
        /* <DEDUP_REMOVED lines=10> */
.L_x_3043:
[----:B------:R-:W-:Y:S05]  /*1550*/  BSYNC.RECONVERGENT B1 ;  /* 0x0000000000017941 */ /* 0x000fea0003800200 */
.L_x_3041:
        /* <DEDUP_REMOVED lines=34> */
.L_x_3045:
[----:B------:R-:W-:Y:S01]  /*1780*/  IMAD.MOV.U32 R26, RZ, RZ, R38 ;  /* 0x000000ffff1a7224 */ /* 0x000fe200078e0026 */
[----:B------:R-:W-:Y:S01]  /*1790*/  MOV R13, R39 ;  /* 0x00000027000d7202 */ /* 0x000fe20000000f00 */
[----:B------:R-:W-:Y:S01]  /*17a0*/  IMAD.MOV.U32 R14, RZ, RZ, R20 ;  /* 0x000000ffff0e7224 */ /* 0x000fe200078e0014 */
[----:B------:R-:W-:Y:S02]  /*17b0*/  MOV R11, R21 ;  /* 0x00000015000b7202 */ /* 0x000fe40000000f00 */
[----:B------:R-:W-:-:S07]  /*17c0*/  MOV R12, 0x17e0 ;  /* 0x000017e0000c7802 */ /* 0x000fce0000000f00 */
[----:B------:R-:W-:Y:S05]  /*17d0*/  CALL.REL.NOINC `($__internal_62_$__cuda_sm20_div_s64) ;  /* 0x0000005c00947944 */ /* 0x000fea0003c00000 */
        /* <DEDUP_REMOVED lines=10> */
.L_x_3046:
[----:B------:R-:W-:Y:S05]  /*1880*/  BSYNC.RECONVERGENT B1 ;  /* 0x0000000000017941 */ /* 0x000fea0003800200 */
.L_x_3044:
        /* <DEDUP_REMOVED lines=35> */
.L_x_3048:
[----:B------:R-:W-:Y:S01]  /*1ac0*/  MOV R26, R34 ;  /* 0x00000022001a7202 */ /* 0x000fe20000000f00 */
[----:B------:R-:W-:Y:S01]  /*1ad0*/  IMAD.MOV.U32 R13, RZ, RZ, R35 ;  /* 0x000000ffff0d7224 */ /* 0x000fe200078e0023 */
[----:B------:R-:W-:Y:S01]  /*1ae0*/  MOV R14, R20 ;  /* 0x00000014000e7202 */ /* 0x000fe20000000f00 */
[----:B------:R-:W-:Y:S01]  /*1af0*/  IMAD.MOV.U32 R11, RZ, RZ, R21 ;  /* 0x000000ffff0b7224 */ /* 0x000fe200078e0015 */
[----:B------:R-:W-:-:S07]  /*1b00*/  MOV R12, 0x1b20 ;  /* 0x00001b20000c7802 */ /* 0x000fce0000000f00 */
[----:B------:R-:W-:Y:S05]  /*1b10*/  CALL.REL.NOINC `($__internal_62_$__cuda_sm20_div_s64) ;  /* 0x0000005800c47944 */ /* 0x000fea0003c00000 */
        /* <DEDUP_REMOVED lines=10> */
.L_x_3049:
[----:B------:R-:W-:Y:S05]  /*1bc0*/  BSYNC.RECONVERGENT B1 ;  /* 0x0000000000017941 */ /* 0x000fea0003800200 */
.L_x_3047:
        /* <DEDUP_REMOVED lines=8> */
.L_x_3025:
        /* <DEDUP_REMOVED lines=35> */
.L_x_3053:
        /* <DEDUP_REMOVED lines=16> */
.L_x_3054:
[----:B------:R-:W-:Y:S05]  /*1f80*/  BSYNC.RECONVERGENT B1 ;  /* 0x0000000000017941 */ /* 0x000fea0003800200 */
.L_x_3052:
        /* <DEDUP_REMOVED lines=34> */
.L_x_3056:
        /* <DEDUP_REMOVED lines=16> */
.L_x_3057:
[----:B------:R-:W-:Y:S05]  /*22b0*/  BSYNC.RECONVERGENT B1 ;  /* 0x0000000000017941 */ /* 0x000fea0003800200 */
.L_x_3055:
        /* <DEDUP_REMOVED lines=35> */
.L_x_3059:
        /* <DEDUP_REMOVED lines=16> */
.L_x_3060:
[----:B------:R-:W-:Y:S05]  /*25f0*/  BSYNC.RECONVERGENT B1 ;  /* 0x0000000000017941 */ /* 0x000fea0003800200 */
.L_x_3058:
        /* <DEDUP_REMOVED lines=35> */
.L_x_3062:
[----:B------:R-:W-:Y:S01]  /*2830*/  MOV R26, R18 ;  /* 0x00000012001a7202 */ /* 0x000fe20000000f00 */
[----:B------:R-:W-:Y:S01]  /*2840*/  IMAD.MOV.U32 R13, RZ, RZ, R19 ;  /* 0x000000ffff0d7224 */ /* 0x000fe200078e0013 */
[----:B------:R-:W-:Y:S02]  /*2850*/  MOV R14, R16 ;  /* 0x00000010000e7202 */ /* 0x000fe40000000f00 */
[----:B------:R-:W-:Y:S02]  /*2860*/  MOV R11, R17 ;  /* 0x00000011000b7202 */ /* 0x000fe40000000f00 */
[----:B------:R-:W-:-:S07]  /*2870*/  MOV R12, 0x2890 ;  /* 0x00002890000c7802 */ /* 0x000fce0000000f00 */
[----:B------:R-:W-:Y:S05]  /*2880*/  CALL.REL.NOINC `($__internal_62_$__cuda_sm20_div_s64) ;  /* 0x0000004c00687944 */ /* 0x000fea0003c00000 */
[----:B------:R-:W-:Y:S01]  /*2890*/  IADD3 R7, P0, PT, RZ, -R24, RZ ;  /* 0x80000018ff077210 */ /* 0x000fe20007f1e0ff */
[----:B------:R-:W-:Y:S01]  /*28a0*/  IMAD.MOV.U32 R20, RZ, RZ, R24 ;  /* 0x000000ffff147224 */ /* 0x000fe200078e0018 */
[----:B------:R-:W-:-:S03]  /*28b0*/  MOV R10, R18 ;  /* 0x00000012000a7202 */ /* 0x000fc60000000f00 */
[----:B------:R-:W-:-:S04]  /*28c0*/  IMAD.X R11, RZ, RZ, ~R25, P0 ;  /* 0x000000ffff0b7224 */ /* 0x000fc800000e0e19 */
[----:B------:R-:W-:Y:S01]  /*28d0*/  IMAD R12, R11, R16, RZ ;  /* 0x000000100b0c7224 */ /* 0x000fe200078e02ff */
[----:B------:R-:W-:-:S03]  /*28e0*/  MOV R11, R19 ;  /* 0x00000013000b7202 */ /* 0x000fc60000000f00 */
[----:B------:R-:W-:-:S04]  /*28f0*/  IMAD.WIDE.U32 R10, R16, R7, R10 ;  /* 0x00000007100a7225 */ /* 0x000fc800078e000a */
[----:B------:R-:W-:-:S05]  /*2900*/  IMAD R7, R17, R7, R12 ;  /* 0x0000000711077224 */ /* 0x000fca00078e020c */
[----:B------:R-:W-:Y:S02]  /*2910*/  IADD3 R11, PT, PT, R7, R11, RZ ;  /* 0x0000000b070b7210 */ /* 0x000fe40007ffe0ff */
[----:B------:R-:W-:-:S07]  /*2920*/  MOV R7, R25 ;  /* 0x0000001900077202 */ /* 0x000fce0000000f00 */
.L_x_3063:
[----:B------:R-:W-:Y:S05]  /*2930*/  BSYNC.RECONVERGENT B1 ;  /* 0x0000000000017941 */ /* 0x000fea0003800200 */
.L_x_3061:
[----:B------:R-:W-:Y:S01]  /*2940*/  IMAD R11, R11, R34, RZ ;  /* 0x000000220b0b7224 */ /* 0x000fe200078e02ff */
[----:B------:R-:W-:Y:S01]  /*2950*/  IADD3 R8, PT, PT, R8, -0x2, RZ ;  /* 0xfffffffe08087810 */ /* 0x000fe20007ffe0ff */
[----:B------:R-:W-:Y:S02]  /*2960*/  IMAD.MOV.U32 R38, RZ, RZ, R22 ;  /* 0x000000ffff267224 */ /* 0x000fe400078e0016 */
[-C--:B------:R-:W-:Y:S02]  /*2970*/  IMAD R11, R35, R10.reuse, R11 ;  /* 0x0000000a230b7224 */ /* 0x080fe400078e020b */
[----:B------:R-:W-:-:S05]  /*2980*/  IMAD.WIDE.U32 R22, R34, R10, R38 ;  /* 0x0000000a22167225 */ /* 0x000fca00078e0026 */
[----:B------:R-:W-:-:S07]  /*2990*/  IADD3 R23, PT, PT, R23, R11, RZ ;  /* 0x0000000b17177210 */ /* 0x000fce0007ffe0ff */
.L_x_3051:
        /* <DEDUP_REMOVED lines=31> */
.L_x_3065:
[----:B------:R-:W-:Y:S01]  /*2b90*/  MOV R18, R6 ;  /* 0x0000000600127202 */ /* 0x000fe20000000f00 */
[----:B------:R-:W-:Y:S01]  /*2ba0*/  IMAD.MOV.U32 R21, RZ, RZ, R9 ;  /* 0x000000ffff157224 */ /* 0x000fe200078e0009 */
[----:B------:R-:W-:Y:S02]  /*2bb0*/  MOV R24, R16 ;  /* 0x0000001000187202 */ /* 0x000fe40000000f00 */
[----:B------:R-:W-:Y:S02]  /*2bc0*/  MOV R19, R17 ;  /* 0x0000001100137202 */ /* 0x000fe40000000f00 */
[----:B------:R-:W-:-:S07]  /*2bd0*/  MOV R26, 0x2bf0 ;  /* 0x00002bf0001a7802 */ /* 0x000fce0000000f00 */
[----:B------:R-:W-:Y:S05]  /*2be0*/  CALL.REL.NOINC `($__internal_63_$__cuda_sm20_rem_s64) ;  /* 0x0000004c00dc7944 */ /* 0x000fea0003c00000 */
.L_x_3066:
[----:B------:R-:W-:Y:S05]  /*2bf0*/  BSYNC.RECONVERGENT B1 ;  /* 0x0000000000017941 */ /* 0x000fea0003800200 */
.L_x_3064:
        /* <DEDUP_REMOVED lines=30> */
.L_x_3068:
[----:B------:R-:W-:Y:S01]  /*2de0*/  MOV R24, R16 ;  /* 0x0000001000187202 */ /* 0x000fe20000000f00 */
[----:B------:R-:W-:Y:S01]  /*2df0*/  IMAD.MOV.U32 R19, RZ, RZ, R17 ;  /* 0x000000ffff137224 */ /* 0x000fe200078e0011 */
[----:B------:R-:W-:Y:S02]  /*2e00*/  MOV R18, R20 ;  /* 0x0000001400127202 */ /* 0x000fe40000000f00 */
[----:B------:R-:W-:Y:S02]  /*2e10*/  MOV R21, R7 ;  /* 0x0000000700157202 */ /* 0x000fe40000000f00 */
[----:B------:R-:W-:-:S07]  /*2e20*/  MOV R26, 0x2e40 ;  /* 0x00002e40001a7802 */ /* 0x000fce0000000f00 */
[----:B------:R-:W-:Y:S05]  /*2e30*/  CALL.REL.NOINC `($__internal_63_$__cuda_sm20_rem_s64) ;  /* 0x0000004c00487944 */ /* 0x000fea0003c00000 */
[----:B------:R-:W-:Y:S01]  /*2e40*/  IMAD.MOV.U32 R6, RZ, RZ, R10 ;  /* 0x000000ffff067224 */ /* 0x000fe200078e000a */
[----:B------:R-:W-:-:S07]  /*2e50*/  MOV R7, R11 ;  /* 0x0000000b00077202 */ /* 0x000fce0000000f00 */
.L_x_3069:
[----:B------:R-:W-:Y:S05]  /*2e60*/  BSYNC.RECONVERGENT B1 ;  /* 0x0000000000017941 */ /* 0x000fea0003800200 */
.L_x_3067:
[----:B------:R-:W-:Y:S02]  /*2e70*/  IMAD R7, R7, R8, RZ ;  /* 0x0000000807077224 */ /* 0x000fe400078e02ff */
[----:B------:R-:W-:-:S04]  /*2e80*/  IMAD.WIDE.U32 R22, R8, R6, R22 ;  /* 0x0000000608167225 */ /* 0x000fc800078e0016 */
[----:B------:R-:W-:-:S05]  /*2e90*/  IMAD R7, R9, R6, R7 ;  /* 0x0000000609077224 */ /* 0x000fca00078e0207 */
[----:B------:R-:W-:-:S07]  /*2ea0*/  IADD3 R23, PT, PT, R23, R7, RZ ;  /* 0x0000000717177210 */ /* 0x000fce0007ffe0ff */
.L_x_3024:
[----:B------:R-:W0:Y:S02]  /*2eb0*/  LDC.64 R6, c[0x0][0x388] ;  /* 0x0000e200ff067b82 */ /* 0x000e240000000a00 */
[----:B0-----:R-:W-:Y:S02]  /*2ec0*/  IADD3 R10, P0, PT, R6, R4, RZ ;  /* 0x00000004060a7210 */ /* 0x001fe40007f1e0ff */
[----:B------:R-:W-:-:S03]  /*2ed0*/  IADD3 R22, P1, PT, R22, R6, RZ ;  /* 0x0000000616167210 */ /* 0x000fc60007f3e0ff */
[----:B------:R-:W-:Y:S01]  /*2ee0*/  IMAD.X R11, R7, 0x1, R5, P0 ;  /* 0x00000001070b7824 */ /* 0x000fe200000e0605 */
[----:B------:R-:W-:-:S04]  /*2ef0*/  IADD3.X R23, PT, PT, R23, R7, RZ, P1, !PT ;  /* 0x0000000717177210 */ /* 0x000fc80000ffe4ff */
[----:B------:R-:W2:Y:S04]  /*2f00*/  LDG.E.U8 R4, desc[UR8][R10.64] ;  /* 0x000000080a047981 */ /* 0x000ea8000c1e1100 */
[----:B------:R-:W3:Y:S01]  /*2f10*/  LDG.E.U8 R5, desc[UR8][R22.64] ;  /* 0x0000000816057981 */ /* 0x000ee2000c1e1100 */
[----:B------:R-:W-:Y:S01]  /*2f20*/  BSSY.RECONVERGENT B1, `(.L_x_3070) ;  /* 0x0000048000017945 */ /* 0x000fe20003800200 */
[----:B------:R-:W-:Y:S02]  /*2f30*/  HFMA2 R6, -RZ, RZ, 1.875, 0 ;  /* 0x3f800000ff067431 */ /* 0x000fe400000001ff */
[----:B------:R-:W-:Y:S01]  /*2f40*/  IMAD.MOV.U32 R9, RZ, RZ, 0x3f800000 ;  /* 0x3f800000ff097424 */ /* 0x000fe200078e00ff */
        /* <DEDUP_REMOVED lines=69> */
.L_x_3071:
[----:B------:R-:W-:Y:S05]  /*33a0*/  BSYNC.RECONVERGENT B1 ;  /* 0x0000000000017941 */ /* 0x000fea0003800200 */
.L_x_3070:
        /* <DEDUP_REMOVED lines=68> */
.L_x_3073:
[----:B------:R-:W-:Y:S05]  /*37f0*/  BSYNC.RECONVERGENT B1 ;  /* 0x0000000000017941 */ /* 0x000fea0003800200 */
.L_x_3072:
[----:B------:R-:W-:-:S05]  /*3800*/  FADD R6, R6, R9 ;  /* 0x0000000906067221 */ /* 0x000fca0000000000 */
[----:B------:R-:W-:-:S05]  /*3810*/  F2FP.F16.F32.PACK_AB R6, RZ, R6 ;  /* 0x00000006ff06723e */ /* 0x000fca00000000ff */
[----:B------:R0:W-:Y:S01]  /*3820*/  STS.U16 [R3], R6 ;  /* 0x0000000603007388 */ /* 0x0001e20000000400 */
[----:B------:R-:W-:Y:S05]  /*3830*/  BRA `(.L_x_3074) ;  /* 0x0000003800c07947 */ /* 0x000fea0003800000 */
.L_x_3023:
        /* <DEDUP_REMOVED lines=22> */
.L_x_3101:
        /* <DEDUP_REMOVED lines=32> */
.L_x_3078:
[----:B------:R-:W-:Y:S01]  /*3ba0*/  MOV R26, R10 ;  /* 0x0000000a001a7202 */ /* 0x000fe20000000f00 */
[----:B------:R-:W-:Y:S01]  /*3bb0*/  IMAD.MOV.U32 R14, RZ, RZ, R20 ;  /* 0x000000ffff0e7224 */ /* 0x000fe200078e0014 */
[----:B------:R-:W-:Y:S02]  /*3bc0*/  MOV R13, R15 ;  /* 0x0000000f000d7202 */ /* 0x000fe40000000f00 */
[----:B------:R-:W-:Y:S02]  /*3bd0*/  MOV R11, R21 ;  /* 0x00000015000b7202 */ /* 0x000fe40000000f00 */
[----:B------:R-:W-:-:S07]  /*3be0*/  MOV R12, 0x3c00 ;  /* 0x00003c00000c7802 */ /* 0x000fce0000000f00 */
[----:B-123--:R-:W-:Y:S05]  /*3bf0*/  CALL.REL.NOINC `($__internal_62_$__cuda_sm20_div_s64) ;  /* 0x00000038008c7944 */ /* 0x00efea0003c00000 */
        /* <DEDUP_REMOVED lines=10> */
.L_x_3079:
[----:B------:R-:W-:Y:S05]  /*3ca0*/  BSYNC.RECONVERGENT B1 ;  /* 0x0000000000017941 */ /* 0x000fea0003800200 */
.L_x_3077:
        /* <DEDUP_REMOVED lines=38> */
.L_x_3081:
[----:B------:R-:W-:Y:S01]  /*3f10*/  MOV R26, R36 ;  /* 0x00000024001a7202 */ /* 0x000fe20000000f00 */
[----:B------:R-:W-:Y:S01]  /*3f20*/  IMAD.MOV.U32 R14, RZ, RZ, R38 ;  /* 0x000000ffff0e7224 */ /* 0x000fe200078e0026 */
[----:B------:R-:W-:Y:S02]  /*3f30*/  MOV R13, R37 ;  /* 0x00000025000d7202 */ /* 0x000fe40000000f00 */
[----:B------:R-:W-:Y:S02]  /*3f40*/  MOV R11, R39 ;  /* 0x00000027000b7202 */ /* 0x000fe40000000f00 */
[----:B------:R-:W-:-:S07]  /*3f50*/  MOV R12, 0x3f70 ;  /* 0x00003f70000c7802 */ /* 0x000fce0000000f00 */
[----:B-1----:R-:W-:Y:S05]  /*3f60*/  CALL.REL.NOINC `($__internal_62_$__cuda_sm20_div_s64) ;  /* 0x0000003400b07944 */ /* 0x002fea0003c00000 */
        /* <DEDUP_REMOVED lines=11> */
.L_x_3082:
[----:B------:R-:W-:Y:S05]  /*4020*/  BSYNC.RECONVERGENT B1 ;  /* 0x0000000000017941 */ /* 0x000fea0003800200 */
.L_x_3080:
        /* <DEDUP_REMOVED lines=38> */
.L_x_3084:
[----:B------:R-:W-:Y:S01]  /*4290*/  MOV R26, R36 ;  /* 0x00000024001a7202 */ /* 0x000fe20000000f00 */
[----:B------:R-:W-:Y:S01]  /*42a0*/  IMAD.MOV.U32 R13, RZ, RZ, R37 ;  /* 0x000000ffff0d7224 */ /* 0x000fe200078e0025 */
[----:B------:R-:W-:Y:S02]  /*42b0*/  MOV R14, R38 ;  /* 0x00000026000e7202 */ /* 0x000fe40000000f00 */
[----:B------:R-:W-:Y:S02]  /*42c0*/  MOV R11, R39 ;  /* 0x00000027000b7202 */ /* 0x000fe40000000f00 */
[----:B------:R-:W-:-:S07]  /*42d0*/  MOV R12, 0x42f0 ;  /* 0x000042f0000c7802 */ /* 0x000fce0000000f00 */
[----:B-1----:R-:W-:Y:S05]  /*42e0*/  CALL.REL.NOINC `($__internal_62_$__cuda_sm20_div_s64) ;  /* 0x0000003000d07944 */ /* 0x002fea0003c00000 */
        /* <DEDUP_REMOVED lines=11> */
.L_x_3085:
[----:B------:R-:W-:Y:S05]  /*43a0*/  BSYNC.RECONVERGENT B1 ;  /* 0x0000000000017941 */ /* 0x000fea0003800200 */
.L_x_3083:
        /* <DEDUP_REMOVED lines=37> */
.L_x_3087:
[----:B------:R-:W-:Y:S01]  /*4600*/  MOV R26, R36 ;  /* 0x00000024001a7202 */ /* 0x000fe20000000f00 */
[----:B------:R-:W-:Y:S01]  /*4610*/  IMAD.MOV.U32 R13, RZ, RZ, R37 ;  /* 0x000000ffff0d7224 */ /* 0x000fe200078e0025 */
[----:B------:R-:W-:Y:S02]  /*4620*/  MOV R14, R38 ;  /* 0x00000026000e7202 */ /* 0x000fe40000000f00 */
[----:B------:R-:W-:Y:S02]  /*4630*/  MOV R11, R39 ;  /* 0x00000027000b7202 */ /* 0x000fe40000000f00 */
[----:B------:R-:W-:-:S07]  /*4640*/  MOV R12, 0x4660 ;  /* 0x00004660000c7802 */ /* 0x000fce0000000f00 */
[----:B-1----:R-:W-:Y:S05]  /*4650*/  CALL.REL.NOINC `($__internal_62_$__cuda_sm20_div_s64) ;  /* 0x0000002c00f47944 */ /* 0x002fea0003c00000 */
        /* <DEDUP_REMOVED lines=11> */
.L_x_3088:
[----:B------:R-:W-:Y:S05]  /*4710*/  BSYNC.RECONVERGENT B1 ;  /* 0x0000000000017941 */ /* 0x000fea0003800200 */
.L_x_3086:
        /* <DEDUP_REMOVED lines=38> */
.L_x_3090:
[----:B------:R-:W-:Y:S01]  /*4980*/  IMAD.MOV.U32 R26, RZ, RZ, R40 ;  /* 0x000000ffff1a7224 */ /* 0x000fe200078e0028 */
[----:B------:R-:W-:Y:S01]  /*4990*/  MOV R13, R41 ;  /* 0x00000029000d7202 */ /* 0x000fe20000000f00 */
[----:B------:R-:W-:Y:S01]  /*49a0*/  IMAD.MOV.U32 R11, RZ, RZ, R39 ;  /* 0x000000ffff0b7224 */ /* 0x000fe200078e0027 */
[----:B------:R-:W-:Y:S02]  /*49b0*/  MOV R14, R38 ;  /* 0x00000026000e7202 */ /* 0x000fe40000000f00 */
[----:B------:R-:W-:-:S07]  /*49c0*/  MOV R12, 0x49e0 ;  /* 0x000049e0000c7802 */ /* 0x000fce0000000f00 */
[----:B-1----:R-:W-:Y:S05]  /*49d0*/  CALL.REL.NOINC `($__internal_62_$__cuda_sm20_div_s64) ;  /* 0x0000002c00147944 */ /* 0x002fea0003c00000 */
        /* <DEDUP_REMOVED lines=11> */
.L_x_3091:
[----:B------:R-:W-:Y:S05]  /*4a90*/  BSYNC.RECONVERGENT B1 ;  /* 0x0000000000017941 */ /* 0x000fea0003800200 */
.L_x_3089:
        /* <DEDUP_REMOVED lines=38> */
.L_x_3093:
        /* <DEDUP_REMOVED lines=17> */
.L_x_3094:
[----:B------:R-:W-:Y:S05]  /*4e10*/  BSYNC.RECONVERGENT B1 ;  /* 0x0000000000017941 */ /* 0x000fea0003800200 */
.L_x_3092:
        /* <DEDUP_REMOVED lines=37> */
.L_x_3096:
        /* <DEDUP_REMOVED lines=17> */
.L_x_3097:
[----:B------:R-:W-:Y:S05]  /*5180*/  BSYNC.RECONVERGENT B1 ;  /* 0x0000000000017941 */ /* 0x000fea0003800200 */
.L_x_3095:
        /* <DEDUP_REMOVED lines=36> */
.L_x_3099:
        /* <DEDUP_REMOVED lines=17> */
.L_x_3100:
[----:B------:R-:W-:Y:S05]  /*54e0*/  BSYNC.RECONVERGENT B1 ;  /* 0x0000000000017941 */ /* 0x000fea0003800200 */
.L_x_3098:
        /* <DEDUP_REMOVED lines=11> */
.L_x_3076:
        /* <DEDUP_REMOVED lines=36> */
.L_x_3104:
[----:B------:R-:W-:Y:S01]  /*57e0*/  MOV R26, R10 ;  /* 0x0000000a001a7202 */ /* 0x000fe20000000f00 */
[----:B------:R-:W-:Y:S01]  /*57f0*/  IMAD.MOV.U32 R13, RZ, RZ, R15 ;  /* 0x000000ffff0d7224 */ /* 0x000fe200078e000f */
[----:B------:R-:W-:Y:S02]  /*5800*/  MOV R14, R16 ;  /* 0x00000010000e7202 */ /* 0x000fe40000000f00 */
[----:B------:R-:W-:Y:S02]  /*5810*/  MOV R11, R17 ;  /* 0x00000011000b7202 */ /* 0x000fe40000000f00 */
[----:B------:R-:W-:-:S07]  /*5820*/  MOV R12, 0x5840 ;  /* 0x00005840000c7802 */ /* 0x000fce0000000f00 */
[----:B------:R-:W-:Y:S05]  /*5830*/  CALL.REL.NOINC `($__internal_62_$__cuda_sm20_div_s64) ;  /* 0x0000001c007c7944 */ /* 0x000fea0003c00000 */
        /* <DEDUP_REMOVED lines=10> */
.L_x_3105:
[----:B------:R-:W-:Y:S05]  /*58e0*/  BSYNC.RECONVERGENT B1 ;  /* 0x0000000000017941 */ /* 0x000fea0003800200 */
.L_x_3103:
        /* <DEDUP_REMOVED lines=41> */
.L_x_3107:
        /* <DEDUP_REMOVED lines=17> */
.L_x_3108:
[----:B------:R-:W-:Y:S05]  /*5c90*/  BSYNC.RECONVERGENT B1 ;  /* 0x0000000000017941 */ /* 0x000fea0003800200 */
.L_x_3106:
        /* <DEDUP_REMOVED lines=40> */
.L_x_3110:
[----:B------:R-:W-:Y:S01]  /*5f20*/  MOV R26, R18 ;  /* 0x00000012001a7202 */ /* 0x000fe20000000f00 */
[----:B------:R-:W-:Y:S01]  /*5f30*/  IMAD.MOV.U32 R14, RZ, RZ, R20 ;  /* 0x000000ffff0e7224 */ /* 0x000fe200078e0014 */
[----:B------:R-:W-:Y:S02]  /*5f40*/  MOV R13, R19 ;  /* 0x00000013000d7202 */ /* 0x000fe40000000f00 */
[----:B------:R-:W-:Y:S02]  /*5f50*/  MOV R11, R21 ;  /* 0x00000015000b7202 */ /* 0x000fe40000000f00 */
[----:B------:R-:W-:-:S07]  /*5f60*/  MOV R12, 0x5f80 ;  /* 0x00005f80000c7802 */ /* 0x000fce0000000f00 */
[----:B------:R-:W-:Y:S05]  /*5f70*/  CALL.REL.NOINC `($__internal_62_$__cuda_sm20_div_s64) ;  /* 0x0000001400ac7944 */ /* 0x000fea0003c00000 */
        /* <DEDUP_REMOVED lines=11> */
.L_x_3111:
[----:B------:R-:W-:Y:S05]  /*6030*/  BSYNC.RECONVERGENT B1 ;  /* 0x0000000000017941 */ /* 0x000fea0003800200 */
.L_x_3109:
        /* <DEDUP_REMOVED lines=39> */
.L_x_3113:
        /* <DEDUP_REMOVED lines=17> */
.L_x_3114:
[----:B------:R-:W-:Y:S05]  /*63c0*/  BSYNC.RECONVERGENT B1 ;  /* 0x0000000000017941 */ /* 0x000fea0003800200 */
.L_x_3112:
        /* <DEDUP_REMOVED lines=9> */
.L_x_3102:
        /* <DEDUP_REMOVED lines=34> */
.L_x_3117:
        /* <DEDUP_REMOVED lines=16> */
.L_x_3118:
[----:B------:R-:W-:Y:S05]  /*6780*/  BSYNC.RECONVERGENT B1 ;  /* 0x0000000000017941 */ /* 0x000fea0003800200 */
.L_x_3116:
        /* <DEDUP_REMOVED lines=39> */
.L_x_3120:
        /* <DEDUP_REMOVED lines=17> */
.L_x_3121:
[----:B------:R-:W-:Y:S05]  /*6b10*/  BSYNC.RECONVERGENT B1 ;  /* 0x0000000000017941 */ /* 0x000fea0003800200 */
.L_x_3119:
        /* <DEDUP_REMOVED lines=9> */
.L_x_3115:
        /* <DEDUP_REMOVED lines=30> */
.L_x_3123:
[----:B------:R-:W-:Y:S01]  /*6d90*/  IMAD.MOV.U32 R24, RZ, RZ, R18 ;  /* 0x000000ffff187224 */ /* 0x000fe200078e0012 */
[----:B------:R-:W-:Y:S02]  /*6da0*/  MOV R18, R10 ;  /* 0x0000000a00127202 */ /* 0x000fe40000000f00 */
[----:B------:R-:W-:Y:S02]  /*6db0*/  MOV R21, R15 ;  /* 0x0000000f00157202 */ /* 0x000fe40000000f00 */
[----:B------:R-:W-:-:S07]  /*6dc0*/  MOV R26, 0x6de0 ;  /* 0x00006de0001a7802 */ /* 0x000fce0000000f00 */
[----:B------:R-:W-:Y:S05]  /*6dd0*/  CALL.REL.NOINC `($__internal_63_$__cuda_sm20_rem_s64) ;  /* 0x0000000c00607944 */ /* 0x000fea0003c00000 */
.L_x_3124:
[----:B------:R-:W-:Y:S05]  /*6de0*/  BSYNC.RECONVERGENT B1 ;  /* 0x0000000000017941 */ /* 0x000fea0003800200 */
.L_x_3122:
        /* <DEDUP_REMOVED lines=8> */
.L_x_3075:
[----:B------:R-:W0:Y:S02]  /*6e70*/  LDCU.64 UR6, c[0x0][0x388] ;  /* 0x00007100ff0677ac */ /* 0x000e240008000a00 */
[----:B0-----:R-:W-:-:S04]  /*6e80*/  IADD3 R4, P0, PT, R6, UR6, RZ ;  /* 0x0000000606047c10 */ /* 0x001fc8000ff1e0ff */
[----:B------:R-:W-:-:S05]  /*6e90*/  IADD3.X R5, PT, PT, R5, UR7, RZ, P0, !PT ;  /* 0x0000000705057c10 */ /* 0x000fca00087fe4ff */
        /* <DEDUP_REMOVED lines=71> */
.L_x_3126:
[----:B------:R-:W-:Y:S05]  /*7310*/  BSYNC.RECONVERGENT B1 ;  /* 0x0000000000017941 */ /* 0x000fea0003800200 */
.L_x_3125:
[----:B------:R-:W-:-:S05]  /*7320*/  F2FP.F16.F32.PACK_AB R6, RZ, R6 ;  /* 0x00000006ff06723e */ /* 0x000fca00000000ff */
[----:B------:R1:W-:Y:S02]  /*7330*/  STS.U16 [R3], R6 ;  /* 0x0000000603007388 */ /* 0x0003e40000000400 */
.L_x_3074:
[----:B------:R-:W-:Y:S05]  /*7340*/  BSYNC.RECONVERGENT B0 ;  /* 0x0000000000007941 */ /* 0x000fea0003800200 */
.L_x_3022:
[----:B------:R-:W-:Y:S01]  /*7350*/  BAR.SYNC.DEFER_BLOCKING 0x0 ;  /* 0x0000000000007b1d */ /* 0x000fe20000010000 */
[----:B------:R-:W-:Y:S01]  /*7360*/  UISETP.GE.U32.AND UP0, UPT, UR5, 0x42, UPT ;  /* 0x000000420500788c */ /* 0x000fe2000bf06070 */
[----:B------:R-:W-:-:S08]  /*7370*/  ISETP.GT.U32.AND P1, PT, R2, 0x1f, PT ;  /* 0x0000001f0200780c */ /* 0x000fd00003f24070 */
[----:B------:R-:W-:Y:S05]  /*7380*/  BRA.U !UP0, `(.L_x_3127) ;  /* 0x0000000108307547 */ /* 0x000fea000b800000 */
.L_x_3128:
        /* <DEDUP_REMOVED lines=12> */
.L_x_3127:
        /* <DEDUP_REMOVED lines=30> */
        .weak           $__internal_62_$__cuda_sm20_div_s64
        .type           $__internal_62_$__cuda_sm20_div_s64,@function
        .size           $__internal_62_$__cuda_sm20_div_s64,($__internal_63_$__cuda_sm20_rem_s64 - $__internal_62_$__cuda_sm20_div_s64)
$__internal_62_$__cuda_sm20_div_s64:
        /* <DEDUP_REMOVED lines=82> */
[----:B------:R-:W-:Y:S06]  /*7b50*/  RET.REL.NODEC R12 `(uncontiguous_reducel3_u8) ;  /* 0xffffff840c287950 */ /* 0x000fec0003c3ffff */
        .weak           $__internal_63_$__cuda_sm20_rem_s64
        .type           $__internal_63_$__cuda_sm20_rem_s64,@function
        .size           $__internal_63_$__cuda_sm20_rem_s64,(.L_x_10010 - $__internal_63_$__cuda_sm20_rem_s64)
$__internal_63_$__cuda_sm20_rem_s64:
        /* <DEDUP_REMOVED lines=76> */
[----:B------:R-:W-:Y:S06]  /*8020*/  RET.REL.NODEC R26 `(uncontiguous_reducel3_u8) ;  /* 0xffffff7c1af47950 */ /* 0x000fec0003c3ffff */
.L_x_3129:
        /* <DEDUP_REMOVED lines=13> */
.L_x_10010:


//--------------------- .text.contiguous_cumulate_reducel3_u8 --------------------------
	.section	.text.contiguous_cumulate_reducel3_u8,"ax",@progbits
	.align	128
        .global         contiguous_cumulate_reducel3_u8
        .type           contiguous_cumulate_reducel3_u8,@function
        .size           contiguous_cumulate_reducel3_u8,(.L_x_10221 - contiguous_cumulate_reducel3_u8)
        .other          contiguous_cumulate_reducel3_u8,@"STO_CUDA_ENTRY STV_DEFAULT"
contiguous_cumulate_reducel3_u8:
.text.contiguous_cumulate_reducel3_u8:
        /* <DEDUP_REMOVED lines=11> */
[----:B------:R-:W0:Y:S02]  /*00b0*/  @!P0 LDC.64 R10, c[0x0][0x388] ;  /* 0x0000e200ff0a8b82 */ /* 0x000e240000000a00 */
[-C--:B0-----:R-:W-:Y:S02]  /*00c0*/  @!P0 IADD3 R6, P2, PT, R7, R10.reuse, RZ ;  /* 0x0000000a07068210 */ /* 0x081fe40007f5e0ff */
[----:B------:R-:W-:-:S03]  /*00d0*/  @!P0 IADD3 R4, P1, PT, R9, R10, RZ ;  /* 0x0000000a09048210 */ /* 0x000fc60007f3e0ff */
[----:B------:R-:W-:Y:S01]  /*00e0*/  @!P0 IMAD.X R7, RZ, RZ, R11, P2 ;  /* 0x000000ffff078224 */ /* 0x000fe200010e060b */
[----:B------:R-:W-:-:S05]  /*00f0*/  @!P0 IADD3.X R5, PT, PT, RZ, R11, RZ, P1, !PT ;  /* 0x0000000bff058210 */ /* 0x000fca0000ffe4ff */
[----:B---3--:R-:W2:Y:S04]  /*0100*/  @!P0 LDG.E.U8 R4, desc[UR8][R4.64] ;  /* 0x0000000804048981 */ /* 0x008ea8000c1e1100 */
[----:B------:R-:W2:Y:S01]  /*0110*/  @!P0 LDG.E.U8 R7, desc[UR8][R6.64] ;  /* 0x0000000806078981 */ /* 0x000ea2000c1e1100 */
[----:B------:R-:W0:Y:S01]  /*0120*/  S2UR UR6, SR_CgaCtaId ;  /* 0x00000000000679c3 */ /* 0x000e220000008800 */
[----:B------:R-:W-:Y:S01]  /*0130*/  UMOV UR4, 0x400 ;  /* 0x0000040000047882 */ /* 0x000fe20000000000 */
[----:B------:R-:W-:Y:S01]  /*0140*/  BSSY.RECONVERGENT B0, `(.L_x_3130) ;  /* 0x0000013000007945 */ /* 0x000fe20003800200 */
[----:B------:R-:W-:Y:S01]  /*0150*/  ISETP.GT.U32.AND P1, PT, R2, 0x1f, PT ;  /* 0x0000001f0200780c */ /* 0x000fe20003f24070 */
[----:B0-----:R-:W-:Y:S01]  /*0160*/  ULEA UR4, UR6, UR4, 0x18 ;  /* 0x0000000406047291 */ /* 0x001fe2000f8ec0ff */
[----:B--2---:R-:W-:-:S04]  /*0170*/  @!P0 IADD3 R3, PT, PT, R4, R7, RZ ;  /* 0x0000000704038210 */ /* 0x004fc80007ffe0ff */
[----:B------:R-:W-:Y:S02]  /*0180*/  @!P0 SHF.R.U32.HI R8, RZ, 0x1, R3 ;  /* 0x00000001ff088819 */ /* 0x000fe40000011603 */
[----:B------:R-:W-:-:S04]  /*0190*/  LEA R3, R2, UR4, 0x1 ;  /* 0x0000000402037c11 */ /* 0x000fc8000f8e08ff */
[----:B------:R-:W0:Y:S01]  /*01a0*/  @!P0 I2F.F16 R8, R8 ;  /* 0x0000000800088306 */ /* 0x000e220000200c00 */
[----:B------:R1:W-:Y:S04]  /*01b0*/  STS.U16 [R3], RZ ;  /* 0x000000ff03007388 */ /* 0x0003e80000000400 */
[----:B0-----:R1:W-:Y:S01]  /*01c0*/  @!P0 STS.U16 [R3], R8 ;  /* 0x0000000803008388 */ /* 0x0013e20000000400 */
[----:B------:R-:W-:Y:S05]  /*01d0*/  @!P0 BRA `(.L_x_3131) ;  /* 0x0000000000248947 */ /* 0x000fea0003800000 */
[----:B------:R-:W-:-:S04]  /*01e0*/  ISETP.GE.U32.AND P0, PT, R9, UR10, PT ;  /* 0x0000000a09007c0c */ /* 0x000fc8000bf06070 */
[----:B------:R-:W-:-:S13]  /*01f0*/  ISETP.GE.U32.AND.EX P0, PT, RZ, UR11, PT, P0 ;  /* 0x0000000bff007c0c */ /* 0x000fda000bf06100 */
[----:B------:R-:W-:Y:S05]  /*0200*/  @P0 BRA `(.L_x_3131) ;  /* 0x0000000000180947 */ /* 0x000fea0003800000 */
[----:B------:R-:W0:Y:S02]  /*0210*/  LDCU.64 UR6, c[0x0][0x388] ;  /* 0x00007100ff0677ac */ /* 0x000e240008000a00 */
[----:B0-----:R-:W-:-:S05]  /*0220*/  IADD3 R4, P0, PT, R9, UR6, RZ ;  /* 0x0000000609047c10 */ /* 0x001fca000ff1e0ff */
[----:B------:R-:W-:-:S05]  /*0230*/  IMAD.X R5, RZ, RZ, UR7, P0 ;  /* 0x00000007ff057e24 */ /* 0x000fca00080e06ff */
[----:B------:R-:W2:Y:S02]  /*0240*/  LDG.E.U8 R4, desc[UR8][R4.64] ;  /* 0x0000000804047981 */ /* 0x000ea4000c1e1100 */
[----:B--2---:R-:W0:Y:S02]  /*0250*/  I2F.F16 R6, R4 ;  /* 0x0000000400067306 */ /* 0x004e240000200c00 */
[----:B0-----:R0:W-:Y:S02]  /*0260*/  STS.U16 [R3], R6 ;  /* 0x0000000603007388 */ /* 0x0011e40000000400 */
.L_x_3131:
[----:B------:R-:W-:Y:S05]  /*0270*/  BSYNC.RECONVERGENT B0 ;  /* 0x0000000000007941 */ /* 0x000fea0003800200 */
.L_x_3130:
[----:B------:R-:W-:Y:S01]  /*0280*/  BAR.SYNC.DEFER_BLOCKING 0x0 ;  /* 0x0000000000007b1d */ /* 0x000fe20000010000 */
[----:B------:R-:W-:-:S09]  /*0290*/  UISETP.GE.U32.AND UP0, UPT, UR5, 0x42, UPT ;  /* 0x000000420500788c */ /* 0x000fd2000bf06070 */
[----:B------:R-:W-:Y:S05]  /*02a0*/  BRA.U !UP0, `(.L_x_3132) ;  /* 0x0000000108307547 */ /* 0x000fea000b800000 */
.L_x_3133:
        /* <DEDUP_REMOVED lines=12> */
.L_x_3132:
        /* <DEDUP_REMOVED lines=30> */
.L_x_3134:
        /* <DEDUP_REMOVED lines=11> */
.L_x_10221:


//--------------------- .text.contiguous_reducel3_u8 --------------------------
	.section	.text.contiguous_reducel3_u8,"ax",@progbits
	.align	128
        .global         contiguous_reducel3_u8
        .type           contiguous_reducel3_u8,@function
        .size           contiguous_reducel3_u8,(.L_x_10222 - contiguous_reducel3_u8)
        .other          contiguous_reducel3_u8,@"STO_CUDA_ENTRY STV_DEFAULT"
contiguous_reducel3_u8:
.text.contiguous_reducel3_u8:
        /* <DEDUP_REMOVED lines=19> */
[-C--:B0-----:R-:W-:Y:S02]  /*0130*/  IADD3 R10, P0, PT, R5, R6.reuse, RZ ;  /* 0x00000006050a7210 */ /* 0x081fe40007f1e0ff */
[----:B------:R-:W-:Y:S02]  /*0140*/  IADD3 R12, P1, PT, R13, R6, RZ ;  /* 0x000000060d0c7210 */ /* 0x000fe40007f3e0ff */
[-C--:B------:R-:W-:Y:S02]  /*0150*/  IADD3.X R11, PT, PT, RZ, R7.reuse, RZ, P0, !PT ;  /* 0x00000007ff0b7210 */ /* 0x080fe400007fe4ff */
[----:B------:R-:W-:-:S03]  /*0160*/  IADD3.X R13, PT, PT, RZ, R7, RZ, P1, !PT ;  /* 0x00000007ff0d7210 */ /* 0x000fc60000ffe4ff */
[----:B------:R-:W2:Y:S04]  /*0170*/  LDG.E.U8 R5, desc[UR8][R10.64] ;  /* 0x000000080a057981 */ /* 0x000ea8000c1e1100 */
[----:B------:R-:W3:Y:S01]  /*0180*/  LDG.E.U8 R4, desc[UR8][R12.64] ;  /* 0x000000080c047981 */ /* 0x000ee2000c1e1100 */
[----:B------:R-:W-:Y:S01]  /*0190*/  BSSY.RECONVERGENT B1, `(.L_x_3137) ;  /* 0x0000048000017945 */ /* 0x000fe20003800200 */
[----:B------:R-:W-:Y:S01]  /*01a0*/  HFMA2 R6, -RZ, RZ, 1.875, 0 ;  /* 0x3f800000ff067431 */ /* 0x000fe200000001ff */
        /* <DEDUP_REMOVED lines=52> */
[----:B------:R-:W-:-:S02]  /*04f0*/  FSETP.GT.AND P2, PT, R13, RZ, PT ;  /* 0x000000ff0d00720b */ /* 0x000fc40003f44000 */
[----:B-1----:R-:W-:Y:S01]  /*0500*/  FSEL R10, RZ, +INF , !P3 ;  /* 0x7f800000ff0a7808 */ /* 0x002fe20005800000 */
[----:B------:R-:W-:Y:S01]  /*0510*/  FADD R8, R8, R9 ;  /* 0x0000000908087221 */ /* 0x000fe20000000000 */
[----:B------:R-:W-:-:S03]  /*0520*/  FSETP.NEU.AND P3, PT, |R7|, +INF , PT ;  /* 0x7f8000000700780b */ /* 0x000fc60003f6d200 */
[----:B------:R-:W-:-:S04]  /*0530*/  FFMA R9, R8, R11, 0.0013391353422775864601 ;  /* 0x3aaf85ed08097423 */ /* 0x000fc8000000000b */
[----:B------:R-:W-:-:S04]  /*0540*/  FFMA R9, R8, R9, 0.0096188392490148544312 ;  /* 0x3c1d985608097423 */ /* 0x000fc80000000009 */
[----:B------:R-:W-:-:S04]  /*0550*/  FFMA R9, R8, R9, 0.055503588169813156128 ;  /* 0x3d6357bb08097423 */ /* 0x000fc80000000009 */
[C---:B------:R-:W-:Y:S01]  /*0560*/  FFMA R11, R8.reuse, R9, 0.24022644758224487305 ;  /* 0x3e75fdec080b7423 */ /* 0x040fe20000000009 */
[----:B------:R-:W-:Y:S02]  /*0570*/  SEL R9, RZ, 0x83000000, P2 ;  /* 0x83000000ff097807 */ /* 0x000fe40001000000 */
[----:B------:R-:W-:Y:S01]  /*0580*/  ISETP.NE.AND P2, PT, R5, RZ, PT ;  /* 0x000000ff0500720c */ /* 0x000fe20003f45270 */
[----:B------:R-:W-:Y:S01]  /*0590*/  FFMA R13, R8, R11, 0.69314718246459960938 ;  /* 0x3f317218080d7423 */ /* 0x000fe2000000000b */
[----:B------:R-:W-:Y:S02]  /*05a0*/  IADD3 R11, PT, PT, R9, 0x7f000000, RZ ;  /* 0x7f000000090b7810 */ /* 0x000fe40007ffe0ff */
[----:B--2---:R-:W-:Y:S01]  /*05b0*/  LEA R12, R12, -R9, 0x17 ;  /* 0x800000090c0c7211 */ /* 0x004fe200078eb8ff */
[----:B------:R-:W-:Y:S01]  /*05c0*/  FFMA R8, R8, R13, 1 ;  /* 0x3f80000008087423 */ /* 0x000fe2000000000d */
[----:B------:R-:W-:-:S03]  /*05d0*/  FADD R9, R7, R7 ;  /* 0x0000000707097221 */ /* 0x000fc60000000000 */
[----:B------:R-:W-:-:S04]  /*05e0*/  FMUL R11, R11, R8 ;  /* 0x000000080b0b7220 */ /* 0x000fc80000400000 */
[----:B------:R-:W-:-:S05]  /*05f0*/  @!P1 FMUL R10, R12, R11 ;  /* 0x0000000b0c0a9220 */ /* 0x000fca0000400000 */
[----:B------:R-:W-:-:S07]  /*0600*/  @P2 FSEL R9, R9, R10, !P3 ;  /* 0x0000000a09092208 */ /* 0x000fce0005800000 */
.L_x_3138:
[----:B------:R-:W-:Y:S05]  /*0610*/  BSYNC.RECONVERGENT B1 ;  /* 0x0000000000017941 */ /* 0x000fea0003800200 */
.L_x_3137:
        /* <DEDUP_REMOVED lines=68> */
.L_x_3140:
[----:B------:R-:W-:Y:S05]  /*0a60*/  BSYNC.RECONVERGENT B1 ;  /* 0x0000000000017941 */ /* 0x000fea0003800200 */
.L_x_3139:
[----:B------:R-:W-:-:S05]  /*0a70*/  FADD R6, R6, R9 ;  /* 0x0000000906067221 */ /* 0x000fca0000000000 */
[----:B------:R-:W-:-:S05]  /*0a80*/  F2FP.F16.F32.PACK_AB R6, RZ, R6 ;  /* 0x00000006ff06723e */ /* 0x000fca00000000ff */
[----:B------:R1:W-:Y:S01]  /*0a90*/  STS.U16 [R3], R6 ;  /* 0x0000000603007388 */ /* 0x0003e20000000400 */
[----:B------:R-:W-:Y:S05]  /*0aa0*/  BRA `(.L_x_3141) ;  /* 0x0000000400407947 */ /* 0x000fea0003800000 */
.L_x_3136:
[----:B------:R-:W-:-:S04]  /*0ab0*/  ISETP.GE.U32.AND P0, PT, R5, UR10, PT ;  /* 0x0000000a05007c0c */ /* 0x000fc8000bf06070 */
[----:B------:R-:W-:-:S13]  /*0ac0*/  ISETP.GE.U32.AND.EX P0, PT, RZ, UR11, PT, P0 ;  /* 0x0000000bff007c0c */ /* 0x000fda000bf06100 */
[----:B------:R-:W-:Y:S05]  /*0ad0*/  @P0 BRA `(.L_x_3141) ;  /* 0x0000000400340947 */ /* 0x000fea0003800000 */
[----:B------:R-:W0:Y:S02]  /*0ae0*/  LDCU.64 UR6, c[0x0][0x388] ;  /* 0x00007100ff0677ac */ /* 0x000e240008000a00 */
[----:B0-----:R-:W-:-:S04]  /*0af0*/  IADD3 R4, P0, PT, R5, UR6, RZ ;  /* 0x0000000605047c10 */ /* 0x001fc8000ff1e0ff */
[----:B------:R-:W-:-:S05]  /*0b00*/  IADD3.X R5, PT, PT, RZ, UR7, RZ, P0, !PT ;  /* 0x00000007ff057c10 */ /* 0x000fca00087fe4ff */
[----:B------:R-:W2:Y:S01]  /*0b10*/  LDG.E.U8 R4, desc[UR8][R4.64] ;  /* 0x0000000804047981 */ /* 0x000ea2000c1e1100 */
[----:B------:R-:W-:Y:S01]  /*0b20*/  BSSY.RECONVERGENT B1, `(.L_x_3142) ;  /* 0x0000046000017945 */ /* 0x000fe20003800200 */
[----:B------:R-:W-:Y:S01]  /*0b30*/  HFMA2 R6, -RZ, RZ, 1.875, 0 ;  /* 0x3f800000ff067431 */ /* 0x000fe200000001ff */
[----:B--2---:R-:W-:-:S13]  /*0b40*/  ISETP.NE.AND P0, PT, R4, 0x1, PT ;  /* 0x000000010400780c */ /* 0x004fda0003f05270 */
        /* <DEDUP_REMOVED lines=50> */
[----:B------:R-:W-:Y:S01]  /*0e70*/  FADD R6, R6, R7 ;  /* 0x0000000706067221 */ /* 0x000fe20000000000 */
[----:B------:R-:W-:Y:S02]  /*0e80*/  SEL R7, RZ, 0x83000000, P1 ;  /* 0x83000000ff077807 */ /* 0x000fe40000800000 */
[----:B------:R-:W-:Y:S01]  /*0e90*/  ISETP.NE.AND P1, PT, R4, RZ, PT ;  /* 0x000000ff0400720c */ /* 0x000fe20003f25270 */
[----:B------:R-:W-:Y:S01]  /*0ea0*/  FFMA R11, R6, R11, 0.0013391353422775864601 ;  /* 0x3aaf85ed060b7423 */ /* 0x000fe2000000000b */
[----:B------:R-:W-:Y:S02]  /*0eb0*/  IADD3 R9, PT, PT, R7, 0x7f000000, RZ ;  /* 0x7f00000007097810 */ /* 0x000fe40007ffe0ff */
[----:B-1----:R-:W-:Y:S01]  /*0ec0*/  LEA R10, R10, -R7, 0x17 ;  /* 0x800000070a0a7211 */ /* 0x002fe200078eb8ff */
[C---:B------:R-:W-:Y:S01]  /*0ed0*/  FFMA R11, R6.reuse, R11, 0.0096188392490148544312 ;  /* 0x3c1d9856060b7423 */ /* 0x040fe2000000000b */
[----:B------:R-:W-:Y:S02]  /*0ee0*/  FSEL R7, RZ, +INF , !P2 ;  /* 0x7f800000ff077808 */ /* 0x000fe40005000000 */
[----:B------:R-:W-:Y:S01]  /*0ef0*/  FSETP.NEU.AND P2, PT, |R5|, +INF , PT ;  /* 0x7f8000000500780b */ /* 0x000fe20003f4d200 */
[----:B------:R-:W-:-:S04]  /*0f00*/  FFMA R11, R6, R11, 0.055503588169813156128 ;  /* 0x3d6357bb060b7423 */ /* 0x000fc8000000000b */
[----:B------:R-:W-:-:S04]  /*0f10*/  FFMA R11, R6, R11, 0.24022644758224487305 ;  /* 0x3e75fdec060b7423 */ /* 0x000fc8000000000b */
[----:B------:R-:W-:-:S04]  /*0f20*/  FFMA R11, R6, R11, 0.69314718246459960938 ;  /* 0x3f317218060b7423 */ /* 0x000fc8000000000b */
[----:B------:R-:W-:-:S04]  /*0f30*/  FFMA R6, R6, R11, 1 ;  /* 0x3f80000006067423 */ /* 0x000fc8000000000b */
[----:B------:R-:W-:Y:S01]  /*0f40*/  FMUL R9, R9, R6 ;  /* 0x0000000609097220 */ /* 0x000fe20000400000 */
[----:B------:R-:W-:-:S03]  /*0f50*/  FADD R6, R5, R5 ;  /* 0x0000000505067221 */ /* 0x000fc60000000000 */
[----:B------:R-:W-:-:S05]  /*0f60*/  @!P0 FMUL R7, R10, R9 ;  /* 0x000000090a078220 */ /* 0x000fca0000400000 */
[----:B------:R-:W-:-:S07]  /*0f70*/  @P1 FSEL R6, R6, R7, !P2 ;  /* 0x0000000706061208 */ /* 0x000fce0005000000 */
.L_x_3143:
[----:B------:R-:W-:Y:S05]  /*0f80*/  BSYNC.RECONVERGENT B1 ;  /* 0x0000000000017941 */ /* 0x000fea0003800200 */
.L_x_3142:
[----:B------:R-:W-:-:S05]  /*0f90*/  F2FP.F16.F32.PACK_AB R6, RZ, R6 ;  /* 0x00000006ff06723e */ /* 0x000fca00000000ff */
[----:B------:R0:W-:Y:S02]  /*0fa0*/  STS.U16 [R3], R6 ;  /* 0x0000000603007388 */ /* 0x0001e40000000400 */
.L_x_3141:
[----:B------:R-:W-:Y:S05]  /*0fb0*/  BSYNC.RECONVERGENT B0 ;  /* 0x0000000000007941 */ /* 0x000fea0003800200 */
.L_x_3135:
[----:B------:R-:W-:Y:S01]  /*0fc0*/  BAR.SYNC.DEFER_BLOCKING 0x0 ;  /* 0x0000000000007b1d */ /* 0x000fe20000010000 */
[----:B------:R-:W-:Y:S01]  /*0fd0*/  UISETP.GE.U32.AND UP0, UPT, UR5, 0x42, UPT ;  /* 0x000000420500788c */ /* 0x000fe2000bf06070 */
[----:B------:R-:W-:-:S08]  /*0fe0*/  ISETP.GT.U32.AND P1, PT, R2, 0x1f, PT ;  /* 0x0000001f0200780c */ /* 0x000fd00003f24070 */
[----:B------:R-:W-:Y:S05]  /*0ff0*/  BRA.U !UP0, `(.L_x_3144) ;  /* 0x0000000108307547 */ /* 0x000fea000b800000 */
.L_x_3145:
        /* <DEDUP_REMOVED lines=12> */
.L_x_3144:
        /* <DEDUP_REMOVED lines=30> */
.L_x_3146:
        /* <DEDUP_REMOVED lines=14> */
.L_x_10222:


//--------------------- .text.contiguous_reducel333_i64 --------------------------
	.section	.text.contiguous_reducel333_i64,"ax",@progbits
	.align	128
        .global         contiguous_reducel333_i64
        .type           contiguous_reducel333_i64,@function
        .size           contiguous_reducel333_i64,(.L_x_10223 - contiguous_reducel333_i64)
        .other          contiguous_reducel333_i64,@"STO_CUDA_ENTRY STV_DEFAULT"
contiguous_reducel333_i64:
.text.contiguous_reducel333_i64:
        /* <DEDUP_REMOVED lines=28> */
[----:B--2---:R-:W1:Y:S02]  /*01c0*/  I2F.F64.S64 R4, R2 ;  /* 0x0000000200047312 */ /* 0x004e640000301c00 */
        /* <DEDUP_REMOVED lines=22> */
.L_x_3149:
        /* <DEDUP_REMOVED lines=32> */
.L_x_3148:
        /* <DEDUP_REMOVED lines=21> */
.L_x_3151:
        /* <DEDUP_REMOVED lines=14> */
.L_x_3152:
[----:B------:R-:W-:-:S04]  /*0760*/  @!P1 IMAD R5, R5, UR8, RZ ;  /* 0x0000000805059c24 */ /* 0x000fc8000f8e02ff */
[----:B------:R-:W-:-:S06]  /*0770*/  @!P1 IMAD R5, R5, 0x8, R2 ;  /* 0x0000000805059824 */ /* 0x000fcc00078e0202 */
[----:B------:R-:W2:Y:S02]  /*0780*/  @!P1 LDS.64 R4, [R5] ;  /* 0x0000000005049984 */ /* 0x000ea40000000a00 */
[----:B--2---:R-:W-:-:S11]  /*0790*/  @!P1 DADD R14, R14, R4 ;  /* 0x000000000e0e9229 */ /* 0x004fd60000000004 */
.L_x_3150:
[----:B--2---:R3:W-:Y:S02]  /*07a0*/  STS.64 [R2], R14 ;  /* 0x0000000e02007388 */ /* 0x0047e40000000a00 */
.L_x_3147:
        /* <DEDUP_REMOVED lines=8> */
.L_x_3153:
        /* <DEDUP_REMOVED lines=13> */
.L_x_10223:


//--------------------- .text.contiguous_reducel33_i64 --------------------------
	.section	.text.contiguous_reducel33_i64,"ax",@progbits
	.align	128
        .global         contiguous_reducel33_i64
        .type           contiguous_reducel33_i64,@function
        .size           contiguous_reducel33_i64,(.L_x_10013 - contiguous_reducel33_i64)
        .other          contiguous_reducel33_i64,@"STO_CUDA_ENTRY STV_DEFAULT"
contiguous_reducel33_i64:
.text.contiguous_reducel33_i64:
        /* <DEDUP_REMOVED lines=43> */
.L_x_3172:
        /* <DEDUP_REMOVED lines=27> */
.L_x_3156:
[----:B------:R-:W-:Y:S01]  /*0460*/  MOV R30, R32 ;  /* 0x00000020001e7202 */ /* 0x000fe20000000f00 */
[----:B------:R-:W-:Y:S01]  /*0470*/  IMAD.MOV.U32 R0, RZ, RZ, R36 ;  /* 0x000000ffff007224 */ /* 0x000fe200078e0024 */
[----:B------:R-:W-:Y:S02]  /*0480*/  MOV R3, R37 ;  /* 0x0000002500037202 */ /* 0x000fe40000000f00 */
[----:B------:R-:W-:-:S07]  /*0490*/  MOV R8, 0x4b0 ;  /* 0x000004b000087802 */ /* 0x000fce0000000f00 */
[----:B01-3--:R-:W-:Y:S05]  /*04a0*/  CALL.REL.NOINC `($__internal_64_$__cuda_sm20_div_s64) ;  /* 0x00000034004c7944 */ /* 0x00bfea0003c00000 */
        /* <DEDUP_REMOVED lines=9> */
.L_x_3157:
        /* <DEDUP_REMOVED lines=33> */
.L_x_3158:
[----:B------:R-:W-:Y:S01]  /*0750*/  IMAD.MOV.U32 R0, RZ, RZ, R36 ;  /* 0x000000ffff007224 */ /* 0x000fe200078e0024 */
[----:B------:R-:W-:Y:S02]  /*0760*/  MOV R3, R37 ;  /* 0x0000002500037202 */ /* 0x000fe40000000f00 */
[----:B------:R-:W-:-:S07]  /*0770*/  MOV R8, 0x790 ;  /* 0x0000079000087802 */ /* 0x000fce0000000f00 */
[----:B---3--:R-:W-:Y:S05]  /*0780*/  CALL.REL.NOINC `($__internal_64_$__cuda_sm20_div_s64) ;  /* 0x0000003000947944 */ /* 0x008fea0003c00000 */
        /* <DEDUP_REMOVED lines=10> */
.L_x_3159:
        /* <DEDUP_REMOVED lines=34> */
.L_x_3160:
[----:B------:R-:W-:Y:S01]  /*0a50*/  IMAD.MOV.U32 R30, RZ, RZ, R28 ;  /* 0x000000ffff1e7224 */ /* 0x000fe200078e001c */
[----:B------:R-:W-:Y:S01]  /*0a60*/  MOV R0, R36 ;  /* 0x0000002400007202 */ /* 0x000fe20000000f00 */
[----:B------:R-:W-:Y:S01]  /*0a70*/  IMAD.MOV.U32 R3, RZ, RZ, R37 ;  /* 0x000000ffff037224 */ /* 0x000fe200078e0025 */
[----:B------:R-:W-:-:S07]  /*0a80*/  MOV R8, 0xaa0 ;  /* 0x00000aa000087802 */ /* 0x000fce0000000f00 */
[----:B---3--:R-:W-:Y:S05]  /*0a90*/  CALL.REL.NOINC `($__internal_64_$__cuda_sm20_div_s64) ;  /* 0x0000002c00d07944 */ /* 0x008fea0003c00000 */
        /* <DEDUP_REMOVED lines=10> */
.L_x_3161:
        /* <DEDUP_REMOVED lines=33> */
.L_x_3162:
[----:B------:R-:W-:Y:S01]  /*0d50*/  IMAD.MOV.U32 R0, RZ, RZ, R36 ;  /* 0x000000ffff007224 */ /* 0x000fe200078e0024 */
[----:B------:R-:W-:Y:S02]  /*0d60*/  MOV R3, R37 ;  /* 0x0000002500037202 */ /* 0x000fe40000000f00 */
[----:B------:R-:W-:-:S07]  /*0d70*/  MOV R8, 0xd90 ;  /* 0x00000d9000087802 */ /* 0x000fce0000000f00 */
[----:B---3--:R-:W-:Y:S05]  /*0d80*/  CALL.REL.NOINC `($__internal_64_$__cuda_sm20_div_s64) ;  /* 0x0000002c00147944 */ /* 0x008fea0003c00000 */
        /* <DEDUP_REMOVED lines=9> */
.L_x_3163:
        /* <DEDUP_REMOVED lines=34> */
.L_x_3164:
[----:B------:R-:W-:Y:S01]  /*1040*/  MOV R30, R28 ;  /* 0x0000001c001e7202 */ /* 0x000fe20000000f00 */
        /* <DEDUP_REMOVED lines=13> */
.L_x_3165:
        /* <DEDUP_REMOVED lines=34> */
.L_x_3166:
        /* <DEDUP_REMOVED lines=14> */
.L_x_3167:
        /* <DEDUP_REMOVED lines=34> */
.L_x_3168:
[----:B------:R-:W-:Y:S01]  /*1640*/  MOV R30, R28 ;  /* 0x0000001c001e7202 */ /* 0x000fe20000000f00 */
        /* <DEDUP_REMOVED lines=14> */
.L_x_3169:
        /* <DEDUP_REMOVED lines=34> */
.L_x_3170:
[----:B------:R-:W-:Y:S01]  /*1950*/  IMAD.MOV.U32 R0, RZ, RZ, R36 ;  /* 0x000000ffff007224 */ /* 0x000fe200078e0024 */
[----:B------:R-:W-:Y:S02]  /*1960*/  MOV R3, R37 ;  /* 0x0000002500037202 */ /* 0x000fe40000000f00 */
[----:B------:R-:W-:-:S07]  /*1970*/  MOV R8, 0x1990 ;  /* 0x0000199000087802 */ /* 0x000fce0000000f00 */
[----:B---3--:R-:W-:Y:S05]  /*1980*/  CALL.REL.NOINC `($__internal_64_$__cuda_sm20_div_s64) ;  /* 0x0000002000147944 */ /* 0x008fea0003c00000 */
        /* <DEDUP_REMOVED lines=9> */
.L_x_3171:
        /* <DEDUP_REMOVED lines=13> */
.L_x_3155:
        /* <DEDUP_REMOVED lines=33> */
.L_x_3174:
[----:B------:R-:W-:Y:S01]  /*1d00*/  MOV R30, R32 ;  /* 0x00000020001e7202 */ /* 0x000fe20000000f00 */
[----:B------:R-:W-:Y:S01]  /*1d10*/  IMAD.MOV.U32 R0, RZ, RZ, R16 ;  /* 0x000000ffff007224 */ /* 0x000fe200078e0010 */
[----:B------:R-:W-:Y:S02]  /*1d20*/  MOV R3, R17 ;  /* 0x0000001100037202 */ /* 0x000fe40000000f00 */
[----:B------:R-:W-:-:S07]  /*1d30*/  MOV R8, 0x1d50 ;  /* 0x00001d5000087802 */ /* 0x000fce0000000f00 */
[----:B------:R-:W-:Y:S05]  /*1d40*/  CALL.REL.NOINC `($__internal_64_$__cuda_sm20_div_s64) ;  /* 0x0000001c00247944 */ /* 0x000fea0003c00000 */
        /* <DEDUP_REMOVED lines=9> */
.L_x_3175:
        /* <DEDUP_REMOVED lines=35> */
.L_x_3176:
        /* <DEDUP_REMOVED lines=13> */
.L_x_3177:
        /* <DEDUP_REMOVED lines=36> */
.L_x_3178:
[----:B------:R-:W-:Y:S01]  /*2320*/  MOV R30, R20 ;  /* 0x00000014001e7202 */ /* 0x000fe20000000f00 */
[----:B------:R-:W-:Y:S01]  /*2330*/  IMAD.MOV.U32 R0, RZ, RZ, R18 ;  /* 0x000000ffff007224 */ /* 0x000fe200078e0012 */
[----:B------:R-:W-:Y:S02]  /*2340*/  MOV R3, R19 ;  /* 0x0000001300037202 */ /* 0x000fe40000000f00 */
[----:B------:R-:W-:-:S07]  /*2350*/  MOV R8, 0x2370 ;  /* 0x0000237000087802 */ /* 0x000fce0000000f00 */
[----:B------:R-:W-:Y:S05]  /*2360*/  CALL.REL.NOINC `($__internal_64_$__cuda_sm20_div_s64) ;  /* 0x00000014009c7944 */ /* 0x000fea0003c00000 */
        /* <DEDUP_REMOVED lines=10> */
.L_x_3179:
        /* <DEDUP_REMOVED lines=37> */
.L_x_3180:
[----:B------:R-:W-:Y:S01]  /*2660*/  MOV R0, R18 ;  /* 0x0000001200007202 */ /* 0x000fe20000000f00 */
[----:B------:R-:W-:Y:S01]  /*2670*/  IMAD.MOV.U32 R3, RZ, RZ, R19 ;  /* 0x000000ffff037224 */ /* 0x000fe200078e0013 */
[----:B------:R-:W-:-:S07]  /*2680*/  MOV R8, 0x26a0 ;  /* 0x000026a000087802 */ /* 0x000fce0000000f00 */
[----:B------:R-:W-:Y:S05]  /*2690*/  CALL.REL.NOINC `($__internal_64_$__cuda_sm20_div_s64) ;  /* 0x0000001000d07944 */ /* 0x000fea0003c00000 */
        /* <DEDUP_REMOVED lines=8> */
.L_x_3181:
        /* <DEDUP_REMOVED lines=10> */
.L_x_3173:
        /* <DEDUP_REMOVED lines=31> */
.L_x_3183:
[----:B------:R-:W-:Y:S01]  /*29b0*/  IMAD.MOV.U32 R30, RZ, RZ, R32 ;  /* 0x000000ffff1e7224 */ /* 0x000fe200078e0020 */
[----:B------:R-:W-:Y:S01]  /*29c0*/  MOV R0, R16 ;  /* 0x0000001000007202 */ /* 0x000fe20000000f00 */
[----:B------:R-:W-:Y:S01]  /*29d0*/  IMAD.MOV.U32 R3, RZ, RZ, R17 ;  /* 0x000000ffff037224 */ /* 0x000fe200078e0011 */
[----:B------:R-:W-:-:S07]  /*29e0*/  MOV R8, 0x2a00 ;  /* 0x00002a0000087802 */ /* 0x000fce0000000f00 */
[----:B------:R-:W-:Y:S05]  /*29f0*/  CALL.REL.NOINC `($__internal_64_$__cuda_sm20_div_s64) ;  /* 0x0000000c00f87944 */ /* 0x000fea0003c00000 */
        /* <DEDUP_REMOVED lines=9> */
.L_x_3184:
        /* <DEDUP_REMOVED lines=36> */
.L_x_3185:
[----:B------:R-:W-:Y:S01]  /*2cd0*/  IMAD.MOV.U32 R0, RZ, RZ, R18 ;  /* 0x000000ffff007224 */ /* 0x000fe200078e0012 */
[----:B------:R-:W-:Y:S02]  /*2ce0*/  MOV R3, R19 ;  /* 0x0000001300037202 */ /* 0x000fe40000000f00 */
[----:B------:R-:W-:-:S07]  /*2cf0*/  MOV R8, 0x2d10 ;  /* 0x00002d1000087802 */ /* 0x000fce0000000f00 */
[----:B------:R-:W-:Y:S05]  /*2d00*/  CALL.REL.NOINC `($__internal_64_$__cuda_sm20_div_s64) ;  /* 0x0000000c00347944 */ /* 0x000fea0003c00000 */
        /* <DEDUP_REMOVED lines=8> */
.L_x_3186:
        /* <DEDUP_REMOVED lines=10> */
.L_x_3182:
        /* <DEDUP_REMOVED lines=29> */
.L_x_3187:
[----:B------:R-:W-:-:S07]  /*3000*/  MOV R0, 0x3020 ;  /* 0x0000302000007802 */ /* 0x000fce0000000f00 */
[----:B------:R-:W-:Y:S05]  /*3010*/  CALL.REL.NOINC `($__internal_65_$__cuda_sm20_rem_s64) ;  /* 0x0000000c00bc7944 */ /* 0x000fea0003c00000 */
[----:B------:R-:W-:Y:S01]  /*3020*/  IMAD.MOV.U32 R8, RZ, RZ, R3 ;  /* 0x000000ffff087224 */ /* 0x000fe200078e0003 */
[----:B------:R-:W-:-:S07]  /*3030*/  MOV R9, R10 ;  /* 0x0000000a00097202 */ /* 0x000fce0000000f00 */
.L_x_3188:
[----:B------:R-:W0:Y:S02]  /*3040*/  LDC.64 R10, c[0x0][0x398] ;  /* 0x0000e600ff0a7b82 */ /* 0x000e240000000a00 */
[----:B0-----:R-:W-:-:S06]  /*3050*/  IMAD.WIDE.U32 R2, R2, 0x8, R10 ;  /* 0x0000000802027825 */ /* 0x001fcc00078e000a */
[----:B------:R-:W2:Y:S02]  /*3060*/  LDG.E.64 R2, desc[UR8][R2.64] ;  /* 0x0000000802027981 */ /* 0x000ea4000c1e1b00 */
[-C--:B--2---:R-:W-:Y:S02]  /*3070*/  IMAD R11, R3, R8.reuse, RZ ;  /* 0x00000008030b7224 */ /* 0x084fe400078e02ff */
[----:B------:R-:W-:-:S04]  /*3080*/  IMAD.WIDE.U32 R28, R2, R8, R28 ;  /* 0x00000008021c7225 */ /* 0x000fc800078e001c */
[----:B------:R-:W-:-:S04]  /*3090*/  IMAD R11, R2, R9, R11 ;  /* 0x00000009020b7224 */ /* 0x000fc800078e020b */
[----:B------:R-:W-:-:S07]  /*30a0*/  IMAD.IADD R29, R29, 0x1, R11 ;  /* 0x000000011d1d7824 */ /* 0x000fce00078e020b */
.L_x_3154:
[----:B------:R-:W0:Y:S02]  /*30b0*/  LDCU.64 UR4, c[0x0][0x388] ;  /* 0x00007100ff0477ac */ /* 0x000e240008000a00 */
[----:B0-----:R-:W-:-:S04]  /*30c0*/  LEA R2, P0, R28, UR4, 0x3 ;  /* 0x000000041c027c11 */ /* 0x001fc8000f8018ff */
[----:B------:R-:W-:-:S06]  /*30d0*/  LEA.HI.X R3, R28, UR5, R29, 0x3, P0 ;  /* 0x000000051c037c11 */ /* 0x000fcc00080f1c1d */
[----:B------:R-:W2:Y:S01]  /*30e0*/  LDG.E.64 R2, desc[UR8][R2.64] ;  /* 0x0000000802027981 */ /* 0x000ea2000c1e1b00 */
[----:B------:R-:W-:Y:S01]  /*30f0*/  BSSY.RECONVERGENT B0, `(.L_x_3189) ;  /* 0x000000d000007945 */ /* 0x000fe20003800200 */
[----:B--2---:R-:W-:Y:S01]  /*3100*/  MOV R11, R3 ;  /* 0x00000003000b7202 */ /* 0x004fe20000000f00 */
[----:B------:R-:W-:-:S03]  /*3110*/  IMAD.MOV.U32 R0, RZ, RZ, R2 ;  /* 0x000000ffff007224 */ /* 0x000fc600078e0002 */
[----:B------:R-:W-:Y:S02]  /*3120*/  ISETP.LT.AND P0, PT, R11, RZ, PT ;  /* 0x000000ff0b00720c */ /* 0x000fe40003f01270 */
[----:B------:R-:W-:-:S04]  /*3130*/  IADD3 R8, P1, PT, RZ, -R0, RZ ;  /* 0x80000000ff087210 */ /* 0x000fc80007f3e0ff */
[----:B------:R-:W-:-:S07]  /*3140*/  IADD3.X R9, PT, PT, RZ, ~R11, RZ, P1, !PT ;  /* 0x8000000bff097210 */ /* 0x000fce0000ffe4ff */
[----:B------:R-:W-:Y:S01]  /*3150*/  @P0 IMAD.MOV.U32 R0, RZ, RZ, R8 ;  /* 0x000000ffff000224 */ /* 0x000fe200078e0008 */
[----:B------:R-:W-:-:S03]  /*3160*/  @P0 MOV R11, R9 ;  /* 0x00000009000b0202 */ /* 0x000fc60000000f00 */
[----:B------:R-:W-:Y:S01]  /*3170*/  IMAD.MOV.U32 R8, RZ, RZ, R0 ;  /* 0x000000ffff087224 */ /* 0x000fe200078e0000 */
[----:B------:R-:W-:Y:S02]  /*3180*/  MOV R9, R11 ;  /* 0x0000000b00097202 */ /* 0x000fe40000000f00 */
[----:B------:R-:W-:-:S04]  /*3190*/  MOV R0, 0x31c0 ;  /* 0x000031c000007802 */ /* 0x000fc80000000f00 */
[----:B------:R-:W0:Y:S03]  /*31a0*/  I2F.F64.S64 R8, R8 ;  /* 0x0000000800087312 */ /* 0x000e260000301c00 */
[----:B0-----:R-:W-:Y:S05]  /*31b0*/  CALL.REL.NOINC `($contiguous_reducel33_i64$__internal_accurate_pow) ;  /* 0x0000001000607944 */ /* 0x001fea0003c00000 */
[----:B------:R-:W-:Y:S05]  /*31c0*/  BSYNC.RECONVERGENT B0 ;  /* 0x0000000000007941 */ /* 0x000fea0003800200 */
.L_x_3189:
[----:B------:R-:W-:Y:S01]  /*31d0*/  ISETP.NE.U32.AND P0, PT, R2, RZ, PT ;  /* 0x000000ff0200720c */ /* 0x000fe20003f05070 */
[----:B------:R-:W-:Y:S01]  /*31e0*/  IMAD.MOV.U32 R10, RZ, RZ, R13 ;  /* 0x000000ffff0a7224 */ /* 0x000fe200078e000d */
[----:B------:R-:W-:Y:S02]  /*31f0*/  MOV R11, R18 ;  /* 0x00000012000b7202 */ /* 0x000fe40000000f00 */
[----:B------:R-:W-:Y:S02]  /*3200*/  IADD3 R17, P2, PT, RZ, -R2, RZ ;  /* 0x80000002ff117210 */ /* 0x000fe40007f5e0ff */
[C---:B------:R-:W-:Y:S02]  /*3210*/  ISETP.NE.AND.EX P0, PT, R3.reuse, RZ, PT, P0 ;  /* 0x000000ff0300720c */ /* 0x040fe40003f05300 */
[----:B------:R-:W-:Y:S01]  /*3220*/  DADD R10, -RZ, -R10 ;  /* 0x00000000ff0a7229 */ /* 0x000fe2000000090a */
[----:B------:R-:W-:Y:S01]  /*3230*/  ISETP.LT.AND P1, PT, R3, RZ, PT ;  /* 0x000000ff0300720c */ /* 0x000fe20003f21270 */
[----:B------:R-:W-:Y:S01]  /*3240*/  IMAD.X R19, RZ, RZ, ~R3, P2 ;  /* 0x000000ffff137224 */ /* 0x000fe200010e0e03 */
[----:B------:R-:W-:-:S02]  /*3250*/  ISETP.GE.AND P2, PT, R9, RZ, PT ;  /* 0x000000ff0900720c */ /* 0x000fc40003f46270 */
[----:B------:R-:W-:Y:S02]  /*3260*/  SEL R0, R17, R2, P1 ;  /* 0x0000000211007207 */ /* 0x000fe40000800000 */
[----:B------:R-:W-:Y:S02]  /*3270*/  SEL R8, R19, R3, P1 ;  /* 0x0000000313087207 */ /* 0x000fe40000800000 */
[----:B------:R-:W-:Y:S02]  /*3280*/  ISETP.NE.U32.AND P1, PT, R0, 0x1, PT ;  /* 0x000000010000780c */ /* 0x000fe40003f25070 */
[----:B------:R-:W-:Y:S01]  /*3290*/  FSEL R3, R11, R18, !P2 ;  /* 0x000000120b037208 */ /* 0x000fe20005000000 */
[----:B------:R-:W-:Y:S01]  /*32a0*/  @!P0 IMAD.MOV.U32 R3, RZ, RZ, R9 ;  /* 0x000000ffff038224 */ /* 0x000fe200078e0009 */
[----:B------:R-:W-:Y:S02]  /*32b0*/  FSEL R2, R10, R13, !P2 ;  /* 0x0000000d0a027208 */ /* 0x000fe40005000000 */
[----:B------:R-:W-:-:S02]  /*32c0*/  ISETP.NE.AND.EX P1, PT, R8, RZ, PT, P1 ;  /* 0x000000ff0800720c */ /* 0x000fc40003f25310 */
        /* <DEDUP_REMOVED lines=32> */
.L_x_3192:
        /* <DEDUP_REMOVED lines=32> */
.L_x_3191:
        /* <DEDUP_REMOVED lines=8> */
[----:B------:R-:W-:-:S04]  /*3750*/  IADD3 R9, PT, PT, R9, 0x4, RZ ;  /* 0x0000000409097810 */ /* 0x000fc80007ffe0ff */
[----:B------:R-:W-:-:S05]  /*3760*/  LEA R6, R3, R0, 0x3 ;  /* 0x0000000003067211 */ /* 0x000fca00078e18ff */
[----:B------:R-:W1:Y:S01]  /*3770*/  LDS.64 R2, [R6] ;  /* 0x0000000006027984 */ /* 0x000e620000000a00 */
[----:B--2---:R-:W-:-:S05]  /*3780*/  IMAD R8, R17, 0x8, R6 ;  /* 0x0000000811087824 */ /* 0x004fca00078e0206 */
[----:B------:R-:W2:Y:S01]  /*3790*/  LDS.64 R4, [R8] ;  /* 0x0000000008047984 */ /* 0x000ea20000000a00 */
[----:B------:R-:W-:-:S05]  /*37a0*/  LEA R18, R17, R8, 0x3 ;  /* 0x0000000811127211 */ /* 0x000fca00078e18ff */
[----:B------:R-:W3:Y:S01]  /*37b0*/  LDS.64 R12, [R18] ;  /* 0x00000000120c7984 */ /* 0x000ee20000000a00 */
[----:B------:R-:W-:-:S06]  /*37c0*/  IMAD R16, R17, 0x8, R18 ;  /* 0x0000000811107824 */ /* 0x000fcc00078e0212 */
[----:B------:R-:W4:Y:S01]  /*37d0*/  LDS.64 R16, [R16] ;  /* 0x0000000010107984 */ /* 0x000f220000000a00 */
[----:B-1----:R-:W-:-:S08]  /*37e0*/  DADD R2, R10, R2 ;  /* 0x000000000a027229 */ /* 0x002fd00000000002 */
[----:B--2---:R-:W-:-:S08]  /*37f0*/  DADD R2, R2, R4 ;  /* 0x0000000002027229 */ /* 0x004fd00000000004 */
[----:B---3--:R-:W-:-:S08]  /*3800*/  DADD R2, R2, R12 ;  /* 0x0000000002027229 */ /* 0x008fd0000000000c */
[----:B----4-:R-:W-:-:S11]  /*3810*/  DADD R10, R2, R16 ;  /* 0x00000000020a7229 */ /* 0x010fd60000000010 */
.L_x_3194:
[----:B------:R-:W-:Y:S05]  /*3820*/  @!P1 BRA `(.L_x_3193) ;  /* 0x0000000000449947 */ /* 0x000fea0003800000 */
[----:B------:R-:W-:Y:S02]  /*3830*/  ISETP.NE.AND P0, PT, R19, 0x1, PT ;  /* 0x000000011300780c */ /* 0x000fe40003f05270 */
[----:B------:R-:W-:-:S04]  /*3840*/  LOP3.LUT R7, R7, 0x1, RZ, 0xc0, !PT ;  /* 0x0000000107077812 */ /* 0x000fc800078ec0ff */
[----:B------:R-:W-:-:S07]  /*3850*/  ISETP.NE.U32.AND P1, PT, R7, 0x1, PT ;  /* 0x000000010700780c */ /* 0x000fce0003f25070 */
[----:B------:R-:W-:Y:S06]  /*3860*/  @!P0 BRA `(.L_x_3195) ;  /* 0x0000000000248947 */ /* 0x000fec0003800000 */
[----:B------:R-:W2:Y:S01]  /*3870*/  LDC R5, c[0x0][0x360] ;  /* 0x0000d800ff057b82 */ /* 0x000ea20000000800 */
[C---:B------:R-:W-:Y:S02]  /*3880*/  IMAD R3, R9.reuse, UR7, RZ ;  /* 0x0000000709037c24 */ /* 0x040fe4000f8e02ff */
[----:B------:R-:W-:Y:S02]  /*3890*/  VIADD R9, R9, 0x2 ;  /* 0x0000000209097836 */ /* 0x000fe40000000000 */
[----:B------:R-:W-:-:S05]  /*38a0*/  IMAD R6, R3, 0x8, R0 ;  /* 0x0000000803067824 */ /* 0x000fca00078e0200 */
[----:B------:R-:W1:Y:S01]  /*38b0*/  LDS.64 R2, [R6] ;  /* 0x0000000006027984 */ /* 0x000e620000000a00 */
[----:B--2---:R-:W-:-:S06]  /*38c0*/  LEA R4, R5, R6, 0x3 ;  /* 0x0000000605047211 */ /* 0x004fcc00078e18ff */
[----:B------:R-:W2:Y:S01]  /*38d0*/  LDS.64 R4, [R4] ;  /* 0x0000000004047984 */ /* 0x000ea20000000a00 */
[----:B-1----:R-:W-:-:S08]  /*38e0*/  DADD R2, R10, R2 ;  /* 0x000000000a027229 */ /* 0x002fd00000000002 */
[----:B--2---:R-:W-:-:S11]  /*38f0*/  DADD R10, R2, R4 ;  /* 0x00000000020a7229 */ /* 0x004fd60000000004 */
.L_x_3195:
[----:B------:R-:W-:-:S05]  /*3900*/  @!P1 IMAD R9, R9, UR7, RZ ;  /* 0x0000000709099c24 */ /* 0x000fca000f8e02ff */
[----:B------:R-:W-:-:S06]  /*3910*/  @!P1 LEA R2, R9, R0, 0x3 ;  /* 0x0000000009029211 */ /* 0x000fcc00078e18ff */
[----:B------:R-:W1:Y:S02]  /*3920*/  @!P1 LDS.64 R2, [R2] ;  /* 0x0000000002029984 */ /* 0x000e640000000a00 */
[----:B-1----:R-:W-:-:S11]  /*3930*/  @!P1 DADD R10, R10, R2 ;  /* 0x000000000a0a9229 */ /* 0x002fd60000000002 */
.L_x_3193:
[----:B-1----:R1:W-:Y:S02]  /*3940*/  STS.64 [R0], R10 ;  /* 0x0000000a00007388 */ /* 0x0023e40000000a00 */
.L_x_3190:
[----:B------:R-:W2:Y:S01]  /*3950*/  LDC.64 R2, c[0x0][0x3a8] ;  /* 0x0000ea00ff027b82 */ /* 0x000ea20000000a00 */
[----:B------:R-:W3:Y:S01]  /*3960*/  LDCU.64 UR4, c[0x0][0x380] ;  /* 0x00007000ff0477ac */ /* 0x000ee20008000a00 */
[----:B------:R-:W-:Y:S02]  /*3970*/  IMAD.MOV.U32 R15, RZ, RZ, RZ ;  /* 0x000000ffff0f7224 */ /* 0x000fe400078e00ff */
[----:B--2---:R-:W-:-:S04]  /*3980*/  IMAD.WIDE.U32 R14, R2, UR10, R14 ;  /* 0x0000000a020e7c25 */ /* 0x004fc8000f8e000e */
[----:B------:R-:W-:Y:S01]  /*3990*/  IMAD R3, R3, UR10, R15 ;  /* 0x0000000a03037c24 */ /* 0x000fe2000f8e020f */
[----:B---3--:R-:W-:-:S04]  /*39a0*/  LEA R2, P0, R14, UR4, 0x3 ;  /* 0x000000040e027c11 */ /* 0x008fc8000f8018ff */
[----:B------:R-:W-:-:S05]  /*39b0*/  LEA.HI.X R3, R14, UR5, R3, 0x3, P0 ;  /* 0x000000050e037c11 */ /* 0x000fca00080f1c03 */
[----:B0-----:R-:W-:Y:S01]  /*39c0*/  STG.E.64 desc[UR8][R2.64], R10 ;  /* 0x0000000a02007986 */ /* 0x001fe2000c101b08 */
[----:B------:R-:W-:Y:S05]  /*39d0*/  EXIT ;  /* 0x000000000000794d */ /* 0x000fea0003800000 */
        .weak           $__internal_64_$__cuda_sm20_div_s64
        .type           $__internal_64_$__cuda_sm20_div_s64,@function
        .size           $__internal_64_$__cuda_sm20_div_s64,($__internal_65_$__cuda_sm20_rem_s64 - $__internal_64_$__cuda_sm20_div_s64)
$__internal_64_$__cuda_sm20_div_s64:
        /* <DEDUP_REMOVED lines=8> */
[----:B0-----:R-:W-:-:S06]  /*3a60*/  VIADD R11, R11, 0x1ffffffe ;  /* 0x1ffffffe0b0b7836 */ /* 0x001fcc0000000000 */
        /* <DEDUP_REMOVED lines=17> */
[----:B------:R-:W-:Y:S02]  /*3b80*/  IADD3 R11, P0, PT, RZ, -R34, RZ ;  /* 0x80000022ff0b7210 */ /* 0x000fe40007f1e0ff */
[----:B------:R-:W-:Y:S01]  /*3b90*/  MOV R35, RZ ;  /* 0x000000ff00237202 */ /* 0x000fe20000000f00 */
        /* <DEDUP_REMOVED lines=9> */
[----:B------:R-:W-:Y:S01]  /*3c30*/  IADD3 R12, P2, PT, R12, R11, RZ ;  /* 0x0000000b0c0c7210 */ /* 0x000fe20007f5e0ff */
[----:B------:R-:W-:Y:S01]  /*3c40*/  IMAD.X R10, R9, 0x1, R10, P0 ;  /* 0x00000001090a7824 */ /* 0x000fe200000e060a */
[----:B------:R-:W-:-:S03]  /*3c50*/  IADD3.X R11, PT, PT, RZ, ~UR4, RZ, P4, !PT ;  /* 0x80000004ff0b7c10 */ /* 0x000fc6000a7fe4ff */
        /* <DEDUP_REMOVED lines=36> */
[----:B------:R-:W-:Y:S01]  /*3ea0*/  SEL R10, R10, R9, !P1 ;  /* 0x000000090a0a7207 */ /* 0x000fe20004800000 */
[----:B------:R-:W-:Y:S01]  /*3eb0*/  HFMA2 R9, -RZ, RZ, 0, 0 ;  /* 0x00000000ff097431 */ /* 0x000fe200000001ff */
[----:B------:R-:W-:-:S02]  /*3ec0*/  ISETP.NE.AND.EX P0, PT, R3, RZ, PT, P0 ;  /* 0x000000ff0300720c */ /* 0x000fc40003f05300 */
[----:B------:R-:W-:Y:S02]  /*3ed0*/  SEL R0, R0, R33, !P1 ;  /* 0x0000002100007207 */ /* 0x000fe40004800000 */
[----:B------:R-:W-:Y:S02]  /*3ee0*/  SEL R10, R10, 0xffffffff, P0 ;  /* 0xffffffff0a0a7807 */ /* 0x000fe40000000000 */
[----:B------:R-:W-:Y:S01]  /*3ef0*/  SEL R0, R0, 0xffffffff, P0 ;  /* 0xffffffff00007807 */ /* 0x000fe20000000000 */
[----:B------:R-:W-:Y:S06]  /*3f00*/  RET.REL.NODEC R8 `(contiguous_reducel33_i64) ;  /* 0xffffffc0083c7950 */ /* 0x000fec0003c3ffff */
        .weak           $__internal_65_$__cuda_sm20_rem_s64
        .type           $__internal_65_$__cuda_sm20_rem_s64,@function
        .size           $__internal_65_$__cuda_sm20_rem_s64,($contiguous_reducel33_i64$__internal_accurate_pow - $__internal_65_$__cuda_sm20_rem_s64)
$__internal_65_$__cuda_sm20_rem_s64:
        /* <DEDUP_REMOVED lines=66> */
[----:B------:R-:W-:Y:S06]  /*4330*/  RET.REL.NODEC R8 `(contiguous_reducel33_i64) ;  /* 0xffffffbc08307950 */ /* 0x000fec0003c3ffff */
        .type           $contiguous_reducel33_i64$__internal_accurate_pow,@function
        .size           $contiguous_reducel33_i64$__internal_accurate_pow,(.L_x_10013 - $contiguous_reducel33_i64$__internal_accurate_pow)
$contiguous_reducel33_i64$__internal_accurate_pow:
        /* <DEDUP_REMOVED lines=85> */
[----:B------:R-:W-:Y:S02]  /*4890*/  DADD R12, R20, R12 ;  /* 0x00000000140c7229 */ /* 0x000fe4000000000c */
[----:B------:R-:W-:Y:S01]  /*48a0*/  DADD R20, R10, -UR4 ;  /* 0x800000040a147e29 */ /* 0x000fe20008000000 */
[----:B------:R-:W-:Y:S01]  /*48b0*/  UMOV UR4, 0xfefa39ef ;  /* 0xfefa39ef00047882 */ /* 0x000fe20000000000 */
[----:B------:R-:W-:-:S04]  /*48c0*/  UMOV UR5, 0x3fe62e42 ;  /* 0x3fe62e4200057882 */ /* 0x000fc80000000000 */
[----:B------:R-:W-:-:S08]  /*48d0*/  DADD R12, R18, R12 ;  /* 0x00000000120c7229 */ /* 0x000fd0000000000c */
        /* <DEDUP_REMOVED lines=73> */
.L_x_3196:
[----:B------:R-:W-:Y:S02]  /*4d70*/  DFMA R18, R18, R10, R10 ;  /* 0x0000000a1212722b */ /* 0x000fe4000000000a */
[----:B------:R-:W-:-:S08]  /*4d80*/  DSETP.NEU.AND P0, PT, |R10|, +INF , PT ;  /* 0x7ff000000a00742a */ /* 0x000fd00003f0d200 */
[----:B------:R-:W-:Y:S02]  /*4d90*/  FSEL R13, R10, R18, !P0 ;  /* 0x000000120a0d7208 */ /* 0x000fe40004000000 */
[----:B------:R-:W-:Y:S02]  /*4da0*/  FSEL R18, R11, R19, !P0 ;  /* 0x000000130b127208 */ /* 0x000fe40004000000 */
[----:B------:R-:W-:Y:S02]  /*4db0*/  MOV R10, R0 ;  /* 0x00000000000a7202 */ /* 0x000fe40000000f00 */
[----:B------:R-:W-:-:S04]  /*4dc0*/  MOV R11, 0x0 ;  /* 0x00000000000b7802 */ /* 0x000fc80000000f00 */
[----:B------:R-:W-:Y:S05]  /*4dd0*/  RET.REL.NODEC R10 `(contiguous_reducel33_i64) ;  /* 0xffffffb00a887950 */ /* 0x000fea0003c3ffff */
.L_x_3197:
        /* <DEDUP_REMOVED lines=10> */
.L_x_10013:


//--------------------- .text.contiguous_reducel322_i64 --------------------------
	.section	.text.contiguous_reducel322_i64,"ax",@progbits
	.align	128
        .global         contiguous_reducel322_i64
        .type           contiguous_reducel322_i64,@function
        .size           contiguous_reducel322_i64,(.L_x_10225 - contiguous_reducel322_i64)
        .other          contiguous_reducel322_i64,@"STO_CUDA_ENTRY STV_DEFAULT"
contiguous_reducel322_i64:
.text.contiguous_reducel322_i64:
        /* <DEDUP_REMOVED lines=35> */
[----:B------:R-:W0:Y:S02]  /*0230*/  I2F.F64.S64 R4, R4 ;  /* 0x0000000400047312 */ /* 0x000e240000301c00 */
[----:B0-----:R1:W-:Y:S01]  /*0240*/  STS.64 [R2], R4 ;  /* 0x0000000402007388 */ /* 0x0013e20000000a00 */
[----:B------:R-:W-:Y:S05]  /*0250*/  BRA `(.L_x_3200) ;  /* 0x0000000000347947 */ /* 0x000fea0003800000 */
.L_x_3199:
        /* <DEDUP_REMOVED lines=11> */
[----:B--2---:R-:W0:Y:S02]  /*0310*/  I2F.F64.S64 R4, R4 ;  /* 0x0000000400047312 */ /* 0x004e240000301c00 */
[----:B0-----:R0:W-:Y:S02]  /*0320*/  STS.64 [R2], R4 ;  /* 0x0000000402007388 */ /* 0x0011e40000000a00 */
.L_x_3200:
[----:B------:R-:W-:Y:S05]  /*0330*/  BSYNC.RECONVERGENT B0 ;  /* 0x0000000000007941 */ /* 0x000fea0003800200 */
.L_x_3198:
[----:B------:R-:W-:Y:S01]  /*0340*/  BAR.SYNC.DEFER_BLOCKING 0x0 ;  /* 0x0000000000007b1d */ /* 0x000fe20000010000 */
[----:B------:R-:W-:Y:S02]  /*0350*/  ISETP.GE.U32.AND P1, PT, R3, 0x42, PT ;  /* 0x000000420300780c */ /* 0x000fe40003f26070 */
[----:B------:R-:W-:-:S11]  /*0360*/  ISETP.GT.U32.AND P0, PT, R0, 0x1f, PT ;  /* 0x0000001f0000780c */ /* 0x000fd60003f04070 */
[----:B------:R-:W-:Y:S05]  /*0370*/  @!P1 BRA `(.L_x_3201) ;  /* 0x00000000002c9947 */ /* 0x000fea0003800000 */
.L_x_3202:
        /* <DEDUP_REMOVED lines=11> */
.L_x_3201:
        /* <DEDUP_REMOVED lines=44> */
.L_x_3203:
        /* <DEDUP_REMOVED lines=9> */
.L_x_10225:


//--------------------- .text.contiguous_reducel32_i64 --------------------------
	.section	.text.contiguous_reducel32_i64,"ax",@progbits
	.align	128
        .global         contiguous_reducel32_i64
        .type           contiguous_reducel32_i64,@function
        .size           contiguous_reducel32_i64,(.L_x_10016 - contiguous_reducel32_i64)
        .other          contiguous_reducel32_i64,@"STO_CUDA_ENTRY STV_DEFAULT"
contiguous_reducel32_i64:
.text.contiguous_reducel32_i64:
        /* <DEDUP_REMOVED lines=10> */
[----:B-1----:R-:W-:-:S04]  /*00a0*/  IMAD R7, R2, UR4, RZ ;  /* 0x0000000402077c24 */ /* 0x002fc8000f8e02ff */
[----:B0-----:R-:W-:Y:S01]  /*00b0*/  IMAD R6, R7, 0x2, R0 ;  /* 0x0000000207067824 */ /* 0x001fe200078e0200 */
[----:B----4-:R-:W-:-:S03]  /*00c0*/  ULEA UR5, UR6, UR5, 0x18 ;  /* 0x0000000506057291 */ /* 0x010fc6000f8ec0ff */
[----:B------:R-:W-:Y:S01]  /*00d0*/  IMAD.IADD R20, R6, 0x1, R2 ;  /* 0x0000000106147824 */ /* 0x000fe200078e0202 */
[----:B------:R-:W0:Y:S02]  /*00e0*/  LDCU.64 UR6, c[0x0][0x388] ;  /* 0x00007100ff0677ac */ /* 0x000e240008000a00 */
[----:B------:R-:W-:Y:S02]  /*00f0*/  LEA R3, R0, UR5, 0x3 ;  /* 0x0000000500037c11 */ /* 0x000fe4000f8e18ff */
        /* <DEDUP_REMOVED lines=30> */
.L_x_3232:
        /* <DEDUP_REMOVED lines=32> */
.L_x_3209:
[----:B------:R-:W-:Y:S01]  /*04e0*/  MOV R26, R6 ;  /* 0x00000006001a7202 */ /* 0x000fe20000000f00 */
[----:B------:R-:W-:Y:S01]  /*04f0*/  IMAD.MOV.U32 R13, RZ, RZ, R7 ;  /* 0x000000ffff0d7224 */ /* 0x000fe200078e0007 */
[----:B------:R-:W-:Y:S01]  /*0500*/  MOV R14, R34 ;  /* 0x00000022000e7202 */ /* 0x000fe20000000f00 */
[----:B------:R-:W-:Y:S01]  /*0510*/  IMAD.MOV.U32 R11, RZ, RZ, R35 ;  /* 0x000000ffff0b7224 */ /* 0x000fe200078e0023 */
[----:B------:R-:W-:-:S07]  /*0520*/  MOV R12, 0x540 ;  /* 0x00000540000c7802 */ /* 0x000fce0000000f00 */
[----:B-1----:R-:W-:Y:S05]  /*0530*/  CALL.REL.NOINC `($__internal_66_$__cuda_sm20_div_s64) ;  /* 0x0000006800dc7944 */ /* 0x002fea0003c00000 */
        /* <DEDUP_REMOVED lines=9> */
.L_x_3210:
[----:B------:R-:W-:Y:S05]  /*05d0*/  BSYNC.RECONVERGENT B1 ;  /* 0x0000000000017941 */ /* 0x000fea0003800200 */
.L_x_3208:
        /* <DEDUP_REMOVED lines=34> */
.L_x_3212:
[----:B------:R-:W-:Y:S01]  /*0800*/  IMAD.MOV.U32 R26, RZ, RZ, R20 ;  /* 0x000000ffff1a7224 */ /* 0x000fe200078e0014 */
[----:B------:R-:W-:Y:S01]  /*0810*/  MOV R13, R9 ;  /* 0x00000009000d7202 */ /* 0x000fe20000000f00 */
[----:B------:R-:W-:Y:S01]  /*0820*/  IMAD.MOV.U32 R14, RZ, RZ, R34 ;  /* 0x000000ffff0e7224 */ /* 0x000fe200078e0022 */
[----:B------:R-:W-:Y:S02]  /*0830*/  MOV R11, R35 ;  /* 0x00000023000b7202 */ /* 0x000fe40000000f00 */
[----:B------:R-:W-:-:S07]  /*0840*/  MOV R12, 0x860 ;  /* 0x00000860000c7802 */ /* 0x000fce0000000f00 */
[----:B------:R-:W-:Y:S05]  /*0850*/  CALL.REL.NOINC `($__internal_66_$__cuda_sm20_div_s64) ;  /* 0x0000006800147944 */ /* 0x000fea0003c00000 */
        /* <DEDUP_REMOVED lines=9> */
.L_x_3213:
[----:B------:R-:W-:Y:S05]  /*08f0*/  BSYNC.RECONVERGENT B1 ;  /* 0x0000000000017941 */ /* 0x000fea0003800200 */
.L_x_3211:
        /* <DEDUP_REMOVED lines=33> */
.L_x_3215:
[----:B------:R-:W-:Y:S01]  /*0b10*/  IMAD.MOV.U32 R26, RZ, RZ, R36 ;  /* 0x000000ffff1a7224 */ /* 0x000fe200078e0024 */
[----:B------:R-:W-:Y:S01]  /*0b20*/  MOV R13, R37 ;  /* 0x00000025000d7202 */ /* 0x000fe20000000f00 */
[----:B------:R-:W-:Y:S01]  /*0b30*/  IMAD.MOV.U32 R14, RZ, RZ, R20 ;  /* 0x000000ffff0e7224 */ /* 0x000fe200078e0014 */
[----:B------:R-:W-:Y:S02]  /*0b40*/  MOV R11, R21 ;  /* 0x00000015000b7202 */ /* 0x000fe40000000f00 */
[----:B------:R-:W-:-:S07]  /*0b50*/  MOV R12, 0xb70 ;  /* 0x00000b70000c7802 */ /* 0x000fce0000000f00 */
[----:B------:R-:W-:Y:S05]  /*0b60*/  CALL.REL.NOINC `($__internal_66_$__cuda_sm20_div_s64) ;  /* 0x0000006400507944 */ /* 0x000fea0003c00000 */
        /* <DEDUP_REMOVED lines=10> */
.L_x_3216:
[----:B------:R-:W-:Y:S05]  /*0c10*/  BSYNC.RECONVERGENT B1 ;  /* 0x0000000000017941 */ /* 0x000fea0003800200 */
.L_x_3214:
        /* <DEDUP_REMOVED lines=35> */
.L_x_3218:
[----:B------:R-:W-:Y:S01]  /*0e50*/  MOV R26, R34 ;  /* 0x00000022001a7202 */ /* 0x000fe20000000f00 */
[----:B------:R-:W-:Y:S01]  /*0e60*/  IMAD.MOV.U32 R13, RZ, RZ, R35 ;  /* 0x000000ffff0d7224 */ /* 0x000fe200078e0023 */
[----:B------:R-:W-:Y:S01]  /*0e70*/  MOV R14, R20 ;  /* 0x00000014000e7202 */ /* 0x000fe20000000f00 */
[----:B------:R-:W-:Y:S01]  /*0e80*/  IMAD.MOV.U32 R11, RZ, RZ, R21 ;  /* 0x000000ffff0b7224 */ /* 0x000fe200078e0015 */
[----:B------:R-:W-:-:S07]  /*0e90*/  MOV R12, 0xeb0 ;  /* 0x00000eb0000c7802 */ /* 0x000fce0000000f00 */
[----:B------:R-:W-:Y:S05]  /*0ea0*/  CALL.REL.NOINC `($__internal_66_$__cuda_sm20_div_s64) ;  /* 0x0000006000807944 */ /* 0x000fea0003c00000 */
        /* <DEDUP_REMOVED lines=11> */
.L_x_3219:
[----:B------:R-:W-:Y:S05]  /*0f60*/  BSYNC.RECONVERGENT B1 ;  /* 0x0000000000017941 */ /* 0x000fea0003800200 */
.L_x_3217:
        /* <DEDUP_REMOVED lines=36> */
.L_x_3221:
        /* <DEDUP_REMOVED lines=16> */
.L_x_3222:
[----:B------:R-:W-:Y:S05]  /*12b0*/  BSYNC.RECONVERGENT B1 ;  /* 0x0000000000017941 */ /* 0x000fea0003800200 */
.L_x_3220:
        /* <DEDUP_REMOVED lines=35> */
.L_x_3224:
        /* <DEDUP_REMOVED lines=17> */
.L_x_3225:
[----:B------:R-:W-:Y:S05]  /*1600*/  BSYNC.RECONVERGENT B1 ;  /* 0x0000000000017941 */ /* 0x000fea0003800200 */
.L_x_3223:
        /* <DEDUP_REMOVED lines=35> */
.L_x_3227:
        /* <DEDUP_REMOVED lines=16> */
.L_x_3228:
[----:B------:R-:W-:Y:S05]  /*1940*/  BSYNC.RECONVERGENT B1 ;  /* 0x0000000000017941 */ /* 0x000fea0003800200 */
.L_x_3226:
        /* <DEDUP_REMOVED lines=35> */
.L_x_3230:
        /* <DEDUP_REMOVED lines=16> */
.L_x_3231:
[----:B------:R-:W-:Y:S05]  /*1c80*/  BSYNC.RECONVERGENT B1 ;  /* 0x0000000000017941 */ /* 0x000fea0003800200 */
.L_x_3229:
        /* <DEDUP_REMOVED lines=8> */
.L_x_3207:
        /* <DEDUP_REMOVED lines=36> */
.L_x_3235:
[----:B------:R-:W-:Y:S01]  /*1f50*/  MOV R26, R6 ;  /* 0x00000006001a7202 */ /* 0x000fe20000000f00 */
[----:B------:R-:W-:Y:S01]  /*1f60*/  IMAD.MOV.U32 R13, RZ, RZ, R7 ;  /* 0x000000ffff0d7224 */ /* 0x000fe200078e0007 */
[----:B------:R-:W-:Y:S01]  /*1f70*/  MOV R14, R16 ;  /* 0x00000010000e7202 */ /* 0x000fe20000000f00 */
[----:B------:R-:W-:Y:S01]  /*1f80*/  IMAD.MOV.U32 R11, RZ, RZ, R17 ;  /* 0x000000ffff0b7224 */ /* 0x000fe200078e0011 */
[----:B------:R-:W-:-:S07]  /*1f90*/  MOV R12, 0x1fb0 ;  /* 0x00001fb0000c7802 */ /* 0x000fce0000000f00 */
[----:B------:R-:W-:Y:S05]  /*1fa0*/  CALL.REL.NOINC `($__internal_66_$__cuda_sm20_div_s64) ;  /* 0x0000005000407944 */ /* 0x000fea0003c00000 */
        /* <DEDUP_REMOVED lines=9> */
.L_x_3236:
[----:B------:R-:W-:Y:S05]  /*2040*/  BSYNC.RECONVERGENT B1 ;  /* 0x0000000000017941 */ /* 0x000fea0003800200 */
.L_x_3234:
        /* <DEDUP_REMOVED lines=34> */
.L_x_3238:
        /* <DEDUP_REMOVED lines=17> */
.L_x_3239:
[----:B------:R-:W-:Y:S05]  /*2380*/  BSYNC.RECONVERGENT B1 ;  /* 0x0000000000017941 */ /* 0x000fea0003800200 */
.L_x_3237:
        /* <DEDUP_REMOVED lines=36> */
.L_x_3241:
        /* <DEDUP_REMOVED lines=16> */
.L_x_3242:
[----:B------:R-:W-:Y:S05]  /*26d0*/  BSYNC.RECONVERGENT B1 ;  /* 0x0000000000017941 */ /* 0x000fea0003800200 */
.L_x_3240:
        /* <DEDUP_REMOVED lines=35> */
.L_x_3244:
[----:B------:R-:W-:Y:S01]  /*2910*/  MOV R26, R18 ;  /* 0x00000012001a7202 */ /* 0x000fe20000000f00 */
[----:B------:R-:W-:Y:S01]  /*2920*/  IMAD.MOV.U32 R13, RZ, RZ, R19 ;  /* 0x000000ffff0d7224 */ /* 0x000fe200078e0013 */
[----:B------:R-:W-:Y:S01]  /*2930*/  MOV R14, R16 ;  /* 0x00000010000e7202 */ /* 0x000fe20000000f00 */
[----:B------:R-:W-:Y:S01]  /*2940*/  IMAD.MOV.U32 R11, RZ, RZ, R17 ;  /* 0x000000ffff0b7224 */ /* 0x000fe200078e0011 */
[----:B------:R-:W-:-:S07]  /*2950*/  MOV R12, 0x2970 ;  /* 0x00002970000c7802 */ /* 0x000fce0000000f00 */
[----:B------:R-:W-:Y:S05]  /*2960*/  CALL.REL.NOINC `($__internal_66_$__cuda_sm20_div_s64) ;  /* 0x0000004400d07944 */ /* 0x000fea0003c00000 */
        /* <DEDUP_REMOVED lines=10> */
.L_x_3245:
[----:B------:R-:W-:Y:S05]  /*2a10*/  BSYNC.RECONVERGENT B1 ;  /* 0x0000000000017941 */ /* 0x000fea0003800200 */
.L_x_3243:
[----:B------:R-:W-:Y:S01]  /*2a20*/  MOV R36, R22 ;  /* 0x0000001600247202 */ /* 0x000fe20000000f00 */
[----:B------:R-:W-:Y:S02]  /*2a30*/  IMAD R11, R11, R38, RZ ;  /* 0x000000260b0b7224 */ /* 0x000fe400078e02ff */
[----:B------:R-:W-:Y:S02]  /*2a40*/  VIADD R8, R8, 0xfffffffe ;  /* 0xfffffffe08087836 */ /* 0x000fe40000000000 */
[----:B------:R-:W-:-:S04]  /*2a50*/  IMAD.WIDE.U32 R22, R38, R10, R36 ;  /* 0x0000000a26167225 */ /* 0x000fc800078e0024 */
[----:B------:R-:W-:-:S05]  /*2a60*/  IMAD R11, R39, R10, R11 ;  /* 0x0000000a270b7224 */ /* 0x000fca00078e020b */
[----:B------:R-:W-:-:S07]  /*2a70*/  IADD3 R23, PT, PT, R23, R11, RZ ;  /* 0x0000000b17177210 */ /* 0x000fce0007ffe0ff */
.L_x_3233:
        /* <DEDUP_REMOVED lines=30> */
.L_x_3247:
[----:B------:R-:W-:Y:S01]  /*2c60*/  MOV R18, R6 ;  /* 0x0000000600127202 */ /* 0x000fe20000000f00 */
[----:B------:R-:W-:Y:S01]  /*2c70*/  IMAD.MOV.U32 R19, RZ, RZ, R7 ;  /* 0x000000ffff137224 */ /* 0x000fe200078e0007 */
[----:B------:R-:W-:Y:S01]  /*2c80*/  MOV R24, R10 ;  /* 0x0000000a00187202 */ /* 0x000fe20000000f00 */
[----:B------:R-:W-:Y:S01]  /*2c90*/  IMAD.MOV.U32 R21, RZ, RZ, R11 ;  /* 0x000000ffff157224 */ /* 0x000fe200078e000b */
[----:B------:R-:W-:-:S07]  /*2ca0*/  MOV R26, 0x2cc0 ;  /* 0x00002cc0001a7802 */ /* 0x000fce0000000f00 */
[----:B------:R-:W-:Y:S05]  /*2cb0*/  CALL.REL.NOINC `($__internal_67_$__cuda_sm20_rem_s64) ;  /* 0x0000004800487944 */ /* 0x000fea0003c00000 */
.L_x_3248:
[----:B------:R-:W-:Y:S05]  /*2cc0*/  BSYNC.RECONVERGENT B1 ;  /* 0x0000000000017941 */ /* 0x000fea0003800200 */
.L_x_3246:
        /* <DEDUP_REMOVED lines=30> */
.L_x_3250:
[----:B------:R-:W-:Y:S01]  /*2eb0*/  MOV R24, R10 ;  /* 0x0000000a00187202 */ /* 0x000fe20000000f00 */
[----:B------:R-:W-:Y:S01]  /*2ec0*/  IMAD.MOV.U32 R21, RZ, RZ, R11 ;  /* 0x000000ffff157224 */ /* 0x000fe200078e000b */
[----:B------:R-:W-:Y:S01]  /*2ed0*/  MOV R18, R20 ;  /* 0x0000001400127202 */ /* 0x000fe20000000f00 */
[----:B------:R-:W-:Y:S01]  /*2ee0*/  IMAD.MOV.U32 R19, RZ, RZ, R9 ;  /* 0x000000ffff137224 */ /* 0x000fe200078e0009 */
[----:B------:R-:W-:-:S07]  /*2ef0*/  MOV R26, 0x2f10 ;  /* 0x00002f10001a7802 */ /* 0x000fce0000000f00 */
[----:B------:R-:W-:Y:S05]  /*2f00*/  CALL.REL.NOINC `($__internal_67_$__cuda_sm20_rem_s64) ;  /* 0x0000004400b47944 */ /* 0x000fea0003c00000 */
.L_x_3251:
[----:B------:R-:W-:Y:S05]  /*2f10*/  BSYNC.RECONVERGENT B1 ;  /* 0x0000000000017941 */ /* 0x000fea0003800200 */
.L_x_3249:
[----:B------:R-:W-:Y:S02]  /*2f20*/  IMAD R7, R7, R16, RZ ;  /* 0x0000001007077224 */ /* 0x000fe400078e02ff */
[----:B------:R-:W-:-:S04]  /*2f30*/  IMAD.WIDE.U32 R22, R16, R6, R22 ;  /* 0x0000000610167225 */ /* 0x000fc800078e0016 */
[----:B------:R-:W-:-:S05]  /*2f40*/  IMAD R7, R17, R6, R7 ;  /* 0x0000000611077224 */ /* 0x000fca00078e0207 */
[----:B------:R-:W-:-:S07]  /*2f50*/  IADD3 R23, PT, PT, R23, R7, RZ ;  /* 0x0000000717177210 */ /* 0x000fce0007ffe0ff */
.L_x_3206:
[----:B------:R-:W0:Y:S02]  /*2f60*/  LDCU.64 UR6, c[0x0][0x388] ;  /* 0x00007100ff0677ac */ /* 0x000e240008000a00 */
[----:B0-----:R-:W-:-:S04]  /*2f70*/  LEA R6, P0, R4, UR6, 0x3 ;  /* 0x0000000604067c11 */ /* 0x001fc8000f8018ff */
[----:B------:R-:W-:-:S06]  /*2f80*/  LEA.HI.X R7, R4, UR7, R5, 0x3, P0 ;  /* 0x0000000704077c11 */ /* 0x000fcc00080f1c05 */
[----:B------:R-:W2:Y:S01]  /*2f90*/  LDG.E.64 R6, desc[UR14][R6.64] ;  /* 0x0000000e06067981 */ /* 0x000ea2000c1e1b00 */
[----:B------:R-:W-:Y:S01]  /*2fa0*/  BSSY.RECONVERGENT B1, `(.L_x_3252) ;  /* 0x000000f000017945 */ /* 0x000fe20003800200 */
[----:B--2---:R-:W-:Y:S01]  /*2fb0*/  IMAD.MOV.U32 R9, RZ, RZ, R7 ;  /* 0x000000ffff097224 */ /* 0x004fe200078e0007 */
[----:B------:R-:W-:-:S04]  /*2fc0*/  MOV R8, R6 ;  /* 0x0000000600087202 */ /* 0x000fc80000000f00 */
[----:B------:R-:W-:Y:S02]  /*2fd0*/  ISETP.LT.AND P0, PT, R9, RZ, PT ;  /* 0x000000ff0900720c */ /* 0x000fe40003f01270 */
[----:B------:R-:W-:-:S05]  /*2fe0*/  IADD3 R4, P1, PT, RZ, -R8, RZ ;  /* 0x80000008ff047210 */ /* 0x000fca0007f3e0ff */
[----:B------:R-:W-:-:S06]  /*2ff0*/  IMAD.X R5, RZ, RZ, ~R9, P1 ;  /* 0x000000ffff057224 */ /* 0x000fcc00008e0e09 */
[----:B------:R-:W-:Y:S01]  /*3000*/  @P0 MOV R8, R4 ;  /* 0x0000000400080202 */ /* 0x000fe20000000f00 */
[----:B------:R-:W-:-:S03]  /*3010*/  @P0 IMAD.MOV.U32 R9, RZ, RZ, R5 ;  /* 0x000000ffff090224 */ /* 0x000fc600078e0005 */
[----:B------:R-:W-:Y:S01]  /*3020*/  MOV R4, R8 ;  /* 0x0000000800047202 */ /* 0x000fe20000000f00 */
[----:B------:R-:W-:-:S06]  /*3030*/  IMAD.MOV.U32 R5, RZ, RZ, R9 ;  /* 0x000000ffff057224 */ /* 0x000fcc00078e0009 */
[----:B------:R-:W0:Y:S02]  /*3040*/  I2F.F64.S64 R4, R4 ;  /* 0x0000000400047312 */ /* 0x000e240000301c00 */
[----:B0-----:R-:W-:-:S10]  /*3050*/  DADD R34, -RZ, |R4| ;  /* 0x00000000ff227229 */ /* 0x001fd40000000504 */
[----:B------:R-:W-:Y:S02]  /*3060*/  MOV R28, R34 ;  /* 0x00000022001c7202 */ /* 0x000fe40000000f00 */
[----:B------:R-:W-:-:S07]  /*3070*/  MOV R34, 0x3090 ;  /* 0x0000309000227802 */ /* 0x000fce0000000f00 */
[----:B------:R-:W-:Y:S05]  /*3080*/  CALL.REL.NOINC `($contiguous_reducel32_i64$__internal_accurate_pow) ;  /* 0x0000004800887944 */ /* 0x000fea0003c00000 */
[----:B------:R-:W-:Y:S05]  /*3090*/  BSYNC.RECONVERGENT B1 ;  /* 0x0000000000017941 */ /* 0x000fea0003800200 */
.L_x_3252:
[----:B------:R-:W0:Y:S02]  /*30a0*/  LDCU.64 UR6, c[0x0][0x388] ;  /* 0x00007100ff0677ac */ /* 0x000e240008000a00 */
[----:B0-----:R-:W-:-:S04]  /*30b0*/  LEA R8, P0, R22, UR6, 0x3 ;  /* 0x0000000616087c11 */ /* 0x001fc8000f8018ff */
[----:B------:R-:W-:-:S05]  /*30c0*/  LEA.HI.X R9, R22, UR7, R23, 0x3, P0 ;  /* 0x0000000716097c11 */ /* 0x000fca00080f1c17 */
[----:B------:R0:W2:Y:S01]  /*30d0*/  LDG.E.64 R22, desc[UR14][R8.64] ;  /* 0x0000000e08167981 */ /* 0x0000a2000c1e1b00 */
[----:B------:R-:W-:Y:S01]  /*30e0*/  BSSY.RECONVERGENT B1, `(.L_x_3253) ;  /* 0x000001e000017945 */ /* 0x000fe20003800200 */
[----:B0-----:R-:W-:Y:S01]  /*30f0*/  DADD R8, -RZ, -R12 ;  /* 0x00000000ff087229 */ /* 0x001fe2000000090c */
[----:B--2---:R-:W-:Y:S01]  /*3100*/  IMAD.MOV.U32 R33, RZ, RZ, R23 ;  /* 0x000000ffff217224 */ /* 0x004fe200078e0017 */
[----:B------:R-:W-:-:S04]  /*3110*/  MOV R32, R22 ;  /* 0x0000001600207202 */ /* 0x000fc80000000f00 */
[----:B------:R-:W-:Y:S02]  /*3120*/  ISETP.LT.AND P0, PT, R33, RZ, PT ;  /* 0x000000ff2100720c */ /* 0x000fe40003f01270 */
[----:B------:R-:W-:-:S05]  /*3130*/  IADD3 R10, P1, PT, RZ, -R32, RZ ;  /* 0x80000020ff0a7210 */ /* 0x000fca0007f3e0ff */
[----:B------:R-:W-:Y:S01]  /*3140*/  IMAD.X R11, RZ, RZ, ~R33, P1 ;  /* 0x000000ffff0b7224 */ /* 0x000fe200008e0e21 */
[----:B------:R-:W-:-:S05]  /*3150*/  ISETP.LT.AND P1, PT, R7, RZ, PT ;  /* 0x000000ff0700720c */ /* 0x000fca0003f21270 */
[----:B------:R-:W-:Y:S01]  /*3160*/  @P0 MOV R32, R10 ;  /* 0x0000000a00200202 */ /* 0x000fe20000000f00 */
[----:B------:R-:W-:Y:S01]  /*3170*/  @P0 IMAD.MOV.U32 R33, RZ, RZ, R11 ;  /* 0x000000ffff210224 */ /* 0x000fe200078e000b */
[----:B------:R-:W-:Y:S02]  /*3180*/  ISETP.NE.U32.AND P0, PT, R6, RZ, PT ;  /* 0x000000ff0600720c */ /* 0x000fe40003f05070 */
[-C--:B------:R-:W-:Y:S02]  /*3190*/  IADD3 R11, P2, PT, RZ, -R6.reuse, RZ ;  /* 0x80000006ff0b7210 */ /* 0x080fe40007f5e0ff */
[----:B------:R-:W-:Y:S01]  /*31a0*/  ISETP.NE.AND.EX P0, PT, R7, RZ, PT, P0 ;  /* 0x000000ff0700720c */ /* 0x000fe20003f05300 */
[----:B------:R-:W0:Y:S01]  /*31b0*/  I2F.F64.S64 R32, R32 ;  /* 0x0000002000207312 */ /* 0x000e220000301c00 */
[----:B------:R-:W-:Y:S02]  /*31c0*/  IADD3.X R15, PT, PT, RZ, ~R7, RZ, P2, !PT ;  /* 0x80000007ff0f7210 */ /* 0x000fe400017fe4ff */
[----:B------:R-:W-:-:S02]  /*31d0*/  SEL R4, R11, R6, P1 ;  /* 0x000000060b047207 */ /* 0x000fc40000800000 */
[----:B------:R-:W-:Y:S02]  /*31e0*/  ISETP.GE.AND P2, PT, R5, RZ, PT ;  /* 0x000000ff0500720c */ /* 0x000fe40003f46270 */
[----:B------:R-:W-:Y:S02]  /*31f0*/  SEL R6, R15, R7, P1 ;  /* 0x000000070f067207 */ /* 0x000fe40000800000 */
[----:B------:R-:W-:Y:S02]  /*3200*/  ISETP.NE.U32.AND P1, PT, R4, 0x1, PT ;  /* 0x000000010400780c */ /* 0x000fe40003f25070 */
[----:B------:R-:W-:Y:S01]  /*3210*/  FSEL R12, R8, R12, !P2 ;  /* 0x0000000c080c7208 */ /* 0x000fe20005000000 */
[----:B------:R-:W-:Y:S01]  /*3220*/  @!P0 IMAD.MOV.U32 R12, RZ, RZ, RZ ;  /* 0x000000ffff0c8224 */ /* 0x000fe200078e00ff */
[----:B------:R-:W-:Y:S01]  /*3230*/  FSEL R13, R9, R13, !P2 ;  /* 0x0000000d090d7208 */ /* 0x000fe20005000000 */
[----:B0-----:R-:W-:Y:S01]  /*3240*/  DADD R34, -RZ, |R32| ;  /* 0x00000000ff227229 */ /* 0x001fe20000000520 */
[----:B------:R-:W-:-:S02]  /*3250*/  ISETP.NE.AND.EX P1, PT, R6, RZ, PT, P1 ;  /* 0x000000ff0600720c */ /* 0x000fc40003f25310 */
[----:B------:R-:W-:Y:S02]  /*3260*/  @!P0 MOV R13, R5 ;  /* 0x00000005000d8202 */ /* 0x000fe40000000f00 */
[----:B------:R-:W-:Y:S02]  /*3270*/  FSEL R4, R12, RZ, P1 ;  /* 0x000000ff0c047208 */ /* 0x000fe40000800000 */
[----:B------:R-:W-:-:S03]  /*3280*/  FSEL R5, R13, 1.875, P1 ;  /* 0x3ff000000d057808 */ /* 0x000fc60000800000 */
[----:B------:R-:W-:Y:S01]  /*3290*/  IMAD.MOV.U32 R28, RZ, RZ, R34 ;  /* 0x000000ffff1c7224 */ /* 0x000fe200078e0022 */
[----:B------:R-:W-:-:S07]  /*32a0*/  MOV R34, 0x32c0 ;  /* 0x000032c000227802 */ /* 0x000fce0000000f00 */
[----:B------:R-:W-:Y:S05]  /*32b0*/  CALL.REL.NOINC `($contiguous_reducel32_i64$__internal_accurate_pow) ;  /* 0x0000004400fc7944 */ /* 0x000fea0003c00000 */
[----:B------:R-:W-:Y:S05]  /*32c0*/  BSYNC.RECONVERGENT B1 ;  /* 0x0000000000017941 */ /* 0x000fea0003800200 */
.L_x_3253:
[----:B------:R-:W-:Y:S01]  /*32d0*/  ISETP.NE.U32.AND P0, PT, R22, RZ, PT ;  /* 0x000000ff1600720c */ /* 0x000fe20003f05070 */
[----:B------:R-:W-:Y:S01]  /*32e0*/  DADD R6, -RZ, -R12 ;  /* 0x00000000ff067229 */ /* 0x000fe2000000090c */
[-C--:B------:R-:W-:Y:S02]  /*32f0*/  IADD3 R9, P2, PT, RZ, -R22.reuse, RZ ;  /* 0x80000016ff097210 */ /* 0x080fe40007f5e0ff */
[C---:B------:R-:W-:Y:S02]  /*3300*/  ISETP.NE.AND.EX P0, PT, R23.reuse, RZ, PT, P0 ;  /* 0x000000ff1700720c */ /* 0x040fe40003f05300 */
[----:B------:R-:W-:Y:S02]  /*3310*/  ISETP.LT.AND P1, PT, R23, RZ, PT ;  /* 0x000000ff1700720c */ /* 0x000fe40003f21270 */
[----:B------:R-:W-:Y:S02]  /*3320*/  IADD3.X R11, PT, PT, RZ, ~R23, RZ, P2, !PT ;  /* 0x80000017ff0b7210 */ /* 0x000fe400017fe4ff */
[----:B------:R-:W-:-:S02]  /*3330*/  SEL R8, R9, R22, P1 ;  /* 0x0000001609087207 */ /* 0x000fc40000800000 */
[----:B------:R-:W-:Y:S02]  /*3340*/  ISETP.GE.AND P2, PT, R33, RZ, PT ;  /* 0x000000ff2100720c */ /* 0x000fe40003f46270 */
[----:B------:R-:W-:Y:S02]  /*3350*/  SEL R22, R11, R23, P1 ;  /* 0x000000170b167207 */ /* 0x000fe40000800000 */
[----:B------:R-:W-:Y:S02]  /*3360*/  ISETP.NE.U32.AND P1, PT, R8, 0x1, PT ;  /* 0x000000010800780c */ /* 0x000fe40003f25070 */
[----:B------:R-:W-:Y:S01]  /*3370*/  FSEL R12, R6, R12, !P2 ;  /* 0x0000000c060c7208 */ /* 0x000fe20005000000 */
[----:B------:R-:W-:Y:S01]  /*3380*/  @!P0 IMAD.MOV.U32 R12, RZ, RZ, RZ ;  /* 0x000000ffff0c8224 */ /* 0x000fe200078e00ff */
[----:B------:R-:W-:Y:S02]  /*3390*/  FSEL R13, R7, R13, !P2 ;  /* 0x0000000d070d7208 */ /* 0x000fe40005000000 */
[----:B------:R-:W-:-:S02]  /*33a0*/  ISETP.NE.AND.EX P1, PT, R22, RZ, PT, P1 ;  /* 0x000000ff1600720c */ /* 0x000fc40003f25310 */
[----:B------:R-:W-:Y:S02]  /*33b0*/  @!P0 MOV R13, R33 ;  /* 0x00000021000d8202 */ /* 0x000fe40000000f00 */
[----:B------:R-:W-:Y:S02]  /*33c0*/  FSEL R6, R12, RZ, P1 ;  /* 0x000000ff0c067208 */ /* 0x000fe40000800000 */
[----:B------:R-:W-:-:S06]  /*33d0*/  FSEL R7, R13, 1.875, P1 ;  /* 0x3ff000000d077808 */ /* 0x000fcc0000800000 */
[----:B------:R-:W-:-:S07]  /*33e0*/  DADD R4, R4, R6 ;  /* 0x0000000004047229 */ /* 0x000fce0000000006 */
[----:B------:R0:W-:Y:S01]  /*33f0*/  STS.64 [R3], R4 ;  /* 0x0000000403007388 */ /* 0x0001e20000000a00 */
[----:B------:R-:W-:Y:S05]  /*3400*/  BRA `(.L_x_3254) ;  /* 0x00000038003c7947 */ /* 0x000fea0003800000 */
.L_x_3205:
        /* <DEDUP_REMOVED lines=18> */
.L_x_3281:
        /* <DEDUP_REMOVED lines=30> */
.L_x_3258:
        /* <DEDUP_REMOVED lines=15> */
.L_x_3259:
[----:B------:R-:W-:Y:S05]  /*3800*/  BSYNC.RECONVERGENT B1 ;  /* 0x0000000000017941 */ /* 0x000fea0003800200 */
.L_x_3257:
        /* <DEDUP_REMOVED lines=39> */
.L_x_3261:
        /* <DEDUP_REMOVED lines=17> */
.L_x_3262:
[----:B------:R-:W-:Y:S05]  /*3b90*/  BSYNC.RECONVERGENT B1 ;  /* 0x0000000000017941 */ /* 0x000fea0003800200 */
.L_x_3260:
        /* <DEDUP_REMOVED lines=37> */
.L_x_3264:
        /* <DEDUP_REMOVED lines=17> */
.L_x_3265:
[----:B------:R-:W-:Y:S05]  /*3f00*/  BSYNC.RECONVERGENT B1 ;  /* 0x0000000000017941 */ /* 0x000fea0003800200 */
.L_x_3263:
        /* <DEDUP_REMOVED lines=38> */
.L_x_3267:
[----:B------:R-:W-:Y:S01]  /*4170*/  IMAD.MOV.U32 R26, RZ, RZ, R20 ;  /* 0x000000ffff1a7224 */ /* 0x000fe200078e0014 */
[----:B------:R-:W-:Y:S01]  /*4180*/  MOV R13, R21 ;  /* 0x00000015000d7202 */ /* 0x000fe20000000f00 */
[----:B------:R-:W-:Y:S01]  /*4190*/  IMAD.MOV.U32 R14, RZ, RZ, R36 ;  /* 0x000000ffff0e7224 */ /* 0x000fe200078e0024 */
[----:B------:R-:W-:Y:S02]  /*41a0*/  MOV R11, R37 ;  /* 0x00000025000b7202 */ /* 0x000fe40000000f00 */
[----:B------:R-:W-:-:S07]  /*41b0*/  MOV R12, 0x41d0 ;  /* 0x000041d0000c7802 */ /* 0x000fce0000000f00 */
[----:B-1----:R-:W-:Y:S05]  /*41c0*/  CALL.REL.NOINC `($__internal_66_$__cuda_sm20_div_s64) ;  /* 0x0000002c00b87944 */ /* 0x002fea0003c00000 */
        /* <DEDUP_REMOVED lines=11> */
.L_x_3268:
[----:B------:R-:W-:Y:S05]  /*4280*/  BSYNC.RECONVERGENT B1 ;  /* 0x0000000000017941 */ /* 0x000fea0003800200 */
.L_x_3266:
        /* <DEDUP_REMOVED lines=38> */
.L_x_3270:
        /* <DEDUP_REMOVED lines=17> */
.L_x_3271:
[----:B------:R-:W-:Y:S05]  /*4600*/  BSYNC.RECONVERGENT B1 ;  /* 0x0000000000017941 */ /* 0x000fea0003800200 */
.L_x_3269:
        /* <DEDUP_REMOVED lines=40> */
.L_x_3273:
        /* <DEDUP_REMOVED lines=17> */
.L_x_3274:
[----:B------:R-:W-:Y:S05]  /*49a0*/  BSYNC.RECONVERGENT B1 ;  /* 0x0000000000017941 */ /* 0x000fea0003800200 */
.L_x_3272:
        /* <DEDUP_REMOVED lines=40> */
.L_x_3276:
        /* <DEDUP_REMOVED lines=17> */
.L_x_3277:
[----:B------:R-:W-:Y:S05]  /*4d40*/  BSYNC.RECONVERGENT B1 ;  /* 0x0000000000017941 */ /* 0x000fea0003800200 */
.L_x_3275:
        /* <DEDUP_REMOVED lines=38> */
.L_x_3279:
        /* <DEDUP_REMOVED lines=17> */
.L_x_3280:
[----:B------:R-:W-:Y:S05]  /*50c0*/  BSYNC.RECONVERGENT B1 ;  /* 0x0000000000017941 */ /* 0x000fea0003800200 */
.L_x_3278:
        /* <DEDUP_REMOVED lines=15> */
.L_x_3256:
        /* <DEDUP_REMOVED lines=37> */
.L_x_3284:
[----:B------:R-:W-:Y:S01]  /*5410*/  IMAD.MOV.U32 R26, RZ, RZ, R18 ;  /* 0x000000ffff1a7224 */ /* 0x000fe200078e0012 */
[----:B------:R-:W-:Y:S01]  /*5420*/  MOV R13, R19 ;  /* 0x00000013000d7202 */ /* 0x000fe20000000f00 */
[----:B------:R-:W-:Y:S01]  /*5430*/  IMAD.MOV.U32 R14, RZ, RZ, R6 ;  /* 0x000000ffff0e7224 */ /* 0x000fe200078e0006 */
[----:B------:R-:W-:Y:S02]  /*5440*/  MOV R11, R7 ;  /* 0x00000007000b7202 */ /* 0x000fe40000000f00 */
[----:B------:R-:W-:-:S07]  /*5450*/  MOV R12, 0x5470 ;  /* 0x00005470000c7802 */ /* 0x000fce0000000f00 */
[----:B------:R-:W-:Y:S05]  /*5460*/  CALL.REL.NOINC `($__internal_66_$__cuda_sm20_div_s64) ;  /* 0x0000001c00107944 */ /* 0x000fea0003c00000 */
        /* <DEDUP_REMOVED lines=9> */
.L_x_3285:
[----:B------:R-:W-:Y:S05]  /*5500*/  BSYNC.RECONVERGENT B1 ;  /* 0x0000000000017941 */ /* 0x000fea0003800200 */
.L_x_3283:
        /* <DEDUP_REMOVED lines=39> */
.L_x_3287:
        /* <DEDUP_REMOVED lines=17> */
.L_x_3288:
[----:B------:R-:W-:Y:S05]  /*5890*/  BSYNC.RECONVERGENT B1 ;  /* 0x0000000000017941 */ /* 0x000fea0003800200 */
.L_x_3286:
        /* <DEDUP_REMOVED lines=40> */
.L_x_3290:
        /* <DEDUP_REMOVED lines=17> */
.L_x_3291:
[----:B------:R-:W-:Y:S05]  /*5c30*/  BSYNC.RECONVERGENT B1 ;  /* 0x0000000000017941 */ /* 0x000fea0003800200 */
.L_x_3289:
        /* <DEDUP_REMOVED lines=40> */
.L_x_3293:
        /* <DEDUP_REMOVED lines=17> */
.L_x_3294:
[----:B------:R-:W-:Y:S05]  /*5fd0*/  BSYNC.RECONVERGENT B1 ;  /* 0x0000000000017941 */ /* 0x000fea0003800200 */
.L_x_3292:
        /* <DEDUP_REMOVED lines=11> */
.L_x_3282:
        /* <DEDUP_REMOVED lines=35> */
.L_x_3297:
        /* <DEDUP_REMOVED lines=14> */
.L_x_3298:
[----:B------:R-:W-:Y:S05]  /*63a0*/  BSYNC.RECONVERGENT B1 ;  /* 0x0000000000017941 */ /* 0x000fea0003800200 */
.L_x_3296:
        /* <DEDUP_REMOVED lines=39> */
.L_x_3300:
        /* <DEDUP_REMOVED lines=17> */
.L_x_3301:
[----:B------:R-:W-:Y:S05]  /*6730*/  BSYNC.RECONVERGENT B1 ;  /* 0x0000000000017941 */ /* 0x000fea0003800200 */
.L_x_3299:
        /* <DEDUP_REMOVED lines=11> */
.L_x_3295:
        /* <DEDUP_REMOVED lines=31> */
.L_x_3303:
[----:B------:R-:W-:Y:S01]  /*69e0*/  IMAD.MOV.U32 R24, RZ, RZ, R20 ;  /* 0x000000ffff187224 */ /* 0x000fe200078e0014 */
[----:B------:R-:W-:-:S07]  /*69f0*/  MOV R26, 0x6a10 ;  /* 0x00006a10001a7802 */ /* 0x000fce0000000f00 */
[----:B------:R-:W-:Y:S05]  /*6a00*/  CALL.REL.NOINC `($__internal_67_$__cuda_sm20_rem_s64) ;  /* 0x0000000800f47944 */ /* 0x000fea0003c00000 */
[----:B------:R-:W-:Y:S01]  /*6a10*/  MOV R4, R6 ;  /* 0x0000000600047202 */ /* 0x000fe20000000f00 */
[----:B------:R-:W-:-:S07]  /*6a20*/  IMAD.MOV.U32 R5, RZ, RZ, R7 ;  /* 0x000000ffff057224 */ /* 0x000fce00078e0007 */
.L_x_3304:
[----:B------:R-:W-:Y:S05]  /*6a30*/  BSYNC.RECONVERGENT B1 ;  /* 0x0000000000017941 */ /* 0x000fea0003800200 */
.L_x_3302:
        /* <DEDUP_REMOVED lines=9> */
.L_x_3255:
        /* <DEDUP_REMOVED lines=17> */
.L_x_3305:
[----:B------:R-:W-:Y:S01]  /*6be0*/  ISETP.NE.U32.AND P0, PT, R6, RZ, PT ;  /* 0x000000ff0600720c */ /* 0x000fe20003f05070 */
[----:B------:R-:W-:Y:S01]  /*6bf0*/  DADD R8, -RZ, -R12 ;  /* 0x00000000ff087229 */ /* 0x000fe2000000090c */
[-C--:B------:R-:W-:Y:S02]  /*6c00*/  IADD3 R11, P2, PT, RZ, -R6.reuse, RZ ;  /* 0x80000006ff0b7210 */ /* 0x080fe40007f5e0ff */
[C---:B------:R-:W-:Y:S02]  /*6c10*/  ISETP.NE.AND.EX P0, PT, R7.reuse, RZ, PT, P0 ;  /* 0x000000ff0700720c */ /* 0x040fe40003f05300 */
[----:B------:R-:W-:Y:S01]  /*6c20*/  ISETP.LT.AND P1, PT, R7, RZ, PT ;  /* 0x000000ff0700720c */ /* 0x000fe20003f21270 */
[----:B------:R-:W-:Y:S01]  /*6c30*/  IMAD.X R15, RZ, RZ, ~R7, P2 ;  /* 0x000000ffff0f7224 */ /* 0x000fe200010e0e07 */
[----:B------:R-:W-:Y:S02]  /*6c40*/  ISETP.GE.AND P2, PT, R5, RZ, PT ;  /* 0x000000ff0500720c */ /* 0x000fe40003f46270 */
[----:B------:R-:W-:-:S02]  /*6c50*/  SEL R4, R11, R6, P1 ;  /* 0x000000060b047207 */ /* 0x000fc40000800000 */
[----:B------:R-:W-:Y:S02]  /*6c60*/  SEL R6, R15, R7, P1 ;  /* 0x000000070f067207 */ /* 0x000fe40000800000 */
[----:B------:R-:W-:Y:S02]  /*6c70*/  ISETP.NE.U32.AND P1, PT, R4, 0x1, PT ;  /* 0x000000010400780c */ /* 0x000fe40003f25070 */
[----:B------:R-:W-:Y:S01]  /*6c80*/  FSEL R13, R9, R13, !P2 ;  /* 0x0000000d090d7208 */ /* 0x000fe20005000000 */
[----:B------:R-:W-:Y:S01]  /*6c90*/  @!P0 IMAD.MOV.U32 R13, RZ, RZ, R5 ;  /* 0x000000ffff0d8224 */ /* 0x000fe200078e0005 */
[----:B------:R-:W-:Y:S02]  /*6ca0*/  FSEL R12, R8, R12, !P2 ;  /* 0x0000000c080c7208 */ /* 0x000fe40005000000 */
[----:B------:R-:W-:Y:S02]  /*6cb0*/  ISETP.NE.AND.EX P1, PT, R6, RZ, PT, P1 ;  /* 0x000000ff0600720c */ /* 0x000fe40003f25310 */
[----:B------:R-:W-:-:S02]  /*6cc0*/  @!P0 MOV R12, RZ ;  /* 0x000000ff000c8202 */ /* 0x000fc40000000f00 */
[----:B------:R-:W-:Y:S02]  /*6cd0*/  FSEL R5, R13, 1.875, P1 ;  /* 0x3ff000000d057808 */ /* 0x000fe40000800000 */
[----:B------:R-:W-:-:S05]  /*6ce0*/  FSEL R4, R12, RZ, P1 ;  /* 0x000000ff0c047208 */ /* 0x000fca0000800000 */
[----:B------:R1:W-:Y:S02]  /*6cf0*/  STS.64 [R3], R4 ;  /* 0x0000000403007388 */ /* 0x0003e40000000a00 */
.L_x_3254:
[----:B------:R-:W-:Y:S05]  /*6d00*/  BSYNC.RECONVERGENT B0 ;  /* 0x0000000000007941 */ /* 0x000fea0003800200 */
.L_x_3204:
[----:B------:R-:W-:Y:S01]  /*6d10*/  BAR.SYNC.DEFER_BLOCKING 0x0 ;  /* 0x0000000000007b1d */ /* 0x000fe20000010000 */
[----:B------:R-:W-:Y:S02]  /*6d20*/  ISETP.GE.U32.AND P0, PT, R2, 0x42, PT ;  /* 0x000000420200780c */ /* 0x000fe40003f06070 */
[----:B------:R-:W-:-:S11]  /*6d30*/  ISETP.GT.U32.AND P1, PT, R0, 0x1f, PT ;  /* 0x0000001f0000780c */ /* 0x000fd60003f24070 */
[----:B------:R-:W-:Y:S05]  /*6d40*/  @!P0 BRA `(.L_x_3306) ;  /* 0x00000000002c8947 */ /* 0x000fea0003800000 */
.L_x_3307:
        /* <DEDUP_REMOVED lines=11> */
.L_x_3306:
        /* <DEDUP_REMOVED lines=39> */
[----:B------:R-:W-:-:S04]  /*7070*/  MOV R4, UR5 ;  /* 0x0000000500047c02 */ /* 0x000fc80008000f00 */
[----:B------:R-:W-:-:S05]  /*7080*/  IMAD.U32 R5, RZ, RZ, UR6 ;  /* 0x00000006ff057e24 */ /* 0x000fca000f8e00ff */
[----:B0-----:R-:W-:Y:S01]  /*7090*/  STG.E.64 desc[UR14][R4.64], R2 ;  /* 0x0000000204007986 */ /* 0x001fe2000c101b0e */
[----:B------:R-:W-:Y:S05]  /*70a0*/  EXIT ;  /* 0x000000000000794d */ /* 0x000fea0003800000 */
        .weak           $__internal_66_$__cuda_sm20_div_s64
        .type           $__internal_66_$__cuda_sm20_div_s64,@function
        .size           $__internal_66_$__cuda_sm20_div_s64,($__internal_67_$__cuda_sm20_rem_s64 - $__internal_66_$__cuda_sm20_div_s64)
$__internal_66_$__cuda_sm20_div_s64:
        /* <DEDUP_REMOVED lines=27> */
[----:B------:R-:W-:Y:S02]  /*7260*/  IADD3 R30, P0, PT, RZ, -R30, RZ ;  /* 0x8000001eff1e7210 */ /* 0x000fe40007f1e0ff */
[----:B------:R-:W-:Y:S01]  /*7270*/  MOV R31, RZ ;  /* 0x000000ff001f7202 */ /* 0x000fe20000000f00 */
        /* <DEDUP_REMOVED lines=26> */
[----:B------:R-:W-:-:S04]  /*7420*/  IMAD R27, R28, R24, R27 ;  /* 0x000000181c1b7224 */ /* 0x000fc800078e021b */
        /* <DEDUP_REMOVED lines=19> */
[----:B------:R-:W-:-:S02]  /*7560*/  IMAD.X R14, RZ, RZ, ~R27, P3 ;  /* 0x000000ffff0e7224 */ /* 0x000fc400018e0e1b */
[----:B------:R-:W-:Y:S01]  /*7570*/  HFMA2 R13, -RZ, RZ, 0, 0 ;  /* 0x00000000ff0d7431 */ /* 0x000fe200000001ff */
[----:B------:R-:W-:Y:S02]  /*7580*/  ISETP.NE.AND.EX P0, PT, R11, RZ, PT, P0 ;  /* 0x000000ff0b00720c */ /* 0x000fe40003f05300 */
[----:B------:R-:W-:Y:S02]  /*7590*/  SEL R24, R24, R25, !P2 ;  /* 0x0000001918187207 */ /* 0x000fe40005000000 */
[----:B------:R-:W-:Y:S02]  /*75a0*/  SEL R14, R14, R27, !P2 ;  /* 0x0000001b0e0e7207 */ /* 0x000fe40005000000 */
[----:B------:R-:W-:Y:S02]  /*75b0*/  SEL R24, R24, 0xffffffff, P0 ;  /* 0xffffffff18187807 */ /* 0x000fe40000000000 */
[----:B------:R-:W-:Y:S01]  /*75c0*/  SEL R25, R14, 0xffffffff, P0 ;  /* 0xffffffff0e197807 */ /* 0x000fe20000000000 */
[----:B------:R-:W-:Y:S06]  /*75d0*/  RET.REL.NODEC R12 `(contiguous_reducel32_i64) ;  /* 0xffffff880c887950 */ /* 0x000fec0003c3ffff */
        .weak           $__internal_67_$__cuda_sm20_rem_s64
        .type           $__internal_67_$__cuda_sm20_rem_s64,@function
        .size           $__internal_67_$__cuda_sm20_rem_s64,($contiguous_reducel32_i64$__internal_accurate_pow - $__internal_67_$__cuda_sm20_rem_s64)
$__internal_67_$__cuda_sm20_rem_s64:
        /* <DEDUP_REMOVED lines=38> */
[----:B------:R-:W-:Y:S01]  /*7840*/  IADD3.X R25, PT, PT, R12, R25, RZ, P0, !PT ;  /* 0x000000190c197210 */ /* 0x000fe200007fe4ff */
[----:B------:R-:W-:Y:S02]  /*7850*/  IMAD.MOV.U32 R13, RZ, RZ, RZ ;  /* 0x000000ffff0d7224 */ /* 0x000fe400078e00ff */
[----:B------:R-:W-:Y:S01]  /*7860*/  IMAD.HI.U32 R12, R14, R15, RZ ;  /* 0x0000000f0e0c7227 */ /* 0x000fe200078e00ff */
[----:B------:R-:W-:Y:S02]  /*7870*/  SEL R19, R18, R19, !P1 ;  /* 0x0000001312137207 */ /* 0x000fe40004800000 */
        /* <DEDUP_REMOVED lines=12> */
[----:B------:R-:W-:Y:S02]  /*7940*/  IMAD R12, R27, R6, R25 ;  /* 0x000000061b0c7224 */ /* 0x000fe400078e0219 */
[----:B------:R-:W-:-:S03]  /*7950*/  HFMA2 R27, -RZ, RZ, 0, 0 ;  /* 0x00000000ff1b7431 */ /* 0x000fc600000001ff */
        /* <DEDUP_REMOVED lines=14> */
[----:B------:R-:W-:Y:S01]  /*7a40*/  SEL R6, R13, R6, !P1 ;  /* 0x000000060d067207 */ /* 0x000fe20004800000 */
[----:B------:R-:W-:Y:S01]  /*7a50*/  IMAD.X R12, RZ, RZ, ~R7, P2 ;  /* 0x000000ffff0c7224 */ /* 0x000fe200010e0e07 */
[----:B------:R-:W-:-:S04]  /*7a60*/  ISETP.NE.AND.EX P0, PT, R21, RZ, PT, P0 ;  /* 0x000000ff1500720c */ /* 0x000fc80003f05300 */
[----:B------:R-:W-:Y:S02]  /*7a70*/  SEL R7, R12, R7, !P1 ;  /* 0x000000070c077207 */ /* 0x000fe40004800000 */
[----:B------:R-:W-:Y:S02]  /*7a80*/  SEL R6, R6, 0xffffffff, P0 ;  /* 0xffffffff06067807 */ /* 0x000fe40000000000 */
[----:B------:R-:W-:Y:S01]  /*7a90*/  SEL R7, R7, 0xffffffff, P0 ;  /* 0xffffffff07077807 */ /* 0x000fe20000000000 */
[----:B------:R-:W-:Y:S06]  /*7aa0*/  RET.REL.NODEC R26 `(contiguous_reducel32_i64) ;  /* 0xffffff841a547950 */ /* 0x000fec0003c3ffff */
        .type           $contiguous_reducel32_i64$__internal_accurate_pow,@function
        .size           $contiguous_reducel32_i64$__internal_accurate_pow,(.L_x_10016 - $contiguous_reducel32_i64$__internal_accurate_pow)
$contiguous_reducel32_i64$__internal_accurate_pow:
[----:B------:R-:W-:Y:S01]  /*7ab0*/  ISETP.GT.U32.AND P0, PT, R35, 0xfffff, PT ;  /* 0x000fffff2300780c */ /* 0x000fe20003f04070 */
[----:B------:R-:W-:Y:S01]  /*7ac0*/  IMAD.MOV.U32 R8, RZ, RZ, R28 ;  /* 0x000000ffff087224 */ /* 0x000fe200078e001c */
[----:B------:R-:W-:Y:S01]  /*7ad0*/  MOV R9, R35 ;  /* 0x0000002300097202 */ /* 0x000fe20000000f00 */
[--C-:B------:R-:W-:Y:S01]  /*7ae0*/  IMAD.MOV.U32 R10, RZ, RZ, R35.reuse ;  /* 0x000000ffff0a7224 */ /* 0x100fe200078e0023 */
[----:B------:R-:W-:Y:S01]  /*7af0*/  MOV R20, RZ ;  /* 0x000000ff00147202 */ /* 0x000fe20000000f00 */
[----:B------:R-:W-:Y:S01]  /*7b00*/  IMAD.MOV.U32 R12, RZ, RZ, 0x41ad3b5a ;  /* 0x41ad3b5aff0c7424 */ /* 0x000fe200078e00ff */
[----:B------:R-:W-:Y:S01]  /*7b10*/  MOV R13, 0x3ed0f5d2 ;  /* 0x3ed0f5d2000d7802 */ /* 0x000fe20000000f00 */
[----:B------:R-:W-:Y:S01]  /*7b20*/  UMOV UR6, 0x7d2cafe2 ;  /* 0x7d2cafe200067882 */ /* 0x000fe20000000000 */
[----:B------:R-:W-:Y:S01]  /*7b30*/  UMOV UR7, 0x3eb0f5ff ;  /* 0x3eb0f5ff00077882 */ /* 0x000fe20000000000 */
[----:B------:R-:W-:Y:S01]  /*7b40*/  SHF.R.U32.HI R35, RZ, 0x14, R35 ;  /* 0x00000014ff237819 */ /* 0x000fe20000011623 */
[----:B------:R-:W-:Y:S01]  /*7b50*/  UMOV UR10, 0x3b39803f ;  /* 0x3b39803f000a7882 */ /* 0x000fe20000000000 */
[----:B------:R-:W-:-:S02]  /*7b60*/  UMOV UR11, 0x3c7abc9e ;  /* 0x3c7abc9e000b7882 */ /* 0x000fc40000000000 */
[----:B------:R-:W-:-:S10]  /*7b70*/  @!P0 DMUL R8, R8, 1.80143985094819840000e+16 ;  /* 0x4350000008088828 */ /* 0x000fd40000000000 */
[----:B------:R-:W-:Y:S01]  /*7b80*/  @!P0 MOV R10, R9 ;  /* 0x00000009000a8202 */ /* 0x000fe20000000f00 */
[----:B------:R-:W-:Y:S01]  /*7b90*/  @!P0 IMAD.MOV.U32 R28, RZ, RZ, R8 ;  /* 0x000000ffff1c8224 */ /* 0x000fe200078e0008 */
[----:B------:R-:W-:Y:S02]  /*7ba0*/  @!P0 LEA.HI R35, R9, 0xffffffca, RZ, 0xc ;  /* 0xffffffca09238811 */ /* 0x000fe400078f60ff */
[----:B------:R-:W-:-:S03]  /*7bb0*/  LOP3.LUT R10, R10, 0x800fffff, RZ, 0xc0, !PT ;  /* 0x800fffff0a0a7812 */ /* 0x000fc600078ec0ff */
[----:B------:R-:W-:Y:S01]  /*7bc0*/  VIADD R8, R35, 0xfffffc01 ;  /* 0xfffffc0123087836 */ /* 0x000fe20000000000 */
[----:B------:R-:W-:-:S04]  /*7bd0*/  LOP3.LUT R29, R10, 0x3ff00000, RZ, 0xfc, !PT ;  /* 0x3ff000000a1d7812 */ /* 0x000fc800078efcff */
[----:B------:R-:W-:-:S13]  /*7be0*/  ISETP.GE.U32.AND P1, PT, R29, 0x3ff6a09f, PT ;  /* 0x3ff6a09f1d00780c */ /* 0x000fda0003f26070 */
[----:B------:R-:W-:Y:S02]  /*7bf0*/  @P1 IADD3 R11, PT, PT, R29, -0x100000, RZ ;  /* 0xfff000001d0b1810 */ /* 0x000fe40007ffe0ff */
[----:B------:R-:W-:-:S03]  /*7c00*/  @P1 IADD3 R8, PT, PT, R35, -0x3fe, RZ ;  /* 0xfffffc0223081810 */ /* 0x000fc60007ffe0ff */
        /* <DEDUP_REMOVED lines=62> */
[----:B------:R-:W-:-:S08]  /*7ff0*/  DADD R10, R14, R10 ;  /* 0x000000000e0a7229 */ /* 0x000fd0000000000a */
        /* <DEDUP_REMOVED lines=31> */
[----:B------:R-:W-:Y:S01]  /*81f0*/  MOV R16, 0xfca213ea ;  /* 0xfca213ea00107802 */ /* 0x000fe20000000f00 */
[----:B------:R-:W-:Y:S01]  /*8200*/  IMAD.MOV.U32 R17, RZ, RZ, 0x3e928af3 ;  /* 0x3e928af3ff117424 */ /* 0x000fe200078e00ff */
        /* <DEDUP_REMOVED lines=30> */
[----:B------:R-:W-:Y:S01]  /*83f0*/  LEA R13, R8, R17, 0x14 ;  /* 0x00000011080d7211 */ /* 0x000fe200078ea0ff */
[----:B------:R-:W-:Y:S01]  /*8400*/  IMAD.MOV.U32 R12, RZ, RZ, R16 ;  /* 0x000000ffff0c7224 */ /* 0x000fe200078e0010 */
        /* <DEDUP_REMOVED lines=13> */
.L_x_3308:
[----:B------:R-:W-:Y:S01]  /*84e0*/  DFMA R14, R14, R12, R12 ;  /* 0x0000000c0e0e722b */ /* 0x000fe2000000000c */
[----:B------:R-:W-:Y:S01]  /*84f0*/  MOV R35, 0x0 ;  /* 0x0000000000237802 */ /* 0x000fe20000000f00 */
[----:B------:R-:W-:-:S08]  /*8500*/  DSETP.NEU.AND P0, PT, |R12|, +INF , PT ;  /* 0x7ff000000c00742a */ /* 0x000fd00003f0d200 */
[----:B------:R-:W-:Y:S02]  /*8510*/  FSEL R12, R12, R14, !P0 ;  /* 0x0000000e0c0c7208 */ /* 0x000fe40004000000 */
[----:B------:R-:W-:Y:S01]  /*8520*/  FSEL R13, R13, R15, !P0 ;  /* 0x0000000f0d0d7208 */ /* 0x000fe20004000000 */
[----:B------:R-:W-:Y:S06]  /*8530*/  RET.REL.NODEC R34 `(contiguous_reducel32_i64) ;  /* 0xffffff7822b07950 */ /* 0x000fec0003c3ffff */
.L_x_3309:
        /* <DEDUP_REMOVED lines=12> */
.L_x_10016:


//--------------------- .text.uncontiguous_cumulate_reducel3_i64 --------------------------
	.section	.text.uncontiguous_cumulate_reducel3_i64,"ax",@progbits
	.align	128
        .global         uncontiguous_cumulate_reducel3_i64
        .type           uncontiguous_cumulate_reducel3_i64,@function
        .size           uncontiguous_cumulate_reducel3_i64,(.L_x_10018 - uncontiguous_cumulate_reducel3_i64)
        .other          uncontiguous_cumulate_reducel3_i64,@"STO_CUDA_ENTRY STV_DEFAULT"
uncontiguous_cumulate_reducel3_i64:
.text.uncontiguous_cumulate_reducel3_i64:
        /* <DEDUP_REMOVED lines=41> */
.L_x_3338:
        /* <DEDUP_REMOVED lines=33> */
.L_x_3315:
[----:B------:R-:W-:Y:S01]  /*04a0*/  IMAD.MOV.U32 R29, RZ, RZ, R14 ;  /* 0x000000ffff1d7224 */ /* 0x000fe200078e000e */
[----:B------:R-:W-:Y:S01]  /*04b0*/  MOV R26, R15 ;  /* 0x0000000f001a7202 */ /* 0x000fe20000000f00 */
[----:B------:R-:W-:Y:S01]  /*04c0*/  IMAD.MOV.U32 R13, RZ, RZ, R16 ;  /* 0x000000ffff0d7224 */ /* 0x000fe200078e0010 */
[----:B------:R-:W-:Y:S02]  /*04d0*/  MOV R12, R17 ;  /* 0x00000011000c7202 */ /* 0x000fe40000000f00 */
[----:B------:R-:W-:-:S07]  /*04e0*/  MOV R11, 0x500 ;  /* 0x00000500000b7802 */ /* 0x000fce0000000f00 */
[----:B------:R-:W-:Y:S05]  /*04f0*/  CALL.REL.NOINC `($__internal_68_$__cuda_sm20_div_s64) ;  /* 0x0000006400dc7944 */ /* 0x000fea0003c00000 */
        /* <DEDUP_REMOVED lines=9> */
.L_x_3316:
[----:B------:R-:W-:Y:S05]  /*0590*/  BSYNC.RECONVERGENT B1 ;  /* 0x0000000000017941 */ /* 0x000fea0003800200 */
.L_x_3314:
        /* <DEDUP_REMOVED lines=36> */
.L_x_3318:
[----:B------:R-:W-:Y:S01]  /*07e0*/  IMAD.MOV.U32 R29, RZ, RZ, R7 ;  /* 0x000000ffff1d7224 */ /* 0x000fe200078e0007 */
[----:B------:R-:W-:Y:S01]  /*07f0*/  MOV R26, R8 ;  /* 0x00000008001a7202 */ /* 0x000fe20000000f00 */
[----:B------:R-:W-:Y:S01]  /*0800*/  IMAD.MOV.U32 R13, RZ, RZ, R16 ;  /* 0x000000ffff0d7224 */ /* 0x000fe200078e0010 */
[----:B------:R-:W-:Y:S02]  /*0810*/  MOV R12, R17 ;  /* 0x00000011000c7202 */ /* 0x000fe40000000f00 */
[----:B------:R-:W-:-:S07]  /*0820*/  MOV R11, 0x840 ;  /* 0x00000840000b7802 */ /* 0x000fce0000000f00 */
[----:B------:R-:W-:Y:S05]  /*0830*/  CALL.REL.NOINC `($__internal_68_$__cuda_sm20_div_s64) ;  /* 0x00000064000c7944 */ /* 0x000fea0003c00000 */
        /* <DEDUP_REMOVED lines=10> */
.L_x_3319:
[----:B------:R-:W-:Y:S05]  /*08e0*/  BSYNC.RECONVERGENT B1 ;  /* 0x0000000000017941 */ /* 0x000fea0003800200 */
.L_x_3317:
        /* <DEDUP_REMOVED lines=37> */
.L_x_3321:
[----:B------:R-:W-:Y:S01]  /*0b40*/  MOV R29, R14 ;  /* 0x0000000e001d7202 */ /* 0x000fe20000000f00 */
[----:B------:R-:W-:Y:S01]  /*0b50*/  IMAD.MOV.U32 R26, RZ, RZ, R15 ;  /* 0x000000ffff1a7224 */ /* 0x000fe200078e000f */
[----:B------:R-:W-:Y:S01]  /*0b60*/  MOV R13, R16 ;  /* 0x00000010000d7202 */ /* 0x000fe20000000f00 */
[----:B------:R-:W-:Y:S01]  /*0b70*/  IMAD.MOV.U32 R12, RZ, RZ, R17 ;  /* 0x000000ffff0c7224 */ /* 0x000fe200078e0011 */
[----:B------:R-:W-:-:S07]  /*0b80*/  MOV R11, 0xba0 ;  /* 0x00000ba0000b7802 */ /* 0x000fce0000000f00 */
[----:B------:R-:W-:Y:S05]  /*0b90*/  CALL.REL.NOINC `($__internal_68_$__cuda_sm20_div_s64) ;  /* 0x0000006000347944 */ /* 0x000fea0003c00000 */
        /* <DEDUP_REMOVED lines=10> */
.L_x_3322:
[----:B------:R-:W-:Y:S05]  /*0c40*/  BSYNC.RECONVERGENT B1 ;  /* 0x0000000000017941 */ /* 0x000fea0003800200 */
.L_x_3320:
        /* <DEDUP_REMOVED lines=34> */
.L_x_3324:
        /* <DEDUP_REMOVED lines=16> */
.L_x_3325:
[----:B------:R-:W-:Y:S05]  /*0f70*/  BSYNC.RECONVERGENT B1 ;  /* 0x0000000000017941 */ /* 0x000fea0003800200 */
.L_x_3323:
        /* <DEDUP_REMOVED lines=37> */
.L_x_3327:
        /* <DEDUP_REMOVED lines=17> */
.L_x_3328:
[----:B------:R-:W-:Y:S05]  /*12e0*/  BSYNC.RECONVERGENT B1 ;  /* 0x0000000000017941 */ /* 0x000fea0003800200 */
.L_x_3326:
        /* <DEDUP_REMOVED lines=35> */
.L_x_3330:
        /* <DEDUP_REMOVED lines=16> */
.L_x_3331:
[----:B------:R-:W-:Y:S05]  /*1620*/  BSYNC.RECONVERGENT B1 ;  /* 0x0000000000017941 */ /* 0x000fea0003800200 */
.L_x_3329:
        /* <DEDUP_REMOVED lines=36> */
.L_x_3333:
[----:B------:R-:W-:Y:S01]  /*1870*/  MOV R29, R14 ;  /* 0x0000000e001d7202 */ /* 0x000fe20000000f00 */
[----:B------:R-:W-:Y:S01]  /*1880*/  IMAD.MOV.U32 R26, RZ, RZ, R15 ;  /* 0x000000ffff1a7224 */ /* 0x000fe200078e000f */
[----:B------:R-:W-:Y:S01]  /*1890*/  MOV R13, R16 ;  /* 0x00000010000d7202 */ /* 0x000fe20000000f00 */
[----:B------:R-:W-:Y:S01]  /*18a0*/  IMAD.MOV.U32 R12, RZ, RZ, R17 ;  /* 0x000000ffff0c7224 */ /* 0x000fe200078e0011 */
[----:B------:R-:W-:-:S07]  /*18b0*/  MOV R11, 0x18d0 ;  /* 0x000018d0000b7802 */ /* 0x000fce0000000f00 */
[----:B------:R-:W-:Y:S05]  /*18c0*/  CALL.REL.NOINC `($__internal_68_$__cuda_sm20_div_s64) ;  /* 0x0000005000e87944 */ /* 0x000fea0003c00000 */
        /* <DEDUP_REMOVED lines=11> */
.L_x_3334:
[----:B------:R-:W-:Y:S05]  /*1980*/  BSYNC.RECONVERGENT B1 ;  /* 0x0000000000017941 */ /* 0x000fea0003800200 */
.L_x_3332:
        /* <DEDUP_REMOVED lines=36> */
.L_x_3336:
        /* <DEDUP_REMOVED lines=17> */
.L_x_3337:
[----:B------:R-:W-:Y:S05]  /*1ce0*/  BSYNC.RECONVERGENT B1 ;  /* 0x0000000000017941 */ /* 0x000fea0003800200 */
.L_x_3335:
        /* <DEDUP_REMOVED lines=10> */
.L_x_3313:
        /* <DEDUP_REMOVED lines=36> */
.L_x_3341:
[----:B------:R-:W-:Y:S01]  /*1fd0*/  MOV R29, R14 ;  /* 0x0000000e001d7202 */ /* 0x000fe20000000f00 */
[----:B------:R-:W-:Y:S01]  /*1fe0*/  IMAD.MOV.U32 R26, RZ, RZ, R15 ;  /* 0x000000ffff1a7224 */ /* 0x000fe200078e000f */
[----:B------:R-:W-:Y:S01]  /*1ff0*/  MOV R13, R16 ;  /* 0x00000010000d7202 */ /* 0x000fe20000000f00 */
[----:B------:R-:W-:Y:S01]  /*2000*/  IMAD.MOV.U32 R12, RZ, RZ, R17 ;  /* 0x000000ffff0c7224 */ /* 0x000fe200078e0011 */
[----:B------:R-:W-:-:S07]  /*2010*/  MOV R11, 0x2030 ;  /* 0x00002030000b7802 */ /* 0x000fce0000000f00 */
[----:B------:R-:W-:Y:S05]  /*2020*/  CALL.REL.NOINC `($__internal_68_$__cuda_sm20_div_s64) ;  /* 0x0000004c00107944 */ /* 0x000fea0003c00000 */
        /* <DEDUP_REMOVED lines=9> */
.L_x_3342:
[----:B------:R-:W-:Y:S05]  /*20c0*/  BSYNC.RECONVERGENT B1 ;  /* 0x0000000000017941 */ /* 0x000fea0003800200 */
.L_x_3340:
        /* <DEDUP_REMOVED lines=36> */
.L_x_3344:
        /* <DEDUP_REMOVED lines=17> */
.L_x_3345:
[----:B------:R-:W-:Y:S05]  /*2420*/  BSYNC.RECONVERGENT B1 ;  /* 0x0000000000017941 */ /* 0x000fea0003800200 */
.L_x_3343:
        /* <DEDUP_REMOVED lines=38> */
.L_x_3347:
        /* <DEDUP_REMOVED lines=16> */
.L_x_3348:
[----:B------:R-:W-:Y:S05]  /*2790*/  BSYNC.RECONVERGENT B1 ;  /* 0x0000000000017941 */ /* 0x000fea0003800200 */
.L_x_3346:
        /* <DEDUP_REMOVED lines=36> */
.L_x_3350:
        /* <DEDUP_REMOVED lines=16> */
.L_x_3351:
[----:B------:R-:W-:Y:S05]  /*2ae0*/  BSYNC.RECONVERGENT B1 ;  /* 0x0000000000017941 */ /* 0x000fea0003800200 */
.L_x_3349:
[----:B------:R-:W-:Y:S01]  /*2af0*/  IMAD R5, R5, R38, RZ ;  /* 0x0000002605057224 */ /* 0x000fe200078e02ff */
[----:B------:R-:W-:Y:S01]  /*2b00*/  IADD3 R9, PT, PT, R9, -0x2, RZ ;  /* 0xfffffffe09097810 */ /* 0x000fe20007ffe0ff */
[----:B------:R-:W-:Y:S02]  /*2b10*/  IMAD.MOV.U32 R34, RZ, RZ, R20 ;  /* 0x000000ffff227224 */ /* 0x000fe400078e0014 */
[-C--:B------:R-:W-:Y:S02]  /*2b20*/  IMAD R5, R39, R10.reuse, R5 ;  /* 0x0000000a27057224 */ /* 0x080fe400078e0205 */
[----:B------:R-:W-:-:S04]  /*2b30*/  IMAD.WIDE.U32 R34, R38, R10, R34 ;  /* 0x0000000a26227225 */ /* 0x000fc800078e0022 */
[----:B------:R-:W-:Y:S01]  /*2b40*/  IMAD.IADD R6, R35, 0x1, R5 ;  /* 0x0000000123067824 */ /* 0x000fe200078e0205 */
[----:B------:R-:W-:-:S07]  /*2b50*/  MOV R5, R34 ;  /* 0x0000002200057202 */ /* 0x000fce0000000f00 */
.L_x_3339:
        /* <DEDUP_REMOVED lines=31> */
.L_x_3353:
[----:B------:R-:W-:Y:S01]  /*2d50*/  IMAD.MOV.U32 R20, RZ, RZ, R14 ;  /* 0x000000ffff147224 */ /* 0x000fe200078e000e */
[----:B------:R-:W-:Y:S01]  /*2d60*/  MOV R24, R15 ;  /* 0x0000000f00187202 */ /* 0x000fe20000000f00 */
[----:B------:R-:W-:Y:S01]  /*2d70*/  IMAD.MOV.U32 R21, RZ, RZ, R16 ;  /* 0x000000ffff157224 */ /* 0x000fe200078e0010 */
[----:B------:R-:W-:Y:S02]  /*2d80*/  MOV R22, R17 ;  /* 0x0000001100167202 */ /* 0x000fe40000000f00 */
[----:B------:R-:W-:-:S07]  /*2d90*/  MOV R23, 0x2db0 ;  /* 0x00002db000177802 */ /* 0x000fce0000000f00 */
[----:B------:R-:W-:Y:S05]  /*2da0*/  CALL.REL.NOINC `($__internal_69_$__cuda_sm20_rem_s64) ;  /* 0x0000004400007944 */ /* 0x000fea0003c00000 */
[----:B------:R-:W-:Y:S01]  /*2db0*/  IMAD.MOV.U32 R10, RZ, RZ, R12 ;  /* 0x000000ffff0a7224 */ /* 0x000fe200078e000c */
[----:B------:R-:W-:-:S07]  /*2dc0*/  MOV R11, R13 ;  /* 0x0000000d000b7202 */ /* 0x000fce0000000f00 */
.L_x_3354:
[----:B------:R-:W-:Y:S05]  /*2dd0*/  BSYNC.RECONVERGENT B1 ;  /* 0x0000000000017941 */ /* 0x000fea0003800200 */
.L_x_3352:
        /* <DEDUP_REMOVED lines=33> */
.L_x_3356:
[----:B------:R-:W-:Y:S01]  /*2ff0*/  MOV R21, R16 ;  /* 0x0000001000157202 */ /* 0x000fe20000000f00 */
[----:B------:R-:W-:Y:S01]  /*3000*/  IMAD.MOV.U32 R22, RZ, RZ, R17 ;  /* 0x000000ffff167224 */ /* 0x000fe200078e0011 */
[----:B------:R-:W-:Y:S01]  /*3010*/  MOV R20, R7 ;  /* 0x0000000700147202 */ /* 0x000fe20000000f00 */
[----:B------:R-:W-:Y:S01]  /*3020*/  IMAD.MOV.U32 R24, RZ, RZ, R8 ;  /* 0x000000ffff187224 */ /* 0x000fe200078e0008 */
[----:B------:R-:W-:-:S07]  /*3030*/  MOV R23, 0x3050 ;  /* 0x0000305000177802 */ /* 0x000fce0000000f00 */
[----:B------:R-:W-:Y:S05]  /*3040*/  CALL.REL.NOINC `($__internal_69_$__cuda_sm20_rem_s64) ;  /* 0x0000004000587944 */ /* 0x000fea0003c00000 */
[----:B------:R-:W-:Y:S01]  /*3050*/  MOV R8, R12 ;  /* 0x0000000c00087202 */ /* 0x000fe20000000f00 */
[----:B------:R-:W-:-:S07]  /*3060*/  IMAD.MOV.U32 R9, RZ, RZ, R13 ;  /* 0x000000ffff097224 */ /* 0x000fce00078e000d */
.L_x_3357:
[----:B------:R-:W-:Y:S05]  /*3070*/  BSYNC.RECONVERGENT B1 ;  /* 0x0000000000017941 */ /* 0x000fea0003800200 */
.L_x_3355:
[----:B------:R-:W-:Y:S01]  /*3080*/  MOV R10, R5 ;  /* 0x00000005000a7202 */ /* 0x000fe20000000f00 */
[----:B------:R-:W-:Y:S02]  /*3090*/  IMAD R7, R9, R18, RZ ;  /* 0x0000001209077224 */ /* 0x000fe400078e02ff */
[----:B------:R-:W-:Y:S02]  /*30a0*/  IMAD.MOV.U32 R11, RZ, RZ, R6 ;  /* 0x000000ffff0b7224 */ /* 0x000fe400078e0006 */
[-C--:B------:R-:W-:Y:S02]  /*30b0*/  IMAD R7, R19, R8.reuse, R7 ;  /* 0x0000000813077224 */ /* 0x080fe400078e0207 */
[----:B------:R-:W-:-:S04]  /*30c0*/  IMAD.WIDE.U32 R10, R18, R8, R10 ;  /* 0x00000008120a7225 */ /* 0x000fc800078e000a */
[----:B------:R-:W-:Y:S01]  /*30d0*/  IMAD.MOV.U32 R5, RZ, RZ, R10 ;  /* 0x000000ffff057224 */ /* 0x000fe200078e000a */
[----:B------:R-:W-:-:S07]  /*30e0*/  IADD3 R6, PT, PT, R11, R7, RZ ;  /* 0x000000070b067210 */ /* 0x000fce0007ffe0ff */
.L_x_3312:
        /* <DEDUP_REMOVED lines=9> */
[----:B------:R-:W0:Y:S02]  /*3180*/  I2F.F64.S64 R6, R6 ;  /* 0x0000000600067312 */ /* 0x000e240000301c00 */
[----:B0-----:R1:W-:Y:S01]  /*3190*/  STS.64 [R3], R6 ;  /* 0x0000000603007388 */ /* 0x0013e20000000a00 */
[----:B------:R-:W-:Y:S05]  /*31a0*/  BRA `(.L_x_3358) ;  /* 0x0000003400e47947 */ /* 0x000fea0003800000 */
.L_x_3311:
        /* <DEDUP_REMOVED lines=20> */
.L_x_3385:
        /* <DEDUP_REMOVED lines=33> */
.L_x_3362:
[----:B------:R-:W-:Y:S01]  /*3500*/  MOV R29, R15 ;  /* 0x0000000f001d7202 */ /* 0x000fe20000000f00 */
[----:B------:R-:W-:Y:S01]  /*3510*/  IMAD.MOV.U32 R26, RZ, RZ, R14 ;  /* 0x000000ffff1a7224 */ /* 0x000fe200078e000e */
[----:B------:R-:W-:Y:S01]  /*3520*/  MOV R13, R34 ;  /* 0x00000022000d7202 */ /* 0x000fe20000000f00 */
[----:B------:R-:W-:Y:S01]  /*3530*/  IMAD.MOV.U32 R12, RZ, RZ, R35 ;  /* 0x000000ffff0c7224 */ /* 0x000fe200078e0023 */
[----:B------:R-:W-:-:S07]  /*3540*/  MOV R11, 0x3560 ;  /* 0x00003560000b7802 */ /* 0x000fce0000000f00 */
[----:B-123--:R-:W-:Y:S05]  /*3550*/  CALL.REL.NOINC `($__internal_68_$__cuda_sm20_div_s64) ;  /* 0x0000003400c47944 */ /* 0x00efea0003c00000 */
        /* <DEDUP_REMOVED lines=11> */
.L_x_3363:
[----:B------:R-:W-:Y:S05]  /*3610*/  BSYNC.RECONVERGENT B1 ;  /* 0x0000000000017941 */ /* 0x000fea0003800200 */
.L_x_3361:
        /* <DEDUP_REMOVED lines=39> */
.L_x_3365:
[----:B------:R-:W-:Y:S01]  /*3890*/  MOV R29, R34 ;  /* 0x00000022001d7202 */ /* 0x000fe20000000f00 */
[----:B------:R-:W-:Y:S01]  /*38a0*/  IMAD.MOV.U32 R26, RZ, RZ, R35 ;  /* 0x000000ffff1a7224 */ /* 0x000fe200078e0023 */
[----:B------:R-:W-:Y:S01]  /*38b0*/  MOV R13, R36 ;  /* 0x00000024000d7202 */ /* 0x000fe20000000f00 */
[----:B------:R-:W-:Y:S01]  /*38c0*/  IMAD.MOV.U32 R12, RZ, RZ, R37 ;  /* 0x000000ffff0c7224 */ /* 0x000fe200078e0025 */
[----:B------:R-:W-:-:S07]  /*38d0*/  MOV R11, 0x38f0 ;  /* 0x000038f0000b7802 */ /* 0x000fce0000000f00 */
[----:B-1----:R-:W-:Y:S05]  /*38e0*/  CALL.REL.NOINC `($__internal_68_$__cuda_sm20_div_s64) ;  /* 0x0000003000e07944 */ /* 0x002fea0003c00000 */
        /* <DEDUP_REMOVED lines=11> */
.L_x_3366:
[----:B------:R-:W-:Y:S05]  /*39a0*/  BSYNC.RECONVERGENT B1 ;  /* 0x0000000000017941 */ /* 0x000fea0003800200 */
.L_x_3364:
        /* <DEDUP_REMOVED lines=38> */
.L_x_3368:
[----:B------:R-:W-:Y:S01]  /*3c10*/  IMAD.MOV.U32 R29, RZ, RZ, R34 ;  /* 0x000000ffff1d7224 */ /* 0x000fe200078e0022 */
[----:B------:R-:W-:Y:S01]  /*3c20*/  MOV R26, R35 ;  /* 0x00000023001a7202 */ /* 0x000fe20000000f00 */
[----:B------:R-:W-:Y:S01]  /*3c30*/  IMAD.MOV.U32 R13, RZ, RZ, R36 ;  /* 0x000000ffff0d7224 */ /* 0x000fe200078e0024 */
[----:B------:R-:W-:Y:S02]  /*3c40*/  MOV R12, R37 ;  /* 0x00000025000c7202 */ /* 0x000fe40000000f00 */
[----:B------:R-:W-:-:S07]  /*3c50*/  MOV R11, 0x3c70 ;  /* 0x00003c70000b7802 */ /* 0x000fce0000000f00 */
[----:B-1----:R-:W-:Y:S05]  /*3c60*/  CALL.REL.NOINC `($__internal_68_$__cuda_sm20_div_s64) ;  /* 0x0000003000007944 */ /* 0x002fea0003c00000 */
        /* <DEDUP_REMOVED lines=11> */
.L_x_3369:
[----:B------:R-:W-:Y:S05]  /*3d20*/  BSYNC.RECONVERGENT B1 ;  /* 0x0000000000017941 */ /* 0x000fea0003800200 */
.L_x_3367:
        /* <DEDUP_REMOVED lines=38> */
.L_x_3371:
        /* <DEDUP_REMOVED lines=17> */
.L_x_3372:
[----:B------:R-:W-:Y:S05]  /*40a0*/  BSYNC.RECONVERGENT B1 ;  /* 0x0000000000017941 */ /* 0x000fea0003800200 */
.L_x_3370:
        /* <DEDUP_REMOVED lines=39> */
.L_x_3374:
        /* <DEDUP_REMOVED lines=17> */
.L_x_3375:
[----:B------:R-:W-:Y:S05]  /*4430*/  BSYNC.RECONVERGENT B1 ;  /* 0x0000000000017941 */ /* 0x000fea0003800200 */
.L_x_3373:
        /* <DEDUP_REMOVED lines=38> */
.L_x_3377:
        /* <DEDUP_REMOVED lines=17> */
.L_x_3378:
[----:B------:R-:W-:Y:S05]  /*47b0*/  BSYNC.RECONVERGENT B1 ;  /* 0x0000000000017941 */ /* 0x000fea0003800200 */
.L_x_3376:
        /* <DEDUP_REMOVED lines=38> */
.L_x_3380:
        /* <DEDUP_REMOVED lines=17> */
.L_x_3381:
[----:B------:R-:W-:Y:S05]  /*4b30*/  BSYNC.RECONVERGENT B1 ;  /* 0x0000000000017941 */ /* 0x000fea0003800200 */
.L_x_3379:
        /* <DEDUP_REMOVED lines=36> */
.L_x_3383:
        /* <DEDUP_REMOVED lines=17> */
.L_x_3384:
[----:B------:R-:W-:Y:S05]  /*4e90*/  BSYNC.RECONVERGENT B1 ;  /* 0x0000000000017941 */ /* 0x000fea0003800200 */
.L_x_3382:
        /* <DEDUP_REMOVED lines=12> */
.L_x_3360:
        /* <DEDUP_REMOVED lines=35> */
.L_x_3388:
[----:B------:R-:W-:Y:S01]  /*5190*/  IMAD.MOV.U32 R29, RZ, RZ, R15 ;  /* 0x000000ffff1d7224 */ /* 0x000fe200078e000f */
[----:B------:R-:W-:Y:S01]  /*51a0*/  MOV R26, R14 ;  /* 0x0000000e001a7202 */ /* 0x000fe20000000f00 */
[----:B------:R-:W-:Y:S01]  /*51b0*/  IMAD.MOV.U32 R13, RZ, RZ, R16 ;  /* 0x000000ffff0d7224 */ /* 0x000fe200078e0010 */
[----:B------:R-:W-:Y:S02]  /*51c0*/  MOV R12, R17 ;  /* 0x00000011000c7202 */ /* 0x000fe40000000f00 */
[----:B------:R-:W-:-:S07]  /*51d0*/  MOV R11, 0x51f0 ;  /* 0x000051f0000b7802 */ /* 0x000fce0000000f00 */
[----:B------:R-:W-:Y:S05]  /*51e0*/  CALL.REL.NOINC `($__internal_68_$__cuda_sm20_div_s64) ;  /* 0x0000001800a07944 */ /* 0x000fea0003c00000 */
        /* <DEDUP_REMOVED lines=11> */
.L_x_3389:
[----:B------:R-:W-:Y:S05]  /*52a0*/  BSYNC.RECONVERGENT B1 ;  /* 0x0000000000017941 */ /* 0x000fea0003800200 */
.L_x_3387:
        /* <DEDUP_REMOVED lines=41> */
.L_x_3391:
[----:B------:R-:W-:Y:S01]  /*5540*/  MOV R29, R18 ;  /* 0x00000012001d7202 */ /* 0x000fe20000000f00 */
[----:B------:R-:W-:Y:S01]  /*5550*/  IMAD.MOV.U32 R13, RZ, RZ, R16 ;  /* 0x000000ffff0d7224 */ /* 0x000fe200078e0010 */
[----:B------:R-:W-:Y:S02]  /*5560*/  MOV R26, R19 ;  /* 0x00000013001a7202 */ /* 0x000fe40000000f00 */
[----:B------:R-:W-:Y:S02]  /*5570*/  MOV R12, R17 ;  /* 0x00000011000c7202 */ /* 0x000fe40000000f00 */
[----:B------:R-:W-:-:S07]  /*5580*/  MOV R11, 0x55a0 ;  /* 0x000055a0000b7802 */ /* 0x000fce0000000f00 */
[----:B------:R-:W-:Y:S05]  /*5590*/  CALL.REL.NOINC `($__internal_68_$__cuda_sm20_div_s64) ;  /* 0x0000001400b47944 */ /* 0x000fea0003c00000 */
        /* <DEDUP_REMOVED lines=11> */
.L_x_3392:
[----:B------:R-:W-:Y:S05]  /*5650*/  BSYNC.RECONVERGENT B1 ;  /* 0x0000000000017941 */ /* 0x000fea0003800200 */
.L_x_3390:
        /* <DEDUP_REMOVED lines=40> */
.L_x_3394:
[----:B------:R-:W-:Y:S01]  /*58e0*/  MOV R29, R18 ;  /* 0x00000012001d7202 */ /* 0x000fe20000000f00 */
[----:B------:R-:W-:Y:S01]  /*58f0*/  IMAD.MOV.U32 R26, RZ, RZ, R19 ;  /* 0x000000ffff1a7224 */ /* 0x000fe200078e0013 */
[----:B------:R-:W-:Y:S02]  /*5900*/  MOV R13, R20 ;  /* 0x00000014000d7202 */ /* 0x000fe40000000f00 */
[----:B------:R-:W-:Y:S02]  /*5910*/  MOV R12, R21 ;  /* 0x00000015000c7202 */ /* 0x000fe40000000f00 */
[----:B------:R-:W-:-:S07]  /*5920*/  MOV R11, 0x5940 ;  /* 0x00005940000b7802 */ /* 0x000fce0000000f00 */
[----:B------:R-:W-:Y:S05]  /*5930*/  CALL.REL.NOINC `($__internal_68_$__cuda_sm20_div_s64) ;  /* 0x0000001000cc7944 */ /* 0x000fea0003c00000 */
        /* <DEDUP_REMOVED lines=11> */
.L_x_3395:
[----:B------:R-:W-:Y:S05]  /*59f0*/  BSYNC.RECONVERGENT B1 ;  /* 0x0000000000017941 */ /* 0x000fea0003800200 */
.L_x_3393:
        /* <DEDUP_REMOVED lines=39> */
.L_x_3397:
[----:B------:R-:W-:Y:S01]  /*5c70*/  MOV R29, R18 ;  /* 0x00000012001d7202 */ /* 0x000fe20000000f00 */
[----:B------:R-:W-:Y:S01]  /*5c80*/  IMAD.MOV.U32 R26, RZ, RZ, R19 ;  /* 0x000000ffff1a7224 */ /* 0x000fe200078e0013 */
[----:B------:R-:W-:Y:S02]  /*5c90*/  MOV R13, R20 ;  /* 0x00000014000d7202 */ /* 0x000fe40000000f00 */
[----:B------:R-:W-:Y:S02]  /*5ca0*/  MOV R12, R21 ;  /* 0x00000015000c7202 */ /* 0x000fe40000000f00 */
[----:B------:R-:W-:-:S07]  /*5cb0*/  MOV R11, 0x5cd0 ;  /* 0x00005cd0000b7802 */ /* 0x000fce0000000f00 */
[----:B------:R-:W-:Y:S05]  /*5cc0*/  CALL.REL.NOINC `($__internal_68_$__cuda_sm20_div_s64) ;  /* 0x0000000c00e87944 */ /* 0x000fea0003c00000 */
        /* <DEDUP_REMOVED lines=11> */
.L_x_3398:
[----:B------:R-:W-:Y:S05]  /*5d80*/  BSYNC.RECONVERGENT B1 ;  /* 0x0000000000017941 */ /* 0x000fea0003800200 */
.L_x_3396:
        /* <DEDUP_REMOVED lines=10> */
.L_x_3386:
        /* <DEDUP_REMOVED lines=34> */
.L_x_3401:
        /* <DEDUP_REMOVED lines=17> */
.L_x_3402:
[----:B------:R-:W-:Y:S05]  /*6160*/  BSYNC.RECONVERGENT B1 ;  /* 0x0000000000017941 */ /* 0x000fea0003800200 */
.L_x_3400:
        /* <DEDUP_REMOVED lines=41> */
.L_x_3404:
        /* <DEDUP_REMOVED lines=17> */
.L_x_3405:
[----:B------:R-:W-:Y:S05]  /*6510*/  BSYNC.RECONVERGENT B1 ;  /* 0x0000000000017941 */ /* 0x000fea0003800200 */
.L_x_3403:
        /* <DEDUP_REMOVED lines=10> */
.L_x_3399:
        /* <DEDUP_REMOVED lines=31> */
.L_x_3407:
[----:B------:R-:W-:Y:S01]  /*67b0*/  MOV R21, R10 ;  /* 0x0000000a00157202 */ /* 0x000fe20000000f00 */
[----:B------:R-:W-:Y:S01]  /*67c0*/  IMAD.MOV.U32 R20, RZ, RZ, R15 ;  /* 0x000000ffff147224 */ /* 0x000fe200078e000f */
[----:B------:R-:W-:Y:S02]  /*67d0*/  MOV R22, R11 ;  /* 0x0000000b00167202 */ /* 0x000fe40000000f00 */
[----:B------:R-:W-:Y:S02]  /*67e0*/  MOV R24, R14 ;  /* 0x0000000e00187202 */ /* 0x000fe40000000f00 */
[----:B------:R-:W-:-:S07]  /*67f0*/  MOV R23, 0x6810 ;  /* 0x0000681000177802 */ /* 0x000fce0000000f00 */
[----:B------:R-:W-:Y:S05]  /*6800*/  CALL.REL.NOINC `($__internal_69_$__cuda_sm20_rem_s64) ;  /* 0x0000000800687944 */ /* 0x000fea0003c00000 */
[----:B------:R-:W-:Y:S01]  /*6810*/  MOV R10, R12 ;  /* 0x0000000c000a7202 */ /* 0x000fe20000000f00 */
[----:B------:R-:W-:-:S07]  /*6820*/  IMAD.MOV.U32 R11, RZ, RZ, R13 ;  /* 0x000000ffff0b7224 */ /* 0x000fce00078e000d */
.L_x_3408:
[----:B------:R-:W-:Y:S05]  /*6830*/  BSYNC.RECONVERGENT B1 ;  /* 0x0000000000017941 */ /* 0x000fea0003800200 */
.L_x_3406:
        /* <DEDUP_REMOVED lines=10> */
.L_x_3359:
[----:B------:R-:W0:Y:S02]  /*68e0*/  LDCU.64 UR4, c[0x0][0x388] ;  /* 0x00007100ff0477ac */ /* 0x000e240008000a00 */
[----:B0-----:R-:W-:-:S04]  /*68f0*/  LEA R8, P0, R7, UR4, 0x3 ;  /* 0x0000000407087c11 */ /* 0x001fc8000f8018ff */
[----:B------:R-:W-:-:S05]  /*6900*/  LEA.HI.X R9, R7, UR5, R6, 0x3, P0 ;  /* 0x0000000507097c11 */ /* 0x000fca00080f1c06 */
[----:B------:R-:W2:Y:S02]  /*6910*/  LDG.E.64 R6, desc[UR6][R8.64] ;  /* 0x0000000608067981 */ /* 0x000ea4000c1e1b00 */
[----:B--2---:R-:W0:Y:S02]  /*6920*/  I2F.F64.S64 R6, R6 ;  /* 0x0000000600067312 */ /* 0x004e240000301c00 */
[----:B0-----:R0:W-:Y:S02]  /*6930*/  STS.64 [R3], R6 ;  /* 0x0000000603007388 */ /* 0x0011e40000000a00 */
.L_x_3358:
[----:B------:R-:W-:Y:S05]  /*6940*/  BSYNC.RECONVERGENT B0 ;  /* 0x0000000000007941 */ /* 0x000fea0003800200 */
.L_x_3310:
[----:B------:R-:W-:Y:S01]  /*6950*/  BAR.SYNC.DEFER_BLOCKING 0x0 ;  /* 0x0000000000007b1d */ /* 0x000fe20000010000 */
[----:B------:R-:W-:Y:S02]  /*6960*/  ISETP.GE.U32.AND P0, PT, R4, 0x42, PT ;  /* 0x000000420400780c */ /* 0x000fe40003f06070 */
[----:B------:R-:W-:-:S11]  /*6970*/  ISETP.GT.U32.AND P1, PT, R2, 0x1f, PT ;  /* 0x0000001f0200780c */ /* 0x000fd60003f24070 */
[----:B------:R-:W-:Y:S05]  /*6980*/  @!P0 BRA `(.L_x_3409) ;  /* 0x00000000002c8947 */ /* 0x000fea0003800000 */
.L_x_3410:
        /* <DEDUP_REMOVED lines=11> */
.L_x_3409:
        /* <DEDUP_REMOVED lines=35> */
        .weak           $__internal_68_$__cuda_sm20_div_s64
        .type           $__internal_68_$__cuda_sm20_div_s64,@function
        .size           $__internal_68_$__cuda_sm20_div_s64,($__internal_69_$__cuda_sm20_rem_s64 - $__internal_68_$__cuda_sm20_div_s64)
$__internal_68_$__cuda_sm20_div_s64:
        /* <DEDUP_REMOVED lines=83> */
[----:B------:R-:W-:Y:S05]  /*71a0*/  RET.REL.NODEC R12 `(uncontiguous_cumulate_reducel3_i64) ;  /* 0xffffff8c0c947950 */ /* 0x000fea0003c3ffff */
        .weak           $__internal_69_$__cuda_sm20_rem_s64
        .type           $__internal_69_$__cuda_sm20_rem_s64,@function
        .size           $__internal_69_$__cuda_sm20_rem_s64,(.L_x_10018 - $__internal_69_$__cuda_sm20_rem_s64)
$__internal_69_$__cuda_sm20_rem_s64:
        /* <DEDUP_REMOVED lines=77> */
[----:B------:R-:W-:Y:S06]  /*7680*/  RET.REL.NODEC R10 `(uncontiguous_cumulate_reducel3_i64) ;  /* 0xffffff880a5c7950 */ /* 0x000fec0003c3ffff */
.L_x_3411:
        /* <DEDUP_REMOVED lines=15> */
.L_x_10018:


//--------------------- .text.uncontiguous_reducel3_i64 --------------------------
	.section	.text.uncontiguous_reducel3_i64,"ax",@progbits
	.align	128
        .global         uncontiguous_reducel3_i64
        .type           uncontiguous_reducel3_i64,@function
        .size           uncontiguous_reducel3_i64,(.L_x_10021 - uncontiguous_reducel3_i64)
        .other          uncontiguous_reducel3_i64,@"STO_CUDA_ENTRY STV_DEFAULT"
uncontiguous_reducel3_i64:
.text.uncontiguous_reducel3_i64:
        /* <DEDUP_REMOVED lines=13> */
[----:B-----5:R-:W-:Y:S02]  /*00d0*/  VIADD R9, R11, 0xffffffff ;  /* 0xffffffff0b097836 */ /* 0x020fe40000000000 */
[----:B---3--:R-:W-:Y:S01]  /*00e0*/  IMAD R14, R5, 0x2, R2 ;  /* 0x00000002050e7824 */ /* 0x008fe200078e0202 */
[----:B------:R-:W-:-:S03]  /*00f0*/  LEA R3, R2, UR4, 0x3 ;  /* 0x0000000402037c11 */ /* 0x000fc6000f8e18ff */
[----:B------:R-:W-:Y:S02]  /*0100*/  VIADD R7, R14, UR8 ;  /* 0x000000080e077c36 */ /* 0x000fe40008000000 */
[----:B------:R0:W-:Y:S03]  /*0110*/  STS.64 [R3], RZ ;  /* 0x000000ff03007388 */ /* 0x0001e60000000a00 */
        /* <DEDUP_REMOVED lines=23> */
.L_x_3440:
        /* <DEDUP_REMOVED lines=33> */
.L_x_3417:
[----:B------:R-:W-:Y:S01]  /*04a0*/  IMAD.MOV.U32 R29, RZ, RZ, R14 ;  /* 0x000000ffff1d7224 */ /* 0x000fe200078e000e */
[----:B------:R-:W-:Y:S01]  /*04b0*/  MOV R26, R15 ;  /* 0x0000000f001a7202 */ /* 0x000fe20000000f00 */
[----:B------:R-:W-:Y:S01]  /*04c0*/  IMAD.MOV.U32 R13, RZ, RZ, R16 ;  /* 0x000000ffff0d7224 */ /* 0x000fe200078e0010 */
[----:B------:R-:W-:Y:S02]  /*04d0*/  MOV R12, R17 ;  /* 0x00000011000c7202 */ /* 0x000fe40000000f00 */
[----:B------:R-:W-:-:S07]  /*04e0*/  MOV R11, 0x500 ;  /* 0x00000500000b7802 */ /* 0x000fce0000000f00 */
[----:B------:R-:W-:Y:S05]  /*04f0*/  CALL.REL.NOINC `($__internal_70_$__cuda_sm20_div_s64) ;  /* 0x0000006c006c7944 */ /* 0x000fea0003c00000 */
        /* <DEDUP_REMOVED lines=9> */
.L_x_3418:
[----:B------:R-:W-:Y:S05]  /*0590*/  BSYNC.RECONVERGENT B1 ;  /* 0x0000000000017941 */ /* 0x000fea0003800200 */
.L_x_3416:
        /* <DEDUP_REMOVED lines=36> */
.L_x_3420:
[----:B------:R-:W-:Y:S01]  /*07e0*/  IMAD.MOV.U32 R29, RZ, RZ, R7 ;  /* 0x000000ffff1d7224 */ /* 0x000fe200078e0007 */
[----:B------:R-:W-:Y:S01]  /*07f0*/  MOV R26, R8 ;  /* 0x00000008001a7202 */ /* 0x000fe20000000f00 */
[----:B------:R-:W-:Y:S01]  /*0800*/  IMAD.MOV.U32 R13, RZ, RZ, R16 ;  /* 0x000000ffff0d7224 */ /* 0x000fe200078e0010 */
[----:B------:R-:W-:Y:S02]  /*0810*/  MOV R12, R17 ;  /* 0x00000011000c7202 */ /* 0x000fe40000000f00 */
[----:B------:R-:W-:-:S07]  /*0820*/  MOV R11, 0x840 ;  /* 0x00000840000b7802 */ /* 0x000fce0000000f00 */
[----:B------:R-:W-:Y:S05]  /*0830*/  CALL.REL.NOINC `($__internal_70_$__cuda_sm20_div_s64) ;  /* 0x00000068009c7944 */ /* 0x000fea0003c00000 */
        /* <DEDUP_REMOVED lines=10> */
.L_x_3421:
[----:B------:R-:W-:Y:S05]  /*08e0*/  BSYNC.RECONVERGENT B1 ;  /* 0x0000000000017941 */ /* 0x000fea0003800200 */
.L_x_3419:
        /* <DEDUP_REMOVED lines=37> */
.L_x_3423:
[----:B------:R-:W-:Y:S01]  /*0b40*/  MOV R29, R14 ;  /* 0x0000000e001d7202 */ /* 0x000fe20000000f00 */
[----:B------:R-:W-:Y:S01]  /*0b50*/  IMAD.MOV.U32 R26, RZ, RZ, R15 ;  /* 0x000000ffff1a7224 */ /* 0x000fe200078e000f */
[----:B------:R-:W-:Y:S01]  /*0b60*/  MOV R13, R16 ;  /* 0x00000010000d7202 */ /* 0x000fe20000000f00 */
[----:B------:R-:W-:Y:S01]  /*0b70*/  IMAD.MOV.U32 R12, RZ, RZ, R17 ;  /* 0x000000ffff0c7224 */ /* 0x000fe200078e0011 */
[----:B------:R-:W-:-:S07]  /*0b80*/  MOV R11, 0xba0 ;  /* 0x00000ba0000b7802 */ /* 0x000fce0000000f00 */
[----:B------:R-:W-:Y:S05]  /*0b90*/  CALL.REL.NOINC `($__internal_70_$__cuda_sm20_div_s64) ;  /* 0x0000006400c47944 */ /* 0x000fea0003c00000 */
        /* <DEDUP_REMOVED lines=10> */
.L_x_3424:
[----:B------:R-:W-:Y:S05]  /*0c40*/  BSYNC.RECONVERGENT B1 ;  /* 0x0000000000017941 */ /* 0x000fea0003800200 */
.L_x_3422:
        /* <DEDUP_REMOVED lines=34> */
.L_x_3426:
        /* <DEDUP_REMOVED lines=16> */
.L_x_3427:
[----:B------:R-:W-:Y:S05]  /*0f70*/  BSYNC.RECONVERGENT B1 ;  /* 0x0000000000017941 */ /* 0x000fea0003800200 */
.L_x_3425:
        /* <DEDUP_REMOVED lines=37> */
.L_x_3429:
        /* <DEDUP_REMOVED lines=17> */
.L_x_3430:
[----:B------:R-:W-:Y:S05]  /*12e0*/  BSYNC.RECONVERGENT B1 ;  /* 0x0000000000017941 */ /* 0x000fea0003800200 */
.L_x_3428:
        /* <DEDUP_REMOVED lines=35> */
.L_x_3432:
        /* <DEDUP_REMOVED lines=16> */
.L_x_3433:
[----:B------:R-:W-:Y:S05]  /*1620*/  BSYNC.RECONVERGENT B1 ;  /* 0x0000000000017941 */ /* 0x000fea0003800200 */
.L_x_3431:
        /* <DEDUP_REMOVED lines=36> */
.L_x_3435:
[----:B------:R-:W-:Y:S01]  /*1870*/  MOV R29, R14 ;  /* 0x0000000e001d7202 */ /* 0x000fe20000000f00 */
[----:B------:R-:W-:Y:S01]  /*1880*/  IMAD.MOV.U32 R26, RZ, RZ, R15 ;  /* 0x000000ffff1a7224 */ /* 0x000fe200078e000f */
[----:B------:R-:W-:Y:S01]  /*1890*/  MOV R13, R16 ;  /* 0x00000010000d7202 */ /* 0x000fe20000000f00 */
[----:B------:R-:W-:Y:S01]  /*18a0*/  IMAD.MOV.U32 R12, RZ, RZ, R17 ;  /* 0x000000ffff0c7224 */ /* 0x000fe200078e0011 */
[----:B------:R-:W-:-:S07]  /*18b0*/  MOV R11, 0x18d0 ;  /* 0x000018d0000b7802 */ /* 0x000fce0000000f00 */
[----:B------:R-:W-:Y:S05]  /*18c0*/  CALL.REL.NOINC `($__internal_70_$__cuda_sm20_div_s64) ;  /* 0x0000005800787944 */ /* 0x000fea0003c00000 */
        /* <DEDUP_REMOVED lines=11> */
.L_x_3436:
[----:B------:R-:W-:Y:S05]  /*1980*/  BSYNC.RECONVERGENT B1 ;  /* 0x0000000000017941 */ /* 0x000fea0003800200 */
.L_x_3434:
        /* <DEDUP_REMOVED lines=36> */
.L_x_3438:
        /* <DEDUP_REMOVED lines=17> */
.L_x_3439:
[----:B------:R-:W-:Y:S05]  /*1ce0*/  BSYNC.RECONVERGENT B1 ;  /* 0x0000000000017941 */ /* 0x000fea0003800200 */
.L_x_3437:
        /* <DEDUP_REMOVED lines=10> */
.L_x_3415:
        /* <DEDUP_REMOVED lines=36> */
.L_x_3443:
[----:B------:R-:W-:Y:S01]  /*1fd0*/  MOV R29, R14 ;  /* 0x0000000e001d7202 */ /* 0x000fe20000000f00 */
[----:B------:R-:W-:Y:S01]  /*1fe0*/  IMAD.MOV.U32 R26, RZ, RZ, R15 ;  /* 0x000000ffff1a7224 */ /* 0x000fe200078e000f */
[----:B------:R-:W-:Y:S01]  /*1ff0*/  MOV R13, R16 ;  /* 0x00000010000d7202 */ /* 0x000fe20000000f00 */
[----:B------:R-:W-:Y:S01]  /*2000*/  IMAD.MOV.U32 R12, RZ, RZ, R17 ;  /* 0x000000ffff0c7224 */ /* 0x000fe200078e0011 */
[----:B------:R-:W-:-:S07]  /*2010*/  MOV R11, 0x2030 ;  /* 0x00002030000b7802 */ /* 0x000fce0000000f00 */
[----:B------:R-:W-:Y:S05]  /*2020*/  CALL.REL.NOINC `($__internal_70_$__cuda_sm20_div_s64) ;  /* 0x0000005000a07944 */ /* 0x000fea0003c00000 */
        /* <DEDUP_REMOVED lines=9> */
.L_x_3444:
[----:B------:R-:W-:Y:S05]  /*20c0*/  BSYNC.RECONVERGENT B1 ;  /* 0x0000000000017941 */ /* 0x000fea0003800200 */
.L_x_3442:
        /* <DEDUP_REMOVED lines=36> */
.L_x_3446:
        /* <DEDUP_REMOVED lines=17> */
.L_x_3447:
[----:B------:R-:W-:Y:S05]  /*2420*/  BSYNC.RECONVERGENT B1 ;  /* 0x0000000000017941 */ /* 0x000fea0003800200 */
.L_x_3445:
        /* <DEDUP_REMOVED lines=38> */
.L_x_3449:
        /* <DEDUP_REMOVED lines=16> */
.L_x_3450:
[----:B------:R-:W-:Y:S05]  /*2790*/  BSYNC.RECONVERGENT B1 ;  /* 0x0000000000017941 */ /* 0x000fea0003800200 */
.L_x_3448:
        /* <DEDUP_REMOVED lines=36> */
.L_x_3452:
        /* <DEDUP_REMOVED lines=16> */
.L_x_3453:
[----:B------:R-:W-:Y:S05]  /*2ae0*/  BSYNC.RECONVERGENT B1 ;  /* 0x0000000000017941 */ /* 0x000fea0003800200 */
.L_x_3451:
[----:B------:R-:W-:Y:S01]  /*2af0*/  IMAD R5, R5, R38, RZ ;  /* 0x0000002605057224 */ /* 0x000fe200078e02ff */
[----:B------:R-:W-:Y:S01]  /*2b00*/  IADD3 R9, PT, PT, R9, -0x2, RZ ;  /* 0xfffffffe09097810 */ /* 0x000fe20007ffe0ff */
[----:B------:R-:W-:Y:S02]  /*2b10*/  IMAD.MOV.U32 R34, RZ, RZ, R20 ;  /* 0x000000ffff227224 */ /* 0x000fe400078e0014 */
[-C--:B------:R-:W-:Y:S02]  /*2b20*/  IMAD R5, R39, R10.reuse, R5 ;  /* 0x0000000a27057224 */ /* 0x080fe400078e0205 */
[----:B------:R-:W-:-:S04]  /*2b30*/  IMAD.WIDE.U32 R34, R38, R10, R34 ;  /* 0x0000000a26227225 */ /* 0x000fc800078e0022 */
[----:B------:R-:W-:Y:S01]  /*2b40*/  IMAD.IADD R6, R35, 0x1, R5 ;  /* 0x0000000123067824 */ /* 0x000fe200078e0205 */
[----:B------:R-:W-:-:S07]  /*2b50*/  MOV R5, R34 ;  /* 0x0000002200057202 */ /* 0x000fce0000000f00 */
.L_x_3441:
        /* <DEDUP_REMOVED lines=31> */
.L_x_3455:
[----:B------:R-:W-:Y:S01]  /*2d50*/  IMAD.MOV.U32 R20, RZ, RZ, R14 ;  /* 0x000000ffff147224 */ /* 0x000fe200078e000e */
[----:B------:R-:W-:Y:S01]  /*2d60*/  MOV R24, R15 ;  /* 0x0000000f00187202 */ /* 0x000fe20000000f00 */
[----:B------:R-:W-:Y:S01]  /*2d70*/  IMAD.MOV.U32 R21, RZ, RZ, R16 ;  /* 0x000000ffff157224 */ /* 0x000fe200078e0010 */
[----:B------:R-:W-:Y:S02]  /*2d80*/  MOV R22, R17 ;  /* 0x0000001100167202 */ /* 0x000fe40000000f00 */
[----:B------:R-:W-:-:S07]  /*2d90*/  MOV R23, 0x2db0 ;  /* 0x00002db000177802 */ /* 0x000fce0000000f00 */
[----:B------:R-:W-:Y:S05]  /*2da0*/  CALL.REL.NOINC `($__internal_71_$__cuda_sm20_rem_s64) ;  /* 0x0000004800907944 */ /* 0x000fea0003c00000 */
[----:B------:R-:W-:Y:S01]  /*2db0*/  IMAD.MOV.U32 R10, RZ, RZ, R12 ;  /* 0x000000ffff0a7224 */ /* 0x000fe200078e000c */
[----:B------:R-:W-:-:S07]  /*2dc0*/  MOV R11, R13 ;  /* 0x0000000d000b7202 */ /* 0x000fce0000000f00 */
.L_x_3456:
[----:B------:R-:W-:Y:S05]  /*2dd0*/  BSYNC.RECONVERGENT B1 ;  /* 0x0000000000017941 */ /* 0x000fea0003800200 */
.L_x_3454:
        /* <DEDUP_REMOVED lines=33> */
.L_x_3458:
[----:B------:R-:W-:Y:S01]  /*2ff0*/  MOV R21, R16 ;  /* 0x0000001000157202 */ /* 0x000fe20000000f00 */
[----:B------:R-:W-:Y:S01]  /*3000*/  IMAD.MOV.U32 R22, RZ, RZ, R17 ;  /* 0x000000ffff167224 */ /* 0x000fe200078e0011 */
[----:B------:R-:W-:Y:S01]  /*3010*/  MOV R20, R7 ;  /* 0x0000000700147202 */ /* 0x000fe20000000f00 */
[----:B------:R-:W-:Y:S01]  /*3020*/  IMAD.MOV.U32 R24, RZ, RZ, R8 ;  /* 0x000000ffff187224 */ /* 0x000fe200078e0008 */
[----:B------:R-:W-:-:S07]  /*3030*/  MOV R23, 0x3050 ;  /* 0x0000305000177802 */ /* 0x000fce0000000f00 */
[----:B------:R-:W-:Y:S05]  /*3040*/  CALL.REL.NOINC `($__internal_71_$__cuda_sm20_rem_s64) ;  /* 0x0000004400e87944 */ /* 0x000fea0003c00000 */
[----:B------:R-:W-:Y:S01]  /*3050*/  MOV R8, R12 ;  /* 0x0000000c00087202 */ /* 0x000fe20000000f00 */
[----:B------:R-:W-:-:S07]  /*3060*/  IMAD.MOV.U32 R9, RZ, RZ, R13 ;  /* 0x000000ffff097224 */ /* 0x000fce00078e000d */
.L_x_3459:
[----:B------:R-:W-:Y:S05]  /*3070*/  BSYNC.RECONVERGENT B1 ;  /* 0x0000000000017941 */ /* 0x000fea0003800200 */
.L_x_3457:
[----:B------:R-:W-:Y:S01]  /*3080*/  MOV R10, R5 ;  /* 0x00000005000a7202 */ /* 0x000fe20000000f00 */
[----:B------:R-:W-:Y:S02]  /*3090*/  IMAD R7, R9, R18, RZ ;  /* 0x0000001209077224 */ /* 0x000fe400078e02ff */
[----:B------:R-:W-:Y:S02]  /*30a0*/  IMAD.MOV.U32 R11, RZ, RZ, R6 ;  /* 0x000000ffff0b7224 */ /* 0x000fe400078e0006 */
[-C--:B------:R-:W-:Y:S02]  /*30b0*/  IMAD R7, R19, R8.reuse, R7 ;  /* 0x0000000813077224 */ /* 0x080fe400078e0207 */
[----:B------:R-:W-:-:S04]  /*30c0*/  IMAD.WIDE.U32 R10, R18, R8, R10 ;  /* 0x00000008120a7225 */ /* 0x000fc800078e000a */
[----:B------:R-:W-:Y:S01]  /*30d0*/  IMAD.MOV.U32 R5, RZ, RZ, R10 ;  /* 0x000000ffff057224 */ /* 0x000fe200078e000a */
[----:B------:R-:W-:-:S07]  /*30e0*/  IADD3 R6, PT, PT, R11, R7, RZ ;  /* 0x000000070b067210 */ /* 0x000fce0007ffe0ff */
.L_x_3414:
[----:B------:R-:W0:Y:S02]  /*30f0*/  LDCU.64 UR4, c[0x0][0x388] ;  /* 0x00007100ff0477ac */ /* 0x000e240008000a00 */
[----:B0-----:R-:W-:-:S04]  /*3100*/  LEA R8, P0, R27, UR4, 0x3 ;  /* 0x000000041b087c11 */ /* 0x001fc8000f8018ff */
[----:B------:R-:W-:-:S06]  /*3110*/  LEA.HI.X R9, R27, UR5, R28, 0x3, P0 ;  /* 0x000000051b097c11 */ /* 0x000fcc00080f1c1c */
[----:B------:R-:W2:Y:S01]  /*3120*/  LDG.E.64 R8, desc[UR6][R8.64] ;  /* 0x0000000608087981 */ /* 0x000ea2000c1e1b00 */
[----:B------:R-:W-:Y:S01]  /*3130*/  BSSY.RECONVERGENT B1, `(.L_x_3460) ;  /* 0x0000010000017945 */ /* 0x000fe20003800200 */
[----:B------:R-:W-:Y:S02]  /*3140*/  MOV R35, 0x3230 ;  /* 0x0000323000237802 */ /* 0x000fe40000000f00 */
        /* <DEDUP_REMOVED lines=8> */
[----:B------:R-:W-:-:S06]  /*31d0*/  MOV R11, R12 ;  /* 0x0000000c000b7202 */ /* 0x000fcc0000000f00 */
[----:B------:R-:W0:Y:S02]  /*31e0*/  I2F.F64.S64 R10, R10 ;  /* 0x0000000a000a7312 */ /* 0x000e240000301c00 */
[----:B0-----:R-:W-:-:S10]  /*31f0*/  DADD R12, -RZ, |R10| ;  /* 0x00000000ff0c7229 */ /* 0x001fd4000000050a */
[----:B------:R-:W-:Y:S01]  /*3200*/  IMAD.MOV.U32 R28, RZ, RZ, R12 ;  /* 0x000000ffff1c7224 */ /* 0x000fe200078e000c */
[----:B------:R-:W-:-:S07]  /*3210*/  MOV R34, R13 ;  /* 0x0000000d00227202 */ /* 0x000fce0000000f00 */
[----:B------:R-:W-:Y:S05]  /*3220*/  CALL.REL.NOINC `($uncontiguous_reducel3_i64$__internal_accurate_pow) ;  /* 0x0000004800a87944 */ /* 0x000fea0003c00000 */
[----:B------:R-:W-:Y:S05]  /*3230*/  BSYNC.RECONVERGENT B1 ;  /* 0x0000000000017941 */ /* 0x000fea0003800200 */
.L_x_3460:
[----:B------:R-:W0:Y:S02]  /*3240*/  LDCU.64 UR4, c[0x0][0x388] ;  /* 0x00007100ff0477ac */ /* 0x000e240008000a00 */
[----:B0-----:R-:W-:-:S04]  /*3250*/  LEA R36, P0, R5, UR4, 0x3 ;  /* 0x0000000405247c11 */ /* 0x001fc8000f8018ff */
[----:B------:R-:W-:-:S06]  /*3260*/  LEA.HI.X R37, R5, UR5, R6, 0x3, P0 ;  /* 0x0000000505257c11 */ /* 0x000fcc00080f1c06 */
[----:B------:R-:W2:Y:S01]  /*3270*/  LDG.E.64 R36, desc[UR6][R36.64] ;  /* 0x0000000624247981 */ /* 0x000ea2000c1e1b00 */
[----:B------:R-:W-:Y:S01]  /*3280*/  DADD R12, -RZ, -R16 ;  /* 0x00000000ff0c7229 */ /* 0x000fe20000000910 */
[----:B------:R-:W-:Y:S01]  /*3290*/  BSSY.RECONVERGENT B1, `(.L_x_3461) ;  /* 0x0000020000017945 */ /* 0x000fe20003800200 */
[----:B------:R-:W-:Y:S01]  /*32a0*/  MOV R35, 0x3490 ;  /* 0x0000349000237802 */ /* 0x000fe20000000f00 */
        /* <DEDUP_REMOVED lines=9> */
[----:B------:R-:W-:Y:S01]  /*3340*/  MOV R6, R5 ;  /* 0x0000000500067202 */ /* 0x000fe20000000f00 */
[----:B------:R-:W-:Y:S01]  /*3350*/  IMAD.MOV.U32 R7, RZ, RZ, R10 ;  /* 0x000000ffff077224 */ /* 0x000fe200078e000a */
[-C--:B------:R-:W-:Y:S02]  /*3360*/  IADD3 R5, P2, PT, RZ, -R8.reuse, RZ ;  /* 0x80000008ff057210 */ /* 0x080fe40007f5e0ff */
[----:B------:R-:W-:Y:S02]  /*3370*/  ISETP.NE.AND.EX P0, PT, R9, RZ, PT, P0 ;  /* 0x000000ff0900720c */ /* 0x000fe40003f05300 */
[----:B------:R-:W-:Y:S01]  /*3380*/  IADD3.X R15, PT, PT, RZ, ~R9, RZ, P2, !PT ;  /* 0x80000009ff0f7210 */ /* 0x000fe200017fe4ff */
[----:B------:R-:W0:Y:S01]  /*3390*/  I2F.F64.S64 R6, R6 ;  /* 0x0000000600067312 */ /* 0x000e220000301c00 */
[----:B------:R-:W-:-:S02]  /*33a0*/  SEL R5, R5, R8, P1 ;  /* 0x0000000805057207 */ /* 0x000fc40000800000 */
[----:B------:R-:W-:Y:S02]  /*33b0*/  SEL R8, R15, R9, P1 ;  /* 0x000000090f087207 */ /* 0x000fe40000800000 */
[----:B------:R-:W-:Y:S02]  /*33c0*/  ISETP.GE.AND P2, PT, R11, RZ, PT ;  /* 0x000000ff0b00720c */ /* 0x000fe40003f46270 */
[----:B------:R-:W-:Y:S02]  /*33d0*/  ISETP.NE.U32.AND P1, PT, R5, 0x1, PT ;  /* 0x000000010500780c */ /* 0x000fe40003f25070 */
[----:B------:R-:W-:Y:S01]  /*33e0*/  FSEL R16, R12, R16, !P2 ;  /* 0x000000100c107208 */ /* 0x000fe20005000000 */
[----:B------:R-:W-:Y:S01]  /*33f0*/  @!P0 IMAD.MOV.U32 R16, RZ, RZ, RZ ;  /* 0x000000ffff108224 */ /* 0x000fe200078e00ff */
[----:B------:R-:W-:Y:S02]  /*3400*/  FSEL R17, R13, R17, !P2 ;  /* 0x000000110d117208 */ /* 0x000fe40005000000 */
[----:B------:R-:W-:Y:S01]  /*3410*/  ISETP.NE.AND.EX P1, PT, R8, RZ, PT, P1 ;  /* 0x000000ff0800720c */ /* 0x000fe20003f25310 */
[----:B0-----:R-:W-:Y:S01]  /*3420*/  DADD R14, -RZ, |R6| ;  /* 0x00000000ff0e7229 */ /* 0x001fe20000000506 */
[----:B------:R-:W-:-:S02]  /*3430*/  @!P0 MOV R17, R11 ;  /* 0x0000000b00118202 */ /* 0x000fc40000000f00 */
[----:B------:R-:W-:Y:S02]  /*3440*/  FSEL R8, R16, RZ, P1 ;  /* 0x000000ff10087208 */ /* 0x000fe40000800000 */
[----:B------:R-:W-:-:S05]  /*3450*/  FSEL R9, R17, 1.875, P1 ;  /* 0x3ff0000011097808 */ /* 0x000fca0000800000 */
[----:B------:R-:W-:Y:S01]  /*3460*/  IMAD.MOV.U32 R28, RZ, RZ, R14 ;  /* 0x000000ffff1c7224 */ /* 0x000fe200078e000e */
[----:B------:R-:W-:-:S07]  /*3470*/  MOV R34, R15 ;  /* 0x0000000f00227202 */ /* 0x000fce0000000f00 */
[----:B------:R-:W-:Y:S05]  /*3480*/  CALL.REL.NOINC `($uncontiguous_reducel3_i64$__internal_accurate_pow) ;  /* 0x0000004800107944 */ /* 0x000fea0003c00000 */
[----:B------:R-:W-:Y:S05]  /*3490*/  BSYNC.RECONVERGENT B1 ;  /* 0x0000000000017941 */ /* 0x000fea0003800200 */
.L_x_3461:
        /* <DEDUP_REMOVED lines=16> */
[----:B------:R-:W-:-:S06]  /*35a0*/  FSEL R6, R16, RZ, P1 ;  /* 0x000000ff10067208 */ /* 0x000fcc0000800000 */
[----:B------:R-:W-:-:S07]  /*35b0*/  DADD R8, R8, R6 ;  /* 0x0000000008087229 */ /* 0x000fce0000000006 */
[----:B------:R0:W-:Y:S01]  /*35c0*/  STS.64 [R3], R8 ;  /* 0x0000000803007388 */ /* 0x0001e20000000a00 */
[----:B------:R-:W-:Y:S05]  /*35d0*/  BRA `(.L_x_3462) ;  /* 0x0000003800687947 */ /* 0x000fea0003800000 */
.L_x_3413:
        /* <DEDUP_REMOVED lines=20> */
.L_x_3489:
        /* <DEDUP_REMOVED lines=33> */
.L_x_3466:
[----:B------:R-:W-:Y:S01]  /*3930*/  IMAD.MOV.U32 R29, RZ, RZ, R15 ;  /* 0x000000ffff1d7224 */ /* 0x000fe200078e000f */
[----:B------:R-:W-:Y:S01]  /*3940*/  MOV R26, R14 ;  /* 0x0000000e001a7202 */ /* 0x000fe20000000f00 */
[----:B------:R-:W-:Y:S01]  /*3950*/  IMAD.MOV.U32 R13, RZ, RZ, R34 ;  /* 0x000000ffff0d7224 */ /* 0x000fe200078e0022 */
[----:B------:R-:W-:Y:S02]  /*3960*/  MOV R12, R35 ;  /* 0x00000023000c7202 */ /* 0x000fe40000000f00 */
[----:B------:R-:W-:-:S07]  /*3970*/  MOV R11, 0x3990 ;  /* 0x00003990000b7802 */ /* 0x000fce0000000f00 */
[----:B-123--:R-:W-:Y:S05]  /*3980*/  CALL.REL.NOINC `($__internal_70_$__cuda_sm20_div_s64) ;  /* 0x0000003800487944 */ /* 0x00efea0003c00000 */
        /* <DEDUP_REMOVED lines=11> */
.L_x_3467:
[----:B------:R-:W-:Y:S05]  /*3a40*/  BSYNC.RECONVERGENT B1 ;  /* 0x0000000000017941 */ /* 0x000fea0003800200 */
.L_x_3465:
        /* <DEDUP_REMOVED lines=39> */
.L_x_3469:
[----:B------:R-:W-:Y:S01]  /*3cc0*/  IMAD.MOV.U32 R29, RZ, RZ, R34 ;  /* 0x000000ffff1d7224 */ /* 0x000fe200078e0022 */
[----:B------:R-:W-:Y:S01]  /*3cd0*/  MOV R26, R35 ;  /* 0x00000023001a7202 */ /* 0x000fe20000000f00 */
[----:B------:R-:W-:Y:S01]  /*3ce0*/  IMAD.MOV.U32 R13, RZ, RZ, R36 ;  /* 0x000000ffff0d7224 */ /* 0x000fe200078e0024 */
[----:B------:R-:W-:Y:S02]  /*3cf0*/  MOV R12, R37 ;  /* 0x00000025000c7202 */ /* 0x000fe40000000f00 */
[----:B------:R-:W-:-:S07]  /*3d00*/  MOV R11, 0x3d20 ;  /* 0x00003d20000b7802 */ /* 0x000fce0000000f00 */
[----:B-1----:R-:W-:Y:S05]  /*3d10*/  CALL.REL.NOINC `($__internal_70_$__cuda_sm20_div_s64) ;  /* 0x0000003400647944 */ /* 0x002fea0003c00000 */
        /* <DEDUP_REMOVED lines=11> */
.L_x_3470:
[----:B------:R-:W-:Y:S05]  /*3dd0*/  BSYNC.RECONVERGENT B1 ;  /* 0x0000000000017941 */ /* 0x000fea0003800200 */
.L_x_3468:
        /* <DEDUP_REMOVED lines=38> */
.L_x_3472:
[----:B------:R-:W-:Y:S01]  /*4040*/  MOV R29, R34 ;  /* 0x00000022001d7202 */ /* 0x000fe20000000f00 */
[----:B------:R-:W-:Y:S01]  /*4050*/  IMAD.MOV.U32 R26, RZ, RZ, R35 ;  /* 0x000000ffff1a7224 */ /* 0x000fe200078e0023 */
[----:B------:R-:W-:Y:S01]  /*4060*/  MOV R13, R36 ;  /* 0x00000024000d7202 */ /* 0x000fe20000000f00 */
[----:B------:R-:W-:Y:S01]  /*4070*/  IMAD.MOV.U32 R12, RZ, RZ, R37 ;  /* 0x000000ffff0c7224 */ /* 0x000fe200078e0025 */
[----:B------:R-:W-:-:S07]  /*4080*/  MOV R11, 0x40a0 ;  /* 0x000040a0000b7802 */ /* 0x000fce0000000f00 */
[----:B-1----:R-:W-:Y:S05]  /*4090*/  CALL.REL.NOINC `($__internal_70_$__cuda_sm20_div_s64) ;  /* 0x0000003000847944 */ /* 0x002fea0003c00000 */
        /* <DEDUP_REMOVED lines=11> */
.L_x_3473:
[----:B------:R-:W-:Y:S05]  /*4150*/  BSYNC.RECONVERGENT B1 ;  /* 0x0000000000017941 */ /* 0x000fea0003800200 */
.L_x_3471:
        /* <DEDUP_REMOVED lines=38> */
.L_x_3475:
        /* <DEDUP_REMOVED lines=17> */
.L_x_3476:
[----:B------:R-:W-:Y:S05]  /*44d0*/  BSYNC.RECONVERGENT B1 ;  /* 0x0000000000017941 */ /* 0x000fea0003800200 */
.L_x_3474:
        /* <DEDUP_REMOVED lines=39> */
.L_x_3478:
        /* <DEDUP_REMOVED lines=17> */
.L_x_3479:
[----:B------:R-:W-:Y:S05]  /*4860*/  BSYNC.RECONVERGENT B1 ;  /* 0x0000000000017941 */ /* 0x000fea0003800200 */
.L_x_3477:
        /* <DEDUP_REMOVED lines=38> */
.L_x_3481:
        /* <DEDUP_REMOVED lines=17> */
.L_x_3482:
[----:B------:R-:W-:Y:S05]  /*4be0*/  BSYNC.RECONVERGENT B1 ;  /* 0x0000000000017941 */ /* 0x000fea0003800200 */
.L_x_3480:
        /* <DEDUP_REMOVED lines=38> */
.L_x_3484:
        /* <DEDUP_REMOVED lines=17> */
.L_x_3485:
[----:B------:R-:W-:Y:S05]  /*4f60*/  BSYNC.RECONVERGENT B1 ;  /* 0x0000000000017941 */ /* 0x000fea0003800200 */
.L_x_3483:
        /* <DEDUP_REMOVED lines=36> */
.L_x_3487:
        /* <DEDUP_REMOVED lines=17> */
.L_x_3488:
[----:B------:R-:W-:Y:S05]  /*52c0*/  BSYNC.RECONVERGENT B1 ;  /* 0x0000000000017941 */ /* 0x000fea0003800200 */
.L_x_3486:
        /* <DEDUP_REMOVED lines=12> */
.L_x_3464:
        /* <DEDUP_REMOVED lines=35> */
.L_x_3492:
        /* <DEDUP_REMOVED lines=17> */
.L_x_3493:
[----:B------:R-:W-:Y:S05]  /*56d0*/  BSYNC.RECONVERGENT B1 ;  /* 0x0000000000017941 */ /* 0x000fea0003800200 */
.L_x_3491:
        /* <DEDUP_REMOVED lines=41> */
.L_x_3495:
        /* <DEDUP_REMOVED lines=17> */
.L_x_3496:
[----:B------:R-:W-:Y:S05]  /*5a80*/  BSYNC.RECONVERGENT B1 ;  /* 0x0000000000017941 */ /* 0x000fea0003800200 */
.L_x_3494:
        /* <DEDUP_REMOVED lines=40> */
.L_x_3498:
        /* <DEDUP_REMOVED lines=17> */
.L_x_3499:
[----:B------:R-:W-:Y:S05]  /*5e20*/  BSYNC.RECONVERGENT B1 ;  /* 0x0000000000017941 */ /* 0x000fea0003800200 */
.L_x_3497:
        /* <DEDUP_REMOVED lines=39> */
.L_x_3501:
        /* <DEDUP_REMOVED lines=17> */
.L_x_3502:
[----:B------:R-:W-:Y:S05]  /*61b0*/  BSYNC.RECONVERGENT B1 ;  /* 0x0000000000017941 */ /* 0x000fea0003800200 */
.L_x_3500:
        /* <DEDUP_REMOVED lines=10> */
.L_x_3490:
        /* <DEDUP_REMOVED lines=34> */
.L_x_3505:
[----:B------:R-:W-:Y:S01]  /*6480*/  IMAD.MOV.U32 R29, RZ, RZ, R15 ;  /* 0x000000ffff1d7224 */ /* 0x000fe200078e000f */
[----:B------:R-:W-:Y:S01]  /*6490*/  MOV R26, R14 ;  /* 0x0000000e001a7202 */ /* 0x000fe20000000f00 */
[----:B------:R-:W-:Y:S01]  /*64a0*/  IMAD.MOV.U32 R13, RZ, RZ, R16 ;  /* 0x000000ffff0d7224 */ /* 0x000fe200078e0010 */
[----:B------:R-:W-:Y:S02]  /*64b0*/  MOV R12, R17 ;  /* 0x00000011000c7202 */ /* 0x000fe40000000f00 */
[----:B------:R-:W-:-:S07]  /*64c0*/  MOV R11, 0x64e0 ;  /* 0x000064e0000b7802 */ /* 0x000fce0000000f00 */
[----:B------:R-:W-:Y:S05]  /*64d0*/  CALL.REL.NOINC `($__internal_70_$__cuda_sm20_div_s64) ;  /* 0x0000000c00747944 */ /* 0x000fea0003c00000 */
        /* <DEDUP_REMOVED lines=11> */
.L_x_3506:
[----:B------:R-:W-:Y:S05]  /*6590*/  BSYNC.RECONVERGENT B1 ;  /* 0x0000000000017941 */ /* 0x000fea0003800200 */
.L_x_3504:
        /* <DEDUP_REMOVED lines=41> */
.L_x_3508:
        /* <DEDUP_REMOVED lines=17> */
.L_x_3509:
[----:B------:R-:W-:Y:S05]  /*6940*/  BSYNC.RECONVERGENT B1 ;  /* 0x0000000000017941 */ /* 0x000fea0003800200 */
.L_x_3507:
        /* <DEDUP_REMOVED lines=10> */
.L_x_3503:
        /* <DEDUP_REMOVED lines=31> */
.L_x_3511:
        /* <DEDUP_REMOVED lines=8> */
.L_x_3512:
[----:B------:R-:W-:Y:S05]  /*6c60*/  BSYNC.RECONVERGENT B1 ;  /* 0x0000000000017941 */ /* 0x000fea0003800200 */
.L_x_3510:
        /* <DEDUP_REMOVED lines=10> */
.L_x_3463:
[----:B------:R-:W0:Y:S02]  /*6d10*/  LDCU.64 UR4, c[0x0][0x388] ;  /* 0x00007100ff0477ac */ /* 0x000e240008000a00 */
[----:B0-----:R-:W-:-:S04]  /*6d20*/  LEA R8, P0, R7, UR4, 0x3 ;  /* 0x0000000407087c11 */ /* 0x001fc8000f8018ff */
[----:B------:R-:W-:-:S06]  /*6d30*/  LEA.HI.X R9, R7, UR5, R6, 0x3, P0 ;  /* 0x0000000507097c11 */ /* 0x000fcc00080f1c06 */
[----:B------:R-:W2:Y:S01]  /*6d40*/  LDG.E.64 R8, desc[UR6][R8.64] ;  /* 0x0000000608087981 */ /* 0x000ea2000c1e1b00 */
[----:B------:R-:W-:Y:S01]  /*6d50*/  BSSY.RECONVERGENT B1, `(.L_x_3513) ;  /* 0x0000010000017945 */ /* 0x000fe20003800200 */
[----:B------:R-:W-:Y:S01]  /*6d60*/  MOV R35, 0x6e50 ;  /* 0x00006e5000237802 */ /* 0x000fe20000000f00 */
        /* <DEDUP_REMOVED lines=11> */
[----:B------:R-:W-:Y:S01]  /*6e20*/  MOV R28, R10 ;  /* 0x0000000a001c7202 */ /* 0x000fe20000000f00 */
[----:B------:R-:W-:-:S07]  /*6e30*/  IMAD.MOV.U32 R34, RZ, RZ, R11 ;  /* 0x000000ffff227224 */ /* 0x000fce00078e000b */
[----:B------:R-:W-:Y:S05]  /*6e40*/  CALL.REL.NOINC `($uncontiguous_reducel3_i64$__internal_accurate_pow) ;  /* 0x0000000c00a07944 */ /* 0x000fea0003c00000 */
[----:B------:R-:W-:Y:S05]  /*6e50*/  BSYNC.RECONVERGENT B1 ;  /* 0x0000000000017941 */ /* 0x000fea0003800200 */
.L_x_3513:
        /* <DEDUP_REMOVED lines=16> */
[----:B------:R-:W-:-:S05]  /*6f60*/  FSEL R7, R17, 1.875, P1 ;  /* 0x3ff0000011077808 */ /* 0x000fca0000800000 */
[----:B------:R1:W-:Y:S02]  /*6f70*/  STS.64 [R3], R6 ;  /* 0x0000000603007388 */ /* 0x0003e40000000a00 */
.L_x_3462:
[----:B------:R-:W-:Y:S05]  /*6f80*/  BSYNC.RECONVERGENT B0 ;  /* 0x0000000000007941 */ /* 0x000fea0003800200 */
.L_x_3412:
[----:B------:R-:W-:Y:S01]  /*6f90*/  BAR.SYNC.DEFER_BLOCKING 0x0 ;  /* 0x0000000000007b1d */ /* 0x000fe20000010000 */
[----:B------:R-:W-:Y:S02]  /*6fa0*/  ISETP.GE.U32.AND P0, PT, R4, 0x42, PT ;  /* 0x000000420400780c */ /* 0x000fe40003f06070 */
[----:B------:R-:W-:-:S11]  /*6fb0*/  ISETP.GT.U32.AND P1, PT, R2, 0x1f, PT ;  /* 0x0000001f0200780c */ /* 0x000fd60003f24070 */
[----:B------:R-:W-:Y:S05]  /*6fc0*/  @!P0 BRA `(.L_x_3514) ;  /* 0x00000000002c8947 */ /* 0x000fea0003800000 */
.L_x_3515:
        /* <DEDUP_REMOVED lines=11> */
.L_x_3514:
        /* <DEDUP_REMOVED lines=35> */
        .weak           $__internal_70_$__cuda_sm20_div_s64
        .type           $__internal_70_$__cuda_sm20_div_s64,@function
        .size           $__internal_70_$__cuda_sm20_div_s64,($__internal_71_$__cuda_sm20_rem_s64 - $__internal_70_$__cuda_sm20_div_s64)
$__internal_70_$__cuda_sm20_div_s64:
        /* <DEDUP_REMOVED lines=83> */
[----:B------:R-:W-:Y:S05]  /*77e0*/  RET.REL.NODEC R12 `(uncontiguous_reducel3_i64) ;  /* 0xffffff880c047950 */ /* 0x000fea0003c3ffff */
        .weak           $__internal_71_$__cuda_sm20_rem_s64
        .type           $__internal_71_$__cuda_sm20_rem_s64,@function
        .size           $__internal_71_$__cuda_sm20_rem_s64,($uncontiguous_reducel3_i64$__internal_accurate_pow - $__internal_71_$__cuda_sm20_rem_s64)
$__internal_71_$__cuda_sm20_rem_s64:
        /* <DEDUP_REMOVED lines=71> */
[----:B------:R-:W-:Y:S01]  /*7c60*/  ISETP.NE.AND.EX P0, PT, R22, RZ, PT, P0 ;  /* 0x000000ff1600720c */ /* 0x000fe20003f05300 */
[----:B------:R-:W-:-:S03]  /*7c70*/  IMAD.MOV.U32 R11, RZ, RZ, 0x0 ;  /* 0x00000000ff0b7424 */ /* 0x000fc600078e00ff */
[----:B------:R-:W-:Y:S02]  /*7c80*/  SEL R13, R10, R13, !P1 ;  /* 0x0000000d0a0d7207 */ /* 0x000fe40004800000 */
[----:B------:R-:W-:Y:S02]  /*7c90*/  MOV R10, R23 ;  /* 0x00000017000a7202 */ /* 0x000fe40000000f00 */
[----:B------:R-:W-:Y:S02]  /*7ca0*/  SEL R12, R12, 0xffffffff, P0 ;  /* 0xffffffff0c0c7807 */ /* 0x000fe40000000000 */
[----:B------:R-:W-:Y:S01]  /*7cb0*/  SEL R13, R13, 0xffffffff, P0 ;  /* 0xffffffff0d0d7807 */ /* 0x000fe20000000000 */
[----:B------:R-:W-:Y:S06]  /*7cc0*/  RET.REL.NODEC R10 `(uncontiguous_reducel3_i64) ;  /* 0xffffff800acc7950 */ /* 0x000fec0003c3ffff */
        .type           $uncontiguous_reducel3_i64$__internal_accurate_pow,@function
        .size           $uncontiguous_reducel3_i64$__internal_accurate_pow,(.L_x_10021 - $uncontiguous_reducel3_i64$__internal_accurate_pow)
$uncontiguous_reducel3_i64$__internal_accurate_pow:
[----:B------:R-:W-:Y:S01]  /*7cd0*/  ISETP.GT.U32.AND P0, PT, R34, 0xfffff, PT ;  /* 0x000fffff2200780c */ /* 0x000fe20003f04070 */
[----:B------:R-:W-:Y:S01]  /*7ce0*/  IMAD.MOV.U32 R13, RZ, RZ, R34 ;  /* 0x000000ffff0d7224 */ /* 0x000fe200078e0022 */
[----:B------:R-:W-:Y:S01]  /*7cf0*/  MOV R12, R28 ;  /* 0x0000001c000c7202 */ /* 0x000fe20000000f00 */
[----:B------:R-:W-:Y:S01]  /*7d00*/  IMAD.MOV.U32 R15, RZ, RZ, 0x3ed0f5d2 ;  /* 0x3ed0f5d2ff0f7424 */ /* 0x000fe200078e00ff */
[----:B------:R-:W-:Y:S01]  /*7d10*/  MOV R14, 0x41ad3b5a ;  /* 0x41ad3b5a000e7802 */ /* 0x000fe20000000f00 */
[----:B------:R-:W-:Y:S01]  /*7d20*/  UMOV UR4, 0x7d2cafe2 ;  /* 0x7d2cafe200047882 */ /* 0x000fe20000000000 */
[----:B------:R-:W-:Y:S01]  /*7d30*/  UMOV UR5, 0x3eb0f5ff ;  /* 0x3eb0f5ff00057882 */ /* 0x000fe20000000000 */
[----:B------:R-:W-:Y:S01]  /*7d40*/  UMOV UR8, 0x3b39803f ;  /* 0x3b39803f00087882 */ /* 0x000fe20000000000 */
[----:B------:R-:W-:-:S05]  /*7d50*/  UMOV UR9, 0x3c7abc9e ;  /* 0x3c7abc9e00097882 */ /* 0x000fca0000000000 */
[----:B------:R-:W-:Y:S01]  /*7d60*/  @!P0 DMUL R32, R12, 1.80143985094819840000e+16 ;  /* 0x435000000c208828 */ /* 0x000fe20000000000 */
[----:B------:R-:W-:Y:S02]  /*7d70*/  MOV R12, R34 ;  /* 0x00000022000c7202 */ /* 0x000fe40000000f00 */
[----:B------:R-:W-:-:S07]  /*7d80*/  SHF.R.U32.HI R34, RZ, 0x14, R34 ;  /* 0x00000014ff227819 */ /* 0x000fce0000011622 */
[----:B------:R-:W-:Y:S01]  /*7d90*/  @!P0 IMAD.MOV.U32 R12, RZ, RZ, R33 ;  /* 0x000000ffff0c8224 */ /* 0x000fe200078e0021 */
[----:B------:R-:W-:Y:S02]  /*7da0*/  @!P0 MOV R28, R32 ;  /* 0x00000020001c8202 */ /* 0x000fe40000000f00 */
[----:B------:R-:W-:Y:S02]  /*7db0*/  @!P0 LEA.HI R34, R33, 0xffffffca, RZ, 0xc ;  /* 0xffffffca21228811 */ /* 0x000fe400078f60ff */
[----:B------:R-:W-:-:S04]  /*7dc0*/  LOP3.LUT R12, R12, 0x800fffff, RZ, 0xc0, !PT ;  /* 0x800fffff0c0c7812 */ /* 0x000fc800078ec0ff */
[----:B------:R-:W-:Y:S01]  /*7dd0*/  LOP3.LUT R29, R12, 0x3ff00000, RZ, 0xfc, !PT ;  /* 0x3ff000000c1d7812 */ /* 0x000fe200078efcff */
[----:B------:R-:W-:-:S03]  /*7de0*/  IMAD.MOV.U32 R12, RZ, RZ, RZ ;  /* 0x000000ffff0c7224 */ /* 0x000fc600078e00ff */
        /* <DEDUP_REMOVED lines=86> */
[----:B------:R-:W-:Y:S01]  /*8350*/  IMAD.MOV.U32 R12, RZ, RZ, 0x652b82fe ;  /* 0x652b82feff0c7424 */ /* 0x000fe200078e00ff */
        /* <DEDUP_REMOVED lines=53> */
[----:B------:R-:W-:Y:S01]  /*86b0*/  @!P1 LEA R19, R13, R19, 0x14 ;  /* 0x000000130d139211 */ /* 0x000fe200078ea0ff */
[----:B------:R-:W-:-:S05]  /*86c0*/  @!P1 IMAD.IADD R12, R12, 0x1, -R13 ;  /* 0x000000010c0c9824 */ /* 0x000fca00078e0a0d */
[----:B------:R-:W-:Y:S01]  /*86d0*/  @!P1 LEA R13, R12, 0x3ff00000, 0x14 ;  /* 0x3ff000000c0d9811 */ /* 0x000fe200078ea0ff */
[----:B------:R-:W-:-:S06]  /*86e0*/  @!P1 IMAD.MOV.U32 R12, RZ, RZ, RZ ;  /* 0x000000ffff0c9224 */ /* 0x000fcc00078e00ff */
[----:B------:R-:W-:-:S11]  /*86f0*/  @!P1 DMUL R16, R18, R12 ;  /* 0x0000000c12109228 */ /* 0x000fd60000000000 */
.L_x_3516:
[----:B------:R-:W-:Y:S01]  /*8700*/  DFMA R20, R20, R16, R16 ;  /* 0x000000101414722b */ /* 0x000fe20000000010 */
[----:B------:R-:W-:Y:S01]  /*8710*/  MOV R12, R35 ;  /* 0x00000023000c7202 */ /* 0x000fe20000000f00 */
[----:B------:R-:W-:Y:S01]  /*8720*/  DSETP.NEU.AND P0, PT, |R16|, +INF , PT ;  /* 0x7ff000001000742a */ /* 0x000fe20003f0d200 */
[----:B------:R-:W-:-:S07]  /*8730*/  IMAD.MOV.U32 R13, RZ, RZ, 0x0 ;  /* 0x00000000ff0d7424 */ /* 0x000fce00078e00ff */
[----:B------:R-:W-:Y:S02]  /*8740*/  FSEL R16, R16, R20, !P0 ;  /* 0x0000001410107208 */ /* 0x000fe40004000000 */
[----:B------:R-:W-:Y:S01]  /*8750*/  FSEL R17, R17, R21, !P0 ;  /* 0x0000001511117208 */ /* 0x000fe20004000000 */
[----:B------:R-:W-:Y:S06]  /*8760*/  RET.REL.NODEC R12 `(uncontiguous_reducel3_i64) ;  /* 0xffffff780c247950 */ /* 0x000fec0003c3ffff */
.L_x_3517:
        /* <DEDUP_REMOVED lines=9> */
.L_x_10021:


//--------------------- .text.contiguous_cumulate_reducel3_i64 --------------------------
	.section	.text.contiguous_cumulate_reducel3_i64,"ax",@progbits
	.align	128
        .global         contiguous_cumulate_reducel3_i64
        .type           contiguous_cumulate_reducel3_i64,@function
        .size           contiguous_cumulate_reducel3_i64,(.L_x_10229 - contiguous_cumulate_reducel3_i64)
        .other          contiguous_cumulate_reducel3_i64,@"STO_CUDA_ENTRY STV_DEFAULT"
contiguous_cumulate_reducel3_i64:
.text.contiguous_cumulate_reducel3_i64:
        /* <DEDUP_REMOVED lines=28> */
[----:B------:R-:W1:Y:S02]  /*01c0*/  @!P0 I2F.F64.S64 R6, R6 ;  /* 0x0000000600068312 */ /* 0x000e640000301c00 */
        /* <DEDUP_REMOVED lines=10> */
[----:B--2---:R-:W0:Y:S02]  /*0270*/  I2F.F64.S64 R4, R4 ;  /* 0x0000000400047312 */ /* 0x004e240000301c00 */
[----:B0-----:R1:W-:Y:S02]  /*0280*/  STS.64 [R3], R4 ;  /* 0x0000000403007388 */ /* 0x0013e40000000a00 */
.L_x_3519:
[----:B------:R-:W-:Y:S05]  /*0290*/  BSYNC.RECONVERGENT B0 ;  /* 0x0000000000007941 */ /* 0x000fea0003800200 */
.L_x_3518:
[----:B------:R-:W-:Y:S06]  /*02a0*/  BAR.SYNC.DEFER_BLOCKING 0x0 ;  /* 0x0000000000007b1d */ /* 0x000fec0000010000 */
[----:B------:R-:W-:Y:S05]  /*02b0*/  @!P2 BRA `(.L_x_3520) ;  /* 0x00000000002ca947 */ /* 0x000fea0003800000 */
.L_x_3521:
        /* <DEDUP_REMOVED lines=11> */
.L_x_3520:
        /* <DEDUP_REMOVED lines=35> */
.L_x_3522:
        /* <DEDUP_REMOVED lines=14> */
.L_x_10229:


//--------------------- .text.contiguous_reducel3_i64 --------------------------
	.section	.text.contiguous_reducel3_i64,"ax",@progbits
	.align	128
        .global         contiguous_reducel3_i64
        .type           contiguous_reducel3_i64,@function
        .size           contiguous_reducel3_i64,(.L_x_10022 - contiguous_reducel3_i64)
        .other          contiguous_reducel3_i64,@"STO_CUDA_ENTRY STV_DEFAULT"
contiguous_reducel3_i64:
.text.contiguous_reducel3_i64:
        /* <DEDUP_REMOVED lines=24> */
[----:B--2---:R-:W-:Y:S02]  /*0180*/  IMAD.MOV.U32 R8, RZ, RZ, R31 ;  /* 0x000000ffff087224 */ /* 0x004fe400078e001f */
[----:B------:R-:W-:-:S03]  /*0190*/  IMAD.MOV.U32 R7, RZ, RZ, R30 ;  /* 0x000000ffff077224 */ /* 0x000fc600078e001e */
[----:B------:R-:W-:Y:S02]  /*01a0*/  ISETP.LT.AND P0, PT, R8, RZ, PT ;  /* 0x000000ff0800720c */ /* 0x000fe40003f01270 */
[----:B------:R-:W-:-:S05]  /*01b0*/  IADD3 R4, P1, PT, RZ, -R7, RZ ;  /* 0x80000007ff047210 */ /* 0x000fca0007f3e0ff */
[----:B------:R-:W-:-:S06]  /*01c0*/  IMAD.X R5, RZ, RZ, ~R8, P1 ;  /* 0x000000ffff057224 */ /* 0x000fcc00008e0e08 */
[----:B------:R-:W-:Y:S02]  /*01d0*/  @P0 IMAD.MOV.U32 R7, RZ, RZ, R4 ;  /* 0x000000ffff070224 */ /* 0x000fe400078e0004 */
[----:B------:R-:W-:Y:S02]  /*01e0*/  @P0 IMAD.MOV.U32 R8, RZ, RZ, R5 ;  /* 0x000000ffff080224 */ /* 0x000fe400078e0005 */
[----:B------:R-:W-:Y:S02]  /*01f0*/  IMAD.MOV.U32 R4, RZ, RZ, R7 ;  /* 0x000000ffff047224 */ /* 0x000fe400078e0007 */
[----:B------:R-:W-:-:S06]  /*0200*/  IMAD.MOV.U32 R5, RZ, RZ, R8 ;  /* 0x000000ffff057224 */ /* 0x000fcc00078e0008 */
[----:B------:R-:W0:Y:S02]  /*0210*/  I2F.F64.S64 R4, R4 ;  /* 0x0000000400047312 */ /* 0x000e240000301c00 */
[----:B0-----:R-:W-:-:S10]  /*0220*/  DADD R10, -RZ, |R4| ;  /* 0x00000000ff0a7229 */ /* 0x001fd40000000504 */
[----:B------:R-:W-:-:S07]  /*0230*/  IMAD.MOV.U32 R28, RZ, RZ, R11 ;  /* 0x000000ffff1c7224 */ /* 0x000fce00078e000b */
[----:B------:R-:W-:Y:S05]  /*0240*/  CALL.REL.NOINC `($contiguous_reducel3_i64$__internal_accurate_pow) ;  /* 0x00000008005c7944 */ /* 0x000fea0003c00000 */
[----:B------:R-:W-:Y:S05]  /*0250*/  BSYNC.RECONVERGENT B1 ;  /* 0x0000000000017941 */ /* 0x000fea0003800200 */
.L_x_3525:
[----:B------:R-:W0:Y:S02]  /*0260*/  LDCU.64 UR4, c[0x0][0x388] ;  /* 0x00007100ff0477ac */ /* 0x000e240008000a00 */
[----:B0-----:R-:W-:-:S04]  /*0270*/  LEA R10, P0, R6, UR4, 0x3 ;  /* 0x00000004060a7c11 */ /* 0x001fc8000f8018ff */
[----:B------:R-:W-:-:S05]  /*0280*/  LEA.HI.X R11, R6, UR5, RZ, 0x3, P0 ;  /* 0x00000005060b7c11 */ /* 0x000fca00080f1cff */
[----:B------:R0:W2:Y:S01]  /*0290*/  LDG.E.64 R6, desc[UR6][R10.64] ;  /* 0x000000060a067981 */ /* 0x0000a2000c1e1b00 */
[----:B------:R-:W-:Y:S01]  /*02a0*/  ISETP.LT.AND P2, PT, R31, RZ, PT ;  /* 0x000000ff1f00720c */ /* 0x000fe20003f41270 */
[----:B------:R-:W-:Y:S01]  /*02b0*/  BSSY.RECONVERGENT B1, `(.L_x_3526) ;  /* 0x0000020000017945 */ /* 0x000fe20003800200 */
[----:B------:R-:W-:Y:S01]  /*02c0*/  MOV R27, 0x4b0 ;  /* 0x000004b0001b7802 */ /* 0x000fe20000000f00 */
[----:B0-----:R-:W-:Y:S01]  /*02d0*/  DADD R10, -RZ, -R12 ;  /* 0x00000000ff0a7229 */ /* 0x001fe2000000090c */
[----:B--2---:R-:W-:Y:S02]  /*02e0*/  IMAD.MOV.U32 R15, RZ, RZ, R7 ;  /* 0x000000ffff0f7224 */ /* 0x004fe400078e0007 */
[----:B------:R-:W-:-:S03]  /*02f0*/  IMAD.MOV.U32 R4, RZ, RZ, R6 ;  /* 0x000000ffff047224 */ /* 0x000fc600078e0006 */
[----:B------:R-:W-:Y:S02]  /*0300*/  ISETP.LT.AND P0, PT, R15, RZ, PT ;  /* 0x000000ff0f00720c */ /* 0x000fe40003f01270 */
[----:B------:R-:W-:-:S05]  /*0310*/  IADD3 R8, P1, PT, RZ, -R4, RZ ;  /* 0x80000004ff087210 */ /* 0x000fca0007f3e0ff */
[----:B------:R-:W-:-:S06]  /*0320*/  IMAD.X R9, RZ, RZ, ~R15, P1 ;  /* 0x000000ffff097224 */ /* 0x000fcc00008e0e0f */
[----:B------:R-:W-:Y:S02]  /*0330*/  @P0 IMAD.MOV.U32 R4, RZ, RZ, R8 ;  /* 0x000000ffff040224 */ /* 0x000fe400078e0008 */
[----:B------:R-:W-:Y:S01]  /*0340*/  @P0 IMAD.MOV.U32 R15, RZ, RZ, R9 ;  /* 0x000000ffff0f0224 */ /* 0x000fe200078e0009 */
[----:B------:R-:W-:Y:S01]  /*0350*/  ISETP.NE.U32.AND P0, PT, R30, RZ, PT ;  /* 0x000000ff1e00720c */ /* 0x000fe20003f05070 */
[----:B------:R-:W-:Y:S02]  /*0360*/  IMAD.MOV.U32 R8, RZ, RZ, R4 ;  /* 0x000000ffff087224 */ /* 0x000fe400078e0004 */
[----:B------:R-:W-:Y:S01]  /*0370*/  IMAD.MOV.U32 R9, RZ, RZ, R15 ;  /* 0x000000ffff097224 */ /* 0x000fe200078e000f */
[-C--:B------:R-:W-:Y:S02]  /*0380*/  IADD3 R15, P1, PT, RZ, -R30.reuse, RZ ;  /* 0x8000001eff0f7210 */ /* 0x080fe40007f3e0ff */
[----:B------:R-:W-:Y:S02]  /*0390*/  ISETP.NE.AND.EX P0, PT, R31, RZ, PT, P0 ;  /* 0x000000ff1f00720c */ /* 0x000fe40003f05300 */
[----:B------:R-:W-:Y:S01]  /*03a0*/  SEL R4, R15, R30, P2 ;  /* 0x0000001e0f047207 */ /* 0x000fe20001000000 */
[----:B------:R-:W0:Y:S01]  /*03b0*/  I2F.F64.S64 R8, R8 ;  /* 0x0000000800087312 */ /* 0x000e220000301c00 */
[----:B------:R-:W-:Y:S01]  /*03c0*/  IMAD.X R17, RZ, RZ, ~R31, P1 ;  /* 0x000000ffff117224 */ /* 0x000fe200008e0e1f */
[----:B------:R-:W-:-:S04]  /*03d0*/  ISETP.GE.AND P1, PT, R5, RZ, PT ;  /* 0x000000ff0500720c */ /* 0x000fc80003f26270 */
[----:B------:R-:W-:Y:S02]  /*03e0*/  SEL R30, R17, R31, P2 ;  /* 0x0000001f111e7207 */ /* 0x000fe40001000000 */
[----:B------:R-:W-:Y:S02]  /*03f0*/  ISETP.NE.U32.AND P2, PT, R4, 0x1, PT ;  /* 0x000000010400780c */ /* 0x000fe40003f45070 */
[----:B------:R-:W-:Y:S01]  /*0400*/  FSEL R12, R10, R12, !P1 ;  /* 0x0000000c0a0c7208 */ /* 0x000fe20004800000 */
[----:B------:R-:W-:Y:S01]  /*0410*/  @!P0 IMAD.MOV.U32 R12, RZ, RZ, RZ ;  /* 0x000000ffff0c8224 */ /* 0x000fe200078e00ff */
[----:B------:R-:W-:Y:S01]  /*0420*/  FSEL R13, R11, R13, !P1 ;  /* 0x0000000d0b0d7208 */ /* 0x000fe20004800000 */
[----:B------:R-:W-:Y:S01]  /*0430*/  @!P0 IMAD.MOV.U32 R13, RZ, RZ, R5 ;  /* 0x000000ffff0d8224 */ /* 0x000fe200078e0005 */
[----:B------:R-:W-:Y:S01]  /*0440*/  ISETP.NE.AND.EX P1, PT, R30, RZ, PT, P2 ;  /* 0x000000ff1e00720c */ /* 0x000fe20003f25320 */
[----:B0-----:R-:W-:-:S03]  /*0450*/  DADD R14, -RZ, |R8| ;  /* 0x00000000ff0e7229 */ /* 0x001fc60000000508 */
[----:B------:R-:W-:Y:S02]  /*0460*/  FSEL R4, R12, RZ, P1 ;  /* 0x000000ff0c047208 */ /* 0x000fe40000800000 */
[----:B------:R-:W-:-:S05]  /*0470*/  FSEL R5, R13, 1.875, P1 ;  /* 0x3ff000000d057808 */ /* 0x000fca0000800000 */
[----:B------:R-:W-:Y:S02]  /*0480*/  IMAD.MOV.U32 R10, RZ, RZ, R14 ;  /* 0x000000ffff0a7224 */ /* 0x000fe400078e000e */
[----:B------:R-:W-:-:S07]  /*0490*/  IMAD.MOV.U32 R28, RZ, RZ, R15 ;  /* 0x000000ffff1c7224 */ /* 0x000fce00078e000f */
[----:B------:R-:W-:Y:S05]  /*04a0*/  CALL.REL.NOINC `($contiguous_reducel3_i64$__internal_accurate_pow) ;  /* 0x0000000400c47944 */ /* 0x000fea0003c00000 */
[----:B------:R-:W-:Y:S05]  /*04b0*/  BSYNC.RECONVERGENT B1 ;  /* 0x0000000000017941 */ /* 0x000fea0003800200 */
.L_x_3526:
        /* <DEDUP_REMOVED lines=11> */
[----:B------:R-:W-:Y:S01]  /*0570*/  @!P0 IMAD.MOV.U32 R12, RZ, RZ, RZ ;  /* 0x000000ffff0c8224 */ /* 0x000fe200078e00ff */
[----:B------:R-:W-:Y:S01]  /*0580*/  FSEL R13, R11, R13, !P1 ;  /* 0x0000000d0b0d7208 */ /* 0x000fe20004800000 */
[----:B------:R-:W-:Y:S01]  /*0590*/  @!P0 IMAD.MOV.U32 R13, RZ, RZ, R9 ;  /* 0x000000ffff0d8224 */ /* 0x000fe200078e0009 */
[----:B------:R-:W-:-:S04]  /*05a0*/  ISETP.NE.AND.EX P1, PT, R7, RZ, PT, P2 ;  /* 0x000000ff0700720c */ /* 0x000fc80003f25320 */
[----:B------:R-:W-:Y:S02]  /*05b0*/  FSEL R6, R12, RZ, P1 ;  /* 0x000000ff0c067208 */ /* 0x000fe40000800000 */
[----:B------:R-:W-:-:S06]  /*05c0*/  FSEL R7, R13, 1.875, P1 ;  /* 0x3ff000000d077808 */ /* 0x000fcc0000800000 */
[----:B------:R-:W-:-:S07]  /*05d0*/  DADD R4, R4, R6 ;  /* 0x0000000004047229 */ /* 0x000fce0000000006 */
[----:B------:R1:W-:Y:S01]  /*05e0*/  STS.64 [R2], R4 ;  /* 0x0000000402007388 */ /* 0x0003e20000000a00 */
[----:B------:R-:W-:Y:S05]  /*05f0*/  BRA `(.L_x_3527) ;  /* 0x0000000000a47947 */ /* 0x000fea0003800000 */
.L_x_3524:
        /* <DEDUP_REMOVED lines=23> */
.L_x_3528:
        /* <DEDUP_REMOVED lines=16> */
[----:B------:R-:W-:-:S05]  /*0870*/  FSEL R5, R13, 1.875, P1 ;  /* 0x3ff000000d057808 */ /* 0x000fca0000800000 */
[----:B------:R0:W-:Y:S02]  /*0880*/  STS.64 [R2], R4 ;  /* 0x0000000402007388 */ /* 0x0001e40000000a00 */
.L_x_3527:
[----:B------:R-:W-:Y:S05]  /*0890*/  BSYNC.RECONVERGENT B0 ;  /* 0x0000000000007941 */ /* 0x000fea0003800200 */
.L_x_3523:
[----:B------:R-:W-:Y:S01]  /*08a0*/  BAR.SYNC.DEFER_BLOCKING 0x0 ;  /* 0x0000000000007b1d */ /* 0x000fe20000010000 */
[----:B------:R-:W-:Y:S02]  /*08b0*/  ISETP.GE.U32.AND P1, PT, R0, 0x42, PT ;  /* 0x000000420000780c */ /* 0x000fe40003f26070 */
[----:B------:R-:W-:-:S11]  /*08c0*/  ISETP.GT.U32.AND P0, PT, R3, 0x1f, PT ;  /* 0x0000001f0300780c */ /* 0x000fd60003f04070 */
[----:B------:R-:W-:Y:S05]  /*08d0*/  @!P1 BRA `(.L_x_3529) ;  /* 0x00000000002c9947 */ /* 0x000fea0003800000 */
.L_x_3530:
        /* <DEDUP_REMOVED lines=11> */
.L_x_3529:
        /* <DEDUP_REMOVED lines=35> */
        .type           $contiguous_reducel3_i64$__internal_accurate_pow,@function
        .size           $contiguous_reducel3_i64$__internal_accurate_pow,(.L_x_10022 - $contiguous_reducel3_i64$__internal_accurate_pow)
$contiguous_reducel3_i64$__internal_accurate_pow:
[----:B------:R-:W-:Y:S01]  /*0bc0*/  ISETP.GT.U32.AND P0, PT, R28, 0xfffff, PT ;  /* 0x000fffff1c00780c */ /* 0x000fe20003f04070 */
[--C-:B------:R-:W-:Y:S01]  /*0bd0*/  IMAD.MOV.U32 R11, RZ, RZ, R28.reuse ;  /* 0x000000ffff0b7224 */ /* 0x100fe200078e001c */
[----:B------:R-:W-:Y:S01]  /*0be0*/  UMOV UR4, 0x7d2cafe2 ;  /* 0x7d2cafe200047882 */ /* 0x000fe20000000000 */
[----:B------:R-:W-:Y:S01]  /*0bf0*/  IMAD.MOV.U32 R14, RZ, RZ, 0x41ad3b5a ;  /* 0x41ad3b5aff0e7424 */ /* 0x000fe200078e00ff */
[----:B------:R-:W-:Y:S01]  /*0c00*/  UMOV UR5, 0x3eb0f5ff ;  /* 0x3eb0f5ff00057882 */ /* 0x000fe20000000000 */
[----:B------:R-:W-:Y:S01]  /*0c10*/  IMAD.MOV.U32 R15, RZ, RZ, 0x3ed0f5d2 ;  /* 0x3ed0f5d2ff0f7424 */ /* 0x000fe200078e00ff */
[----:B------:R-:W-:Y:S01]  /*0c20*/  SHF.R.U32.HI R28, RZ, 0x14, R28 ;  /* 0x00000014ff1c7819 */ /* 0x000fe2000001161c */
[----:B------:R-:W-:Y:S01]  /*0c30*/  UMOV UR8, 0x3b39803f ;  /* 0x3b39803f00087882 */ /* 0x000fe20000000000 */
[----:B------:R-:W-:-:S05]  /*0c40*/  UMOV UR9, 0x3c7abc9e ;  /* 0x3c7abc9e00097882 */ /* 0x000fca0000000000 */
[----:B------:R-:W-:-:S10]  /*0c50*/  @!P0 DMUL R22, R10, 1.80143985094819840000e+16 ;  /* 0x435000000a168828 */ /* 0x000fd40000000000 */
[----:B------:R-:W-:Y:S01]  /*0c60*/  @!P0 IMAD.MOV.U32 R11, RZ, RZ, R23 ;  /* 0x000000ffff0b8224 */ /* 0x000fe200078e0017 */
[----:B------:R-:W-:Y:S01]  /*0c70*/  @!P0 LEA.HI R28, R23, 0xffffffca, RZ, 0xc ;  /* 0xffffffca171c8811 */ /* 0x000fe200078f60ff */
[----:B------:R-:W-:-:S03]  /*0c80*/  @!P0 IMAD.MOV.U32 R10, RZ, RZ, R22 ;  /* 0x000000ffff0a8224 */ /* 0x000fc600078e0016 */
[----:B------:R-:W-:Y:S01]  /*0c90*/  LOP3.LUT R11, R11, 0x800fffff, RZ, 0xc0, !PT ;  /* 0x800fffff0b0b7812 */ /* 0x000fe200078ec0ff */
[----:B------:R-:W-:Y:S02]  /*0ca0*/  IMAD.MOV.U32 R12, RZ, RZ, R10 ;  /* 0x000000ffff0c7224 */ /* 0x000fe400078e000a */
[----:B------:R-:W-:Y:S01]  /*0cb0*/  IMAD.MOV.U32 R10, RZ, RZ, RZ ;  /* 0x000000ffff0a7224 */ /* 0x000fe200078e00ff */
[----:B------:R-:W-:-:S04]  /*0cc0*/  LOP3.LUT R13, R11, 0x3ff00000, RZ, 0xfc, !PT ;  /* 0x3ff000000b0d7812 */ /* 0x000fc800078efcff */
        /* <DEDUP_REMOVED lines=46> */
[----:B------:R-:W-:-:S06]  /*0fb0*/  DMUL R22, R10, R18 ;  /* 0x000000120a167228 */ /* 0x000fcc0000000000 */
[C---:B------:R-:W-:Y:S02]  /*0fc0*/  DFMA R20, R10.reuse, R24, R20 ;  /* 0x000000180a14722b */ /* 0x040fe40000000014 */
        /* <DEDUP_REMOVED lines=97> */
.L_x_3531:
[----:B------:R-:W-:Y:S01]  /*15e0*/  DFMA R14, R14, R18, R18 ;  /* 0x000000120e0e722b */ /* 0x000fe20000000012 */
[----:B------:R-:W-:Y:S01]  /*15f0*/  IMAD.MOV.U32 R10, RZ, RZ, R27 ;  /* 0x000000ffff0a7224 */ /* 0x000fe200078e001b */
[----:B------:R-:W-:Y:S01]  /*1600*/  DSETP.NEU.AND P0, PT, |R18|, +INF , PT ;  /* 0x7ff000001200742a */ /* 0x000fe20003f0d200 */
[----:B------:R-:W-:-:S07]  /*1610*/  IMAD.MOV.U32 R11, RZ, RZ, 0x0 ;  /* 0x00000000ff0b7424 */ /* 0x000fce00078e00ff */
[----:B------:R-:W-:Y:S02]  /*1620*/  FSEL R12, R18, R14, !P0 ;  /* 0x0000000e120c7208 */ /* 0x000fe40004000000 */
[----:B------:R-:W-:Y:S01]  /*1630*/  FSEL R13, R19, R15, !P0 ;  /* 0x0000000f130d7208 */ /* 0x000fe20004000000 */
[----:B------:R-:W-:Y:S06]  /*1640*/  RET.REL.NODEC R10 `(contiguous_reducel3_i64) ;  /* 0xffffffe80a6c7950 */ /* 0x000fec0003c3ffff */
.L_x_3532:
        /* <DEDUP_REMOVED lines=11> */
.L_x_10022:


//--------------------- .text.contiguous_reducel333_i32 --------------------------
	.section	.text.contiguous_reducel333_i32,"ax",@progbits
	.align	128
        .global         contiguous_reducel333_i32
        .type           contiguous_reducel333_i32,@function
        .size           contiguous_reducel333_i32,(.L_x_10231 - contiguous_reducel333_i32)
        .other          contiguous_reducel333_i32,@"STO_CUDA_ENTRY STV_DEFAULT"
contiguous_reducel333_i32:
.text.contiguous_reducel333_i32:
        /* <DEDUP_REMOVED lines=28> */
[----:B--2---:R-:W-:-:S05]  /*01c0*/  I2FP.F32.S32 R9, R6 ;  /* 0x0000000600097245 */ /* 0x004fca0000201400 */
        /* <DEDUP_REMOVED lines=22> */
.L_x_3535:
        /* <DEDUP_REMOVED lines=32> */
.L_x_3534:
        /* <DEDUP_REMOVED lines=21> */
.L_x_3537:
        /* <DEDUP_REMOVED lines=14> */
.L_x_3538:
[----:B------:R-:W-:-:S05]  /*0760*/  @!P1 IMAD R9, R9, UR8, RZ ;  /* 0x0000000809099c24 */ /* 0x000fca000f8e02ff */
[----:B------:R-:W-:-:S05]  /*0770*/  @!P1 LEA R9, R9, R0, 0x2 ;  /* 0x0000000009099211 */ /* 0x000fca00078e10ff */
[----:B------:R-:W1:Y:S02]  /*0780*/  @!P1 LDS R6, [R9] ;  /* 0x0000000009069984 */ /* 0x000e640000000800 */
[----:B-1----:R-:W-:-:S07]  /*0790*/  @!P1 FADD R7, R7, R6 ;  /* 0x0000000607079221 */ /* 0x002fce0000000000 */
.L_x_3536:
[----:B-1----:R3:W-:Y:S02]  /*07a0*/  STS [R0], R7 ;  /* 0x0000000700007388 */ /* 0x0027e40000000800 */
.L_x_3533:
        /* <DEDUP_REMOVED lines=8> */
.L_x_3539:
        /* <DEDUP_REMOVED lines=13> */
.L_x_10231:


//--------------------- .text.contiguous_reducel33_i32 --------------------------
	.section	.text.contiguous_reducel33_i32,"ax",@progbits
	.align	128
        .global         contiguous_reducel33_i32
        .type           contiguous_reducel33_i32,@function
        .size           contiguous_reducel33_i32,(.L_x_10024 - contiguous_reducel33_i32)
        .other          contiguous_reducel33_i32,@"STO_CUDA_ENTRY STV_DEFAULT"
contiguous_reducel33_i32:
.text.contiguous_reducel33_i32:
        /* <DEDUP_REMOVED lines=43> */
.L_x_3558:
        /* <DEDUP_REMOVED lines=27> */
.L_x_3542:
[----:B------:R-:W-:Y:S01]  /*0460*/  MOV R30, R32 ;  /* 0x00000020001e7202 */ /* 0x000fe20000000f00 */
[----:B------:R-:W-:Y:S01]  /*0470*/  IMAD.MOV.U32 R0, RZ, RZ, R36 ;  /* 0x000000ffff007224 */ /* 0x000fe200078e0024 */
[----:B------:R-:W-:Y:S02]  /*0480*/  MOV R3, R37 ;  /* 0x0000002500037202 */ /* 0x000fe40000000f00 */
[----:B------:R-:W-:-:S07]  /*0490*/  MOV R8, 0x4b0 ;  /* 0x000004b000087802 */ /* 0x000fce0000000f00 */
[----:B01-3--:R-:W-:Y:S05]  /*04a0*/  CALL.REL.NOINC `($__internal_72_$__cuda_sm20_div_s64) ;  /* 0x0000003400e87944 */ /* 0x00bfea0003c00000 */
        /* <DEDUP_REMOVED lines=9> */
.L_x_3543:
        /* <DEDUP_REMOVED lines=33> */
.L_x_3544:
[----:B------:R-:W-:Y:S01]  /*0750*/  IMAD.MOV.U32 R0, RZ, RZ, R36 ;  /* 0x000000ffff007224 */ /* 0x000fe200078e0024 */
[----:B------:R-:W-:Y:S02]  /*0760*/  MOV R3, R37 ;  /* 0x0000002500037202 */ /* 0x000fe40000000f00 */
[----:B------:R-:W-:-:S07]  /*0770*/  MOV R8, 0x790 ;  /* 0x0000079000087802 */ /* 0x000fce0000000f00 */
[----:B---3--:R-:W-:Y:S05]  /*0780*/  CALL.REL.NOINC `($__internal_72_$__cuda_sm20_div_s64) ;  /* 0x0000003400307944 */ /* 0x008fea0003c00000 */
        /* <DEDUP_REMOVED lines=10> */
.L_x_3545:
        /* <DEDUP_REMOVED lines=34> */
.L_x_3546:
[----:B------:R-:W-:Y:S01]  /*0a50*/  IMAD.MOV.U32 R30, RZ, RZ, R28 ;  /* 0x000000ffff1e7224 */ /* 0x000fe200078e001c */
[----:B------:R-:W-:Y:S01]  /*0a60*/  MOV R0, R36 ;  /* 0x0000002400007202 */ /* 0x000fe20000000f00 */
[----:B------:R-:W-:Y:S01]  /*0a70*/  IMAD.MOV.U32 R3, RZ, RZ, R37 ;  /* 0x000000ffff037224 */ /* 0x000fe200078e0025 */
[----:B------:R-:W-:-:S07]  /*0a80*/  MOV R8, 0xaa0 ;  /* 0x00000aa000087802 */ /* 0x000fce0000000f00 */
[----:B---3--:R-:W-:Y:S05]  /*0a90*/  CALL.REL.NOINC `($__internal_72_$__cuda_sm20_div_s64) ;  /* 0x00000030006c7944 */ /* 0x008fea0003c00000 */
        /* <DEDUP_REMOVED lines=10> */
.L_x_3547:
        /* <DEDUP_REMOVED lines=33> */
.L_x_3548:
[----:B------:R-:W-:Y:S01]  /*0d50*/  IMAD.MOV.U32 R0, RZ, RZ, R36 ;  /* 0x000000ffff007224 */ /* 0x000fe200078e0024 */
[----:B------:R-:W-:Y:S02]  /*0d60*/  MOV R3, R37 ;  /* 0x0000002500037202 */ /* 0x000fe40000000f00 */
[----:B------:R-:W-:-:S07]  /*0d70*/  MOV R8, 0xd90 ;  /* 0x00000d9000087802 */ /* 0x000fce0000000f00 */
[----:B---3--:R-:W-:Y:S05]  /*0d80*/  CALL.REL.NOINC `($__internal_72_$__cuda_sm20_div_s64) ;  /* 0x0000002c00b07944 */ /* 0x008fea0003c00000 */
        /* <DEDUP_REMOVED lines=9> */
.L_x_3549:
        /* <DEDUP_REMOVED lines=34> */
.L_x_3550:
[----:B------:R-:W-:Y:S01]  /*1040*/  MOV R30, R28 ;  /* 0x0000001c001e7202 */ /* 0x000fe20000000f00 */
        /* <DEDUP_REMOVED lines=13> */
.L_x_3551:
        /* <DEDUP_REMOVED lines=34> */
.L_x_3552:
[----:B------:R-:W-:Y:S02]  /*1340*/  MOV R0, R36 ;  /* 0x0000002400007202 */ /* 0x000fe40000000f00 */
[----:B------:R-:W-:Y:S02]  /*1350*/  MOV R3, R37 ;  /* 0x0000002500037202 */ /* 0x000fe40000000f00 */
[----:B------:R-:W-:-:S07]  /*1360*/  MOV R8, 0x1380 ;  /* 0x0000138000087802 */ /* 0x000fce0000000f00 */
[----:B---3--:R-:W-:Y:S05]  /*1370*/  CALL.REL.NOINC `($__internal_72_$__cuda_sm20_div_s64) ;  /* 0x0000002800347944 */ /* 0x008fea0003c00000 */
        /* <DEDUP_REMOVED lines=10> */
.L_x_3553:
        /* <DEDUP_REMOVED lines=34> */
.L_x_3554:
[----:B------:R-:W-:Y:S01]  /*1640*/  IMAD.MOV.U32 R30, RZ, RZ, R28 ;  /* 0x000000ffff1e7224 */ /* 0x000fe200078e001c */
        /* <DEDUP_REMOVED lines=14> */
.L_x_3555:
        /* <DEDUP_REMOVED lines=34> */
.L_x_3556:
[----:B------:R-:W-:Y:S01]  /*1950*/  IMAD.MOV.U32 R0, RZ, RZ, R36 ;  /* 0x000000ffff007224 */ /* 0x000fe200078e0024 */
[----:B------:R-:W-:Y:S02]  /*1960*/  MOV R3, R37 ;  /* 0x0000002500037202 */ /* 0x000fe40000000f00 */
[----:B------:R-:W-:-:S07]  /*1970*/  MOV R8, 0x1990 ;  /* 0x0000199000087802 */ /* 0x000fce0000000f00 */
[----:B---3--:R-:W-:Y:S05]  /*1980*/  CALL.REL.NOINC `($__internal_72_$__cuda_sm20_div_s64) ;  /* 0x0000002000b07944 */ /* 0x008fea0003c00000 */
        /* <DEDUP_REMOVED lines=9> */
.L_x_3557:
        /* <DEDUP_REMOVED lines=13> */
.L_x_3541:
        /* <DEDUP_REMOVED lines=33> */
.L_x_3560:
[----:B------:R-:W-:Y:S01]  /*1d00*/  IMAD.MOV.U32 R30, RZ, RZ, R32 ;  /* 0x000000ffff1e7224 */ /* 0x000fe200078e0020 */
[----:B------:R-:W-:Y:S02]  /*1d10*/  MOV R0, R16 ;  /* 0x0000001000007202 */ /* 0x000fe40000000f00 */
[----:B------:R-:W-:Y:S02]  /*1d20*/  MOV R3, R17 ;  /* 0x0000001100037202 */ /* 0x000fe40000000f00 */
[----:B------:R-:W-:-:S07]  /*1d30*/  MOV R8, 0x1d50 ;  /* 0x00001d5000087802 */ /* 0x000fce0000000f00 */
[----:B------:R-:W-:Y:S05]  /*1d40*/  CALL.REL.NOINC `($__internal_72_$__cuda_sm20_div_s64) ;  /* 0x0000001c00c07944 */ /* 0x000fea0003c00000 */
        /* <DEDUP_REMOVED lines=9> */
.L_x_3561:
        /* <DEDUP_REMOVED lines=35> */
.L_x_3562:
        /* <DEDUP_REMOVED lines=13> */
.L_x_3563:
        /* <DEDUP_REMOVED lines=36> */
.L_x_3564:
[----:B------:R-:W-:Y:S01]  /*2320*/  MOV R30, R20 ;  /* 0x00000014001e7202 */ /* 0x000fe20000000f00 */
[----:B------:R-:W-:Y:S01]  /*2330*/  IMAD.MOV.U32 R0, RZ, RZ, R18 ;  /* 0x000000ffff007224 */ /* 0x000fe200078e0012 */
[----:B------:R-:W-:Y:S02]  /*2340*/  MOV R3, R19 ;  /* 0x0000001300037202 */ /* 0x000fe40000000f00 */
[----:B------:R-:W-:-:S07]  /*2350*/  MOV R8, 0x2370 ;  /* 0x0000237000087802 */ /* 0x000fce0000000f00 */
[----:B------:R-:W-:Y:S05]  /*2360*/  CALL.REL.NOINC `($__internal_72_$__cuda_sm20_div_s64) ;  /* 0x0000001800387944 */ /* 0x000fea0003c00000 */
        /* <DEDUP_REMOVED lines=10> */
.L_x_3565:
        /* <DEDUP_REMOVED lines=37> */
.L_x_3566:
[----:B------:R-:W-:Y:S01]  /*2660*/  IMAD.MOV.U32 R0, RZ, RZ, R18 ;  /* 0x000000ffff007224 */ /* 0x000fe200078e0012 */
[----:B------:R-:W-:Y:S02]  /*2670*/  MOV R3, R19 ;  /* 0x0000001300037202 */ /* 0x000fe40000000f00 */
[----:B------:R-:W-:-:S07]  /*2680*/  MOV R8, 0x26a0 ;  /* 0x000026a000087802 */ /* 0x000fce0000000f00 */
[----:B------:R-:W-:Y:S05]  /*2690*/  CALL.REL.NOINC `($__internal_72_$__cuda_sm20_div_s64) ;  /* 0x00000014006c7944 */ /* 0x000fea0003c00000 */
        /* <DEDUP_REMOVED lines=8> */
.L_x_3567:
        /* <DEDUP_REMOVED lines=10> */
.L_x_3559:
        /* <DEDUP_REMOVED lines=31> */
.L_x_3569:
[----:B------:R-:W-:Y:S01]  /*29b0*/  MOV R30, R32 ;  /* 0x00000020001e7202 */ /* 0x000fe20000000f00 */
[----:B------:R-:W-:Y:S01]  /*29c0*/  IMAD.MOV.U32 R3, RZ, RZ, R17 ;  /* 0x000000ffff037224 */ /* 0x000fe200078e0011 */
[----:B------:R-:W-:Y:S02]  /*29d0*/  MOV R0, R16 ;  /* 0x0000001000007202 */ /* 0x000fe40000000f00 */
[----:B------:R-:W-:-:S07]  /*29e0*/  MOV R8, 0x2a00 ;  /* 0x00002a0000087802 */ /* 0x000fce0000000f00 */
[----:B------:R-:W-:Y:S05]  /*29f0*/  CALL.REL.NOINC `($__internal_72_$__cuda_sm20_div_s64) ;  /* 0x0000001000947944 */ /* 0x000fea0003c00000 */
        /* <DEDUP_REMOVED lines=9> */
.L_x_3570:
        /* <DEDUP_REMOVED lines=36> */
.L_x_3571:
        /* <DEDUP_REMOVED lines=12> */
.L_x_3572:
        /* <DEDUP_REMOVED lines=10> */
.L_x_3568:
        /* <DEDUP_REMOVED lines=29> */
.L_x_3573:
[----:B------:R-:W-:-:S07]  /*3000*/  MOV R0, 0x3020 ;  /* 0x0000302000007802 */ /* 0x000fce0000000f00 */
[----:B------:R-:W-:Y:S05]  /*3010*/  CALL.REL.NOINC `($__internal_73_$__cuda_sm20_rem_s64) ;  /* 0x0000001000587944 */ /* 0x000fea0003c00000 */
[----:B------:R-:W-:Y:S01]  /*3020*/  IMAD.MOV.U32 R8, RZ, RZ, R3 ;  /* 0x000000ffff087224 */ /* 0x000fe200078e0003 */
[----:B------:R-:W-:-:S07]  /*3030*/  MOV R9, R10 ;  /* 0x0000000a00097202 */ /* 0x000fce0000000f00 */
.L_x_3574:
[----:B------:R-:W0:Y:S02]  /*3040*/  LDC.64 R10, c[0x0][0x398] ;  /* 0x0000e600ff0a7b82 */ /* 0x000e240000000a00 */
[----:B0-----:R-:W-:-:S06]  /*3050*/  IMAD.WIDE.U32 R2, R2, 0x8, R10 ;  /* 0x0000000802027825 */ /* 0x001fcc00078e000a */
[----:B------:R-:W2:Y:S02]  /*3060*/  LDG.E.64 R2, desc[UR10][R2.64] ;  /* 0x0000000a02027981 */ /* 0x000ea4000c1e1b00 */
[-C--:B--2---:R-:W-:Y:S02]  /*3070*/  IMAD R11, R3, R8.reuse, RZ ;  /* 0x00000008030b7224 */ /* 0x084fe400078e02ff */
[----:B------:R-:W-:-:S04]  /*3080*/  IMAD.WIDE.U32 R28, R2, R8, R28 ;  /* 0x00000008021c7225 */ /* 0x000fc800078e001c */
[----:B------:R-:W-:-:S05]  /*3090*/  IMAD R11, R2, R9, R11 ;  /* 0x00000009020b7224 */ /* 0x000fca00078e020b */
[----:B------:R-:W-:-:S07]  /*30a0*/  IADD3 R29, PT, PT, R29, R11, RZ ;  /* 0x0000000b1d1d7210 */ /* 0x000fce0007ffe0ff */
.L_x_3540:
[----:B------:R-:W0:Y:S02]  /*30b0*/  LDCU.64 UR4, c[0x0][0x388] ;  /* 0x00007100ff0477ac */ /* 0x000e240008000a00 */
[----:B0-----:R-:W-:-:S04]  /*30c0*/  LEA R2, P0, R28, UR4, 0x2 ;  /* 0x000000041c027c11 */ /* 0x001fc8000f8010ff */
[----:B------:R-:W-:-:S05]  /*30d0*/  LEA.HI.X R3, R28, UR5, R29, 0x2, P0 ;  /* 0x000000051c037c11 */ /* 0x000fca00080f141d */
[----:B------:R-:W2:Y:S01]  /*30e0*/  LDG.E R2, desc[UR10][R2.64] ;  /* 0x0000000a02027981 */ /* 0x000ea2000c1e1900 */
[----:B------:R-:W-:Y:S01]  /*30f0*/  BSSY.RECONVERGENT B0, `(.L_x_3575) ;  /* 0x0000047000007945 */ /* 0x000fe20003800200 */
[----:B------:R-:W-:Y:S01]  /*3100*/  IMAD.MOV.U32 R9, RZ, RZ, 0x3f800000 ;  /* 0x3f800000ff097424 */ /* 0x000fe200078e00ff */
[----:B--2---:R-:W-:-:S04]  /*3110*/  IABS R0, R2 ;  /* 0x0000000200007213 */ /* 0x004fc80000000000 */
[----:B------:R-:W-:-:S13]  /*3120*/  ISETP.NE.AND P0, PT, R0, 0x1, PT ;  /* 0x000000010000780c */ /* 0x000fda0003f05270 */
[----:B------:R-:W-:Y:S05]  /*3130*/  @!P0 BRA `(.L_x_3576) ;  /* 0x0000000400088947 */ /* 0x000fea0003800000 */
[----:B------:R-:W-:-:S04]  /*3140*/  I2FP.F32.S32 R3, R0 ;  /* 0x0000000000037245 */ /* 0x000fc80000201400 */
[----:B------:R-:W-:-:S13]  /*3150*/  FSETP.NAN.AND P0, PT, |R3|, |R3|, PT ;  /* 0x400000030300720b */ /* 0x000fda0003f08200 */
[----:B------:R-:W-:Y:S01]  /*3160*/  @P0 FADD R9, R3, 3 ;  /* 0x4040000003090421 */ /* 0x000fe20000000000 */
[----:B------:R-:W-:Y:S06]  /*3170*/  @P0 BRA `(.L_x_3576) ;  /* 0x0000000000f80947 */ /* 0x000fec0003800000 */
[----:B------:R-:W-:-:S04]  /*3180*/  FSETP.NEU.AND P0, PT, |R3|, +INF , PT ;  /* 0x7f8000000300780b */ /* 0x000fc80003f0d200 */
[----:B------:R-:W-:-:S13]  /*3190*/  ISETP.NE.AND P0, PT, R2, RZ, P0 ;  /* 0x000000ff0200720c */ /* 0x000fda0000705270 */
[----:B------:R-:W-:Y:S01]  /*31a0*/  @!P0 FADD R9, R3, R3 ;  /* 0x0000000303098221 */ /* 0x000fe20000000000 */
[----:B------:R-:W-:Y:S06]  /*31b0*/  @!P0 BRA `(.L_x_3576) ;  /* 0x0000000000e88947 */ /* 0x000fec0003800000 */
        /* <DEDUP_REMOVED lines=39> */
[----:B------:R-:W-:-:S03]  /*3430*/  FSETP.GT.AND P1, PT, |R3|, 152, PT ;  /* 0x431800000300780b */ /* 0x000fc60003f24200 */
[----:B------:R-:W-:Y:S01]  /*3440*/  FFMA R13, R13, 3, R0 ;  /* 0x404000000d0d7823 */ /* 0x000fe20000000000 */
[----:B0-----:R-:W-:Y:S01]  /*3450*/  FADD R0, R3, -R2 ;  /* 0x8000000203007221 */ /* 0x001fe20000000000 */
[----:B------:R-:W-:-:S03]  /*3460*/  FSETP.GT.AND P0, PT, R2, RZ, PT ;  /* 0x000000ff0200720b */ /* 0x000fc60003f04000 */
[----:B------:R-:W-:Y:S01]  /*3470*/  FADD R0, R0, R13 ;  /* 0x0000000d00007221 */ /* 0x000fe20000000000 */
[----:B------:R-:W-:Y:S02]  /*3480*/  SEL R2, RZ, 0x83000000, P0 ;  /* 0x83000000ff027807 */ /* 0x000fe40000000000 */
[----:B------:R-:W-:Y:S01]  /*3490*/  FSETP.GEU.AND P0, PT, R3, RZ, PT ;  /* 0x000000ff0300720b */ /* 0x000fe20003f0e000 */
[----:B------:R-:W-:Y:S01]  /*34a0*/  FFMA R9, R0, R9, 0.0013391353422775864601 ;  /* 0x3aaf85ed00097423 */ /* 0x000fe20000000009 */
[----:B------:R-:W-:-:S03]  /*34b0*/  IADD3 R8, PT, PT, R2, 0x7f000000, RZ ;  /* 0x7f00000002087810 */ /* 0x000fc60007ffe0ff */
[C---:B------:R-:W-:Y:S02]  /*34c0*/  FFMA R11, R0.reuse, R9, 0.0096188392490148544312 ;  /* 0x3c1d9856000b7423 */ /* 0x040fe40000000009 */
[----:B------:R-:W0:Y:S02]  /*34d0*/  F2I.NTZ R9, R3 ;  /* 0x0000000300097305 */ /* 0x000e240000203100 */
[----:B------:R-:W-:-:S04]  /*34e0*/  FFMA R11, R0, R11, 0.055503588169813156128 ;  /* 0x3d6357bb000b7423 */ /* 0x000fc8000000000b */
[----:B------:R-:W-:-:S04]  /*34f0*/  FFMA R11, R0, R11, 0.24022644758224487305 ;  /* 0x3e75fdec000b7423 */ /* 0x000fc8000000000b */
[----:B------:R-:W-:-:S04]  /*3500*/  FFMA R11, R0, R11, 0.69314718246459960938 ;  /* 0x3f317218000b7423 */ /* 0x000fc8000000000b */
[----:B------:R-:W-:Y:S01]  /*3510*/  FFMA R11, R0, R11, 1 ;  /* 0x3f800000000b7423 */ /* 0x000fe2000000000b */
[----:B0-----:R-:W-:Y:S01]  /*3520*/  IMAD R2, R9, 0x800000, -R2 ;  /* 0x0080000009027824 */ /* 0x001fe200078e0a02 */
[----:B------:R-:W-:Y:S02]  /*3530*/  FSEL R9, RZ, +INF , !P0 ;  /* 0x7f800000ff097808 */ /* 0x000fe40004000000 */
[----:B------:R-:W-:-:S04]  /*3540*/  FMUL R11, R8, R11 ;  /* 0x0000000b080b7220 */ /* 0x000fc80000400000 */
[----:B------:R-:W-:-:S07]  /*3550*/  @!P1 FMUL R9, R2, R11 ;  /* 0x0000000b02099220 */ /* 0x000fce0000400000 */
.L_x_3576:
[----:B------:R-:W-:Y:S05]  /*3560*/  BSYNC.RECONVERGENT B0 ;  /* 0x0000000000007941 */ /* 0x000fea0003800200 */
.L_x_3575:
        /* <DEDUP_REMOVED lines=29> */
.L_x_3579:
        /* <DEDUP_REMOVED lines=32> */
.L_x_3578:
        /* <DEDUP_REMOVED lines=21> */
.L_x_3581:
        /* <DEDUP_REMOVED lines=14> */
.L_x_3582:
[----:B------:R-:W-:-:S05]  /*3b70*/  @!P1 IMAD R5, R4, UR7, RZ ;  /* 0x0000000704059c24 */ /* 0x000fca000f8e02ff */
[----:B------:R-:W-:-:S05]  /*3b80*/  @!P1 LEA R5, R5, R0, 0x2 ;  /* 0x0000000005059211 */ /* 0x000fca00078e10ff */
[----:B------:R-:W1:Y:S02]  /*3b90*/  @!P1 LDS R2, [R5] ;  /* 0x0000000005029984 */ /* 0x000e640000000800 */
[----:B-1----:R-:W-:-:S07]  /*3ba0*/  @!P1 FADD R3, R3, R2 ;  /* 0x0000000203039221 */ /* 0x002fce0000000000 */
.L_x_3580:
[----:B-1----:R1:W-:Y:S02]  /*3bb0*/  STS [R0], R3 ;  /* 0x0000000300007388 */ /* 0x0023e40000000800 */
.L_x_3577:
        /* <DEDUP_REMOVED lines=9> */
        .weak           $__internal_72_$__cuda_sm20_div_s64
        .type           $__internal_72_$__cuda_sm20_div_s64,@function
        .size           $__internal_72_$__cuda_sm20_div_s64,($__internal_73_$__cuda_sm20_rem_s64 - $__internal_72_$__cuda_sm20_div_s64)
$__internal_72_$__cuda_sm20_div_s64:
        /* <DEDUP_REMOVED lines=82> */
[----:B------:R-:W-:Y:S06]  /*4170*/  RET.REL.NODEC R8 `(contiguous_reducel33_i32) ;  /* 0xffffffbc08a07950 */ /* 0x000fec0003c3ffff */
        .weak           $__internal_73_$__cuda_sm20_rem_s64
        .type           $__internal_73_$__cuda_sm20_rem_s64,@function
        .size           $__internal_73_$__cuda_sm20_rem_s64,(.L_x_10024 - $__internal_73_$__cuda_sm20_rem_s64)
$__internal_73_$__cuda_sm20_rem_s64:
        /* <DEDUP_REMOVED lines=66> */
[----:B------:R-:W-:Y:S06]  /*45a0*/  RET.REL.NODEC R8 `(contiguous_reducel33_i32) ;  /* 0xffffffb808947950 */ /* 0x000fec0003c3ffff */
.L_x_3583:
        /* <DEDUP_REMOVED lines=13> */
.L_x_10024:


//--------------------- .text.contiguous_reducel322_i32 --------------------------
	.section	.text.contiguous_reducel322_i32,"ax",@progbits
	.align	128
        .global         contiguous_reducel322_i32
        .type           contiguous_reducel322_i32,@function
        .size           contiguous_reducel322_i32,(.L_x_10233 - contiguous_reducel322_i32)
        .other          contiguous_reducel322_i32,@"STO_CUDA_ENTRY STV_DEFAULT"
contiguous_reducel322_i32:
.text.contiguous_reducel322_i32:
        /* <DEDUP_REMOVED lines=34> */
[----:B------:R-:W-:-:S05]  /*0220*/  I2FP.F32.S32 R5, R4 ;  /* 0x0000000400057245 */ /* 0x000fca0000201400 */
[----:B------:R1:W-:Y:S01]  /*0230*/  STS [R2], R5 ;  /* 0x0000000502007388 */ /* 0x0003e20000000800 */
[----:B------:R-:W-:Y:S05]  /*0240*/  BRA `(.L_x_3586) ;  /* 0x0000000000347947 */ /* 0x000fea0003800000 */
.L_x_3585:
        /* <DEDUP_REMOVED lines=11> */
[----:B--2---:R-:W-:-:S05]  /*0300*/  I2FP.F32.S32 R5, R5 ;  /* 0x0000000500057245 */ /* 0x004fca0000201400 */
[----:B------:R0:W-:Y:S02]  /*0310*/  STS [R2], R5 ;  /* 0x0000000502007388 */ /* 0x0001e40000000800 */
.L_x_3586:
[----:B------:R-:W-:Y:S05]  /*0320*/  BSYNC.RECONVERGENT B0 ;  /* 0x0000000000007941 */ /* 0x000fea0003800200 */
.L_x_3584:
[----:B------:R-:W-:Y:S01]  /*0330*/  BAR.SYNC.DEFER_BLOCKING 0x0 ;  /* 0x0000000000007b1d */ /* 0x000fe20000010000 */
[----:B------:R-:W-:Y:S02]  /*0340*/  ISETP.GE.U32.AND P1, PT, R3, 0x42, PT ;  /* 0x000000420300780c */ /* 0x000fe40003f26070 */
[----:B------:R-:W-:-:S11]  /*0350*/  ISETP.GT.U32.AND P0, PT, R0, 0x1f, PT ;  /* 0x0000001f0000780c */ /* 0x000fd60003f04070 */
[----:B------:R-:W-:Y:S05]  /*0360*/  @!P1 BRA `(.L_x_3587) ;  /* 0x00000000002c9947 */ /* 0x000fea0003800000 */
.L_x_3588:
        /* <DEDUP_REMOVED lines=11> */
.L_x_3587:
        /* <DEDUP_REMOVED lines=44> */
.L_x_3589:
        /* <DEDUP_REMOVED lines=10> */
.L_x_10233:


//--------------------- .text.contiguous_reducel32_i32 --------------------------
	.section	.text.contiguous_reducel32_i32,"ax",@progbits
	.align	128
        .global         contiguous_reducel32_i32
        .type           contiguous_reducel32_i32,@function
        .size           contiguous_reducel32_i32,(.L_x_10026 - contiguous_reducel32_i32)
        .other          contiguous_reducel32_i32,@"STO_CUDA_ENTRY STV_DEFAULT"
contiguous_reducel32_i32:
.text.contiguous_reducel32_i32:
        /* <DEDUP_REMOVED lines=46> */
.L_x_3618:
        /* <DEDUP_REMOVED lines=32> */
.L_x_3595:
[----:B------:R-:W-:Y:S01]  /*04e0*/  MOV R26, R6 ;  /* 0x00000006001a7202 */ /* 0x000fe20000000f00 */
[----:B------:R-:W-:Y:S01]  /*04f0*/  IMAD.MOV.U32 R13, RZ, RZ, R7 ;  /* 0x000000ffff0d7224 */ /* 0x000fe200078e0007 */
[----:B------:R-:W-:Y:S01]  /*0500*/  MOV R14, R34 ;  /* 0x00000022000e7202 */ /* 0x000fe20000000f00 */
[----:B------:R-:W-:Y:S01]  /*0510*/  IMAD.MOV.U32 R11, RZ, RZ, R35 ;  /* 0x000000ffff0b7224 */ /* 0x000fe200078e0023 */
[----:B------:R-:W-:-:S07]  /*0520*/  MOV R12, 0x540 ;  /* 0x00000540000c7802 */ /* 0x000fce0000000f00 */
[----:B-1----:R-:W-:Y:S05]  /*0530*/  CALL.REL.NOINC `($__internal_74_$__cuda_sm20_div_s64) ;  /* 0x0000007000b87944 */ /* 0x002fea0003c00000 */
        /* <DEDUP_REMOVED lines=9> */
.L_x_3596:
[----:B------:R-:W-:Y:S05]  /*05d0*/  BSYNC.RECONVERGENT B1 ;  /* 0x0000000000017941 */ /* 0x000fea0003800200 */
.L_x_3594:
        /* <DEDUP_REMOVED lines=34> */
.L_x_3598:
[----:B------:R-:W-:Y:S01]  /*0800*/  IMAD.MOV.U32 R26, RZ, RZ, R20 ;  /* 0x000000ffff1a7224 */ /* 0x000fe200078e0014 */
[----:B------:R-:W-:Y:S01]  /*0810*/  MOV R13, R9 ;  /* 0x00000009000d7202 */ /* 0x000fe20000000f00 */
[----:B------:R-:W-:Y:S01]  /*0820*/  IMAD.MOV.U32 R14, RZ, RZ, R34 ;  /* 0x000000ffff0e7224 */ /* 0x000fe200078e0022 */
[----:B------:R-:W-:Y:S02]  /*0830*/  MOV R11, R35 ;  /* 0x00000023000b7202 */ /* 0x000fe40000000f00 */
[----:B------:R-:W-:-:S07]  /*0840*/  MOV R12, 0x860 ;  /* 0x00000860000c7802 */ /* 0x000fce0000000f00 */
[----:B------:R-:W-:Y:S05]  /*0850*/  CALL.REL.NOINC `($__internal_74_$__cuda_sm20_div_s64) ;  /* 0x0000006c00f07944 */ /* 0x000fea0003c00000 */
        /* <DEDUP_REMOVED lines=9> */
.L_x_3599:
[----:B------:R-:W-:Y:S05]  /*08f0*/  BSYNC.RECONVERGENT B1 ;  /* 0x0000000000017941 */ /* 0x000fea0003800200 */
.L_x_3597:
        /* <DEDUP_REMOVED lines=33> */
.L_x_3601:
[----:B------:R-:W-:Y:S01]  /*0b10*/  IMAD.MOV.U32 R26, RZ, RZ, R36 ;  /* 0x000000ffff1a7224 */ /* 0x000fe200078e0024 */
[----:B------:R-:W-:Y:S01]  /*0b20*/  MOV R13, R37 ;  /* 0x00000025000d7202 */ /* 0x000fe20000000f00 */
[----:B------:R-:W-:Y:S01]  /*0b30*/  IMAD.MOV.U32 R14, RZ, RZ, R20 ;  /* 0x000000ffff0e7224 */ /* 0x000fe200078e0014 */
[----:B------:R-:W-:Y:S02]  /*0b40*/  MOV R11, R21 ;  /* 0x00000015000b7202 */ /* 0x000fe40000000f00 */
[----:B------:R-:W-:-:S07]  /*0b50*/  MOV R12, 0xb70 ;  /* 0x00000b70000c7802 */ /* 0x000fce0000000f00 */
[----:B------:R-:W-:Y:S05]  /*0b60*/  CALL.REL.NOINC `($__internal_74_$__cuda_sm20_div_s64) ;  /* 0x0000006c002c7944 */ /* 0x000fea0003c00000 */
        /* <DEDUP_REMOVED lines=10> */
.L_x_3602:
[----:B------:R-:W-:Y:S05]  /*0c10*/  BSYNC.RECONVERGENT B1 ;  /* 0x0000000000017941 */ /* 0x000fea0003800200 */
.L_x_3600:
        /* <DEDUP_REMOVED lines=35> */
.L_x_3604:
[----:B------:R-:W-:Y:S01]  /*0e50*/  MOV R26, R34 ;  /* 0x00000022001a7202 */ /* 0x000fe20000000f00 */
[----:B------:R-:W-:Y:S01]  /*0e60*/  IMAD.MOV.U32 R13, RZ, RZ, R35 ;  /* 0x000000ffff0d7224 */ /* 0x000fe200078e0023 */
[----:B------:R-:W-:Y:S01]  /*0e70*/  MOV R14, R20 ;  /* 0x00000014000e7202 */ /* 0x000fe20000000f00 */
[----:B------:R-:W-:Y:S01]  /*0e80*/  IMAD.MOV.U32 R11, RZ, RZ, R21 ;  /* 0x000000ffff0b7224 */ /* 0x000fe200078e0015 */
[----:B------:R-:W-:-:S07]  /*0e90*/  MOV R12, 0xeb0 ;  /* 0x00000eb0000c7802 */ /* 0x000fce0000000f00 */
[----:B------:R-:W-:Y:S05]  /*0ea0*/  CALL.REL.NOINC `($__internal_74_$__cuda_sm20_div_s64) ;  /* 0x00000068005c7944 */ /* 0x000fea0003c00000 */
        /* <DEDUP_REMOVED lines=11> */
.L_x_3605:
[----:B------:R-:W-:Y:S05]  /*0f60*/  BSYNC.RECONVERGENT B1 ;  /* 0x0000000000017941 */ /* 0x000fea0003800200 */
.L_x_3603:
        /* <DEDUP_REMOVED lines=36> */
.L_x_3607:
        /* <DEDUP_REMOVED lines=16> */
.L_x_3608:
[----:B------:R-:W-:Y:S05]  /*12b0*/  BSYNC.RECONVERGENT B1 ;  /* 0x0000000000017941 */ /* 0x000fea0003800200 */
.L_x_3606:
        /* <DEDUP_REMOVED lines=35> */
.L_x_3610:
        /* <DEDUP_REMOVED lines=17> */
.L_x_3611:
[----:B------:R-:W-:Y:S05]  /*1600*/  BSYNC.RECONVERGENT B1 ;  /* 0x0000000000017941 */ /* 0x000fea0003800200 */
.L_x_3609:
        /* <DEDUP_REMOVED lines=35> */
.L_x_3613:
        /* <DEDUP_REMOVED lines=16> */
.L_x_3614:
[----:B------:R-:W-:Y:S05]  /*1940*/  BSYNC.RECONVERGENT B1 ;  /* 0x0000000000017941 */ /* 0x000fea0003800200 */
.L_x_3612:
        /* <DEDUP_REMOVED lines=35> */
.L_x_3616:
        /* <DEDUP_REMOVED lines=16> */
.L_x_3617:
[----:B------:R-:W-:Y:S05]  /*1c80*/  BSYNC.RECONVERGENT B1 ;  /* 0x0000000000017941 */ /* 0x000fea0003800200 */
.L_x_3615:
        /* <DEDUP_REMOVED lines=8> */
.L_x_3593:
        /* <DEDUP_REMOVED lines=36> */
.L_x_3621:
[----:B------:R-:W-:Y:S01]  /*1f50*/  MOV R26, R6 ;  /* 0x00000006001a7202 */ /* 0x000fe20000000f00 */
[----:B------:R-:W-:Y:S01]  /*1f60*/  IMAD.MOV.U32 R13, RZ, RZ, R7 ;  /* 0x000000ffff0d7224 */ /* 0x000fe200078e0007 */
[----:B------:R-:W-:Y:S01]  /*1f70*/  MOV R14, R16 ;  /* 0x00000010000e7202 */ /* 0x000fe20000000f00 */
[----:B------:R-:W-:Y:S01]  /*1f80*/  IMAD.MOV.U32 R11, RZ, RZ, R17 ;  /* 0x000000ffff0b7224 */ /* 0x000fe200078e0011 */
[----:B------:R-:W-:-:S07]  /*1f90*/  MOV R12, 0x1fb0 ;  /* 0x00001fb0000c7802 */ /* 0x000fce0000000f00 */
[----:B------:R-:W-:Y:S05]  /*1fa0*/  CALL.REL.NOINC `($__internal_74_$__cuda_sm20_div_s64) ;  /* 0x00000058001c7944 */ /* 0x000fea0003c00000 */
        /* <DEDUP_REMOVED lines=9> */
.L_x_3622:
[----:B------:R-:W-:Y:S05]  /*2040*/  BSYNC.RECONVERGENT B1 ;  /* 0x0000000000017941 */ /* 0x000fea0003800200 */
.L_x_3620:
        /* <DEDUP_REMOVED lines=34> */
.L_x_3624:
        /* <DEDUP_REMOVED lines=17> */
.L_x_3625:
[----:B------:R-:W-:Y:S05]  /*2380*/  BSYNC.RECONVERGENT B1 ;  /* 0x0000000000017941 */ /* 0x000fea0003800200 */
.L_x_3623:
        /* <DEDUP_REMOVED lines=36> */
.L_x_3627:
        /* <DEDUP_REMOVED lines=16> */
.L_x_3628:
[----:B------:R-:W-:Y:S05]  /*26d0*/  BSYNC.RECONVERGENT B1 ;  /* 0x0000000000017941 */ /* 0x000fea0003800200 */
.L_x_3626:
        /* <DEDUP_REMOVED lines=35> */
.L_x_3630:
[----:B------:R-:W-:Y:S01]  /*2910*/  MOV R26, R18 ;  /* 0x00000012001a7202 */ /* 0x000fe20000000f00 */
[----:B------:R-:W-:Y:S01]  /*2920*/  IMAD.MOV.U32 R13, RZ, RZ, R19 ;  /* 0x000000ffff0d7224 */ /* 0x000fe200078e0013 */
[----:B------:R-:W-:Y:S01]  /*2930*/  MOV R14, R16 ;  /* 0x00000010000e7202 */ /* 0x000fe20000000f00 */
[----:B------:R-:W-:Y:S01]  /*2940*/  IMAD.MOV.U32 R11, RZ, RZ, R17 ;  /* 0x000000ffff0b7224 */ /* 0x000fe200078e0011 */
[----:B------:R-:W-:-:S07]  /*2950*/  MOV R12, 0x2970 ;  /* 0x00002970000c7802 */ /* 0x000fce0000000f00 */
[----:B------:R-:W-:Y:S05]  /*2960*/  CALL.REL.NOINC `($__internal_74_$__cuda_sm20_div_s64) ;  /* 0x0000004c00ac7944 */ /* 0x000fea0003c00000 */
        /* <DEDUP_REMOVED lines=10> */
.L_x_3631:
[----:B------:R-:W-:Y:S05]  /*2a10*/  BSYNC.RECONVERGENT B1 ;  /* 0x0000000000017941 */ /* 0x000fea0003800200 */
.L_x_3629:
[----:B------:R-:W-:Y:S01]  /*2a20*/  MOV R36, R22 ;  /* 0x0000001600247202 */ /* 0x000fe20000000f00 */
[----:B------:R-:W-:Y:S02]  /*2a30*/  IMAD R11, R11, R38, RZ ;  /* 0x000000260b0b7224 */ /* 0x000fe400078e02ff */
[----:B------:R-:W-:Y:S02]  /*2a40*/  VIADD R8, R8, 0xfffffffe ;  /* 0xfffffffe08087836 */ /* 0x000fe40000000000 */
[----:B------:R-:W-:-:S04]  /*2a50*/  IMAD.WIDE.U32 R22, R38, R10, R36 ;  /* 0x0000000a26167225 */ /* 0x000fc800078e0024 */
[----:B------:R-:W-:-:S05]  /*2a60*/  IMAD R11, R39, R10, R11 ;  /* 0x0000000a270b7224 */ /* 0x000fca00078e020b */
[----:B------:R-:W-:-:S07]  /*2a70*/  IADD3 R23, PT, PT, R23, R11, RZ ;  /* 0x0000000b17177210 */ /* 0x000fce0007ffe0ff */
.L_x_3619:
        /* <DEDUP_REMOVED lines=30> */
.L_x_3633:
[----:B------:R-:W-:Y:S01]  /*2c60*/  MOV R18, R6 ;  /* 0x0000000600127202 */ /* 0x000fe20000000f00 */
[----:B------:R-:W-:Y:S01]  /*2c70*/  IMAD.MOV.U32 R24, RZ, RZ, R10 ;  /* 0x000000ffff187224 */ /* 0x000fe200078e000a */
[----:B------:R-:W-:Y:S02]  /*2c80*/  MOV R19, R7 ;  /* 0x0000000700137202 */ /* 0x000fe40000000f00 */
[----:B------:R-:W-:Y:S02]  /*2c90*/  MOV R21, R11 ;  /* 0x0000000b00157202 */ /* 0x000fe40000000f00 */
[----:B------:R-:W-:-:S07]  /*2ca0*/  MOV R26, 0x2cc0 ;  /* 0x00002cc0001a7802 */ /* 0x000fce0000000f00 */
[----:B------:R-:W-:Y:S05]  /*2cb0*/  CALL.REL.NOINC `($__internal_75_$__cuda_sm20_rem_s64) ;  /* 0x0000005000247944 */ /* 0x000fea0003c00000 */
.L_x_3634:
[----:B------:R-:W-:Y:S05]  /*2cc0*/  BSYNC.RECONVERGENT B1 ;  /* 0x0000000000017941 */ /* 0x000fea0003800200 */
.L_x_3632:
        /* <DEDUP_REMOVED lines=30> */
.L_x_3636:
[----:B------:R-:W-:Y:S01]  /*2eb0*/  MOV R24, R10 ;  /* 0x0000000a00187202 */ /* 0x000fe20000000f00 */
[----:B------:R-:W-:Y:S01]  /*2ec0*/  IMAD.MOV.U32 R18, RZ, RZ, R20 ;  /* 0x000000ffff127224 */ /* 0x000fe200078e0014 */
[----:B------:R-:W-:Y:S02]  /*2ed0*/  MOV R21, R11 ;  /* 0x0000000b00157202 */ /* 0x000fe40000000f00 */
[----:B------:R-:W-:Y:S02]  /*2ee0*/  MOV R19, R9 ;  /* 0x0000000900137202 */ /* 0x000fe40000000f00 */
[----:B------:R-:W-:-:S07]  /*2ef0*/  MOV R26, 0x2f10 ;  /* 0x00002f10001a7802 */ /* 0x000fce0000000f00 */
[----:B------:R-:W-:Y:S05]  /*2f00*/  CALL.REL.NOINC `($__internal_75_$__cuda_sm20_rem_s64) ;  /* 0x0000004c00907944 */ /* 0x000fea0003c00000 */
.L_x_3637:
[----:B------:R-:W-:Y:S05]  /*2f10*/  BSYNC.RECONVERGENT B1 ;  /* 0x0000000000017941 */ /* 0x000fea0003800200 */
.L_x_3635:
[----:B------:R-:W-:Y:S02]  /*2f20*/  IMAD R7, R7, R16, RZ ;  /* 0x0000001007077224 */ /* 0x000fe400078e02ff */
[----:B------:R-:W-:-:S04]  /*2f30*/  IMAD.WIDE.U32 R22, R16, R6, R22 ;  /* 0x0000000610167225 */ /* 0x000fc800078e0016 */
[----:B------:R-:W-:-:S05]  /*2f40*/  IMAD R7, R17, R6, R7 ;  /* 0x0000000611077224 */ /* 0x000fca00078e0207 */
[----:B------:R-:W-:-:S07]  /*2f50*/  IADD3 R23, PT, PT, R23, R7, RZ ;  /* 0x0000000717177210 */ /* 0x000fce0007ffe0ff */
.L_x_3592:
[----:B------:R-:W0:Y:S02]  /*2f60*/  LDC.64 R6, c[0x0][0x388] ;  /* 0x0000e200ff067b82 */ /* 0x000e240000000a00 */
[----:B0-----:R-:W-:-:S04]  /*2f70*/  LEA R8, P0, R4, R6, 0x2 ;  /* 0x0000000604087211 */ /* 0x001fc800078010ff */
[----:B------:R-:W-:-:S05]  /*2f80*/  LEA.HI.X R9, R4, R7, R5, 0x2, P0 ;  /* 0x0000000704097211 */ /* 0x000fca00000f1405 */
        /* <DEDUP_REMOVED lines=72> */
.L_x_3639:
[----:B------:R-:W-:Y:S05]  /*3410*/  BSYNC.RECONVERGENT B1 ;  /* 0x0000000000017941 */ /* 0x000fea0003800200 */
.L_x_3638:
[----:B------:R-:W-:-:S04]  /*3420*/  LEA R6, P0, R22, R6, 0x2 ;  /* 0x0000000616067211 */ /* 0x000fc800078010ff */
[----:B------:R-:W-:-:S05]  /*3430*/  LEA.HI.X R7, R22, R7, R23, 0x2, P0 ;  /* 0x0000000716077211 */ /* 0x000fca00000f1417 */
[----:B------:R-:W2:Y:S01]  /*3440*/  LDG.E R6, desc[UR12][R6.64] ;  /* 0x0000000c06067981 */ /* 0x000ea2000c1e1900 */
[----:B------:R-:W-:Y:S01]  /*3450*/  BSSY.RECONVERGENT B1, `(.L_x_3640) ;  /* 0x0000047000017945 */ /* 0x000fe20003800200 */
[----:B------:R-:W-:Y:S02]  /*3460*/  MOV R5, 0x3f800000 ;  /* 0x3f80000000057802 */ /* 0x000fe40000000f00 */
        /* <DEDUP_REMOVED lines=57> */
[----:B------:R-:W-:Y:S02]  /*3800*/  FFMA R8, R5, R8, 0.0013391353422775864601 ;  /* 0x3aaf85ed05087423 */ /* 0x000fe40000000008 */
[----:B------:R-:W-:Y:S02]  /*3810*/  VIADD R9, R7, 0x7f000000 ;  /* 0x7f00000007097836 */ /* 0x000fe40000000000 */
[C---:B------:R-:W-:Y:S02]  /*3820*/  FFMA R10, R5.reuse, R8, 0.0096188392490148544312 ;  /* 0x3c1d9856050a7423 */ /* 0x040fe40000000008 */
[----:B------:R-:W0:Y:S02]  /*3830*/  F2I.NTZ R8, R6 ;  /* 0x0000000600087305 */ /* 0x000e240000203100 */
[----:B------:R-:W-:-:S04]  /*3840*/  FFMA R10, R5, R10, 0.055503588169813156128 ;  /* 0x3d6357bb050a7423 */ /* 0x000fc8000000000a */
[----:B------:R-:W-:-:S04]  /*3850*/  FFMA R10, R5, R10, 0.24022644758224487305 ;  /* 0x3e75fdec050a7423 */ /* 0x000fc8000000000a */
[----:B------:R-:W-:-:S04]  /*3860*/  FFMA R10, R5, R10, 0.69314718246459960938 ;  /* 0x3f317218050a7423 */ /* 0x000fc8000000000a */
[----:B------:R-:W-:Y:S01]  /*3870*/  FFMA R10, R5, R10, 1 ;  /* 0x3f800000050a7423 */ /* 0x000fe2000000000a */
[----:B0-----:R-:W-:Y:S02]  /*3880*/  LEA R8, R8, -R7, 0x17 ;  /* 0x8000000708087211 */ /* 0x001fe400078eb8ff */
[----:B------:R-:W-:Y:S01]  /*3890*/  FSEL R5, RZ, +INF , !P0 ;  /* 0x7f800000ff057808 */ /* 0x000fe20004000000 */
[----:B------:R-:W-:-:S04]  /*38a0*/  FMUL R9, R9, R10 ;  /* 0x0000000a09097220 */ /* 0x000fc80000400000 */
[----:B------:R-:W-:-:S07]  /*38b0*/  @!P1 FMUL R5, R8, R9 ;  /* 0x0000000908059220 */ /* 0x000fce0000400000 */
.L_x_3641:
[----:B------:R-:W-:Y:S05]  /*38c0*/  BSYNC.RECONVERGENT B1 ;  /* 0x0000000000017941 */ /* 0x000fea0003800200 */
.L_x_3640:
[----:B------:R-:W-:-:S05]  /*38d0*/  FADD R4, R5, R4 ;  /* 0x0000000405047221 */ /* 0x000fca0000000000 */
[----:B------:R1:W-:Y:S01]  /*38e0*/  STS [R3], R4 ;  /* 0x0000000403007388 */ /* 0x0003e20000000800 */
[----:B------:R-:W-:Y:S05]  /*38f0*/  BRA `(.L_x_3642) ;  /* 0x0000003800d87947 */ /* 0x000fea0003800000 */
.L_x_3591:
        /* <DEDUP_REMOVED lines=18> */
.L_x_3669:
        /* <DEDUP_REMOVED lines=30> */
.L_x_3646:
[----:B------:R-:W-:Y:S01]  /*3c00*/  MOV R26, R18 ;  /* 0x00000012001a7202 */ /* 0x000fe20000000f00 */
[----:B------:R-:W-:Y:S01]  /*3c10*/  IMAD.MOV.U32 R13, RZ, RZ, R19 ;  /* 0x000000ffff0d7224 */ /* 0x000fe200078e0013 */
[----:B------:R-:W-:Y:S02]  /*3c20*/  MOV R14, R20 ;  /* 0x00000014000e7202 */ /* 0x000fe40000000f00 */
[----:B------:R-:W-:Y:S02]  /*3c30*/  MOV R11, R21 ;  /* 0x00000015000b7202 */ /* 0x000fe40000000f00 */
[----:B------:R-:W-:-:S07]  /*3c40*/  MOV R12, 0x3c60 ;  /* 0x00003c60000c7802 */ /* 0x000fce0000000f00 */
[----:B-1----:R-:W-:Y:S05]  /*3c50*/  CALL.REL.NOINC `($__internal_74_$__cuda_sm20_div_s64) ;  /* 0x0000003800f07944 */ /* 0x002fea0003c00000 */
        /* <DEDUP_REMOVED lines=9> */
.L_x_3647:
[----:B------:R-:W-:Y:S05]  /*3cf0*/  BSYNC.RECONVERGENT B1 ;  /* 0x0000000000017941 */ /* 0x000fea0003800200 */
.L_x_3645:
        /* <DEDUP_REMOVED lines=39> */
.L_x_3649:
[----:B------:R-:W-:Y:S01]  /*3f70*/  IMAD.MOV.U32 R26, RZ, RZ, R36 ;  /* 0x000000ffff1a7224 */ /* 0x000fe200078e0024 */
[----:B------:R-:W-:Y:S01]  /*3f80*/  MOV R13, R37 ;  /* 0x00000025000d7202 */ /* 0x000fe20000000f00 */
[----:B------:R-:W-:Y:S01]  /*3f90*/  IMAD.MOV.U32 R11, RZ, RZ, R39 ;  /* 0x000000ffff0b7224 */ /* 0x000fe200078e0027 */
[----:B------:R-:W-:Y:S02]  /*3fa0*/  MOV R14, R38 ;  /* 0x00000026000e7202 */ /* 0x000fe40000000f00 */
[----:B------:R-:W-:-:S07]  /*3fb0*/  MOV R12, 0x3fd0 ;  /* 0x00003fd0000c7802 */ /* 0x000fce0000000f00 */
[----:B-1----:R-:W-:Y:S05]  /*3fc0*/  CALL.REL.NOINC `($__internal_74_$__cuda_sm20_div_s64) ;  /* 0x0000003800147944 */ /* 0x002fea0003c00000 */
        /* <DEDUP_REMOVED lines=11> */
.L_x_3650:
[----:B------:R-:W-:Y:S05]  /*4080*/  BSYNC.RECONVERGENT B1 ;  /* 0x0000000000017941 */ /* 0x000fea0003800200 */
.L_x_3648:
        /* <DEDUP_REMOVED lines=37> */
.L_x_3652:
        /* <DEDUP_REMOVED lines=17> */
.L_x_3653:
[----:B------:R-:W-:Y:S05]  /*43f0*/  BSYNC.RECONVERGENT B1 ;  /* 0x0000000000017941 */ /* 0x000fea0003800200 */
.L_x_3651:
        /* <DEDUP_REMOVED lines=38> */
.L_x_3655:
[----:B------:R-:W-:Y:S01]  /*4660*/  MOV R26, R20 ;  /* 0x00000014001a7202 */ /* 0x000fe20000000f00 */
[----:B------:R-:W-:Y:S01]  /*4670*/  IMAD.MOV.U32 R14, RZ, RZ, R36 ;  /* 0x000000ffff0e7224 */ /* 0x000fe200078e0024 */
[----:B------:R-:W-:Y:S02]  /*4680*/  MOV R13, R21 ;  /* 0x00000015000d7202 */ /* 0x000fe40000000f00 */
[----:B------:R-:W-:Y:S02]  /*4690*/  MOV R11, R37 ;  /* 0x00000025000b7202 */ /* 0x000fe40000000f00 */
[----:B------:R-:W-:-:S07]  /*46a0*/  MOV R12, 0x46c0 ;  /* 0x000046c0000c7802 */ /* 0x000fce0000000f00 */
[----:B-1----:R-:W-:Y:S05]  /*46b0*/  CALL.REL.NOINC `($__internal_74_$__cuda_sm20_div_s64) ;  /* 0x0000003000587944 */ /* 0x002fea0003c00000 */
        /* <DEDUP_REMOVED lines=11> */
.L_x_3656:
[----:B------:R-:W-:Y:S05]  /*4770*/  BSYNC.RECONVERGENT B1 ;  /* 0x0000000000017941 */ /* 0x000fea0003800200 */
.L_x_3654:
        /* <DEDUP_REMOVED lines=38> */
.L_x_3658:
[----:B------:R-:W-:Y:S01]  /*49e0*/  MOV R26, R20 ;  /* 0x00000014001a7202 */ /* 0x000fe20000000f00 */
[----:B------:R-:W-:Y:S01]  /*49f0*/  IMAD.MOV.U32 R13, RZ, RZ, R21 ;  /* 0x000000ffff0d7224 */ /* 0x000fe200078e0015 */
[----:B------:R-:W-:Y:S02]  /*4a00*/  MOV R14, R22 ;  /* 0x00000016000e7202 */ /* 0x000fe40000000f00 */
[----:B------:R-:W-:Y:S02]  /*4a10*/  MOV R11, R23 ;  /* 0x00000017000b7202 */ /* 0x000fe40000000f00 */
[----:B------:R-:W-:-:S07]  /*4a20*/  MOV R12, 0x4a40 ;  /* 0x00004a40000c7802 */ /* 0x000fce0000000f00 */
[----:B-1----:R-:W-:Y:S05]  /*4a30*/  CALL.REL.NOINC `($__internal_74_$__cuda_sm20_div_s64) ;  /* 0x0000002c00787944 */ /* 0x002fea0003c00000 */
        /* <DEDUP_REMOVED lines=11> */
.L_x_3659:
[----:B------:R-:W-:Y:S05]  /*4af0*/  BSYNC.RECONVERGENT B1 ;  /* 0x0000000000017941 */ /* 0x000fea0003800200 */
.L_x_3657:
        /* <DEDUP_REMOVED lines=40> */
.L_x_3661:
        /* <DEDUP_REMOVED lines=17> */
.L_x_3662:
[----:B------:R-:W-:Y:S05]  /*4e90*/  BSYNC.RECONVERGENT B1 ;  /* 0x0000000000017941 */ /* 0x000fea0003800200 */
.L_x_3660:
        /* <DEDUP_REMOVED lines=40> */
.L_x_3664:
        /* <DEDUP_REMOVED lines=17> */
.L_x_3665:
[----:B------:R-:W-:Y:S05]  /*5230*/  BSYNC.RECONVERGENT B1 ;  /* 0x0000000000017941 */ /* 0x000fea0003800200 */
.L_x_3663:
        /* <DEDUP_REMOVED lines=38> */
.L_x_3667:
        /* <DEDUP_REMOVED lines=17> */
.L_x_3668:
[----:B------:R-:W-:Y:S05]  /*55b0*/  BSYNC.RECONVERGENT B1 ;  /* 0x0000000000017941 */ /* 0x000fea0003800200 */
.L_x_3666:
        /* <DEDUP_REMOVED lines=15> */
.L_x_3644:
        /* <DEDUP_REMOVED lines=37> */
.L_x_3672:
[----:B------:R-:W-:Y:S01]  /*5900*/  MOV R26, R18 ;  /* 0x00000012001a7202 */ /* 0x000fe20000000f00 */
[----:B------:R-:W-:Y:S01]  /*5910*/  IMAD.MOV.U32 R14, RZ, RZ, R6 ;  /* 0x000000ffff0e7224 */ /* 0x000fe200078e0006 */
[----:B------:R-:W-:Y:S02]  /*5920*/  MOV R13, R19 ;  /* 0x00000013000d7202 */ /* 0x000fe40000000f00 */
[----:B------:R-:W-:Y:S02]  /*5930*/  MOV R11, R7 ;  /* 0x00000007000b7202 */ /* 0x000fe40000000f00 */
[----:B------:R-:W-:-:S07]  /*5940*/  MOV R12, 0x5960 ;  /* 0x00005960000c7802 */ /* 0x000fce0000000f00 */
[----:B------:R-:W-:Y:S05]  /*5950*/  CALL.REL.NOINC `($__internal_74_$__cuda_sm20_div_s64) ;  /* 0x0000001c00b07944 */ /* 0x000fea0003c00000 */
        /* <DEDUP_REMOVED lines=9> */
.L_x_3673:
[----:B------:R-:W-:Y:S05]  /*59f0*/  BSYNC.RECONVERGENT B1 ;  /* 0x0000000000017941 */ /* 0x000fea0003800200 */
.L_x_3671:
        /* <DEDUP_REMOVED lines=39> */
.L_x_3675:
[----:B------:R-:W-:Y:S01]  /*5c70*/  MOV R26, R18 ;  /* 0x00000012001a7202 */ /* 0x000fe20000000f00 */
[----:B------:R-:W-:Y:S01]  /*5c80*/  IMAD.MOV.U32 R13, RZ, RZ, R19 ;  /* 0x000000ffff0d7224 */ /* 0x000fe200078e0013 */
[----:B------:R-:W-:Y:S02]  /*5c90*/  MOV R14, R6 ;  /* 0x00000006000e7202 */ /* 0x000fe40000000f00 */
[----:B------:R-:W-:Y:S02]  /*5ca0*/  MOV R11, R7 ;  /* 0x00000007000b7202 */ /* 0x000fe40000000f00 */
[----:B------:R-:W-:-:S07]  /*5cb0*/  MOV R12, 0x5cd0 ;  /* 0x00005cd0000c7802 */ /* 0x000fce0000000f00 */
[----:B------:R-:W-:Y:S05]  /*5cc0*/  CALL.REL.NOINC `($__internal_74_$__cuda_sm20_div_s64) ;  /* 0x0000001800d47944 */ /* 0x000fea0003c00000 */
        /* <DEDUP_REMOVED lines=11> */
.L_x_3676:
[----:B------:R-:W-:Y:S05]  /*5d80*/  BSYNC.RECONVERGENT B1 ;  /* 0x0000000000017941 */ /* 0x000fea0003800200 */
.L_x_3674:
        /* <DEDUP_REMOVED lines=40> */
.L_x_3678:
        /* <DEDUP_REMOVED lines=17> */
.L_x_3679:
[----:B------:R-:W-:Y:S05]  /*6120*/  BSYNC.RECONVERGENT B1 ;  /* 0x0000000000017941 */ /* 0x000fea0003800200 */
.L_x_3677:
        /* <DEDUP_REMOVED lines=40> */
.L_x_3681:
[----:B------:R-:W-:Y:S01]  /*63b0*/  MOV R26, R18 ;  /* 0x00000012001a7202 */ /* 0x000fe20000000f00 */
[----:B------:R-:W-:Y:S01]  /*63c0*/  IMAD.MOV.U32 R14, RZ, RZ, R20 ;  /* 0x000000ffff0e7224 */ /* 0x000fe200078e0014 */
[----:B------:R-:W-:Y:S02]  /*63d0*/  MOV R13, R19 ;  /* 0x00000013000d7202 */ /* 0x000fe40000000f00 */
[----:B------:R-:W-:Y:S02]  /*63e0*/  MOV R11, R21 ;  /* 0x00000015000b7202 */ /* 0x000fe40000000f00 */
[----:B------:R-:W-:-:S07]  /*63f0*/  MOV R12, 0x6410 ;  /* 0x00006410000c7802 */ /* 0x000fce0000000f00 */
[----:B------:R-:W-:Y:S05]  /*6400*/  CALL.REL.NOINC `($__internal_74_$__cuda_sm20_div_s64) ;  /* 0x0000001400047944 */ /* 0x000fea0003c00000 */
        /* <DEDUP_REMOVED lines=11> */
.L_x_3682:
[----:B------:R-:W-:Y:S05]  /*64c0*/  BSYNC.RECONVERGENT B1 ;  /* 0x0000000000017941 */ /* 0x000fea0003800200 */
.L_x_3680:
        /* <DEDUP_REMOVED lines=11> */
.L_x_3670:
        /* <DEDUP_REMOVED lines=35> */
.L_x_3685:
[----:B------:R-:W-:Y:S01]  /*67b0*/  MOV R26, R18 ;  /* 0x00000012001a7202 */ /* 0x000fe20000000f00 */
[----:B------:R-:W-:Y:S01]  /*67c0*/  IMAD.MOV.U32 R13, RZ, RZ, R19 ;  /* 0x000000ffff0d7224 */ /* 0x000fe200078e0013 */
[----:B------:R-:W-:Y:S02]  /*67d0*/  MOV R14, R4 ;  /* 0x00000004000e7202 */ /* 0x000fe40000000f00 */
[----:B------:R-:W-:Y:S02]  /*67e0*/  MOV R11, R5 ;  /* 0x00000005000b7202 */ /* 0x000fe40000000f00 */
[----:B------:R-:W-:-:S07]  /*67f0*/  MOV R12, 0x6810 ;  /* 0x00006810000c7802 */ /* 0x000fce0000000f00 */
[----:B------:R-:W-:Y:S05]  /*6800*/  CALL.REL.NOINC `($__internal_74_$__cuda_sm20_div_s64) ;  /* 0x0000001000047944 */ /* 0x000fea0003c00000 */
        /* <DEDUP_REMOVED lines=8> */
.L_x_3686:
[----:B------:R-:W-:Y:S05]  /*6890*/  BSYNC.RECONVERGENT B1 ;  /* 0x0000000000017941 */ /* 0x000fea0003800200 */
.L_x_3684:
        /* <DEDUP_REMOVED lines=39> */
.L_x_3688:
[----:B------:R-:W-:Y:S01]  /*6b10*/  MOV R26, R18 ;  /* 0x00000012001a7202 */ /* 0x000fe20000000f00 */
[----:B------:R-:W-:Y:S01]  /*6b20*/  IMAD.MOV.U32 R13, RZ, RZ, R19 ;  /* 0x000000ffff0d7224 */ /* 0x000fe200078e0013 */
[----:B------:R-:W-:Y:S02]  /*6b30*/  MOV R14, R16 ;  /* 0x00000010000e7202 */ /* 0x000fe40000000f00 */
[----:B------:R-:W-:Y:S02]  /*6b40*/  MOV R11, R17 ;  /* 0x00000011000b7202 */ /* 0x000fe40000000f00 */
[----:B------:R-:W-:-:S07]  /*6b50*/  MOV R12, 0x6b70 ;  /* 0x00006b70000c7802 */ /* 0x000fce0000000f00 */
[----:B------:R-:W-:Y:S05]  /*6b60*/  CALL.REL.NOINC `($__internal_74_$__cuda_sm20_div_s64) ;  /* 0x0000000c002c7944 */ /* 0x000fea0003c00000 */
        /* <DEDUP_REMOVED lines=11> */
.L_x_3689:
[----:B------:R-:W-:Y:S05]  /*6c20*/  BSYNC.RECONVERGENT B1 ;  /* 0x0000000000017941 */ /* 0x000fea0003800200 */
.L_x_3687:
        /* <DEDUP_REMOVED lines=11> */
.L_x_3683:
        /* <DEDUP_REMOVED lines=31> */
.L_x_3691:
[----:B------:R-:W-:Y:S01]  /*6ed0*/  IMAD.MOV.U32 R24, RZ, RZ, R20 ;  /* 0x000000ffff187224 */ /* 0x000fe200078e0014 */
[----:B------:R-:W-:-:S07]  /*6ee0*/  MOV R26, 0x6f00 ;  /* 0x00006f00001a7802 */ /* 0x000fce0000000f00 */
[----:B------:R-:W-:Y:S05]  /*6ef0*/  CALL.REL.NOINC `($__internal_75_$__cuda_sm20_rem_s64) ;  /* 0x0000000c00947944 */ /* 0x000fea0003c00000 */
[----:B------:R-:W-:Y:S02]  /*6f00*/  MOV R4, R6 ;  /* 0x0000000600047202 */ /* 0x000fe40000000f00 */
[----:B------:R-:W-:-:S07]  /*6f10*/  MOV R5, R7 ;  /* 0x0000000700057202 */ /* 0x000fce0000000f00 */
.L_x_3692:
[----:B------:R-:W-:Y:S05]  /*6f20*/  BSYNC.RECONVERGENT B1 ;  /* 0x0000000000017941 */ /* 0x000fea0003800200 */
.L_x_3690:
        /* <DEDUP_REMOVED lines=9> */
.L_x_3643:
        /* <DEDUP_REMOVED lines=72> */
.L_x_3694:
[----:B------:R-:W-:Y:S05]  /*7440*/  BSYNC.RECONVERGENT B1 ;  /* 0x0000000000017941 */ /* 0x000fea0003800200 */
.L_x_3693:
[----:B------:R0:W-:Y:S02]  /*7450*/  STS [R3], R4 ;  /* 0x0000000403007388 */ /* 0x0001e40000000800 */
.L_x_3642:
[----:B------:R-:W-:Y:S05]  /*7460*/  BSYNC.RECONVERGENT B0 ;  /* 0x0000000000007941 */ /* 0x000fea0003800200 */
.L_x_3590:
[----:B------:R-:W-:Y:S01]  /*7470*/  BAR.SYNC.DEFER_BLOCKING 0x0 ;  /* 0x0000000000007b1d */ /* 0x000fe20000010000 */
[----:B------:R-:W-:Y:S02]  /*7480*/  ISETP.GE.U32.AND P0, PT, R2, 0x42, PT ;  /* 0x000000420200780c */ /* 0x000fe40003f06070 */
[----:B------:R-:W-:-:S11]  /*7490*/  ISETP.GT.U32.AND P1, PT, R0, 0x1f, PT ;  /* 0x0000001f0000780c */ /* 0x000fd60003f24070 */
[----:B------:R-:W-:Y:S05]  /*74a0*/  @!P0 BRA `(.L_x_3695) ;  /* 0x00000000002c8947 */ /* 0x000fea0003800000 */
.L_x_3696:
[----:B------:R-:W-:-:S04]  /*74b0*/  SHF.R.U32.HI R6, RZ, 0x1, R2 ;  /* 0x00000001ff067819 */ /* 0x000fc80000011602 */
[----:B------:R-:W-:-:S13]  /*74c0*/  ISETP.GE.U32.AND P0, PT, R0, R6, PT ;  /* 0x000000060000720c */ /* 0x000fda0003f06070 */
[----:B------:R-:W-:Y:S01]  /*74d0*/  @!P0 LEA R5, R6, R3, 0x2 ;  /* 0x0000000306058211 */ /* 0x000fe200078e10ff */
[----:B01----:R-:W-:Y:S05]  /*74e0*/  @!P0 LDS R4, [R3] ;  /* 0x0000000003048984 */ /* 0x003fea0000000800 */
[----:B------:R-:W0:Y:S02]  /*74f0*/  @!P0 LDS R5, [R5] ;  /* 0x0000000005058984 */ /* 0x000e240000000800 */
[----:B0-----:R-:W-:-:S05]  /*7500*/  @!P0 FADD R4, R4, R5 ;  /* 0x0000000504048221 */ /* 0x001fca0000000000 */
[----:B------:R2:W-:Y:S01]  /*7510*/  @!P0 STS [R3], R4 ;  /* 0x0000000403008388 */ /* 0x0005e20000000800 */
[----:B------:R-:W-:Y:S01]  /*7520*/  BAR.SYNC.DEFER_BLOCKING 0x0 ;  /* 0x0000000000007b1d */ /* 0x000fe20000010000 */
[----:B------:R-:W-:Y:S01]  /*7530*/  ISETP.GT.U32.AND P0, PT, R2, 0x83, PT ;  /* 0x000000830200780c */ /* 0x000fe20003f04070 */
[----:B------:R-:W-:-:S12]  /*7540*/  IMAD.MOV.U32 R2, RZ, RZ, R6 ;  /* 0x000000ffff027224 */ /* 0x000fd800078e0006 */
[----:B--2---:R-:W-:Y:S05]  /*7550*/  @P0 BRA `(.L_x_3696) ;  /* 0xfffffffc00d40947 */ /* 0x004fea000383ffff */
.L_x_3695:
[----:B------:R-:W-:Y:S05]  /*7560*/  @P1 EXIT ;  /* 0x000000000000194d */ /* 0x000fea0003800000 */
[----:B------:R-:W-:Y:S01]  /*7570*/  LDS R2, [R3] ;  /* 0x0000000003027984 */ /* 0x000fe20000000800 */
[----:B------:R-:W-:-:S03]  /*7580*/  ISETP.NE.AND P0, PT, R0, RZ, PT ;  /* 0x000000ff0000720c */ /* 0x000fc60003f05270 */
[----:B------:R-:W2:Y:S02]  /*7590*/  LDS R5, [R3+0x80] ;  /* 0x0000800003057984 */ /* 0x000ea40000000800 */
[----:B--2---:R-:W-:-:S05]  /*75a0*/  FADD R2, R2, R5 ;  /* 0x0000000502027221 */ /* 0x004fca0000000000 */
[----:B------:R-:W-:Y:S04]  /*75b0*/  STS [R3], R2 ;  /* 0x0000000203007388 */ /* 0x000fe80000000800 */
[----:B01----:R-:W-:Y:S04]  /*75c0*/  LDS R4, [R3] ;  /* 0x0000000003047984 */ /* 0x003fe80000000800 */
        /* <DEDUP_REMOVED lines=37> */
        .weak           $__internal_74_$__cuda_sm20_div_s64
        .type           $__internal_74_$__cuda_sm20_div_s64,@function
        .size           $__internal_74_$__cuda_sm20_div_s64,($__internal_75_$__cuda_sm20_rem_s64 - $__internal_74_$__cuda_sm20_div_s64)
$__internal_74_$__cuda_sm20_div_s64:
        /* <DEDUP_REMOVED lines=82> */
[----:B------:R-:W-:Y:S06]  /*7d40*/  RET.REL.NODEC R12 `(contiguous_reducel32_i32) ;  /* 0xffffff800cac7950 */ /* 0x000fec0003c3ffff */
        .weak           $__internal_75_$__cuda_sm20_rem_s64
        .type           $__internal_75_$__cuda_sm20_rem_s64,@function
        .size           $__internal_75_$__cuda_sm20_rem_s64,(.L_x_10026 - $__internal_75_$__cuda_sm20_rem_s64)
$__internal_75_$__cuda_sm20_rem_s64:
        /* <DEDUP_REMOVED lines=76> */
[----:B------:R-:W-:Y:S06]  /*8210*/  RET.REL.NODEC R26 `(contiguous_reducel32_i32) ;  /* 0xffffff7c1a787950 */ /* 0x000fec0003c3ffff */
.L_x_3697:
        /* <DEDUP_REMOVED lines=14> */
.L_x_10026:


//--------------------- .text.uncontiguous_cumulate_reducel3_i32 --------------------------
	.section	.text.uncontiguous_cumulate_reducel3_i32,"ax",@progbits
	.align	128
        .global         uncontiguous_cumulate_reducel3_i32
        .type           uncontiguous_cumulate_reducel3_i32,@function
        .size           uncontiguous_cumulate_reducel3_i32,(.L_x_10028 - uncontiguous_cumulate_reducel3_i32)
        .other          uncontiguous_cumulate_reducel3_i32,@"STO_CUDA_ENTRY STV_DEFAULT"
uncontiguous_cumulate_reducel3_i32:
.text.uncontiguous_cumulate_reducel3_i32:
        /* <DEDUP_REMOVED lines=41> */
.L_x_3726:
        /* <DEDUP_REMOVED lines=33> */
.L_x_3703:
[----:B------:R-:W-:Y:S01]  /*04a0*/  IMAD.MOV.U32 R29, RZ, RZ, R14 ;  /* 0x000000ffff1d7224 */ /* 0x000fe200078e000e */
[----:B------:R-:W-:Y:S01]  /*04b0*/  MOV R26, R15 ;  /* 0x0000000f001a7202 */ /* 0x000fe20000000f00 */
[----:B------:R-:W-:Y:S01]  /*04c0*/  IMAD.MOV.U32 R13, RZ, RZ, R16 ;  /* 0x000000ffff0d7224 */ /* 0x000fe200078e0010 */
[----:B------:R-:W-:Y:S02]  /*04d0*/  MOV R12, R17 ;  /* 0x00000011000c7202 */ /* 0x000fe40000000f00 */
[----:B------:R-:W-:-:S07]  /*04e0*/  MOV R11, 0x500 ;  /* 0x00000500000b7802 */ /* 0x000fce0000000f00 */
[----:B------:R-:W-:Y:S05]  /*04f0*/  CALL.REL.NOINC `($__internal_76_$__cuda_sm20_div_s64) ;  /* 0x0000006400d87944 */ /* 0x000fea0003c00000 */
        /* <DEDUP_REMOVED lines=9> */
.L_x_3704:
[----:B------:R-:W-:Y:S05]  /*0590*/  BSYNC.RECONVERGENT B1 ;  /* 0x0000000000017941 */ /* 0x000fea0003800200 */
.L_x_3702:
        /* <DEDUP_REMOVED lines=36> */
.L_x_3706:
[----:B------:R-:W-:Y:S01]  /*07e0*/  IMAD.MOV.U32 R29, RZ, RZ, R7 ;  /* 0x000000ffff1d7224 */ /* 0x000fe200078e0007 */
[----:B------:R-:W-:Y:S01]  /*07f0*/  MOV R26, R8 ;  /* 0x00000008001a7202 */ /* 0x000fe20000000f00 */
[----:B------:R-:W-:Y:S01]  /*0800*/  IMAD.MOV.U32 R13, RZ, RZ, R16 ;  /* 0x000000ffff0d7224 */ /* 0x000fe200078e0010 */
[----:B------:R-:W-:Y:S02]  /*0810*/  MOV R12, R17 ;  /* 0x00000011000c7202 */ /* 0x000fe40000000f00 */
[----:B------:R-:W-:-:S07]  /*0820*/  MOV R11, 0x840 ;  /* 0x00000840000b7802 */ /* 0x000fce0000000f00 */
[----:B------:R-:W-:Y:S05]  /*0830*/  CALL.REL.NOINC `($__internal_76_$__cuda_sm20_div_s64) ;  /* 0x0000006400087944 */ /* 0x000fea0003c00000 */
        /* <DEDUP_REMOVED lines=10> */
.L_x_3707:
[----:B------:R-:W-:Y:S05]  /*08e0*/  BSYNC.RECONVERGENT B1 ;  /* 0x0000000000017941 */ /* 0x000fea0003800200 */
.L_x_3705:
        /* <DEDUP_REMOVED lines=37> */
.L_x_3709:
[----:B------:R-:W-:Y:S01]  /*0b40*/  MOV R29, R14 ;  /* 0x0000000e001d7202 */ /* 0x000fe20000000f00 */
[----:B------:R-:W-:Y:S01]  /*0b50*/  IMAD.MOV.U32 R26, RZ, RZ, R15 ;  /* 0x000000ffff1a7224 */ /* 0x000fe200078e000f */
[----:B------:R-:W-:Y:S01]  /*0b60*/  MOV R13, R16 ;  /* 0x00000010000d7202 */ /* 0x000fe20000000f00 */
[----:B------:R-:W-:Y:S01]  /*0b70*/  IMAD.MOV.U32 R12, RZ, RZ, R17 ;  /* 0x000000ffff0c7224 */ /* 0x000fe200078e0011 */
[----:B------:R-:W-:-:S07]  /*0b80*/  MOV R11, 0xba0 ;  /* 0x00000ba0000b7802 */ /* 0x000fce0000000f00 */
[----:B------:R-:W-:Y:S05]  /*0b90*/  CALL.REL.NOINC `($__internal_76_$__cuda_sm20_div_s64) ;  /* 0x0000006000307944 */ /* 0x000fea0003c00000 */
        /* <DEDUP_REMOVED lines=10> */
.L_x_3710:
[----:B------:R-:W-:Y:S05]  /*0c40*/  BSYNC.RECONVERGENT B1 ;  /* 0x0000000000017941 */ /* 0x000fea0003800200 */
.L_x_3708:
        /* <DEDUP_REMOVED lines=34> */
.L_x_3712:
        /* <DEDUP_REMOVED lines=16> */
.L_x_3713:
[----:B------:R-:W-:Y:S05]  /*0f70*/  BSYNC.RECONVERGENT B1 ;  /* 0x0000000000017941 */ /* 0x000fea0003800200 */
.L_x_3711:
        /* <DEDUP_REMOVED lines=37> */
.L_x_3715:
        /* <DEDUP_REMOVED lines=17> */
.L_x_3716:
[----:B------:R-:W-:Y:S05]  /*12e0*/  BSYNC.RECONVERGENT B1 ;  /* 0x0000000000017941 */ /* 0x000fea0003800200 */
.L_x_3714:
        /* <DEDUP_REMOVED lines=35> */
.L_x_3718:
        /* <DEDUP_REMOVED lines=16> */
.L_x_3719:
[----:B------:R-:W-:Y:S05]  /*1620*/  BSYNC.RECONVERGENT B1 ;  /* 0x0000000000017941 */ /* 0x000fea0003800200 */
.L_x_3717:
        /* <DEDUP_REMOVED lines=36> */
.L_x_3721:
[----:B------:R-:W-:Y:S01]  /*1870*/  MOV R29, R14 ;  /* 0x0000000e001d7202 */ /* 0x000fe20000000f00 */
[----:B------:R-:W-:Y:S01]  /*1880*/  IMAD.MOV.U32 R26, RZ, RZ, R15 ;  /* 0x000000ffff1a7224 */ /* 0x000fe200078e000f */
[----:B------:R-:W-:Y:S01]  /*1890*/  MOV R13, R16 ;  /* 0x00000010000d7202 */ /* 0x000fe20000000f00 */
[----:B------:R-:W-:Y:S01]  /*18a0*/  IMAD.MOV.U32 R12, RZ, RZ, R17 ;  /* 0x000000ffff0c7224 */ /* 0x000fe200078e0011 */
[----:B------:R-:W-:-:S07]  /*18b0*/  MOV R11, 0x18d0 ;  /* 0x000018d0000b7802 */ /* 0x000fce0000000f00 */
[----:B------:R-:W-:Y:S05]  /*18c0*/  CALL.REL.NOINC `($__internal_76_$__cuda_sm20_div_s64) ;  /* 0x0000005000e47944 */ /* 0x000fea0003c00000 */
        /* <DEDUP_REMOVED lines=11> */
.L_x_3722:
[----:B------:R-:W-:Y:S05]  /*1980*/  BSYNC.RECONVERGENT B1 ;  /* 0x0000000000017941 */ /* 0x000fea0003800200 */
.L_x_3720:
        /* <DEDUP_REMOVED lines=36> */
.L_x_3724:
        /* <DEDUP_REMOVED lines=17> */
.L_x_3725:
[----:B------:R-:W-:Y:S05]  /*1ce0*/  BSYNC.RECONVERGENT B1 ;  /* 0x0000000000017941 */ /* 0x000fea0003800200 */
.L_x_3723:
        /* <DEDUP_REMOVED lines=10> */
.L_x_3701:
        /* <DEDUP_REMOVED lines=36> */
.L_x_3729:
[----:B------:R-:W-:Y:S01]  /*1fd0*/  MOV R29, R14 ;  /* 0x0000000e001d7202 */ /* 0x000fe20000000f00 */
[----:B------:R-:W-:Y:S01]  /*1fe0*/  IMAD.MOV.U32 R26, RZ, RZ, R15 ;  /* 0x000000ffff1a7224 */ /* 0x000fe200078e000f */
[----:B------:R-:W-:Y:S01]  /*1ff0*/  MOV R13, R16 ;  /* 0x00000010000d7202 */ /* 0x000fe20000000f00 */
[----:B------:R-:W-:Y:S01]  /*2000*/  IMAD.MOV.U32 R12, RZ, RZ, R17 ;  /* 0x000000ffff0c7224 */ /* 0x000fe200078e0011 */
[----:B------:R-:W-:-:S07]  /*2010*/  MOV R11, 0x2030 ;  /* 0x00002030000b7802 */ /* 0x000fce0000000f00 */
[----:B------:R-:W-:Y:S05]  /*2020*/  CALL.REL.NOINC `($__internal_76_$__cuda_sm20_div_s64) ;  /* 0x0000004c000c7944 */ /* 0x000fea0003c00000 */
        /* <DEDUP_REMOVED lines=9> */
.L_x_3730:
[----:B------:R-:W-:Y:S05]  /*20c0*/  BSYNC.RECONVERGENT B1 ;  /* 0x0000000000017941 */ /* 0x000fea0003800200 */
.L_x_3728:
        /* <DEDUP_REMOVED lines=36> */
.L_x_3732:
        /* <DEDUP_REMOVED lines=17> */
.L_x_3733:
[----:B------:R-:W-:Y:S05]  /*2420*/  BSYNC.RECONVERGENT B1 ;  /* 0x0000000000017941 */ /* 0x000fea0003800200 */
.L_x_3731:
        /* <DEDUP_REMOVED lines=38> */
.L_x_3735:
        /* <DEDUP_REMOVED lines=16> */
.L_x_3736:
[----:B------:R-:W-:Y:S05]  /*2790*/  BSYNC.RECONVERGENT B1 ;  /* 0x0000000000017941 */ /* 0x000fea0003800200 */
.L_x_3734:
        /* <DEDUP_REMOVED lines=36> */
.L_x_3738:
        /* <DEDUP_REMOVED lines=16> */
.L_x_3739:
[----:B------:R-:W-:Y:S05]  /*2ae0*/  BSYNC.RECONVERGENT B1 ;  /* 0x0000000000017941 */ /* 0x000fea0003800200 */
.L_x_3737:
[----:B------:R-:W-:Y:S01]  /*2af0*/  IMAD R5, R5, R38, RZ ;  /* 0x0000002605057224 */ /* 0x000fe200078e02ff */
[----:B------:R-:W-:Y:S01]  /*2b00*/  IADD3 R9, PT, PT, R9, -0x2, RZ ;  /* 0xfffffffe09097810 */ /* 0x000fe20007ffe0ff */
[----:B------:R-:W-:Y:S02]  /*2b10*/  IMAD.MOV.U32 R34, RZ, RZ, R20 ;  /* 0x000000ffff227224 */ /* 0x000fe400078e0014 */
[-C--:B------:R-:W-:Y:S02]  /*2b20*/  IMAD R5, R39, R10.reuse, R5 ;  /* 0x0000000a27057224 */ /* 0x080fe400078e0205 */
[----:B------:R-:W-:-:S04]  /*2b30*/  IMAD.WIDE.U32 R34, R38, R10, R34 ;  /* 0x0000000a26227225 */ /* 0x000fc800078e0022 */
[----:B------:R-:W-:Y:S01]  /*2b40*/  IMAD.IADD R6, R35, 0x1, R5 ;  /* 0x0000000123067824 */ /* 0x000fe200078e0205 */
[----:B------:R-:W-:-:S07]  /*2b50*/  MOV R5, R34 ;  /* 0x0000002200057202 */ /* 0x000fce0000000f00 */
.L_x_3727:
        /* <DEDUP_REMOVED lines=31> */
.L_x_3741:
[----:B------:R-:W-:Y:S01]  /*2d50*/  IMAD.MOV.U32 R20, RZ, RZ, R14 ;  /* 0x000000ffff147224 */ /* 0x000fe200078e000e */
[----:B------:R-:W-:Y:S01]  /*2d60*/  MOV R24, R15 ;  /* 0x0000000f00187202 */ /* 0x000fe20000000f00 */
[----:B------:R-:W-:Y:S01]  /*2d70*/  IMAD.MOV.U32 R21, RZ, RZ, R16 ;  /* 0x000000ffff157224 */ /* 0x000fe200078e0010 */
[----:B------:R-:W-:Y:S02]  /*2d80*/  MOV R22, R17 ;  /* 0x0000001100167202 */ /* 0x000fe40000000f00 */
[----:B------:R-:W-:-:S07]  /*2d90*/  MOV R23, 0x2db0 ;  /* 0x00002db000177802 */ /* 0x000fce0000000f00 */
[----:B------:R-:W-:Y:S05]  /*2da0*/  CALL.REL.NOINC `($__internal_77_$__cuda_sm20_rem_s64) ;  /* 0x0000004000fc7944 */ /* 0x000fea0003c00000 */
[----:B------:R-:W-:Y:S01]  /*2db0*/  IMAD.MOV.U32 R10, RZ, RZ, R12 ;  /* 0x000000ffff0a7224 */ /* 0x000fe200078e000c */
[----:B------:R-:W-:-:S07]  /*2dc0*/  MOV R11, R13 ;  /* 0x0000000d000b7202 */ /* 0x000fce0000000f00 */
.L_x_3742:
[----:B------:R-:W-:Y:S05]  /*2dd0*/  BSYNC.RECONVERGENT B1 ;  /* 0x0000000000017941 */ /* 0x000fea0003800200 */
.L_x_3740:
        /* <DEDUP_REMOVED lines=33> */
.L_x_3744:
[----:B------:R-:W-:Y:S01]  /*2ff0*/  MOV R21, R16 ;  /* 0x0000001000157202 */ /* 0x000fe20000000f00 */
[----:B------:R-:W-:Y:S01]  /*3000*/  IMAD.MOV.U32 R22, RZ, RZ, R17 ;  /* 0x000000ffff167224 */ /* 0x000fe200078e0011 */
[----:B------:R-:W-:Y:S01]  /*3010*/  MOV R20, R7 ;  /* 0x0000000700147202 */ /* 0x000fe20000000f00 */
[----:B------:R-:W-:Y:S01]  /*3020*/  IMAD.MOV.U32 R24, RZ, RZ, R8 ;  /* 0x000000ffff187224 */ /* 0x000fe200078e0008 */
[----:B------:R-:W-:-:S07]  /*3030*/  MOV R23, 0x3050 ;  /* 0x0000305000177802 */ /* 0x000fce0000000f00 */
[----:B------:R-:W-:Y:S05]  /*3040*/  CALL.REL.NOINC `($__internal_77_$__cuda_sm20_rem_s64) ;  /* 0x0000004000547944 */ /* 0x000fea0003c00000 */
[----:B------:R-:W-:Y:S01]  /*3050*/  MOV R8, R12 ;  /* 0x0000000c00087202 */ /* 0x000fe20000000f00 */
[----:B------:R-:W-:-:S07]  /*3060*/  IMAD.MOV.U32 R9, RZ, RZ, R13 ;  /* 0x000000ffff097224 */ /* 0x000fce00078e000d */
.L_x_3745:
[----:B------:R-:W-:Y:S05]  /*3070*/  BSYNC.RECONVERGENT B1 ;  /* 0x0000000000017941 */ /* 0x000fea0003800200 */
.L_x_3743:
[----:B------:R-:W-:Y:S01]  /*3080*/  MOV R10, R5 ;  /* 0x00000005000a7202 */ /* 0x000fe20000000f00 */
[----:B------:R-:W-:Y:S02]  /*3090*/  IMAD R7, R9, R18, RZ ;  /* 0x0000001209077224 */ /* 0x000fe400078e02ff */
[----:B------:R-:W-:Y:S02]  /*30a0*/  IMAD.MOV.U32 R11, RZ, RZ, R6 ;  /* 0x000000ffff0b7224 */ /* 0x000fe400078e0006 */
[-C--:B------:R-:W-:Y:S02]  /*30b0*/  IMAD R7, R19, R8.reuse, R7 ;  /* 0x0000000813077224 */ /* 0x080fe400078e0207 */
[----:B------:R-:W-:-:S04]  /*30c0*/  IMAD.WIDE.U32 R10, R18, R8, R10 ;  /* 0x00000008120a7225 */ /* 0x000fc800078e000a */
[----:B------:R-:W-:Y:S01]  /*30d0*/  IMAD.MOV.U32 R5, RZ, RZ, R10 ;  /* 0x000000ffff057224 */ /* 0x000fe200078e000a */
[----:B------:R-:W-:-:S07]  /*30e0*/  IADD3 R6, PT, PT, R11, R7, RZ ;  /* 0x000000070b067210 */ /* 0x000fce0007ffe0ff */
.L_x_3700:
        /* <DEDUP_REMOVED lines=8> */
[----:B------:R-:W-:-:S05]  /*3170*/  I2FP.F32.S32 R6, R5 ;  /* 0x0000000500067245 */ /* 0x000fca0000201400 */
[----:B------:R1:W-:Y:S01]  /*3180*/  STS [R3], R6 ;  /* 0x0000000603007388 */ /* 0x0003e20000000800 */
[----:B------:R-:W-:Y:S05]  /*3190*/  BRA `(.L_x_3746) ;  /* 0x0000003400e47947 */ /* 0x000fea0003800000 */
.L_x_3699:
        /* <DEDUP_REMOVED lines=20> */
.L_x_3773:
        /* <DEDUP_REMOVED lines=33> */
.L_x_3750:
[----:B------:R-:W-:Y:S01]  /*34f0*/  MOV R29, R15 ;  /* 0x0000000f001d7202 */ /* 0x000fe20000000f00 */
[----:B------:R-:W-:Y:S01]  /*3500*/  IMAD.MOV.U32 R26, RZ, RZ, R14 ;  /* 0x000000ffff1a7224 */ /* 0x000fe200078e000e */
[----:B------:R-:W-:Y:S01]  /*3510*/  MOV R13, R34 ;  /* 0x00000022000d7202 */ /* 0x000fe20000000f00 */
[----:B------:R-:W-:Y:S01]  /*3520*/  IMAD.MOV.U32 R12, RZ, RZ, R35 ;  /* 0x000000ffff0c7224 */ /* 0x000fe200078e0023 */
[----:B------:R-:W-:-:S07]  /*3530*/  MOV R11, 0x3550 ;  /* 0x00003550000b7802 */ /* 0x000fce0000000f00 */
[----:B-123--:R-:W-:Y:S05]  /*3540*/  CALL.REL.NOINC `($__internal_76_$__cuda_sm20_div_s64) ;  /* 0x0000003400c47944 */ /* 0x00efea0003c00000 */
        /* <DEDUP_REMOVED lines=11> */
.L_x_3751:
[----:B------:R-:W-:Y:S05]  /*3600*/  BSYNC.RECONVERGENT B1 ;  /* 0x0000000000017941 */ /* 0x000fea0003800200 */
.L_x_3749:
        /* <DEDUP_REMOVED lines=39> */
.L_x_3753:
[----:B------:R-:W-:Y:S01]  /*3880*/  MOV R29, R34 ;  /* 0x00000022001d7202 */ /* 0x000fe20000000f00 */
[----:B------:R-:W-:Y:S01]  /*3890*/  IMAD.MOV.U32 R26, RZ, RZ, R35 ;  /* 0x000000ffff1a7224 */ /* 0x000fe200078e0023 */
[----:B------:R-:W-:Y:S01]  /*38a0*/  MOV R13, R36 ;  /* 0x00000024000d7202 */ /* 0x000fe20000000f00 */
[----:B------:R-:W-:Y:S01]  /*38b0*/  IMAD.MOV.U32 R12, RZ, RZ, R37 ;  /* 0x000000ffff0c7224 */ /* 0x000fe200078e0025 */
[----:B------:R-:W-:-:S07]  /*38c0*/  MOV R11, 0x38e0 ;  /* 0x000038e0000b7802 */ /* 0x000fce0000000f00 */
[----:B-1----:R-:W-:Y:S05]  /*38d0*/  CALL.REL.NOINC `($__internal_76_$__cuda_sm20_div_s64) ;  /* 0x0000003000e07944 */ /* 0x002fea0003c00000 */
        /* <DEDUP_REMOVED lines=11> */
.L_x_3754:
[----:B------:R-:W-:Y:S05]  /*3990*/  BSYNC.RECONVERGENT B1 ;  /* 0x0000000000017941 */ /* 0x000fea0003800200 */
.L_x_3752:
        /* <DEDUP_REMOVED lines=38> */
.L_x_3756:
[----:B------:R-:W-:Y:S01]  /*3c00*/  IMAD.MOV.U32 R29, RZ, RZ, R34 ;  /* 0x000000ffff1d7224 */ /* 0x000fe200078e0022 */
[----:B------:R-:W-:Y:S01]  /*3c10*/  MOV R26, R35 ;  /* 0x00000023001a7202 */ /* 0x000fe20000000f00 */
[----:B------:R-:W-:Y:S01]  /*3c20*/  IMAD.MOV.U32 R13, RZ, RZ, R36 ;  /* 0x000000ffff0d7224 */ /* 0x000fe200078e0024 */
[----:B------:R-:W-:Y:S02]  /*3c30*/  MOV R12, R37 ;  /* 0x00000025000c7202 */ /* 0x000fe40000000f00 */
[----:B------:R-:W-:-:S07]  /*3c40*/  MOV R11, 0x3c60 ;  /* 0x00003c60000b7802 */ /* 0x000fce0000000f00 */
[----:B-1----:R-:W-:Y:S05]  /*3c50*/  CALL.REL.NOINC `($__internal_76_$__cuda_sm20_div_s64) ;  /* 0x0000003000007944 */ /* 0x002fea0003c00000 */
        /* <DEDUP_REMOVED lines=11> */
.L_x_3757:
[----:B------:R-:W-:Y:S05]  /*3d10*/  BSYNC.RECONVERGENT B1 ;  /* 0x0000000000017941 */ /* 0x000fea0003800200 */
.L_x_3755:
        /* <DEDUP_REMOVED lines=38> */
.L_x_3759:
        /* <DEDUP_REMOVED lines=17> */
.L_x_3760:
[----:B------:R-:W-:Y:S05]  /*4090*/  BSYNC.RECONVERGENT B1 ;  /* 0x0000000000017941 */ /* 0x000fea0003800200 */
.L_x_3758:
        /* <DEDUP_REMOVED lines=39> */
.L_x_3762:
        /* <DEDUP_REMOVED lines=17> */
.L_x_3763:
[----:B------:R-:W-:Y:S05]  /*4420*/  BSYNC.RECONVERGENT B1 ;  /* 0x0000000000017941 */ /* 0x000fea0003800200 */
.L_x_3761:
        /* <DEDUP_REMOVED lines=38> */
.L_x_3765:
        /* <DEDUP_REMOVED lines=17> */
.L_x_3766:
[----:B------:R-:W-:Y:S05]  /*47a0*/  BSYNC.RECONVERGENT B1 ;  /* 0x0000000000017941 */ /* 0x000fea0003800200 */
.L_x_3764:
        /* <DEDUP_REMOVED lines=38> */
.L_x_3768:
        /* <DEDUP_REMOVED lines=17> */
.L_x_3769:
[----:B------:R-:W-:Y:S05]  /*4b20*/  BSYNC.RECONVERGENT B1 ;  /* 0x0000000000017941 */ /* 0x000fea0003800200 */
.L_x_3767:
        /* <DEDUP_REMOVED lines=36> */
.L_x_3771:
        /* <DEDUP_REMOVED lines=17> */
.L_x_3772:
[----:B------:R-:W-:Y:S05]  /*4e80*/  BSYNC.RECONVERGENT B1 ;  /* 0x0000000000017941 */ /* 0x000fea0003800200 */
.L_x_3770:
        /* <DEDUP_REMOVED lines=12> */
.L_x_3748:
        /* <DEDUP_REMOVED lines=35> */
.L_x_3776:
[----:B------:R-:W-:Y:S01]  /*5180*/  MOV R29, R15 ;  /* 0x0000000f001d7202 */ /* 0x000fe20000000f00 */
[----:B------:R-:W-:Y:S01]  /*5190*/  IMAD.MOV.U32 R26, RZ, RZ, R14 ;  /* 0x000000ffff1a7224 */ /* 0x000fe200078e000e */
[----:B------:R-:W-:Y:S02]  /*51a0*/  MOV R13, R16 ;  /* 0x00000010000d7202 */ /* 0x000fe40000000f00 */
[----:B------:R-:W-:Y:S02]  /*51b0*/  MOV R12, R17 ;  /* 0x00000011000c7202 */ /* 0x000fe40000000f00 */
[----:B------:R-:W-:-:S07]  /*51c0*/  MOV R11, 0x51e0 ;  /* 0x000051e0000b7802 */ /* 0x000fce0000000f00 */
[----:B------:R-:W-:Y:S05]  /*51d0*/  CALL.REL.NOINC `($__internal_76_$__cuda_sm20_div_s64) ;  /* 0x0000001800a07944 */ /* 0x000fea0003c00000 */
        /* <DEDUP_REMOVED lines=11> */
.L_x_3777:
[----:B------:R-:W-:Y:S05]  /*5290*/  BSYNC.RECONVERGENT B1 ;  /* 0x0000000000017941 */ /* 0x000fea0003800200 */
.L_x_3775:
        /* <DEDUP_REMOVED lines=41> */
.L_x_3779:
[----:B------:R-:W-:Y:S01]  /*5530*/  MOV R29, R18 ;  /* 0x00000012001d7202 */ /* 0x000fe20000000f00 */
[----:B------:R-:W-:Y:S01]  /*5540*/  IMAD.MOV.U32 R13, RZ, RZ, R16 ;  /* 0x000000ffff0d7224 */ /* 0x000fe200078e0010 */
[----:B------:R-:W-:Y:S02]  /*5550*/  MOV R26, R19 ;  /* 0x00000013001a7202 */ /* 0x000fe40000000f00 */
[----:B------:R-:W-:Y:S02]  /*5560*/  MOV R12, R17 ;  /* 0x00000011000c7202 */ /* 0x000fe40000000f00 */
[----:B------:R-:W-:-:S07]  /*5570*/  MOV R11, 0x5590 ;  /* 0x00005590000b7802 */ /* 0x000fce0000000f00 */
[----:B------:R-:W-:Y:S05]  /*5580*/  CALL.REL.NOINC `($__internal_76_$__cuda_sm20_div_s64) ;  /* 0x0000001400b47944 */ /* 0x000fea0003c00000 */
        /* <DEDUP_REMOVED lines=11> */
.L_x_3780:
[----:B------:R-:W-:Y:S05]  /*5640*/  BSYNC.RECONVERGENT B1 ;  /* 0x0000000000017941 */ /* 0x000fea0003800200 */
.L_x_3778:
        /* <DEDUP_REMOVED lines=40> */
.L_x_3782:
        /* <DEDUP_REMOVED lines=17> */
.L_x_3783:
[----:B------:R-:W-:Y:S05]  /*59e0*/  BSYNC.RECONVERGENT B1 ;  /* 0x0000000000017941 */ /* 0x000fea0003800200 */
.L_x_3781:
        /* <DEDUP_REMOVED lines=39> */
.L_x_3785:
[----:B------:R-:W-:Y:S01]  /*5c60*/  MOV R29, R18 ;  /* 0x00000012001d7202 */ /* 0x000fe20000000f00 */
[----:B------:R-:W-:Y:S01]  /*5c70*/  IMAD.MOV.U32 R26, RZ, RZ, R19 ;  /* 0x000000ffff1a7224 */ /* 0x000fe200078e0013 */
[----:B------:R-:W-:Y:S02]  /*5c80*/  MOV R13, R20 ;  /* 0x00000014000d7202 */ /* 0x000fe40000000f00 */
[----:B------:R-:W-:Y:S02]  /*5c90*/  MOV R12, R21 ;  /* 0x00000015000c7202 */ /* 0x000fe40000000f00 */
[----:B------:R-:W-:-:S07]  /*5ca0*/  MOV R11, 0x5cc0 ;  /* 0x00005cc0000b7802 */ /* 0x000fce0000000f00 */
[----:B------:R-:W-:Y:S05]  /*5cb0*/  CALL.REL.NOINC `($__internal_76_$__cuda_sm20_div_s64) ;  /* 0x0000000c00e87944 */ /* 0x000fea0003c00000 */
        /* <DEDUP_REMOVED lines=11> */
.L_x_3786:
[----:B------:R-:W-:Y:S05]  /*5d70*/  BSYNC.RECONVERGENT B1 ;  /* 0x0000000000017941 */ /* 0x000fea0003800200 */
.L_x_3784:
        /* <DEDUP_REMOVED lines=10> */
.L_x_3774:
        /* <DEDUP_REMOVED lines=34> */
.L_x_3789:
        /* <DEDUP_REMOVED lines=17> */
.L_x_3790:
[----:B------:R-:W-:Y:S05]  /*6150*/  BSYNC.RECONVERGENT B1 ;  /* 0x0000000000017941 */ /* 0x000fea0003800200 */
.L_x_3788:
        /* <DEDUP_REMOVED lines=41> */
.L_x_3792:
        /* <DEDUP_REMOVED lines=17> */
.L_x_3793:
[----:B------:R-:W-:Y:S05]  /*6500*/  BSYNC.RECONVERGENT B1 ;  /* 0x0000000000017941 */ /* 0x000fea0003800200 */
.L_x_3791:
        /* <DEDUP_REMOVED lines=10> */
.L_x_3787:
        /* <DEDUP_REMOVED lines=31> */
.L_x_3795:
[----:B------:R-:W-:Y:S01]  /*67a0*/  MOV R21, R10 ;  /* 0x0000000a00157202 */ /* 0x000fe20000000f00 */
[----:B------:R-:W-:Y:S01]  /*67b0*/  IMAD.MOV.U32 R20, RZ, RZ, R15 ;  /* 0x000000ffff147224 */ /* 0x000fe200078e000f */
[----:B------:R-:W-:Y:S02]  /*67c0*/  MOV R22, R11 ;  /* 0x0000000b00167202 */ /* 0x000fe40000000f00 */
[----:B------:R-:W-:Y:S02]  /*67d0*/  MOV R24, R14 ;  /* 0x0000000e00187202 */ /* 0x000fe40000000f00 */
[----:B------:R-:W-:-:S07]  /*67e0*/  MOV R23, 0x6800 ;  /* 0x0000680000177802 */ /* 0x000fce0000000f00 */
[----:B------:R-:W-:Y:S05]  /*67f0*/  CALL.REL.NOINC `($__internal_77_$__cuda_sm20_rem_s64) ;  /* 0x0000000800687944 */ /* 0x000fea0003c00000 */
[----:B------:R-:W-:Y:S01]  /*6800*/  MOV R10, R12 ;  /* 0x0000000c000a7202 */ /* 0x000fe20000000f00 */
[----:B------:R-:W-:-:S07]  /*6810*/  IMAD.MOV.U32 R11, RZ, RZ, R13 ;  /* 0x000000ffff0b7224 */ /* 0x000fce00078e000d */
.L_x_3796:
[----:B------:R-:W-:Y:S05]  /*6820*/  BSYNC.RECONVERGENT B1 ;  /* 0x0000000000017941 */ /* 0x000fea0003800200 */
.L_x_3794:
        /* <DEDUP_REMOVED lines=10> */
.L_x_3747:
[----:B------:R-:W0:Y:S02]  /*68d0*/  LDCU.64 UR4, c[0x0][0x388] ;  /* 0x00007100ff0477ac */ /* 0x000e240008000a00 */
[----:B0-----:R-:W-:-:S04]  /*68e0*/  LEA R8, P0, R7, UR4, 0x2 ;  /* 0x0000000407087c11 */ /* 0x001fc8000f8010ff */
[----:B------:R-:W-:-:S05]  /*68f0*/  LEA.HI.X R9, R7, UR5, R6, 0x2, P0 ;  /* 0x0000000507097c11 */ /* 0x000fca00080f1406 */
[----:B------:R-:W2:Y:S02]  /*6900*/  LDG.E R8, desc[UR6][R8.64] ;  /* 0x0000000608087981 */ /* 0x000ea4000c1e1900 */
[----:B--2---:R-:W-:-:S05]  /*6910*/  I2FP.F32.S32 R6, R8 ;  /* 0x0000000800067245 */ /* 0x004fca0000201400 */
[----:B------:R0:W-:Y:S02]  /*6920*/  STS [R3], R6 ;  /* 0x0000000603007388 */ /* 0x0001e40000000800 */
.L_x_3746:
[----:B------:R-:W-:Y:S05]  /*6930*/  BSYNC.RECONVERGENT B0 ;  /* 0x0000000000007941 */ /* 0x000fea0003800200 */
.L_x_3698:
[----:B------:R-:W-:Y:S01]  /*6940*/  BAR.SYNC.DEFER_BLOCKING 0x0 ;  /* 0x0000000000007b1d */ /* 0x000fe20000010000 */
[----:B------:R-:W-:Y:S02]  /*6950*/  ISETP.GE.U32.AND P0, PT, R4, 0x42, PT ;  /* 0x000000420400780c */ /* 0x000fe40003f06070 */
[----:B------:R-:W-:-:S11]  /*6960*/  ISETP.GT.U32.AND P1, PT, R2, 0x1f, PT ;  /* 0x0000001f0200780c */ /* 0x000fd60003f24070 */
[----:B------:R-:W-:Y:S05]  /*6970*/  @!P0 BRA `(.L_x_3797) ;  /* 0x00000000002c8947 */ /* 0x000fea0003800000 */
.L_x_3798:
        /* <DEDUP_REMOVED lines=11> */
.L_x_3797:
        /* <DEDUP_REMOVED lines=35> */
        .weak           $__internal_76_$__cuda_sm20_div_s64
        .type           $__internal_76_$__cuda_sm20_div_s64,@function
        .size           $__internal_76_$__cuda_sm20_div_s64,($__internal_77_$__cuda_sm20_rem_s64 - $__internal_76_$__cuda_sm20_div_s64)
$__internal_76_$__cuda_sm20_div_s64:
        /* <DEDUP_REMOVED lines=83> */
[----:B------:R-:W-:Y:S05]  /*7190*/  RET.REL.NODEC R12 `(uncontiguous_cumulate_reducel3_i32) ;  /* 0xffffff8c0c987950 */ /* 0x000fea0003c3ffff */
        .weak           $__internal_77_$__cuda_sm20_rem_s64
        .type           $__internal_77_$__cuda_sm20_rem_s64,@function
        .size           $__internal_77_$__cuda_sm20_rem_s64,(.L_x_10028 - $__internal_77_$__cuda_sm20_rem_s64)
$__internal_77_$__cuda_sm20_rem_s64:
        /* <DEDUP_REMOVED lines=77> */
[----:B------:R-:W-:Y:S06]  /*7670*/  RET.REL.NODEC R10 `(uncontiguous_cumulate_reducel3_i32) ;  /* 0xffffff880a607950 */ /* 0x000fec0003c3ffff */
.L_x_3799:
        /* <DEDUP_REMOVED lines=16> */
.L_x_10028:


//--------------------- .text.uncontiguous_reducel3_i32 --------------------------
	.section	.text.uncontiguous_reducel3_i32,"ax",@progbits
	.align	128
        .global         uncontiguous_reducel3_i32
        .type           uncontiguous_reducel3_i32,@function
        .size           uncontiguous_reducel3_i32,(.L_x_10030 - uncontiguous_reducel3_i32)
        .other          uncontiguous_reducel3_i32,@"STO_CUDA_ENTRY STV_DEFAULT"
uncontiguous_reducel3_i32:
.text.uncontiguous_reducel3_i32:
        /* <DEDUP_REMOVED lines=41> */
.L_x_3828:
        /* <DEDUP_REMOVED lines=33> */
.L_x_3805:
[----:B------:R-:W-:Y:S01]  /*04a0*/  IMAD.MOV.U32 R29, RZ, RZ, R14 ;  /* 0x000000ffff1d7224 */ /* 0x000fe200078e000e */
[----:B------:R-:W-:Y:S01]  /*04b0*/  MOV R26, R15 ;  /* 0x0000000f001a7202 */ /* 0x000fe20000000f00 */
[----:B------:R-:W-:Y:S01]  /*04c0*/  IMAD.MOV.U32 R13, RZ, RZ, R16 ;  /* 0x000000ffff0d7224 */ /* 0x000fe200078e0010 */
[----:B------:R-:W-:Y:S02]  /*04d0*/  MOV R12, R17 ;  /* 0x00000011000c7202 */ /* 0x000fe40000000f00 */
[----:B------:R-:W-:-:S07]  /*04e0*/  MOV R11, 0x500 ;  /* 0x00000500000b7802 */ /* 0x000fce0000000f00 */
[----:B------:R-:W-:Y:S05]  /*04f0*/  CALL.REL.NOINC `($__internal_78_$__cuda_sm20_div_s64) ;  /* 0x0000007400307944 */ /* 0x000fea0003c00000 */
        /* <DEDUP_REMOVED lines=9> */
.L_x_3806:
[----:B------:R-:W-:Y:S05]  /*0590*/  BSYNC.RECONVERGENT B1 ;  /* 0x0000000000017941 */ /* 0x000fea0003800200 */
.L_x_3804:
        /* <DEDUP_REMOVED lines=36> */
.L_x_3808:
[----:B------:R-:W-:Y:S01]  /*07e0*/  IMAD.MOV.U32 R29, RZ, RZ, R7 ;  /* 0x000000ffff1d7224 */ /* 0x000fe200078e0007 */
[----:B------:R-:W-:Y:S01]  /*07f0*/  MOV R26, R8 ;  /* 0x00000008001a7202 */ /* 0x000fe20000000f00 */
[----:B------:R-:W-:Y:S01]  /*0800*/  IMAD.MOV.U32 R13, RZ, RZ, R16 ;  /* 0x000000ffff0d7224 */ /* 0x000fe200078e0010 */
[----:B------:R-:W-:Y:S02]  /*0810*/  MOV R12, R17 ;  /* 0x00000011000c7202 */ /* 0x000fe40000000f00 */
[----:B------:R-:W-:-:S07]  /*0820*/  MOV R11, 0x840 ;  /* 0x00000840000b7802 */ /* 0x000fce0000000f00 */
[----:B------:R-:W-:Y:S05]  /*0830*/  CALL.REL.NOINC `($__internal_78_$__cuda_sm20_div_s64) ;  /* 0x0000007000607944 */ /* 0x000fea0003c00000 */
        /* <DEDUP_REMOVED lines=10> */
.L_x_3809:
[----:B------:R-:W-:Y:S05]  /*08e0*/  BSYNC.RECONVERGENT B1 ;  /* 0x0000000000017941 */ /* 0x000fea0003800200 */
.L_x_3807:
        /* <DEDUP_REMOVED lines=37> */
.L_x_3811:
[----:B------:R-:W-:Y:S01]  /*0b40*/  MOV R29, R14 ;  /* 0x0000000e001d7202 */ /* 0x000fe20000000f00 */
[----:B------:R-:W-:Y:S01]  /*0b50*/  IMAD.MOV.U32 R26, RZ, RZ, R15 ;  /* 0x000000ffff1a7224 */ /* 0x000fe200078e000f */
[----:B------:R-:W-:Y:S01]  /*0b60*/  MOV R13, R16 ;  /* 0x00000010000d7202 */ /* 0x000fe20000000f00 */
[----:B------:R-:W-:Y:S01]  /*0b70*/  IMAD.MOV.U32 R12, RZ, RZ, R17 ;  /* 0x000000ffff0c7224 */ /* 0x000fe200078e0011 */
[----:B------:R-:W-:-:S07]  /*0b80*/  MOV R11, 0xba0 ;  /* 0x00000ba0000b7802 */ /* 0x000fce0000000f00 */
[----:B------:R-:W-:Y:S05]  /*0b90*/  CALL.REL.NOINC `($__internal_78_$__cuda_sm20_div_s64) ;  /* 0x0000006c00887944 */ /* 0x000fea0003c00000 */
        /* <DEDUP_REMOVED lines=10> */
.L_x_3812:
[----:B------:R-:W-:Y:S05]  /*0c40*/  BSYNC.RECONVERGENT B1 ;  /* 0x0000000000017941 */ /* 0x000fea0003800200 */
.L_x_3810:
        /* <DEDUP_REMOVED lines=34> */
.L_x_3814:
        /* <DEDUP_REMOVED lines=16> */
.L_x_3815:
[----:B------:R-:W-:Y:S05]  /*0f70*/  BSYNC.RECONVERGENT B1 ;  /* 0x0000000000017941 */ /* 0x000fea0003800200 */
.L_x_3813:
        /* <DEDUP_REMOVED lines=37> */
.L_x_3817:
        /* <DEDUP_REMOVED lines=17> */
.L_x_3818:
[----:B------:R-:W-:Y:S05]  /*12e0*/  BSYNC.RECONVERGENT B1 ;  /* 0x0000000000017941 */ /* 0x000fea0003800200 */
.L_x_3816:
        /* <DEDUP_REMOVED lines=35> */
.L_x_3820:
        /* <DEDUP_REMOVED lines=16> */
.L_x_3821:
[----:B------:R-:W-:Y:S05]  /*1620*/  BSYNC.RECONVERGENT B1 ;  /* 0x0000000000017941 */ /* 0x000fea0003800200 */
.L_x_3819:
        /* <DEDUP_REMOVED lines=36> */
.L_x_3823:
[----:B------:R-:W-:Y:S01]  /*1870*/  MOV R29, R14 ;  /* 0x0000000e001d7202 */ /* 0x000fe20000000f00 */
[----:B------:R-:W-:Y:S01]  /*1880*/  IMAD.MOV.U32 R26, RZ, RZ, R15 ;  /* 0x000000ffff1a7224 */ /* 0x000fe200078e000f */
[----:B------:R-:W-:Y:S01]  /*1890*/  MOV R13, R16 ;  /* 0x00000010000d7202 */ /* 0x000fe20000000f00 */
[----:B------:R-:W-:Y:S01]  /*18a0*/  IMAD.MOV.U32 R12, RZ, RZ, R17 ;  /* 0x000000ffff0c7224 */ /* 0x000fe200078e0011 */
[----:B------:R-:W-:-:S07]  /*18b0*/  MOV R11, 0x18d0 ;  /* 0x000018d0000b7802 */ /* 0x000fce0000000f00 */
[----:B------:R-:W-:Y:S05]  /*18c0*/  CALL.REL.NOINC `($__internal_78_$__cuda_sm20_div_s64) ;  /* 0x00000060003c7944 */ /* 0x000fea0003c00000 */
        /* <DEDUP_REMOVED lines=11> */
.L_x_3824:
[----:B------:R-:W-:Y:S05]  /*1980*/  BSYNC.RECONVERGENT B1 ;  /* 0x0000000000017941 */ /* 0x000fea0003800200 */
.L_x_3822:
        /* <DEDUP_REMOVED lines=36> */
.L_x_3826:
        /* <DEDUP_REMOVED lines=17> */
.L_x_3827:
[----:B------:R-:W-:Y:S05]  /*1ce0*/  BSYNC.RECONVERGENT B1 ;  /* 0x0000000000017941 */ /* 0x000fea0003800200 */
.L_x_3825:
        /* <DEDUP_REMOVED lines=10> */
.L_x_3803:
        /* <DEDUP_REMOVED lines=36> */
.L_x_3831:
[----:B------:R-:W-:Y:S01]  /*1fd0*/  MOV R29, R14 ;  /* 0x0000000e001d7202 */ /* 0x000fe20000000f00 */
[----:B------:R-:W-:Y:S01]  /*1fe0*/  IMAD.MOV.U32 R26, RZ, RZ, R15 ;  /* 0x000000ffff1a7224 */ /* 0x000fe200078e000f */
[----:B------:R-:W-:Y:S01]  /*1ff0*/  MOV R13, R16 ;  /* 0x00000010000d7202 */ /* 0x000fe20000000f00 */
[----:B------:R-:W-:Y:S01]  /*2000*/  IMAD.MOV.U32 R12, RZ, RZ, R17 ;  /* 0x000000ffff0c7224 */ /* 0x000fe200078e0011 */
[----:B------:R-:W-:-:S07]  /*2010*/  MOV R11, 0x2030 ;  /* 0x00002030000b7802 */ /* 0x000fce0000000f00 */
[----:B------:R-:W-:Y:S05]  /*2020*/  CALL.REL.NOINC `($__internal_78_$__cuda_sm20_div_s64) ;  /* 0x0000005800647944 */ /* 0x000fea0003c00000 */
        /* <DEDUP_REMOVED lines=9> */
.L_x_3832:
[----:B------:R-:W-:Y:S05]  /*20c0*/  BSYNC.RECONVERGENT B1 ;  /* 0x0000000000017941 */ /* 0x000fea0003800200 */
.L_x_3830:
        /* <DEDUP_REMOVED lines=36> */
.L_x_3834:
        /* <DEDUP_REMOVED lines=17> */
.L_x_3835:
[----:B------:R-:W-:Y:S05]  /*2420*/  BSYNC.RECONVERGENT B1 ;  /* 0x0000000000017941 */ /* 0x000fea0003800200 */
.L_x_3833:
        /* <DEDUP_REMOVED lines=38> */
.L_x_3837:
        /* <DEDUP_REMOVED lines=16> */
.L_x_3838:
[----:B------:R-:W-:Y:S05]  /*2790*/  BSYNC.RECONVERGENT B1 ;  /* 0x0000000000017941 */ /* 0x000fea0003800200 */
.L_x_3836:
        /* <DEDUP_REMOVED lines=36> */
.L_x_3840:
        /* <DEDUP_REMOVED lines=16> */
.L_x_3841:
[----:B------:R-:W-:Y:S05]  /*2ae0*/  BSYNC.RECONVERGENT B1 ;  /* 0x0000000000017941 */ /* 0x000fea0003800200 */
.L_x_3839:
[----:B------:R-:W-:Y:S01]  /*2af0*/  IMAD R5, R5, R38, RZ ;  /* 0x0000002605057224 */ /* 0x000fe200078e02ff */
[----:B------:R-:W-:Y:S01]  /*2b00*/  IADD3 R9, PT, PT, R9, -0x2, RZ ;  /* 0xfffffffe09097810 */ /* 0x000fe20007ffe0ff */
[----:B------:R-:W-:Y:S02]  /*2b10*/  IMAD.MOV.U32 R34, RZ, RZ, R20 ;  /* 0x000000ffff227224 */ /* 0x000fe400078e0014 */
[-C--:B------:R-:W-:Y:S02]  /*2b20*/  IMAD R5, R39, R10.reuse, R5 ;  /* 0x0000000a27057224 */ /* 0x080fe400078e0205 */
[----:B------:R-:W-:-:S04]  /*2b30*/  IMAD.WIDE.U32 R34, R38, R10, R34 ;  /* 0x0000000a26227225 */ /* 0x000fc800078e0022 */
[----:B------:R-:W-:Y:S01]  /*2b40*/  IMAD.IADD R6, R35, 0x1, R5 ;  /* 0x0000000123067824 */ /* 0x000fe200078e0205 */
[----:B------:R-:W-:-:S07]  /*2b50*/  MOV R5, R34 ;  /* 0x0000002200057202 */ /* 0x000fce0000000f00 */
.L_x_3829:
        /* <DEDUP_REMOVED lines=31> */
.L_x_3843:
[----:B------:R-:W-:Y:S01]  /*2d50*/  IMAD.MOV.U32 R20, RZ, RZ, R14 ;  /* 0x000000ffff147224 */ /* 0x000fe200078e000e */
[----:B------:R-:W-:Y:S01]  /*2d60*/  MOV R24, R15 ;  /* 0x0000000f00187202 */ /* 0x000fe20000000f00 */
[----:B------:R-:W-:Y:S01]  /*2d70*/  IMAD.MOV.U32 R21, RZ, RZ, R16 ;  /* 0x000000ffff157224 */ /* 0x000fe200078e0010 */
[----:B------:R-:W-:Y:S02]  /*2d80*/  MOV R22, R17 ;  /* 0x0000001100167202 */ /* 0x000fe40000000f00 */
[----:B------:R-:W-:-:S07]  /*2d90*/  MOV R23, 0x2db0 ;  /* 0x00002db000177802 */ /* 0x000fce0000000f00 */
[----:B------:R-:W-:Y:S05]  /*2da0*/  CALL.REL.NOINC `($__internal_79_$__cuda_sm20_rem_s64) ;  /* 0x0000005000547944 */ /* 0x000fea0003c00000 */
[----:B------:R-:W-:Y:S01]  /*2db0*/  IMAD.MOV.U32 R10, RZ, RZ, R12 ;  /* 0x000000ffff0a7224 */ /* 0x000fe200078e000c */
[----:B------:R-:W-:-:S07]  /*2dc0*/  MOV R11, R13 ;  /* 0x0000000d000b7202 */ /* 0x000fce0000000f00 */
.L_x_3844:
[----:B------:R-:W-:Y:S05]  /*2dd0*/  BSYNC.RECONVERGENT B1 ;  /* 0x0000000000017941 */ /* 0x000fea0003800200 */
.L_x_3842:
        /* <DEDUP_REMOVED lines=33> */
.L_x_3846:
[----:B------:R-:W-:Y:S01]  /*2ff0*/  MOV R21, R16 ;  /* 0x0000001000157202 */ /* 0x000fe20000000f00 */
[----:B------:R-:W-:Y:S01]  /*3000*/  IMAD.MOV.U32 R22, RZ, RZ, R17 ;  /* 0x000000ffff167224 */ /* 0x000fe200078e0011 */
[----:B------:R-:W-:Y:S01]  /*3010*/  MOV R20, R7 ;  /* 0x0000000700147202 */ /* 0x000fe20000000f00 */
[----:B------:R-:W-:Y:S01]  /*3020*/  IMAD.MOV.U32 R24, RZ, RZ, R8 ;  /* 0x000000ffff187224 */ /* 0x000fe200078e0008 */
[----:B------:R-:W-:-:S07]  /*3030*/  MOV R23, 0x3050 ;  /* 0x0000305000177802 */ /* 0x000fce0000000f00 */
[----:B------:R-:W-:Y:S05]  /*3040*/  CALL.REL.NOINC `($__internal_79_$__cuda_sm20_rem_s64) ;  /* 0x0000004c00ac7944 */ /* 0x000fea0003c00000 */
[----:B------:R-:W-:Y:S01]  /*3050*/  MOV R8, R12 ;  /* 0x0000000c00087202 */ /* 0x000fe20000000f00 */
[----:B------:R-:W-:-:S07]  /*3060*/  IMAD.MOV.U32 R9, RZ, RZ, R13 ;  /* 0x000000ffff097224 */ /* 0x000fce00078e000d */
.L_x_3847:
[----:B------:R-:W-:Y:S05]  /*3070*/  BSYNC.RECONVERGENT B1 ;  /* 0x0000000000017941 */ /* 0x000fea0003800200 */
.L_x_3845:
[----:B------:R-:W-:Y:S01]  /*3080*/  MOV R10, R5 ;  /* 0x00000005000a7202 */ /* 0x000fe20000000f00 */
[----:B------:R-:W-:Y:S02]  /*3090*/  IMAD R7, R9, R18, RZ ;  /* 0x0000001209077224 */ /* 0x000fe400078e02ff */
[----:B------:R-:W-:Y:S02]  /*30a0*/  IMAD.MOV.U32 R11, RZ, RZ, R6 ;  /* 0x000000ffff0b7224 */ /* 0x000fe400078e0006 */
[-C--:B------:R-:W-:Y:S02]  /*30b0*/  IMAD R7, R19, R8.reuse, R7 ;  /* 0x0000000813077224 */ /* 0x080fe400078e0207 */
[----:B------:R-:W-:-:S05]  /*30c0*/  IMAD.WIDE.U32 R10, R18, R8, R10 ;  /* 0x00000008120a7225 */ /* 0x000fca00078e000a */
[----:B------:R-:W-:Y:S02]  /*30d0*/  IADD3 R6, PT, PT, R11, R7, RZ ;  /* 0x000000070b067210 */ /* 0x000fe40007ffe0ff */
[----:B------:R-:W-:-:S07]  /*30e0*/  MOV R5, R10 ;  /* 0x0000000a00057202 */ /* 0x000fce0000000f00 */
.L_x_3802:
        /* <DEDUP_REMOVED lines=75> */
.L_x_3849:
[----:B------:R-:W-:Y:S05]  /*35a0*/  BSYNC.RECONVERGENT B1 ;  /* 0x0000000000017941 */ /* 0x000fea0003800200 */
.L_x_3848:
        /* <DEDUP_REMOVED lines=55> */
[----:B------:R-:W-:-:S03]  /*3920*/  FSETP.GT.AND P1, PT, |R6|, 152, PT ;  /* 0x431800000600780b */ /* 0x000fc60003f24200 */
[----:B------:R-:W-:Y:S02]  /*3930*/  FFMA R12, R12, 3, R5 ;  /* 0x404000000c0c7823 */ /* 0x000fe40000000005 */
[----:B------:R-:W1:Y:S01]  /*3940*/  F2I.NTZ R11, R6 ;  /* 0x00000006000b7305 */ /* 0x000e620000203100 */
[----:B0-----:R-:W-:Y:S01]  /*3950*/  FADD R5, R6, -R9 ;  /* 0x8000000906057221 */ /* 0x001fe20000000000 */
[----:B------:R-:W-:-:S03]  /*3960*/  FSETP.GT.AND P0, PT, R9, RZ, PT ;  /* 0x000000ff0900720b */ /* 0x000fc60003f04000 */
[----:B------:R-:W-:-:S04]  /*3970*/  FADD R5, R5, R12 ;  /* 0x0000000c05057221 */ /* 0x000fc80000000000 */
[----:B------:R-:W-:-:S04]  /*3980*/  FFMA R8, R5, R8, 0.0013391353422775864601 ;  /* 0x3aaf85ed05087423 */ /* 0x000fc80000000008 */
[----:B------:R-:W-:-:S04]  /*3990*/  FFMA R8, R5, R8, 0.0096188392490148544312 ;  /* 0x3c1d985605087423 */ /* 0x000fc80000000008 */
[----:B------:R-:W-:-:S04]  /*39a0*/  FFMA R8, R5, R8, 0.055503588169813156128 ;  /* 0x3d6357bb05087423 */ /* 0x000fc80000000008 */
[C---:B------:R-:W-:Y:S01]  /*39b0*/  FFMA R10, R5.reuse, R8, 0.24022644758224487305 ;  /* 0x3e75fdec050a7423 */ /* 0x040fe20000000008 */
[----:B------:R-:W-:Y:S02]  /*39c0*/  SEL R8, RZ, 0x83000000, P0 ;  /* 0x83000000ff087807 */ /* 0x000fe40000000000 */
[----:B------:R-:W-:Y:S01]  /*39d0*/  FSETP.GEU.AND P0, PT, R6, RZ, PT ;  /* 0x000000ff0600720b */ /* 0x000fe20003f0e000 */
[----:B------:R-:W-:Y:S01]  /*39e0*/  FFMA R10, R5, R10, 0.69314718246459960938 ;  /* 0x3f317218050a7423 */ /* 0x000fe2000000000a */
[----:B-1----:R-:W-:Y:S01]  /*39f0*/  LEA R11, R11, -R8, 0x17 ;  /* 0x800000080b0b7211 */ /* 0x002fe200078eb8ff */
[----:B------:R-:W-:Y:S01]  /*3a00*/  VIADD R9, R8, 0x7f000000 ;  /* 0x7f00000008097836 */ /* 0x000fe20000000000 */
[----:B------:R-:W-:Y:S01]  /*3a10*/  FSEL R6, RZ, +INF , !P0 ;  /* 0x7f800000ff067808 */ /* 0x000fe20004000000 */
[----:B------:R-:W-:-:S04]  /*3a20*/  FFMA R10, R5, R10, 1 ;  /* 0x3f800000050a7423 */ /* 0x000fc8000000000a */
[----:B------:R-:W-:-:S04]  /*3a30*/  FMUL R10, R9, R10 ;  /* 0x0000000a090a7220 */ /* 0x000fc80000400000 */
[----:B------:R-:W-:-:S07]  /*3a40*/  @!P1 FMUL R6, R11, R10 ;  /* 0x0000000a0b069220 */ /* 0x000fce0000400000 */
.L_x_3851:
[----:B------:R-:W-:Y:S05]  /*3a50*/  BSYNC.RECONVERGENT B1 ;  /* 0x0000000000017941 */ /* 0x000fea0003800200 */
.L_x_3850:
[----:B------:R-:W-:-:S05]  /*3a60*/  FADD R6, R6, R7 ;  /* 0x0000000706067221 */ /* 0x000fca0000000000 */
[----:B------:R1:W-:Y:S01]  /*3a70*/  STS [R3], R6 ;  /* 0x0000000603007388 */ /* 0x0003e20000000800 */
[----:B------:R-:W-:Y:S05]  /*3a80*/  BRA `(.L_x_3852) ;  /* 0x0000003c00007947 */ /* 0x000fea0003800000 */
.L_x_3801:
        /* <DEDUP_REMOVED lines=20> */
.L_x_3879:
        /* <DEDUP_REMOVED lines=33> */
.L_x_3856:
[----:B------:R-:W-:Y:S01]  /*3de0*/  MOV R29, R15 ;  /* 0x0000000f001d7202 */ /* 0x000fe20000000f00 */
[----:B------:R-:W-:Y:S01]  /*3df0*/  IMAD.MOV.U32 R13, RZ, RZ, R34 ;  /* 0x000000ffff0d7224 */ /* 0x000fe200078e0022 */
[----:B------:R-:W-:Y:S02]  /*3e00*/  MOV R26, R14 ;  /* 0x0000000e001a7202 */ /* 0x000fe40000000f00 */
[----:B------:R-:W-:Y:S02]  /*3e10*/  MOV R12, R35 ;  /* 0x00000023000c7202 */ /* 0x000fe40000000f00 */
[----:B------:R-:W-:-:S07]  /*3e20*/  MOV R11, 0x3e40 ;  /* 0x00003e40000b7802 */ /* 0x000fce0000000f00 */
[----:B-123--:R-:W-:Y:S05]  /*3e30*/  CALL.REL.NOINC `($__internal_78_$__cuda_sm20_div_s64) ;  /* 0x0000003800e07944 */ /* 0x00efea0003c00000 */
        /* <DEDUP_REMOVED lines=11> */
.L_x_3857:
[----:B------:R-:W-:Y:S05]  /*3ef0*/  BSYNC.RECONVERGENT B1 ;  /* 0x0000000000017941 */ /* 0x000fea0003800200 */
.L_x_3855:
        /* <DEDUP_REMOVED lines=39> */
.L_x_3859:
[----:B------:R-:W-:Y:S01]  /*4170*/  IMAD.MOV.U32 R29, RZ, RZ, R34 ;  /* 0x000000ffff1d7224 */ /* 0x000fe200078e0022 */
[----:B------:R-:W-:Y:S01]  /*4180*/  MOV R26, R35 ;  /* 0x00000023001a7202 */ /* 0x000fe20000000f00 */
[----:B------:R-:W-:Y:S01]  /*4190*/  IMAD.MOV.U32 R12, RZ, RZ, R37 ;  /* 0x000000ffff0c7224 */ /* 0x000fe200078e0025 */
[----:B------:R-:W-:Y:S02]  /*41a0*/  MOV R13, R36 ;  /* 0x00000024000d7202 */ /* 0x000fe40000000f00 */
[----:B------:R-:W-:-:S07]  /*41b0*/  MOV R11, 0x41d0 ;  /* 0x000041d0000b7802 */ /* 0x000fce0000000f00 */
[----:B-1----:R-:W-:Y:S05]  /*41c0*/  CALL.REL.NOINC `($__internal_78_$__cuda_sm20_div_s64) ;  /* 0x0000003400fc7944 */ /* 0x002fea0003c00000 */
        /* <DEDUP_REMOVED lines=11> */
.L_x_3860:
[----:B------:R-:W-:Y:S05]  /*4280*/  BSYNC.RECONVERGENT B1 ;  /* 0x0000000000017941 */ /* 0x000fea0003800200 */
.L_x_3858:
        /* <DEDUP_REMOVED lines=38> */
.L_x_3862:
[----:B------:R-:W-:Y:S01]  /*44f0*/  MOV R29, R34 ;  /* 0x00000022001d7202 */ /* 0x000fe20000000f00 */
[----:B------:R-:W-:Y:S01]  /*4500*/  IMAD.MOV.U32 R13, RZ, RZ, R36 ;  /* 0x000000ffff0d7224 */ /* 0x000fe200078e0024 */
[----:B------:R-:W-:Y:S02]  /*4510*/  MOV R26, R35 ;  /* 0x00000023001a7202 */ /* 0x000fe40000000f00 */
[----:B------:R-:W-:Y:S02]  /*4520*/  MOV R12, R37 ;  /* 0x00000025000c7202 */ /* 0x000fe40000000f00 */
[----:B------:R-:W-:-:S07]  /*4530*/  MOV R11, 0x4550 ;  /* 0x00004550000b7802 */ /* 0x000fce0000000f00 */
[----:B-1----:R-:W-:Y:S05]  /*4540*/  CALL.REL.NOINC `($__internal_78_$__cuda_sm20_div_s64) ;  /* 0x00000034001c7944 */ /* 0x002fea0003c00000 */
        /* <DEDUP_REMOVED lines=11> */
.L_x_3863:
[----:B------:R-:W-:Y:S05]  /*4600*/  BSYNC.RECONVERGENT B1 ;  /* 0x0000000000017941 */ /* 0x000fea0003800200 */
.L_x_3861:
        /* <DEDUP_REMOVED lines=38> */
.L_x_3865:
[----:B------:R-:W-:Y:S01]  /*4870*/  MOV R29, R34 ;  /* 0x00000022001d7202 */ /* 0x000fe20000000f00 */
[----:B------:R-:W-:Y:S01]  /*4880*/  IMAD.MOV.U32 R26, RZ, RZ, R35 ;  /* 0x000000ffff1a7224 */ /* 0x000fe200078e0023 */
[----:B------:R-:W-:Y:S02]  /*4890*/  MOV R13, R36 ;  /* 0x00000024000d7202 */ /* 0x000fe40000000f00 */
[----:B------:R-:W-:Y:S02]  /*48a0*/  MOV R12, R37 ;  /* 0x00000025000c7202 */ /* 0x000fe40000000f00 */
[----:B------:R-:W-:-:S07]  /*48b0*/  MOV R11, 0x48d0 ;  /* 0x000048d0000b7802 */ /* 0x000fce0000000f00 */
[----:B-1----:R-:W-:Y:S05]  /*48c0*/  CALL.REL.NOINC `($__internal_78_$__cuda_sm20_div_s64) ;  /* 0x00000030003c7944 */ /* 0x002fea0003c00000 */
        /* <DEDUP_REMOVED lines=11> */
.L_x_3866:
[----:B------:R-:W-:Y:S05]  /*4980*/  BSYNC.RECONVERGENT B1 ;  /* 0x0000000000017941 */ /* 0x000fea0003800200 */
.L_x_3864:
        /* <DEDUP_REMOVED lines=39> */
.L_x_3868:
[----:B------:R-:W-:Y:S01]  /*4c00*/  MOV R29, R36 ;  /* 0x00000024001d7202 */ /* 0x000fe20000000f00 */
[----:B------:R-:W-:Y:S01]  /*4c10*/  IMAD.MOV.U32 R13, RZ, RZ, R34 ;  /* 0x000000ffff0d7224 */ /* 0x000fe200078e0022 */
[----:B------:R-:W-:Y:S02]  /*4c20*/  MOV R26, R37 ;  /* 0x00000025001a7202 */ /* 0x000fe40000000f00 */
[----:B------:R-:W-:Y:S02]  /*4c30*/  MOV R12, R35 ;  /* 0x00000023000c7202 */ /* 0x000fe40000000f00 */
[----:B------:R-:W-:-:S07]  /*4c40*/  MOV R11, 0x4c60 ;  /* 0x00004c60000b7802 */ /* 0x000fce0000000f00 */
[----:B-1----:R-:W-:Y:S05]  /*4c50*/  CALL.REL.NOINC `($__internal_78_$__cuda_sm20_div_s64) ;  /* 0x0000002c00587944 */ /* 0x002fea0003c00000 */
        /* <DEDUP_REMOVED lines=11> */
.L_x_3869:
[----:B------:R-:W-:Y:S05]  /*4d10*/  BSYNC.RECONVERGENT B1 ;  /* 0x0000000000017941 */ /* 0x000fea0003800200 */
.L_x_3867:
        /* <DEDUP_REMOVED lines=38> */
.L_x_3871:
        /* <DEDUP_REMOVED lines=17> */
.L_x_3872:
[----:B------:R-:W-:Y:S05]  /*5090*/  BSYNC.RECONVERGENT B1 ;  /* 0x0000000000017941 */ /* 0x000fea0003800200 */
.L_x_3870:
        /* <DEDUP_REMOVED lines=38> */
.L_x_3874:
        /* <DEDUP_REMOVED lines=17> */
.L_x_3875:
[----:B------:R-:W-:Y:S05]  /*5410*/  BSYNC.RECONVERGENT B1 ;  /* 0x0000000000017941 */ /* 0x000fea0003800200 */
.L_x_3873:
        /* <DEDUP_REMOVED lines=36> */
.L_x_3877:
        /* <DEDUP_REMOVED lines=17> */
.L_x_3878:
[----:B------:R-:W-:Y:S05]  /*5770*/  BSYNC.RECONVERGENT B1 ;  /* 0x0000000000017941 */ /* 0x000fea0003800200 */
.L_x_3876:
        /* <DEDUP_REMOVED lines=12> */
.L_x_3854:
        /* <DEDUP_REMOVED lines=35> */
.L_x_3882:
[----:B------:R-:W-:Y:S01]  /*5a70*/  MOV R29, R15 ;  /* 0x0000000f001d7202 */ /* 0x000fe20000000f00 */
[----:B------:R-:W-:Y:S01]  /*5a80*/  IMAD.MOV.U32 R13, RZ, RZ, R16 ;  /* 0x000000ffff0d7224 */ /* 0x000fe200078e0010 */
[----:B------:R-:W-:Y:S02]  /*5a90*/  MOV R26, R14 ;  /* 0x0000000e001a7202 */ /* 0x000fe40000000f00 */
[----:B------:R-:W-:Y:S02]  /*5aa0*/  MOV R12, R17 ;  /* 0x00000011000c7202 */ /* 0x000fe40000000f00 */
[----:B------:R-:W-:-:S07]  /*5ab0*/  MOV R11, 0x5ad0 ;  /* 0x00005ad0000b7802 */ /* 0x000fce0000000f00 */
[----:B------:R-:W-:Y:S05]  /*5ac0*/  CALL.REL.NOINC `($__internal_78_$__cuda_sm20_div_s64) ;  /* 0x0000001c00bc7944 */ /* 0x000fea0003c00000 */
        /* <DEDUP_REMOVED lines=11> */
.L_x_3883:
[----:B------:R-:W-:Y:S05]  /*5b80*/  BSYNC.RECONVERGENT B1 ;  /* 0x0000000000017941 */ /* 0x000fea0003800200 */
.L_x_3881:
        /* <DEDUP_REMOVED lines=41> */
.L_x_3885:
        /* <DEDUP_REMOVED lines=17> */
.L_x_3886:
[----:B------:R-:W-:Y:S05]  /*5f30*/  BSYNC.RECONVERGENT B1 ;  /* 0x0000000000017941 */ /* 0x000fea0003800200 */
.L_x_3884:
        /* <DEDUP_REMOVED lines=40> */
.L_x_3888:
[----:B------:R-:W-:Y:S01]  /*61c0*/  MOV R29, R18 ;  /* 0x00000012001d7202 */ /* 0x000fe20000000f00 */
[----:B------:R-:W-:Y:S01]  /*61d0*/  IMAD.MOV.U32 R13, RZ, RZ, R20 ;  /* 0x000000ffff0d7224 */ /* 0x000fe200078e0014 */
[----:B------:R-:W-:Y:S02]  /*61e0*/  MOV R26, R19 ;  /* 0x00000013001a7202 */ /* 0x000fe40000000f00 */
[----:B------:R-:W-:Y:S02]  /*61f0*/  MOV R12, R21 ;  /* 0x00000015000c7202 */ /* 0x000fe40000000f00 */
[----:B------:R-:W-:-:S07]  /*6200*/  MOV R11, 0x6220 ;  /* 0x00006220000b7802 */ /* 0x000fce0000000f00 */
[----:B------:R-:W-:Y:S05]  /*6210*/  CALL.REL.NOINC `($__internal_78_$__cuda_sm20_div_s64) ;  /* 0x0000001400e87944 */ /* 0x000fea0003c00000 */
        /* <DEDUP_REMOVED lines=11> */
.L_x_3889:
[----:B------:R-:W-:Y:S05]  /*62d0*/  BSYNC.RECONVERGENT B1 ;  /* 0x0000000000017941 */ /* 0x000fea0003800200 */
.L_x_3887:
        /* <DEDUP_REMOVED lines=39> */
.L_x_3891:
        /* <DEDUP_REMOVED lines=17> */
.L_x_3892:
[----:B------:R-:W-:Y:S05]  /*6660*/  BSYNC.RECONVERGENT B1 ;  /* 0x0000000000017941 */ /* 0x000fea0003800200 */
.L_x_3890:
        /* <DEDUP_REMOVED lines=10> */
.L_x_3880:
        /* <DEDUP_REMOVED lines=34> */
.L_x_3895:
[----:B------:R-:W-:Y:S01]  /*6930*/  MOV R29, R15 ;  /* 0x0000000f001d7202 */ /* 0x000fe20000000f00 */
[----:B------:R-:W-:Y:S01]  /*6940*/  IMAD.MOV.U32 R26, RZ, RZ, R14 ;  /* 0x000000ffff1a7224 */ /* 0x000fe200078e000e */
[----:B------:R-:W-:Y:S02]  /*6950*/  MOV R13, R16 ;  /* 0x00000010000d7202 */ /* 0x000fe40000000f00 */
[----:B------:R-:W-:Y:S02]  /*6960*/  MOV R12, R17 ;  /* 0x00000011000c7202 */ /* 0x000fe40000000f00 */
[----:B------:R-:W-:-:S07]  /*6970*/  MOV R11, 0x6990 ;  /* 0x00006990000b7802 */ /* 0x000fce0000000f00 */
[----:B------:R-:W-:Y:S05]  /*6980*/  CALL.REL.NOINC `($__internal_78_$__cuda_sm20_div_s64) ;  /* 0x00000010000c7944 */ /* 0x000fea0003c00000 */
        /* <DEDUP_REMOVED lines=11> */
.L_x_3896:
[----:B------:R-:W-:Y:S05]  /*6a40*/  BSYNC.RECONVERGENT B1 ;  /* 0x0000000000017941 */ /* 0x000fea0003800200 */
.L_x_3894:
        /* <DEDUP_REMOVED lines=41> */
.L_x_3898:
        /* <DEDUP_REMOVED lines=17> */
.L_x_3899:
[----:B------:R-:W-:Y:S05]  /*6df0*/  BSYNC.RECONVERGENT B1 ;  /* 0x0000000000017941 */ /* 0x000fea0003800200 */
.L_x_3897:
        /* <DEDUP_REMOVED lines=10> */
.L_x_3893:
        /* <DEDUP_REMOVED lines=31> */
.L_x_3901:
[----:B------:R-:W-:Y:S01]  /*7090*/  IMAD.MOV.U32 R21, RZ, RZ, R10 ;  /* 0x000000ffff157224 */ /* 0x000fe200078e000a */
[----:B------:R-:W-:Y:S01]  /*70a0*/  MOV R22, R11 ;  /* 0x0000000b00167202 */ /* 0x000fe20000000f00 */
[----:B------:R-:W-:Y:S01]  /*70b0*/  IMAD.MOV.U32 R24, RZ, RZ, R14 ;  /* 0x000000ffff187224 */ /* 0x000fe200078e000e */
[----:B------:R-:W-:Y:S02]  /*70c0*/  MOV R20, R15 ;  /* 0x0000000f00147202 */ /* 0x000fe40000000f00 */
[----:B------:R-:W-:-:S07]  /*70d0*/  MOV R23, 0x70f0 ;  /* 0x000070f000177802 */ /* 0x000fce0000000f00 */
[----:B------:R-:W-:Y:S05]  /*70e0*/  CALL.REL.NOINC `($__internal_79_$__cuda_sm20_rem_s64) ;  /* 0x0000000c00847944 */ /* 0x000fea0003c00000 */
[----:B------:R-:W-:Y:S02]  /*70f0*/  MOV R10, R12 ;  /* 0x0000000c000a7202 */ /* 0x000fe40000000f00 */
[----:B------:R-:W-:-:S07]  /*7100*/  MOV R11, R13 ;  /* 0x0000000d000b7202 */ /* 0x000fce0000000f00 */
.L_x_3902:
[----:B------:R-:W-:Y:S05]  /*7110*/  BSYNC.RECONVERGENT B1 ;  /* 0x0000000000017941 */ /* 0x000fea0003800200 */
.L_x_3900:
        /* <DEDUP_REMOVED lines=10> */
.L_x_3853:
[----:B------:R-:W0:Y:S02]  /*71c0*/  LDCU.64 UR4, c[0x0][0x388] ;  /* 0x00007100ff0477ac */ /* 0x000e240008000a00 */
[----:B0-----:R-:W-:-:S04]  /*71d0*/  LEA R8, P0, R7, UR4, 0x2 ;  /* 0x0000000407087c11 */ /* 0x001fc8000f8010ff */
[----:B------:R-:W-:-:S05]  /*71e0*/  LEA.HI.X R9, R7, UR5, R6, 0x2, P0 ;  /* 0x0000000507097c11 */ /* 0x000fca00080f1406 */
[----:B------:R-:W2:Y:S01]  /*71f0*/  LDG.E R8, desc[UR6][R8.64] ;  /* 0x0000000608087981 */ /* 0x000ea2000c1e1900 */
[----:B------:R-:W-:Y:S01]  /*7200*/  BSSY.RECONVERGENT B1, `(.L_x_3903) ;  /* 0x0000047000017945 */ /* 0x000fe20003800200 */
[----:B------:R-:W-:Y:S01]  /*7210*/  HFMA2 R6, -RZ, RZ, 1.875, 0 ;  /* 0x3f800000ff067431 */ /* 0x000fe200000001ff */
        /* <DEDUP_REMOVED lines=60> */
[----:B------:R0:W1:Y:S02]  /*75e0*/  F2I.NTZ R8, R6 ;  /* 0x0000000600087305 */ /* 0x0000640000203100 */
[----:B------:R-:W-:-:S04]  /*75f0*/  FFMA R10, R5, R10, 0.055503588169813156128 ;  /* 0x3d6357bb050a7423 */ /* 0x000fc8000000000a */
[----:B------:R-:W-:Y:S01]  /*7600*/  FFMA R10, R5, R10, 0.24022644758224487305 ;  /* 0x3e75fdec050a7423 */ /* 0x000fe2000000000a */
[----:B0-----:R-:W-:-:S03]  /*7610*/  FSEL R6, RZ, +INF , !P0 ;  /* 0x7f800000ff067808 */ /* 0x001fc60004000000 */
[----:B------:R-:W-:-:S04]  /*7620*/  FFMA R10, R5, R10, 0.69314718246459960938 ;  /* 0x3f317218050a7423 */ /* 0x000fc8000000000a */
[----:B------:R-:W-:Y:S01]  /*7630*/  FFMA R10, R5, R10, 1 ;  /* 0x3f800000050a7423 */ /* 0x000fe2000000000a */
[----:B-1----:R-:W-:-:S03]  /*7640*/  LEA R8, R8, -R7, 0x17 ;  /* 0x8000000708087211 */ /* 0x002fc600078eb8ff */
[----:B------:R-:W-:-:S04]  /*7650*/  FMUL R9, R9, R10 ;  /* 0x0000000a09097220 */ /* 0x000fc80000400000 */
[----:B------:R-:W-:-:S07]  /*7660*/  @!P1 FMUL R6, R8, R9 ;  /* 0x0000000908069220 */ /* 0x000fce0000400000 */
.L_x_3904:
[----:B------:R-:W-:Y:S05]  /*7670*/  BSYNC.RECONVERGENT B1 ;  /* 0x0000000000017941 */ /* 0x000fea0003800200 */
.L_x_3903:
[----:B------:R0:W-:Y:S02]  /*7680*/  STS [R3], R6 ;  /* 0x0000000603007388 */ /* 0x0001e40000000800 */
.L_x_3852:
[----:B------:R-:W-:Y:S05]  /*7690*/  BSYNC.RECONVERGENT B0 ;  /* 0x0000000000007941 */ /* 0x000fea0003800200 */
.L_x_3800:
[----:B------:R-:W-:Y:S01]  /*76a0*/  BAR.SYNC.DEFER_BLOCKING 0x0 ;  /* 0x0000000000007b1d */ /* 0x000fe20000010000 */
[----:B------:R-:W-:Y:S02]  /*76b0*/  ISETP.GE.U32.AND P0, PT, R4, 0x42, PT ;  /* 0x000000420400780c */ /* 0x000fe40003f06070 */
[----:B------:R-:W-:-:S11]  /*76c0*/  ISETP.GT.U32.AND P1, PT, R2, 0x1f, PT ;  /* 0x0000001f0200780c */ /* 0x000fd60003f24070 */
[----:B------:R-:W-:Y:S05]  /*76d0*/  @!P0 BRA `(.L_x_3905) ;  /* 0x00000000002c8947 */ /* 0x000fea0003800000 */
.L_x_3906:
        /* <DEDUP_REMOVED lines=11> */
.L_x_3905:
        /* <DEDUP_REMOVED lines=35> */
        .weak           $__internal_78_$__cuda_sm20_div_s64
        .type           $__internal_78_$__cuda_sm20_div_s64,@function
        .size           $__internal_78_$__cuda_sm20_div_s64,($__internal_79_$__cuda_sm20_rem_s64 - $__internal_78_$__cuda_sm20_div_s64)
$__internal_78_$__cuda_sm20_div_s64:
        /* <DEDUP_REMOVED lines=83> */
[----:B------:R-:W-:Y:S05]  /*7ef0*/  RET.REL.NODEC R12 `(uncontiguous_reducel3_i32) ;  /* 0xffffff800c407950 */ /* 0x000fea0003c3ffff */
        .weak           $__internal_79_$__cuda_sm20_rem_s64
        .type           $__internal_79_$__cuda_sm20_rem_s64,@function
        .size           $__internal_79_$__cuda_sm20_rem_s64,(.L_x_10030 - $__internal_79_$__cuda_sm20_rem_s64)
$__internal_79_$__cuda_sm20_rem_s64:
        /* <DEDUP_REMOVED lines=77> */
[----:B------:R-:W-:Y:S06]  /*83d0*/  RET.REL.NODEC R10 `(uncontiguous_reducel3_i32) ;  /* 0xffffff7c0a087950 */ /* 0x000fec0003c3ffff */
.L_x_3907:
        /* <DEDUP_REMOVED lines=10> */
.L_x_10030:


//--------------------- .text.contiguous_cumulate_reducel3_i32 --------------------------
	.section	.text.contiguous_cumulate_reducel3_i32,"ax",@progbits
	.align	128
        .global         contiguous_cumulate_reducel3_i32
        .type           contiguous_cumulate_reducel3_i32,@function
        .size           contiguous_cumulate_reducel3_i32,(.L_x_10237 - contiguous_cumulate_reducel3_i32)
        .other          contiguous_cumulate_reducel3_i32,@"STO_CUDA_ENTRY STV_DEFAULT"
contiguous_cumulate_reducel3_i32:
.text.contiguous_cumulate_reducel3_i32:
        /* <DEDUP_REMOVED lines=28> */
[----:B------:R-:W-:-:S05]  /*01c0*/  @!P0 I2FP.F32.S32 R10, R10 ;  /* 0x0000000a000a8245 */ /* 0x000fca0000201400 */
        /* <DEDUP_REMOVED lines=9> */
[----:B--2---:R-:W-:-:S05]  /*0260*/  I2FP.F32.S32 R6, R4 ;  /* 0x0000000400067245 */ /* 0x004fca0000201400 */
[----:B------:R1:W-:Y:S02]  /*0270*/  STS [R3], R6 ;  /* 0x0000000603007388 */ /* 0x0003e40000000800 */
.L_x_3909:
[----:B------:R-:W-:Y:S05]  /*0280*/  BSYNC.RECONVERGENT B0 ;  /* 0x0000000000007941 */ /* 0x000fea0003800200 */
.L_x_3908:
[----:B------:R-:W-:Y:S06]  /*0290*/  BAR.SYNC.DEFER_BLOCKING 0x0 ;  /* 0x0000000000007b1d */ /* 0x000fec0000010000 */
[----:B------:R-:W-:Y:S05]  /*02a0*/  @!P2 BRA `(.L_x_3910) ;  /* 0x00000000002ca947 */ /* 0x000fea0003800000 */
.L_x_3911:
        /* <DEDUP_REMOVED lines=11> */
.L_x_3910:
        /* <DEDUP_REMOVED lines=35> */
.L_x_3912:
        /* <DEDUP_REMOVED lines=15> */
.L_x_10237:


//--------------------- .text.contiguous_reducel3_i32 --------------------------
	.section	.text.contiguous_reducel3_i32,"ax",@progbits
	.align	128
        .global         contiguous_reducel3_i32
        .type           contiguous_reducel3_i32,@function
        .size           contiguous_reducel3_i32,(.L_x_10238 - contiguous_reducel3_i32)
        .other          contiguous_reducel3_i32,@"STO_CUDA_ENTRY STV_DEFAULT"
contiguous_reducel3_i32:
.text.contiguous_reducel3_i32:
        /* <DEDUP_REMOVED lines=85> */
[----:B------:R-:W-:Y:S01]  /*0550*/  FSETP.GEU.AND P1, PT, R8, RZ, PT ;  /* 0x000000ff0800720b */ /* 0x000fe20003f2e000 */
[----:B------:R-:W-:Y:S01]  /*0560*/  FFMA R11, R6, R9, 0.69314718246459960938 ;  /* 0x3f317218060b7423 */ /* 0x000fe20000000009 */
[----:B------:R-:W-:Y:S02]  /*0570*/  IADD3 R9, PT, PT, R7, 0x7f000000, RZ ;  /* 0x7f00000007097810 */ /* 0x000fe40007ffe0ff */
[----:B-1----:R-:W-:Y:S01]  /*0580*/  LEA R10, R10, -R7, 0x17 ;  /* 0x800000070a0a7211 */ /* 0x002fe200078eb8ff */
[----:B------:R-:W-:Y:S01]  /*0590*/  FFMA R12, R6, R11, 1 ;  /* 0x3f800000060c7423 */ /* 0x000fe2000000000b */
[----:B------:R-:W-:-:S03]  /*05a0*/  FSEL R6, RZ, +INF , !P1 ;  /* 0x7f800000ff067808 */ /* 0x000fc60004800000 */
[----:B------:R-:W-:-:S04]  /*05b0*/  FMUL R9, R9, R12 ;  /* 0x0000000c09097220 */ /* 0x000fc80000400000 */
[----:B------:R-:W-:-:S07]  /*05c0*/  @!P0 FMUL R6, R10, R9 ;  /* 0x000000090a068220 */ /* 0x000fce0000400000 */
.L_x_3916:
[----:B------:R-:W-:Y:S05]  /*05d0*/  BSYNC.RECONVERGENT B1 ;  /* 0x0000000000017941 */ /* 0x000fea0003800200 */
.L_x_3915:
[----:B------:R-:W0:Y:S02]  /*05e0*/  LDCU.64 UR4, c[0x0][0x388] ;  /* 0x00007100ff0477ac */ /* 0x000e240008000a00 */
[----:B0-----:R-:W-:-:S04]  /*05f0*/  LEA R8, P0, R5, UR4, 0x2 ;  /* 0x0000000405087c11 */ /* 0x001fc8000f8010ff */
[----:B------:R-:W-:-:S05]  /*0600*/  LEA.HI.X R9, R5, UR5, RZ, 0x2, P0 ;  /* 0x0000000505097c11 */ /* 0x000fca00080f14ff */
        /* <DEDUP_REMOVED lines=72> */
.L_x_3918:
[----:B------:R-:W-:Y:S05]  /*0a90*/  BSYNC.RECONVERGENT B1 ;  /* 0x0000000000017941 */ /* 0x000fea0003800200 */
.L_x_3917:
[----:B------:R-:W-:-:S05]  /*0aa0*/  FADD R6, R7, R6 ;  /* 0x0000000607067221 */ /* 0x000fca0000000000 */
[----:B------:R0:W-:Y:S01]  /*0ab0*/  STS [R3], R6 ;  /* 0x0000000603007388 */ /* 0x0001e20000000800 */
[----:B------:R-:W-:Y:S05]  /*0ac0*/  BRA `(.L_x_3919) ;  /* 0x0000000400407947 */ /* 0x000fea0003800000 */
.L_x_3914:
        /* <DEDUP_REMOVED lines=78> */
.L_x_3921:
[----:B------:R-:W-:Y:S05]  /*0fb0*/  BSYNC.RECONVERGENT B1 ;  /* 0x0000000000017941 */ /* 0x000fea0003800200 */
.L_x_3920:
[----:B------:R1:W-:Y:S02]  /*0fc0*/  STS [R3], R8 ;  /* 0x0000000803007388 */ /* 0x0003e40000000800 */
.L_x_3919:
[----:B------:R-:W-:Y:S05]  /*0fd0*/  BSYNC.RECONVERGENT B0 ;  /* 0x0000000000007941 */ /* 0x000fea0003800200 */
.L_x_3913:
[----:B------:R-:W-:Y:S01]  /*0fe0*/  BAR.SYNC.DEFER_BLOCKING 0x0 ;  /* 0x0000000000007b1d */ /* 0x000fe20000010000 */
[----:B------:R-:W-:Y:S02]  /*0ff0*/  ISETP.GE.U32.AND P1, PT, R4, 0x42, PT ;  /* 0x000000420400780c */ /* 0x000fe40003f26070 */
[----:B------:R-:W-:-:S11]  /*1000*/  ISETP.GT.U32.AND P0, PT, R2, 0x1f, PT ;  /* 0x0000001f0200780c */ /* 0x000fd60003f04070 */
[----:B------:R-:W-:Y:S05]  /*1010*/  @!P1 BRA `(.L_x_3922) ;  /* 0x00000000002c9947 */ /* 0x000fea0003800000 */
.L_x_3923:
[----:B------:R-:W-:-:S04]  /*1020*/  SHF.R.U32.HI R7, RZ, 0x1, R4 ;  /* 0x00000001ff077819 */ /* 0x000fc80000011604 */
[----:B------:R-:W-:-:S13]  /*1030*/  ISETP.GE.U32.AND P1, PT, R2, R7, PT ;  /* 0x000000070200720c */ /* 0x000fda0003f26070 */
[----:B0-----:R-:W-:Y:S01]  /*1040*/  @!P1 LEA R6, R7, R3, 0x2 ;  /* 0x0000000307069211 */ /* 0x001fe200078e10ff */
[----:B------:R-:W-:Y:S05]  /*1050*/  @!P1 LDS R5, [R3] ;  /* 0x0000000003059984 */ /* 0x000fea0000000800 */
[----:B------:R-:W1:Y:S02]  /*1060*/  @!P1 LDS R6, [R6] ;  /* 0x0000000006069984 */ /* 0x000e640000000800 */
[----:B-1----:R-:W-:-:S05]  /*1070*/  @!P1 FADD R8, R5, R6 ;  /* 0x0000000605089221 */ /* 0x002fca0000000000 */
[----:B------:R2:W-:Y:S01]  /*1080*/  @!P1 STS [R3], R8 ;  /* 0x0000000803009388 */ /* 0x0005e20000000800 */
[----:B------:R-:W-:Y:S01]  /*1090*/  BAR.SYNC.DEFER_BLOCKING 0x0 ;  /* 0x0000000000007b1d */ /* 0x000fe20000010000 */
[----:B------:R-:W-:Y:S02]  /*10a0*/  ISETP.GT.U32.AND P1, PT, R4, 0x83, PT ;  /* 0x000000830400780c */ /* 0x000fe40003f24070 */
[----:B------:R-:W-:-:S11]  /*10b0*/  MOV R4, R7 ;  /* 0x0000000700047202 */ /* 0x000fd60000000f00 */
[----:B--2---:R-:W-:Y:S05]  /*10c0*/  @P1 BRA `(.L_x_3923) ;  /* 0xfffffffc00d41947 */ /* 0x004fea000383ffff */
.L_x_3922:
        /* <DEDUP_REMOVED lines=11> */
[----:B-1----:R-:W0:Y:S02]  /*1180*/  LDS R8, [R3+0x20] ;  /* 0x0000200003087984 */ /* 0x002e240000000800 */
        /* <DEDUP_REMOVED lines=23> */
.L_x_3924:
        /* <DEDUP_REMOVED lines=16> */
.L_x_10238:


//--------------------- .text.contiguous_reducel333_i16 --------------------------
	.section	.text.contiguous_reducel333_i16,"ax",@progbits
	.align	128
        .global         contiguous_reducel333_i16
        .type           contiguous_reducel333_i16,@function
        .size           contiguous_reducel333_i16,(.L_x_10239 - contiguous_reducel333_i16)
        .other          contiguous_reducel333_i16,@"STO_CUDA_ENTRY STV_DEFAULT"
contiguous_reducel333_i16:
.text.contiguous_reducel333_i16:
        /* <DEDUP_REMOVED lines=28> */
[----:B--2---:R-:W1:Y:S02]  /*01c0*/  I2F.F16.S16 R9, R6 ;  /* 0x0000000600097306 */ /* 0x004e640000100c00 */
        /* <DEDUP_REMOVED lines=23> */
.L_x_3927:
        /* <DEDUP_REMOVED lines=56> */
.L_x_3926:
        /* <DEDUP_REMOVED lines=32> */
.L_x_3929:
        /* <DEDUP_REMOVED lines=19> */
.L_x_3930:
[----:B------:R-:W-:Y:S05]  /*09f0*/  @!P1 BRA `(.L_x_3928) ;  /* 0x0000000000289947 */ /* 0x000fea0003800000 */
[----:B------:R-:W-:Y:S01]  /*0a00*/  IMAD R8, R0, UR4, RZ ;  /* 0x0000000400087c24 */ /* 0x000fe2000f8e02ff */
[----:B------:R-:W-:-:S04]  /*0a10*/  IADD3 R6, PT, PT, -R6, RZ, RZ ;  /* 0x000000ff06067210 */ /* 0x000fc80007ffe1ff */
[----:B------:R-:W-:-:S05]  /*0a20*/  LEA R8, R8, R7, 0x1 ;  /* 0x0000000708087211 */ /* 0x000fca00078e08ff */
[----:B------:R-:W-:-:S07]  /*0a30*/  VIADD R9, R8, UR5 ;  /* 0x0000000508097c36 */ /* 0x000fce0008000000 */
.L_x_3931:
[----:B------:R0:W1:Y:S01]  /*0a40*/  LDS.U16 R11, [R9] ;  /* 0x00000000090b7984 */ /* 0x0000620000000400 */
[----:B------:R-:W-:-:S04]  /*0a50*/  IADD3 R6, PT, PT, R6, 0x1, RZ ;  /* 0x0000000106067810 */ /* 0x000fc80007ffe0ff */
[----:B------:R-:W-:Y:S02]  /*0a60*/  ISETP.NE.AND P0, PT, R6, RZ, PT ;  /* 0x000000ff0600720c */ /* 0x000fe40003f05270 */
[----:B0-----:R-:W-:Y:S01]  /*0a70*/  LEA R9, R0, R9, 0x1 ;  /* 0x0000000900097211 */ /* 0x001fe200078e08ff */
[----:B-1----:R-:W-:-:S10]  /*0a80*/  HADD2 R12, R12.H0_H0, R11.H0_H0 ;  /* 0x2000000b0c0c7230 */ /* 0x002fd40000000800 */
[----:B------:R-:W-:Y:S05]  /*0a90*/  @P0 BRA `(.L_x_3931) ;  /* 0xfffffffc00e80947 */ /* 0x000fea000383ffff */
.L_x_3928:
[----:B-1----:R2:W-:Y:S02]  /*0aa0*/  STS.U16 [R7+UR5], R12 ;  /* 0x0000000c07007988 */ /* 0x0025e40008000405 */
.L_x_3925:
        /* <DEDUP_REMOVED lines=8> */
.L_x_3932:
        /* <DEDUP_REMOVED lines=13> */
.L_x_10239:


//--------------------- .text.contiguous_reducel33_i16 --------------------------
	.section	.text.contiguous_reducel33_i16,"ax",@progbits
	.align	128
        .global         contiguous_reducel33_i16
        .type           contiguous_reducel33_i16,@function
        .size           contiguous_reducel33_i16,(.L_x_10032 - contiguous_reducel33_i16)
        .other          contiguous_reducel33_i16,@"STO_CUDA_ENTRY STV_DEFAULT"
contiguous_reducel33_i16:
.text.contiguous_reducel33_i16:
        /* <DEDUP_REMOVED lines=43> */
.L_x_3951:
        /* <DEDUP_REMOVED lines=27> */
.L_x_3935:
[----:B------:R-:W-:Y:S01]  /*0460*/  MOV R27, R32 ;  /* 0x00000020001b7202 */ /* 0x000fe20000000f00 */
[----:B------:R-:W-:Y:S01]  /*0470*/  IMAD.MOV.U32 R2, RZ, RZ, R34 ;  /* 0x000000ffff027224 */ /* 0x000fe200078e0022 */
[----:B------:R-:W-:Y:S02]  /*0480*/  MOV R0, R35 ;  /* 0x0000002300007202 */ /* 0x000fe40000000f00 */
[----:B------:R-:W-:-:S07]  /*0490*/  MOV R9, 0x4b0 ;  /* 0x000004b000097802 */ /* 0x000fce0000000f00 */
[----:B012-4-:R-:W-:Y:S05]  /*04a0*/  CALL.REL.NOINC `($__internal_80_$__cuda_sm20_div_s64) ;  /* 0x0000003800b87944 */ /* 0x017fea0003c00000 */
        /* <DEDUP_REMOVED lines=8> */
.L_x_3936:
        /* <DEDUP_REMOVED lines=33> */
.L_x_3937:
[----:B------:R-:W-:Y:S01]  /*0740*/  MOV R27, R31 ;  /* 0x0000001f001b7202 */ /* 0x000fe20000000f00 */
[----:B------:R-:W-:Y:S01]  /*0750*/  IMAD.MOV.U32 R2, RZ, RZ, R34 ;  /* 0x000000ffff027224 */ /* 0x000fe200078e0022 */
[----:B------:R-:W-:Y:S02]  /*0760*/  MOV R0, R35 ;  /* 0x0000002300007202 */ /* 0x000fe40000000f00 */
[----:B------:R-:W-:-:S07]  /*0770*/  MOV R9, 0x790 ;  /* 0x0000079000097802 */ /* 0x000fce0000000f00 */
[----:B0---4-:R-:W-:Y:S05]  /*0780*/  CALL.REL.NOINC `($__internal_80_$__cuda_sm20_div_s64) ;  /* 0x0000003800007944 */ /* 0x011fea0003c00000 */
        /* <DEDUP_REMOVED lines=9> */
.L_x_3938:
        /* <DEDUP_REMOVED lines=35> */
.L_x_3939:
[----:B------:R-:W-:Y:S01]  /*0a50*/  IMAD.MOV.U32 R27, RZ, RZ, R29 ;  /* 0x000000ffff1b7224 */ /* 0x000fe200078e001d */
[----:B------:R-:W-:Y:S01]  /*0a60*/  MOV R2, R32 ;  /* 0x0000002000027202 */ /* 0x000fe20000000f00 */
[----:B------:R-:W-:Y:S01]  /*0a70*/  IMAD.MOV.U32 R0, RZ, RZ, R33 ;  /* 0x000000ffff007224 */ /* 0x000fe200078e0021 */
[----:B------:R-:W-:-:S07]  /*0a80*/  MOV R9, 0xaa0 ;  /* 0x00000aa000097802 */ /* 0x000fce0000000f00 */
[----:B0---4-:R-:W-:Y:S05]  /*0a90*/  CALL.REL.NOINC `($__internal_80_$__cuda_sm20_div_s64) ;  /* 0x00000034003c7944 */ /* 0x011fea0003c00000 */
        /* <DEDUP_REMOVED lines=9> */
.L_x_3940:
        /* <DEDUP_REMOVED lines=33> */
.L_x_3941:
[----:B------:R-:W-:Y:S01]  /*0d40*/  MOV R27, R28 ;  /* 0x0000001c001b7202 */ /* 0x000fe20000000f00 */
[----:B------:R-:W-:Y:S01]  /*0d50*/  IMAD.MOV.U32 R2, RZ, RZ, R32 ;  /* 0x000000ffff027224 */ /* 0x000fe200078e0020 */
[----:B------:R-:W-:Y:S02]  /*0d60*/  MOV R0, R33 ;  /* 0x0000002100007202 */ /* 0x000fe40000000f00 */
[----:B------:R-:W-:-:S07]  /*0d70*/  MOV R9, 0xd90 ;  /* 0x00000d9000097802 */ /* 0x000fce0000000f00 */
[----:B0---4-:R-:W-:Y:S05]  /*0d80*/  CALL.REL.NOINC `($__internal_80_$__cuda_sm20_div_s64) ;  /* 0x0000003000807944 */ /* 0x011fea0003c00000 */
        /* <DEDUP_REMOVED lines=8> */
.L_x_3942:
        /* <DEDUP_REMOVED lines=34> */
.L_x_3943:
[----:B------:R-:W-:Y:S01]  /*1030*/  MOV R27, R29 ;  /* 0x0000001d001b7202 */ /* 0x000fe20000000f00 */
[----:B------:R-:W-:Y:S01]  /*1040*/  IMAD.MOV.U32 R2, RZ, RZ, R32 ;  /* 0x000000ffff027224 */ /* 0x000fe200078e0020 */
[----:B------:R-:W-:Y:S02]  /*1050*/  MOV R0, R33 ;  /* 0x0000002100007202 */ /* 0x000fe40000000f00 */
[----:B------:R-:W-:-:S07]  /*1060*/  MOV R9, 0x1080 ;  /* 0x0000108000097802 */ /* 0x000fce0000000f00 */
[----:B0---4-:R-:W-:Y:S05]  /*1070*/  CALL.REL.NOINC `($__internal_80_$__cuda_sm20_div_s64) ;  /* 0x0000002c00c47944 */ /* 0x011fea0003c00000 */
        /* <DEDUP_REMOVED lines=9> */
.L_x_3944:
        /* <DEDUP_REMOVED lines=34> */
.L_x_3945:
[----:B------:R-:W-:Y:S01]  /*1330*/  MOV R27, R28 ;  /* 0x0000001c001b7202 */ /* 0x000fe20000000f00 */
[----:B------:R-:W-:Y:S01]  /*1340*/  IMAD.MOV.U32 R0, RZ, RZ, R33 ;  /* 0x000000ffff007224 */ /* 0x000fe200078e0021 */
[----:B------:R-:W-:Y:S02]  /*1350*/  MOV R2, R32 ;  /* 0x0000002000027202 */ /* 0x000fe40000000f00 */
[----:B------:R-:W-:-:S07]  /*1360*/  MOV R9, 0x1380 ;  /* 0x0000138000097802 */ /* 0x000fce0000000f00 */
[----:B0---4-:R-:W-:Y:S05]  /*1370*/  CALL.REL.NOINC `($__internal_80_$__cuda_sm20_div_s64) ;  /* 0x0000002c00047944 */ /* 0x011fea0003c00000 */
        /* <DEDUP_REMOVED lines=9> */
.L_x_3946:
        /* <DEDUP_REMOVED lines=34> */
.L_x_3947:
[----:B------:R-:W-:Y:S01]  /*1630*/  IMAD.MOV.U32 R27, RZ, RZ, R31 ;  /* 0x000000ffff1b7224 */ /* 0x000fe200078e001f */
[----:B------:R-:W-:Y:S02]  /*1640*/  MOV R2, R32 ;  /* 0x0000002000027202 */ /* 0x000fe40000000f00 */
[----:B------:R-:W-:Y:S02]  /*1650*/  MOV R0, R33 ;  /* 0x0000002100007202 */ /* 0x000fe40000000f00 */
[----:B------:R-:W-:-:S07]  /*1660*/  MOV R9, 0x1680 ;  /* 0x0000168000097802 */ /* 0x000fce0000000f00 */
[----:B0---4-:R-:W-:Y:S05]  /*1670*/  CALL.REL.NOINC `($__internal_80_$__cuda_sm20_div_s64) ;  /* 0x0000002800447944 */ /* 0x011fea0003c00000 */
        /* <DEDUP_REMOVED lines=9> */
.L_x_3948:
        /* <DEDUP_REMOVED lines=34> */
.L_x_3949:
[----:B------:R-:W-:Y:S01]  /*1930*/  MOV R27, R30 ;  /* 0x0000001e001b7202 */ /* 0x000fe20000000f00 */
[----:B------:R-:W-:Y:S01]  /*1940*/  IMAD.MOV.U32 R2, RZ, RZ, R32 ;  /* 0x000000ffff027224 */ /* 0x000fe200078e0020 */
[----:B------:R-:W-:Y:S02]  /*1950*/  MOV R0, R33 ;  /* 0x0000002100007202 */ /* 0x000fe40000000f00 */
[----:B------:R-:W-:-:S07]  /*1960*/  MOV R9, 0x1980 ;  /* 0x0000198000097802 */ /* 0x000fce0000000f00 */
[----:B0---4-:R-:W-:Y:S05]  /*1970*/  CALL.REL.NOINC `($__internal_80_$__cuda_sm20_div_s64) ;  /* 0x0000002400847944 */ /* 0x011fea0003c00000 */
        /* <DEDUP_REMOVED lines=9> */
.L_x_3950:
        /* <DEDUP_REMOVED lines=14> */
.L_x_3934:
        /* <DEDUP_REMOVED lines=33> */
.L_x_3953:
[----:B------:R-:W-:Y:S01]  /*1d00*/  MOV R27, R32 ;  /* 0x00000020001b7202 */ /* 0x000fe20000000f00 */
[----:B------:R-:W-:Y:S01]  /*1d10*/  IMAD.MOV.U32 R0, RZ, RZ, R17 ;  /* 0x000000ffff007224 */ /* 0x000fe200078e0011 */
[----:B------:R-:W-:Y:S02]  /*1d20*/  MOV R2, R16 ;  /* 0x0000001000027202 */ /* 0x000fe40000000f00 */
[----:B------:R-:W-:-:S07]  /*1d30*/  MOV R9, 0x1d50 ;  /* 0x00001d5000097802 */ /* 0x000fce0000000f00 */
[----:B0-----:R-:W-:Y:S05]  /*1d40*/  CALL.REL.NOINC `($__internal_80_$__cuda_sm20_div_s64) ;  /* 0x0000002000907944 */ /* 0x001fea0003c00000 */
        /* <DEDUP_REMOVED lines=8> */
.L_x_3954:
        /* <DEDUP_REMOVED lines=35> */
.L_x_3955:
[----:B------:R-:W-:Y:S01]  /*2000*/  MOV R27, R17 ;  /* 0x00000011001b7202 */ /* 0x000fe20000000f00 */
[----:B------:R-:W-:Y:S01]  /*2010*/  IMAD.MOV.U32 R0, RZ, RZ, R19 ;  /* 0x000000ffff007224 */ /* 0x000fe200078e0013 */
[----:B------:R-:W-:Y:S02]  /*2020*/  MOV R2, R18 ;  /* 0x0000001200027202 */ /* 0x000fe40000000f00 */
[----:B------:R-:W-:-:S07]  /*2030*/  MOV R9, 0x2050 ;  /* 0x0000205000097802 */ /* 0x000fce0000000f00 */
[----:B0-----:R-:W-:Y:S05]  /*2040*/  CALL.REL.NOINC `($__internal_80_$__cuda_sm20_div_s64) ;  /* 0x0000001c00d07944 */ /* 0x001fea0003c00000 */
        /* <DEDUP_REMOVED lines=9> */
.L_x_3956:
        /* <DEDUP_REMOVED lines=36> */
.L_x_3957:
[----:B------:R-:W-:Y:S01]  /*2320*/  IMAD.MOV.U32 R27, RZ, RZ, R19 ;  /* 0x000000ffff1b7224 */ /* 0x000fe200078e0013 */
[----:B------:R-:W-:Y:S02]  /*2330*/  MOV R2, R28 ;  /* 0x0000001c00027202 */ /* 0x000fe40000000f00 */
[----:B------:R-:W-:Y:S02]  /*2340*/  MOV R0, R29 ;  /* 0x0000001d00007202 */ /* 0x000fe40000000f00 */
[----:B------:R-:W-:-:S07]  /*2350*/  MOV R9, 0x2370 ;  /* 0x0000237000097802 */ /* 0x000fce0000000f00 */
[----:B0-----:R-:W-:Y:S05]  /*2360*/  CALL.REL.NOINC `($__internal_80_$__cuda_sm20_div_s64) ;  /* 0x0000001c00087944 */ /* 0x001fea0003c00000 */
        /* <DEDUP_REMOVED lines=9> */
.L_x_3958:
        /* <DEDUP_REMOVED lines=37> */
.L_x_3959:
[----:B------:R-:W-:Y:S01]  /*2650*/  IMAD.MOV.U32 R27, RZ, RZ, R18 ;  /* 0x000000ffff1b7224 */ /* 0x000fe200078e0012 */
[----:B------:R-:W-:Y:S02]  /*2660*/  MOV R2, R28 ;  /* 0x0000001c00027202 */ /* 0x000fe40000000f00 */
[----:B------:R-:W-:Y:S02]  /*2670*/  MOV R0, R29 ;  /* 0x0000001d00007202 */ /* 0x000fe40000000f00 */
[----:B------:R-:W-:-:S07]  /*2680*/  MOV R9, 0x26a0 ;  /* 0x000026a000097802 */ /* 0x000fce0000000f00 */
[----:B0-----:R-:W-:Y:S05]  /*2690*/  CALL.REL.NOINC `($__internal_80_$__cuda_sm20_div_s64) ;  /* 0x00000018003c7944 */ /* 0x001fea0003c00000 */
        /* <DEDUP_REMOVED lines=8> */
.L_x_3960:
        /* <DEDUP_REMOVED lines=9> */
.L_x_3952:
        /* <DEDUP_REMOVED lines=31> */
.L_x_3962:
        /* <DEDUP_REMOVED lines=13> */
.L_x_3963:
        /* <DEDUP_REMOVED lines=35> */
.L_x_3964:
        /* <DEDUP_REMOVED lines=14> */
.L_x_3965:
        /* <DEDUP_REMOVED lines=10> */
.L_x_3961:
        /* <DEDUP_REMOVED lines=29> */
.L_x_3966:
[----:B------:R-:W-:-:S07]  /*2ff0*/  MOV R0, 0x3010 ;  /* 0x0000301000007802 */ /* 0x000fce0000000f00 */
[----:B0-----:R-:W-:Y:S05]  /*3000*/  CALL.REL.NOINC `($__internal_81_$__cuda_sm20_rem_s64) ;  /* 0x0000001400307944 */ /* 0x001fea0003c00000 */
[----:B------:R-:W-:Y:S01]  /*3010*/  IMAD.MOV.U32 R10, RZ, RZ, R2 ;  /* 0x000000ffff0a7224 */ /* 0x000fe200078e0002 */
[----:B------:R-:W-:-:S07]  /*3020*/  MOV R11, R9 ;  /* 0x00000009000b7202 */ /* 0x000fce0000000f00 */
.L_x_3967:
[----:B------:R-:W1:Y:S02]  /*3030*/  LDC.64 R12, c[0x0][0x398] ;  /* 0x0000e600ff0c7b82 */ /* 0x000e640000000a00 */
[----:B-1----:R-:W-:-:S06]  /*3040*/  IMAD.WIDE.U32 R2, R3, 0x8, R12 ;  /* 0x0000000803027825 */ /* 0x002fcc00078e000c */
[----:B------:R-:W2:Y:S02]  /*3050*/  LDG.E.64 R2, desc[UR8][R2.64] ;  /* 0x0000000802027981 */ /* 0x000ea4000c1e1b00 */
[-C--:B--2---:R-:W-:Y:S02]  /*3060*/  IMAD R9, R3, R10.reuse, RZ ;  /* 0x0000000a03097224 */ /* 0x084fe400078e02ff */
[----:B------:R-:W-:-:S04]  /*3070*/  IMAD.WIDE.U32 R28, R2, R10, R28 ;  /* 0x0000000a021c7225 */ /* 0x000fc800078e001c */
[----:B------:R-:W-:-:S05]  /*3080*/  IMAD R9, R2, R11, R9 ;  /* 0x0000000b02097224 */ /* 0x000fca00078e0209 */
[----:B------:R-:W-:-:S07]  /*3090*/  IADD3 R29, PT, PT, R29, R9, RZ ;  /* 0x000000091d1d7210 */ /* 0x000fce0007ffe0ff */
.L_x_3933:
[----:B------:R-:W1:Y:S02]  /*30a0*/  LDCU.64 UR4, c[0x0][0x388] ;  /* 0x00007100ff0477ac */ /* 0x000e640008000a00 */
[----:B-1----:R-:W-:-:S04]  /*30b0*/  LEA R2, P0, R28, UR4, 0x1 ;  /* 0x000000041c027c11 */ /* 0x002fc8000f8008ff */
[----:B------:R-:W-:-:S05]  /*30c0*/  LEA.HI.X R3, R28, UR5, R29, 0x1, P0 ;  /* 0x000000051c037c11 */ /* 0x000fca00080f0c1d */
[----:B------:R-:W2:Y:S01]  /*30d0*/  LDG.E.U16 R0, desc[UR8][R2.64] ;  /* 0x0000000802007981 */ /* 0x000ea2000c1e1500 */
[----:B------:R-:W-:Y:S01]  /*30e0*/  BSSY.RECONVERGENT B0, `(.L_x_3968) ;  /* 0x000004b000007945 */ /* 0x000fe20003800200 */
[----:B--2---:R-:W-:-:S04]  /*30f0*/  PRMT R9, R0, 0x9910, RZ ;  /* 0x0000991000097816 */ /* 0x004fc800000000ff */
[----:B------:R-:W-:-:S04]  /*3100*/  IABS R9, R9 ;  /* 0x0000000900097213 */ /* 0x000fc80000000000 */
[----:B------:R-:W-:Y:S01]  /*3110*/  ISETP.NE.AND P0, PT, R9, 0x1, PT ;  /* 0x000000010900780c */ /* 0x000fe20003f05270 */
[----:B------:R-:W-:-:S12]  /*3120*/  IMAD.MOV.U32 R9, RZ, RZ, 0x3f800000 ;  /* 0x3f800000ff097424 */ /* 0x000fd800078e00ff */
[----:B------:R-:W-:Y:S05]  /*3130*/  @!P0 BRA `(.L_x_3969) ;  /* 0x0000000400148947 */ /* 0x000fea0003800000 */
[----:B------:R-:W-:-:S04]  /*3140*/  PRMT R2, R0, 0x9910, RZ ;  /* 0x0000991000027816 */ /* 0x000fc800000000ff */
[----:B------:R-:W-:-:S04]  /*3150*/  IABS R2, R2 ;  /* 0x0000000200027213 */ /* 0x000fc80000000000 */
[----:B------:R-:W-:-:S06]  /*3160*/  PRMT R2, R2, 0x7710, RZ ;  /* 0x0000771002027816 */ /* 0x000fcc00000000ff */
[----:B------:R-:W1:Y:S02]  /*3170*/  I2F.S16 R2, R2 ;  /* 0x0000000200027306 */ /* 0x000e640000101400 */
        /* <DEDUP_REMOVED lines=65> */
.L_x_3969:
[----:B------:R-:W-:Y:S05]  /*3590*/  BSYNC.RECONVERGENT B0 ;  /* 0x0000000000007941 */ /* 0x000fea0003800200 */
.L_x_3968:
        /* <DEDUP_REMOVED lines=31> */
.L_x_3972:
        /* <DEDUP_REMOVED lines=56> */
.L_x_3971:
        /* <DEDUP_REMOVED lines=32> */
.L_x_3974:
        /* <DEDUP_REMOVED lines=19> */
.L_x_3975:
[----:B------:R-:W-:Y:S05]  /*3e40*/  @!P1 BRA `(.L_x_3973) ;  /* 0x0000000000289947 */ /* 0x000fea0003800000 */
[----:B------:R-:W-:Y:S01]  /*3e50*/  IMAD R0, R6, UR4, RZ ;  /* 0x0000000406007c24 */ /* 0x000fe2000f8e02ff */
[----:B------:R-:W-:-:S03]  /*3e60*/  IADD3 R5, PT, PT, -R5, RZ, RZ ;  /* 0x000000ff05057210 */ /* 0x000fc60007ffe1ff */
[----:B------:R-:W-:-:S05]  /*3e70*/  IMAD R0, R0, 0x2, R7 ;  /* 0x0000000200007824 */ /* 0x000fca00078e0207 */
[----:B------:R-:W-:-:S07]  /*3e80*/  IADD3 R3, PT, PT, R0, UR5, RZ ;  /* 0x0000000500037c10 */ /* 0x000fce000fffe0ff */
.L_x_3976:
[----:B------:R3:W2:Y:S01]  /*3e90*/  LDS.U16 R9, [R3] ;  /* 0x0000000003097984 */ /* 0x0006a20000000400 */
[----:B------:R-:W-:-:S05]  /*3ea0*/  VIADD R5, R5, 0x1 ;  /* 0x0000000105057836 */ /* 0x000fca0000000000 */
[----:B------:R-:W-:Y:S02]  /*3eb0*/  ISETP.NE.AND P0, PT, R5, RZ, PT ;  /* 0x000000ff0500720c */ /* 0x000fe40003f05270 */
[----:B---3--:R-:W-:Y:S01]  /*3ec0*/  LEA R3, R6, R3, 0x1 ;  /* 0x0000000306037211 */ /* 0x008fe200078e08ff */
[----:B--2---:R-:W-:-:S10]  /*3ed0*/  HADD2 R8, R8.H0_H0, R9.H0_H0 ;  /* 0x2000000908087230 */ /* 0x004fd40000000800 */
[----:B------:R-:W-:Y:S05]  /*3ee0*/  @P0 BRA `(.L_x_3976) ;  /* 0xfffffffc00e80947 */ /* 0x000fea000383ffff */
.L_x_3973:
[----:B--2---:R2:W-:Y:S02]  /*3ef0*/  STS.U16 [R7+UR5], R8 ;  /* 0x0000000807007988 */ /* 0x0045e40008000405 */
.L_x_3970:
        /* <DEDUP_REMOVED lines=9> */
        .weak           $__internal_80_$__cuda_sm20_div_s64
        .type           $__internal_80_$__cuda_sm20_div_s64,@function
        .size           $__internal_80_$__cuda_sm20_div_s64,($__internal_81_$__cuda_sm20_rem_s64 - $__internal_80_$__cuda_sm20_div_s64)
$__internal_80_$__cuda_sm20_div_s64:
        /* <DEDUP_REMOVED lines=83> */
[----:B------:R-:W-:Y:S06]  /*44c0*/  RET.REL.NODEC R12 `(contiguous_reducel33_i16) ;  /* 0xffffffb80ccc7950 */ /* 0x000fec0003c3ffff */
        .weak           $__internal_81_$__cuda_sm20_rem_s64
        .type           $__internal_81_$__cuda_sm20_rem_s64,@function
        .size           $__internal_81_$__cuda_sm20_rem_s64,(.L_x_10032 - $__internal_81_$__cuda_sm20_rem_s64)
$__internal_81_$__cuda_sm20_rem_s64:
        /* <DEDUP_REMOVED lines=66> */
[----:B------:R-:W-:Y:S06]  /*48f0*/  RET.REL.NODEC R10 `(contiguous_reducel33_i16) ;  /* 0xffffffb40ac07950 */ /* 0x000fec0003c3ffff */
.L_x_3977:
        /* <DEDUP_REMOVED lines=16> */
.L_x_10032:


//--------------------- .text.contiguous_reducel322_i16 --------------------------
	.section	.text.contiguous_reducel322_i16,"ax",@progbits
	.align	128
        .global         contiguous_reducel322_i16
        .type           contiguous_reducel322_i16,@function
        .size           contiguous_reducel322_i16,(.L_x_10241 - contiguous_reducel322_i16)
        .other          contiguous_reducel322_i16,@"STO_CUDA_ENTRY STV_DEFAULT"
contiguous_reducel322_i16:
.text.contiguous_reducel322_i16:
        /* <DEDUP_REMOVED lines=31> */
[----:B------:R-:W2:Y:S04]  /*01f0*/  LDG.E.S16 R6, desc[UR12][R6.64] ;  /* 0x0000000c06067981 */ /* 0x000ea8000c1e1700 */
[----:B------:R-:W2:Y:S02]  /*0200*/  LDG.E.S16 R11, desc[UR12][R10.64] ;  /* 0x0000000c0a0b7981 */ /* 0x000ea4000c1e1700 */
[----:B--2---:R-:W-:-:S04]  /*0210*/  IADD3 R4, PT, PT, R6, R11, RZ ;  /* 0x0000000b06047210 */ /* 0x004fc80007ffe0ff */
[----:B------:R-:W-:-:S04]  /*0220*/  SHF.R.S32.HI R4, RZ, 0x1, R4 ;  /* 0x00000001ff047819 */ /* 0x000fc80000011404 */
[----:B------:R-:W0:Y:S02]  /*0230*/  I2F.F16 R5, R4 ;  /* 0x0000000400057306 */ /* 0x000e240000200c00 */
[----:B0-----:R1:W-:Y:S01]  /*0240*/  STS.U16 [R2], R5 ;  /* 0x0000000502007388 */ /* 0x0013e20000000400 */
[----:B------:R-:W-:Y:S05]  /*0250*/  BRA `(.L_x_3980) ;  /* 0x0000000000347947 */ /* 0x000fea0003800000 */
.L_x_3979:
        /* <DEDUP_REMOVED lines=11> */
[----:B--2---:R-:W0:Y:S02]  /*0310*/  I2F.F16.S16 R5, R6 ;  /* 0x0000000600057306 */ /* 0x004e240000100c00 */
[----:B0-----:R0:W-:Y:S02]  /*0320*/  STS.U16 [R2], R5 ;  /* 0x0000000502007388 */ /* 0x0011e40000000400 */
.L_x_3980:
[----:B------:R-:W-:Y:S05]  /*0330*/  BSYNC.RECONVERGENT B0 ;  /* 0x0000000000007941 */ /* 0x000fea0003800200 */
.L_x_3978:
[----:B------:R-:W-:Y:S01]  /*0340*/  BAR.SYNC.DEFER_BLOCKING 0x0 ;  /* 0x0000000000007b1d */ /* 0x000fe20000010000 */
[----:B------:R-:W-:Y:S02]  /*0350*/  ISETP.GE.U32.AND P1, PT, R3, 0x42, PT ;  /* 0x000000420300780c */ /* 0x000fe40003f26070 */
[----:B------:R-:W-:-:S11]  /*0360*/  ISETP.GT.U32.AND P0, PT, R0, 0x1f, PT ;  /* 0x0000001f0000780c */ /* 0x000fd60003f04070 */
[----:B------:R-:W-:Y:S05]  /*0370*/  @!P1 BRA `(.L_x_3981) ;  /* 0x0000000000309947 */ /* 0x000fea0003800000 */
.L_x_3982:
        /* <DEDUP_REMOVED lines=12> */
.L_x_3981:
        /* <DEDUP_REMOVED lines=39> */
.L_x_3983:
        /* <DEDUP_REMOVED lines=13> */
.L_x_10241:


//--------------------- .text.contiguous_reducel32_i16 --------------------------
	.section	.text.contiguous_reducel32_i16,"ax",@progbits
	.align	128
        .global         contiguous_reducel32_i16
        .type           contiguous_reducel32_i16,@function
        .size           contiguous_reducel32_i16,(.L_x_10034 - contiguous_reducel32_i16)
        .other          contiguous_reducel32_i16,@"STO_CUDA_ENTRY STV_DEFAULT"
contiguous_reducel32_i16:
.text.contiguous_reducel32_i16:
        /* <DEDUP_REMOVED lines=46> */
.L_x_4012:
        /* <DEDUP_REMOVED lines=32> */
.L_x_3989:
[----:B------:R-:W-:Y:S01]  /*04e0*/  MOV R26, R6 ;  /* 0x00000006001a7202 */ /* 0x000fe20000000f00 */
[----:B------:R-:W-:Y:S01]  /*04f0*/  IMAD.MOV.U32 R13, RZ, RZ, R7 ;  /* 0x000000ffff0d7224 */ /* 0x000fe200078e0007 */
[----:B------:R-:W-:Y:S01]  /*0500*/  MOV R14, R34 ;  /* 0x00000022000e7202 */ /* 0x000fe20000000f00 */
[----:B------:R-:W-:Y:S01]  /*0510*/  IMAD.MOV.U32 R11, RZ, RZ, R35 ;  /* 0x000000ffff0b7224 */ /* 0x000fe200078e0023 */
[----:B------:R-:W-:-:S07]  /*0520*/  MOV R12, 0x540 ;  /* 0x00000540000c7802 */ /* 0x000fce0000000f00 */
[----:B-1----:R-:W-:Y:S05]  /*0530*/  CALL.REL.NOINC `($__internal_82_$__cuda_sm20_div_s64) ;  /* 0x0000007000e07944 */ /* 0x002fea0003c00000 */
        /* <DEDUP_REMOVED lines=9> */
.L_x_3990:
[----:B------:R-:W-:Y:S05]  /*05d0*/  BSYNC.RECONVERGENT B1 ;  /* 0x0000000000017941 */ /* 0x000fea0003800200 */
.L_x_3988:
        /* <DEDUP_REMOVED lines=34> */
.L_x_3992:
[----:B------:R-:W-:Y:S01]  /*0800*/  IMAD.MOV.U32 R26, RZ, RZ, R20 ;  /* 0x000000ffff1a7224 */ /* 0x000fe200078e0014 */
[----:B------:R-:W-:Y:S01]  /*0810*/  MOV R13, R9 ;  /* 0x00000009000d7202 */ /* 0x000fe20000000f00 */
[----:B------:R-:W-:Y:S01]  /*0820*/  IMAD.MOV.U32 R14, RZ, RZ, R34 ;  /* 0x000000ffff0e7224 */ /* 0x000fe200078e0022 */
[----:B------:R-:W-:Y:S02]  /*0830*/  MOV R11, R35 ;  /* 0x00000023000b7202 */ /* 0x000fe40000000f00 */
[----:B------:R-:W-:-:S07]  /*0840*/  MOV R12, 0x860 ;  /* 0x00000860000c7802 */ /* 0x000fce0000000f00 */
[----:B------:R-:W-:Y:S05]  /*0850*/  CALL.REL.NOINC `($__internal_82_$__cuda_sm20_div_s64) ;  /* 0x0000007000187944 */ /* 0x000fea0003c00000 */
        /* <DEDUP_REMOVED lines=9> */
.L_x_3993:
[----:B------:R-:W-:Y:S05]  /*08f0*/  BSYNC.RECONVERGENT B1 ;  /* 0x0000000000017941 */ /* 0x000fea0003800200 */
.L_x_3991:
        /* <DEDUP_REMOVED lines=33> */
.L_x_3995:
[----:B------:R-:W-:Y:S01]  /*0b10*/  IMAD.MOV.U32 R26, RZ, RZ, R36 ;  /* 0x000000ffff1a7224 */ /* 0x000fe200078e0024 */
[----:B------:R-:W-:Y:S01]  /*0b20*/  MOV R13, R37 ;  /* 0x00000025000d7202 */ /* 0x000fe20000000f00 */
[----:B------:R-:W-:Y:S01]  /*0b30*/  IMAD.MOV.U32 R14, RZ, RZ, R20 ;  /* 0x000000ffff0e7224 */ /* 0x000fe200078e0014 */
[----:B------:R-:W-:Y:S02]  /*0b40*/  MOV R11, R21 ;  /* 0x00000015000b7202 */ /* 0x000fe40000000f00 */
[----:B------:R-:W-:-:S07]  /*0b50*/  MOV R12, 0xb70 ;  /* 0x00000b70000c7802 */ /* 0x000fce0000000f00 */
[----:B------:R-:W-:Y:S05]  /*0b60*/  CALL.REL.NOINC `($__internal_82_$__cuda_sm20_div_s64) ;  /* 0x0000006c00547944 */ /* 0x000fea0003c00000 */
        /* <DEDUP_REMOVED lines=10> */
.L_x_3996:
[----:B------:R-:W-:Y:S05]  /*0c10*/  BSYNC.RECONVERGENT B1 ;  /* 0x0000000000017941 */ /* 0x000fea0003800200 */
.L_x_3994:
        /* <DEDUP_REMOVED lines=35> */
.L_x_3998:
[----:B------:R-:W-:Y:S01]  /*0e50*/  MOV R26, R34 ;  /* 0x00000022001a7202 */ /* 0x000fe20000000f00 */
[----:B------:R-:W-:Y:S01]  /*0e60*/  IMAD.MOV.U32 R13, RZ, RZ, R35 ;  /* 0x000000ffff0d7224 */ /* 0x000fe200078e0023 */
[----:B------:R-:W-:Y:S01]  /*0e70*/  MOV R14, R20 ;  /* 0x00000014000e7202 */ /* 0x000fe20000000f00 */
[----:B------:R-:W-:Y:S01]  /*0e80*/  IMAD.MOV.U32 R11, RZ, RZ, R21 ;  /* 0x000000ffff0b7224 */ /* 0x000fe200078e0015 */
[----:B------:R-:W-:-:S07]  /*0e90*/  MOV R12, 0xeb0 ;  /* 0x00000eb0000c7802 */ /* 0x000fce0000000f00 */
[----:B------:R-:W-:Y:S05]  /*0ea0*/  CALL.REL.NOINC `($__internal_82_$__cuda_sm20_div_s64) ;  /* 0x0000006800847944 */ /* 0x000fea0003c00000 */
        /* <DEDUP_REMOVED lines=11> */
.L_x_3999:
[----:B------:R-:W-:Y:S05]  /*0f60*/  BSYNC.RECONVERGENT B1 ;  /* 0x0000000000017941 */ /* 0x000fea0003800200 */
.L_x_3997:
        /* <DEDUP_REMOVED lines=36> */
.L_x_4001:
        /* <DEDUP_REMOVED lines=16> */
.L_x_4002:
[----:B------:R-:W-:Y:S05]  /*12b0*/  BSYNC.RECONVERGENT B1 ;  /* 0x0000000000017941 */ /* 0x000fea0003800200 */
.L_x_4000:
        /* <DEDUP_REMOVED lines=35> */
.L_x_4004:
        /* <DEDUP_REMOVED lines=17> */
.L_x_4005:
[----:B------:R-:W-:Y:S05]  /*1600*/  BSYNC.RECONVERGENT B1 ;  /* 0x0000000000017941 */ /* 0x000fea0003800200 */
.L_x_4003:
        /* <DEDUP_REMOVED lines=35> */
.L_x_4007:
        /* <DEDUP_REMOVED lines=16> */
.L_x_4008:
[----:B------:R-:W-:Y:S05]  /*1940*/  BSYNC.RECONVERGENT B1 ;  /* 0x0000000000017941 */ /* 0x000fea0003800200 */
.L_x_4006:
        /* <DEDUP_REMOVED lines=35> */
.L_x_4010:
        /* <DEDUP_REMOVED lines=16> */
.L_x_4011:
[----:B------:R-:W-:Y:S05]  /*1c80*/  BSYNC.RECONVERGENT B1 ;  /* 0x0000000000017941 */ /* 0x000fea0003800200 */
.L_x_4009:
        /* <DEDUP_REMOVED lines=8> */
.L_x_3987:
        /* <DEDUP_REMOVED lines=36> */
.L_x_4015:
[----:B------:R-:W-:Y:S01]  /*1f50*/  MOV R26, R6 ;  /* 0x00000006001a7202 */ /* 0x000fe20000000f00 */
[----:B------:R-:W-:Y:S01]  /*1f60*/  IMAD.MOV.U32 R13, RZ, RZ, R7 ;  /* 0x000000ffff0d7224 */ /* 0x000fe200078e0007 */
[----:B------:R-:W-:Y:S01]  /*1f70*/  MOV R14, R16 ;  /* 0x00000010000e7202 */ /* 0x000fe20000000f00 */
[----:B------:R-:W-:Y:S01]  /*1f80*/  IMAD.MOV.U32 R11, RZ, RZ, R17 ;  /* 0x000000ffff0b7224 */ /* 0x000fe200078e0011 */
[----:B------:R-:W-:-:S07]  /*1f90*/  MOV R12, 0x1fb0 ;  /* 0x00001fb0000c7802 */ /* 0x000fce0000000f00 */
[----:B------:R-:W-:Y:S05]  /*1fa0*/  CALL.REL.NOINC `($__internal_82_$__cuda_sm20_div_s64) ;  /* 0x0000005800447944 */ /* 0x000fea0003c00000 */
        /* <DEDUP_REMOVED lines=9> */
.L_x_4016:
[----:B------:R-:W-:Y:S05]  /*2040*/  BSYNC.RECONVERGENT B1 ;  /* 0x0000000000017941 */ /* 0x000fea0003800200 */
.L_x_4014:
        /* <DEDUP_REMOVED lines=34> */
.L_x_4018:
        /* <DEDUP_REMOVED lines=17> */
.L_x_4019:
[----:B------:R-:W-:Y:S05]  /*2380*/  BSYNC.RECONVERGENT B1 ;  /* 0x0000000000017941 */ /* 0x000fea0003800200 */
.L_x_4017:
        /* <DEDUP_REMOVED lines=36> */
.L_x_4021:
        /* <DEDUP_REMOVED lines=16> */
.L_x_4022:
[----:B------:R-:W-:Y:S05]  /*26d0*/  BSYNC.RECONVERGENT B1 ;  /* 0x0000000000017941 */ /* 0x000fea0003800200 */
.L_x_4020:
        /* <DEDUP_REMOVED lines=35> */
.L_x_4024:
[----:B------:R-:W-:Y:S01]  /*2910*/  MOV R26, R18 ;  /* 0x00000012001a7202 */ /* 0x000fe20000000f00 */
[----:B------:R-:W-:Y:S01]  /*2920*/  IMAD.MOV.U32 R13, RZ, RZ, R19 ;  /* 0x000000ffff0d7224 */ /* 0x000fe200078e0013 */
[----:B------:R-:W-:Y:S01]  /*2930*/  MOV R14, R16 ;  /* 0x00000010000e7202 */ /* 0x000fe20000000f00 */
[----:B------:R-:W-:Y:S01]  /*2940*/  IMAD.MOV.U32 R11, RZ, RZ, R17 ;  /* 0x000000ffff0b7224 */ /* 0x000fe200078e0011 */
[----:B------:R-:W-:-:S07]  /*2950*/  MOV R12, 0x2970 ;  /* 0x00002970000c7802 */ /* 0x000fce0000000f00 */
[----:B------:R-:W-:Y:S05]  /*2960*/  CALL.REL.NOINC `($__internal_82_$__cuda_sm20_div_s64) ;  /* 0x0000004c00d47944 */ /* 0x000fea0003c00000 */
        /* <DEDUP_REMOVED lines=10> */
.L_x_4025:
[----:B------:R-:W-:Y:S05]  /*2a10*/  BSYNC.RECONVERGENT B1 ;  /* 0x0000000000017941 */ /* 0x000fea0003800200 */
.L_x_4023:
[----:B------:R-:W-:Y:S01]  /*2a20*/  MOV R36, R22 ;  /* 0x0000001600247202 */ /* 0x000fe20000000f00 */
[----:B------:R-:W-:Y:S02]  /*2a30*/  IMAD R11, R11, R38, RZ ;  /* 0x000000260b0b7224 */ /* 0x000fe400078e02ff */
[----:B------:R-:W-:Y:S02]  /*2a40*/  VIADD R8, R8, 0xfffffffe ;  /* 0xfffffffe08087836 */ /* 0x000fe40000000000 */
[----:B------:R-:W-:-:S04]  /*2a50*/  IMAD.WIDE.U32 R22, R38, R10, R36 ;  /* 0x0000000a26167225 */ /* 0x000fc800078e0024 */
[----:B------:R-:W-:-:S05]  /*2a60*/  IMAD R11, R39, R10, R11 ;  /* 0x0000000a270b7224 */ /* 0x000fca00078e020b */
[----:B------:R-:W-:-:S07]  /*2a70*/  IADD3 R23, PT, PT, R23, R11, RZ ;  /* 0x0000000b17177210 */ /* 0x000fce0007ffe0ff */
.L_x_4013:
        /* <DEDUP_REMOVED lines=30> */
.L_x_4027:
[----:B------:R-:W-:Y:S01]  /*2c60*/  MOV R18, R6 ;  /* 0x0000000600127202 */ /* 0x000fe20000000f00 */
[----:B------:R-:W-:Y:S01]  /*2c70*/  IMAD.MOV.U32 R19, RZ, RZ, R7 ;  /* 0x000000ffff137224 */ /* 0x000fe200078e0007 */
[----:B------:R-:W-:Y:S01]  /*2c80*/  MOV R24, R10 ;  /* 0x0000000a00187202 */ /* 0x000fe20000000f00 */
[----:B------:R-:W-:Y:S01]  /*2c90*/  IMAD.MOV.U32 R21, RZ, RZ, R11 ;  /* 0x000000ffff157224 */ /* 0x000fe200078e000b */
[----:B------:R-:W-:-:S07]  /*2ca0*/  MOV R26, 0x2cc0 ;  /* 0x00002cc0001a7802 */ /* 0x000fce0000000f00 */
[----:B------:R-:W-:Y:S05]  /*2cb0*/  CALL.REL.NOINC `($__internal_83_$__cuda_sm20_rem_s64) ;  /* 0x00000050004c7944 */ /* 0x000fea0003c00000 */
.L_x_4028:
[----:B------:R-:W-:Y:S05]  /*2cc0*/  BSYNC.RECONVERGENT B1 ;  /* 0x0000000000017941 */ /* 0x000fea0003800200 */
.L_x_4026:
        /* <DEDUP_REMOVED lines=30> */
.L_x_4030:
[----:B------:R-:W-:Y:S01]  /*2eb0*/  MOV R24, R10 ;  /* 0x0000000a00187202 */ /* 0x000fe20000000f00 */
[----:B------:R-:W-:Y:S01]  /*2ec0*/  IMAD.MOV.U32 R21, RZ, RZ, R11 ;  /* 0x000000ffff157224 */ /* 0x000fe200078e000b */
[----:B------:R-:W-:Y:S01]  /*2ed0*/  MOV R18, R20 ;  /* 0x0000001400127202 */ /* 0x000fe20000000f00 */
[----:B------:R-:W-:Y:S01]  /*2ee0*/  IMAD.MOV.U32 R19, RZ, RZ, R9 ;  /* 0x000000ffff137224 */ /* 0x000fe200078e0009 */
[----:B------:R-:W-:-:S07]  /*2ef0*/  MOV R26, 0x2f10 ;  /* 0x00002f10001a7802 */ /* 0x000fce0000000f00 */
[----:B------:R-:W-:Y:S05]  /*2f00*/  CALL.REL.NOINC `($__internal_83_$__cuda_sm20_rem_s64) ;  /* 0x0000004c00b87944 */ /* 0x000fea0003c00000 */
.L_x_4031:
[----:B------:R-:W-:Y:S05]  /*2f10*/  BSYNC.RECONVERGENT B1 ;  /* 0x0000000000017941 */ /* 0x000fea0003800200 */
.L_x_4029:
[----:B------:R-:W-:Y:S02]  /*2f20*/  IMAD R7, R7, R16, RZ ;  /* 0x0000001007077224 */ /* 0x000fe400078e02ff */
[----:B------:R-:W-:-:S04]  /*2f30*/  IMAD.WIDE.U32 R22, R16, R6, R22 ;  /* 0x0000000610167225 */ /* 0x000fc800078e0016 */
[----:B------:R-:W-:-:S05]  /*2f40*/  IMAD R7, R17, R6, R7 ;  /* 0x0000000611077224 */ /* 0x000fca00078e0207 */
[----:B------:R-:W-:-:S07]  /*2f50*/  IADD3 R23, PT, PT, R23, R7, RZ ;  /* 0x0000000717177210 */ /* 0x000fce0007ffe0ff */
.L_x_3986:
[----:B------:R-:W0:Y:S02]  /*2f60*/  LDC.64 R10, c[0x0][0x388] ;  /* 0x0000e200ff0a7b82 */ /* 0x000e240000000a00 */
[-C--:B0-----:R-:W-:Y:S02]  /*2f70*/  LEA R8, P0, R4, R10.reuse, 0x1 ;  /* 0x0000000a04087211 */ /* 0x081fe400078008ff */
[----:B------:R-:W-:Y:S02]  /*2f80*/  LEA R10, P1, R22, R10, 0x1 ;  /* 0x0000000a160a7211 */ /* 0x000fe400078208ff */
[-C--:B------:R-:W-:Y:S02]  /*2f90*/  LEA.HI.X R9, R4, R11.reuse, R5, 0x1, P0 ;  /* 0x0000000b04097211 */ /* 0x080fe400000f0c05 */
[----:B------:R-:W-:-:S03]  /*2fa0*/  LEA.HI.X R11, R22, R11, R23, 0x1, P1 ;  /* 0x0000000b160b7211 */ /* 0x000fc600008f0c17 */
[----:B------:R0:W2:Y:S04]  /*2fb0*/  LDG.E.U16 R4, desc[UR12][R8.64] ;  /* 0x0000000c08047981 */ /* 0x0000a8000c1e1500 */
[----:B------:R-:W3:Y:S01]  /*2fc0*/  LDG.E.U16 R5, desc[UR12][R10.64] ;  /* 0x0000000c0a057981 */ /* 0x000ee2000c1e1500 */
[----:B------:R-:W-:Y:S01]  /*2fd0*/  BSSY.RECONVERGENT B1, `(.L_x_4032) ;  /* 0x000004f000017945 */ /* 0x000fe20003800200 */
[----:B0-----:R-:W-:Y:S02]  /*2fe0*/  MOV R9, 0x3f800000 ;  /* 0x3f80000000097802 */ /* 0x001fe40000000f00 */
[----:B--2---:R-:W-:-:S04]  /*2ff0*/  PRMT R6, R4, 0x9910, RZ ;  /* 0x0000991004067816 */ /* 0x004fc800000000ff */
[----:B------:R-:W-:Y:S02]  /*3000*/  IABS R6, R6 ;  /* 0x0000000600067213 */ /* 0x000fe40000000000 */
[----:B---3--:R-:W-:Y:S02]  /*3010*/  PRMT R7, R5, 0x9910, RZ ;  /* 0x0000991005077816 */ /* 0x008fe400000000ff */
[----:B------:R-:W-:Y:S01]  /*3020*/  ISETP.NE.AND P1, PT, R6, 0x1, PT ;  /* 0x000000010600780c */ /* 0x000fe20003f25270 */
[----:B------:R-:W-:Y:S01]  /*3030*/  IMAD.MOV.U32 R6, RZ, RZ, 0x3f800000 ;  /* 0x3f800000ff067424 */ /* 0x000fe200078e00ff */
[----:B------:R-:W-:-:S04]  /*3040*/  IABS R7, R7 ;  /* 0x0000000700077213 */ /* 0x000fc80000000000 */
[----:B------:R-:W-:-:S07]  /*3050*/  ISETP.NE.AND P0, PT, R7, 0x1, PT ;  /* 0x000000010700780c */ /* 0x000fce0003f05270 */
[----:B------:R-:W-:Y:S06]  /*3060*/  @!P1 BRA `(.L_x_4033) ;  /* 0x0000000400149947 */ /* 0x000fec0003800000 */
[----:B------:R-:W-:-:S04]  /*3070*/  PRMT R7, R4, 0x9910, RZ ;  /* 0x0000991004077816 */ /* 0x000fc800000000ff */
[----:B------:R-:W-:-:S04]  /*3080*/  IABS R7, R7 ;  /* 0x0000000700077213 */ /* 0x000fc80000000000 */
[----:B------:R-:W-:-:S06]  /*3090*/  PRMT R7, R7, 0x7710, RZ ;  /* 0x0000771007077816 */ /* 0x000fcc00000000ff */
[----:B------:R-:W0:Y:S02]  /*30a0*/  I2F.S16 R7, R7 ;  /* 0x0000000700077306 */ /* 0x000e240000101400 */
[----:B0-----:R-:W-:-:S13]  /*30b0*/  FSETP.NAN.AND P1, PT, |R7|, |R7|, PT ;  /* 0x400000070700720b */ /* 0x001fda0003f28200 */
[----:B------:R-:W-:Y:S01]  /*30c0*/  @P1 FADD R9, R7, 3 ;  /* 0x4040000007091421 */ /* 0x000fe20000000000 */
[----:B------:R-:W-:Y:S06]  /*30d0*/  @P1 BRA `(.L_x_4033) ;  /* 0x0000000000f81947 */ /* 0x000fec0003800000 */
[C---:B------:R-:W-:Y:S01]  /*30e0*/  FMUL R8, |R7|.reuse, 16777216 ;  /* 0x4b80000007087820 */ /* 0x040fe20000400200 */
[----:B------:R-:W-:Y:S01]  /*30f0*/  FSETP.GEU.AND P1, PT, |R7|, 1.175494350822287508e-38, PT ;  /* 0x008000000700780b */ /* 0x000fe20003f2e200 */
[----:B------:R-:W-:-:S03]  /*3100*/  IMAD.MOV.U32 R14, RZ, RZ, 0x3a2c32e4 ;  /* 0x3a2c32e4ff0e7424 */ /* 0x000fc600078e00ff */
        /* <DEDUP_REMOVED lines=59> */
.L_x_4033:
[----:B------:R-:W-:Y:S05]  /*34c0*/  BSYNC.RECONVERGENT B1 ;  /* 0x0000000000017941 */ /* 0x000fea0003800200 */
.L_x_4032:
[----:B------:R-:W-:Y:S04]  /*34d0*/  BSSY.RECONVERGENT B1, `(.L_x_4034) ;  /* 0x0000047000017945 */ /* 0x000fe80003800200 */
[----:B------:R-:W-:Y:S05]  /*34e0*/  @!P0 BRA `(.L_x_4035) ;  /* 0x0000000400148947 */ /* 0x000fea0003800000 */
        /* <DEDUP_REMOVED lines=69> */
.L_x_4035:
[----:B------:R-:W-:Y:S05]  /*3940*/  BSYNC.RECONVERGENT B1 ;  /* 0x0000000000017941 */ /* 0x000fea0003800200 */
.L_x_4034:
[----:B------:R-:W-:-:S05]  /*3950*/  FADD R6, R6, R9 ;  /* 0x0000000906067221 */ /* 0x000fca0000000000 */
[----:B------:R-:W-:-:S05]  /*3960*/  F2FP.F16.F32.PACK_AB R6, RZ, R6 ;  /* 0x00000006ff06723e */ /* 0x000fca00000000ff */
[----:B------:R0:W-:Y:S01]  /*3970*/  STS.U16 [R3], R6 ;  /* 0x0000000603007388 */ /* 0x0001e20000000400 */
[----:B------:R-:W-:Y:S05]  /*3980*/  BRA `(.L_x_4036) ;  /* 0x0000003800ec7947 */ /* 0x000fea0003800000 */
.L_x_3985:
        /* <DEDUP_REMOVED lines=18> */
.L_x_4063:
        /* <DEDUP_REMOVED lines=30> */
.L_x_4040:
[----:B------:R-:W-:Y:S01]  /*3c90*/  MOV R26, R18 ;  /* 0x00000012001a7202 */ /* 0x000fe20000000f00 */
[----:B------:R-:W-:Y:S01]  /*3ca0*/  IMAD.MOV.U32 R13, RZ, RZ, R19 ;  /* 0x000000ffff0d7224 */ /* 0x000fe200078e0013 */
[----:B------:R-:W-:Y:S02]  /*3cb0*/  MOV R14, R20 ;  /* 0x00000014000e7202 */ /* 0x000fe40000000f00 */
[----:B------:R-:W-:Y:S02]  /*3cc0*/  MOV R11, R21 ;  /* 0x00000015000b7202 */ /* 0x000fe40000000f00 */
[----:B------:R-:W-:-:S07]  /*3cd0*/  MOV R12, 0x3cf0 ;  /* 0x00003cf0000c7802 */ /* 0x000fce0000000f00 */
[----:B-1----:R-:W-:Y:S05]  /*3ce0*/  CALL.REL.NOINC `($__internal_82_$__cuda_sm20_div_s64) ;  /* 0x0000003800f47944 */ /* 0x002fea0003c00000 */
        /* <DEDUP_REMOVED lines=9> */
.L_x_4041:
[----:B------:R-:W-:Y:S05]  /*3d80*/  BSYNC.RECONVERGENT B1 ;  /* 0x0000000000017941 */ /* 0x000fea0003800200 */
.L_x_4039:
        /* <DEDUP_REMOVED lines=39> */
.L_x_4043:
[----:B------:R-:W-:Y:S01]  /*4000*/  IMAD.MOV.U32 R26, RZ, RZ, R36 ;  /* 0x000000ffff1a7224 */ /* 0x000fe200078e0024 */
[----:B------:R-:W-:Y:S01]  /*4010*/  MOV R13, R37 ;  /* 0x00000025000d7202 */ /* 0x000fe20000000f00 */
[----:B------:R-:W-:Y:S01]  /*4020*/  IMAD.MOV.U32 R11, RZ, RZ, R39 ;  /* 0x000000ffff0b7224 */ /* 0x000fe200078e0027 */
[----:B------:R-:W-:Y:S02]  /*4030*/  MOV R14, R38 ;  /* 0x00000026000e7202 */ /* 0x000fe40000000f00 */
[----:B------:R-:W-:-:S07]  /*4040*/  MOV R12, 0x4060 ;  /* 0x00004060000c7802 */ /* 0x000fce0000000f00 */
[----:B-1----:R-:W-:Y:S05]  /*4050*/  CALL.REL.NOINC `($__internal_82_$__cuda_sm20_div_s64) ;  /* 0x0000003800187944 */ /* 0x002fea0003c00000 */
        /* <DEDUP_REMOVED lines=11> */
.L_x_4044:
[----:B------:R-:W-:Y:S05]  /*4110*/  BSYNC.RECONVERGENT B1 ;  /* 0x0000000000017941 */ /* 0x000fea0003800200 */
.L_x_4042:
        /* <DEDUP_REMOVED lines=37> */
.L_x_4046:
        /* <DEDUP_REMOVED lines=17> */
.L_x_4047:
[----:B------:R-:W-:Y:S05]  /*4480*/  BSYNC.RECONVERGENT B1 ;  /* 0x0000000000017941 */ /* 0x000fea0003800200 */
.L_x_4045:
        /* <DEDUP_REMOVED lines=38> */
.L_x_4049:
[----:B------:R-:W-:Y:S01]  /*46f0*/  MOV R26, R20 ;  /* 0x00000014001a7202 */ /* 0x000fe20000000f00 */
[----:B------:R-:W-:Y:S01]  /*4700*/  IMAD.MOV.U32 R14, RZ, RZ, R36 ;  /* 0x000000ffff0e7224 */ /* 0x000fe200078e0024 */
[----:B------:R-:W-:Y:S02]  /*4710*/  MOV R13, R21 ;  /* 0x00000015000d7202 */ /* 0x000fe40000000f00 */
[----:B------:R-:W-:Y:S02]  /*4720*/  MOV R11, R37 ;  /* 0x00000025000b7202 */ /* 0x000fe40000000f00 */
[----:B------:R-:W-:-:S07]  /*4730*/  MOV R12, 0x4750 ;  /* 0x00004750000c7802 */ /* 0x000fce0000000f00 */
[----:B-1----:R-:W-:Y:S05]  /*4740*/  CALL.REL.NOINC `($__internal_82_$__cuda_sm20_div_s64) ;  /* 0x00000030005c7944 */ /* 0x002fea0003c00000 */
        /* <DEDUP_REMOVED lines=11> */
.L_x_4050:
[----:B------:R-:W-:Y:S05]  /*4800*/  BSYNC.RECONVERGENT B1 ;  /* 0x0000000000017941 */ /* 0x000fea0003800200 */
.L_x_4048:
        /* <DEDUP_REMOVED lines=38> */
.L_x_4052:
[----:B------:R-:W-:Y:S01]  /*4a70*/  MOV R26, R20 ;  /* 0x00000014001a7202 */ /* 0x000fe20000000f00 */
[----:B------:R-:W-:Y:S01]  /*4a80*/  IMAD.MOV.U32 R13, RZ, RZ, R21 ;  /* 0x000000ffff0d7224 */ /* 0x000fe200078e0015 */
[----:B------:R-:W-:Y:S02]  /*4a90*/  MOV R14, R22 ;  /* 0x00000016000e7202 */ /* 0x000fe40000000f00 */
[----:B------:R-:W-:Y:S02]  /*4aa0*/  MOV R11, R23 ;  /* 0x00000017000b7202 */ /* 0x000fe40000000f00 */
[----:B------:R-:W-:-:S07]  /*4ab0*/  MOV R12, 0x4ad0 ;  /* 0x00004ad0000c7802 */ /* 0x000fce0000000f00 */
[----:B-1----:R-:W-:Y:S05]  /*4ac0*/  CALL.REL.NOINC `($__internal_82_$__cuda_sm20_div_s64) ;  /* 0x0000002c007c7944 */ /* 0x002fea0003c00000 */
        /* <DEDUP_REMOVED lines=11> */
.L_x_4053:
[----:B------:R-:W-:Y:S05]  /*4b80*/  BSYNC.RECONVERGENT B1 ;  /* 0x0000000000017941 */ /* 0x000fea0003800200 */
.L_x_4051:
        /* <DEDUP_REMOVED lines=40> */
.L_x_4055:
        /* <DEDUP_REMOVED lines=17> */
.L_x_4056:
[----:B------:R-:W-:Y:S05]  /*4f20*/  BSYNC.RECONVERGENT B1 ;  /* 0x0000000000017941 */ /* 0x000fea0003800200 */
.L_x_4054:
        /* <DEDUP_REMOVED lines=40> */
.L_x_4058:
        /* <DEDUP_REMOVED lines=17> */
.L_x_4059:
[----:B------:R-:W-:Y:S05]  /*52c0*/  BSYNC.RECONVERGENT B1 ;  /* 0x0000000000017941 */ /* 0x000fea0003800200 */
.L_x_4057:
        /* <DEDUP_REMOVED lines=38> */
.L_x_4061:
        /* <DEDUP_REMOVED lines=17> */
.L_x_4062:
[----:B------:R-:W-:Y:S05]  /*5640*/  BSYNC.RECONVERGENT B1 ;  /* 0x0000000000017941 */ /* 0x000fea0003800200 */
.L_x_4060:
        /* <DEDUP_REMOVED lines=15> */
.L_x_4038:
        /* <DEDUP_REMOVED lines=37> */
.L_x_4066:
[----:B------:R-:W-:Y:S01]  /*5990*/  MOV R26, R18 ;  /* 0x00000012001a7202 */ /* 0x000fe20000000f00 */
[----:B------:R-:W-:Y:S01]  /*59a0*/  IMAD.MOV.U32 R14, RZ, RZ, R6 ;  /* 0x000000ffff0e7224 */ /* 0x000fe200078e0006 */
[----:B------:R-:W-:Y:S02]  /*59b0*/  MOV R13, R19 ;  /* 0x00000013000d7202 */ /* 0x000fe40000000f00 */
[----:B------:R-:W-:Y:S02]  /*59c0*/  MOV R11, R7 ;  /* 0x00000007000b7202 */ /* 0x000fe40000000f00 */
[----:B------:R-:W-:-:S07]  /*59d0*/  MOV R12, 0x59f0 ;  /* 0x000059f0000c7802 */ /* 0x000fce0000000f00 */
[----:B------:R-:W-:Y:S05]  /*59e0*/  CALL.REL.NOINC `($__internal_82_$__cuda_sm20_div_s64) ;  /* 0x0000001c00b47944 */ /* 0x000fea0003c00000 */
        /* <DEDUP_REMOVED lines=9> */
.L_x_4067:
[----:B------:R-:W-:Y:S05]  /*5a80*/  BSYNC.RECONVERGENT B1 ;  /* 0x0000000000017941 */ /* 0x000fea0003800200 */
.L_x_4065:
        /* <DEDUP_REMOVED lines=39> */
.L_x_4069:
[----:B------:R-:W-:Y:S01]  /*5d00*/  MOV R26, R18 ;  /* 0x00000012001a7202 */ /* 0x000fe20000000f00 */
[----:B------:R-:W-:Y:S01]  /*5d10*/  IMAD.MOV.U32 R13, RZ, RZ, R19 ;  /* 0x000000ffff0d7224 */ /* 0x000fe200078e0013 */
[----:B------:R-:W-:Y:S02]  /*5d20*/  MOV R14, R6 ;  /* 0x00000006000e7202 */ /* 0x000fe40000000f00 */
[----:B------:R-:W-:Y:S02]  /*5d30*/  MOV R11, R7 ;  /* 0x00000007000b7202 */ /* 0x000fe40000000f00 */
[----:B------:R-:W-:-:S07]  /*5d40*/  MOV R12, 0x5d60 ;  /* 0x00005d60000c7802 */ /* 0x000fce0000000f00 */
[----:B------:R-:W-:Y:S05]  /*5d50*/  CALL.REL.NOINC `($__internal_82_$__cuda_sm20_div_s64) ;  /* 0x0000001800d87944 */ /* 0x000fea0003c00000 */
        /* <DEDUP_REMOVED lines=11> */
.L_x_4070:
[----:B------:R-:W-:Y:S05]  /*5e10*/  BSYNC.RECONVERGENT B1 ;  /* 0x0000000000017941 */ /* 0x000fea0003800200 */
.L_x_4068:
        /* <DEDUP_REMOVED lines=40> */
.L_x_4072:
        /* <DEDUP_REMOVED lines=17> */
.L_x_4073:
[----:B------:R-:W-:Y:S05]  /*61b0*/  BSYNC.RECONVERGENT B1 ;  /* 0x0000000000017941 */ /* 0x000fea0003800200 */
.L_x_4071:
        /* <DEDUP_REMOVED lines=40> */
.L_x_4075:
[----:B------:R-:W-:Y:S01]  /*6440*/  MOV R26, R18 ;  /* 0x00000012001a7202 */ /* 0x000fe20000000f00 */
[----:B------:R-:W-:Y:S01]  /*6450*/  IMAD.MOV.U32 R14, RZ, RZ, R20 ;  /* 0x000000ffff0e7224 */ /* 0x000fe200078e0014 */
[----:B------:R-:W-:Y:S02]  /*6460*/  MOV R13, R19 ;  /* 0x00000013000d7202 */ /* 0x000fe40000000f00 */
[----:B------:R-:W-:Y:S02]  /*6470*/  MOV R11, R21 ;  /* 0x00000015000b7202 */ /* 0x000fe40000000f00 */
[----:B------:R-:W-:-:S07]  /*6480*/  MOV R12, 0x64a0 ;  /* 0x000064a0000c7802 */ /* 0x000fce0000000f00 */
[----:B------:R-:W-:Y:S05]  /*6490*/  CALL.REL.NOINC `($__internal_82_$__cuda_sm20_div_s64) ;  /* 0x0000001400087944 */ /* 0x000fea0003c00000 */
        /* <DEDUP_REMOVED lines=11> */
.L_x_4076:
[----:B------:R-:W-:Y:S05]  /*6550*/  BSYNC.RECONVERGENT B1 ;  /* 0x0000000000017941 */ /* 0x000fea0003800200 */
.L_x_4074:
        /* <DEDUP_REMOVED lines=11> */
.L_x_4064:
        /* <DEDUP_REMOVED lines=35> */
.L_x_4079:
[----:B------:R-:W-:Y:S01]  /*6840*/  MOV R26, R18 ;  /* 0x00000012001a7202 */ /* 0x000fe20000000f00 */
[----:B------:R-:W-:Y:S01]  /*6850*/  IMAD.MOV.U32 R13, RZ, RZ, R19 ;  /* 0x000000ffff0d7224 */ /* 0x000fe200078e0013 */
[----:B------:R-:W-:Y:S02]  /*6860*/  MOV R14, R4 ;  /* 0x00000004000e7202 */ /* 0x000fe40000000f00 */
[----:B------:R-:W-:Y:S02]  /*6870*/  MOV R11, R5 ;  /* 0x00000005000b7202 */ /* 0x000fe40000000f00 */
[----:B------:R-:W-:-:S07]  /*6880*/  MOV R12, 0x68a0 ;  /* 0x000068a0000c7802 */ /* 0x000fce0000000f00 */
[----:B------:R-:W-:Y:S05]  /*6890*/  CALL.REL.NOINC `($__internal_82_$__cuda_sm20_div_s64) ;  /* 0x0000001000087944 */ /* 0x000fea0003c00000 */
        /* <DEDUP_REMOVED lines=8> */
.L_x_4080:
[----:B------:R-:W-:Y:S05]  /*6920*/  BSYNC.RECONVERGENT B1 ;  /* 0x0000000000017941 */ /* 0x000fea0003800200 */
.L_x_4078:
        /* <DEDUP_REMOVED lines=39> */
.L_x_4082:
[----:B------:R-:W-:Y:S01]  /*6ba0*/  MOV R26, R18 ;  /* 0x00000012001a7202 */ /* 0x000fe20000000f00 */
[----:B------:R-:W-:Y:S01]  /*6bb0*/  IMAD.MOV.U32 R13, RZ, RZ, R19 ;  /* 0x000000ffff0d7224 */ /* 0x000fe200078e0013 */
[----:B------:R-:W-:Y:S02]  /*6bc0*/  MOV R14, R16 ;  /* 0x00000010000e7202 */ /* 0x000fe40000000f00 */
[----:B------:R-:W-:Y:S02]  /*6bd0*/  MOV R11, R17 ;  /* 0x00000011000b7202 */ /* 0x000fe40000000f00 */
[----:B------:R-:W-:-:S07]  /*6be0*/  MOV R12, 0x6c00 ;  /* 0x00006c00000c7802 */ /* 0x000fce0000000f00 */
[----:B------:R-:W-:Y:S05]  /*6bf0*/  CALL.REL.NOINC `($__internal_82_$__cuda_sm20_div_s64) ;  /* 0x0000000c00307944 */ /* 0x000fea0003c00000 */
        /* <DEDUP_REMOVED lines=11> */
.L_x_4083:
[----:B------:R-:W-:Y:S05]  /*6cb0*/  BSYNC.RECONVERGENT B1 ;  /* 0x0000000000017941 */ /* 0x000fea0003800200 */
.L_x_4081:
        /* <DEDUP_REMOVED lines=11> */
.L_x_4077:
        /* <DEDUP_REMOVED lines=31> */
.L_x_4085:
[----:B------:R-:W-:Y:S01]  /*6f60*/  IMAD.MOV.U32 R24, RZ, RZ, R20 ;  /* 0x000000ffff187224 */ /* 0x000fe200078e0014 */
[----:B------:R-:W-:-:S07]  /*6f70*/  MOV R26, 0x6f90 ;  /* 0x00006f90001a7802 */ /* 0x000fce0000000f00 */
[----:B------:R-:W-:Y:S05]  /*6f80*/  CALL.REL.NOINC `($__internal_83_$__cuda_sm20_rem_s64) ;  /* 0x0000000c00987944 */ /* 0x000fea0003c00000 */
[----:B------:R-:W-:Y:S02]  /*6f90*/  MOV R4, R6 ;  /* 0x0000000600047202 */ /* 0x000fe40000000f00 */
[----:B------:R-:W-:-:S07]  /*6fa0*/  MOV R5, R7 ;  /* 0x0000000700057202 */ /* 0x000fce0000000f00 */
.L_x_4086:
[----:B------:R-:W-:Y:S05]  /*6fb0*/  BSYNC.RECONVERGENT B1 ;  /* 0x0000000000017941 */ /* 0x000fea0003800200 */
.L_x_4084:
        /* <DEDUP_REMOVED lines=9> */
.L_x_4037:
[----:B------:R-:W2:Y:S01]  /*7050*/  LDG.E.U16 R4, desc[UR12][R8.64] ;  /* 0x0000000c08047981 */ /* 0x000ea2000c1e1500 */
[----:B------:R-:W-:Y:S01]  /*7060*/  BSSY.RECONVERGENT B1, `(.L_x_4087) ;  /* 0x000004b000017945 */ /* 0x000fe20003800200 */
[----:B------:R-:W-:Y:S01]  /*7070*/  HFMA2 R6, -RZ, RZ, 1.875, 0 ;  /* 0x3f800000ff067431 */ /* 0x000fe200000001ff */
[----:B--2---:R-:W-:-:S04]  /*7080*/  PRMT R5, R4, 0x9910, RZ ;  /* 0x0000991004057816 */ /* 0x004fc800000000ff */
[----:B------:R-:W-:-:S04]  /*7090*/  IABS R5, R5 ;  /* 0x0000000500057213 */ /* 0x000fc80000000000 */
[----:B------:R-:W-:-:S13]  /*70a0*/  ISETP.NE.AND P0, PT, R5, 0x1, PT ;  /* 0x000000010500780c */ /* 0x000fda0003f05270 */
        /* <DEDUP_REMOVED lines=70> */
.L_x_4088:
[----:B------:R-:W-:Y:S05]  /*7510*/  BSYNC.RECONVERGENT B1 ;  /* 0x0000000000017941 */ /* 0x000fea0003800200 */
.L_x_4087:
[----:B------:R-:W-:-:S05]  /*7520*/  F2FP.F16.F32.PACK_AB R6, RZ, R6 ;  /* 0x00000006ff06723e */ /* 0x000fca00000000ff */
[----:B------:R1:W-:Y:S02]  /*7530*/  STS.U16 [R3], R6 ;  /* 0x0000000603007388 */ /* 0x0003e40000000400 */
.L_x_4036:
[----:B------:R-:W-:Y:S05]  /*7540*/  BSYNC.RECONVERGENT B0 ;  /* 0x0000000000007941 */ /* 0x000fea0003800200 */
.L_x_3984:
[----:B------:R-:W-:Y:S01]  /*7550*/  BAR.SYNC.DEFER_BLOCKING 0x0 ;  /* 0x0000000000007b1d */ /* 0x000fe20000010000 */
[----:B------:R-:W-:Y:S02]  /*7560*/  ISETP.GE.U32.AND P0, PT, R2, 0x42, PT ;  /* 0x000000420200780c */ /* 0x000fe40003f06070 */
[----:B------:R-:W-:-:S11]  /*7570*/  ISETP.GT.U32.AND P1, PT, R0, 0x1f, PT ;  /* 0x0000001f0000780c */ /* 0x000fd60003f24070 */
[----:B------:R-:W-:Y:S05]  /*7580*/  @!P0 BRA `(.L_x_4089) ;  /* 0x0000000000308947 */ /* 0x000fea0003800000 */
.L_x_4090:
        /* <DEDUP_REMOVED lines=12> */
.L_x_4089:
        /* <DEDUP_REMOVED lines=39> */
        .weak           $__internal_82_$__cuda_sm20_div_s64
        .type           $__internal_82_$__cuda_sm20_div_s64,@function
        .size           $__internal_82_$__cuda_sm20_div_s64,($__internal_83_$__cuda_sm20_rem_s64 - $__internal_82_$__cuda_sm20_div_s64)
$__internal_82_$__cuda_sm20_div_s64:
        /* <DEDUP_REMOVED lines=82> */
[----:B------:R-:W-:Y:S06]  /*7de0*/  RET.REL.NODEC R12 `(contiguous_reducel32_i16) ;  /* 0xffffff800c847950 */ /* 0x000fec0003c3ffff */
        .weak           $__internal_83_$__cuda_sm20_rem_s64
        .type           $__internal_83_$__cuda_sm20_rem_s64,@function
        .size           $__internal_83_$__cuda_sm20_rem_s64,(.L_x_10034 - $__internal_83_$__cuda_sm20_rem_s64)
$__internal_83_$__cuda_sm20_rem_s64:
        /* <DEDUP_REMOVED lines=76> */
[----:B------:R-:W-:Y:S06]  /*82b0*/  RET.REL.NODEC R26 `(contiguous_reducel32_i16) ;  /* 0xffffff7c1a507950 */ /* 0x000fec0003c3ffff */
.L_x_4091:
        /* <DEDUP_REMOVED lines=12> */
.L_x_10034:


//--------------------- .text.uncontiguous_cumulate_reducel3_i16 --------------------------
	.section	.text.uncontiguous_cumulate_reducel3_i16,"ax",@progbits
	.align	128
        .global         uncontiguous_cumulate_reducel3_i16
        .type           uncontiguous_cumulate_reducel3_i16,@function
        .size           uncontiguous_cumulate_reducel3_i16,(.L_x_10036 - uncontiguous_cumulate_reducel3_i16)
        .other          uncontiguous_cumulate_reducel3_i16,@"STO_CUDA_ENTRY STV_DEFAULT"
uncontiguous_cumulate_reducel3_i16:
.text.uncontiguous_cumulate_reducel3_i16:
        /* <DEDUP_REMOVED lines=37> */
.L_x_4120:
        /* <DEDUP_REMOVED lines=32> */
.L_x_4097:
[----:B------:R-:W-:Y:S01]  /*0450*/  MOV R26, R6 ;  /* 0x00000006001a7202 */ /* 0x000fe20000000f00 */
[----:B------:R-:W-:Y:S01]  /*0460*/  IMAD.MOV.U32 R13, RZ, RZ, R9 ;  /* 0x000000ffff0d7224 */ /* 0x000fe200078e0009 */
[----:B------:R-:W-:Y:S01]  /*0470*/  MOV R14, R40 ;  /* 0x00000028000e7202 */ /* 0x000fe20000000f00 */
[----:B------:R-:W-:Y:S01]  /*0480*/  IMAD.MOV.U32 R11, RZ, RZ, R41 ;  /* 0x000000ffff0b7224 */ /* 0x000fe200078e0029 */
[----:B------:R-:W-:-:S07]  /*0490*/  MOV R12, 0x4b0 ;  /* 0x000004b0000c7802 */ /* 0x000fce0000000f00 */
[----:B-1----:R-:W-:Y:S05]  /*04a0*/  CALL.REL.NOINC `($__internal_84_$__cuda_sm20_div_s64) ;  /* 0x0000006400107944 */ /* 0x002fea0003c00000 */
        /* <DEDUP_REMOVED lines=10> */
.L_x_4098:
[----:B------:R-:W-:Y:S05]  /*0550*/  BSYNC.RECONVERGENT B1 ;  /* 0x0000000000017941 */ /* 0x000fea0003800200 */
.L_x_4096:
        /* <DEDUP_REMOVED lines=33> */
.L_x_4100:
[----:B------:R-:W-:Y:S01]  /*0770*/  IMAD.MOV.U32 R26, RZ, RZ, R20 ;  /* 0x000000ffff1a7224 */ /* 0x000fe200078e0014 */
[----:B------:R-:W-:Y:S01]  /*0780*/  MOV R13, R7 ;  /* 0x00000007000d7202 */ /* 0x000fe20000000f00 */
[----:B------:R-:W-:Y:S01]  /*0790*/  IMAD.MOV.U32 R14, RZ, RZ, R40 ;  /* 0x000000ffff0e7224 */ /* 0x000fe200078e0028 */
[----:B------:R-:W-:Y:S02]  /*07a0*/  MOV R11, R41 ;  /* 0x00000029000b7202 */ /* 0x000fe40000000f00 */
[----:B------:R-:W-:-:S07]  /*07b0*/  MOV R12, 0x7d0 ;  /* 0x000007d0000c7802 */ /* 0x000fce0000000f00 */
[----:B------:R-:W-:Y:S05]  /*07c0*/  CALL.REL.NOINC `($__internal_84_$__cuda_sm20_div_s64) ;  /* 0x0000006000487944 */ /* 0x000fea0003c00000 */
        /* <DEDUP_REMOVED lines=9> */
.L_x_4101:
[----:B------:R-:W-:Y:S05]  /*0860*/  BSYNC.RECONVERGENT B1 ;  /* 0x0000000000017941 */ /* 0x000fea0003800200 */
.L_x_4099:
        /* <DEDUP_REMOVED lines=34> */
.L_x_4103:
[----:B------:R-:W-:Y:S01]  /*0a90*/  MOV R26, R34 ;  /* 0x00000022001a7202 */ /* 0x000fe20000000f00 */
[----:B------:R-:W-:Y:S01]  /*0aa0*/  IMAD.MOV.U32 R13, RZ, RZ, R35 ;  /* 0x000000ffff0d7224 */ /* 0x000fe200078e0023 */
[----:B------:R-:W-:Y:S01]  /*0ab0*/  MOV R14, R20 ;  /* 0x00000014000e7202 */ /* 0x000fe20000000f00 */
[----:B------:R-:W-:Y:S01]  /*0ac0*/  IMAD.MOV.U32 R11, RZ, RZ, R21 ;  /* 0x000000ffff0b7224 */ /* 0x000fe200078e0015 */
[----:B------:R-:W-:-:S07]  /*0ad0*/  MOV R12, 0xaf0 ;  /* 0x00000af0000c7802 */ /* 0x000fce0000000f00 */
[----:B------:R-:W-:Y:S05]  /*0ae0*/  CALL.REL.NOINC `($__internal_84_$__cuda_sm20_div_s64) ;  /* 0x0000005c00807944 */ /* 0x000fea0003c00000 */
        /* <DEDUP_REMOVED lines=10> */
.L_x_4104:
[----:B------:R-:W-:Y:S05]  /*0b90*/  BSYNC.RECONVERGENT B1 ;  /* 0x0000000000017941 */ /* 0x000fea0003800200 */
.L_x_4102:
        /* <DEDUP_REMOVED lines=34> */
.L_x_4106:
        /* <DEDUP_REMOVED lines=16> */
.L_x_4107:
[----:B------:R-:W-:Y:S05]  /*0ec0*/  BSYNC.RECONVERGENT B1 ;  /* 0x0000000000017941 */ /* 0x000fea0003800200 */
.L_x_4105:
        /* <DEDUP_REMOVED lines=36> */
.L_x_4109:
        /* <DEDUP_REMOVED lines=16> */
.L_x_4110:
[----:B------:R-:W-:Y:S05]  /*1210*/  BSYNC.RECONVERGENT B1 ;  /* 0x0000000000017941 */ /* 0x000fea0003800200 */
.L_x_4108:
        /* <DEDUP_REMOVED lines=35> */
.L_x_4112:
[----:B------:R-:W-:Y:S01]  /*1450*/  IMAD.MOV.U32 R26, RZ, RZ, R34 ;  /* 0x000000ffff1a7224 */ /* 0x000fe200078e0022 */
[----:B------:R-:W-:Y:S01]  /*1460*/  MOV R13, R35 ;  /* 0x00000023000d7202 */ /* 0x000fe20000000f00 */
[----:B------:R-:W-:Y:S01]  /*1470*/  IMAD.MOV.U32 R14, RZ, RZ, R20 ;  /* 0x000000ffff0e7224 */ /* 0x000fe200078e0014 */
[----:B------:R-:W-:Y:S02]  /*1480*/  MOV R11, R21 ;  /* 0x00000015000b7202 */ /* 0x000fe40000000f00 */
[----:B------:R-:W-:-:S07]  /*1490*/  MOV R12, 0x14b0 ;  /* 0x000014b0000c7802 */ /* 0x000fce0000000f00 */
[----:B------:R-:W-:Y:S05]  /*14a0*/  CALL.REL.NOINC `($__internal_84_$__cuda_sm20_div_s64) ;  /* 0x0000005400107944 */ /* 0x000fea0003c00000 */
        /* <DEDUP_REMOVED lines=10> */
.L_x_4113:
[----:B------:R-:W-:Y:S05]  /*1550*/  BSYNC.RECONVERGENT B1 ;  /* 0x0000000000017941 */ /* 0x000fea0003800200 */
.L_x_4111:
        /* <DEDUP_REMOVED lines=34> */
.L_x_4115:
[----:B------:R-:W-:Y:S01]  /*1780*/  IMAD.MOV.U32 R26, RZ, RZ, R38 ;  /* 0x000000ffff1a7224 */ /* 0x000fe200078e0026 */
[----:B------:R-:W-:Y:S01]  /*1790*/  MOV R13, R39 ;  /* 0x00000027000d7202 */ /* 0x000fe20000000f00 */
[----:B------:R-:W-:Y:S01]  /*17a0*/  IMAD.MOV.U32 R14, RZ, RZ, R20 ;  /* 0x000000ffff0e7224 */ /* 0x000fe200078e0014 */
[----:B------:R-:W-:Y:S02]  /*17b0*/  MOV R11, R21 ;  /* 0x00000015000b7202 */ /* 0x000fe40000000f00 */
[----:B------:R-:W-:-:S07]  /*17c0*/  MOV R12, 0x17e0 ;  /* 0x000017e0000c7802 */ /* 0x000fce0000000f00 */
[----:B------:R-:W-:Y:S05]  /*17d0*/  CALL.REL.NOINC `($__internal_84_$__cuda_sm20_div_s64) ;  /* 0x0000005000447944 */ /* 0x000fea0003c00000 */
        /* <DEDUP_REMOVED lines=10> */
.L_x_4116:
[----:B------:R-:W-:Y:S05]  /*1880*/  BSYNC.RECONVERGENT B1 ;  /* 0x0000000000017941 */ /* 0x000fea0003800200 */
.L_x_4114:
        /* <DEDUP_REMOVED lines=35> */
.L_x_4118:
[----:B------:R-:W-:Y:S01]  /*1ac0*/  MOV R26, R34 ;  /* 0x00000022001a7202 */ /* 0x000fe20000000f00 */
[----:B------:R-:W-:Y:S01]  /*1ad0*/  IMAD.MOV.U32 R13, RZ, RZ, R35 ;  /* 0x000000ffff0d7224 */ /* 0x000fe200078e0023 */
[----:B------:R-:W-:Y:S01]  /*1ae0*/  MOV R14, R20 ;  /* 0x00000014000e7202 */ /* 0x000fe20000000f00 */
[----:B------:R-:W-:Y:S01]  /*1af0*/  IMAD.MOV.U32 R11, RZ, RZ, R21 ;  /* 0x000000ffff0b7224 */ /* 0x000fe200078e0015 */
[----:B------:R-:W-:-:S07]  /*1b00*/  MOV R12, 0x1b20 ;  /* 0x00001b20000c7802 */ /* 0x000fce0000000f00 */
[----:B------:R-:W-:Y:S05]  /*1b10*/  CALL.REL.NOINC `($__internal_84_$__cuda_sm20_div_s64) ;  /* 0x0000004c00747944 */ /* 0x000fea0003c00000 */
        /* <DEDUP_REMOVED lines=10> */
.L_x_4119:
[----:B------:R-:W-:Y:S05]  /*1bc0*/  BSYNC.RECONVERGENT B1 ;  /* 0x0000000000017941 */ /* 0x000fea0003800200 */
.L_x_4117:
        /* <DEDUP_REMOVED lines=8> */
.L_x_4095:
        /* <DEDUP_REMOVED lines=35> */
.L_x_4123:
        /* <DEDUP_REMOVED lines=16> */
.L_x_4124:
[----:B------:R-:W-:Y:S05]  /*1f80*/  BSYNC.RECONVERGENT B1 ;  /* 0x0000000000017941 */ /* 0x000fea0003800200 */
.L_x_4122:
        /* <DEDUP_REMOVED lines=34> */
.L_x_4126:
        /* <DEDUP_REMOVED lines=16> */
.L_x_4127:
[----:B------:R-:W-:Y:S05]  /*22b0*/  BSYNC.RECONVERGENT B1 ;  /* 0x0000000000017941 */ /* 0x000fea0003800200 */
.L_x_4125:
        /* <DEDUP_REMOVED lines=35> */
.L_x_4129:
        /* <DEDUP_REMOVED lines=16> */
.L_x_4130:
[----:B------:R-:W-:Y:S05]  /*25f0*/  BSYNC.RECONVERGENT B1 ;  /* 0x0000000000017941 */ /* 0x000fea0003800200 */
.L_x_4128:
        /* <DEDUP_REMOVED lines=35> */
.L_x_4132:
[----:B------:R-:W-:Y:S01]  /*2830*/  IMAD.MOV.U32 R26, RZ, RZ, R18 ;  /* 0x000000ffff1a7224 */ /* 0x000fe200078e0012 */
[----:B------:R-:W-:Y:S01]  /*2840*/  MOV R13, R19 ;  /* 0x00000013000d7202 */ /* 0x000fe20000000f00 */
[----:B------:R-:W-:Y:S01]  /*2850*/  IMAD.MOV.U32 R14, RZ, RZ, R16 ;  /* 0x000000ffff0e7224 */ /* 0x000fe200078e0010 */
[----:B------:R-:W-:Y:S02]  /*2860*/  MOV R11, R17 ;  /* 0x00000011000b7202 */ /* 0x000fe40000000f00 */
[----:B------:R-:W-:-:S07]  /*2870*/  MOV R12, 0x2890 ;  /* 0x00002890000c7802 */ /* 0x000fce0000000f00 */
[----:B------:R-:W-:Y:S05]  /*2880*/  CALL.REL.NOINC `($__internal_84_$__cuda_sm20_div_s64) ;  /* 0x0000004000187944 */ /* 0x000fea0003c00000 */
        /* <DEDUP_REMOVED lines=10> */
.L_x_4133:
[----:B------:R-:W-:Y:S05]  /*2930*/  BSYNC.RECONVERGENT B1 ;  /* 0x0000000000017941 */ /* 0x000fea0003800200 */
.L_x_4131:
[----:B------:R-:W-:Y:S01]  /*2940*/  IMAD R11, R11, R34, RZ ;  /* 0x000000220b0b7224 */ /* 0x000fe200078e02ff */
[----:B------:R-:W-:Y:S01]  /*2950*/  IADD3 R8, PT, PT, R8, -0x2, RZ ;  /* 0xfffffffe08087810 */ /* 0x000fe20007ffe0ff */
[----:B------:R-:W-:Y:S02]  /*2960*/  IMAD.MOV.U32 R38, RZ, RZ, R22 ;  /* 0x000000ffff267224 */ /* 0x000fe400078e0016 */
[-C--:B------:R-:W-:Y:S02]  /*2970*/  IMAD R11, R35, R10.reuse, R11 ;  /* 0x0000000a230b7224 */ /* 0x080fe400078e020b */
[----:B------:R-:W-:-:S04]  /*2980*/  IMAD.WIDE.U32 R22, R34, R10, R38 ;  /* 0x0000000a22167225 */ /* 0x000fc800078e0026 */
[----:B------:R-:W-:-:S07]  /*2990*/  IMAD.IADD R23, R23, 0x1, R11 ;  /* 0x0000000117177824 */ /* 0x000fce00078e020b */
.L_x_4121:
        /* <DEDUP_REMOVED lines=31> */
.L_x_4135:
[----:B------:R-:W-:Y:S01]  /*2b90*/  MOV R18, R6 ;  /* 0x0000000600127202 */ /* 0x000fe20000000f00 */
[----:B------:R-:W-:Y:S01]  /*2ba0*/  IMAD.MOV.U32 R21, RZ, RZ, R9 ;  /* 0x000000ffff157224 */ /* 0x000fe200078e0009 */
[----:B------:R-:W-:Y:S01]  /*2bb0*/  MOV R24, R16 ;  /* 0x0000001000187202 */ /* 0x000fe20000000f00 */
[----:B------:R-:W-:Y:S01]  /*2bc0*/  IMAD.MOV.U32 R19, RZ, RZ, R17 ;  /* 0x000000ffff137224 */ /* 0x000fe200078e0011 */
[----:B------:R-:W-:-:S07]  /*2bd0*/  MOV R26, 0x2bf0 ;  /* 0x00002bf0001a7802 */ /* 0x000fce0000000f00 */
[----:B------:R-:W-:Y:S05]  /*2be0*/  CALL.REL.NOINC `($__internal_85_$__cuda_sm20_rem_s64) ;  /* 0x00000040008c7944 */ /* 0x000fea0003c00000 */
.L_x_4136:
[----:B------:R-:W-:Y:S05]  /*2bf0*/  BSYNC.RECONVERGENT B1 ;  /* 0x0000000000017941 */ /* 0x000fea0003800200 */
.L_x_4134:
        /* <DEDUP_REMOVED lines=30> */
.L_x_4138:
[----:B------:R-:W-:Y:S01]  /*2de0*/  MOV R24, R16 ;  /* 0x0000001000187202 */ /* 0x000fe20000000f00 */
[----:B------:R-:W-:Y:S01]  /*2df0*/  IMAD.MOV.U32 R19, RZ, RZ, R17 ;  /* 0x000000ffff137224 */ /* 0x000fe200078e0011 */
[----:B------:R-:W-:Y:S01]  /*2e00*/  MOV R18, R20 ;  /* 0x0000001400127202 */ /* 0x000fe20000000f00 */
[----:B------:R-:W-:Y:S01]  /*2e10*/  IMAD.MOV.U32 R21, RZ, RZ, R7 ;  /* 0x000000ffff157224 */ /* 0x000fe200078e0007 */
[----:B------:R-:W-:-:S07]  /*2e20*/  MOV R26, 0x2e40 ;  /* 0x00002e40001a7802 */ /* 0x000fce0000000f00 */
[----:B------:R-:W-:Y:S05]  /*2e30*/  CALL.REL.NOINC `($__internal_85_$__cuda_sm20_rem_s64) ;  /* 0x0000003c00f87944 */ /* 0x000fea0003c00000 */
[----:B------:R-:W-:Y:S01]  /*2e40*/  MOV R6, R10 ;  /* 0x0000000a00067202 */ /* 0x000fe20000000f00 */
[----:B------:R-:W-:-:S07]  /*2e50*/  IMAD.MOV.U32 R7, RZ, RZ, R11 ;  /* 0x000000ffff077224 */ /* 0x000fce00078e000b */
.L_x_4139:
[----:B------:R-:W-:Y:S05]  /*2e60*/  BSYNC.RECONVERGENT B1 ;  /* 0x0000000000017941 */ /* 0x000fea0003800200 */
.L_x_4137:
[----:B------:R-:W-:Y:S02]  /*2e70*/  IMAD R7, R7, R8, RZ ;  /* 0x0000000807077224 */ /* 0x000fe400078e02ff */
[----:B------:R-:W-:-:S04]  /*2e80*/  IMAD.WIDE.U32 R22, R8, R6, R22 ;  /* 0x0000000608167225 */ /* 0x000fc800078e0016 */
[----:B------:R-:W-:-:S05]  /*2e90*/  IMAD R7, R9, R6, R7 ;  /* 0x0000000609077224 */ /* 0x000fca00078e0207 */
[----:B------:R-:W-:-:S07]  /*2ea0*/  IADD3 R23, PT, PT, R23, R7, RZ ;  /* 0x0000000717177210 */ /* 0x000fce0007ffe0ff */
.L_x_4094:
[----:B------:R-:W0:Y:S02]  /*2eb0*/  LDCU.64 UR6, c[0x0][0x388] ;  /* 0x00007100ff0677ac */ /* 0x000e240008000a00 */
[----:B0-----:R-:W-:Y:S02]  /*2ec0*/  LEA R8, P1, R22, UR6, 0x1 ;  /* 0x0000000616087c11 */ /* 0x001fe4000f8208ff */
[----:B------:R-:W-:Y:S02]  /*2ed0*/  LEA R6, P0, R4, UR6, 0x1 ;  /* 0x0000000604067c11 */ /* 0x000fe4000f8008ff */
[----:B------:R-:W-:Y:S02]  /*2ee0*/  LEA.HI.X R9, R22, UR7, R23, 0x1, P1 ;  /* 0x0000000716097c11 */ /* 0x000fe400088f0c17 */
[----:B------:R-:W-:-:S04]  /*2ef0*/  LEA.HI.X R7, R4, UR7, R5, 0x1, P0 ;  /* 0x0000000704077c11 */ /* 0x000fc800080f0c05 */
[----:B------:R-:W2:Y:S04]  /*2f00*/  LDG.E.S16 R9, desc[UR8][R8.64] ;  /* 0x0000000808097981 */ /* 0x000ea8000c1e1700 */
[----:B------:R-:W2:Y:S02]  /*2f10*/  LDG.E.S16 R6, desc[UR8][R6.64] ;  /* 0x0000000806067981 */ /* 0x000ea4000c1e1700 */
[----:B--2---:R-:W-:-:S05]  /*2f20*/  IMAD.IADD R4, R6, 0x1, R9 ;  /* 0x0000000106047824 */ /* 0x004fca00078e0209 */
[----:B------:R-:W-:-:S06]  /*2f30*/  SHF.R.S32.HI R4, RZ, 0x1, R4 ;  /* 0x00000001ff047819 */ /* 0x000fcc0000011404 */
[----:B------:R-:W0:Y:S02]  /*2f40*/  I2F.F16 R4, R4 ;  /* 0x0000000400047306 */ /* 0x000e240000200c00 */
[----:B0-----:R0:W-:Y:S01]  /*2f50*/  STS.U16 [R3], R4 ;  /* 0x0000000403007388 */ /* 0x0011e20000000400 */
[----:B------:R-:W-:Y:S05]  /*2f60*/  BRA `(.L_x_4140) ;  /* 0x0000003400a47947 */ /* 0x000fea0003800000 */
.L_x_4093:
        /* <DEDUP_REMOVED lines=22> */
.L_x_4167:
        /* <DEDUP_REMOVED lines=32> */
.L_x_4144:
[----:B------:R-:W-:Y:S01]  /*32d0*/  IMAD.MOV.U32 R26, RZ, RZ, R10 ;  /* 0x000000ffff1a7224 */ /* 0x000fe200078e000a */
[----:B------:R-:W-:Y:S01]  /*32e0*/  MOV R13, R15 ;  /* 0x0000000f000d7202 */ /* 0x000fe20000000f00 */
[----:B------:R-:W-:Y:S01]  /*32f0*/  IMAD.MOV.U32 R14, RZ, RZ, R20 ;  /* 0x000000ffff0e7224 */ /* 0x000fe200078e0014 */
[----:B------:R-:W-:Y:S02]  /*3300*/  MOV R11, R21 ;  /* 0x00000015000b7202 */ /* 0x000fe40000000f00 */
[----:B------:R-:W-:-:S07]  /*3310*/  MOV R12, 0x3330 ;  /* 0x00003330000c7802 */ /* 0x000fce0000000f00 */
[----:B-123--:R-:W-:Y:S05]  /*3320*/  CALL.REL.NOINC `($__internal_84_$__cuda_sm20_div_s64) ;  /* 0x0000003400707944 */ /* 0x00efea0003c00000 */
        /* <DEDUP_REMOVED lines=10> */
.L_x_4145:
[----:B------:R-:W-:Y:S05]  /*33d0*/  BSYNC.RECONVERGENT B1 ;  /* 0x0000000000017941 */ /* 0x000fea0003800200 */
.L_x_4143:
        /* <DEDUP_REMOVED lines=38> */
.L_x_4147:
[----:B------:R-:W-:Y:S01]  /*3640*/  IMAD.MOV.U32 R26, RZ, RZ, R36 ;  /* 0x000000ffff1a7224 */ /* 0x000fe200078e0024 */
[----:B------:R-:W-:Y:S01]  /*3650*/  MOV R13, R37 ;  /* 0x00000025000d7202 */ /* 0x000fe20000000f00 */
[----:B------:R-:W-:Y:S01]  /*3660*/  IMAD.MOV.U32 R14, RZ, RZ, R38 ;  /* 0x000000ffff0e7224 */ /* 0x000fe200078e0026 */
[----:B------:R-:W-:Y:S02]  /*3670*/  MOV R11, R39 ;  /* 0x00000027000b7202 */ /* 0x000fe40000000f00 */
[----:B------:R-:W-:-:S07]  /*3680*/  MOV R12, 0x36a0 ;  /* 0x000036a0000c7802 */ /* 0x000fce0000000f00 */
[----:B-1----:R-:W-:Y:S05]  /*3690*/  CALL.REL.NOINC `($__internal_84_$__cuda_sm20_div_s64) ;  /* 0x0000003000947944 */ /* 0x002fea0003c00000 */
        /* <DEDUP_REMOVED lines=11> */
.L_x_4148:
[----:B------:R-:W-:Y:S05]  /*3750*/  BSYNC.RECONVERGENT B1 ;  /* 0x0000000000017941 */ /* 0x000fea0003800200 */
.L_x_4146:
        /* <DEDUP_REMOVED lines=38> */
.L_x_4150:
[----:B------:R-:W-:Y:S01]  /*39c0*/  MOV R26, R36 ;  /* 0x00000024001a7202 */ /* 0x000fe20000000f00 */
[----:B------:R-:W-:Y:S01]  /*39d0*/  IMAD.MOV.U32 R13, RZ, RZ, R37 ;  /* 0x000000ffff0d7224 */ /* 0x000fe200078e0025 */
[----:B------:R-:W-:Y:S01]  /*39e0*/  MOV R14, R38 ;  /* 0x00000026000e7202 */ /* 0x000fe20000000f00 */
[----:B------:R-:W-:Y:S01]  /*39f0*/  IMAD.MOV.U32 R11, RZ, RZ, R39 ;  /* 0x000000ffff0b7224 */ /* 0x000fe200078e0027 */
[----:B------:R-:W-:-:S07]  /*3a00*/  MOV R12, 0x3a20 ;  /* 0x00003a20000c7802 */ /* 0x000fce0000000f00 */
[----:B-1----:R-:W-:Y:S05]  /*3a10*/  CALL.REL.NOINC `($__internal_84_$__cuda_sm20_div_s64) ;  /* 0x0000002c00b47944 */ /* 0x002fea0003c00000 */
        /* <DEDUP_REMOVED lines=11> */
.L_x_4151:
[----:B------:R-:W-:Y:S05]  /*3ad0*/  BSYNC.RECONVERGENT B1 ;  /* 0x0000000000017941 */ /* 0x000fea0003800200 */
.L_x_4149:
        /* <DEDUP_REMOVED lines=37> */
.L_x_4153:
        /* <DEDUP_REMOVED lines=17> */
.L_x_4154:
[----:B------:R-:W-:Y:S05]  /*3e40*/  BSYNC.RECONVERGENT B1 ;  /* 0x0000000000017941 */ /* 0x000fea0003800200 */
.L_x_4152:
        /* <DEDUP_REMOVED lines=38> */
.L_x_4156:
        /* <DEDUP_REMOVED lines=17> */
.L_x_4157:
[----:B------:R-:W-:Y:S05]  /*41c0*/  BSYNC.RECONVERGENT B1 ;  /* 0x0000000000017941 */ /* 0x000fea0003800200 */
.L_x_4155:
        /* <DEDUP_REMOVED lines=38> */
.L_x_4159:
        /* <DEDUP_REMOVED lines=17> */
.L_x_4160:
[----:B------:R-:W-:Y:S05]  /*4540*/  BSYNC.RECONVERGENT B1 ;  /* 0x0000000000017941 */ /* 0x000fea0003800200 */
.L_x_4158:
        /* <DEDUP_REMOVED lines=37> */
.L_x_4162:
        /* <DEDUP_REMOVED lines=17> */
.L_x_4163:
[----:B------:R-:W-:Y:S05]  /*48b0*/  BSYNC.RECONVERGENT B1 ;  /* 0x0000000000017941 */ /* 0x000fea0003800200 */
.L_x_4161:
        /* <DEDUP_REMOVED lines=36> */
.L_x_4165:
[----:B------:R-:W-:Y:S01]  /*4b00*/  MOV R26, R36 ;  /* 0x00000024001a7202 */ /* 0x000fe20000000f00 */
[----:B------:R-:W-:Y:S01]  /*4b10*/  IMAD.MOV.U32 R14, RZ, RZ, R38 ;  /* 0x000000ffff0e7224 */ /* 0x000fe200078e0026 */
[----:B------:R-:W-:Y:S02]  /*4b20*/  MOV R13, R37 ;  /* 0x00000025000d7202 */ /* 0x000fe40000000f00 */
[----:B------:R-:W-:Y:S02]  /*4b30*/  MOV R11, R39 ;  /* 0x00000027000b7202 */ /* 0x000fe40000000f00 */
[----:B------:R-:W-:-:S07]  /*4b40*/  MOV R12, 0x4b60 ;  /* 0x00004b60000c7802 */ /* 0x000fce0000000f00 */
[----:B-1----:R-:W-:Y:S05]  /*4b50*/  CALL.REL.NOINC `($__internal_84_$__cuda_sm20_div_s64) ;  /* 0x0000001c00647944 */ /* 0x002fea0003c00000 */
        /* <DEDUP_REMOVED lines=11> */
.L_x_4166:
[----:B------:R-:W-:Y:S05]  /*4c10*/  BSYNC.RECONVERGENT B1 ;  /* 0x0000000000017941 */ /* 0x000fea0003800200 */
.L_x_4164:
        /* <DEDUP_REMOVED lines=11> */
.L_x_4142:
        /* <DEDUP_REMOVED lines=36> */
.L_x_4170:
[----:B------:R-:W-:Y:S01]  /*4f10*/  IMAD.MOV.U32 R26, RZ, RZ, R10 ;  /* 0x000000ffff1a7224 */ /* 0x000fe200078e000a */
[----:B------:R-:W-:Y:S01]  /*4f20*/  MOV R13, R15 ;  /* 0x0000000f000d7202 */ /* 0x000fe20000000f00 */
[----:B------:R-:W-:Y:S01]  /*4f30*/  IMAD.MOV.U32 R11, RZ, RZ, R17 ;  /* 0x000000ffff0b7224 */ /* 0x000fe200078e0011 */
[----:B------:R-:W-:Y:S02]  /*4f40*/  MOV R14, R16 ;  /* 0x00000010000e7202 */ /* 0x000fe40000000f00 */
[----:B------:R-:W-:-:S07]  /*4f50*/  MOV R12, 0x4f70 ;  /* 0x00004f70000c7802 */ /* 0x000fce0000000f00 */
[----:B------:R-:W-:Y:S05]  /*4f60*/  CALL.REL.NOINC `($__internal_84_$__cuda_sm20_div_s64) ;  /* 0x0000001800607944 */ /* 0x000fea0003c00000 */
        /* <DEDUP_REMOVED lines=10> */
.L_x_4171:
[----:B------:R-:W-:Y:S05]  /*5010*/  BSYNC.RECONVERGENT B1 ;  /* 0x0000000000017941 */ /* 0x000fea0003800200 */
.L_x_4169:
        /* <DEDUP_REMOVED lines=41> */
.L_x_4173:
[----:B------:R-:W-:Y:S01]  /*52b0*/  MOV R26, R20 ;  /* 0x00000014001a7202 */ /* 0x000fe20000000f00 */
[----:B------:R-:W-:Y:S01]  /*52c0*/  IMAD.MOV.U32 R14, RZ, RZ, R18 ;  /* 0x000000ffff0e7224 */ /* 0x000fe200078e0012 */
[----:B------:R-:W-:Y:S02]  /*52d0*/  MOV R13, R21 ;  /* 0x00000015000d7202 */ /* 0x000fe40000000f00 */
[----:B------:R-:W-:Y:S02]  /*52e0*/  MOV R11, R19 ;  /* 0x00000013000b7202 */ /* 0x000fe40000000f00 */
[----:B------:R-:W-:-:S07]  /*52f0*/  MOV R12, 0x5310 ;  /* 0x00005310000c7802 */ /* 0x000fce0000000f00 */
[----:B------:R-:W-:Y:S05]  /*5300*/  CALL.REL.NOINC `($__internal_84_$__cuda_sm20_div_s64) ;  /* 0x0000001400787944 */ /* 0x000fea0003c00000 */
        /* <DEDUP_REMOVED lines=11> */
.L_x_4174:
[----:B------:R-:W-:Y:S05]  /*53c0*/  BSYNC.RECONVERGENT B1 ;  /* 0x0000000000017941 */ /* 0x000fea0003800200 */
.L_x_4172:
        /* <DEDUP_REMOVED lines=40> */
.L_x_4176:
[----:B------:R-:W-:Y:S01]  /*5650*/  MOV R26, R18 ;  /* 0x00000012001a7202 */ /* 0x000fe20000000f00 */
[----:B------:R-:W-:Y:S01]  /*5660*/  IMAD.MOV.U32 R13, RZ, RZ, R19 ;  /* 0x000000ffff0d7224 */ /* 0x000fe200078e0013 */
[----:B------:R-:W-:Y:S02]  /*5670*/  MOV R14, R20 ;  /* 0x00000014000e7202 */ /* 0x000fe40000000f00 */
[----:B------:R-:W-:Y:S02]  /*5680*/  MOV R11, R21 ;  /* 0x00000015000b7202 */ /* 0x000fe40000000f00 */
[----:B------:R-:W-:-:S07]  /*5690*/  MOV R12, 0x56b0 ;  /* 0x000056b0000c7802 */ /* 0x000fce0000000f00 */
[----:B------:R-:W-:Y:S05]  /*56a0*/  CALL.REL.NOINC `($__internal_84_$__cuda_sm20_div_s64) ;  /* 0x0000001000907944 */ /* 0x000fea0003c00000 */
        /* <DEDUP_REMOVED lines=11> */
.L_x_4177:
[----:B------:R-:W-:Y:S05]  /*5760*/  BSYNC.RECONVERGENT B1 ;  /* 0x0000000000017941 */ /* 0x000fea0003800200 */
.L_x_4175:
        /* <DEDUP_REMOVED lines=39> */
.L_x_4179:
        /* <DEDUP_REMOVED lines=17> */
.L_x_4180:
[----:B------:R-:W-:Y:S05]  /*5af0*/  BSYNC.RECONVERGENT B1 ;  /* 0x0000000000017941 */ /* 0x000fea0003800200 */
.L_x_4178:
        /* <DEDUP_REMOVED lines=9> */
.L_x_4168:
        /* <DEDUP_REMOVED lines=34> */
.L_x_4183:
[----:B------:R-:W-:Y:S01]  /*5db0*/  MOV R26, R10 ;  /* 0x0000000a001a7202 */ /* 0x000fe20000000f00 */
[----:B------:R-:W-:Y:S01]  /*5dc0*/  IMAD.MOV.U32 R13, RZ, RZ, R15 ;  /* 0x000000ffff0d7224 */ /* 0x000fe200078e000f */
[----:B------:R-:W-:Y:S02]  /*5dd0*/  MOV R14, R16 ;  /* 0x00000010000e7202 */ /* 0x000fe40000000f00 */
[----:B------:R-:W-:Y:S02]  /*5de0*/  MOV R11, R17 ;  /* 0x00000011000b7202 */ /* 0x000fe40000000f00 */
[----:B------:R-:W-:-:S07]  /*5df0*/  MOV R12, 0x5e10 ;  /* 0x00005e10000c7802 */ /* 0x000fce0000000f00 */
[----:B------:R-:W-:Y:S05]  /*5e00*/  CALL.REL.NOINC `($__internal_84_$__cuda_sm20_div_s64) ;  /* 0x0000000800b87944 */ /* 0x000fea0003c00000 */
        /* <DEDUP_REMOVED lines=10> */
.L_x_4184:
[----:B------:R-:W-:Y:S05]  /*5eb0*/  BSYNC.RECONVERGENT B1 ;  /* 0x0000000000017941 */ /* 0x000fea0003800200 */
.L_x_4182:
        /* <DEDUP_REMOVED lines=39> */
.L_x_4186:
[----:B------:R-:W-:Y:S01]  /*6130*/  MOV R26, R18 ;  /* 0x00000012001a7202 */ /* 0x000fe20000000f00 */
[----:B------:R-:W-:Y:S01]  /*6140*/  IMAD.MOV.U32 R14, RZ, RZ, R16 ;  /* 0x000000ffff0e7224 */ /* 0x000fe200078e0010 */
[----:B------:R-:W-:Y:S02]  /*6150*/  MOV R13, R19 ;  /* 0x00000013000d7202 */ /* 0x000fe40000000f00 */
        /* <DEDUP_REMOVED lines=14> */
.L_x_4187:
[----:B------:R-:W-:Y:S05]  /*6240*/  BSYNC.RECONVERGENT B1 ;  /* 0x0000000000017941 */ /* 0x000fea0003800200 */
.L_x_4185:
        /* <DEDUP_REMOVED lines=9> */
.L_x_4181:
        /* <DEDUP_REMOVED lines=30> */
.L_x_4189:
[----:B------:R-:W-:Y:S01]  /*64c0*/  MOV R24, R18 ;  /* 0x0000001200187202 */ /* 0x000fe20000000f00 */
[----:B------:R-:W-:Y:S01]  /*64d0*/  IMAD.MOV.U32 R21, RZ, RZ, R15 ;  /* 0x000000ffff157224 */ /* 0x000fe200078e000f */
[----:B------:R-:W-:Y:S02]  /*64e0*/  MOV R18, R10 ;  /* 0x0000000a00127202 */ /* 0x000fe40000000f00 */
[----:B------:R-:W-:-:S07]  /*64f0*/  MOV R26, 0x6510 ;  /* 0x00006510001a7802 */ /* 0x000fce0000000f00 */
[----:B------:R-:W-:Y:S05]  /*6500*/  CALL.REL.NOINC `($__internal_85_$__cuda_sm20_rem_s64) ;  /* 0x0000000800447944 */ /* 0x000fea0003c00000 */
.L_x_4190:
[----:B------:R-:W-:Y:S05]  /*6510*/  BSYNC.RECONVERGENT B1 ;  /* 0x0000000000017941 */ /* 0x000fea0003800200 */
.L_x_4188:
        /* <DEDUP_REMOVED lines=8> */
.L_x_4141:
[----:B------:R-:W0:Y:S02]  /*65a0*/  LDCU.64 UR6, c[0x0][0x388] ;  /* 0x00007100ff0677ac */ /* 0x000e240008000a00 */
[----:B0-----:R-:W-:-:S04]  /*65b0*/  LEA R4, P0, R6, UR6, 0x1 ;  /* 0x0000000606047c11 */ /* 0x001fc8000f8008ff */
[----:B------:R-:W-:-:S05]  /*65c0*/  LEA.HI.X R5, R6, UR7, R5, 0x1, P0 ;  /* 0x0000000706057c11 */ /* 0x000fca00080f0c05 */
[----:B------:R-:W2:Y:S02]  /*65d0*/  LDG.E.U16 R4, desc[UR8][R4.64] ;  /* 0x0000000804047981 */ /* 0x000ea4000c1e1500 */
[----:B--2---:R-:W0:Y:S02]  /*65e0*/  I2F.F16.S16 R6, R4 ;  /* 0x0000000400067306 */ /* 0x004e240000100c00 */
[----:B0-----:R1:W-:Y:S02]  /*65f0*/  STS.U16 [R3], R6 ;  /* 0x0000000603007388 */ /* 0x0013e40000000400 */
.L_x_4140:
[----:B------:R-:W-:Y:S05]  /*6600*/  BSYNC.RECONVERGENT B0 ;  /* 0x0000000000007941 */ /* 0x000fea0003800200 */
.L_x_4092:
[----:B------:R-:W-:Y:S01]  /*6610*/  BAR.SYNC.DEFER_BLOCKING 0x0 ;  /* 0x0000000000007b1d */ /* 0x000fe20000010000 */
[----:B------:R-:W-:Y:S01]  /*6620*/  UISETP.GE.U32.AND UP0, UPT, UR5, 0x42, UPT ;  /* 0x000000420500788c */ /* 0x000fe2000bf06070 */
[----:B------:R-:W-:-:S08]  /*6630*/  ISETP.GT.U32.AND P1, PT, R2, 0x1f, PT ;  /* 0x0000001f0200780c */ /* 0x000fd00003f24070 */
[----:B------:R-:W-:Y:S05]  /*6640*/  BRA.U !UP0, `(.L_x_4191) ;  /* 0x0000000108307547 */ /* 0x000fea000b800000 */
.L_x_4192:
        /* <DEDUP_REMOVED lines=12> */
.L_x_4191:
        /* <DEDUP_REMOVED lines=30> */
        .weak           $__internal_84_$__cuda_sm20_div_s64
        .type           $__internal_84_$__cuda_sm20_div_s64,@function
        .size           $__internal_84_$__cuda_sm20_div_s64,($__internal_85_$__cuda_sm20_rem_s64 - $__internal_84_$__cuda_sm20_div_s64)
$__internal_84_$__cuda_sm20_div_s64:
        /* <DEDUP_REMOVED lines=82> */
[----:B------:R-:W-:Y:S06]  /*6e10*/  RET.REL.NODEC R12 `(uncontiguous_cumulate_reducel3_i16) ;  /* 0xffffff900c787950 */ /* 0x000fec0003c3ffff */
        .weak           $__internal_85_$__cuda_sm20_rem_s64
        .type           $__internal_85_$__cuda_sm20_rem_s64,@function
        .size           $__internal_85_$__cuda_sm20_rem_s64,(.L_x_10036 - $__internal_85_$__cuda_sm20_rem_s64)
$__internal_85_$__cuda_sm20_rem_s64:
        /* <DEDUP_REMOVED lines=76> */
[----:B------:R-:W-:Y:S06]  /*72e0*/  RET.REL.NODEC R26 `(uncontiguous_cumulate_reducel3_i16) ;  /* 0xffffff8c1a447950 */ /* 0x000fec0003c3ffff */
.L_x_4193:
        /* <DEDUP_REMOVED lines=9> */
.L_x_10036:


//--------------------- .text.uncontiguous_reducel3_i16 --------------------------
	.section	.text.uncontiguous_reducel3_i16,"ax",@progbits
	.align	128
        .global         uncontiguous_reducel3_i16
        .type           uncontiguous_reducel3_i16,@function
        .size           uncontiguous_reducel3_i16,(.L_x_10038 - uncontiguous_reducel3_i16)
        .other          uncontiguous_reducel3_i16,@"STO_CUDA_ENTRY STV_DEFAULT"
uncontiguous_reducel3_i16:
.text.uncontiguous_reducel3_i16:
        /* <DEDUP_REMOVED lines=37> */
.L_x_4222:
        /* <DEDUP_REMOVED lines=32> */
.L_x_4199:
[----:B------:R-:W-:Y:S01]  /*0450*/  MOV R26, R6 ;  /* 0x00000006001a7202 */ /* 0x000fe20000000f00 */
[----:B------:R-:W-:Y:S01]  /*0460*/  IMAD.MOV.U32 R13, RZ, RZ, R9 ;  /* 0x000000ffff0d7224 */ /* 0x000fe200078e0009 */
[----:B------:R-:W-:Y:S01]  /*0470*/  MOV R14, R40 ;  /* 0x00000028000e7202 */ /* 0x000fe20000000f00 */
[----:B------:R-:W-:Y:S01]  /*0480*/  IMAD.MOV.U32 R11, RZ, RZ, R41 ;  /* 0x000000ffff0b7224 */ /* 0x000fe200078e0029 */
[----:B------:R-:W-:-:S07]  /*0490*/  MOV R12, 0x4b0 ;  /* 0x000004b0000c7802 */ /* 0x000fce0000000f00 */
[----:B-1----:R-:W-:Y:S05]  /*04a0*/  CALL.REL.NOINC `($__internal_86_$__cuda_sm20_div_s64) ;  /* 0x00000070009c7944 */ /* 0x002fea0003c00000 */
        /* <DEDUP_REMOVED lines=10> */
.L_x_4200:
[----:B------:R-:W-:Y:S05]  /*0550*/  BSYNC.RECONVERGENT B1 ;  /* 0x0000000000017941 */ /* 0x000fea0003800200 */
.L_x_4198:
        /* <DEDUP_REMOVED lines=33> */
.L_x_4202:
[----:B------:R-:W-:Y:S01]  /*0770*/  IMAD.MOV.U32 R26, RZ, RZ, R20 ;  /* 0x000000ffff1a7224 */ /* 0x000fe200078e0014 */
[----:B------:R-:W-:Y:S01]  /*0780*/  MOV R13, R7 ;  /* 0x00000007000d7202 */ /* 0x000fe20000000f00 */
[----:B------:R-:W-:Y:S01]  /*0790*/  IMAD.MOV.U32 R14, RZ, RZ, R40 ;  /* 0x000000ffff0e7224 */ /* 0x000fe200078e0028 */
[----:B------:R-:W-:Y:S02]  /*07a0*/  MOV R11, R41 ;  /* 0x00000029000b7202 */ /* 0x000fe40000000f00 */
[----:B------:R-:W-:-:S07]  /*07b0*/  MOV R12, 0x7d0 ;  /* 0x000007d0000c7802 */ /* 0x000fce0000000f00 */
[----:B------:R-:W-:Y:S05]  /*07c0*/  CALL.REL.NOINC `($__internal_86_$__cuda_sm20_div_s64) ;  /* 0x0000006c00d47944 */ /* 0x000fea0003c00000 */
        /* <DEDUP_REMOVED lines=9> */
.L_x_4203:
[----:B------:R-:W-:Y:S05]  /*0860*/  BSYNC.RECONVERGENT B1 ;  /* 0x0000000000017941 */ /* 0x000fea0003800200 */
.L_x_4201:
        /* <DEDUP_REMOVED lines=34> */
.L_x_4205:
[----:B------:R-:W-:Y:S01]  /*0a90*/  MOV R26, R34 ;  /* 0x00000022001a7202 */ /* 0x000fe20000000f00 */
[----:B------:R-:W-:Y:S01]  /*0aa0*/  IMAD.MOV.U32 R13, RZ, RZ, R35 ;  /* 0x000000ffff0d7224 */ /* 0x000fe200078e0023 */
[----:B------:R-:W-:Y:S01]  /*0ab0*/  MOV R14, R20 ;  /* 0x00000014000e7202 */ /* 0x000fe20000000f00 */
[----:B------:R-:W-:Y:S01]  /*0ac0*/  IMAD.MOV.U32 R11, RZ, RZ, R21 ;  /* 0x000000ffff0b7224 */ /* 0x000fe200078e0015 */
[----:B------:R-:W-:-:S07]  /*0ad0*/  MOV R12, 0xaf0 ;  /* 0x00000af0000c7802 */ /* 0x000fce0000000f00 */
[----:B------:R-:W-:Y:S05]  /*0ae0*/  CALL.REL.NOINC `($__internal_86_$__cuda_sm20_div_s64) ;  /* 0x0000006c000c7944 */ /* 0x000fea0003c00000 */
        /* <DEDUP_REMOVED lines=10> */
.L_x_4206:
[----:B------:R-:W-:Y:S05]  /*0b90*/  BSYNC.RECONVERGENT B1 ;  /* 0x0000000000017941 */ /* 0x000fea0003800200 */
.L_x_4204:
        /* <DEDUP_REMOVED lines=34> */
.L_x_4208:
        /* <DEDUP_REMOVED lines=16> */
.L_x_4209:
[----:B------:R-:W-:Y:S05]  /*0ec0*/  BSYNC.RECONVERGENT B1 ;  /* 0x0000000000017941 */ /* 0x000fea0003800200 */
.L_x_4207:
        /* <DEDUP_REMOVED lines=36> */
.L_x_4211:
        /* <DEDUP_REMOVED lines=16> */
.L_x_4212:
[----:B------:R-:W-:Y:S05]  /*1210*/  BSYNC.RECONVERGENT B1 ;  /* 0x0000000000017941 */ /* 0x000fea0003800200 */
.L_x_4210:
        /* <DEDUP_REMOVED lines=35> */
.L_x_4214:
[----:B------:R-:W-:Y:S01]  /*1450*/  IMAD.MOV.U32 R26, RZ, RZ, R34 ;  /* 0x000000ffff1a7224 */ /* 0x000fe200078e0022 */
[----:B------:R-:W-:Y:S01]  /*1460*/  MOV R13, R35 ;  /* 0x00000023000d7202 */ /* 0x000fe20000000f00 */
[----:B------:R-:W-:Y:S01]  /*1470*/  IMAD.MOV.U32 R14, RZ, RZ, R20 ;  /* 0x000000ffff0e7224 */ /* 0x000fe200078e0014 */
[----:B------:R-:W-:Y:S02]  /*1480*/  MOV R11, R21 ;  /* 0x00000015000b7202 */ /* 0x000fe40000000f00 */
[----:B------:R-:W-:-:S07]  /*1490*/  MOV R12, 0x14b0 ;  /* 0x000014b0000c7802 */ /* 0x000fce0000000f00 */
[----:B------:R-:W-:Y:S05]  /*14a0*/  CALL.REL.NOINC `($__internal_86_$__cuda_sm20_div_s64) ;  /* 0x00000060009c7944 */ /* 0x000fea0003c00000 */
        /* <DEDUP_REMOVED lines=10> */
.L_x_4215:
[----:B------:R-:W-:Y:S05]  /*1550*/  BSYNC.RECONVERGENT B1 ;  /* 0x0000000000017941 */ /* 0x000fea0003800200 */
.L_x_4213:
        /* <DEDUP_REMOVED lines=34> */
.L_x_4217:
[----:B------:R-:W-:Y:S01]  /*1780*/  IMAD.MOV.U32 R26, RZ, RZ, R38 ;  /* 0x000000ffff1a7224 */ /* 0x000fe200078e0026 */
[----:B------:R-:W-:Y:S01]  /*1790*/  MOV R13, R39 ;  /* 0x00000027000d7202 */ /* 0x000fe20000000f00 */
[----:B------:R-:W-:Y:S01]  /*17a0*/  IMAD.MOV.U32 R14, RZ, RZ, R20 ;  /* 0x000000ffff0e7224 */ /* 0x000fe200078e0014 */
[----:B------:R-:W-:Y:S02]  /*17b0*/  MOV R11, R21 ;  /* 0x00000015000b7202 */ /* 0x000fe40000000f00 */
[----:B------:R-:W-:-:S07]  /*17c0*/  MOV R12, 0x17e0 ;  /* 0x000017e0000c7802 */ /* 0x000fce0000000f00 */
[----:B------:R-:W-:Y:S05]  /*17d0*/  CALL.REL.NOINC `($__internal_86_$__cuda_sm20_div_s64) ;  /* 0x0000005c00d07944 */ /* 0x000fea0003c00000 */
        /* <DEDUP_REMOVED lines=10> */
.L_x_4218:
[----:B------:R-:W-:Y:S05]  /*1880*/  BSYNC.RECONVERGENT B1 ;  /* 0x0000000000017941 */ /* 0x000fea0003800200 */
.L_x_4216:
        /* <DEDUP_REMOVED lines=35> */
.L_x_4220:
[----:B------:R-:W-:Y:S01]  /*1ac0*/  MOV R26, R34 ;  /* 0x00000022001a7202 */ /* 0x000fe20000000f00 */
[----:B------:R-:W-:Y:S01]  /*1ad0*/  IMAD.MOV.U32 R13, RZ, RZ, R35 ;  /* 0x000000ffff0d7224 */ /* 0x000fe200078e0023 */
[----:B------:R-:W-:Y:S01]  /*1ae0*/  MOV R14, R20 ;  /* 0x00000014000e7202 */ /* 0x000fe20000000f00 */
[----:B------:R-:W-:Y:S01]  /*1af0*/  IMAD.MOV.U32 R11, RZ, RZ, R21 ;  /* 0x000000ffff0b7224 */ /* 0x000fe200078e0015 */
[----:B------:R-:W-:-:S07]  /*1b00*/  MOV R12, 0x1b20 ;  /* 0x00001b20000c7802 */ /* 0x000fce0000000f00 */
[----:B------:R-:W-:Y:S05]  /*1b10*/  CALL.REL.NOINC `($__internal_86_$__cuda_sm20_div_s64) ;  /* 0x0000005c00007944 */ /* 0x000fea0003c00000 */
        /* <DEDUP_REMOVED lines=10> */
.L_x_4221:
[----:B------:R-:W-:Y:S05]  /*1bc0*/  BSYNC.RECONVERGENT B1 ;  /* 0x0000000000017941 */ /* 0x000fea0003800200 */
.L_x_4219:
        /* <DEDUP_REMOVED lines=8> */
.L_x_4197:
        /* <DEDUP_REMOVED lines=35> */
.L_x_4225:
        /* <DEDUP_REMOVED lines=16> */
.L_x_4226:
[----:B------:R-:W-:Y:S05]  /*1f80*/  BSYNC.RECONVERGENT B1 ;  /* 0x0000000000017941 */ /* 0x000fea0003800200 */
.L_x_4224:
        /* <DEDUP_REMOVED lines=34> */
.L_x_4228:
        /* <DEDUP_REMOVED lines=16> */
.L_x_4229:
[----:B------:R-:W-:Y:S05]  /*22b0*/  BSYNC.RECONVERGENT B1 ;  /* 0x0000000000017941 */ /* 0x000fea0003800200 */
.L_x_4227:
        /* <DEDUP_REMOVED lines=35> */
.L_x_4231:
        /* <DEDUP_REMOVED lines=16> */
.L_x_4232:
[----:B------:R-:W-:Y:S05]  /*25f0*/  BSYNC.RECONVERGENT B1 ;  /* 0x0000000000017941 */ /* 0x000fea0003800200 */
.L_x_4230:
        /* <DEDUP_REMOVED lines=35> */
.L_x_4234:
[----:B------:R-:W-:Y:S01]  /*2830*/  IMAD.MOV.U32 R26, RZ, RZ, R18 ;  /* 0x000000ffff1a7224 */ /* 0x000fe200078e0012 */
[----:B------:R-:W-:Y:S01]  /*2840*/  MOV R13, R19 ;  /* 0x00000013000d7202 */ /* 0x000fe20000000f00 */
[----:B------:R-:W-:Y:S01]  /*2850*/  IMAD.MOV.U32 R14, RZ, RZ, R16 ;  /* 0x000000ffff0e7224 */ /* 0x000fe200078e0010 */
[----:B------:R-:W-:Y:S02]  /*2860*/  MOV R11, R17 ;  /* 0x00000011000b7202 */ /* 0x000fe40000000f00 */
[----:B------:R-:W-:-:S07]  /*2870*/  MOV R12, 0x2890 ;  /* 0x00002890000c7802 */ /* 0x000fce0000000f00 */
[----:B------:R-:W-:Y:S05]  /*2880*/  CALL.REL.NOINC `($__internal_86_$__cuda_sm20_div_s64) ;  /* 0x0000004c00a47944 */ /* 0x000fea0003c00000 */
        /* <DEDUP_REMOVED lines=10> */
.L_x_4235:
[----:B------:R-:W-:Y:S05]  /*2930*/  BSYNC.RECONVERGENT B1 ;  /* 0x0000000000017941 */ /* 0x000fea0003800200 */
.L_x_4233:
[----:B------:R-:W-:Y:S01]  /*2940*/  IMAD R11, R11, R34, RZ ;  /* 0x000000220b0b7224 */ /* 0x000fe200078e02ff */
[----:B------:R-:W-:Y:S01]  /*2950*/  IADD3 R8, PT, PT, R8, -0x2, RZ ;  /* 0xfffffffe08087810 */ /* 0x000fe20007ffe0ff */
[----:B------:R-:W-:Y:S02]  /*2960*/  IMAD.MOV.U32 R38, RZ, RZ, R22 ;  /* 0x000000ffff267224 */ /* 0x000fe400078e0016 */
[-C--:B------:R-:W-:Y:S02]  /*2970*/  IMAD R11, R35, R10.reuse, R11 ;  /* 0x0000000a230b7224 */ /* 0x080fe400078e020b */
[----:B------:R-:W-:-:S04]  /*2980*/  IMAD.WIDE.U32 R22, R34, R10, R38 ;  /* 0x0000000a22167225 */ /* 0x000fc800078e0026 */
[----:B------:R-:W-:-:S07]  /*2990*/  IMAD.IADD R23, R23, 0x1, R11 ;  /* 0x0000000117177824 */ /* 0x000fce00078e020b */
.L_x_4223:
        /* <DEDUP_REMOVED lines=31> */
.L_x_4237:
[----:B------:R-:W-:Y:S01]  /*2b90*/  MOV R18, R6 ;  /* 0x0000000600127202 */ /* 0x000fe20000000f00 */
[----:B------:R-:W-:Y:S01]  /*2ba0*/  IMAD.MOV.U32 R21, RZ, RZ, R9 ;  /* 0x000000ffff157224 */ /* 0x000fe200078e0009 */
[----:B------:R-:W-:Y:S01]  /*2bb0*/  MOV R24, R16 ;  /* 0x0000001000187202 */ /* 0x000fe20000000f00 */
[----:B------:R-:W-:Y:S01]  /*2bc0*/  IMAD.MOV.U32 R19, RZ, RZ, R17 ;  /* 0x000000ffff137224 */ /* 0x000fe200078e0011 */
[----:B------:R-:W-:-:S07]  /*2bd0*/  MOV R26, 0x2bf0 ;  /* 0x00002bf0001a7802 */ /* 0x000fce0000000f00 */
[----:B------:R-:W-:Y:S05]  /*2be0*/  CALL.REL.NOINC `($__internal_87_$__cuda_sm20_rem_s64) ;  /* 0x0000005000187944 */ /* 0x000fea0003c00000 */
.L_x_4238:
[----:B------:R-:W-:Y:S05]  /*2bf0*/  BSYNC.RECONVERGENT B1 ;  /* 0x0000000000017941 */ /* 0x000fea0003800200 */
.L_x_4236:
        /* <DEDUP_REMOVED lines=30> */
.L_x_4240:
[----:B------:R-:W-:Y:S01]  /*2de0*/  MOV R24, R16 ;  /* 0x0000001000187202 */ /* 0x000fe20000000f00 */
[----:B------:R-:W-:Y:S01]  /*2df0*/  IMAD.MOV.U32 R19, RZ, RZ, R17 ;  /* 0x000000ffff137224 */ /* 0x000fe200078e0011 */
[----:B------:R-:W-:Y:S01]  /*2e00*/  MOV R18, R20 ;  /* 0x0000001400127202 */ /* 0x000fe20000000f00 */
[----:B------:R-:W-:Y:S01]  /*2e10*/  IMAD.MOV.U32 R21, RZ, RZ, R7 ;  /* 0x000000ffff157224 */ /* 0x000fe200078e0007 */
[----:B------:R-:W-:-:S07]  /*2e20*/  MOV R26, 0x2e40 ;  /* 0x00002e40001a7802 */ /* 0x000fce0000000f00 */
[----:B------:R-:W-:Y:S05]  /*2e30*/  CALL.REL.NOINC `($__internal_87_$__cuda_sm20_rem_s64) ;  /* 0x0000004c00847944 */ /* 0x000fea0003c00000 */
[----:B------:R-:W-:Y:S01]  /*2e40*/  MOV R6, R10 ;  /* 0x0000000a00067202 */ /* 0x000fe20000000f00 */
[----:B------:R-:W-:-:S07]  /*2e50*/  IMAD.MOV.U32 R7, RZ, RZ, R11 ;  /* 0x000000ffff077224 */ /* 0x000fce00078e000b */
.L_x_4241:
[----:B------:R-:W-:Y:S05]  /*2e60*/  BSYNC.RECONVERGENT B1 ;  /* 0x0000000000017941 */ /* 0x000fea0003800200 */
.L_x_4239:
[----:B------:R-:W-:Y:S02]  /*2e70*/  IMAD R7, R7, R8, RZ ;  /* 0x0000000807077224 */ /* 0x000fe400078e02ff */
[----:B------:R-:W-:-:S04]  /*2e80*/  IMAD.WIDE.U32 R22, R8, R6, R22 ;  /* 0x0000000608167225 */ /* 0x000fc800078e0016 */
[----:B------:R-:W-:-:S05]  /*2e90*/  IMAD R7, R9, R6, R7 ;  /* 0x0000000609077224 */ /* 0x000fca00078e0207 */
[----:B------:R-:W-:-:S07]  /*2ea0*/  IADD3 R23, PT, PT, R23, R7, RZ ;  /* 0x0000000717177210 */ /* 0x000fce0007ffe0ff */
.L_x_4196:
        /* <DEDUP_REMOVED lines=8> */
[----:B0-----:R-:W-:Y:S01]  /*2f30*/  HFMA2 R9, -RZ, RZ, 1.875, 0 ;  /* 0x3f800000ff097431 */ /* 0x001fe200000001ff */
        /* <DEDUP_REMOVED lines=77> */
.L_x_4243:
[----:B------:R-:W-:Y:S05]  /*3410*/  BSYNC.RECONVERGENT B1 ;  /* 0x0000000000017941 */ /* 0x000fea0003800200 */
.L_x_4242:
        /* <DEDUP_REMOVED lines=71> */
.L_x_4245:
[----:B------:R-:W-:Y:S05]  /*3890*/  BSYNC.RECONVERGENT B1 ;  /* 0x0000000000017941 */ /* 0x000fea0003800200 */
.L_x_4244:
[----:B------:R-:W-:-:S05]  /*38a0*/  FADD R6, R6, R9 ;  /* 0x0000000906067221 */ /* 0x000fca0000000000 */
[----:B------:R-:W-:-:S05]  /*38b0*/  F2FP.F16.F32.PACK_AB R6, RZ, R6 ;  /* 0x00000006ff06723e */ /* 0x000fca00000000ff */
[----:B------:R0:W-:Y:S01]  /*38c0*/  STS.U16 [R3], R6 ;  /* 0x0000000603007388 */ /* 0x0001e20000000400 */
[----:B------:R-:W-:Y:S05]  /*38d0*/  BRA `(.L_x_4246) ;  /* 0x0000003800d47947 */ /* 0x000fea0003800000 */
.L_x_4195:
        /* <DEDUP_REMOVED lines=22> */
.L_x_4273:
        /* <DEDUP_REMOVED lines=32> */
.L_x_4250:
[----:B------:R-:W-:Y:S01]  /*3c40*/  MOV R26, R10 ;  /* 0x0000000a001a7202 */ /* 0x000fe20000000f00 */
[----:B------:R-:W-:Y:S01]  /*3c50*/  IMAD.MOV.U32 R14, RZ, RZ, R20 ;  /* 0x000000ffff0e7224 */ /* 0x000fe200078e0014 */
[----:B------:R-:W-:Y:S02]  /*3c60*/  MOV R13, R15 ;  /* 0x0000000f000d7202 */ /* 0x000fe40000000f00 */
[----:B------:R-:W-:Y:S02]  /*3c70*/  MOV R11, R21 ;  /* 0x00000015000b7202 */ /* 0x000fe40000000f00 */
[----:B------:R-:W-:-:S07]  /*3c80*/  MOV R12, 0x3ca0 ;  /* 0x00003ca0000c7802 */ /* 0x000fce0000000f00 */
[----:B-123--:R-:W-:Y:S05]  /*3c90*/  CALL.REL.NOINC `($__internal_86_$__cuda_sm20_div_s64) ;  /* 0x0000003800a07944 */ /* 0x00efea0003c00000 */
        /* <DEDUP_REMOVED lines=10> */
.L_x_4251:
[----:B------:R-:W-:Y:S05]  /*3d40*/  BSYNC.RECONVERGENT B1 ;  /* 0x0000000000017941 */ /* 0x000fea0003800200 */
.L_x_4249:
        /* <DEDUP_REMOVED lines=38> */
.L_x_4253:
[----:B------:R-:W-:Y:S01]  /*3fb0*/  MOV R26, R36 ;  /* 0x00000024001a7202 */ /* 0x000fe20000000f00 */
[----:B------:R-:W-:Y:S01]  /*3fc0*/  IMAD.MOV.U32 R14, RZ, RZ, R38 ;  /* 0x000000ffff0e7224 */ /* 0x000fe200078e0026 */
[----:B------:R-:W-:Y:S02]  /*3fd0*/  MOV R13, R37 ;  /* 0x00000025000d7202 */ /* 0x000fe40000000f00 */
[----:B------:R-:W-:Y:S02]  /*3fe0*/  MOV R11, R39 ;  /* 0x00000027000b7202 */ /* 0x000fe40000000f00 */
[----:B------:R-:W-:-:S07]  /*3ff0*/  MOV R12, 0x4010 ;  /* 0x00004010000c7802 */ /* 0x000fce0000000f00 */
[----:B-1----:R-:W-:Y:S05]  /*4000*/  CALL.REL.NOINC `($__internal_86_$__cuda_sm20_div_s64) ;  /* 0x0000003400c47944 */ /* 0x002fea0003c00000 */
        /* <DEDUP_REMOVED lines=11> */
.L_x_4254:
[----:B------:R-:W-:Y:S05]  /*40c0*/  BSYNC.RECONVERGENT B1 ;  /* 0x0000000000017941 */ /* 0x000fea0003800200 */
.L_x_4252:
        /* <DEDUP_REMOVED lines=38> */
.L_x_4256:
[----:B------:R-:W-:Y:S01]  /*4330*/  MOV R26, R36 ;  /* 0x00000024001a7202 */ /* 0x000fe20000000f00 */
[----:B------:R-:W-:Y:S01]  /*4340*/  IMAD.MOV.U32 R13, RZ, RZ, R37 ;  /* 0x000000ffff0d7224 */ /* 0x000fe200078e0025 */
[----:B------:R-:W-:Y:S02]  /*4350*/  MOV R14, R38 ;  /* 0x00000026000e7202 */ /* 0x000fe40000000f00 */
[----:B------:R-:W-:Y:S02]  /*4360*/  MOV R11, R39 ;  /* 0x00000027000b7202 */ /* 0x000fe40000000f00 */
[----:B------:R-:W-:-:S07]  /*4370*/  MOV R12, 0x4390 ;  /* 0x00004390000c7802 */ /* 0x000fce0000000f00 */
[----:B-1----:R-:W-:Y:S05]  /*4380*/  CALL.REL.NOINC `($__internal_86_$__cuda_sm20_div_s64) ;  /* 0x0000003000e47944 */ /* 0x002fea0003c00000 */
        /* <DEDUP_REMOVED lines=11> */
.L_x_4257:
[----:B------:R-:W-:Y:S05]  /*4440*/  BSYNC.RECONVERGENT B1 ;  /* 0x0000000000017941 */ /* 0x000fea0003800200 */
.L_x_4255:
        /* <DEDUP_REMOVED lines=37> */
.L_x_4259:
[----:B------:R-:W-:Y:S01]  /*46a0*/  MOV R26, R36 ;  /* 0x00000024001a7202 */ /* 0x000fe20000000f00 */
[----:B------:R-:W-:Y:S01]  /*46b0*/  IMAD.MOV.U32 R13, RZ, RZ, R37 ;  /* 0x000000ffff0d7224 */ /* 0x000fe200078e0025 */
[----:B------:R-:W-:Y:S02]  /*46c0*/  MOV R14, R38 ;  /* 0x00000026000e7202 */ /* 0x000fe40000000f00 */
[----:B------:R-:W-:Y:S02]  /*46d0*/  MOV R11, R39 ;  /* 0x00000027000b7202 */ /* 0x000fe40000000f00 */
[----:B------:R-:W-:-:S07]  /*46e0*/  MOV R12, 0x4700 ;  /* 0x00004700000c7802 */ /* 0x000fce0000000f00 */
[----:B-1----:R-:W-:Y:S05]  /*46f0*/  CALL.REL.NOINC `($__internal_86_$__cuda_sm20_div_s64) ;  /* 0x0000003000087944 */ /* 0x002fea0003c00000 */
        /* <DEDUP_REMOVED lines=11> */
.L_x_4260:
[----:B------:R-:W-:Y:S05]  /*47b0*/  BSYNC.RECONVERGENT B1 ;  /* 0x0000000000017941 */ /* 0x000fea0003800200 */
.L_x_4258:
        /* <DEDUP_REMOVED lines=38> */
.L_x_4262:
[----:B------:R-:W-:Y:S01]  /*4a20*/  IMAD.MOV.U32 R26, RZ, RZ, R40 ;  /* 0x000000ffff1a7224 */ /* 0x000fe200078e0028 */
[----:B------:R-:W-:Y:S01]  /*4a30*/  MOV R13, R41 ;  /* 0x00000029000d7202 */ /* 0x000fe20000000f00 */
[----:B------:R-:W-:Y:S01]  /*4a40*/  IMAD.MOV.U32 R11, RZ, RZ, R39 ;  /* 0x000000ffff0b7224 */ /* 0x000fe200078e0027 */
[----:B------:R-:W-:Y:S02]  /*4a50*/  MOV R14, R38 ;  /* 0x00000026000e7202 */ /* 0x000fe40000000f00 */
[----:B------:R-:W-:-:S07]  /*4a60*/  MOV R12, 0x4a80 ;  /* 0x00004a80000c7802 */ /* 0x000fce0000000f00 */
[----:B-1----:R-:W-:Y:S05]  /*4a70*/  CALL.REL.NOINC `($__internal_86_$__cuda_sm20_div_s64) ;  /* 0x0000002c00287944 */ /* 0x002fea0003c00000 */
        /* <DEDUP_REMOVED lines=11> */
.L_x_4263:
[----:B------:R-:W-:Y:S05]  /*4b30*/  BSYNC.RECONVERGENT B1 ;  /* 0x0000000000017941 */ /* 0x000fea0003800200 */
.L_x_4261:
        /* <DEDUP_REMOVED lines=38> */
.L_x_4265:
        /* <DEDUP_REMOVED lines=17> */
.L_x_4266:
[----:B------:R-:W-:Y:S05]  /*4eb0*/  BSYNC.RECONVERGENT B1 ;  /* 0x0000000000017941 */ /* 0x000fea0003800200 */
.L_x_4264:
        /* <DEDUP_REMOVED lines=37> */
.L_x_4268:
        /* <DEDUP_REMOVED lines=17> */
.L_x_4269:
[----:B------:R-:W-:Y:S05]  /*5220*/  BSYNC.RECONVERGENT B1 ;  /* 0x0000000000017941 */ /* 0x000fea0003800200 */
.L_x_4267:
        /* <DEDUP_REMOVED lines=36> */
.L_x_4271:
        /* <DEDUP_REMOVED lines=17> */
.L_x_4272:
[----:B------:R-:W-:Y:S05]  /*5580*/  BSYNC.RECONVERGENT B1 ;  /* 0x0000000000017941 */ /* 0x000fea0003800200 */
.L_x_4270:
        /* <DEDUP_REMOVED lines=11> */
.L_x_4248:
        /* <DEDUP_REMOVED lines=36> */
.L_x_4276:
[----:B------:R-:W-:Y:S01]  /*5880*/  MOV R26, R10 ;  /* 0x0000000a001a7202 */ /* 0x000fe20000000f00 */
[----:B------:R-:W-:Y:S01]  /*5890*/  IMAD.MOV.U32 R13, RZ, RZ, R15 ;  /* 0x000000ffff0d7224 */ /* 0x000fe200078e000f */
[----:B------:R-:W-:Y:S02]  /*58a0*/  MOV R14, R16 ;  /* 0x00000010000e7202 */ /* 0x000fe40000000f00 */
[----:B------:R-:W-:Y:S02]  /*58b0*/  MOV R11, R17 ;  /* 0x00000011000b7202 */ /* 0x000fe40000000f00 */
[----:B------:R-:W-:-:S07]  /*58c0*/  MOV R12, 0x58e0 ;  /* 0x000058e0000c7802 */ /* 0x000fce0000000f00 */
[----:B------:R-:W-:Y:S05]  /*58d0*/  CALL.REL.NOINC `($__internal_86_$__cuda_sm20_div_s64) ;  /* 0x0000001c00907944 */ /* 0x000fea0003c00000 */
        /* <DEDUP_REMOVED lines=10> */
.L_x_4277:
[----:B------:R-:W-:Y:S05]  /*5980*/  BSYNC.RECONVERGENT B1 ;  /* 0x0000000000017941 */ /* 0x000fea0003800200 */
.L_x_4275:
        /* <DEDUP_REMOVED lines=41> */
.L_x_4279:
        /* <DEDUP_REMOVED lines=17> */
.L_x_4280:
[----:B------:R-:W-:Y:S05]  /*5d30*/  BSYNC.RECONVERGENT B1 ;  /* 0x0000000000017941 */ /* 0x000fea0003800200 */
.L_x_4278:
        /* <DEDUP_REMOVED lines=40> */
.L_x_4282:
[----:B------:R-:W-:Y:S01]  /*5fc0*/  MOV R26, R18 ;  /* 0x00000012001a7202 */ /* 0x000fe20000000f00 */
[----:B------:R-:W-:Y:S01]  /*5fd0*/  IMAD.MOV.U32 R14, RZ, RZ, R20 ;  /* 0x000000ffff0e7224 */ /* 0x000fe200078e0014 */
[----:B------:R-:W-:Y:S02]  /*5fe0*/  MOV R13, R19 ;  /* 0x00000013000d7202 */ /* 0x000fe40000000f00 */
[----:B------:R-:W-:Y:S02]  /*5ff0*/  MOV R11, R21 ;  /* 0x00000015000b7202 */ /* 0x000fe40000000f00 */
[----:B------:R-:W-:-:S07]  /*6000*/  MOV R12, 0x6020 ;  /* 0x00006020000c7802 */ /* 0x000fce0000000f00 */
[----:B------:R-:W-:Y:S05]  /*6010*/  CALL.REL.NOINC `($__internal_86_$__cuda_sm20_div_s64) ;  /* 0x0000001400c07944 */ /* 0x000fea0003c00000 */
        /* <DEDUP_REMOVED lines=11> */
.L_x_4283:
[----:B------:R-:W-:Y:S05]  /*60d0*/  BSYNC.RECONVERGENT B1 ;  /* 0x0000000000017941 */ /* 0x000fea0003800200 */
.L_x_4281:
        /* <DEDUP_REMOVED lines=39> */
.L_x_4285:
        /* <DEDUP_REMOVED lines=17> */
.L_x_4286:
[----:B------:R-:W-:Y:S05]  /*6460*/  BSYNC.RECONVERGENT B1 ;  /* 0x0000000000017941 */ /* 0x000fea0003800200 */
.L_x_4284:
        /* <DEDUP_REMOVED lines=9> */
.L_x_4274:
        /* <DEDUP_REMOVED lines=34> */
.L_x_4289:
[----:B------:R-:W-:Y:S01]  /*6720*/  MOV R26, R10 ;  /* 0x0000000a001a7202 */ /* 0x000fe20000000f00 */
[----:B------:R-:W-:Y:S01]  /*6730*/  IMAD.MOV.U32 R14, RZ, RZ, R16 ;  /* 0x000000ffff0e7224 */ /* 0x000fe200078e0010 */
[----:B------:R-:W-:Y:S02]  /*6740*/  MOV R13, R15 ;  /* 0x0000000f000d7202 */ /* 0x000fe40000000f00 */
[----:B------:R-:W-:Y:S02]  /*6750*/  MOV R11, R17 ;  /* 0x00000011000b7202 */ /* 0x000fe40000000f00 */
[----:B------:R-:W-:-:S07]  /*6760*/  MOV R12, 0x6780 ;  /* 0x00006780000c7802 */ /* 0x000fce0000000f00 */
[----:B------:R-:W-:Y:S05]  /*6770*/  CALL.REL.NOINC `($__internal_86_$__cuda_sm20_div_s64) ;  /* 0x0000000c00e87944 */ /* 0x000fea0003c00000 */
        /* <DEDUP_REMOVED lines=10> */
.L_x_4290:
[----:B------:R-:W-:Y:S05]  /*6820*/  BSYNC.RECONVERGENT B1 ;  /* 0x0000000000017941 */ /* 0x000fea0003800200 */
.L_x_4288:
        /* <DEDUP_REMOVED lines=39> */
.L_x_4292:
        /* <DEDUP_REMOVED lines=17> */
.L_x_4293:
[----:B------:R-:W-:Y:S05]  /*6bb0*/  BSYNC.RECONVERGENT B1 ;  /* 0x0000000000017941 */ /* 0x000fea0003800200 */
.L_x_4291:
        /* <DEDUP_REMOVED lines=9> */
.L_x_4287:
        /* <DEDUP_REMOVED lines=30> */
.L_x_4295:
[----:B------:R-:W-:Y:S01]  /*6e30*/  IMAD.MOV.U32 R24, RZ, RZ, R18 ;  /* 0x000000ffff187224 */ /* 0x000fe200078e0012 */
[----:B------:R-:W-:Y:S02]  /*6e40*/  MOV R18, R10 ;  /* 0x0000000a00127202 */ /* 0x000fe40000000f00 */
[----:B------:R-:W-:Y:S02]  /*6e50*/  MOV R21, R15 ;  /* 0x0000000f00157202 */ /* 0x000fe40000000f00 */
[----:B------:R-:W-:-:S07]  /*6e60*/  MOV R26, 0x6e80 ;  /* 0x00006e80001a7802 */ /* 0x000fce0000000f00 */
[----:B------:R-:W-:Y:S05]  /*6e70*/  CALL.REL.NOINC `($__internal_87_$__cuda_sm20_rem_s64) ;  /* 0x0000000c00747944 */ /* 0x000fea0003c00000 */
.L_x_4296:
[----:B------:R-:W-:Y:S05]  /*6e80*/  BSYNC.RECONVERGENT B1 ;  /* 0x0000000000017941 */ /* 0x000fea0003800200 */
.L_x_4294:
        /* <DEDUP_REMOVED lines=8> */
.L_x_4247:
[----:B------:R-:W0:Y:S02]  /*6f10*/  LDCU.64 UR6, c[0x0][0x388] ;  /* 0x00007100ff0677ac */ /* 0x000e240008000a00 */
[----:B0-----:R-:W-:-:S04]  /*6f20*/  LEA R4, P0, R6, UR6, 0x1 ;  /* 0x0000000606047c11 */ /* 0x001fc8000f8008ff */
[----:B------:R-:W-:-:S05]  /*6f30*/  LEA.HI.X R5, R6, UR7, R5, 0x1, P0 ;  /* 0x0000000706057c11 */ /* 0x000fca00080f0c05 */
[----:B------:R-:W2:Y:S01]  /*6f40*/  LDG.E.U16 R4, desc[UR8][R4.64] ;  /* 0x0000000804047981 */ /* 0x000ea2000c1e1500 */
[----:B------:R-:W-:Y:S01]  /*6f50*/  BSSY.RECONVERGENT B1, `(.L_x_4297) ;  /* 0x000004b000017945 */ /* 0x000fe20003800200 */
[----:B--2---:R-:W-:-:S04]  /*6f60*/  PRMT R6, R4, 0x9910, RZ ;  /* 0x0000991004067816 */ /* 0x004fc800000000ff */
[----:B------:R-:W-:-:S04]  /*6f70*/  IABS R6, R6 ;  /* 0x0000000600067213 */ /* 0x000fc80000000000 */
[----:B------:R-:W-:Y:S02]  /*6f80*/  ISETP.NE.AND P0, PT, R6, 0x1, PT ;  /* 0x000000010600780c */ /* 0x000fe40003f05270 */
[----:B------:R-:W-:-:S11]  /*6f90*/  MOV R6, 0x3f800000 ;  /* 0x3f80000000067802 */ /* 0x000fd60000000f00 */
        /* <DEDUP_REMOVED lines=70> */
.L_x_4298:
[----:B------:R-:W-:Y:S05]  /*7400*/  BSYNC.RECONVERGENT B1 ;  /* 0x0000000000017941 */ /* 0x000fea0003800200 */
.L_x_4297:
[----:B------:R-:W-:-:S05]  /*7410*/  F2FP.F16.F32.PACK_AB R6, RZ, R6 ;  /* 0x00000006ff06723e */ /* 0x000fca00000000ff */
[----:B------:R1:W-:Y:S02]  /*7420*/  STS.U16 [R3], R6 ;  /* 0x0000000603007388 */ /* 0x0003e40000000400 */
.L_x_4246:
[----:B------:R-:W-:Y:S05]  /*7430*/  BSYNC.RECONVERGENT B0 ;  /* 0x0000000000007941 */ /* 0x000fea0003800200 */
.L_x_4194:
[----:B------:R-:W-:Y:S01]  /*7440*/  BAR.SYNC.DEFER_BLOCKING 0x0 ;  /* 0x0000000000007b1d */ /* 0x000fe20000010000 */
[----:B------:R-:W-:Y:S01]  /*7450*/  UISETP.GE.U32.AND UP0, UPT, UR5, 0x42, UPT ;  /* 0x000000420500788c */ /* 0x000fe2000bf06070 */
[----:B------:R-:W-:-:S08]  /*7460*/  ISETP.GT.U32.AND P1, PT, R2, 0x1f, PT ;  /* 0x0000001f0200780c */ /* 0x000fd00003f24070 */
[----:B------:R-:W-:Y:S05]  /*7470*/  BRA.U !UP0, `(.L_x_4299) ;  /* 0x0000000108307547 */ /* 0x000fea000b800000 */
.L_x_4300:
        /* <DEDUP_REMOVED lines=12> */
.L_x_4299:
        /* <DEDUP_REMOVED lines=30> */
        .weak           $__internal_86_$__cuda_sm20_div_s64
        .type           $__internal_86_$__cuda_sm20_div_s64,@function
        .size           $__internal_86_$__cuda_sm20_div_s64,($__internal_87_$__cuda_sm20_rem_s64 - $__internal_86_$__cuda_sm20_div_s64)
$__internal_86_$__cuda_sm20_div_s64:
        /* <DEDUP_REMOVED lines=82> */
[----:B------:R-:W-:Y:S06]  /*7c40*/  RET.REL.NODEC R12 `(uncontiguous_reducel3_i16) ;  /* 0xffffff800cec7950 */ /* 0x000fec0003c3ffff */
        .weak           $__internal_87_$__cuda_sm20_rem_s64
        .type           $__internal_87_$__cuda_sm20_rem_s64,@function
        .size           $__internal_87_$__cuda_sm20_rem_s64,(.L_x_10038 - $__internal_87_$__cuda_sm20_rem_s64)
$__internal_87_$__cuda_sm20_rem_s64:
        /* <DEDUP_REMOVED lines=76> */
[----:B------:R-:W-:Y:S06]  /*8110*/  RET.REL.NODEC R26 `(uncontiguous_reducel3_i16) ;  /* 0xffffff7c1ab87950 */ /* 0x000fec0003c3ffff */
.L_x_4301:
        /* <DEDUP_REMOVED lines=14> */
.L_x_10038:


//--------------------- .text.contiguous_cumulate_reducel3_i16 --------------------------
	.section	.text.contiguous_cumulate_reducel3_i16,"ax",@progbits
	.align	128
        .global         contiguous_cumulate_reducel3_i16
        .type           contiguous_cumulate_reducel3_i16,@function
        .size           contiguous_cumulate_reducel3_i16,(.L_x_10245 - contiguous_cumulate_reducel3_i16)
        .other          contiguous_cumulate_reducel3_i16,@"STO_CUDA_ENTRY STV_DEFAULT"
contiguous_cumulate_reducel3_i16:
.text.contiguous_cumulate_reducel3_i16:
        /* <DEDUP_REMOVED lines=16> */
[----:B---3--:R-:W2:Y:S04]  /*0100*/  @!P0 LDG.E.S16 R7, desc[UR8][R6.64] ;  /* 0x0000000806078981 */ /* 0x008ea8000c1e1700 */
[----:B------:R-:W2:Y:S01]  /*0110*/  @!P0 LDG.E.S16 R4, desc[UR8][R4.64] ;  /* 0x0000000804048981 */ /* 0x000ea2000c1e1700 */
[----:B------:R-:W0:Y:S01]  /*0120*/  S2UR UR6, SR_CgaCtaId ;  /* 0x00000000000679c3 */ /* 0x000e220000008800 */
[----:B------:R-:W-:Y:S02]  /*0130*/  UMOV UR4, 0x400 ;  /* 0x0000040000047882 */ /* 0x000fe40000000000 */
[----:B0-----:R-:W-:Y:S01]  /*0140*/  ULEA UR4, UR6, UR4, 0x18 ;  /* 0x0000000406047291 */ /* 0x001fe2000f8ec0ff */
[----:B------:R-:W-:Y:S01]  /*0150*/  BSSY.RECONVERGENT B0, `(.L_x_4302) ;  /* 0x0000012000007945 */ /* 0x000fe20003800200 */
[----:B------:R-:W-:Y:S01]  /*0160*/  ISETP.GT.U32.AND P1, PT, R2, 0x1f, PT ;  /* 0x0000001f0200780c */ /* 0x000fe20003f24070 */
[----:B--2---:R-:W-:-:S05]  /*0170*/  @!P0 IMAD.IADD R3, R4, 0x1, R7 ;  /* 0x0000000104038824 */ /* 0x004fca00078e0207 */
[----:B------:R-:W-:-:S06]  /*0180*/  @!P0 SHF.R.S32.HI R8, RZ, 0x1, R3 ;  /* 0x00000001ff088819 */ /* 0x000fcc0000011403 */
        /* <DEDUP_REMOVED lines=12> */
[----:B--2---:R-:W0:Y:S02]  /*0250*/  I2F.F16.S16 R6, R4 ;  /* 0x0000000400067306 */ /* 0x004e240000100c00 */
[----:B0-----:R0:W-:Y:S02]  /*0260*/  STS.U16 [R3], R6 ;  /* 0x0000000603007388 */ /* 0x0011e40000000400 */
.L_x_4303:
[----:B------:R-:W-:Y:S05]  /*0270*/  BSYNC.RECONVERGENT B0 ;  /* 0x0000000000007941 */ /* 0x000fea0003800200 */
.L_x_4302:
[----:B------:R-:W-:Y:S01]  /*0280*/  BAR.SYNC.DEFER_BLOCKING 0x0 ;  /* 0x0000000000007b1d */ /* 0x000fe20000010000 */
[----:B------:R-:W-:-:S09]  /*0290*/  UISETP.GE.U32.AND UP0, UPT, UR5, 0x42, UPT ;  /* 0x000000420500788c */ /* 0x000fd2000bf06070 */
[----:B------:R-:W-:Y:S05]  /*02a0*/  BRA.U !UP0, `(.L_x_4304) ;  /* 0x0000000108307547 */ /* 0x000fea000b800000 */
.L_x_4305:
        /* <DEDUP_REMOVED lines=12> */
.L_x_4304:
        /* <DEDUP_REMOVED lines=30> */
.L_x_4306:
        /* <DEDUP_REMOVED lines=11> */
.L_x_10245:


//--------------------- .text.contiguous_reducel3_i16 --------------------------
	.section	.text.contiguous_reducel3_i16,"ax",@progbits
	.align	128
        .global         contiguous_reducel3_i16
        .type           contiguous_reducel3_i16,@function
        .size           contiguous_reducel3_i16,(.L_x_10246 - contiguous_reducel3_i16)
        .other          contiguous_reducel3_i16,@"STO_CUDA_ENTRY STV_DEFAULT"
contiguous_reducel3_i16:
.text.contiguous_reducel3_i16:
        /* <DEDUP_REMOVED lines=96> */
.L_x_4310:
[----:B------:R-:W-:Y:S05]  /*0600*/  BSYNC.RECONVERGENT B1 ;  /* 0x0000000000017941 */ /* 0x000fea0003800200 */
.L_x_4309:
[----:B------:R-:W0:Y:S02]  /*0610*/  LDCU.64 UR6, c[0x0][0x388] ;  /* 0x00007100ff0677ac */ /* 0x000e240008000a00 */
[----:B0-----:R-:W-:-:S04]  /*0620*/  LEA R8, P0, R4, UR6, 0x1 ;  /* 0x0000000604087c11 */ /* 0x001fc8000f8008ff */
[----:B------:R-:W-:-:S05]  /*0630*/  LEA.HI.X R9, R4, UR7, RZ, 0x1, P0 ;  /* 0x0000000704097c11 */ /* 0x000fca00080f0cff */
[----:B------:R-:W2:Y:S01]  /*0640*/  LDG.E.U16 R4, desc[UR8][R8.64] ;  /* 0x0000000808047981 */ /* 0x000ea2000c1e1500 */
[----:B------:R-:W-:Y:S01]  /*0650*/  BSSY.RECONVERGENT B1, `(.L_x_4311) ;  /* 0x000004b000017945 */ /* 0x000fe20003800200 */
[----:B------:R-:W-:Y:S02]  /*0660*/  MOV R6, 0x3f800000 ;  /* 0x3f80000000067802 */ /* 0x000fe40000000f00 */
        /* <DEDUP_REMOVED lines=73> */
.L_x_4312:
[----:B------:R-:W-:Y:S05]  /*0b00*/  BSYNC.RECONVERGENT B1 ;  /* 0x0000000000017941 */ /* 0x000fea0003800200 */
.L_x_4311:
[----:B------:R-:W-:-:S05]  /*0b10*/  FADD R6, R6, R7 ;  /* 0x0000000706067221 */ /* 0x000fca0000000000 */
[----:B------:R-:W-:-:S05]  /*0b20*/  F2FP.F16.F32.PACK_AB R6, RZ, R6 ;  /* 0x00000006ff06723e */ /* 0x000fca00000000ff */
[----:B------:R1:W-:Y:S01]  /*0b30*/  STS.U16 [R3], R6 ;  /* 0x0000000603007388 */ /* 0x0003e20000000400 */
[----:B------:R-:W-:Y:S05]  /*0b40*/  BRA `(.L_x_4313) ;  /* 0x0000000400547947 */ /* 0x000fea0003800000 */
.L_x_4308:
        /* <DEDUP_REMOVED lines=9> */
[----:B------:R-:W-:-:S04]  /*0be0*/  IABS R6, R6 ;  /* 0x0000000600067213 */ /* 0x000fc80000000000 */
[----:B------:R-:W-:Y:S01]  /*0bf0*/  ISETP.NE.AND P0, PT, R6, 0x1, PT ;  /* 0x000000010600780c */ /* 0x000fe20003f05270 */
[----:B------:R-:W-:-:S12]  /*0c00*/  HFMA2 R6, -RZ, RZ, 1.875, 0 ;  /* 0x3f800000ff067431 */ /* 0x000fd800000001ff */
        /* <DEDUP_REMOVED lines=70> */
.L_x_4315:
[----:B------:R-:W-:Y:S05]  /*1070*/  BSYNC.RECONVERGENT B1 ;  /* 0x0000000000017941 */ /* 0x000fea0003800200 */
.L_x_4314:
[----:B------:R-:W-:-:S05]  /*1080*/  F2FP.F16.F32.PACK_AB R6, RZ, R6 ;  /* 0x00000006ff06723e */ /* 0x000fca00000000ff */
[----:B------:R0:W-:Y:S02]  /*1090*/  STS.U16 [R3], R6 ;  /* 0x0000000603007388 */ /* 0x0001e40000000400 */
.L_x_4313:
[----:B------:R-:W-:Y:S05]  /*10a0*/  BSYNC.RECONVERGENT B0 ;  /* 0x0000000000007941 */ /* 0x000fea0003800200 */
.L_x_4307:
[----:B------:R-:W-:Y:S01]  /*10b0*/  BAR.SYNC.DEFER_BLOCKING 0x0 ;  /* 0x0000000000007b1d */ /* 0x000fe20000010000 */
[----:B------:R-:W-:Y:S01]  /*10c0*/  UISETP.GE.U32.AND UP0, UPT, UR5, 0x42, UPT ;  /* 0x000000420500788c */ /* 0x000fe2000bf06070 */
[----:B------:R-:W-:-:S08]  /*10d0*/  ISETP.GT.U32.AND P1, PT, R2, 0x1f, PT ;  /* 0x0000001f0200780c */ /* 0x000fd00003f24070 */
[----:B------:R-:W-:Y:S05]  /*10e0*/  BRA.U !UP0, `(.L_x_4316) ;  /* 0x0000000108307547 */ /* 0x000fea000b800000 */
.L_x_4317:
        /* <DEDUP_REMOVED lines=12> */
.L_x_4316:
        /* <DEDUP_REMOVED lines=30> */
.L_x_4318:
        /* <DEDUP_REMOVED lines=15> */
.L_x_10246:


//--------------------- .text.contiguous_reducel333_i8 --------------------------
	.section	.text.contiguous_reducel333_i8,"ax",@progbits
	.align	128
        .global         contiguous_reducel333_i8
        .type           contiguous_reducel333_i8,@function
        .size           contiguous_reducel333_i8,(.L_x_10247 - contiguous_reducel333_i8)
        .other          contiguous_reducel333_i8,@"STO_CUDA_ENTRY STV_DEFAULT"
contiguous_reducel333_i8:
.text.contiguous_reducel333_i8:
        /* <DEDUP_REMOVED lines=27> */
[----:B--2---:R-:W2:Y:S01]  /*01b0*/  LDG.E.S8 R6, desc[UR8][R6.64] ;  /* 0x0000000806067981 */ /* 0x004ea2000c1e1300 */
        /* <DEDUP_REMOVED lines=25> */
.L_x_4321:
        /* <DEDUP_REMOVED lines=56> */
.L_x_4320:
        /* <DEDUP_REMOVED lines=32> */
.L_x_4323:
        /* <DEDUP_REMOVED lines=19> */
.L_x_4324:
[----:B------:R-:W-:Y:S05]  /*0a00*/  @!P1 BRA `(.L_x_4322) ;  /* 0x0000000000289947 */ /* 0x000fea0003800000 */
[----:B------:R-:W-:Y:S01]  /*0a10*/  IMAD R8, R0, UR4, RZ ;  /* 0x0000000400087c24 */ /* 0x000fe2000f8e02ff */
[----:B------:R-:W-:-:S03]  /*0a20*/  IADD3 R6, PT, PT, -R6, RZ, RZ ;  /* 0x000000ff06067210 */ /* 0x000fc60007ffe1ff */
[----:B------:R-:W-:-:S05]  /*0a30*/  IMAD R8, R8, 0x2, R7 ;  /* 0x0000000208087824 */ /* 0x000fca00078e0207 */
[----:B------:R-:W-:-:S07]  /*0a40*/  IADD3 R9, PT, PT, R8, UR5, RZ ;  /* 0x0000000508097c10 */ /* 0x000fce000fffe0ff */
.L_x_4325:
[----:B------:R0:W1:Y:S01]  /*0a50*/  LDS.U16 R11, [R9] ;  /* 0x00000000090b7984 */ /* 0x0000620000000400 */
[----:B------:R-:W-:-:S05]  /*0a60*/  VIADD R6, R6, 0x1 ;  /* 0x0000000106067836 */ /* 0x000fca0000000000 */
[----:B------:R-:W-:Y:S02]  /*0a70*/  ISETP.NE.AND P0, PT, R6, RZ, PT ;  /* 0x000000ff0600720c */ /* 0x000fe40003f05270 */
[----:B0-----:R-:W-:Y:S01]  /*0a80*/  LEA R9, R0, R9, 0x1 ;  /* 0x0000000900097211 */ /* 0x001fe200078e08ff */
[----:B-1----:R-:W-:-:S10]  /*0a90*/  HADD2 R12, R12.H0_H0, R11.H0_H0 ;  /* 0x2000000b0c0c7230 */ /* 0x002fd40000000800 */
[----:B------:R-:W-:Y:S05]  /*0aa0*/  @P0 BRA `(.L_x_4325) ;  /* 0xfffffffc00e80947 */ /* 0x000fea000383ffff */
.L_x_4322:
[----:B-1----:R2:W-:Y:S02]  /*0ab0*/  STS.U16 [R7+UR5], R12 ;  /* 0x0000000c07007988 */ /* 0x0025e40008000405 */
.L_x_4319:
        /* <DEDUP_REMOVED lines=8> */
.L_x_4326:
        /* <DEDUP_REMOVED lines=12> */
.L_x_10247:


//--------------------- .text.contiguous_reducel33_i8 --------------------------
	.section	.text.contiguous_reducel33_i8,"ax",@progbits
	.align	128
        .global         contiguous_reducel33_i8
        .type           contiguous_reducel33_i8,@function
        .size           contiguous_reducel33_i8,(.L_x_10040 - contiguous_reducel33_i8)
        .other          contiguous_reducel33_i8,@"STO_CUDA_ENTRY STV_DEFAULT"
contiguous_reducel33_i8:
.text.contiguous_reducel33_i8:
        /* <DEDUP_REMOVED lines=43> */
.L_x_4345:
        /* <DEDUP_REMOVED lines=27> */
.L_x_4329:
[----:B------:R-:W-:Y:S01]  /*0460*/  MOV R27, R32 ;  /* 0x00000020001b7202 */ /* 0x000fe20000000f00 */
[----:B------:R-:W-:Y:S01]  /*0470*/  IMAD.MOV.U32 R2, RZ, RZ, R34 ;  /* 0x000000ffff027224 */ /* 0x000fe200078e0022 */
[----:B------:R-:W-:Y:S02]  /*0480*/  MOV R0, R35 ;  /* 0x0000002300007202 */ /* 0x000fe40000000f00 */
[----:B------:R-:W-:-:S07]  /*0490*/  MOV R9, 0x4b0 ;  /* 0x000004b000097802 */ /* 0x000fce0000000f00 */
[----:B012-4-:R-:W-:Y:S05]  /*04a0*/  CALL.REL.NOINC `($__internal_88_$__cuda_sm20_div_s64) ;  /* 0x0000003800b87944 */ /* 0x017fea0003c00000 */
        /* <DEDUP_REMOVED lines=8> */
.L_x_4330:
        /* <DEDUP_REMOVED lines=33> */
.L_x_4331:
[----:B------:R-:W-:Y:S01]  /*0740*/  MOV R27, R31 ;  /* 0x0000001f001b7202 */ /* 0x000fe20000000f00 */
[----:B------:R-:W-:Y:S01]  /*0750*/  IMAD.MOV.U32 R2, RZ, RZ, R34 ;  /* 0x000000ffff027224 */ /* 0x000fe200078e0022 */
[----:B------:R-:W-:Y:S02]  /*0760*/  MOV R0, R35 ;  /* 0x0000002300007202 */ /* 0x000fe40000000f00 */
[----:B------:R-:W-:-:S07]  /*0770*/  MOV R9, 0x790 ;  /* 0x0000079000097802 */ /* 0x000fce0000000f00 */
[----:B0---4-:R-:W-:Y:S05]  /*0780*/  CALL.REL.NOINC `($__internal_88_$__cuda_sm20_div_s64) ;  /* 0x0000003800007944 */ /* 0x011fea0003c00000 */
        /* <DEDUP_REMOVED lines=9> */
.L_x_4332:
        /* <DEDUP_REMOVED lines=35> */
.L_x_4333:
[----:B------:R-:W-:Y:S01]  /*0a50*/  IMAD.MOV.U32 R27, RZ, RZ, R29 ;  /* 0x000000ffff1b7224 */ /* 0x000fe200078e001d */
[----:B------:R-:W-:Y:S01]  /*0a60*/  MOV R2, R32 ;  /* 0x0000002000027202 */ /* 0x000fe20000000f00 */
[----:B------:R-:W-:Y:S01]  /*0a70*/  IMAD.MOV.U32 R0, RZ, RZ, R33 ;  /* 0x000000ffff007224 */ /* 0x000fe200078e0021 */
[----:B------:R-:W-:-:S07]  /*0a80*/  MOV R9, 0xaa0 ;  /* 0x00000aa000097802 */ /* 0x000fce0000000f00 */
[----:B0---4-:R-:W-:Y:S05]  /*0a90*/  CALL.REL.NOINC `($__internal_88_$__cuda_sm20_div_s64) ;  /* 0x00000034003c7944 */ /* 0x011fea0003c00000 */
        /* <DEDUP_REMOVED lines=9> */
.L_x_4334:
        /* <DEDUP_REMOVED lines=33> */
.L_x_4335:
[----:B------:R-:W-:Y:S01]  /*0d40*/  MOV R27, R28 ;  /* 0x0000001c001b7202 */ /* 0x000fe20000000f00 */
[----:B------:R-:W-:Y:S01]  /*0d50*/  IMAD.MOV.U32 R2, RZ, RZ, R32 ;  /* 0x000000ffff027224 */ /* 0x000fe200078e0020 */
[----:B------:R-:W-:Y:S02]  /*0d60*/  MOV R0, R33 ;  /* 0x0000002100007202 */ /* 0x000fe40000000f00 */
[----:B------:R-:W-:-:S07]  /*0d70*/  MOV R9, 0xd90 ;  /* 0x00000d9000097802 */ /* 0x000fce0000000f00 */
[----:B0---4-:R-:W-:Y:S05]  /*0d80*/  CALL.REL.NOINC `($__internal_88_$__cuda_sm20_div_s64) ;  /* 0x0000003000807944 */ /* 0x011fea0003c00000 */
        /* <DEDUP_REMOVED lines=8> */
.L_x_4336:
        /* <DEDUP_REMOVED lines=34> */
.L_x_4337:
[----:B------:R-:W-:Y:S01]  /*1030*/  MOV R27, R29 ;  /* 0x0000001d001b7202 */ /* 0x000fe20000000f00 */
[----:B------:R-:W-:Y:S01]  /*1040*/  IMAD.MOV.U32 R2, RZ, RZ, R32 ;  /* 0x000000ffff027224 */ /* 0x000fe200078e0020 */
[----:B------:R-:W-:Y:S02]  /*1050*/  MOV R0, R33 ;  /* 0x0000002100007202 */ /* 0x000fe40000000f00 */
[----:B------:R-:W-:-:S07]  /*1060*/  MOV R9, 0x1080 ;  /* 0x0000108000097802 */ /* 0x000fce0000000f00 */
[----:B0---4-:R-:W-:Y:S05]  /*1070*/  CALL.REL.NOINC `($__internal_88_$__cuda_sm20_div_s64) ;  /* 0x0000002c00c47944 */ /* 0x011fea0003c00000 */
        /* <DEDUP_REMOVED lines=9> */
.L_x_4338:
        /* <DEDUP_REMOVED lines=34> */
.L_x_4339:
[----:B------:R-:W-:Y:S01]  /*1330*/  MOV R27, R28 ;  /* 0x0000001c001b7202 */ /* 0x000fe20000000f00 */
[----:B------:R-:W-:Y:S01]  /*1340*/  IMAD.MOV.U32 R0, RZ, RZ, R33 ;  /* 0x000000ffff007224 */ /* 0x000fe200078e0021 */
[----:B------:R-:W-:Y:S02]  /*1350*/  MOV R2, R32 ;  /* 0x0000002000027202 */ /* 0x000fe40000000f00 */
[----:B------:R-:W-:-:S07]  /*1360*/  MOV R9, 0x1380 ;  /* 0x0000138000097802 */ /* 0x000fce0000000f00 */
[----:B0---4-:R-:W-:Y:S05]  /*1370*/  CALL.REL.NOINC `($__internal_88_$__cuda_sm20_div_s64) ;  /* 0x0000002c00047944 */ /* 0x011fea0003c00000 */
        /* <DEDUP_REMOVED lines=9> */
.L_x_4340:
        /* <DEDUP_REMOVED lines=34> */
.L_x_4341:
[----:B------:R-:W-:Y:S01]  /*1630*/  IMAD.MOV.U32 R27, RZ, RZ, R31 ;  /* 0x000000ffff1b7224 */ /* 0x000fe200078e001f */
[----:B------:R-:W-:Y:S02]  /*1640*/  MOV R2, R32 ;  /* 0x0000002000027202 */ /* 0x000fe40000000f00 */
[----:B------:R-:W-:Y:S02]  /*1650*/  MOV R0, R33 ;  /* 0x0000002100007202 */ /* 0x000fe40000000f00 */
[----:B------:R-:W-:-:S07]  /*1660*/  MOV R9, 0x1680 ;  /* 0x0000168000097802 */ /* 0x000fce0000000f00 */
[----:B0---4-:R-:W-:Y:S05]  /*1670*/  CALL.REL.NOINC `($__internal_88_$__cuda_sm20_div_s64) ;  /* 0x0000002800447944 */ /* 0x011fea0003c00000 */
        /* <DEDUP_REMOVED lines=9> */
.L_x_4342:
        /* <DEDUP_REMOVED lines=34> */
.L_x_4343:
[----:B------:R-:W-:Y:S01]  /*1930*/  MOV R27, R30 ;  /* 0x0000001e001b7202 */ /* 0x000fe20000000f00 */
[----:B------:R-:W-:Y:S01]  /*1940*/  IMAD.MOV.U32 R2, RZ, RZ, R32 ;  /* 0x000000ffff027224 */ /* 0x000fe200078e0020 */
[----:B------:R-:W-:Y:S02]  /*1950*/  MOV R0, R33 ;  /* 0x0000002100007202 */ /* 0x000fe40000000f00 */
[----:B------:R-:W-:-:S07]  /*1960*/  MOV R9, 0x1980 ;  /* 0x0000198000097802 */ /* 0x000fce0000000f00 */
[----:B0---4-:R-:W-:Y:S05]  /*1970*/  CALL.REL.NOINC `($__internal_88_$__cuda_sm20_div_s64) ;  /* 0x0000002400847944 */ /* 0x011fea0003c00000 */
        /* <DEDUP_REMOVED lines=9> */
.L_x_4344:
        /* <DEDUP_REMOVED lines=14> */
.L_x_4328:
        /* <DEDUP_REMOVED lines=33> */
.L_x_4347:
[----:B------:R-:W-:Y:S01]  /*1d00*/  MOV R27, R32 ;  /* 0x00000020001b7202 */ /* 0x000fe20000000f00 */
[----:B------:R-:W-:Y:S01]  /*1d10*/  IMAD.MOV.U32 R0, RZ, RZ, R17 ;  /* 0x000000ffff007224 */ /* 0x000fe200078e0011 */
[----:B------:R-:W-:Y:S02]  /*1d20*/  MOV R2, R16 ;  /* 0x0000001000027202 */ /* 0x000fe40000000f00 */
[----:B------:R-:W-:-:S07]  /*1d30*/  MOV R9, 0x1d50 ;  /* 0x00001d5000097802 */ /* 0x000fce0000000f00 */
[----:B0-----:R-:W-:Y:S05]  /*1d40*/  CALL.REL.NOINC `($__internal_88_$__cuda_sm20_div_s64) ;  /* 0x0000002000907944 */ /* 0x001fea0003c00000 */
        /* <DEDUP_REMOVED lines=8> */
.L_x_4348:
        /* <DEDUP_REMOVED lines=35> */
.L_x_4349:
[----:B------:R-:W-:Y:S01]  /*2000*/  MOV R27, R17 ;  /* 0x00000011001b7202 */ /* 0x000fe20000000f00 */
[----:B------:R-:W-:Y:S01]  /*2010*/  IMAD.MOV.U32 R0, RZ, RZ, R19 ;  /* 0x000000ffff007224 */ /* 0x000fe200078e0013 */
[----:B------:R-:W-:Y:S02]  /*2020*/  MOV R2, R18 ;  /* 0x0000001200027202 */ /* 0x000fe40000000f00 */
[----:B------:R-:W-:-:S07]  /*2030*/  MOV R9, 0x2050 ;  /* 0x0000205000097802 */ /* 0x000fce0000000f00 */
[----:B0-----:R-:W-:Y:S05]  /*2040*/  CALL.REL.NOINC `($__internal_88_$__cuda_sm20_div_s64) ;  /* 0x0000001c00d07944 */ /* 0x001fea0003c00000 */
        /* <DEDUP_REMOVED lines=9> */
.L_x_4350:
        /* <DEDUP_REMOVED lines=36> */
.L_x_4351:
[----:B------:R-:W-:Y:S01]  /*2320*/  IMAD.MOV.U32 R27, RZ, RZ, R19 ;  /* 0x000000ffff1b7224 */ /* 0x000fe200078e0013 */
[----:B------:R-:W-:Y:S02]  /*2330*/  MOV R2, R28 ;  /* 0x0000001c00027202 */ /* 0x000fe40000000f00 */
[----:B------:R-:W-:Y:S02]  /*2340*/  MOV R0, R29 ;  /* 0x0000001d00007202 */ /* 0x000fe40000000f00 */
[----:B------:R-:W-:-:S07]  /*2350*/  MOV R9, 0x2370 ;  /* 0x0000237000097802 */ /* 0x000fce0000000f00 */
[----:B0-----:R-:W-:Y:S05]  /*2360*/  CALL.REL.NOINC `($__internal_88_$__cuda_sm20_div_s64) ;  /* 0x0000001c00087944 */ /* 0x001fea0003c00000 */
        /* <DEDUP_REMOVED lines=9> */
.L_x_4352:
        /* <DEDUP_REMOVED lines=37> */
.L_x_4353:
[----:B------:R-:W-:Y:S01]  /*2650*/  IMAD.MOV.U32 R27, RZ, RZ, R18 ;  /* 0x000000ffff1b7224 */ /* 0x000fe200078e0012 */
[----:B------:R-:W-:Y:S02]  /*2660*/  MOV R2, R28 ;  /* 0x0000001c00027202 */ /* 0x000fe40000000f00 */
[----:B------:R-:W-:Y:S02]  /*2670*/  MOV R0, R29 ;  /* 0x0000001d00007202 */ /* 0x000fe40000000f00 */
[----:B------:R-:W-:-:S07]  /*2680*/  MOV R9, 0x26a0 ;  /* 0x000026a000097802 */ /* 0x000fce0000000f00 */
[----:B0-----:R-:W-:Y:S05]  /*2690*/  CALL.REL.NOINC `($__internal_88_$__cuda_sm20_div_s64) ;  /* 0x00000018003c7944 */ /* 0x001fea0003c00000 */
        /* <DEDUP_REMOVED lines=8> */
.L_x_4354:
        /* <DEDUP_REMOVED lines=9> */
.L_x_4346:
        /* <DEDUP_REMOVED lines=31> */
.L_x_4356:
        /* <DEDUP_REMOVED lines=13> */
.L_x_4357:
        /* <DEDUP_REMOVED lines=35> */
.L_x_4358:
        /* <DEDUP_REMOVED lines=14> */
.L_x_4359:
        /* <DEDUP_REMOVED lines=10> */
.L_x_4355:
        /* <DEDUP_REMOVED lines=29> */
.L_x_4360:
[----:B------:R-:W-:-:S07]  /*2ff0*/  MOV R0, 0x3010 ;  /* 0x0000301000007802 */ /* 0x000fce0000000f00 */
[----:B0-----:R-:W-:Y:S05]  /*3000*/  CALL.REL.NOINC `($__internal_89_$__cuda_sm20_rem_s64) ;  /* 0x0000001400307944 */ /* 0x001fea0003c00000 */
[----:B------:R-:W-:Y:S01]  /*3010*/  IMAD.MOV.U32 R10, RZ, RZ, R2 ;  /* 0x000000ffff0a7224 */ /* 0x000fe200078e0002 */
[----:B------:R-:W-:-:S07]  /*3020*/  MOV R11, R9 ;  /* 0x00000009000b7202 */ /* 0x000fce0000000f00 */
.L_x_4361:
[----:B------:R-:W1:Y:S02]  /*3030*/  LDC.64 R12, c[0x0][0x398] ;  /* 0x0000e600ff0c7b82 */ /* 0x000e640000000a00 */
[----:B-1----:R-:W-:-:S06]  /*3040*/  IMAD.WIDE.U32 R2, R3, 0x8, R12 ;  /* 0x0000000803027825 */ /* 0x002fcc00078e000c */
[----:B------:R-:W2:Y:S02]  /*3050*/  LDG.E.64 R2, desc[UR8][R2.64] ;  /* 0x0000000802027981 */ /* 0x000ea4000c1e1b00 */
[-C--:B--2---:R-:W-:Y:S02]  /*3060*/  IMAD R9, R3, R10.reuse, RZ ;  /* 0x0000000a03097224 */ /* 0x084fe400078e02ff */
[----:B------:R-:W-:-:S04]  /*3070*/  IMAD.WIDE.U32 R28, R2, R10, R28 ;  /* 0x0000000a021c7225 */ /* 0x000fc800078e001c */
[----:B------:R-:W-:-:S05]  /*3080*/  IMAD R9, R2, R11, R9 ;  /* 0x0000000b02097224 */ /* 0x000fca00078e0209 */
[----:B------:R-:W-:-:S07]  /*3090*/  IADD3 R29, PT, PT, R29, R9, RZ ;  /* 0x000000091d1d7210 */ /* 0x000fce0007ffe0ff */
.L_x_4327:
[----:B------:R-:W1:Y:S02]  /*30a0*/  LDCU.64 UR4, c[0x0][0x388] ;  /* 0x00007100ff0477ac */ /* 0x000e640008000a00 */
[----:B-1----:R-:W-:-:S04]  /*30b0*/  IADD3 R28, P0, PT, R28, UR4, RZ ;  /* 0x000000041c1c7c10 */ /* 0x002fc8000ff1e0ff */
[----:B------:R-:W-:-:S05]  /*30c0*/  IADD3.X R29, PT, PT, R29, UR5, RZ, P0, !PT ;  /* 0x000000051d1d7c10 */ /* 0x000fca00087fe4ff */
[----:B------:R-:W2:Y:S01]  /*30d0*/  LDG.E.S8 R0, desc[UR8][R28.64] ;  /* 0x000000081c007981 */ /* 0x000ea2000c1e1300 */
[----:B------:R-:W-:Y:S01]  /*30e0*/  BSSY.RECONVERGENT B0, `(.L_x_4362) ;  /* 0x000004b000007945 */ /* 0x000fe20003800200 */
[----:B------:R-:W-:Y:S01]  /*30f0*/  IMAD.MOV.U32 R3, RZ, RZ, 0x3f800000 ;  /* 0x3f800000ff037424 */ /* 0x000fe200078e00ff */
[----:B--2---:R-:W-:-:S04]  /*3100*/  PRMT R2, R0, 0x9910, RZ ;  /* 0x0000991000027816 */ /* 0x004fc800000000ff */
[----:B------:R-:W-:-:S04]  /*3110*/  IABS R2, R2 ;  /* 0x0000000200027213 */ /* 0x000fc80000000000 */
[----:B------:R-:W-:-:S13]  /*3120*/  ISETP.NE.AND P0, PT, R2, 0x1, PT ;  /* 0x000000010200780c */ /* 0x000fda0003f05270 */
        /* <DEDUP_REMOVED lines=70> */
.L_x_4363:
[----:B------:R-:W-:Y:S05]  /*3590*/  BSYNC.RECONVERGENT B0 ;  /* 0x0000000000007941 */ /* 0x000fea0003800200 */
.L_x_4362:
        /* <DEDUP_REMOVED lines=31> */
.L_x_4366:
        /* <DEDUP_REMOVED lines=56> */
.L_x_4365:
        /* <DEDUP_REMOVED lines=32> */
.L_x_4368:
        /* <DEDUP_REMOVED lines=19> */
.L_x_4369:
[----:B------:R-:W-:Y:S05]  /*3e40*/  @!P1 BRA `(.L_x_4367) ;  /* 0x0000000000289947 */ /* 0x000fea0003800000 */
[----:B------:R-:W-:Y:S01]  /*3e50*/  IMAD R0, R6, UR4, RZ ;  /* 0x0000000406007c24 */ /* 0x000fe2000f8e02ff */
[----:B------:R-:W-:-:S03]  /*3e60*/  IADD3 R5, PT, PT, -R5, RZ, RZ ;  /* 0x000000ff05057210 */ /* 0x000fc60007ffe1ff */
[----:B------:R-:W-:-:S05]  /*3e70*/  IMAD R0, R0, 0x2, R7 ;  /* 0x0000000200007824 */ /* 0x000fca00078e0207 */
[----:B------:R-:W-:-:S07]  /*3e80*/  IADD3 R3, PT, PT, R0, UR5, RZ ;  /* 0x0000000500037c10 */ /* 0x000fce000fffe0ff */
.L_x_4370:
[----:B------:R3:W2:Y:S01]  /*3e90*/  LDS.U16 R9, [R3] ;  /* 0x0000000003097984 */ /* 0x0006a20000000400 */
[----:B------:R-:W-:-:S05]  /*3ea0*/  VIADD R5, R5, 0x1 ;  /* 0x0000000105057836 */ /* 0x000fca0000000000 */
[----:B------:R-:W-:Y:S02]  /*3eb0*/  ISETP.NE.AND P0, PT, R5, RZ, PT ;  /* 0x000000ff0500720c */ /* 0x000fe40003f05270 */
[----:B---3--:R-:W-:Y:S01]  /*3ec0*/  LEA R3, R6, R3, 0x1 ;  /* 0x0000000306037211 */ /* 0x008fe200078e08ff */
[----:B--2---:R-:W-:-:S10]  /*3ed0*/  HADD2 R8, R8.H0_H0, R9.H0_H0 ;  /* 0x2000000908087230 */ /* 0x004fd40000000800 */
[----:B------:R-:W-:Y:S05]  /*3ee0*/  @P0 BRA `(.L_x_4370) ;  /* 0xfffffffc00e80947 */ /* 0x000fea000383ffff */
.L_x_4367:
[----:B--2---:R2:W-:Y:S02]  /*3ef0*/  STS.U16 [R7+UR5], R8 ;  /* 0x0000000807007988 */ /* 0x0045e40008000405 */
.L_x_4364:
        /* <DEDUP_REMOVED lines=9> */
        .weak           $__internal_88_$__cuda_sm20_div_s64
        .type           $__internal_88_$__cuda_sm20_div_s64,@function
        .size           $__internal_88_$__cuda_sm20_div_s64,($__internal_89_$__cuda_sm20_rem_s64 - $__internal_88_$__cuda_sm20_div_s64)
$__internal_88_$__cuda_sm20_div_s64:
        /* <DEDUP_REMOVED lines=83> */
[----:B------:R-:W-:Y:S06]  /*44c0*/  RET.REL.NODEC R12 `(contiguous_reducel33_i8) ;  /* 0xffffffb80ccc7950 */ /* 0x000fec0003c3ffff */
        .weak           $__internal_89_$__cuda_sm20_rem_s64
        .type           $__internal_89_$__cuda_sm20_rem_s64,@function
        .size           $__internal_89_$__cuda_sm20_rem_s64,(.L_x_10040 - $__internal_89_$__cuda_sm20_rem_s64)
$__internal_89_$__cuda_sm20_rem_s64:
        /* <DEDUP_REMOVED lines=66> */
[----:B------:R-:W-:Y:S06]  /*48f0*/  RET.REL.NODEC R10 `(contiguous_reducel33_i8) ;  /* 0xffffffb40ac07950 */ /* 0x000fec0003c3ffff */
.L_x_4371:
        /* <DEDUP_REMOVED lines=16> */
.L_x_10040:


//--------------------- .text.contiguous_reducel322_i8 --------------------------
	.section	.text.contiguous_reducel322_i8,"ax",@progbits
	.align	128
        .global         contiguous_reducel322_i8
        .type           contiguous_reducel322_i8,@function
        .size           contiguous_reducel322_i8,(.L_x_10249 - contiguous_reducel322_i8)
        .other          contiguous_reducel322_i8,@"STO_CUDA_ENTRY STV_DEFAULT"
contiguous_reducel322_i8:
.text.contiguous_reducel322_i8:
        /* <DEDUP_REMOVED lines=22> */
[----:B---3--:R-:W2:Y:S04]  /*0160*/  @!P0 LDG.E.S8 R9, desc[UR12][R8.64] ;  /* 0x0000000c08098981 */ /* 0x008ea8000c1e1300 */
[----:B------:R-:W2:Y:S01]  /*0170*/  @!P0 LDG.E.S8 R6, desc[UR12][R6.64] ;  /* 0x0000000c06068981 */ /* 0x000ea2000c1e1300 */
[----:B------:R-:W0:Y:S01]  /*0180*/  S2UR UR5, SR_CgaCtaId ;  /* 0x00000000000579c3 */ /* 0x000e220000008800 */
[----:B------:R-:W-:Y:S02]  /*0190*/  UMOV UR4, 0x400 ;  /* 0x0000040000047882 */ /* 0x000fe40000000000 */
[----:B0-----:R-:W-:Y:S01]  /*01a0*/  ULEA UR4, UR5, UR4, 0x18 ;  /* 0x0000000405047291 */ /* 0x001fe2000f8ec0ff */
[----:B------:R-:W-:Y:S01]  /*01b0*/  BSSY.RECONVERGENT B0, `(.L_x_4372) ;  /* 0x0000017000007945 */ /* 0x000fe20003800200 */
[----:B------:R-:W-:-:S02]  /*01c0*/  ISETP.GE.U32.AND P1, PT, R2, 0x42, PT ;  /* 0x000000420200780c */ /* 0x000fc40003f26070 */
        /* <DEDUP_REMOVED lines=18> */
[----:B------:R-:W2:Y:S02]  /*02f0*/  LDG.E.S8 R4, desc[UR12][R4.64] ;  /* 0x0000000c04047981 */ /* 0x000ea4000c1e1300 */
[----:B--2---:R-:W0:Y:S02]  /*0300*/  I2F.F16 R6, R4 ;  /* 0x0000000400067306 */ /* 0x004e240000200c00 */
[----:B0-----:R0:W-:Y:S02]  /*0310*/  STS.U16 [R3], R6 ;  /* 0x0000000603007388 */ /* 0x0011e40000000400 */
.L_x_4373:
[----:B------:R-:W-:Y:S05]  /*0320*/  BSYNC.RECONVERGENT B0 ;  /* 0x0000000000007941 */ /* 0x000fea0003800200 */
.L_x_4372:
[----:B------:R-:W-:Y:S06]  /*0330*/  BAR.SYNC.DEFER_BLOCKING 0x0 ;  /* 0x0000000000007b1d */ /* 0x000fec0000010000 */
[----:B------:R-:W-:Y:S05]  /*0340*/  @!P1 BRA `(.L_x_4374) ;  /* 0x0000000000309947 */ /* 0x000fea0003800000 */
.L_x_4375:
        /* <DEDUP_REMOVED lines=12> */
.L_x_4374:
        /* <DEDUP_REMOVED lines=39> */
.L_x_4376:
        /* <DEDUP_REMOVED lines=16> */
.L_x_10249:


//--------------------- .text.contiguous_reducel32_i8 --------------------------
	.section	.text.contiguous_reducel32_i8,"ax",@progbits
	.align	128
        .global         contiguous_reducel32_i8
        .type           contiguous_reducel32_i8,@function
        .size           contiguous_reducel32_i8,(.L_x_10042 - contiguous_reducel32_i8)
        .other          contiguous_reducel32_i8,@"STO_CUDA_ENTRY STV_DEFAULT"
contiguous_reducel32_i8:
.text.contiguous_reducel32_i8:
        /* <DEDUP_REMOVED lines=46> */
.L_x_4405:
        /* <DEDUP_REMOVED lines=32> */
.L_x_4382:
[----:B------:R-:W-:Y:S01]  /*04e0*/  MOV R26, R6 ;  /* 0x00000006001a7202 */ /* 0x000fe20000000f00 */
[----:B------:R-:W-:Y:S01]  /*04f0*/  IMAD.MOV.U32 R13, RZ, RZ, R7 ;  /* 0x000000ffff0d7224 */ /* 0x000fe200078e0007 */
[----:B------:R-:W-:Y:S01]  /*0500*/  MOV R14, R34 ;  /* 0x00000022000e7202 */ /* 0x000fe20000000f00 */
[----:B------:R-:W-:Y:S01]  /*0510*/  IMAD.MOV.U32 R11, RZ, RZ, R35 ;  /* 0x000000ffff0b7224 */ /* 0x000fe200078e0023 */
[----:B------:R-:W-:-:S07]  /*0520*/  MOV R12, 0x540 ;  /* 0x00000540000c7802 */ /* 0x000fce0000000f00 */
[----:B-1----:R-:W-:Y:S05]  /*0530*/  CALL.REL.NOINC `($__internal_90_$__cuda_sm20_div_s64) ;  /* 0x0000007000cc7944 */ /* 0x002fea0003c00000 */
        /* <DEDUP_REMOVED lines=9> */
.L_x_4383:
[----:B------:R-:W-:Y:S05]  /*05d0*/  BSYNC.RECONVERGENT B1 ;  /* 0x0000000000017941 */ /* 0x000fea0003800200 */
.L_x_4381:
        /* <DEDUP_REMOVED lines=34> */
.L_x_4385:
[----:B------:R-:W-:Y:S01]  /*0800*/  IMAD.MOV.U32 R26, RZ, RZ, R20 ;  /* 0x000000ffff1a7224 */ /* 0x000fe200078e0014 */
[----:B------:R-:W-:Y:S01]  /*0810*/  MOV R13, R9 ;  /* 0x00000009000d7202 */ /* 0x000fe20000000f00 */
[----:B------:R-:W-:Y:S01]  /*0820*/  IMAD.MOV.U32 R14, RZ, RZ, R34 ;  /* 0x000000ffff0e7224 */ /* 0x000fe200078e0022 */
[----:B------:R-:W-:Y:S02]  /*0830*/  MOV R11, R35 ;  /* 0x00000023000b7202 */ /* 0x000fe40000000f00 */
[----:B------:R-:W-:-:S07]  /*0840*/  MOV R12, 0x860 ;  /* 0x00000860000c7802 */ /* 0x000fce0000000f00 */
[----:B------:R-:W-:Y:S05]  /*0850*/  CALL.REL.NOINC `($__internal_90_$__cuda_sm20_div_s64) ;  /* 0x0000007000047944 */ /* 0x000fea0003c00000 */
        /* <DEDUP_REMOVED lines=9> */
.L_x_4386:
[----:B------:R-:W-:Y:S05]  /*08f0*/  BSYNC.RECONVERGENT B1 ;  /* 0x0000000000017941 */ /* 0x000fea0003800200 */
.L_x_4384:
        /* <DEDUP_REMOVED lines=33> */
.L_x_4388:
[----:B------:R-:W-:Y:S01]  /*0b10*/  IMAD.MOV.U32 R26, RZ, RZ, R36 ;  /* 0x000000ffff1a7224 */ /* 0x000fe200078e0024 */
[----:B------:R-:W-:Y:S01]  /*0b20*/  MOV R13, R37 ;  /* 0x00000025000d7202 */ /* 0x000fe20000000f00 */
[----:B------:R-:W-:Y:S01]  /*0b30*/  IMAD.MOV.U32 R14, RZ, RZ, R20 ;  /* 0x000000ffff0e7224 */ /* 0x000fe200078e0014 */
[----:B------:R-:W-:Y:S02]  /*0b40*/  MOV R11, R21 ;  /* 0x00000015000b7202 */ /* 0x000fe40000000f00 */
[----:B------:R-:W-:-:S07]  /*0b50*/  MOV R12, 0xb70 ;  /* 0x00000b70000c7802 */ /* 0x000fce0000000f00 */
[----:B------:R-:W-:Y:S05]  /*0b60*/  CALL.REL.NOINC `($__internal_90_$__cuda_sm20_div_s64) ;  /* 0x0000006c00407944 */ /* 0x000fea0003c00000 */
        /* <DEDUP_REMOVED lines=10> */
.L_x_4389:
[----:B------:R-:W-:Y:S05]  /*0c10*/  BSYNC.RECONVERGENT B1 ;  /* 0x0000000000017941 */ /* 0x000fea0003800200 */
.L_x_4387:
        /* <DEDUP_REMOVED lines=35> */
.L_x_4391:
[----:B------:R-:W-:Y:S01]  /*0e50*/  MOV R26, R34 ;  /* 0x00000022001a7202 */ /* 0x000fe20000000f00 */
[----:B------:R-:W-:Y:S01]  /*0e60*/  IMAD.MOV.U32 R13, RZ, RZ, R35 ;  /* 0x000000ffff0d7224 */ /* 0x000fe200078e0023 */
[----:B------:R-:W-:Y:S01]  /*0e70*/  MOV R14, R20 ;  /* 0x00000014000e7202 */ /* 0x000fe20000000f00 */
[----:B------:R-:W-:Y:S01]  /*0e80*/  IMAD.MOV.U32 R11, RZ, RZ, R21 ;  /* 0x000000ffff0b7224 */ /* 0x000fe200078e0015 */
[----:B------:R-:W-:-:S07]  /*0e90*/  MOV R12, 0xeb0 ;  /* 0x00000eb0000c7802 */ /* 0x000fce0000000f00 */
[----:B------:R-:W-:Y:S05]  /*0ea0*/  CALL.REL.NOINC `($__internal_90_$__cuda_sm20_div_s64) ;  /* 0x0000006800707944 */ /* 0x000fea0003c00000 */
        /* <DEDUP_REMOVED lines=11> */
.L_x_4392:
[----:B------:R-:W-:Y:S05]  /*0f60*/  BSYNC.RECONVERGENT B1 ;  /* 0x0000000000017941 */ /* 0x000fea0003800200 */
.L_x_4390:
        /* <DEDUP_REMOVED lines=36> */
.L_x_4394:
        /* <DEDUP_REMOVED lines=16> */
.L_x_4395:
[----:B------:R-:W-:Y:S05]  /*12b0*/  BSYNC.RECONVERGENT B1 ;  /* 0x0000000000017941 */ /* 0x000fea0003800200 */
.L_x_4393:
        /* <DEDUP_REMOVED lines=35> */
.L_x_4397:
        /* <DEDUP_REMOVED lines=17> */
.L_x_4398:
[----:B------:R-:W-:Y:S05]  /*1600*/  BSYNC.RECONVERGENT B1 ;  /* 0x0000000000017941 */ /* 0x000fea0003800200 */
.L_x_4396:
        /* <DEDUP_REMOVED lines=35> */
.L_x_4400:
        /* <DEDUP_REMOVED lines=16> */
.L_x_4401:
[----:B------:R-:W-:Y:S05]  /*1940*/  BSYNC.RECONVERGENT B1 ;  /* 0x0000000000017941 */ /* 0x000fea0003800200 */
.L_x_4399:
        /* <DEDUP_REMOVED lines=35> */
.L_x_4403:
        /* <DEDUP_REMOVED lines=16> */
.L_x_4404:
[----:B------:R-:W-:Y:S05]  /*1c80*/  BSYNC.RECONVERGENT B1 ;  /* 0x0000000000017941 */ /* 0x000fea0003800200 */
.L_x_4402:
        /* <DEDUP_REMOVED lines=8> */
.L_x_4380:
        /* <DEDUP_REMOVED lines=36> */
.L_x_4408:
[----:B------:R-:W-:Y:S01]  /*1f50*/  MOV R26, R6 ;  /* 0x00000006001a7202 */ /* 0x000fe20000000f00 */
[----:B------:R-:W-:Y:S01]  /*1f60*/  IMAD.MOV.U32 R13, RZ, RZ, R7 ;  /* 0x000000ffff0d7224 */ /* 0x000fe200078e0007 */
[----:B------:R-:W-:Y:S01]  /*1f70*/  MOV R14, R16 ;  /* 0x00000010000e7202 */ /* 0x000fe20000000f00 */
[----:B------:R-:W-:Y:S01]  /*1f80*/  IMAD.MOV.U32 R11, RZ, RZ, R17 ;  /* 0x000000ffff0b7224 */ /* 0x000fe200078e0011 */
[----:B------:R-:W-:-:S07]  /*1f90*/  MOV R12, 0x1fb0 ;  /* 0x00001fb0000c7802 */ /* 0x000fce0000000f00 */
[----:B------:R-:W-:Y:S05]  /*1fa0*/  CALL.REL.NOINC `($__internal_90_$__cuda_sm20_div_s64) ;  /* 0x0000005800307944 */ /* 0x000fea0003c00000 */
        /* <DEDUP_REMOVED lines=9> */
.L_x_4409:
[----:B------:R-:W-:Y:S05]  /*2040*/  BSYNC.RECONVERGENT B1 ;  /* 0x0000000000017941 */ /* 0x000fea0003800200 */
.L_x_4407:
        /* <DEDUP_REMOVED lines=34> */
.L_x_4411:
        /* <DEDUP_REMOVED lines=17> */
.L_x_4412:
[----:B------:R-:W-:Y:S05]  /*2380*/  BSYNC.RECONVERGENT B1 ;  /* 0x0000000000017941 */ /* 0x000fea0003800200 */
.L_x_4410:
        /* <DEDUP_REMOVED lines=36> */
.L_x_4414:
        /* <DEDUP_REMOVED lines=16> */
.L_x_4415:
[----:B------:R-:W-:Y:S05]  /*26d0*/  BSYNC.RECONVERGENT B1 ;  /* 0x0000000000017941 */ /* 0x000fea0003800200 */
.L_x_4413:
        /* <DEDUP_REMOVED lines=35> */
.L_x_4417:
[----:B------:R-:W-:Y:S01]  /*2910*/  MOV R26, R18 ;  /* 0x00000012001a7202 */ /* 0x000fe20000000f00 */
[----:B------:R-:W-:Y:S01]  /*2920*/  IMAD.MOV.U32 R13, RZ, RZ, R19 ;  /* 0x000000ffff0d7224 */ /* 0x000fe200078e0013 */
[----:B------:R-:W-:Y:S01]  /*2930*/  MOV R14, R16 ;  /* 0x00000010000e7202 */ /* 0x000fe20000000f00 */
[----:B------:R-:W-:Y:S01]  /*2940*/  IMAD.MOV.U32 R11, RZ, RZ, R17 ;  /* 0x000000ffff0b7224 */ /* 0x000fe200078e0011 */
[----:B------:R-:W-:-:S07]  /*2950*/  MOV R12, 0x2970 ;  /* 0x00002970000c7802 */ /* 0x000fce0000000f00 */
[----:B------:R-:W-:Y:S05]  /*2960*/  CALL.REL.NOINC `($__internal_90_$__cuda_sm20_div_s64) ;  /* 0x0000004c00c07944 */ /* 0x000fea0003c00000 */
        /* <DEDUP_REMOVED lines=10> */
.L_x_4418:
[----:B------:R-:W-:Y:S05]  /*2a10*/  BSYNC.RECONVERGENT B1 ;  /* 0x0000000000017941 */ /* 0x000fea0003800200 */
.L_x_4416:
[----:B------:R-:W-:Y:S01]  /*2a20*/  MOV R36, R22 ;  /* 0x0000001600247202 */ /* 0x000fe20000000f00 */
[----:B------:R-:W-:Y:S02]  /*2a30*/  IMAD R11, R11, R38, RZ ;  /* 0x000000260b0b7224 */ /* 0x000fe400078e02ff */
[----:B------:R-:W-:Y:S02]  /*2a40*/  VIADD R8, R8, 0xfffffffe ;  /* 0xfffffffe08087836 */ /* 0x000fe40000000000 */
[----:B------:R-:W-:-:S04]  /*2a50*/  IMAD.WIDE.U32 R22, R38, R10, R36 ;  /* 0x0000000a26167225 */ /* 0x000fc800078e0024 */
[----:B------:R-:W-:-:S05]  /*2a60*/  IMAD R11, R39, R10, R11 ;  /* 0x0000000a270b7224 */ /* 0x000fca00078e020b */
[----:B------:R-:W-:-:S07]  /*2a70*/  IADD3 R23, PT, PT, R23, R11, RZ ;  /* 0x0000000b17177210 */ /* 0x000fce0007ffe0ff */
.L_x_4406:
        /* <DEDUP_REMOVED lines=30> */
.L_x_4420:
[----:B------:R-:W-:Y:S01]  /*2c60*/  MOV R18, R6 ;  /* 0x0000000600127202 */ /* 0x000fe20000000f00 */
[----:B------:R-:W-:Y:S01]  /*2c70*/  IMAD.MOV.U32 R19, RZ, RZ, R7 ;  /* 0x000000ffff137224 */ /* 0x000fe200078e0007 */
[----:B------:R-:W-:Y:S01]  /*2c80*/  MOV R24, R10 ;  /* 0x0000000a00187202 */ /* 0x000fe20000000f00 */
[----:B------:R-:W-:Y:S01]  /*2c90*/  IMAD.MOV.U32 R21, RZ, RZ, R11 ;  /* 0x000000ffff157224 */ /* 0x000fe200078e000b */
[----:B------:R-:W-:-:S07]  /*2ca0*/  MOV R26, 0x2cc0 ;  /* 0x00002cc0001a7802 */ /* 0x000fce0000000f00 */
[----:B------:R-:W-:Y:S05]  /*2cb0*/  CALL.REL.NOINC `($__internal_91_$__cuda_sm20_rem_s64) ;  /* 0x0000005000387944 */ /* 0x000fea0003c00000 */
.L_x_4421:
[----:B------:R-:W-:Y:S05]  /*2cc0*/  BSYNC.RECONVERGENT B1 ;  /* 0x0000000000017941 */ /* 0x000fea0003800200 */
.L_x_4419:
        /* <DEDUP_REMOVED lines=30> */
.L_x_4423:
[----:B------:R-:W-:Y:S01]  /*2eb0*/  MOV R24, R10 ;  /* 0x0000000a00187202 */ /* 0x000fe20000000f00 */
[----:B------:R-:W-:Y:S01]  /*2ec0*/  IMAD.MOV.U32 R21, RZ, RZ, R11 ;  /* 0x000000ffff157224 */ /* 0x000fe200078e000b */
[----:B------:R-:W-:Y:S01]  /*2ed0*/  MOV R18, R20 ;  /* 0x0000001400127202 */ /* 0x000fe20000000f00 */
[----:B------:R-:W-:Y:S01]  /*2ee0*/  IMAD.MOV.U32 R19, RZ, RZ, R9 ;  /* 0x000000ffff137224 */ /* 0x000fe200078e0009 */
[----:B------:R-:W-:-:S07]  /*2ef0*/  MOV R26, 0x2f10 ;  /* 0x00002f10001a7802 */ /* 0x000fce0000000f00 */
[----:B------:R-:W-:Y:S05]  /*2f00*/  CALL.REL.NOINC `($__internal_91_$__cuda_sm20_rem_s64) ;  /* 0x0000004c00a47944 */ /* 0x000fea0003c00000 */
.L_x_4424:
[----:B------:R-:W-:Y:S05]  /*2f10*/  BSYNC.RECONVERGENT B1 ;  /* 0x0000000000017941 */ /* 0x000fea0003800200 */
.L_x_4422:
[----:B------:R-:W-:Y:S02]  /*2f20*/  IMAD R7, R7, R16, RZ ;  /* 0x0000001007077224 */ /* 0x000fe400078e02ff */
[----:B------:R-:W-:-:S04]  /*2f30*/  IMAD.WIDE.U32 R22, R16, R6, R22 ;  /* 0x0000000610167225 */ /* 0x000fc800078e0016 */
[----:B------:R-:W-:-:S05]  /*2f40*/  IMAD R7, R17, R6, R7 ;  /* 0x0000000611077224 */ /* 0x000fca00078e0207 */
[----:B------:R-:W-:-:S07]  /*2f50*/  IADD3 R23, PT, PT, R23, R7, RZ ;  /* 0x0000000717177210 */ /* 0x000fce0007ffe0ff */
.L_x_4379:
[----:B------:R-:W0:Y:S02]  /*2f60*/  LDC.64 R6, c[0x0][0x388] ;  /* 0x0000e200ff067b82 */ /* 0x000e240000000a00 */
[----:B0-----:R-:W-:Y:S02]  /*2f70*/  IADD3 R8, P0, PT, R6, R4, RZ ;  /* 0x0000000406087210 */ /* 0x001fe40007f1e0ff */
[----:B------:R-:W-:-:S03]  /*2f80*/  IADD3 R22, P1, PT, R22, R6, RZ ;  /* 0x0000000616167210 */ /* 0x000fc60007f3e0ff */
[----:B------:R-:W-:Y:S01]  /*2f90*/  IMAD.X R9, R7, 0x1, R5, P0 ;  /* 0x0000000107097824 */ /* 0x000fe200000e0605 */
[----:B------:R-:W-:-:S04]  /*2fa0*/  IADD3.X R23, PT, PT, R23, R7, RZ, P1, !PT ;  /* 0x0000000717177210 */ /* 0x000fc80000ffe4ff */
[----:B------:R0:W2:Y:S04]  /*2fb0*/  LDG.E.S8 R4, desc[UR12][R8.64] ;  /* 0x0000000c08047981 */ /* 0x0000a8000c1e1300 */
[----:B------:R-:W3:Y:S01]  /*2fc0*/  LDG.E.S8 R5, desc[UR12][R22.64] ;  /* 0x0000000c16057981 */ /* 0x000ee2000c1e1300 */
        /* <DEDUP_REMOVED lines=79> */
.L_x_4426:
[----:B------:R-:W-:Y:S05]  /*34c0*/  BSYNC.RECONVERGENT B1 ;  /* 0x0000000000017941 */ /* 0x000fea0003800200 */
.L_x_4425:
        /* <DEDUP_REMOVED lines=71> */
.L_x_4428:
[----:B------:R-:W-:Y:S05]  /*3940*/  BSYNC.RECONVERGENT B1 ;  /* 0x0000000000017941 */ /* 0x000fea0003800200 */
.L_x_4427:
[----:B------:R-:W-:-:S05]  /*3950*/  FADD R6, R6, R9 ;  /* 0x0000000906067221 */ /* 0x000fca0000000000 */
[----:B------:R-:W-:-:S05]  /*3960*/  F2FP.F16.F32.PACK_AB R6, RZ, R6 ;  /* 0x00000006ff06723e */ /* 0x000fca00000000ff */
[----:B------:R0:W-:Y:S01]  /*3970*/  STS.U16 [R3], R6 ;  /* 0x0000000603007388 */ /* 0x0001e20000000400 */
[----:B------:R-:W-:Y:S05]  /*3980*/  BRA `(.L_x_4429) ;  /* 0x0000003800d87947 */ /* 0x000fea0003800000 */
.L_x_4378:
        /* <DEDUP_REMOVED lines=18> */
.L_x_4456:
        /* <DEDUP_REMOVED lines=30> */
.L_x_4433:
[----:B------:R-:W-:Y:S01]  /*3c90*/  MOV R26, R18 ;  /* 0x00000012001a7202 */ /* 0x000fe20000000f00 */
[----:B------:R-:W-:Y:S01]  /*3ca0*/  IMAD.MOV.U32 R13, RZ, RZ, R19 ;  /* 0x000000ffff0d7224 */ /* 0x000fe200078e0013 */
[----:B------:R-:W-:Y:S02]  /*3cb0*/  MOV R14, R20 ;  /* 0x00000014000e7202 */ /* 0x000fe40000000f00 */
[----:B------:R-:W-:Y:S02]  /*3cc0*/  MOV R11, R21 ;  /* 0x00000015000b7202 */ /* 0x000fe40000000f00 */
[----:B------:R-:W-:-:S07]  /*3cd0*/  MOV R12, 0x3cf0 ;  /* 0x00003cf0000c7802 */ /* 0x000fce0000000f00 */
[----:B-1----:R-:W-:Y:S05]  /*3ce0*/  CALL.REL.NOINC `($__internal_90_$__cuda_sm20_div_s64) ;  /* 0x0000003800e07944 */ /* 0x002fea0003c00000 */
        /* <DEDUP_REMOVED lines=9> */
.L_x_4434:
[----:B------:R-:W-:Y:S05]  /*3d80*/  BSYNC.RECONVERGENT B1 ;  /* 0x0000000000017941 */ /* 0x000fea0003800200 */
.L_x_4432:
        /* <DEDUP_REMOVED lines=39> */
.L_x_4436:
[----:B------:R-:W-:Y:S01]  /*4000*/  IMAD.MOV.U32 R26, RZ, RZ, R36 ;  /* 0x000000ffff1a7224 */ /* 0x000fe200078e0024 */
[----:B------:R-:W-:Y:S01]  /*4010*/  MOV R13, R37 ;  /* 0x00000025000d7202 */ /* 0x000fe20000000f00 */
[----:B------:R-:W-:Y:S01]  /*4020*/  IMAD.MOV.U32 R11, RZ, RZ, R39 ;  /* 0x000000ffff0b7224 */ /* 0x000fe200078e0027 */
[----:B------:R-:W-:Y:S02]  /*4030*/  MOV R14, R38 ;  /* 0x00000026000e7202 */ /* 0x000fe40000000f00 */
[----:B------:R-:W-:-:S07]  /*4040*/  MOV R12, 0x4060 ;  /* 0x00004060000c7802 */ /* 0x000fce0000000f00 */
[----:B-1----:R-:W-:Y:S05]  /*4050*/  CALL.REL.NOINC `($__internal_90_$__cuda_sm20_div_s64) ;  /* 0x0000003800047944 */ /* 0x002fea0003c00000 */
        /* <DEDUP_REMOVED lines=11> */
.L_x_4437:
[----:B------:R-:W-:Y:S05]  /*4110*/  BSYNC.RECONVERGENT B1 ;  /* 0x0000000000017941 */ /* 0x000fea0003800200 */
.L_x_4435:
        /* <DEDUP_REMOVED lines=37> */
.L_x_4439:
        /* <DEDUP_REMOVED lines=17> */
.L_x_4440:
[----:B------:R-:W-:Y:S05]  /*4480*/  BSYNC.RECONVERGENT B1 ;  /* 0x0000000000017941 */ /* 0x000fea0003800200 */
.L_x_4438:
        /* <DEDUP_REMOVED lines=38> */
.L_x_4442:
[----:B------:R-:W-:Y:S01]  /*46f0*/  MOV R26, R20 ;  /* 0x00000014001a7202 */ /* 0x000fe20000000f00 */
[----:B------:R-:W-:Y:S01]  /*4700*/  IMAD.MOV.U32 R14, RZ, RZ, R36 ;  /* 0x000000ffff0e7224 */ /* 0x000fe200078e0024 */
[----:B------:R-:W-:Y:S02]  /*4710*/  MOV R13, R21 ;  /* 0x00000015000d7202 */ /* 0x000fe40000000f00 */
[----:B------:R-:W-:Y:S02]  /*4720*/  MOV R11, R37 ;  /* 0x00000025000b7202 */ /* 0x000fe40000000f00 */
[----:B------:R-:W-:-:S07]  /*4730*/  MOV R12, 0x4750 ;  /* 0x00004750000c7802 */ /* 0x000fce0000000f00 */
[----:B-1----:R-:W-:Y:S05]  /*4740*/  CALL.REL.NOINC `($__internal_90_$__cuda_sm20_div_s64) ;  /* 0x0000003000487944 */ /* 0x002fea0003c00000 */
        /* <DEDUP_REMOVED lines=11> */
.L_x_4443:
[----:B------:R-:W-:Y:S05]  /*4800*/  BSYNC.RECONVERGENT B1 ;  /* 0x0000000000017941 */ /* 0x000fea0003800200 */
.L_x_4441:
        /* <DEDUP_REMOVED lines=38> */
.L_x_4445:
[----:B------:R-:W-:Y:S01]  /*4a70*/  MOV R26, R20 ;  /* 0x00000014001a7202 */ /* 0x000fe20000000f00 */
[----:B------:R-:W-:Y:S01]  /*4a80*/  IMAD.MOV.U32 R13, RZ, RZ, R21 ;  /* 0x000000ffff0d7224 */ /* 0x000fe200078e0015 */
[----:B------:R-:W-:Y:S02]  /*4a90*/  MOV R14, R22 ;  /* 0x00000016000e7202 */ /* 0x000fe40000000f00 */
[----:B------:R-:W-:Y:S02]  /*4aa0*/  MOV R11, R23 ;  /* 0x00000017000b7202 */ /* 0x000fe40000000f00 */
[----:B------:R-:W-:-:S07]  /*4ab0*/  MOV R12, 0x4ad0 ;  /* 0x00004ad0000c7802 */ /* 0x000fce0000000f00 */
[----:B-1----:R-:W-:Y:S05]  /*4ac0*/  CALL.REL.NOINC `($__internal_90_$__cuda_sm20_div_s64) ;  /* 0x0000002c00687944 */ /* 0x002fea0003c00000 */
        /* <DEDUP_REMOVED lines=11> */
.L_x_4446:
[----:B------:R-:W-:Y:S05]  /*4b80*/  BSYNC.RECONVERGENT B1 ;  /* 0x0000000000017941 */ /* 0x000fea0003800200 */
.L_x_4444:
        /* <DEDUP_REMOVED lines=40> */
.L_x_4448:
        /* <DEDUP_REMOVED lines=17> */
.L_x_4449:
[----:B------:R-:W-:Y:S05]  /*4f20*/  BSYNC.RECONVERGENT B1 ;  /* 0x0000000000017941 */ /* 0x000fea0003800200 */
.L_x_4447:
        /* <DEDUP_REMOVED lines=40> */
.L_x_4451:
        /* <DEDUP_REMOVED lines=17> */
.L_x_4452:
[----:B------:R-:W-:Y:S05]  /*52c0*/  BSYNC.RECONVERGENT B1 ;  /* 0x0000000000017941 */ /* 0x000fea0003800200 */
.L_x_4450:
        /* <DEDUP_REMOVED lines=38> */
.L_x_4454:
        /* <DEDUP_REMOVED lines=17> */
.L_x_4455:
[----:B------:R-:W-:Y:S05]  /*5640*/  BSYNC.RECONVERGENT B1 ;  /* 0x0000000000017941 */ /* 0x000fea0003800200 */
.L_x_4453:
        /* <DEDUP_REMOVED lines=14> */
.L_x_4431:
        /* <DEDUP_REMOVED lines=37> */
.L_x_4459:
[----:B------:R-:W-:Y:S01]  /*5980*/  IMAD.MOV.U32 R26, RZ, RZ, R18 ;  /* 0x000000ffff1a7224 */ /* 0x000fe200078e0012 */
[----:B------:R-:W-:Y:S01]  /*5990*/  MOV R13, R19 ;  /* 0x00000013000d7202 */ /* 0x000fe20000000f00 */
[----:B------:R-:W-:Y:S01]  /*59a0*/  IMAD.MOV.U32 R11, RZ, RZ, R7 ;  /* 0x000000ffff0b7224 */ /* 0x000fe200078e0007 */
[----:B------:R-:W-:Y:S02]  /*59b0*/  MOV R14, R6 ;  /* 0x00000006000e7202 */ /* 0x000fe40000000f00 */
[----:B------:R-:W-:-:S07]  /*59c0*/  MOV R12, 0x59e0 ;  /* 0x000059e0000c7802 */ /* 0x000fce0000000f00 */
[----:B------:R-:W-:Y:S05]  /*59d0*/  CALL.REL.NOINC `($__internal_90_$__cuda_sm20_div_s64) ;  /* 0x0000001c00a47944 */ /* 0x000fea0003c00000 */
        /* <DEDUP_REMOVED lines=9> */
.L_x_4460:
[----:B------:R-:W-:Y:S05]  /*5a70*/  BSYNC.RECONVERGENT B1 ;  /* 0x0000000000017941 */ /* 0x000fea0003800200 */
.L_x_4458:
        /* <DEDUP_REMOVED lines=39> */
.L_x_4462:
[----:B------:R-:W-:Y:S01]  /*5cf0*/  MOV R26, R18 ;  /* 0x00000012001a7202 */ /* 0x000fe20000000f00 */
[----:B------:R-:W-:Y:S01]  /*5d00*/  IMAD.MOV.U32 R14, RZ, RZ, R6 ;  /* 0x000000ffff0e7224 */ /* 0x000fe200078e0006 */
[----:B------:R-:W-:Y:S02]  /*5d10*/  MOV R13, R19 ;  /* 0x00000013000d7202 */ /* 0x000fe40000000f00 */
[----:B------:R-:W-:Y:S02]  /*5d20*/  MOV R11, R7 ;  /* 0x00000007000b7202 */ /* 0x000fe40000000f00 */
[----:B------:R-:W-:-:S07]  /*5d30*/  MOV R12, 0x5d50 ;  /* 0x00005d50000c7802 */ /* 0x000fce0000000f00 */
[----:B------:R-:W-:Y:S05]  /*5d40*/  CALL.REL.NOINC `($__internal_90_$__cuda_sm20_div_s64) ;  /* 0x0000001800c87944 */ /* 0x000fea0003c00000 */
        /* <DEDUP_REMOVED lines=11> */
.L_x_4463:
[----:B------:R-:W-:Y:S05]  /*5e00*/  BSYNC.RECONVERGENT B1 ;  /* 0x0000000000017941 */ /* 0x000fea0003800200 */
.L_x_4461:
        /* <DEDUP_REMOVED lines=40> */
.L_x_4465:
[----:B------:R-:W-:Y:S01]  /*6090*/  MOV R26, R18 ;  /* 0x00000012001a7202 */ /* 0x000fe20000000f00 */
[----:B------:R-:W-:Y:S01]  /*60a0*/  IMAD.MOV.U32 R13, RZ, RZ, R19 ;  /* 0x000000ffff0d7224 */ /* 0x000fe200078e0013 */
[----:B------:R-:W-:Y:S02]  /*60b0*/  MOV R14, R20 ;  /* 0x00000014000e7202 */ /* 0x000fe40000000f00 */
[----:B------:R-:W-:Y:S02]  /*60c0*/  MOV R11, R21 ;  /* 0x00000015000b7202 */ /* 0x000fe40000000f00 */
[----:B------:R-:W-:-:S07]  /*60d0*/  MOV R12, 0x60f0 ;  /* 0x000060f0000c7802 */ /* 0x000fce0000000f00 */
[----:B------:R-:W-:Y:S05]  /*60e0*/  CALL.REL.NOINC `($__internal_90_$__cuda_sm20_div_s64) ;  /* 0x0000001400e07944 */ /* 0x000fea0003c00000 */
        /* <DEDUP_REMOVED lines=11> */
.L_x_4466:
[----:B------:R-:W-:Y:S05]  /*61a0*/  BSYNC.RECONVERGENT B1 ;  /* 0x0000000000017941 */ /* 0x000fea0003800200 */
.L_x_4464:
        /* <DEDUP_REMOVED lines=40> */
.L_x_4468:
        /* <DEDUP_REMOVED lines=17> */
.L_x_4469:
[----:B------:R-:W-:Y:S05]  /*6540*/  BSYNC.RECONVERGENT B1 ;  /* 0x0000000000017941 */ /* 0x000fea0003800200 */
.L_x_4467:
        /* <DEDUP_REMOVED lines=10> */
.L_x_4457:
        /* <DEDUP_REMOVED lines=35> */
.L_x_4472:
        /* <DEDUP_REMOVED lines=14> */
.L_x_4473:
[----:B------:R-:W-:Y:S05]  /*6900*/  BSYNC.RECONVERGENT B1 ;  /* 0x0000000000017941 */ /* 0x000fea0003800200 */
.L_x_4471:
        /* <DEDUP_REMOVED lines=39> */
.L_x_4475:
        /* <DEDUP_REMOVED lines=17> */
.L_x_4476:
[----:B------:R-:W-:Y:S05]  /*6c90*/  BSYNC.RECONVERGENT B1 ;  /* 0x0000000000017941 */ /* 0x000fea0003800200 */
.L_x_4474:
        /* <DEDUP_REMOVED lines=10> */
.L_x_4470:
        /* <DEDUP_REMOVED lines=31> */
.L_x_4478:
[----:B------:R-:W-:Y:S01]  /*6f30*/  IMAD.MOV.U32 R24, RZ, RZ, R20 ;  /* 0x000000ffff187224 */ /* 0x000fe200078e0014 */
[----:B------:R-:W-:-:S07]  /*6f40*/  MOV R26, 0x6f60 ;  /* 0x00006f60001a7802 */ /* 0x000fce0000000f00 */
[----:B------:R-:W-:Y:S05]  /*6f50*/  CALL.REL.NOINC `($__internal_91_$__cuda_sm20_rem_s64) ;  /* 0x0000000c00907944 */ /* 0x000fea0003c00000 */
[----:B------:R-:W-:Y:S02]  /*6f60*/  MOV R4, R6 ;  /* 0x0000000600047202 */ /* 0x000fe40000000f00 */
[----:B------:R-:W-:-:S07]  /*6f70*/  MOV R5, R7 ;  /* 0x0000000700057202 */ /* 0x000fce0000000f00 */
.L_x_4479:
[----:B------:R-:W-:Y:S05]  /*6f80*/  BSYNC.RECONVERGENT B1 ;  /* 0x0000000000017941 */ /* 0x000fea0003800200 */
.L_x_4477:
[----:B------:R-:W0:Y:S02]  /*6f90*/  LDC.64 R6, c[0x0][0x398] ;  /* 0x0000e600ff067b82 */ /* 0x000e240000000a00 */
[----:B0-----:R-:W-:-:S06]  /*6fa0*/  IMAD.WIDE.U32 R10, R10, 0x8, R6 ;  /* 0x000000080a0a7825 */ /* 0x001fcc00078e0006 */
[----:B------:R-:W2:Y:S02]  /*6fb0*/  LDG.E.64 R10, desc[UR12][R10.64] ;  /* 0x0000000c0a0a7981 */ /* 0x000ea4000c1e1b00 */
[-C--:B--2---:R-:W-:Y:S02]  /*6fc0*/  IMAD R7, R11, R4.reuse, RZ ;  /* 0x000000040b077224 */ /* 0x084fe400078e02ff */
[----:B------:R-:W-:-:S04]  /*6fd0*/  IMAD.WIDE.U32 R8, R10, R4, R8 ;  /* 0x000000040a087225 */ /* 0x000fc800078e0008 */
[----:B------:R-:W-:-:S04]  /*6fe0*/  IMAD R7, R10, R5, R7 ;  /* 0x000000050a077224 */ /* 0x000fc800078e0207 */
[----:B------:R-:W-:-:S07]  /*6ff0*/  IMAD.IADD R9, R9, 0x1, R7 ;  /* 0x0000000109097824 */ /* 0x000fce00078e0207 */
.L_x_4430:
[----:B------:R-:W2:Y:S01]  /*7000*/  LDG.E.S8 R4, desc[UR12][R8.64] ;  /* 0x0000000c08047981 */ /* 0x000ea2000c1e1300 */
        /* <DEDUP_REMOVED lines=75> */
.L_x_4481:
[----:B------:R-:W-:Y:S05]  /*74c0*/  BSYNC.RECONVERGENT B1 ;  /* 0x0000000000017941 */ /* 0x000fea0003800200 */
.L_x_4480:
[----:B------:R-:W-:-:S05]  /*74d0*/  F2FP.F16.F32.PACK_AB R6, RZ, R6 ;  /* 0x00000006ff06723e */ /* 0x000fca00000000ff */
[----:B------:R1:W-:Y:S02]  /*74e0*/  STS.U16 [R3], R6 ;  /* 0x0000000603007388 */ /* 0x0003e40000000400 */
.L_x_4429:
[----:B------:R-:W-:Y:S05]  /*74f0*/  BSYNC.RECONVERGENT B0 ;  /* 0x0000000000007941 */ /* 0x000fea0003800200 */
.L_x_4377:
[----:B------:R-:W-:Y:S01]  /*7500*/  BAR.SYNC.DEFER_BLOCKING 0x0 ;  /* 0x0000000000007b1d */ /* 0x000fe20000010000 */
[----:B------:R-:W-:Y:S02]  /*7510*/  ISETP.GE.U32.AND P0, PT, R2, 0x42, PT ;  /* 0x000000420200780c */ /* 0x000fe40003f06070 */
[----:B------:R-:W-:-:S11]  /*7520*/  ISETP.GT.U32.AND P1, PT, R0, 0x1f, PT ;  /* 0x0000001f0000780c */ /* 0x000fd60003f24070 */
[----:B------:R-:W-:Y:S05]  /*7530*/  @!P0 BRA `(.L_x_4482) ;  /* 0x0000000000308947 */ /* 0x000fea0003800000 */
.L_x_4483:
        /* <DEDUP_REMOVED lines=12> */
.L_x_4482:
        /* <DEDUP_REMOVED lines=39> */
        .weak           $__internal_90_$__cuda_sm20_div_s64
        .type           $__internal_90_$__cuda_sm20_div_s64,@function
        .size           $__internal_90_$__cuda_sm20_div_s64,($__internal_91_$__cuda_sm20_rem_s64 - $__internal_90_$__cuda_sm20_div_s64)
$__internal_90_$__cuda_sm20_div_s64:
        /* <DEDUP_REMOVED lines=82> */
[----:B------:R-:W-:Y:S06]  /*7d90*/  RET.REL.NODEC R12 `(contiguous_reducel32_i8) ;  /* 0xffffff800c987950 */ /* 0x000fec0003c3ffff */
        .weak           $__internal_91_$__cuda_sm20_rem_s64
        .type           $__internal_91_$__cuda_sm20_rem_s64,@function
        .size           $__internal_91_$__cuda_sm20_rem_s64,(.L_x_10042 - $__internal_91_$__cuda_sm20_rem_s64)
$__internal_91_$__cuda_sm20_rem_s64:
        /* <DEDUP_REMOVED lines=76> */
[----:B------:R-:W-:Y:S06]  /*8260*/  RET.REL.NODEC R26 `(contiguous_reducel32_i8) ;  /* 0xffffff7c1a647950 */ /* 0x000fec0003c3ffff */
.L_x_4484:
        /* <DEDUP_REMOVED lines=9> */
.L_x_10042:


//--------------------- .text.uncontiguous_cumulate_reducel3_i8 --------------------------
	.section	.text.uncontiguous_cumulate_reducel3_i8,"ax",@progbits
	.align	128
        .global         uncontiguous_cumulate_reducel3_i8
        .type           uncontiguous_cumulate_reducel3_i8,@function
        .size           uncontiguous_cumulate_reducel3_i8,(.L_x_10044 - uncontiguous_cumulate_reducel3_i8)
        .other          uncontiguous_cumulate_reducel3_i8,@"STO_CUDA_ENTRY STV_DEFAULT"
uncontiguous_cumulate_reducel3_i8:
.text.uncontiguous_cumulate_reducel3_i8:
        /* <DEDUP_REMOVED lines=37> */
.L_x_4513:
        /* <DEDUP_REMOVED lines=32> */
.L_x_4490:
[----:B------:R-:W-:Y:S01]  /*0450*/  MOV R26, R6 ;  /* 0x00000006001a7202 */ /* 0x000fe20000000f00 */
[----:B------:R-:W-:Y:S01]  /*0460*/  IMAD.MOV.U32 R13, RZ, RZ, R9 ;  /* 0x000000ffff0d7224 */ /* 0x000fe200078e0009 */
[----:B------:R-:W-:Y:S01]  /*0470*/  MOV R14, R40 ;  /* 0x00000028000e7202 */ /* 0x000fe20000000f00 */
[----:B------:R-:W-:Y:S01]  /*0480*/  IMAD.MOV.U32 R11, RZ, RZ, R41 ;  /* 0x000000ffff0b7224 */ /* 0x000fe200078e0029 */
[----:B------:R-:W-:-:S07]  /*0490*/  MOV R12, 0x4b0 ;  /* 0x000004b0000c7802 */ /* 0x000fce0000000f00 */
[----:B-1----:R-:W-:Y:S05]  /*04a0*/  CALL.REL.NOINC `($__internal_92_$__cuda_sm20_div_s64) ;  /* 0x0000006400107944 */ /* 0x002fea0003c00000 */
        /* <DEDUP_REMOVED lines=10> */
.L_x_4491:
[----:B------:R-:W-:Y:S05]  /*0550*/  BSYNC.RECONVERGENT B1 ;  /* 0x0000000000017941 */ /* 0x000fea0003800200 */
.L_x_4489:
        /* <DEDUP_REMOVED lines=33> */
.L_x_4493:
[----:B------:R-:W-:Y:S01]  /*0770*/  IMAD.MOV.U32 R26, RZ, RZ, R20 ;  /* 0x000000ffff1a7224 */ /* 0x000fe200078e0014 */
[----:B------:R-:W-:Y:S01]  /*0780*/  MOV R13, R7 ;  /* 0x00000007000d7202 */ /* 0x000fe20000000f00 */
[----:B------:R-:W-:Y:S01]  /*0790*/  IMAD.MOV.U32 R14, RZ, RZ, R40 ;  /* 0x000000ffff0e7224 */ /* 0x000fe200078e0028 */
[----:B------:R-:W-:Y:S02]  /*07a0*/  MOV R11, R41 ;  /* 0x00000029000b7202 */ /* 0x000fe40000000f00 */
[----:B------:R-:W-:-:S07]  /*07b0*/  MOV R12, 0x7d0 ;  /* 0x000007d0000c7802 */ /* 0x000fce0000000f00 */
[----:B------:R-:W-:Y:S05]  /*07c0*/  CALL.REL.NOINC `($__internal_92_$__cuda_sm20_div_s64) ;  /* 0x0000006000487944 */ /* 0x000fea0003c00000 */
        /* <DEDUP_REMOVED lines=9> */
.L_x_4494:
[----:B------:R-:W-:Y:S05]  /*0860*/  BSYNC.RECONVERGENT B1 ;  /* 0x0000000000017941 */ /* 0x000fea0003800200 */
.L_x_4492:
        /* <DEDUP_REMOVED lines=34> */
.L_x_4496:
[----:B------:R-:W-:Y:S01]  /*0a90*/  MOV R26, R34 ;  /* 0x00000022001a7202 */ /* 0x000fe20000000f00 */
[----:B------:R-:W-:Y:S01]  /*0aa0*/  IMAD.MOV.U32 R13, RZ, RZ, R35 ;  /* 0x000000ffff0d7224 */ /* 0x000fe200078e0023 */
[----:B------:R-:W-:Y:S01]  /*0ab0*/  MOV R14, R20 ;  /* 0x00000014000e7202 */ /* 0x000fe20000000f00 */
[----:B------:R-:W-:Y:S01]  /*0ac0*/  IMAD.MOV.U32 R11, RZ, RZ, R21 ;  /* 0x000000ffff0b7224 */ /* 0x000fe200078e0015 */
[----:B------:R-:W-:-:S07]  /*0ad0*/  MOV R12, 0xaf0 ;  /* 0x00000af0000c7802 */ /* 0x000fce0000000f00 */
[----:B------:R-:W-:Y:S05]  /*0ae0*/  CALL.REL.NOINC `($__internal_92_$__cuda_sm20_div_s64) ;  /* 0x0000005c00807944 */ /* 0x000fea0003c00000 */
        /* <DEDUP_REMOVED lines=10> */
.L_x_4497:
[----:B------:R-:W-:Y:S05]  /*0b90*/  BSYNC.RECONVERGENT B1 ;  /* 0x0000000000017941 */ /* 0x000fea0003800200 */
.L_x_4495:
        /* <DEDUP_REMOVED lines=34> */
.L_x_4499:
        /* <DEDUP_REMOVED lines=16> */
.L_x_4500:
[----:B------:R-:W-:Y:S05]  /*0ec0*/  BSYNC.RECONVERGENT B1 ;  /* 0x0000000000017941 */ /* 0x000fea0003800200 */
.L_x_4498:
        /* <DEDUP_REMOVED lines=36> */
.L_x_4502:
        /* <DEDUP_REMOVED lines=16> */
.L_x_4503:
[----:B------:R-:W-:Y:S05]  /*1210*/  BSYNC.RECONVERGENT B1 ;  /* 0x0000000000017941 */ /* 0x000fea0003800200 */
.L_x_4501:
        /* <DEDUP_REMOVED lines=35> */
.L_x_4505:
[----:B------:R-:W-:Y:S01]  /*1450*/  IMAD.MOV.U32 R26, RZ, RZ, R34 ;  /* 0x000000ffff1a7224 */ /* 0x000fe200078e0022 */
[----:B------:R-:W-:Y:S01]  /*1460*/  MOV R13, R35 ;  /* 0x00000023000d7202 */ /* 0x000fe20000000f00 */
[----:B------:R-:W-:Y:S01]  /*1470*/  IMAD.MOV.U32 R14, RZ, RZ, R20 ;  /* 0x000000ffff0e7224 */ /* 0x000fe200078e0014 */
[----:B------:R-:W-:Y:S02]  /*1480*/  MOV R11, R21 ;  /* 0x00000015000b7202 */ /* 0x000fe40000000f00 */
[----:B------:R-:W-:-:S07]  /*1490*/  MOV R12, 0x14b0 ;  /* 0x000014b0000c7802 */ /* 0x000fce0000000f00 */
[----:B------:R-:W-:Y:S05]  /*14a0*/  CALL.REL.NOINC `($__internal_92_$__cuda_sm20_div_s64) ;  /* 0x0000005400107944 */ /* 0x000fea0003c00000 */
        /* <DEDUP_REMOVED lines=10> */
.L_x_4506:
[----:B------:R-:W-:Y:S05]  /*1550*/  BSYNC.RECONVERGENT B1 ;  /* 0x0000000000017941 */ /* 0x000fea0003800200 */
.L_x_4504:
        /* <DEDUP_REMOVED lines=34> */
.L_x_4508:
[----:B------:R-:W-:Y:S01]  /*1780*/  IMAD.MOV.U32 R26, RZ, RZ, R38 ;  /* 0x000000ffff1a7224 */ /* 0x000fe200078e0026 */
[----:B------:R-:W-:Y:S01]  /*1790*/  MOV R13, R39 ;  /* 0x00000027000d7202 */ /* 0x000fe20000000f00 */
[----:B------:R-:W-:Y:S01]  /*17a0*/  IMAD.MOV.U32 R14, RZ, RZ, R20 ;  /* 0x000000ffff0e7224 */ /* 0x000fe200078e0014 */
[----:B------:R-:W-:Y:S02]  /*17b0*/  MOV R11, R21 ;  /* 0x00000015000b7202 */ /* 0x000fe40000000f00 */
[----:B------:R-:W-:-:S07]  /*17c0*/  MOV R12, 0x17e0 ;  /* 0x000017e0000c7802 */ /* 0x000fce0000000f00 */
[----:B------:R-:W-:Y:S05]  /*17d0*/  CALL.REL.NOINC `($__internal_92_$__cuda_sm20_div_s64) ;  /* 0x0000005000447944 */ /* 0x000fea0003c00000 */
        /* <DEDUP_REMOVED lines=10> */
.L_x_4509:
[----:B------:R-:W-:Y:S05]  /*1880*/  BSYNC.RECONVERGENT B1 ;  /* 0x0000000000017941 */ /* 0x000fea0003800200 */
.L_x_4507:
        /* <DEDUP_REMOVED lines=35> */
.L_x_4511:
[----:B------:R-:W-:Y:S01]  /*1ac0*/  MOV R26, R34 ;  /* 0x00000022001a7202 */ /* 0x000fe20000000f00 */
[----:B------:R-:W-:Y:S01]  /*1ad0*/  IMAD.MOV.U32 R13, RZ, RZ, R35 ;  /* 0x000000ffff0d7224 */ /* 0x000fe200078e0023 */
[----:B------:R-:W-:Y:S01]  /*1ae0*/  MOV R14, R20 ;  /* 0x00000014000e7202 */ /* 0x000fe20000000f00 */
[----:B------:R-:W-:Y:S01]  /*1af0*/  IMAD.MOV.U32 R11, RZ, RZ, R21 ;  /* 0x000000ffff0b7224 */ /* 0x000fe200078e0015 */
[----:B------:R-:W-:-:S07]  /*1b00*/  MOV R12, 0x1b20 ;  /* 0x00001b20000c7802 */ /* 0x000fce0000000f00 */
[----:B------:R-:W-:Y:S05]  /*1b10*/  CALL.REL.NOINC `($__internal_92_$__cuda_sm20_div_s64) ;  /* 0x0000004c00747944 */ /* 0x000fea0003c00000 */
        /* <DEDUP_REMOVED lines=10> */
.L_x_4512:
[----:B------:R-:W-:Y:S05]  /*1bc0*/  BSYNC.RECONVERGENT B1 ;  /* 0x0000000000017941 */ /* 0x000fea0003800200 */
.L_x_4510:
        /* <DEDUP_REMOVED lines=8> */
.L_x_4488:
        /* <DEDUP_REMOVED lines=35> */
.L_x_4516:
        /* <DEDUP_REMOVED lines=16> */
.L_x_4517:
[----:B------:R-:W-:Y:S05]  /*1f80*/  BSYNC.RECONVERGENT B1 ;  /* 0x0000000000017941 */ /* 0x000fea0003800200 */
.L_x_4515:
        /* <DEDUP_REMOVED lines=34> */
.L_x_4519:
        /* <DEDUP_REMOVED lines=16> */
.L_x_4520:
[----:B------:R-:W-:Y:S05]  /*22b0*/  BSYNC.RECONVERGENT B1 ;  /* 0x0000000000017941 */ /* 0x000fea0003800200 */
.L_x_4518:
        /* <DEDUP_REMOVED lines=35> */
.L_x_4522:
        /* <DEDUP_REMOVED lines=16> */
.L_x_4523:
[----:B------:R-:W-:Y:S05]  /*25f0*/  BSYNC.RECONVERGENT B1 ;  /* 0x0000000000017941 */ /* 0x000fea0003800200 */
.L_x_4521:
        /* <DEDUP_REMOVED lines=35> */
.L_x_4525:
[----:B------:R-:W-:Y:S01]  /*2830*/  IMAD.MOV.U32 R26, RZ, RZ, R18 ;  /* 0x000000ffff1a7224 */ /* 0x000fe200078e0012 */
[----:B------:R-:W-:Y:S01]  /*2840*/  MOV R13, R19 ;  /* 0x00000013000d7202 */ /* 0x000fe20000000f00 */
[----:B------:R-:W-:Y:S01]  /*2850*/  IMAD.MOV.U32 R14, RZ, RZ, R16 ;  /* 0x000000ffff0e7224 */ /* 0x000fe200078e0010 */
[----:B------:R-:W-:Y:S02]  /*2860*/  MOV R11, R17 ;  /* 0x00000011000b7202 */ /* 0x000fe40000000f00 */
[----:B------:R-:W-:-:S07]  /*2870*/  MOV R12, 0x2890 ;  /* 0x00002890000c7802 */ /* 0x000fce0000000f00 */
[----:B------:R-:W-:Y:S05]  /*2880*/  CALL.REL.NOINC `($__internal_92_$__cuda_sm20_div_s64) ;  /* 0x0000004000187944 */ /* 0x000fea0003c00000 */
        /* <DEDUP_REMOVED lines=10> */
.L_x_4526:
[----:B------:R-:W-:Y:S05]  /*2930*/  BSYNC.RECONVERGENT B1 ;  /* 0x0000000000017941 */ /* 0x000fea0003800200 */
.L_x_4524:
[----:B------:R-:W-:Y:S01]  /*2940*/  IMAD R11, R11, R34, RZ ;  /* 0x000000220b0b7224 */ /* 0x000fe200078e02ff */
[----:B------:R-:W-:Y:S01]  /*2950*/  IADD3 R8, PT, PT, R8, -0x2, RZ ;  /* 0xfffffffe08087810 */ /* 0x000fe20007ffe0ff */
[----:B------:R-:W-:Y:S02]  /*2960*/  IMAD.MOV.U32 R38, RZ, RZ, R22 ;  /* 0x000000ffff267224 */ /* 0x000fe400078e0016 */
[-C--:B------:R-:W-:Y:S02]  /*2970*/  IMAD R11, R35, R10.reuse, R11 ;  /* 0x0000000a230b7224 */ /* 0x080fe400078e020b */
[----:B------:R-:W-:-:S04]  /*2980*/  IMAD.WIDE.U32 R22, R34, R10, R38 ;  /* 0x0000000a22167225 */ /* 0x000fc800078e0026 */
[----:B------:R-:W-:-:S07]  /*2990*/  IMAD.IADD R23, R23, 0x1, R11 ;  /* 0x0000000117177824 */ /* 0x000fce00078e020b */
.L_x_4514:
        /* <DEDUP_REMOVED lines=31> */
.L_x_4528:
[----:B------:R-:W-:Y:S01]  /*2b90*/  MOV R18, R6 ;  /* 0x0000000600127202 */ /* 0x000fe20000000f00 */
[----:B------:R-:W-:Y:S01]  /*2ba0*/  IMAD.MOV.U32 R21, RZ, RZ, R9 ;  /* 0x000000ffff157224 */ /* 0x000fe200078e0009 */
[----:B------:R-:W-:Y:S01]  /*2bb0*/  MOV R24, R16 ;  /* 0x0000001000187202 */ /* 0x000fe20000000f00 */
[----:B------:R-:W-:Y:S01]  /*2bc0*/  IMAD.MOV.U32 R19, RZ, RZ, R17 ;  /* 0x000000ffff137224 */ /* 0x000fe200078e0011 */
[----:B------:R-:W-:-:S07]  /*2bd0*/  MOV R26, 0x2bf0 ;  /* 0x00002bf0001a7802 */ /* 0x000fce0000000f00 */
[----:B------:R-:W-:Y:S05]  /*2be0*/  CALL.REL.NOINC `($__internal_93_$__cuda_sm20_rem_s64) ;  /* 0x00000040008c7944 */ /* 0x000fea0003c00000 */
.L_x_4529:
[----:B------:R-:W-:Y:S05]  /*2bf0*/  BSYNC.RECONVERGENT B1 ;  /* 0x0000000000017941 */ /* 0x000fea0003800200 */
.L_x_4527:
        /* <DEDUP_REMOVED lines=30> */
.L_x_4531:
[----:B------:R-:W-:Y:S01]  /*2de0*/  MOV R24, R16 ;  /* 0x0000001000187202 */ /* 0x000fe20000000f00 */
[----:B------:R-:W-:Y:S01]  /*2df0*/  IMAD.MOV.U32 R19, RZ, RZ, R17 ;  /* 0x000000ffff137224 */ /* 0x000fe200078e0011 */
[----:B------:R-:W-:Y:S01]  /*2e00*/  MOV R18, R20 ;  /* 0x0000001400127202 */ /* 0x000fe20000000f00 */
[----:B------:R-:W-:Y:S01]  /*2e10*/  IMAD.MOV.U32 R21, RZ, RZ, R7 ;  /* 0x000000ffff157224 */ /* 0x000fe200078e0007 */
[----:B------:R-:W-:-:S07]  /*2e20*/  MOV R26, 0x2e40 ;  /* 0x00002e40001a7802 */ /* 0x000fce0000000f00 */
[----:B------:R-:W-:Y:S05]  /*2e30*/  CALL.REL.NOINC `($__internal_93_$__cuda_sm20_rem_s64) ;  /* 0x0000003c00f87944 */ /* 0x000fea0003c00000 */
[----:B------:R-:W-:Y:S01]  /*2e40*/  MOV R6, R10 ;  /* 0x0000000a00067202 */ /* 0x000fe20000000f00 */
[----:B------:R-:W-:-:S07]  /*2e50*/  IMAD.MOV.U32 R7, RZ, RZ, R11 ;  /* 0x000000ffff077224 */ /* 0x000fce00078e000b */
.L_x_4532:
[----:B------:R-:W-:Y:S05]  /*2e60*/  BSYNC.RECONVERGENT B1 ;  /* 0x0000000000017941 */ /* 0x000fea0003800200 */
.L_x_4530:
[----:B------:R-:W-:Y:S02]  /*2e70*/  IMAD R7, R7, R8, RZ ;  /* 0x0000000807077224 */ /* 0x000fe400078e02ff */
[----:B------:R-:W-:-:S04]  /*2e80*/  IMAD.WIDE.U32 R22, R8, R6, R22 ;  /* 0x0000000608167225 */ /* 0x000fc800078e0016 */
[----:B------:R-:W-:-:S05]  /*2e90*/  IMAD R7, R9, R6, R7 ;  /* 0x0000000609077224 */ /* 0x000fca00078e0207 */
[----:B------:R-:W-:-:S07]  /*2ea0*/  IADD3 R23, PT, PT, R23, R7, RZ ;  /* 0x0000000717177210 */ /* 0x000fce0007ffe0ff */
.L_x_4487:
[----:B------:R-:W0:Y:S02]  /*2eb0*/  LDCU.64 UR6, c[0x0][0x388] ;  /* 0x00007100ff0677ac */ /* 0x000e240008000a00 */
[----:B0-----:R-:W-:Y:S02]  /*2ec0*/  IADD3 R22, P1, PT, R22, UR6, RZ ;  /* 0x0000000616167c10 */ /* 0x001fe4000ff3e0ff */
[----:B------:R-:W-:Y:S02]  /*2ed0*/  IADD3 R4, P0, PT, R4, UR6, RZ ;  /* 0x0000000604047c10 */ /* 0x000fe4000ff1e0ff */
[----:B------:R-:W-:Y:S02]  /*2ee0*/  IADD3.X R23, PT, PT, R23, UR7, RZ, P1, !PT ;  /* 0x0000000717177c10 */ /* 0x000fe40008ffe4ff */
[----:B------:R-:W-:-:S04]  /*2ef0*/  IADD3.X R5, PT, PT, R5, UR7, RZ, P0, !PT ;  /* 0x0000000705057c10 */ /* 0x000fc800087fe4ff */
[----:B------:R-:W2:Y:S04]  /*2f00*/  LDG.E.S8 R23, desc[UR8][R22.64] ;  /* 0x0000000816177981 */ /* 0x000ea8000c1e1300 */
[----:B------:R-:W2:Y:S02]  /*2f10*/  LDG.E.S8 R4, desc[UR8][R4.64] ;  /* 0x0000000804047981 */ /* 0x000ea4000c1e1300 */
[----:B--2---:R-:W-:-:S05]  /*2f20*/  IMAD.IADD R6, R4, 0x1, R23 ;  /* 0x0000000104067824 */ /* 0x004fca00078e0217 */
[----:B------:R-:W-:-:S06]  /*2f30*/  SHF.R.S32.HI R6, RZ, 0x1, R6 ;  /* 0x00000001ff067819 */ /* 0x000fcc0000011406 */
[----:B------:R-:W0:Y:S02]  /*2f40*/  I2F.F16 R6, R6 ;  /* 0x0000000600067306 */ /* 0x000e240000200c00 */
[----:B0-----:R0:W-:Y:S01]  /*2f50*/  STS.U16 [R3], R6 ;  /* 0x0000000603007388 */ /* 0x0011e20000000400 */
[----:B------:R-:W-:Y:S05]  /*2f60*/  BRA `(.L_x_4533) ;  /* 0x0000003400a47947 */ /* 0x000fea0003800000 */
.L_x_4486:
        /* <DEDUP_REMOVED lines=22> */
.L_x_4560:
        /* <DEDUP_REMOVED lines=32> */
.L_x_4537:
[----:B------:R-:W-:Y:S01]  /*32d0*/  IMAD.MOV.U32 R26, RZ, RZ, R10 ;  /* 0x000000ffff1a7224 */ /* 0x000fe200078e000a */
[----:B------:R-:W-:Y:S01]  /*32e0*/  MOV R13, R15 ;  /* 0x0000000f000d7202 */ /* 0x000fe20000000f00 */
[----:B------:R-:W-:Y:S01]  /*32f0*/  IMAD.MOV.U32 R14, RZ, RZ, R20 ;  /* 0x000000ffff0e7224 */ /* 0x000fe200078e0014 */
[----:B------:R-:W-:Y:S02]  /*3300*/  MOV R11, R21 ;  /* 0x00000015000b7202 */ /* 0x000fe40000000f00 */
[----:B------:R-:W-:-:S07]  /*3310*/  MOV R12, 0x3330 ;  /* 0x00003330000c7802 */ /* 0x000fce0000000f00 */
[----:B-123--:R-:W-:Y:S05]  /*3320*/  CALL.REL.NOINC `($__internal_92_$__cuda_sm20_div_s64) ;  /* 0x0000003400707944 */ /* 0x00efea0003c00000 */
        /* <DEDUP_REMOVED lines=10> */
.L_x_4538:
[----:B------:R-:W-:Y:S05]  /*33d0*/  BSYNC.RECONVERGENT B1 ;  /* 0x0000000000017941 */ /* 0x000fea0003800200 */
.L_x_4536:
        /* <DEDUP_REMOVED lines=38> */
.L_x_4540:
[----:B------:R-:W-:Y:S01]  /*3640*/  IMAD.MOV.U32 R26, RZ, RZ, R36 ;  /* 0x000000ffff1a7224 */ /* 0x000fe200078e0024 */
[----:B------:R-:W-:Y:S01]  /*3650*/  MOV R13, R37 ;  /* 0x00000025000d7202 */ /* 0x000fe20000000f00 */
[----:B------:R-:W-:Y:S01]  /*3660*/  IMAD.MOV.U32 R14, RZ, RZ, R38 ;  /* 0x000000ffff0e7224 */ /* 0x000fe200078e0026 */
[----:B------:R-:W-:Y:S02]  /*3670*/  MOV R11, R39 ;  /* 0x00000027000b7202 */ /* 0x000fe40000000f00 */
[----:B------:R-:W-:-:S07]  /*3680*/  MOV R12, 0x36a0 ;  /* 0x000036a0000c7802 */ /* 0x000fce0000000f00 */
[----:B-1----:R-:W-:Y:S05]  /*3690*/  CALL.REL.NOINC `($__internal_92_$__cuda_sm20_div_s64) ;  /* 0x0000003000947944 */ /* 0x002fea0003c00000 */
        /* <DEDUP_REMOVED lines=11> */
.L_x_4541:
[----:B------:R-:W-:Y:S05]  /*3750*/  BSYNC.RECONVERGENT B1 ;  /* 0x0000000000017941 */ /* 0x000fea0003800200 */
.L_x_4539:
        /* <DEDUP_REMOVED lines=38> */
.L_x_4543:
[----:B------:R-:W-:Y:S01]  /*39c0*/  MOV R26, R36 ;  /* 0x00000024001a7202 */ /* 0x000fe20000000f00 */
[----:B------:R-:W-:Y:S01]  /*39d0*/  IMAD.MOV.U32 R13, RZ, RZ, R37 ;  /* 0x000000ffff0d7224 */ /* 0x000fe200078e0025 */
[----:B------:R-:W-:Y:S01]  /*39e0*/  MOV R14, R38 ;  /* 0x00000026000e7202 */ /* 0x000fe20000000f00 */
[----:B------:R-:W-:Y:S01]  /*39f0*/  IMAD.MOV.U32 R11, RZ, RZ, R39 ;  /* 0x000000ffff0b7224 */ /* 0x000fe200078e0027 */
[----:B------:R-:W-:-:S07]  /*3a00*/  MOV R12, 0x3a20 ;  /* 0x00003a20000c7802 */ /* 0x000fce0000000f00 */
[----:B-1----:R-:W-:Y:S05]  /*3a10*/  CALL.REL.NOINC `($__internal_92_$__cuda_sm20_div_s64) ;  /* 0x0000002c00b47944 */ /* 0x002fea0003c00000 */
        /* <DEDUP_REMOVED lines=11> */
.L_x_4544:
[----:B------:R-:W-:Y:S05]  /*3ad0*/  BSYNC.RECONVERGENT B1 ;  /* 0x0000000000017941 */ /* 0x000fea0003800200 */
.L_x_4542:
        /* <DEDUP_REMOVED lines=37> */
.L_x_4546:
        /* <DEDUP_REMOVED lines=17> */
.L_x_4547:
[----:B------:R-:W-:Y:S05]  /*3e40*/  BSYNC.RECONVERGENT B1 ;  /* 0x0000000000017941 */ /* 0x000fea0003800200 */
.L_x_4545:
        /* <DEDUP_REMOVED lines=38> */
.L_x_4549:
        /* <DEDUP_REMOVED lines=17> */
.L_x_4550:
[----:B------:R-:W-:Y:S05]  /*41c0*/  BSYNC.RECONVERGENT B1 ;  /* 0x0000000000017941 */ /* 0x000fea0003800200 */
.L_x_4548:
        /* <DEDUP_REMOVED lines=38> */
.L_x_4552:
        /* <DEDUP_REMOVED lines=17> */
.L_x_4553:
[----:B------:R-:W-:Y:S05]  /*4540*/  BSYNC.RECONVERGENT B1 ;  /* 0x0000000000017941 */ /* 0x000fea0003800200 */
.L_x_4551:
        /* <DEDUP_REMOVED lines=37> */
.L_x_4555:
        /* <DEDUP_REMOVED lines=17> */
.L_x_4556:
[----:B------:R-:W-:Y:S05]  /*48b0*/  BSYNC.RECONVERGENT B1 ;  /* 0x0000000000017941 */ /* 0x000fea0003800200 */
.L_x_4554:
        /* <DEDUP_REMOVED lines=36> */
.L_x_4558:
[----:B------:R-:W-:Y:S01]  /*4b00*/  MOV R26, R36 ;  /* 0x00000024001a7202 */ /* 0x000fe20000000f00 */
[----:B------:R-:W-:Y:S01]  /*4b10*/  IMAD.MOV.U32 R14, RZ, RZ, R38 ;  /* 0x000000ffff0e7224 */ /* 0x000fe200078e0026 */
[----:B------:R-:W-:Y:S02]  /*4b20*/  MOV R13, R37 ;  /* 0x00000025000d7202 */ /* 0x000fe40000000f00 */
[----:B------:R-:W-:Y:S02]  /*4b30*/  MOV R11, R39 ;  /* 0x00000027000b7202 */ /* 0x000fe40000000f00 */
[----:B------:R-:W-:-:S07]  /*4b40*/  MOV R12, 0x4b60 ;  /* 0x00004b60000c7802 */ /* 0x000fce0000000f00 */
[----:B-1----:R-:W-:Y:S05]  /*4b50*/  CALL.REL.NOINC `($__internal_92_$__cuda_sm20_div_s64) ;  /* 0x0000001c00647944 */ /* 0x002fea0003c00000 */
        /* <DEDUP_REMOVED lines=11> */
.L_x_4559:
[----:B------:R-:W-:Y:S05]  /*4c10*/  BSYNC.RECONVERGENT B1 ;  /* 0x0000000000017941 */ /* 0x000fea0003800200 */
.L_x_4557:
        /* <DEDUP_REMOVED lines=11> */
.L_x_4535:
        /* <DEDUP_REMOVED lines=36> */
.L_x_4563:
[----:B------:R-:W-:Y:S01]  /*4f10*/  IMAD.MOV.U32 R26, RZ, RZ, R10 ;  /* 0x000000ffff1a7224 */ /* 0x000fe200078e000a */
[----:B------:R-:W-:Y:S01]  /*4f20*/  MOV R13, R15 ;  /* 0x0000000f000d7202 */ /* 0x000fe20000000f00 */
[----:B------:R-:W-:Y:S01]  /*4f30*/  IMAD.MOV.U32 R11, RZ, RZ, R17 ;  /* 0x000000ffff0b7224 */ /* 0x000fe200078e0011 */
[----:B------:R-:W-:Y:S02]  /*4f40*/  MOV R14, R16 ;  /* 0x00000010000e7202 */ /* 0x000fe40000000f00 */
[----:B------:R-:W-:-:S07]  /*4f50*/  MOV R12, 0x4f70 ;  /* 0x00004f70000c7802 */ /* 0x000fce0000000f00 */
[----:B------:R-:W-:Y:S05]  /*4f60*/  CALL.REL.NOINC `($__internal_92_$__cuda_sm20_div_s64) ;  /* 0x0000001800607944 */ /* 0x000fea0003c00000 */
        /* <DEDUP_REMOVED lines=10> */
.L_x_4564:
[----:B------:R-:W-:Y:S05]  /*5010*/  BSYNC.RECONVERGENT B1 ;  /* 0x0000000000017941 */ /* 0x000fea0003800200 */
.L_x_4562:
        /* <DEDUP_REMOVED lines=41> */
.L_x_4566:
[----:B------:R-:W-:Y:S01]  /*52b0*/  MOV R26, R20 ;  /* 0x00000014001a7202 */ /* 0x000fe20000000f00 */
[----:B------:R-:W-:Y:S01]  /*52c0*/  IMAD.MOV.U32 R14, RZ, RZ, R18 ;  /* 0x000000ffff0e7224 */ /* 0x000fe200078e0012 */
[----:B------:R-:W-:Y:S02]  /*52d0*/  MOV R13, R21 ;  /* 0x00000015000d7202 */ /* 0x000fe40000000f00 */
[----:B------:R-:W-:Y:S02]  /*52e0*/  MOV R11, R19 ;  /* 0x00000013000b7202 */ /* 0x000fe40000000f00 */
[----:B------:R-:W-:-:S07]  /*52f0*/  MOV R12, 0x5310 ;  /* 0x00005310000c7802 */ /* 0x000fce0000000f00 */
[----:B------:R-:W-:Y:S05]  /*5300*/  CALL.REL.NOINC `($__internal_92_$__cuda_sm20_div_s64) ;  /* 0x0000001400787944 */ /* 0x000fea0003c00000 */
        /* <DEDUP_REMOVED lines=11> */
.L_x_4567:
[----:B------:R-:W-:Y:S05]  /*53c0*/  BSYNC.RECONVERGENT B1 ;  /* 0x0000000000017941 */ /* 0x000fea0003800200 */
.L_x_4565:
        /* <DEDUP_REMOVED lines=40> */
.L_x_4569:
[----:B------:R-:W-:Y:S01]  /*5650*/  MOV R26, R18 ;  /* 0x00000012001a7202 */ /* 0x000fe20000000f00 */
[----:B------:R-:W-:Y:S01]  /*5660*/  IMAD.MOV.U32 R13, RZ, RZ, R19 ;  /* 0x000000ffff0d7224 */ /* 0x000fe200078e0013 */
[----:B------:R-:W-:Y:S02]  /*5670*/  MOV R14, R20 ;  /* 0x00000014000e7202 */ /* 0x000fe40000000f00 */
[----:B------:R-:W-:Y:S02]  /*5680*/  MOV R11, R21 ;  /* 0x00000015000b7202 */ /* 0x000fe40000000f00 */
[----:B------:R-:W-:-:S07]  /*5690*/  MOV R12, 0x56b0 ;  /* 0x000056b0000c7802 */ /* 0x000fce0000000f00 */
[----:B------:R-:W-:Y:S05]  /*56a0*/  CALL.REL.NOINC `($__internal_92_$__cuda_sm20_div_s64) ;  /* 0x0000001000907944 */ /* 0x000fea0003c00000 */
        /* <DEDUP_REMOVED lines=11> */
.L_x_4570:
[----:B------:R-:W-:Y:S05]  /*5760*/  BSYNC.RECONVERGENT B1 ;  /* 0x0000000000017941 */ /* 0x000fea0003800200 */
.L_x_4568:
        /* <DEDUP_REMOVED lines=39> */
.L_x_4572:
        /* <DEDUP_REMOVED lines=17> */
.L_x_4573:
[----:B------:R-:W-:Y:S05]  /*5af0*/  BSYNC.RECONVERGENT B1 ;  /* 0x0000000000017941 */ /* 0x000fea0003800200 */
.L_x_4571:
        /* <DEDUP_REMOVED lines=9> */
.L_x_4561:
        /* <DEDUP_REMOVED lines=34> */
.L_x_4576:
[----:B------:R-:W-:Y:S01]  /*5db0*/  MOV R26, R10 ;  /* 0x0000000a001a7202 */ /* 0x000fe20000000f00 */
[----:B------:R-:W-:Y:S01]  /*5dc0*/  IMAD.MOV.U32 R13, RZ, RZ, R15 ;  /* 0x000000ffff0d7224 */ /* 0x000fe200078e000f */
[----:B------:R-:W-:Y:S02]  /*5dd0*/  MOV R14, R16 ;  /* 0x00000010000e7202 */ /* 0x000fe40000000f00 */
[----:B------:R-:W-:Y:S02]  /*5de0*/  MOV R11, R17 ;  /* 0x00000011000b7202 */ /* 0x000fe40000000f00 */
[----:B------:R-:W-:-:S07]  /*5df0*/  MOV R12, 0x5e10 ;  /* 0x00005e10000c7802 */ /* 0x000fce0000000f00 */
[----:B------:R-:W-:Y:S05]  /*5e00*/  CALL.REL.NOINC `($__internal_92_$__cuda_sm20_div_s64) ;  /* 0x0000000800b87944 */ /* 0x000fea0003c00000 */
        /* <DEDUP_REMOVED lines=10> */
.L_x_4577:
[----:B------:R-:W-:Y:S05]  /*5eb0*/  BSYNC.RECONVERGENT B1 ;  /* 0x0000000000017941 */ /* 0x000fea0003800200 */
.L_x_4575:
        /* <DEDUP_REMOVED lines=39> */
.L_x_4579:
[----:B------:R-:W-:Y:S01]  /*6130*/  MOV R26, R18 ;  /* 0x00000012001a7202 */ /* 0x000fe20000000f00 */
[----:B------:R-:W-:Y:S01]  /*6140*/  IMAD.MOV.U32 R14, RZ, RZ, R16 ;  /* 0x000000ffff0e7224 */ /* 0x000fe200078e0010 */
[----:B------:R-:W-:Y:S02]  /*6150*/  MOV R13, R19 ;  /* 0x00000013000d7202 */ /* 0x000fe40000000f00 */
        /* <DEDUP_REMOVED lines=14> */
.L_x_4580:
[----:B------:R-:W-:Y:S05]  /*6240*/  BSYNC.RECONVERGENT B1 ;  /* 0x0000000000017941 */ /* 0x000fea0003800200 */
.L_x_4578:
        /* <DEDUP_REMOVED lines=9> */
.L_x_4574:
        /* <DEDUP_REMOVED lines=30> */
.L_x_4582:
[----:B------:R-:W-:Y:S01]  /*64c0*/  MOV R24, R18 ;  /* 0x0000001200187202 */ /* 0x000fe20000000f00 */
[----:B------:R-:W-:Y:S01]  /*64d0*/  IMAD.MOV.U32 R21, RZ, RZ, R15 ;  /* 0x000000ffff157224 */ /* 0x000fe200078e000f */
[----:B------:R-:W-:Y:S02]  /*64e0*/  MOV R18, R10 ;  /* 0x0000000a00127202 */ /* 0x000fe40000000f00 */
[----:B------:R-:W-:-:S07]  /*64f0*/  MOV R26, 0x6510 ;  /* 0x00006510001a7802 */ /* 0x000fce0000000f00 */
[----:B------:R-:W-:Y:S05]  /*6500*/  CALL.REL.NOINC `($__internal_93_$__cuda_sm20_rem_s64) ;  /* 0x0000000800447944 */ /* 0x000fea0003c00000 */
.L_x_4583:
[----:B------:R-:W-:Y:S05]  /*6510*/  BSYNC.RECONVERGENT B1 ;  /* 0x0000000000017941 */ /* 0x000fea0003800200 */
.L_x_4581:
        /* <DEDUP_REMOVED lines=8> */
.L_x_4534:
[----:B------:R-:W0:Y:S02]  /*65a0*/  LDCU.64 UR6, c[0x0][0x388] ;  /* 0x00007100ff0677ac */ /* 0x000e240008000a00 */
[----:B0-----:R-:W-:-:S04]  /*65b0*/  IADD3 R6, P0, PT, R6, UR6, RZ ;  /* 0x0000000606067c10 */ /* 0x001fc8000ff1e0ff */
[----:B------:R-:W-:-:S05]  /*65c0*/  IADD3.X R7, PT, PT, R5, UR7, RZ, P0, !PT ;  /* 0x0000000705077c10 */ /* 0x000fca00087fe4ff */
[----:B------:R-:W2:Y:S02]  /*65d0*/  LDG.E.S8 R6, desc[UR8][R6.64] ;  /* 0x0000000806067981 */ /* 0x000ea4000c1e1300 */
[----:B--2---:R-:W0:Y:S02]  /*65e0*/  I2F.F16 R4, R6 ;  /* 0x0000000600047306 */ /* 0x004e240000200c00 */
[----:B0-----:R1:W-:Y:S02]  /*65f0*/  STS.U16 [R3], R4 ;  /* 0x0000000403007388 */ /* 0x0013e40000000400 */
.L_x_4533:
[----:B------:R-:W-:Y:S05]  /*6600*/  BSYNC.RECONVERGENT B0 ;  /* 0x0000000000007941 */ /* 0x000fea0003800200 */
.L_x_4485:
[----:B------:R-:W-:Y:S01]  /*6610*/  BAR.SYNC.DEFER_BLOCKING 0x0 ;  /* 0x0000000000007b1d */ /* 0x000fe20000010000 */
[----:B------:R-:W-:Y:S01]  /*6620*/  UISETP.GE.U32.AND UP0, UPT, UR5, 0x42, UPT ;  /* 0x000000420500788c */ /* 0x000fe2000bf06070 */
[----:B------:R-:W-:-:S08]  /*6630*/  ISETP.GT.U32.AND P1, PT, R2, 0x1f, PT ;  /* 0x0000001f0200780c */ /* 0x000fd00003f24070 */
[----:B------:R-:W-:Y:S05]  /*6640*/  BRA.U !UP0, `(.L_x_4584) ;  /* 0x0000000108307547 */ /* 0x000fea000b800000 */
.L_x_4585:
        /* <DEDUP_REMOVED lines=12> */
.L_x_4584:
        /* <DEDUP_REMOVED lines=30> */
        .weak           $__internal_92_$__cuda_sm20_div_s64
        .type           $__internal_92_$__cuda_sm20_div_s64,@function
        .size           $__internal_92_$__cuda_sm20_div_s64,($__internal_93_$__cuda_sm20_rem_s64 - $__internal_92_$__cuda_sm20_div_s64)
$__internal_92_$__cuda_sm20_div_s64:
        /* <DEDUP_REMOVED lines=82> */
[----:B------:R-:W-:Y:S06]  /*6e10*/  RET.REL.NODEC R12 `(uncontiguous_cumulate_reducel3_i8) ;  /* 0xffffff900c787950 */ /* 0x000fec0003c3ffff */
        .weak           $__internal_93_$__cuda_sm20_rem_s64
        .type           $__internal_93_$__cuda_sm20_rem_s64,@function
        .size           $__internal_93_$__cuda_sm20_rem_s64,(.L_x_10044 - $__internal_93_$__cuda_sm20_rem_s64)
$__internal_93_$__cuda_sm20_rem_s64:
        /* <DEDUP_REMOVED lines=76> */
[----:B------:R-:W-:Y:S06]  /*72e0*/  RET.REL.NODEC R26 `(uncontiguous_cumulate_reducel3_i8) ;  /* 0xffffff8c1a447950 */ /* 0x000fec0003c3ffff */
.L_x_4586:
        /* <DEDUP_REMOVED lines=9> */
.L_x_10044:


//--------------------- .text.uncontiguous_reducel3_i8 --------------------------
	.section	.text.uncontiguous_reducel3_i8,"ax",@progbits
	.align	128
        .global         uncontiguous_reducel3_i8
        .type           uncontiguous_reducel3_i8,@function
        .size           uncontiguous_reducel3_i8,(.L_x_10046 - uncontiguous_reducel3_i8)
        .other          uncontiguous_reducel3_i8,@"STO_CUDA_ENTRY STV_DEFAULT"
uncontiguous_reducel3_i8:
.text.uncontiguous_reducel3_i8:
        /* <DEDUP_REMOVED lines=37> */
.L_x_4615:
        /* <DEDUP_REMOVED lines=32> */
.L_x_4592:
[----:B------:R-:W-:Y:S01]  /*0450*/  MOV R26, R6 ;  /* 0x00000006001a7202 */ /* 0x000fe20000000f00 */
[----:B------:R-:W-:Y:S01]  /*0460*/  IMAD.MOV.U32 R13, RZ, RZ, R9 ;  /* 0x000000ffff0d7224 */ /* 0x000fe200078e0009 */
[----:B------:R-:W-:Y:S01]  /*0470*/  MOV R14, R40 ;  /* 0x00000028000e7202 */ /* 0x000fe20000000f00 */
[----:B------:R-:W-:Y:S01]  /*0480*/  IMAD.MOV.U32 R11, RZ, RZ, R41 ;  /* 0x000000ffff0b7224 */ /* 0x000fe200078e0029 */
[----:B------:R-:W-:-:S07]  /*0490*/  MOV R12, 0x4b0 ;  /* 0x000004b0000c7802 */ /* 0x000fce0000000f00 */
[----:B-1----:R-:W-:Y:S05]  /*04a0*/  CALL.REL.NOINC `($__internal_94_$__cuda_sm20_div_s64) ;  /* 0x00000070009c7944 */ /* 0x002fea0003c00000 */
        /* <DEDUP_REMOVED lines=10> */
.L_x_4593:
[----:B------:R-:W-:Y:S05]  /*0550*/  BSYNC.RECONVERGENT B1 ;  /* 0x0000000000017941 */ /* 0x000fea0003800200 */
.L_x_4591:
        /* <DEDUP_REMOVED lines=33> */
.L_x_4595:
[----:B------:R-:W-:Y:S01]  /*0770*/  IMAD.MOV.U32 R26, RZ, RZ, R20 ;  /* 0x000000ffff1a7224 */ /* 0x000fe200078e0014 */
[----:B------:R-:W-:Y:S01]  /*0780*/  MOV R13, R7 ;  /* 0x00000007000d7202 */ /* 0x000fe20000000f00 */
[----:B------:R-:W-:Y:S01]  /*0790*/  IMAD.MOV.U32 R14, RZ, RZ, R40 ;  /* 0x000000ffff0e7224 */ /* 0x000fe200078e0028 */
[----:B------:R-:W-:Y:S02]  /*07a0*/  MOV R11, R41 ;  /* 0x00000029000b7202 */ /* 0x000fe40000000f00 */
[----:B------:R-:W-:-:S07]  /*07b0*/  MOV R12, 0x7d0 ;  /* 0x000007d0000c7802 */ /* 0x000fce0000000f00 */
[----:B------:R-:W-:Y:S05]  /*07c0*/  CALL.REL.NOINC `($__internal_94_$__cuda_sm20_div_s64) ;  /* 0x0000006c00d47944 */ /* 0x000fea0003c00000 */
        /* <DEDUP_REMOVED lines=9> */
.L_x_4596:
[----:B------:R-:W-:Y:S05]  /*0860*/  BSYNC.RECONVERGENT B1 ;  /* 0x0000000000017941 */ /* 0x000fea0003800200 */
.L_x_4594:
        /* <DEDUP_REMOVED lines=34> */
.L_x_4598:
[----:B------:R-:W-:Y:S01]  /*0a90*/  MOV R26, R34 ;  /* 0x00000022001a7202 */ /* 0x000fe20000000f00 */
[----:B------:R-:W-:Y:S01]  /*0aa0*/  IMAD.MOV.U32 R13, RZ, RZ, R35 ;  /* 0x000000ffff0d7224 */ /* 0x000fe200078e0023 */
[----:B------:R-:W-:Y:S01]  /*0ab0*/  MOV R14, R20 ;  /* 0x00000014000e7202 */ /* 0x000fe20000000f00 */
[----:B------:R-:W-:Y:S01]  /*0ac0*/  IMAD.MOV.U32 R11, RZ, RZ, R21 ;  /* 0x000000ffff0b7224 */ /* 0x000fe200078e0015 */
[----:B------:R-:W-:-:S07]  /*0ad0*/  MOV R12, 0xaf0 ;  /* 0x00000af0000c7802 */ /* 0x000fce0000000f00 */
[----:B------:R-:W-:Y:S05]  /*0ae0*/  CALL.REL.NOINC `($__internal_94_$__cuda_sm20_div_s64) ;  /* 0x0000006c000c7944 */ /* 0x000fea0003c00000 */
        /* <DEDUP_REMOVED lines=10> */
.L_x_4599:
[----:B------:R-:W-:Y:S05]  /*0b90*/  BSYNC.RECONVERGENT B1 ;  /* 0x0000000000017941 */ /* 0x000fea0003800200 */
.L_x_4597:
        /* <DEDUP_REMOVED lines=34> */
.L_x_4601:
        /* <DEDUP_REMOVED lines=16> */
.L_x_4602:
[----:B------:R-:W-:Y:S05]  /*0ec0*/  BSYNC.RECONVERGENT B1 ;  /* 0x0000000000017941 */ /* 0x000fea0003800200 */
.L_x_4600:
        /* <DEDUP_REMOVED lines=36> */
.L_x_4604:
        /* <DEDUP_REMOVED lines=16> */
.L_x_4605:
[----:B------:R-:W-:Y:S05]  /*1210*/  BSYNC.RECONVERGENT B1 ;  /* 0x0000000000017941 */ /* 0x000fea0003800200 */
.L_x_4603:
        /* <DEDUP_REMOVED lines=35> */
.L_x_4607:
[----:B------:R-:W-:Y:S01]  /*1450*/  IMAD.MOV.U32 R26, RZ, RZ, R34 ;  /* 0x000000ffff1a7224 */ /* 0x000fe200078e0022 */
[----:B------:R-:W-:Y:S01]  /*1460*/  MOV R13, R35 ;  /* 0x00000023000d7202 */ /* 0x000fe20000000f00 */
[----:B------:R-:W-:Y:S01]  /*1470*/  IMAD.MOV.U32 R14, RZ, RZ, R20 ;  /* 0x000000ffff0e7224 */ /* 0x000fe200078e0014 */
[----:B------:R-:W-:Y:S02]  /*1480*/  MOV R11, R21 ;  /* 0x00000015000b7202 */ /* 0x000fe40000000f00 */
[----:B------:R-:W-:-:S07]  /*1490*/  MOV R12, 0x14b0 ;  /* 0x000014b0000c7802 */ /* 0x000fce0000000f00 */
[----:B------:R-:W-:Y:S05]  /*14a0*/  CALL.REL.NOINC `($__internal_94_$__cuda_sm20_div_s64) ;  /* 0x00000060009c7944 */ /* 0x000fea0003c00000 */
        /* <DEDUP_REMOVED lines=10> */
.L_x_4608:
[----:B------:R-:W-:Y:S05]  /*1550*/  BSYNC.RECONVERGENT B1 ;  /* 0x0000000000017941 */ /* 0x000fea0003800200 */
.L_x_4606:
        /* <DEDUP_REMOVED lines=34> */
.L_x_4610:
[----:B------:R-:W-:Y:S01]  /*1780*/  IMAD.MOV.U32 R26, RZ, RZ, R38 ;  /* 0x000000ffff1a7224 */ /* 0x000fe200078e0026 */
[----:B------:R-:W-:Y:S01]  /*1790*/  MOV R13, R39 ;  /* 0x00000027000d7202 */ /* 0x000fe20000000f00 */
[----:B------:R-:W-:Y:S01]  /*17a0*/  IMAD.MOV.U32 R14, RZ, RZ, R20 ;  /* 0x000000ffff0e7224 */ /* 0x000fe200078e0014 */
[----:B------:R-:W-:Y:S02]  /*17b0*/  MOV R11, R21 ;  /* 0x00000015000b7202 */ /* 0x000fe40000000f00 */
[----:B------:R-:W-:-:S07]  /*17c0*/  MOV R12, 0x17e0 ;  /* 0x000017e0000c7802 */ /* 0x000fce0000000f00 */
[----:B------:R-:W-:Y:S05]  /*17d0*/  CALL.REL.NOINC `($__internal_94_$__cuda_sm20_div_s64) ;  /* 0x0000005c00d07944 */ /* 0x000fea0003c00000 */
        /* <DEDUP_REMOVED lines=10> */
.L_x_4611:
[----:B------:R-:W-:Y:S05]  /*1880*/  BSYNC.RECONVERGENT B1 ;  /* 0x0000000000017941 */ /* 0x000fea0003800200 */
.L_x_4609:
        /* <DEDUP_REMOVED lines=35> */
.L_x_4613:
[----:B------:R-:W-:Y:S01]  /*1ac0*/  MOV R26, R34 ;  /* 0x00000022001a7202 */ /* 0x000fe20000000f00 */
[----:B------:R-:W-:Y:S01]  /*1ad0*/  IMAD.MOV.U32 R13, RZ, RZ, R35 ;  /* 0x000000ffff0d7224 */ /* 0x000fe200078e0023 */
[----:B------:R-:W-:Y:S01]  /*1ae0*/  MOV R14, R20 ;  /* 0x00000014000e7202 */ /* 0x000fe20000000f00 */
[----:B------:R-:W-:Y:S01]  /*1af0*/  IMAD.MOV.U32 R11, RZ, RZ, R21 ;  /* 0x000000ffff0b7224 */ /* 0x000fe200078e0015 */
[----:B------:R-:W-:-:S07]  /*1b00*/  MOV R12, 0x1b20 ;  /* 0x00001b20000c7802 */ /* 0x000fce0000000f00 */
[----:B------:R-:W-:Y:S05]  /*1b10*/  CALL.REL.NOINC `($__internal_94_$__cuda_sm20_div_s64) ;  /* 0x0000005c00007944 */ /* 0x000fea0003c00000 */
        /* <DEDUP_REMOVED lines=10> */
.L_x_4614:
[----:B------:R-:W-:Y:S05]  /*1bc0*/  BSYNC.RECONVERGENT B1 ;  /* 0x0000000000017941 */ /* 0x000fea0003800200 */
.L_x_4612:
        /* <DEDUP_REMOVED lines=8> */
.L_x_4590:
        /* <DEDUP_REMOVED lines=35> */
.L_x_4618:
        /* <DEDUP_REMOVED lines=16> */
.L_x_4619:
[----:B------:R-:W-:Y:S05]  /*1f80*/  BSYNC.RECONVERGENT B1 ;  /* 0x0000000000017941 */ /* 0x000fea0003800200 */
.L_x_4617:
        /* <DEDUP_REMOVED lines=34> */
.L_x_4621:
        /* <DEDUP_REMOVED lines=16> */
.L_x_4622:
[----:B------:R-:W-:Y:S05]  /*22b0*/  BSYNC.RECONVERGENT B1 ;  /* 0x0000000000017941 */ /* 0x000fea0003800200 */
.L_x_4620:
        /* <DEDUP_REMOVED lines=35> */
.L_x_4624:
        /* <DEDUP_REMOVED lines=16> */
.L_x_4625:
[----:B------:R-:W-:Y:S05]  /*25f0*/  BSYNC.RECONVERGENT B1 ;  /* 0x0000000000017941 */ /* 0x000fea0003800200 */
.L_x_4623:
        /* <DEDUP_REMOVED lines=35> */
.L_x_4627:
[----:B------:R-:W-:Y:S01]  /*2830*/  IMAD.MOV.U32 R26, RZ, RZ, R18 ;  /* 0x000000ffff1a7224 */ /* 0x000fe200078e0012 */
[----:B------:R-:W-:Y:S01]  /*2840*/  MOV R13, R19 ;  /* 0x00000013000d7202 */ /* 0x000fe20000000f00 */
[----:B------:R-:W-:Y:S01]  /*2850*/  IMAD.MOV.U32 R14, RZ, RZ, R16 ;  /* 0x000000ffff0e7224 */ /* 0x000fe200078e0010 */
[----:B------:R-:W-:Y:S02]  /*2860*/  MOV R11, R17 ;  /* 0x00000011000b7202 */ /* 0x000fe40000000f00 */
[----:B------:R-:W-:-:S07]  /*2870*/  MOV R12, 0x2890 ;  /* 0x00002890000c7802 */ /* 0x000fce0000000f00 */
[----:B------:R-:W-:Y:S05]  /*2880*/  CALL.REL.NOINC `($__internal_94_$__cuda_sm20_div_s64) ;  /* 0x0000004c00a47944 */ /* 0x000fea0003c00000 */
        /* <DEDUP_REMOVED lines=10> */
.L_x_4628:
[----:B------:R-:W-:Y:S05]  /*2930*/  BSYNC.RECONVERGENT B1 ;  /* 0x0000000000017941 */ /* 0x000fea0003800200 */
.L_x_4626:
[----:B------:R-:W-:Y:S01]  /*2940*/  IMAD R11, R11, R34, RZ ;  /* 0x000000220b0b7224 */ /* 0x000fe200078e02ff */
[----:B------:R-:W-:Y:S01]  /*2950*/  IADD3 R8, PT, PT, R8, -0x2, RZ ;  /* 0xfffffffe08087810 */ /* 0x000fe20007ffe0ff */
[----:B------:R-:W-:Y:S02]  /*2960*/  IMAD.MOV.U32 R38, RZ, RZ, R22 ;  /* 0x000000ffff267224 */ /* 0x000fe400078e0016 */
[-C--:B------:R-:W-:Y:S02]  /*2970*/  IMAD R11, R35, R10.reuse, R11 ;  /* 0x0000000a230b7224 */ /* 0x080fe400078e020b */
[----:B------:R-:W-:-:S04]  /*2980*/  IMAD.WIDE.U32 R22, R34, R10, R38 ;  /* 0x0000000a22167225 */ /* 0x000fc800078e0026 */
[----:B------:R-:W-:-:S07]  /*2990*/  IMAD.IADD R23, R23, 0x1, R11 ;  /* 0x0000000117177824 */ /* 0x000fce00078e020b */
.L_x_4616:
        /* <DEDUP_REMOVED lines=31> */
.L_x_4630:
[----:B------:R-:W-:Y:S01]  /*2b90*/  MOV R18, R6 ;  /* 0x0000000600127202 */ /* 0x000fe20000000f00 */
[----:B------:R-:W-:Y:S01]  /*2ba0*/  IMAD.MOV.U32 R21, RZ, RZ, R9 ;  /* 0x000000ffff157224 */ /* 0x000fe200078e0009 */
[----:B------:R-:W-:Y:S01]  /*2bb0*/  MOV R24, R16 ;  /* 0x0000001000187202 */ /* 0x000fe20000000f00 */
[----:B------:R-:W-:Y:S01]  /*2bc0*/  IMAD.MOV.U32 R19, RZ, RZ, R17 ;  /* 0x000000ffff137224 */ /* 0x000fe200078e0011 */
[----:B------:R-:W-:-:S07]  /*2bd0*/  MOV R26, 0x2bf0 ;  /* 0x00002bf0001a7802 */ /* 0x000fce0000000f00 */
[----:B------:R-:W-:Y:S05]  /*2be0*/  CALL.REL.NOINC `($__internal_95_$__cuda_sm20_rem_s64) ;  /* 0x0000005000187944 */ /* 0x000fea0003c00000 */
.L_x_4631:
[----:B------:R-:W-:Y:S05]  /*2bf0*/  BSYNC.RECONVERGENT B1 ;  /* 0x0000000000017941 */ /* 0x000fea0003800200 */
.L_x_4629:
        /* <DEDUP_REMOVED lines=30> */
.L_x_4633:
[----:B------:R-:W-:Y:S01]  /*2de0*/  MOV R24, R16 ;  /* 0x0000001000187202 */ /* 0x000fe20000000f00 */
[----:B------:R-:W-:Y:S01]  /*2df0*/  IMAD.MOV.U32 R19, RZ, RZ, R17 ;  /* 0x000000ffff137224 */ /* 0x000fe200078e0011 */
[----:B------:R-:W-:Y:S01]  /*2e00*/  MOV R18, R20 ;  /* 0x0000001400127202 */ /* 0x000fe20000000f00 */
[----:B------:R-:W-:Y:S01]  /*2e10*/  IMAD.MOV.U32 R21, RZ, RZ, R7 ;  /* 0x000000ffff157224 */ /* 0x000fe200078e0007 */
[----:B------:R-:W-:-:S07]  /*2e20*/  MOV R26, 0x2e40 ;  /* 0x00002e40001a7802 */ /* 0x000fce0000000f00 */
[----:B------:R-:W-:Y:S05]  /*2e30*/  CALL.REL.NOINC `($__internal_95_$__cuda_sm20_rem_s64) ;  /* 0x0000004c00847944 */ /* 0x000fea0003c00000 */
[----:B------:R-:W-:Y:S01]  /*2e40*/  MOV R6, R10 ;  /* 0x0000000a00067202 */ /* 0x000fe20000000f00 */
[----:B------:R-:W-:-:S07]  /*2e50*/  IMAD.MOV.U32 R7, RZ, RZ, R11 ;  /* 0x000000ffff077224 */ /* 0x000fce00078e000b */
.L_x_4634:
[----:B------:R-:W-:Y:S05]  /*2e60*/  BSYNC.RECONVERGENT B1 ;  /* 0x0000000000017941 */ /* 0x000fea0003800200 */
.L_x_4632:
[----:B------:R-:W-:Y:S02]  /*2e70*/  IMAD R7, R7, R8, RZ ;  /* 0x0000000807077224 */ /* 0x000fe400078e02ff */
[----:B------:R-:W-:-:S04]  /*2e80*/  IMAD.WIDE.U32 R22, R8, R6, R22 ;  /* 0x0000000608167225 */ /* 0x000fc800078e0016 */
[----:B------:R-:W-:-:S05]  /*2e90*/  IMAD R7, R9, R6, R7 ;  /* 0x0000000609077224 */ /* 0x000fca00078e0207 */
[----:B------:R-:W-:-:S07]  /*2ea0*/  IADD3 R23, PT, PT, R23, R7, RZ ;  /* 0x0000000717177210 */ /* 0x000fce0007ffe0ff */
.L_x_4589:
        /* <DEDUP_REMOVED lines=86> */
.L_x_4636:
[----:B------:R-:W-:Y:S05]  /*3410*/  BSYNC.RECONVERGENT B1 ;  /* 0x0000000000017941 */ /* 0x000fea0003800200 */
.L_x_4635:
        /* <DEDUP_REMOVED lines=71> */
.L_x_4638:
[----:B------:R-:W-:Y:S05]  /*3890*/  BSYNC.RECONVERGENT B1 ;  /* 0x0000000000017941 */ /* 0x000fea0003800200 */
.L_x_4637:
[----:B------:R-:W-:-:S05]  /*38a0*/  FADD R6, R6, R9 ;  /* 0x0000000906067221 */ /* 0x000fca0000000000 */
[----:B------:R-:W-:-:S05]  /*38b0*/  F2FP.F16.F32.PACK_AB R6, RZ, R6 ;  /* 0x00000006ff06723e */ /* 0x000fca00000000ff */
[----:B------:R0:W-:Y:S01]  /*38c0*/  STS.U16 [R3], R6 ;  /* 0x0000000603007388 */ /* 0x0001e20000000400 */
[----:B------:R-:W-:Y:S05]  /*38d0*/  BRA `(.L_x_4639) ;  /* 0x0000003800d47947 */ /* 0x000fea0003800000 */
.L_x_4588:
        /* <DEDUP_REMOVED lines=22> */
.L_x_4666:
        /* <DEDUP_REMOVED lines=32> */
.L_x_4643:
[----:B------:R-:W-:Y:S01]  /*3c40*/  MOV R26, R10 ;  /* 0x0000000a001a7202 */ /* 0x000fe20000000f00 */
[----:B------:R-:W-:Y:S01]  /*3c50*/  IMAD.MOV.U32 R14, RZ, RZ, R20 ;  /* 0x000000ffff0e7224 */ /* 0x000fe200078e0014 */
[----:B------:R-:W-:Y:S02]  /*3c60*/  MOV R13, R15 ;  /* 0x0000000f000d7202 */ /* 0x000fe40000000f00 */
[----:B------:R-:W-:Y:S02]  /*3c70*/  MOV R11, R21 ;  /* 0x00000015000b7202 */ /* 0x000fe40000000f00 */
[----:B------:R-:W-:-:S07]  /*3c80*/  MOV R12, 0x3ca0 ;  /* 0x00003ca0000c7802 */ /* 0x000fce0000000f00 */
[----:B-123--:R-:W-:Y:S05]  /*3c90*/  CALL.REL.NOINC `($__internal_94_$__cuda_sm20_div_s64) ;  /* 0x0000003800a07944 */ /* 0x00efea0003c00000 */
        /* <DEDUP_REMOVED lines=10> */
.L_x_4644:
[----:B------:R-:W-:Y:S05]  /*3d40*/  BSYNC.RECONVERGENT B1 ;  /* 0x0000000000017941 */ /* 0x000fea0003800200 */
.L_x_4642:
        /* <DEDUP_REMOVED lines=38> */
.L_x_4646:
[----:B------:R-:W-:Y:S01]  /*3fb0*/  MOV R26, R36 ;  /* 0x00000024001a7202 */ /* 0x000fe20000000f00 */
[----:B------:R-:W-:Y:S01]  /*3fc0*/  IMAD.MOV.U32 R14, RZ, RZ, R38 ;  /* 0x000000ffff0e7224 */ /* 0x000fe200078e0026 */
[----:B------:R-:W-:Y:S02]  /*3fd0*/  MOV R13, R37 ;  /* 0x00000025000d7202 */ /* 0x000fe40000000f00 */
[----:B------:R-:W-:Y:S02]  /*3fe0*/  MOV R11, R39 ;  /* 0x00000027000b7202 */ /* 0x000fe40000000f00 */
[----:B------:R-:W-:-:S07]  /*3ff0*/  MOV R12, 0x4010 ;  /* 0x00004010000c7802 */ /* 0x000fce0000000f00 */
[----:B-1----:R-:W-:Y:S05]  /*4000*/  CALL.REL.NOINC `($__internal_94_$__cuda_sm20_div_s64) ;  /* 0x0000003400c47944 */ /* 0x002fea0003c00000 */
        /* <DEDUP_REMOVED lines=11> */
.L_x_4647:
[----:B------:R-:W-:Y:S05]  /*40c0*/  BSYNC.RECONVERGENT B1 ;  /* 0x0000000000017941 */ /* 0x000fea0003800200 */
.L_x_4645:
        /* <DEDUP_REMOVED lines=38> */
.L_x_4649:
[----:B------:R-:W-:Y:S01]  /*4330*/  MOV R26, R36 ;  /* 0x00000024001a7202 */ /* 0x000fe20000000f00 */
[----:B------:R-:W-:Y:S01]  /*4340*/  IMAD.MOV.U32 R13, RZ, RZ, R37 ;  /* 0x000000ffff0d7224 */ /* 0x000fe200078e0025 */
[----:B------:R-:W-:Y:S02]  /*4350*/  MOV R14, R38 ;  /* 0x00000026000e7202 */ /* 0x000fe40000000f00 */
[----:B------:R-:W-:Y:S02]  /*4360*/  MOV R11, R39 ;  /* 0x00000027000b7202 */ /* 0x000fe40000000f00 */
[----:B------:R-:W-:-:S07]  /*4370*/  MOV R12, 0x4390 ;  /* 0x00004390000c7802 */ /* 0x000fce0000000f00 */
[----:B-1----:R-:W-:Y:S05]  /*4380*/  CALL.REL.NOINC `($__internal_94_$__cuda_sm20_div_s64) ;  /* 0x0000003000e47944 */ /* 0x002fea0003c00000 */
        /* <DEDUP_REMOVED lines=11> */
.L_x_4650:
[----:B------:R-:W-:Y:S05]  /*4440*/  BSYNC.RECONVERGENT B1 ;  /* 0x0000000000017941 */ /* 0x000fea0003800200 */
.L_x_4648:
        /* <DEDUP_REMOVED lines=37> */
.L_x_4652:
[----:B------:R-:W-:Y:S01]  /*46a0*/  MOV R26, R36 ;  /* 0x00000024001a7202 */ /* 0x000fe20000000f00 */
[----:B------:R-:W-:Y:S01]  /*46b0*/  IMAD.MOV.U32 R13, RZ, RZ, R37 ;  /* 0x000000ffff0d7224 */ /* 0x000fe200078e0025 */
[----:B------:R-:W-:Y:S02]  /*46c0*/  MOV R14, R38 ;  /* 0x00000026000e7202 */ /* 0x000fe40000000f00 */
[----:B------:R-:W-:Y:S02]  /*46d0*/  MOV R11, R39 ;  /* 0x00000027000b7202 */ /* 0x000fe40000000f00 */
[----:B------:R-:W-:-:S07]  /*46e0*/  MOV R12, 0x4700 ;  /* 0x00004700000c7802 */ /* 0x000fce0000000f00 */
[----:B-1----:R-:W-:Y:S05]  /*46f0*/  CALL.REL.NOINC `($__internal_94_$__cuda_sm20_div_s64) ;  /* 0x0000003000087944 */ /* 0x002fea0003c00000 */
        /* <DEDUP_REMOVED lines=11> */
.L_x_4653:
[----:B------:R-:W-:Y:S05]  /*47b0*/  BSYNC.RECONVERGENT B1 ;  /* 0x0000000000017941 */ /* 0x000fea0003800200 */
.L_x_4651:
        /* <DEDUP_REMOVED lines=38> */
.L_x_4655:
[----:B------:R-:W-:Y:S01]  /*4a20*/  IMAD.MOV.U32 R26, RZ, RZ, R40 ;  /* 0x000000ffff1a7224 */ /* 0x000fe200078e0028 */
[----:B------:R-:W-:Y:S01]  /*4a30*/  MOV R13, R41 ;  /* 0x00000029000d7202 */ /* 0x000fe20000000f00 */
[----:B------:R-:W-:Y:S01]  /*4a40*/  IMAD.MOV.U32 R11, RZ, RZ, R39 ;  /* 0x000000ffff0b7224 */ /* 0x000fe200078e0027 */
[----:B------:R-:W-:Y:S02]  /*4a50*/  MOV R14, R38 ;  /* 0x00000026000e7202 */ /* 0x000fe40000000f00 */
[----:B------:R-:W-:-:S07]  /*4a60*/  MOV R12, 0x4a80 ;  /* 0x00004a80000c7802 */ /* 0x000fce0000000f00 */
[----:B-1----:R-:W-:Y:S05]  /*4a70*/  CALL.REL.NOINC `($__internal_94_$__cuda_sm20_div_s64) ;  /* 0x0000002c00287944 */ /* 0x002fea0003c00000 */
        /* <DEDUP_REMOVED lines=11> */
.L_x_4656:
[----:B------:R-:W-:Y:S05]  /*4b30*/  BSYNC.RECONVERGENT B1 ;  /* 0x0000000000017941 */ /* 0x000fea0003800200 */
.L_x_4654:
        /* <DEDUP_REMOVED lines=38> */
.L_x_4658:
        /* <DEDUP_REMOVED lines=17> */
.L_x_4659:
[----:B------:R-:W-:Y:S05]  /*4eb0*/  BSYNC.RECONVERGENT B1 ;  /* 0x0000000000017941 */ /* 0x000fea0003800200 */
.L_x_4657:
        /* <DEDUP_REMOVED lines=37> */
.L_x_4661:
        /* <DEDUP_REMOVED lines=17> */
.L_x_4662:
[----:B------:R-:W-:Y:S05]  /*5220*/  BSYNC.RECONVERGENT B1 ;  /* 0x0000000000017941 */ /* 0x000fea0003800200 */
.L_x_4660:
        /* <DEDUP_REMOVED lines=36> */
.L_x_4664:
        /* <DEDUP_REMOVED lines=17> */
.L_x_4665:
[----:B------:R-:W-:Y:S05]  /*5580*/  BSYNC.RECONVERGENT B1 ;  /* 0x0000000000017941 */ /* 0x000fea0003800200 */
.L_x_4663:
        /* <DEDUP_REMOVED lines=11> */
.L_x_4641:
        /* <DEDUP_REMOVED lines=36> */
.L_x_4669:
[----:B------:R-:W-:Y:S01]  /*5880*/  MOV R26, R10 ;  /* 0x0000000a001a7202 */ /* 0x000fe20000000f00 */
[----:B------:R-:W-:Y:S01]  /*5890*/  IMAD.MOV.U32 R13, RZ, RZ, R15 ;  /* 0x000000ffff0d7224 */ /* 0x000fe200078e000f */
[----:B------:R-:W-:Y:S02]  /*58a0*/  MOV R14, R16 ;  /* 0x00000010000e7202 */ /* 0x000fe40000000f00 */
[----:B------:R-:W-:Y:S02]  /*58b0*/  MOV R11, R17 ;  /* 0x00000011000b7202 */ /* 0x000fe40000000f00 */
[----:B------:R-:W-:-:S07]  /*58c0*/  MOV R12, 0x58e0 ;  /* 0x000058e0000c7802 */ /* 0x000fce0000000f00 */
[----:B------:R-:W-:Y:S05]  /*58d0*/  CALL.REL.NOINC `($__internal_94_$__cuda_sm20_div_s64) ;  /* 0x0000001c00907944 */ /* 0x000fea0003c00000 */
        /* <DEDUP_REMOVED lines=10> */
.L_x_4670:
[----:B------:R-:W-:Y:S05]  /*5980*/  BSYNC.RECONVERGENT B1 ;  /* 0x0000000000017941 */ /* 0x000fea0003800200 */
.L_x_4668:
        /* <DEDUP_REMOVED lines=41> */
.L_x_4672:
        /* <DEDUP_REMOVED lines=17> */
.L_x_4673:
[----:B------:R-:W-:Y:S05]  /*5d30*/  BSYNC.RECONVERGENT B1 ;  /* 0x0000000000017941 */ /* 0x000fea0003800200 */
.L_x_4671:
        /* <DEDUP_REMOVED lines=40> */
.L_x_4675:
[----:B------:R-:W-:Y:S01]  /*5fc0*/  MOV R26, R18 ;  /* 0x00000012001a7202 */ /* 0x000fe20000000f00 */
[----:B------:R-:W-:Y:S01]  /*5fd0*/  IMAD.MOV.U32 R14, RZ, RZ, R20 ;  /* 0x000000ffff0e7224 */ /* 0x000fe200078e0014 */
[----:B------:R-:W-:Y:S02]  /*5fe0*/  MOV R13, R19 ;  /* 0x00000013000d7202 */ /* 0x000fe40000000f00 */
[----:B------:R-:W-:Y:S02]  /*5ff0*/  MOV R11, R21 ;  /* 0x00000015000b7202 */ /* 0x000fe40000000f00 */
[----:B------:R-:W-:-:S07]  /*6000*/  MOV R12, 0x6020 ;  /* 0x00006020000c7802 */ /* 0x000fce0000000f00 */
[----:B------:R-:W-:Y:S05]  /*6010*/  CALL.REL.NOINC `($__internal_94_$__cuda_sm20_div_s64) ;  /* 0x0000001400c07944 */ /* 0x000fea0003c00000 */
        /* <DEDUP_REMOVED lines=11> */
.L_x_4676:
[----:B------:R-:W-:Y:S05]  /*60d0*/  BSYNC.RECONVERGENT B1 ;  /* 0x0000000000017941 */ /* 0x000fea0003800200 */
.L_x_4674:
        /* <DEDUP_REMOVED lines=39> */
.L_x_4678:
        /* <DEDUP_REMOVED lines=17> */
.L_x_4679:
[----:B------:R-:W-:Y:S05]  /*6460*/  BSYNC.RECONVERGENT B1 ;  /* 0x0000000000017941 */ /* 0x000fea0003800200 */
.L_x_4677:
        /* <DEDUP_REMOVED lines=9> */
.L_x_4667:
        /* <DEDUP_REMOVED lines=34> */
.L_x_4682:
[----:B------:R-:W-:Y:S01]  /*6720*/  MOV R26, R10 ;  /* 0x0000000a001a7202 */ /* 0x000fe20000000f00 */
[----:B------:R-:W-:Y:S01]  /*6730*/  IMAD.MOV.U32 R14, RZ, RZ, R16 ;  /* 0x000000ffff0e7224 */ /* 0x000fe200078e0010 */
[----:B------:R-:W-:Y:S02]  /*6740*/  MOV R13, R15 ;  /* 0x0000000f000d7202 */ /* 0x000fe40000000f00 */
[----:B------:R-:W-:Y:S02]  /*6750*/  MOV R11, R17 ;  /* 0x00000011000b7202 */ /* 0x000fe40000000f00 */
[----:B------:R-:W-:-:S07]  /*6760*/  MOV R12, 0x6780 ;  /* 0x00006780000c7802 */ /* 0x000fce0000000f00 */
[----:B------:R-:W-:Y:S05]  /*6770*/  CALL.REL.NOINC `($__internal_94_$__cuda_sm20_div_s64) ;  /* 0x0000000c00e87944 */ /* 0x000fea0003c00000 */
        /* <DEDUP_REMOVED lines=10> */
.L_x_4683:
[----:B------:R-:W-:Y:S05]  /*6820*/  BSYNC.RECONVERGENT B1 ;  /* 0x0000000000017941 */ /* 0x000fea0003800200 */
.L_x_4681:
        /* <DEDUP_REMOVED lines=39> */
.L_x_4685:
        /* <DEDUP_REMOVED lines=17> */
.L_x_4686:
[----:B------:R-:W-:Y:S05]  /*6bb0*/  BSYNC.RECONVERGENT B1 ;  /* 0x0000000000017941 */ /* 0x000fea0003800200 */
.L_x_4684:
        /* <DEDUP_REMOVED lines=9> */
.L_x_4680:
        /* <DEDUP_REMOVED lines=30> */
.L_x_4688:
[----:B------:R-:W-:Y:S01]  /*6e30*/  IMAD.MOV.U32 R24, RZ, RZ, R18 ;  /* 0x000000ffff187224 */ /* 0x000fe200078e0012 */
[----:B------:R-:W-:Y:S02]  /*6e40*/  MOV R18, R10 ;  /* 0x0000000a00127202 */ /* 0x000fe40000000f00 */
[----:B------:R-:W-:Y:S02]  /*6e50*/  MOV R21, R15 ;  /* 0x0000000f00157202 */ /* 0x000fe40000000f00 */
[----:B------:R-:W-:-:S07]  /*6e60*/  MOV R26, 0x6e80 ;  /* 0x00006e80001a7802 */ /* 0x000fce0000000f00 */
[----:B------:R-:W-:Y:S05]  /*6e70*/  CALL.REL.NOINC `($__internal_95_$__cuda_sm20_rem_s64) ;  /* 0x0000000c00747944 */ /* 0x000fea0003c00000 */
.L_x_4689:
[----:B------:R-:W-:Y:S05]  /*6e80*/  BSYNC.RECONVERGENT B1 ;  /* 0x0000000000017941 */ /* 0x000fea0003800200 */
.L_x_4687:
        /* <DEDUP_REMOVED lines=8> */
.L_x_4640:
[----:B------:R-:W0:Y:S02]  /*6f10*/  LDCU.64 UR6, c[0x0][0x388] ;  /* 0x00007100ff0677ac */ /* 0x000e240008000a00 */
[----:B0-----:R-:W-:-:S04]  /*6f20*/  IADD3 R4, P0, PT, R6, UR6, RZ ;  /* 0x0000000606047c10 */ /* 0x001fc8000ff1e0ff */
[----:B------:R-:W-:-:S05]  /*6f30*/  IADD3.X R5, PT, PT, R5, UR7, RZ, P0, !PT ;  /* 0x0000000705057c10 */ /* 0x000fca00087fe4ff */
[----:B------:R-:W2:Y:S01]  /*6f40*/  LDG.E.S8 R4, desc[UR8][R4.64] ;  /* 0x0000000804047981 */ /* 0x000ea2000c1e1300 */
        /* <DEDUP_REMOVED lines=75> */
.L_x_4691:
[----:B------:R-:W-:Y:S05]  /*7400*/  BSYNC.RECONVERGENT B1 ;  /* 0x0000000000017941 */ /* 0x000fea0003800200 */
.L_x_4690:
[----:B------:R-:W-:-:S05]  /*7410*/  F2FP.F16.F32.PACK_AB R6, RZ, R6 ;  /* 0x00000006ff06723e */ /* 0x000fca00000000ff */
[----:B------:R1:W-:Y:S02]  /*7420*/  STS.U16 [R3], R6 ;  /* 0x0000000603007388 */ /* 0x0003e40000000400 */
.L_x_4639:
[----:B------:R-:W-:Y:S05]  /*7430*/  BSYNC.RECONVERGENT B0 ;  /* 0x0000000000007941 */ /* 0x000fea0003800200 */
.L_x_4587:
[----:B------:R-:W-:Y:S01]  /*7440*/  BAR.SYNC.DEFER_BLOCKING 0x0 ;  /* 0x0000000000007b1d */ /* 0x000fe20000010000 */
[----:B------:R-:W-:Y:S01]  /*7450*/  UISETP.GE.U32.AND UP0, UPT, UR5, 0x42, UPT ;  /* 0x000000420500788c */ /* 0x000fe2000bf06070 */
[----:B------:R-:W-:-:S08]  /*7460*/  ISETP.GT.U32.AND P1, PT, R2, 0x1f, PT ;  /* 0x0000001f0200780c */ /* 0x000fd00003f24070 */
[----:B------:R-:W-:Y:S05]  /*7470*/  BRA.U !UP0, `(.L_x_4692) ;  /* 0x0000000108307547 */ /* 0x000fea000b800000 */
.L_x_4693:
        /* <DEDUP_REMOVED lines=12> */
.L_x_4692:
        /* <DEDUP_REMOVED lines=30> */
        .weak           $__internal_94_$__cuda_sm20_div_s64
        .type           $__internal_94_$__cuda_sm20_div_s64,@function
        .size           $__internal_94_$__cuda_sm20_div_s64,($__internal_95_$__cuda_sm20_rem_s64 - $__internal_94_$__cuda_sm20_div_s64)
$__internal_94_$__cuda_sm20_div_s64:
        /* <DEDUP_REMOVED lines=82> */
[----:B------:R-:W-:Y:S06]  /*7c40*/  RET.REL.NODEC R12 `(uncontiguous_reducel3_i8) ;  /* 0xffffff800cec7950 */ /* 0x000fec0003c3ffff */
        .weak           $__internal_95_$__cuda_sm20_rem_s64
        .type           $__internal_95_$__cuda_sm20_rem_s64,@function
        .size           $__internal_95_$__cuda_sm20_rem_s64,(.L_x_10046 - $__internal_95_$__cuda_sm20_rem_s64)
$__internal_95_$__cuda_sm20_rem_s64:
        /* <DEDUP_REMOVED lines=76> */
[----:B------:R-:W-:Y:S06]  /*8110*/  RET.REL.NODEC R26 `(uncontiguous_reducel3_i8) ;  /* 0xffffff7c1ab87950 */ /* 0x000fec0003c3ffff */
.L_x_4694:
        /* <DEDUP_REMOVED lines=14> */
.L_x_10046:


//--------------------- .text.contiguous_cumulate_reducel3_i8 --------------------------
	.section	.text.contiguous_cumulate_reducel3_i8,"ax",@progbits
	.align	128
        .global         contiguous_cumulate_reducel3_i8
        .type           contiguous_cumulate_reducel3_i8,@function
        .size           contiguous_cumulate_reducel3_i8,(.L_x_10253 - contiguous_cumulate_reducel3_i8)
        .other          contiguous_cumulate_reducel3_i8,@"STO_CUDA_ENTRY STV_DEFAULT"
contiguous_cumulate_reducel3_i8:
.text.contiguous_cumulate_reducel3_i8:
        /* <DEDUP_REMOVED lines=16> */
[----:B---3--:R-:W2:Y:S04]  /*0100*/  @!P0 LDG.E.S8 R4, desc[UR8][R4.64] ;  /* 0x0000000804048981 */ /* 0x008ea8000c1e1300 */
[----:B------:R-:W2:Y:S01]  /*0110*/  @!P0 LDG.E.S8 R7, desc[UR8][R6.64] ;  /* 0x0000000806078981 */ /* 0x000ea2000c1e1300 */
[----:B------:R-:W0:Y:S01]  /*0120*/  S2UR UR6, SR_CgaCtaId ;  /* 0x00000000000679c3 */ /* 0x000e220000008800 */
[----:B------:R-:W-:Y:S01]  /*0130*/  UMOV UR4, 0x400 ;  /* 0x0000040000047882 */ /* 0x000fe20000000000 */
[----:B------:R-:W-:Y:S01]  /*0140*/  BSSY.RECONVERGENT B0, `(.L_x_4695) ;  /* 0x0000013000007945 */ /* 0x000fe20003800200 */
[----:B------:R-:W-:Y:S01]  /*0150*/  ISETP.GT.U32.AND P1, PT, R2, 0x1f, PT ;  /* 0x0000001f0200780c */ /* 0x000fe20003f24070 */
[----:B0-----:R-:W-:Y:S01]  /*0160*/  ULEA UR4, UR6, UR4, 0x18 ;  /* 0x0000000406047291 */ /* 0x001fe2000f8ec0ff */
[----:B--2---:R-:W-:-:S04]  /*0170*/  @!P0 IADD3 R3, PT, PT, R4, R7, RZ ;  /* 0x0000000704038210 */ /* 0x004fc80007ffe0ff */
[----:B------:R-:W-:Y:S02]  /*0180*/  @!P0 SHF.R.S32.HI R8, RZ, 0x1, R3 ;  /* 0x00000001ff088819 */ /* 0x000fe40000011403 */
        /* <DEDUP_REMOVED lines=11> */
[----:B------:R-:W2:Y:S02]  /*0240*/  LDG.E.S8 R4, desc[UR8][R4.64] ;  /* 0x0000000804047981 */ /* 0x000ea4000c1e1300 */
[----:B--2---:R-:W0:Y:S02]  /*0250*/  I2F.F16 R6, R4 ;  /* 0x0000000400067306 */ /* 0x004e240000200c00 */
[----:B0-----:R0:W-:Y:S02]  /*0260*/  STS.U16 [R3], R6 ;  /* 0x0000000603007388 */ /* 0x0011e40000000400 */
.L_x_4696:
[----:B------:R-:W-:Y:S05]  /*0270*/  BSYNC.RECONVERGENT B0 ;  /* 0x0000000000007941 */ /* 0x000fea0003800200 */
.L_x_4695:
[----:B------:R-:W-:Y:S01]  /*0280*/  BAR.SYNC.DEFER_BLOCKING 0x0 ;  /* 0x0000000000007b1d */ /* 0x000fe20000010000 */
[----:B------:R-:W-:-:S09]  /*0290*/  UISETP.GE.U32.AND UP0, UPT, UR5, 0x42, UPT ;  /* 0x000000420500788c */ /* 0x000fd2000bf06070 */
[----:B------:R-:W-:Y:S05]  /*02a0*/  BRA.U !UP0, `(.L_x_4697) ;  /* 0x0000000108307547 */ /* 0x000fea000b800000 */
.L_x_4698:
        /* <DEDUP_REMOVED lines=12> */
.L_x_4697:
        /* <DEDUP_REMOVED lines=30> */
.L_x_4699:
        /* <DEDUP_REMOVED lines=11> */
.L_x_10253:


//--------------------- .text.contiguous_reducel3_i8 --------------------------
	.section	.text.contiguous_reducel3_i8,"ax",@progbits
	.align	128
        .global         contiguous_reducel3_i8
        .type           contiguous_reducel3_i8,@function
        .size           contiguous_reducel3_i8,(.L_x_10254 - contiguous_reducel3_i8)
        .other          contiguous_reducel3_i8,@"STO_CUDA_ENTRY STV_DEFAULT"
contiguous_reducel3_i8:
.text.contiguous_reducel3_i8:
        /* <DEDUP_REMOVED lines=31> */
[----:B------:R-:W-:Y:S01]  /*01f0*/  HFMA2 R6, -RZ, RZ, 1.875, 0 ;  /* 0x3f800000ff067431 */ /* 0x000fe200000001ff */
        /* <DEDUP_REMOVED lines=72> */
.L_x_4703:
[----:B------:R-:W-:Y:S05]  /*0680*/  BSYNC.RECONVERGENT B1 ;  /* 0x0000000000017941 */ /* 0x000fea0003800200 */
.L_x_4702:
        /* <DEDUP_REMOVED lines=71> */
.L_x_4705:
[----:B------:R-:W-:Y:S05]  /*0b00*/  BSYNC.RECONVERGENT B1 ;  /* 0x0000000000017941 */ /* 0x000fea0003800200 */
.L_x_4704:
[----:B------:R-:W-:-:S05]  /*0b10*/  FADD R6, R6, R9 ;  /* 0x0000000906067221 */ /* 0x000fca0000000000 */
[----:B------:R-:W-:-:S05]  /*0b20*/  F2FP.F16.F32.PACK_AB R6, RZ, R6 ;  /* 0x00000006ff06723e */ /* 0x000fca00000000ff */
[----:B------:R1:W-:Y:S01]  /*0b30*/  STS.U16 [R3], R6 ;  /* 0x0000000603007388 */ /* 0x0003e20000000400 */
[----:B------:R-:W-:Y:S05]  /*0b40*/  BRA `(.L_x_4706) ;  /* 0x0000000400547947 */ /* 0x000fea0003800000 */
.L_x_4701:
[----:B------:R-:W-:-:S04]  /*0b50*/  ISETP.GE.U32.AND P0, PT, R5, UR10, PT ;  /* 0x0000000a05007c0c */ /* 0x000fc8000bf06070 */
[----:B------:R-:W-:-:S13]  /*0b60*/  ISETP.GE.U32.AND.EX P0, PT, RZ, UR11, PT, P0 ;  /* 0x0000000bff007c0c */ /* 0x000fda000bf06100 */
[----:B------:R-:W-:Y:S05]  /*0b70*/  @P0 BRA `(.L_x_4706) ;  /* 0x0000000400480947 */ /* 0x000fea0003800000 */
[----:B------:R-:W0:Y:S02]  /*0b80*/  LDCU.64 UR6, c[0x0][0x388] ;  /* 0x00007100ff0677ac */ /* 0x000e240008000a00 */
[----:B0-----:R-:W-:-:S04]  /*0b90*/  IADD3 R4, P0, PT, R5, UR6, RZ ;  /* 0x0000000605047c10 */ /* 0x001fc8000ff1e0ff */
[----:B------:R-:W-:-:S05]  /*0ba0*/  IADD3.X R5, PT, PT, RZ, UR7, RZ, P0, !PT ;  /* 0x00000007ff057c10 */ /* 0x000fca00087fe4ff */
[----:B------:R-:W2:Y:S01]  /*0bb0*/  LDG.E.S8 R4, desc[UR8][R4.64] ;  /* 0x0000000804047981 */ /* 0x000ea2000c1e1300 */
        /* <DEDUP_REMOVED lines=75> */
.L_x_4708:
[----:B------:R-:W-:Y:S05]  /*1070*/  BSYNC.RECONVERGENT B1 ;  /* 0x0000000000017941 */ /* 0x000fea0003800200 */
.L_x_4707:
[----:B------:R-:W-:-:S05]  /*1080*/  F2FP.F16.F32.PACK_AB R6, RZ, R6 ;  /* 0x00000006ff06723e */ /* 0x000fca00000000ff */
[----:B------:R0:W-:Y:S02]  /*1090*/  STS.U16 [R3], R6 ;  /* 0x0000000603007388 */ /* 0x0001e40000000400 */
.L_x_4706:
[----:B------:R-:W-:Y:S05]  /*10a0*/  BSYNC.RECONVERGENT B0 ;  /* 0x0000000000007941 */ /* 0x000fea0003800200 */
.L_x_4700:
[----:B------:R-:W-:Y:S01]  /*10b0*/  BAR.SYNC.DEFER_BLOCKING 0x0 ;  /* 0x0000000000007b1d */ /* 0x000fe20000010000 */
[----:B------:R-:W-:Y:S01]  /*10c0*/  UISETP.GE.U32.AND UP0, UPT, UR5, 0x42, UPT ;  /* 0x000000420500788c */ /* 0x000fe2000bf06070 */
[----:B------:R-:W-:-:S08]  /*10d0*/  ISETP.GT.U32.AND P1, PT, R2, 0x1f, PT ;  /* 0x0000001f0200780c */ /* 0x000fd00003f24070 */
[----:B------:R-:W-:Y:S05]  /*10e0*/  BRA.U !UP0, `(.L_x_4709) ;  /* 0x0000000108307547 */ /* 0x000fea000b800000 */
.L_x_4710:
        /* <DEDUP_REMOVED lines=12> */
.L_x_4709:
        /* <DEDUP_REMOVED lines=30> */
.L_x_4711:
        /* <DEDUP_REMOVED lines=15> */
.L_x_10254:


//--------------------- .text.contiguous_reducel333_bool --------------------------
	.section	.text.contiguous_reducel333_bool,"ax",@progbits
	.align	128
        .global         contiguous_reducel333_bool
        .type           contiguous_reducel333_bool,@function
        .size           contiguous_reducel333_bool,(.L_x_10255 - contiguous_reducel333_bool)
        .other          contiguous_reducel333_bool,@"STO_CUDA_ENTRY STV_DEFAULT"
contiguous_reducel333_bool:
.text.contiguous_reducel333_bool:
        /* <DEDUP_REMOVED lines=53> */
.L_x_4714:
        /* <DEDUP_REMOVED lines=56> */
.L_x_4713:
        /* <DEDUP_REMOVED lines=32> */
.L_x_4716:
        /* <DEDUP_REMOVED lines=19> */
.L_x_4717:
[----:B------:R-:W-:Y:S05]  /*0a00*/  @!P1 BRA `(.L_x_4715) ;  /* 0x0000000000289947 */ /* 0x000fea0003800000 */
[----:B------:R-:W-:Y:S01]  /*0a10*/  IMAD R8, R0, UR4, RZ ;  /* 0x0000000400087c24 */ /* 0x000fe2000f8e02ff */
[----:B------:R-:W-:-:S03]  /*0a20*/  IADD3 R6, PT, PT, -R6, RZ, RZ ;  /* 0x000000ff06067210 */ /* 0x000fc60007ffe1ff */
[----:B------:R-:W-:-:S05]  /*0a30*/  IMAD R8, R8, 0x2, R7 ;  /* 0x0000000208087824 */ /* 0x000fca00078e0207 */
[----:B------:R-:W-:-:S07]  /*0a40*/  IADD3 R9, PT, PT, R8, UR5, RZ ;  /* 0x0000000508097c10 */ /* 0x000fce000fffe0ff */
.L_x_4718:
[----:B------:R0:W1:Y:S01]  /*0a50*/  LDS.U16 R11, [R9] ;  /* 0x00000000090b7984 */ /* 0x0000620000000400 */
[----:B------:R-:W-:-:S05]  /*0a60*/  VIADD R6, R6, 0x1 ;  /* 0x0000000106067836 */ /* 0x000fca0000000000 */
[----:B------:R-:W-:Y:S02]  /*0a70*/  ISETP.NE.AND P0, PT, R6, RZ, PT ;  /* 0x000000ff0600720c */ /* 0x000fe40003f05270 */
[----:B0-----:R-:W-:Y:S01]  /*0a80*/  LEA R9, R0, R9, 0x1 ;  /* 0x0000000900097211 */ /* 0x001fe200078e08ff */
[----:B-1----:R-:W-:-:S10]  /*0a90*/  HADD2 R12, R12.H0_H0, R11.H0_H0 ;  /* 0x2000000b0c0c7230 */ /* 0x002fd40000000800 */
[----:B------:R-:W-:Y:S05]  /*0aa0*/  @P0 BRA `(.L_x_4718) ;  /* 0xfffffffc00e80947 */ /* 0x000fea000383ffff */
.L_x_4715:
[----:B-1----:R2:W-:Y:S02]  /*0ab0*/  STS.U16 [R7+UR5], R12 ;  /* 0x0000000c07007988 */ /* 0x0025e40008000405 */
.L_x_4712:
        /* <DEDUP_REMOVED lines=8> */
.L_x_4719:
        /* <DEDUP_REMOVED lines=12> */
.L_x_10255:


//--------------------- .text.contiguous_reducel33_bool --------------------------
	.section	.text.contiguous_reducel33_bool,"ax",@progbits
	.align	128
        .global         contiguous_reducel33_bool
        .type           contiguous_reducel33_bool,@function
        .size           contiguous_reducel33_bool,(.L_x_10048 - contiguous_reducel33_bool)
        .other          contiguous_reducel33_bool,@"STO_CUDA_ENTRY STV_DEFAULT"
contiguous_reducel33_bool:
.text.contiguous_reducel33_bool:
        /* <DEDUP_REMOVED lines=43> */
.L_x_4738:
        /* <DEDUP_REMOVED lines=27> */
.L_x_4722:
[----:B------:R-:W-:Y:S01]  /*0460*/  MOV R27, R32 ;  /* 0x00000020001b7202 */ /* 0x000fe20000000f00 */
[----:B------:R-:W-:Y:S01]  /*0470*/  IMAD.MOV.U32 R2, RZ, RZ, R34 ;  /* 0x000000ffff027224 */ /* 0x000fe200078e0022 */
[----:B------:R-:W-:Y:S02]  /*0480*/  MOV R0, R35 ;  /* 0x0000002300007202 */ /* 0x000fe40000000f00 */
[----:B------:R-:W-:-:S07]  /*0490*/  MOV R9, 0x4b0 ;  /* 0x000004b000097802 */ /* 0x000fce0000000f00 */
[----:B012-4-:R-:W-:Y:S05]  /*04a0*/  CALL.REL.NOINC `($__internal_96_$__cuda_sm20_div_s64) ;  /* 0x0000003800b07944 */ /* 0x017fea0003c00000 */
        /* <DEDUP_REMOVED lines=8> */
.L_x_4723:
        /* <DEDUP_REMOVED lines=33> */
.L_x_4724:
[----:B------:R-:W-:Y:S01]  /*0740*/  MOV R27, R31 ;  /* 0x0000001f001b7202 */ /* 0x000fe20000000f00 */
[----:B------:R-:W-:Y:S01]  /*0750*/  IMAD.MOV.U32 R2, RZ, RZ, R34 ;  /* 0x000000ffff027224 */ /* 0x000fe200078e0022 */
[----:B------:R-:W-:Y:S02]  /*0760*/  MOV R0, R35 ;  /* 0x0000002300007202 */ /* 0x000fe40000000f00 */
[----:B------:R-:W-:-:S07]  /*0770*/  MOV R9, 0x790 ;  /* 0x0000079000097802 */ /* 0x000fce0000000f00 */
[----:B0---4-:R-:W-:Y:S05]  /*0780*/  CALL.REL.NOINC `($__internal_96_$__cuda_sm20_div_s64) ;  /* 0x0000003400f87944 */ /* 0x011fea0003c00000 */
        /* <DEDUP_REMOVED lines=9> */
.L_x_4725:
        /* <DEDUP_REMOVED lines=35> */
.L_x_4726:
[----:B------:R-:W-:Y:S01]  /*0a50*/  IMAD.MOV.U32 R27, RZ, RZ, R29 ;  /* 0x000000ffff1b7224 */ /* 0x000fe200078e001d */
[----:B------:R-:W-:Y:S01]  /*0a60*/  MOV R2, R32 ;  /* 0x0000002000027202 */ /* 0x000fe20000000f00 */
[----:B------:R-:W-:Y:S01]  /*0a70*/  IMAD.MOV.U32 R0, RZ, RZ, R33 ;  /* 0x000000ffff007224 */ /* 0x000fe200078e0021 */
[----:B------:R-:W-:-:S07]  /*0a80*/  MOV R9, 0xaa0 ;  /* 0x00000aa000097802 */ /* 0x000fce0000000f00 */
[----:B0---4-:R-:W-:Y:S05]  /*0a90*/  CALL.REL.NOINC `($__internal_96_$__cuda_sm20_div_s64) ;  /* 0x0000003400347944 */ /* 0x011fea0003c00000 */
        /* <DEDUP_REMOVED lines=9> */
.L_x_4727:
        /* <DEDUP_REMOVED lines=33> */
.L_x_4728:
[----:B------:R-:W-:Y:S01]  /*0d40*/  MOV R27, R28 ;  /* 0x0000001c001b7202 */ /* 0x000fe20000000f00 */
[----:B------:R-:W-:Y:S01]  /*0d50*/  IMAD.MOV.U32 R2, RZ, RZ, R32 ;  /* 0x000000ffff027224 */ /* 0x000fe200078e0020 */
[----:B------:R-:W-:Y:S02]  /*0d60*/  MOV R0, R33 ;  /* 0x0000002100007202 */ /* 0x000fe40000000f00 */
[----:B------:R-:W-:-:S07]  /*0d70*/  MOV R9, 0xd90 ;  /* 0x00000d9000097802 */ /* 0x000fce0000000f00 */
[----:B0---4-:R-:W-:Y:S05]  /*0d80*/  CALL.REL.NOINC `($__internal_96_$__cuda_sm20_div_s64) ;  /* 0x0000003000787944 */ /* 0x011fea0003c00000 */
        /* <DEDUP_REMOVED lines=8> */
.L_x_4729:
        /* <DEDUP_REMOVED lines=34> */
.L_x_4730:
[----:B------:R-:W-:Y:S01]  /*1030*/  MOV R27, R29 ;  /* 0x0000001d001b7202 */ /* 0x000fe20000000f00 */
[----:B------:R-:W-:Y:S01]  /*1040*/  IMAD.MOV.U32 R2, RZ, RZ, R32 ;  /* 0x000000ffff027224 */ /* 0x000fe200078e0020 */
[----:B------:R-:W-:Y:S02]  /*1050*/  MOV R0, R33 ;  /* 0x0000002100007202 */ /* 0x000fe40000000f00 */
[----:B------:R-:W-:-:S07]  /*1060*/  MOV R9, 0x1080 ;  /* 0x0000108000097802 */ /* 0x000fce0000000f00 */
[----:B0---4-:R-:W-:Y:S05]  /*1070*/  CALL.REL.NOINC `($__internal_96_$__cuda_sm20_div_s64) ;  /* 0x0000002c00bc7944 */ /* 0x011fea0003c00000 */
        /* <DEDUP_REMOVED lines=9> */
.L_x_4731:
        /* <DEDUP_REMOVED lines=34> */
.L_x_4732:
[----:B------:R-:W-:Y:S01]  /*1330*/  MOV R27, R28 ;  /* 0x0000001c001b7202 */ /* 0x000fe20000000f00 */
[----:B------:R-:W-:Y:S01]  /*1340*/  IMAD.MOV.U32 R0, RZ, RZ, R33 ;  /* 0x000000ffff007224 */ /* 0x000fe200078e0021 */
[----:B------:R-:W-:Y:S02]  /*1350*/  MOV R2, R32 ;  /* 0x0000002000027202 */ /* 0x000fe40000000f00 */
[----:B------:R-:W-:-:S07]  /*1360*/  MOV R9, 0x1380 ;  /* 0x0000138000097802 */ /* 0x000fce0000000f00 */
[----:B0---4-:R-:W-:Y:S05]  /*1370*/  CALL.REL.NOINC `($__internal_96_$__cuda_sm20_div_s64) ;  /* 0x0000002800fc7944 */ /* 0x011fea0003c00000 */
        /* <DEDUP_REMOVED lines=9> */
.L_x_4733:
        /* <DEDUP_REMOVED lines=34> */
.L_x_4734:
[----:B------:R-:W-:Y:S01]  /*1630*/  IMAD.MOV.U32 R27, RZ, RZ, R31 ;  /* 0x000000ffff1b7224 */ /* 0x000fe200078e001f */
[----:B------:R-:W-:Y:S02]  /*1640*/  MOV R2, R32 ;  /* 0x0000002000027202 */ /* 0x000fe40000000f00 */
[----:B------:R-:W-:Y:S02]  /*1650*/  MOV R0, R33 ;  /* 0x0000002100007202 */ /* 0x000fe40000000f00 */
[----:B------:R-:W-:-:S07]  /*1660*/  MOV R9, 0x1680 ;  /* 0x0000168000097802 */ /* 0x000fce0000000f00 */
[----:B0---4-:R-:W-:Y:S05]  /*1670*/  CALL.REL.NOINC `($__internal_96_$__cuda_sm20_div_s64) ;  /* 0x00000028003c7944 */ /* 0x011fea0003c00000 */
        /* <DEDUP_REMOVED lines=9> */
.L_x_4735:
        /* <DEDUP_REMOVED lines=34> */
.L_x_4736:
[----:B------:R-:W-:Y:S01]  /*1930*/  MOV R27, R30 ;  /* 0x0000001e001b7202 */ /* 0x000fe20000000f00 */
[----:B------:R-:W-:Y:S01]  /*1940*/  IMAD.MOV.U32 R2, RZ, RZ, R32 ;  /* 0x000000ffff027224 */ /* 0x000fe200078e0020 */
[----:B------:R-:W-:Y:S02]  /*1950*/  MOV R0, R33 ;  /* 0x0000002100007202 */ /* 0x000fe40000000f00 */
[----:B------:R-:W-:-:S07]  /*1960*/  MOV R9, 0x1980 ;  /* 0x0000198000097802 */ /* 0x000fce0000000f00 */
[----:B0---4-:R-:W-:Y:S05]  /*1970*/  CALL.REL.NOINC `($__internal_96_$__cuda_sm20_div_s64) ;  /* 0x00000024007c7944 */ /* 0x011fea0003c00000 */
        /* <DEDUP_REMOVED lines=9> */
.L_x_4737:
        /* <DEDUP_REMOVED lines=14> */
.L_x_4721:
        /* <DEDUP_REMOVED lines=33> */
.L_x_4740:
[----:B------:R-:W-:Y:S01]  /*1d00*/  MOV R27, R32 ;  /* 0x00000020001b7202 */ /* 0x000fe20000000f00 */
[----:B------:R-:W-:Y:S01]  /*1d10*/  IMAD.MOV.U32 R0, RZ, RZ, R17 ;  /* 0x000000ffff007224 */ /* 0x000fe200078e0011 */
[----:B------:R-:W-:Y:S02]  /*1d20*/  MOV R2, R16 ;  /* 0x0000001000027202 */ /* 0x000fe40000000f00 */
[----:B------:R-:W-:-:S07]  /*1d30*/  MOV R9, 0x1d50 ;  /* 0x00001d5000097802 */ /* 0x000fce0000000f00 */
[----:B0-----:R-:W-:Y:S05]  /*1d40*/  CALL.REL.NOINC `($__internal_96_$__cuda_sm20_div_s64) ;  /* 0x0000002000887944 */ /* 0x001fea0003c00000 */
        /* <DEDUP_REMOVED lines=8> */
.L_x_4741:
        /* <DEDUP_REMOVED lines=35> */
.L_x_4742:
[----:B------:R-:W-:Y:S01]  /*2000*/  MOV R27, R17 ;  /* 0x00000011001b7202 */ /* 0x000fe20000000f00 */
[----:B------:R-:W-:Y:S01]  /*2010*/  IMAD.MOV.U32 R0, RZ, RZ, R19 ;  /* 0x000000ffff007224 */ /* 0x000fe200078e0013 */
[----:B------:R-:W-:Y:S02]  /*2020*/  MOV R2, R18 ;  /* 0x0000001200027202 */ /* 0x000fe40000000f00 */
[----:B------:R-:W-:-:S07]  /*2030*/  MOV R9, 0x2050 ;  /* 0x0000205000097802 */ /* 0x000fce0000000f00 */
[----:B0-----:R-:W-:Y:S05]  /*2040*/  CALL.REL.NOINC `($__internal_96_$__cuda_sm20_div_s64) ;  /* 0x0000001c00c87944 */ /* 0x001fea0003c00000 */
        /* <DEDUP_REMOVED lines=9> */
.L_x_4743:
        /* <DEDUP_REMOVED lines=36> */
.L_x_4744:
[----:B------:R-:W-:Y:S01]  /*2320*/  IMAD.MOV.U32 R27, RZ, RZ, R19 ;  /* 0x000000ffff1b7224 */ /* 0x000fe200078e0013 */
[----:B------:R-:W-:Y:S02]  /*2330*/  MOV R2, R28 ;  /* 0x0000001c00027202 */ /* 0x000fe40000000f00 */
[----:B------:R-:W-:Y:S02]  /*2340*/  MOV R0, R29 ;  /* 0x0000001d00007202 */ /* 0x000fe40000000f00 */
[----:B------:R-:W-:-:S07]  /*2350*/  MOV R9, 0x2370 ;  /* 0x0000237000097802 */ /* 0x000fce0000000f00 */
[----:B0-----:R-:W-:Y:S05]  /*2360*/  CALL.REL.NOINC `($__internal_96_$__cuda_sm20_div_s64) ;  /* 0x0000001c00007944 */ /* 0x001fea0003c00000 */
        /* <DEDUP_REMOVED lines=9> */
.L_x_4745:
        /* <DEDUP_REMOVED lines=37> */
.L_x_4746:
[----:B------:R-:W-:Y:S01]  /*2650*/  IMAD.MOV.U32 R27, RZ, RZ, R18 ;  /* 0x000000ffff1b7224 */ /* 0x000fe200078e0012 */
[----:B------:R-:W-:Y:S02]  /*2660*/  MOV R2, R28 ;  /* 0x0000001c00027202 */ /* 0x000fe40000000f00 */
[----:B------:R-:W-:Y:S02]  /*2670*/  MOV R0, R29 ;  /* 0x0000001d00007202 */ /* 0x000fe40000000f00 */
[----:B------:R-:W-:-:S07]  /*2680*/  MOV R9, 0x26a0 ;  /* 0x000026a000097802 */ /* 0x000fce0000000f00 */
[----:B0-----:R-:W-:Y:S05]  /*2690*/  CALL.REL.NOINC `($__internal_96_$__cuda_sm20_div_s64) ;  /* 0x0000001800347944 */ /* 0x001fea0003c00000 */
        /* <DEDUP_REMOVED lines=8> */
.L_x_4747:
        /* <DEDUP_REMOVED lines=9> */
.L_x_4739:
        /* <DEDUP_REMOVED lines=31> */
.L_x_4749:
        /* <DEDUP_REMOVED lines=13> */
.L_x_4750:
        /* <DEDUP_REMOVED lines=35> */
.L_x_4751:
        /* <DEDUP_REMOVED lines=14> */
.L_x_4752:
        /* <DEDUP_REMOVED lines=10> */
.L_x_4748:
        /* <DEDUP_REMOVED lines=29> */
.L_x_4753:
[----:B------:R-:W-:-:S07]  /*2ff0*/  MOV R0, 0x3010 ;  /* 0x0000301000007802 */ /* 0x000fce0000000f00 */
[----:B0-----:R-:W-:Y:S05]  /*3000*/  CALL.REL.NOINC `($__internal_97_$__cuda_sm20_rem_s64) ;  /* 0x0000001400287944 */ /* 0x001fea0003c00000 */
[----:B------:R-:W-:Y:S01]  /*3010*/  IMAD.MOV.U32 R10, RZ, RZ, R2 ;  /* 0x000000ffff0a7224 */ /* 0x000fe200078e0002 */
[----:B------:R-:W-:-:S07]  /*3020*/  MOV R11, R9 ;  /* 0x00000009000b7202 */ /* 0x000fce0000000f00 */
.L_x_4754:
[----:B------:R-:W1:Y:S02]  /*3030*/  LDC.64 R12, c[0x0][0x398] ;  /* 0x0000e600ff0c7b82 */ /* 0x000e640000000a00 */
[----:B-1----:R-:W-:-:S06]  /*3040*/  IMAD.WIDE.U32 R2, R3, 0x8, R12 ;  /* 0x0000000803027825 */ /* 0x002fcc00078e000c */
[----:B------:R-:W2:Y:S02]  /*3050*/  LDG.E.64 R2, desc[UR8][R2.64] ;  /* 0x0000000802027981 */ /* 0x000ea4000c1e1b00 */
[-C--:B--2---:R-:W-:Y:S02]  /*3060*/  IMAD R9, R3, R10.reuse, RZ ;  /* 0x0000000a03097224 */ /* 0x084fe400078e02ff */
[----:B------:R-:W-:-:S04]  /*3070*/  IMAD.WIDE.U32 R28, R2, R10, R28 ;  /* 0x0000000a021c7225 */ /* 0x000fc800078e001c */
[----:B------:R-:W-:-:S05]  /*3080*/  IMAD R9, R2, R11, R9 ;  /* 0x0000000b02097224 */ /* 0x000fca00078e0209 */
[----:B------:R-:W-:-:S07]  /*3090*/  IADD3 R29, PT, PT, R29, R9, RZ ;  /* 0x000000091d1d7210 */ /* 0x000fce0007ffe0ff */
.L_x_4720:
        /* <DEDUP_REMOVED lines=8> */
[----:B------:R-:W1:Y:S02]  /*3120*/  I2F.S8 R3, R0 ;  /* 0x0000000000037306 */ /* 0x000e640000001400 */
[----:B-1----:R-:W-:-:S13]  /*3130*/  FSETP.NAN.AND P0, PT, |R3|, |R3|, PT ;  /* 0x400000030300720b */ /* 0x002fda0003f08200 */
        /* <DEDUP_REMOVED lines=45> */
[----:B------:R-:W-:-:S03]  /*3410*/  FSETP.GT.AND P1, PT, |R3|, 152, PT ;  /* 0x431800000300780b */ /* 0x000fc60003f24200 */
[----:B------:R-:W-:Y:S02]  /*3420*/  FFMA R13, R13, 3, R2 ;  /* 0x404000000d0d7823 */ /* 0x000fe40000000002 */
[----:B------:R2:W3:Y:S01]  /*3430*/  F2I.NTZ R12, R3 ;  /* 0x00000003000c7305 */ /* 0x0004e20000203100 */
[----:B-1----:R-:W-:Y:S01]  /*3440*/  FADD R2, R3, -R10 ;  /* 0x8000000a03027221 */ /* 0x002fe20000000000 */
        /* <DEDUP_REMOVED lines=9> */
[----:B--2---:R-:W-:Y:S01]  /*34e0*/  PRMT R3, R0, 0x8880, RZ ;  /* 0x0000888000037816 */ /* 0x004fe200000000ff */
[----:B---3--:R-:W-:Y:S01]  /*34f0*/  IMAD R12, R12, 0x800000, -R9 ;  /* 0x008000000c0c7824 */ /* 0x008fe200078e0a09 */
[----:B------:R-:W-:Y:S01]  /*3500*/  IADD3 R0, PT, PT, R9, 0x7f000000, RZ ;  /* 0x7f00000009007810 */ /* 0x000fe20007ffe0ff */
[----:B------:R-:W-:Y:S01]  /*3510*/  FFMA R11, R2, R11, 1 ;  /* 0x3f800000020b7423 */ /* 0x000fe2000000000b */
[----:B------:R-:W-:Y:S02]  /*3520*/  FSEL R2, RZ, +INF , !P0 ;  /* 0x7f800000ff027808 */ /* 0x000fe40004000000 */
[----:B------:R-:W-:Y:S01]  /*3530*/  ISETP.GE.AND P0, PT, R3, RZ, PT ;  /* 0x000000ff0300720c */ /* 0x000fe20003f06270 */
[----:B------:R-:W-:-:S04]  /*3540*/  FMUL R11, R0, R11 ;  /* 0x0000000b000b7220 */ /* 0x000fc80000400000 */
[----:B------:R-:W-:-:S05]  /*3550*/  @!P1 FMUL R2, R12, R11 ;  /* 0x0000000b0c029220 */ /* 0x000fca0000400000 */
[----:B------:R-:W-:-:S07]  /*3560*/  FSEL R2, -R2, R2, !P0 ;  /* 0x0000000202027208 */ /* 0x000fce0004000100 */
.L_x_4756:
[----:B------:R-:W-:Y:S05]  /*3570*/  BSYNC.RECONVERGENT B0 ;  /* 0x0000000000007941 */ /* 0x000fea0003800200 */
.L_x_4755:
        /* <DEDUP_REMOVED lines=31> */
.L_x_4759:
        /* <DEDUP_REMOVED lines=56> */
.L_x_4758:
        /* <DEDUP_REMOVED lines=32> */
.L_x_4761:
        /* <DEDUP_REMOVED lines=19> */
.L_x_4762:
[----:B------:R-:W-:Y:S05]  /*3e20*/  @!P1 BRA `(.L_x_4760) ;  /* 0x0000000000289947 */ /* 0x000fea0003800000 */
[----:B------:R-:W-:Y:S01]  /*3e30*/  IMAD R0, R6, UR4, RZ ;  /* 0x0000000406007c24 */ /* 0x000fe2000f8e02ff */
[----:B------:R-:W-:-:S03]  /*3e40*/  IADD3 R5, PT, PT, -R5, RZ, RZ ;  /* 0x000000ff05057210 */ /* 0x000fc60007ffe1ff */
[----:B------:R-:W-:-:S05]  /*3e50*/  IMAD R0, R0, 0x2, R7 ;  /* 0x0000000200007824 */ /* 0x000fca00078e0207 */
[----:B------:R-:W-:-:S07]  /*3e60*/  IADD3 R3, PT, PT, R0, UR5, RZ ;  /* 0x0000000500037c10 */ /* 0x000fce000fffe0ff */
.L_x_4763:
[----:B------:R3:W2:Y:S01]  /*3e70*/  LDS.U16 R9, [R3] ;  /* 0x0000000003097984 */ /* 0x0006a20000000400 */
[----:B------:R-:W-:-:S05]  /*3e80*/  VIADD R5, R5, 0x1 ;  /* 0x0000000105057836 */ /* 0x000fca0000000000 */
[----:B------:R-:W-:Y:S02]  /*3e90*/  ISETP.NE.AND P0, PT, R5, RZ, PT ;  /* 0x000000ff0500720c */ /* 0x000fe40003f05270 */
[----:B---3--:R-:W-:Y:S01]  /*3ea0*/  LEA R3, R6, R3, 0x1 ;  /* 0x0000000306037211 */ /* 0x008fe200078e08ff */
[----:B--2---:R-:W-:-:S10]  /*3eb0*/  HADD2 R8, R8.H0_H0, R9.H0_H0 ;  /* 0x2000000908087230 */ /* 0x004fd40000000800 */
[----:B------:R-:W-:Y:S05]  /*3ec0*/  @P0 BRA `(.L_x_4763) ;  /* 0xfffffffc00e80947 */ /* 0x000fea000383ffff */
.L_x_4760:
[----:B--2---:R2:W-:Y:S02]  /*3ed0*/  STS.U16 [R7+UR5], R8 ;  /* 0x0000000807007988 */ /* 0x0045e40008000405 */
.L_x_4757:
        /* <DEDUP_REMOVED lines=9> */
        .weak           $__internal_96_$__cuda_sm20_div_s64
        .type           $__internal_96_$__cuda_sm20_div_s64,@function
        .size           $__internal_96_$__cuda_sm20_div_s64,($__internal_97_$__cuda_sm20_rem_s64 - $__internal_96_$__cuda_sm20_div_s64)
$__internal_96_$__cuda_sm20_div_s64:
        /* <DEDUP_REMOVED lines=83> */
[----:B------:R-:W-:Y:S06]  /*44a0*/  RET.REL.NODEC R12 `(contiguous_reducel33_bool) ;  /* 0xffffffb80cd47950 */ /* 0x000fec0003c3ffff */
        .weak           $__internal_97_$__cuda_sm20_rem_s64
        .type           $__internal_97_$__cuda_sm20_rem_s64,@function
        .size           $__internal_97_$__cuda_sm20_rem_s64,(.L_x_10048 - $__internal_97_$__cuda_sm20_rem_s64)
$__internal_97_$__cuda_sm20_rem_s64:
        /* <DEDUP_REMOVED lines=66> */
[----:B------:R-:W-:Y:S06]  /*48d0*/  RET.REL.NODEC R10 `(contiguous_reducel33_bool) ;  /* 0xffffffb40ac87950 */ /* 0x000fec0003c3ffff */
.L_x_4764:
        /* <DEDUP_REMOVED lines=10> */
.L_x_10048:


//--------------------- .text.contiguous_reducel322_bool --------------------------
	.section	.text.contiguous_reducel322_bool,"ax",@progbits
	.align	128
        .global         contiguous_reducel322_bool
        .type           contiguous_reducel322_bool,@function
        .size           contiguous_reducel322_bool,(.L_x_10257 - contiguous_reducel322_bool)
        .other          contiguous_reducel322_bool,@"STO_CUDA_ENTRY STV_DEFAULT"
contiguous_reducel322_bool:
.text.contiguous_reducel322_bool:
        /* <DEDUP_REMOVED lines=50> */
.L_x_4766:
[----:B------:R-:W-:Y:S05]  /*0320*/  BSYNC.RECONVERGENT B0 ;  /* 0x0000000000007941 */ /* 0x000fea0003800200 */
.L_x_4765:
[----:B------:R-:W-:Y:S06]  /*0330*/  BAR.SYNC.DEFER_BLOCKING 0x0 ;  /* 0x0000000000007b1d */ /* 0x000fec0000010000 */
[----:B------:R-:W-:Y:S05]  /*0340*/  @!P1 BRA `(.L_x_4767) ;  /* 0x0000000000309947 */ /* 0x000fea0003800000 */
.L_x_4768:
        /* <DEDUP_REMOVED lines=12> */
.L_x_4767:
        /* <DEDUP_REMOVED lines=39> */
.L_x_4769:
        /* <DEDUP_REMOVED lines=16> */
.L_x_10257:


//--------------------- .text.contiguous_reducel32_bool --------------------------
	.section	.text.contiguous_reducel32_bool,"ax",@progbits
	.align	128
        .global         contiguous_reducel32_bool
        .type           contiguous_reducel32_bool,@function
        .size           contiguous_reducel32_bool,(.L_x_10050 - contiguous_reducel32_bool)
        .other          contiguous_reducel32_bool,@"STO_CUDA_ENTRY STV_DEFAULT"
contiguous_reducel32_bool:
.text.contiguous_reducel32_bool:
        /* <DEDUP_REMOVED lines=46> */
.L_x_4798:
        /* <DEDUP_REMOVED lines=32> */
.L_x_4775:
[----:B------:R-:W-:Y:S01]  /*04e0*/  MOV R26, R6 ;  /* 0x00000006001a7202 */ /* 0x000fe20000000f00 */
[----:B------:R-:W-:Y:S01]  /*04f0*/  IMAD.MOV.U32 R13, RZ, RZ, R7 ;  /* 0x000000ffff0d7224 */ /* 0x000fe200078e0007 */
[----:B------:R-:W-:Y:S01]  /*0500*/  MOV R14, R34 ;  /* 0x00000022000e7202 */ /* 0x000fe20000000f00 */
[----:B------:R-:W-:Y:S01]  /*0510*/  IMAD.MOV.U32 R11, RZ, RZ, R35 ;  /* 0x000000ffff0b7224 */ /* 0x000fe200078e0023 */
[----:B------:R-:W-:-:S07]  /*0520*/  MOV R12, 0x540 ;  /* 0x00000540000c7802 */ /* 0x000fce0000000f00 */
[----:B-1----:R-:W-:Y:S05]  /*0530*/  CALL.REL.NOINC `($__internal_98_$__cuda_sm20_div_s64) ;  /* 0x0000007000c07944 */ /* 0x002fea0003c00000 */
        /* <DEDUP_REMOVED lines=9> */
.L_x_4776:
[----:B------:R-:W-:Y:S05]  /*05d0*/  BSYNC.RECONVERGENT B1 ;  /* 0x0000000000017941 */ /* 0x000fea0003800200 */
.L_x_4774:
        /* <DEDUP_REMOVED lines=34> */
.L_x_4778:
[----:B------:R-:W-:Y:S01]  /*0800*/  IMAD.MOV.U32 R26, RZ, RZ, R20 ;  /* 0x000000ffff1a7224 */ /* 0x000fe200078e0014 */
[----:B------:R-:W-:Y:S01]  /*0810*/  MOV R13, R9 ;  /* 0x00000009000d7202 */ /* 0x000fe20000000f00 */
[----:B------:R-:W-:Y:S01]  /*0820*/  IMAD.MOV.U32 R14, RZ, RZ, R34 ;  /* 0x000000ffff0e7224 */ /* 0x000fe200078e0022 */
[----:B------:R-:W-:Y:S02]  /*0830*/  MOV R11, R35 ;  /* 0x00000023000b7202 */ /* 0x000fe40000000f00 */
[----:B------:R-:W-:-:S07]  /*0840*/  MOV R12, 0x860 ;  /* 0x00000860000c7802 */ /* 0x000fce0000000f00 */
[----:B------:R-:W-:Y:S05]  /*0850*/  CALL.REL.NOINC `($__internal_98_$__cuda_sm20_div_s64) ;  /* 0x0000006c00f87944 */ /* 0x000fea0003c00000 */
        /* <DEDUP_REMOVED lines=9> */
.L_x_4779:
[----:B------:R-:W-:Y:S05]  /*08f0*/  BSYNC.RECONVERGENT B1 ;  /* 0x0000000000017941 */ /* 0x000fea0003800200 */
.L_x_4777:
        /* <DEDUP_REMOVED lines=33> */
.L_x_4781:
[----:B------:R-:W-:Y:S01]  /*0b10*/  IMAD.MOV.U32 R26, RZ, RZ, R36 ;  /* 0x000000ffff1a7224 */ /* 0x000fe200078e0024 */
[----:B------:R-:W-:Y:S01]  /*0b20*/  MOV R13, R37 ;  /* 0x00000025000d7202 */ /* 0x000fe20000000f00 */
[----:B------:R-:W-:Y:S01]  /*0b30*/  IMAD.MOV.U32 R14, RZ, RZ, R20 ;  /* 0x000000ffff0e7224 */ /* 0x000fe200078e0014 */
[----:B------:R-:W-:Y:S02]  /*0b40*/  MOV R11, R21 ;  /* 0x00000015000b7202 */ /* 0x000fe40000000f00 */
[----:B------:R-:W-:-:S07]  /*0b50*/  MOV R12, 0xb70 ;  /* 0x00000b70000c7802 */ /* 0x000fce0000000f00 */
[----:B------:R-:W-:Y:S05]  /*0b60*/  CALL.REL.NOINC `($__internal_98_$__cuda_sm20_div_s64) ;  /* 0x0000006c00347944 */ /* 0x000fea0003c00000 */
        /* <DEDUP_REMOVED lines=10> */
.L_x_4782:
[----:B------:R-:W-:Y:S05]  /*0c10*/  BSYNC.RECONVERGENT B1 ;  /* 0x0000000000017941 */ /* 0x000fea0003800200 */
.L_x_4780:
        /* <DEDUP_REMOVED lines=35> */
.L_x_4784:
[----:B------:R-:W-:Y:S01]  /*0e50*/  MOV R26, R34 ;  /* 0x00000022001a7202 */ /* 0x000fe20000000f00 */
[----:B------:R-:W-:Y:S01]  /*0e60*/  IMAD.MOV.U32 R13, RZ, RZ, R35 ;  /* 0x000000ffff0d7224 */ /* 0x000fe200078e0023 */
[----:B------:R-:W-:Y:S01]  /*0e70*/  MOV R14, R20 ;  /* 0x00000014000e7202 */ /* 0x000fe20000000f00 */
[----:B------:R-:W-:Y:S01]  /*0e80*/  IMAD.MOV.U32 R11, RZ, RZ, R21 ;  /* 0x000000ffff0b7224 */ /* 0x000fe200078e0015 */
[----:B------:R-:W-:-:S07]  /*0e90*/  MOV R12, 0xeb0 ;  /* 0x00000eb0000c7802 */ /* 0x000fce0000000f00 */
[----:B------:R-:W-:Y:S05]  /*0ea0*/  CALL.REL.NOINC `($__internal_98_$__cuda_sm20_div_s64) ;  /* 0x0000006800647944 */ /* 0x000fea0003c00000 */
        /* <DEDUP_REMOVED lines=11> */
.L_x_4785:
[----:B------:R-:W-:Y:S05]  /*0f60*/  BSYNC.RECONVERGENT B1 ;  /* 0x0000000000017941 */ /* 0x000fea0003800200 */
.L_x_4783:
        /* <DEDUP_REMOVED lines=36> */
.L_x_4787:
        /* <DEDUP_REMOVED lines=16> */
.L_x_4788:
[----:B------:R-:W-:Y:S05]  /*12b0*/  BSYNC.RECONVERGENT B1 ;  /* 0x0000000000017941 */ /* 0x000fea0003800200 */
.L_x_4786:
        /* <DEDUP_REMOVED lines=35> */
.L_x_4790:
        /* <DEDUP_REMOVED lines=17> */
.L_x_4791:
[----:B------:R-:W-:Y:S05]  /*1600*/  BSYNC.RECONVERGENT B1 ;  /* 0x0000000000017941 */ /* 0x000fea0003800200 */
.L_x_4789:
        /* <DEDUP_REMOVED lines=35> */
.L_x_4793:
        /* <DEDUP_REMOVED lines=16> */
.L_x_4794:
[----:B------:R-:W-:Y:S05]  /*1940*/  BSYNC.RECONVERGENT B1 ;  /* 0x0000000000017941 */ /* 0x000fea0003800200 */
.L_x_4792:
        /* <DEDUP_REMOVED lines=35> */
.L_x_4796:
        /* <DEDUP_REMOVED lines=16> */
.L_x_4797:
[----:B------:R-:W-:Y:S05]  /*1c80*/  BSYNC.RECONVERGENT B1 ;  /* 0x0000000000017941 */ /* 0x000fea0003800200 */
.L_x_4795:
        /* <DEDUP_REMOVED lines=8> */
.L_x_4773:
        /* <DEDUP_REMOVED lines=36> */
.L_x_4801:
[----:B------:R-:W-:Y:S01]  /*1f50*/  MOV R26, R6 ;  /* 0x00000006001a7202 */ /* 0x000fe20000000f00 */
[----:B------:R-:W-:Y:S01]  /*1f60*/  IMAD.MOV.U32 R13, RZ, RZ, R7 ;  /* 0x000000ffff0d7224 */ /* 0x000fe200078e0007 */
[----:B------:R-:W-:Y:S01]  /*1f70*/  MOV R14, R16 ;  /* 0x00000010000e7202 */ /* 0x000fe20000000f00 */
[----:B------:R-:W-:Y:S01]  /*1f80*/  IMAD.MOV.U32 R11, RZ, RZ, R17 ;  /* 0x000000ffff0b7224 */ /* 0x000fe200078e0011 */
[----:B------:R-:W-:-:S07]  /*1f90*/  MOV R12, 0x1fb0 ;  /* 0x00001fb0000c7802 */ /* 0x000fce0000000f00 */
[----:B------:R-:W-:Y:S05]  /*1fa0*/  CALL.REL.NOINC `($__internal_98_$__cuda_sm20_div_s64) ;  /* 0x0000005800247944 */ /* 0x000fea0003c00000 */
        /* <DEDUP_REMOVED lines=9> */
.L_x_4802:
[----:B------:R-:W-:Y:S05]  /*2040*/  BSYNC.RECONVERGENT B1 ;  /* 0x0000000000017941 */ /* 0x000fea0003800200 */
.L_x_4800:
        /* <DEDUP_REMOVED lines=34> */
.L_x_4804:
        /* <DEDUP_REMOVED lines=17> */
.L_x_4805:
[----:B------:R-:W-:Y:S05]  /*2380*/  BSYNC.RECONVERGENT B1 ;  /* 0x0000000000017941 */ /* 0x000fea0003800200 */
.L_x_4803:
        /* <DEDUP_REMOVED lines=36> */
.L_x_4807:
        /* <DEDUP_REMOVED lines=16> */
.L_x_4808:
[----:B------:R-:W-:Y:S05]  /*26d0*/  BSYNC.RECONVERGENT B1 ;  /* 0x0000000000017941 */ /* 0x000fea0003800200 */
.L_x_4806:
        /* <DEDUP_REMOVED lines=35> */
.L_x_4810:
[----:B------:R-:W-:Y:S01]  /*2910*/  MOV R26, R18 ;  /* 0x00000012001a7202 */ /* 0x000fe20000000f00 */
[----:B------:R-:W-:Y:S01]  /*2920*/  IMAD.MOV.U32 R13, RZ, RZ, R19 ;  /* 0x000000ffff0d7224 */ /* 0x000fe200078e0013 */
[----:B------:R-:W-:Y:S01]  /*2930*/  MOV R14, R16 ;  /* 0x00000010000e7202 */ /* 0x000fe20000000f00 */
[----:B------:R-:W-:Y:S01]  /*2940*/  IMAD.MOV.U32 R11, RZ, RZ, R17 ;  /* 0x000000ffff0b7224 */ /* 0x000fe200078e0011 */
[----:B------:R-:W-:-:S07]  /*2950*/  MOV R12, 0x2970 ;  /* 0x00002970000c7802 */ /* 0x000fce0000000f00 */
[----:B------:R-:W-:Y:S05]  /*2960*/  CALL.REL.NOINC `($__internal_98_$__cuda_sm20_div_s64) ;  /* 0x0000004c00b47944 */ /* 0x000fea0003c00000 */
        /* <DEDUP_REMOVED lines=10> */
.L_x_4811:
[----:B------:R-:W-:Y:S05]  /*2a10*/  BSYNC.RECONVERGENT B1 ;  /* 0x0000000000017941 */ /* 0x000fea0003800200 */
.L_x_4809:
[----:B------:R-:W-:Y:S01]  /*2a20*/  MOV R36, R22 ;  /* 0x0000001600247202 */ /* 0x000fe20000000f00 */
[----:B------:R-:W-:Y:S02]  /*2a30*/  IMAD R11, R11, R38, RZ ;  /* 0x000000260b0b7224 */ /* 0x000fe400078e02ff */
[----:B------:R-:W-:Y:S02]  /*2a40*/  VIADD R8, R8, 0xfffffffe ;  /* 0xfffffffe08087836 */ /* 0x000fe40000000000 */
[----:B------:R-:W-:-:S04]  /*2a50*/  IMAD.WIDE.U32 R22, R38, R10, R36 ;  /* 0x0000000a26167225 */ /* 0x000fc800078e0024 */
[----:B------:R-:W-:-:S05]  /*2a60*/  IMAD R11, R39, R10, R11 ;  /* 0x0000000a270b7224 */ /* 0x000fca00078e020b */
[----:B------:R-:W-:-:S07]  /*2a70*/  IADD3 R23, PT, PT, R23, R11, RZ ;  /* 0x0000000b17177210 */ /* 0x000fce0007ffe0ff */
.L_x_4799:
        /* <DEDUP_REMOVED lines=30> */
.L_x_4813:
[----:B------:R-:W-:Y:S01]  /*2c60*/  MOV R18, R6 ;  /* 0x0000000600127202 */ /* 0x000fe20000000f00 */
[----:B------:R-:W-:Y:S01]  /*2c70*/  IMAD.MOV.U32 R19, RZ, RZ, R7 ;  /* 0x000000ffff137224 */ /* 0x000fe200078e0007 */
[----:B------:R-:W-:Y:S02]  /*2c80*/  MOV R24, R10 ;  /* 0x0000000a00187202 */ /* 0x000fe40000000f00 */
[----:B------:R-:W-:Y:S02]  /*2c90*/  MOV R21, R11 ;  /* 0x0000000b00157202 */ /* 0x000fe40000000f00 */
[----:B------:R-:W-:-:S07]  /*2ca0*/  MOV R26, 0x2cc0 ;  /* 0x00002cc0001a7802 */ /* 0x000fce0000000f00 */
[----:B------:R-:W-:Y:S05]  /*2cb0*/  CALL.REL.NOINC `($__internal_99_$__cuda_sm20_rem_s64) ;  /* 0x00000050002c7944 */ /* 0x000fea0003c00000 */
.L_x_4814:
[----:B------:R-:W-:Y:S05]  /*2cc0*/  BSYNC.RECONVERGENT B1 ;  /* 0x0000000000017941 */ /* 0x000fea0003800200 */
.L_x_4812:
        /* <DEDUP_REMOVED lines=30> */
.L_x_4816:
[----:B------:R-:W-:Y:S01]  /*2eb0*/  MOV R24, R10 ;  /* 0x0000000a00187202 */ /* 0x000fe20000000f00 */
[----:B------:R-:W-:Y:S01]  /*2ec0*/  IMAD.MOV.U32 R21, RZ, RZ, R11 ;  /* 0x000000ffff157224 */ /* 0x000fe200078e000b */
[----:B------:R-:W-:Y:S02]  /*2ed0*/  MOV R18, R20 ;  /* 0x0000001400127202 */ /* 0x000fe40000000f00 */
[----:B------:R-:W-:Y:S02]  /*2ee0*/  MOV R19, R9 ;  /* 0x0000000900137202 */ /* 0x000fe40000000f00 */
[----:B------:R-:W-:-:S07]  /*2ef0*/  MOV R26, 0x2f10 ;  /* 0x00002f10001a7802 */ /* 0x000fce0000000f00 */
[----:B------:R-:W-:Y:S05]  /*2f00*/  CALL.REL.NOINC `($__internal_99_$__cuda_sm20_rem_s64) ;  /* 0x0000004c00987944 */ /* 0x000fea0003c00000 */
.L_x_4817:
[----:B------:R-:W-:Y:S05]  /*2f10*/  BSYNC.RECONVERGENT B1 ;  /* 0x0000000000017941 */ /* 0x000fea0003800200 */
.L_x_4815:
[----:B------:R-:W-:Y:S02]  /*2f20*/  IMAD R7, R7, R16, RZ ;  /* 0x0000001007077224 */ /* 0x000fe400078e02ff */
[----:B------:R-:W-:-:S04]  /*2f30*/  IMAD.WIDE.U32 R22, R16, R6, R22 ;  /* 0x0000000610167225 */ /* 0x000fc800078e0016 */
[----:B------:R-:W-:-:S04]  /*2f40*/  IMAD R7, R17, R6, R7 ;  /* 0x0000000611077224 */ /* 0x000fc800078e0207 */
[----:B------:R-:W-:-:S07]  /*2f50*/  IMAD.IADD R23, R23, 0x1, R7 ;  /* 0x0000000117177824 */ /* 0x000fce00078e0207 */
.L_x_4772:
[----:B------:R-:W0:Y:S02]  /*2f60*/  LDC.64 R6, c[0x0][0x388] ;  /* 0x0000e200ff067b82 */ /* 0x000e240000000a00 */
[----:B0-----:R-:W-:-:S04]  /*2f70*/  IADD3 R8, P0, PT, R6, R4, RZ ;  /* 0x0000000406087210 */ /* 0x001fc80007f1e0ff */
[----:B------:R-:W-:-:S05]  /*2f80*/  IADD3.X R9, PT, PT, R7, R5, RZ, P0, !PT ;  /* 0x0000000507097210 */ /* 0x000fca00007fe4ff */
[----:B------:R-:W2:Y:S01]  /*2f90*/  LDG.E.U8 R4, desc[UR12][R8.64] ;  /* 0x0000000c08047981 */ /* 0x000ea2000c1e1100 */
[----:B------:R-:W-:Y:S01]  /*2fa0*/  BSSY.RECONVERGENT B1, `(.L_x_4818) ;  /* 0x000004a000017945 */ /* 0x000fe20003800200 */
[----:B------:R-:W-:Y:S02]  /*2fb0*/  MOV R5, 0x3f800000 ;  /* 0x3f80000000057802 */ /* 0x000fe40000000f00 */
[----:B--2---:R-:W-:-:S13]  /*2fc0*/  ISETP.NE.AND P0, PT, R4, 0x1, PT ;  /* 0x000000010400780c */ /* 0x004fda0003f05270 */
[----:B------:R-:W-:Y:S05]  /*2fd0*/  @!P0 BRA `(.L_x_4819) ;  /* 0x0000000400188947 */ /* 0x000fea0003800000 */
[----:B------:R-:W0:Y:S02]  /*2fe0*/  I2F.S8 R8, R4 ;  /* 0x0000000400087306 */ /* 0x000e240000001400 */
[----:B0-----:R-:W-:-:S13]  /*2ff0*/  FSETP.NAN.AND P0, PT, |R8|, |R8|, PT ;  /* 0x400000080800720b */ /* 0x001fda0003f08200 */
        /* <DEDUP_REMOVED lines=45> */
[----:B------:R-:W-:Y:S02]  /*32d0*/  FSETP.GT.AND P1, PT, |R8|, 152, PT ;  /* 0x431800000800780b */ /* 0x000fe40003f24200 */
[----:B------:R-:W-:Y:S01]  /*32e0*/  PRMT R11, R4, 0x8880, RZ ;  /* 0x00008880040b7816 */ /* 0x000fe200000000ff */
        /* <DEDUP_REMOVED lines=9> */
[----:B------:R0:W1:Y:S02]  /*3380*/  F2I.NTZ R10, R8 ;  /* 0x00000008000a7305 */ /* 0x0000640000203100 */
[----:B------:R-:W-:-:S04]  /*3390*/  FFMA R12, R5, R12, 0.055503588169813156128 ;  /* 0x3d6357bb050c7423 */ /* 0x000fc8000000000c */
[----:B------:R-:W-:Y:S01]  /*33a0*/  FFMA R12, R5, R12, 0.24022644758224487305 ;  /* 0x3e75fdec050c7423 */ /* 0x000fe2000000000c */
[----:B0-----:R-:W-:-:S03]  /*33b0*/  FSEL R8, RZ, +INF , !P0 ;  /* 0x7f800000ff087808 */ /* 0x001fc60004000000 */
[----:B------:R-:W-:-:S04]  /*33c0*/  FFMA R12, R5, R12, 0.69314718246459960938 ;  /* 0x3f317218050c7423 */ /* 0x000fc8000000000c */
[----:B------:R-:W-:Y:S01]  /*33d0*/  FFMA R5, R5, R12, 1 ;  /* 0x3f80000005057423 */ /* 0x000fe2000000000c */
[----:B-1----:R-:W-:Y:S01]  /*33e0*/  LEA R10, R10, -R9, 0x17 ;  /* 0x800000090a0a7211 */ /* 0x002fe200078eb8ff */
[----:B------:R-:W-:Y:S02]  /*33f0*/  IMAD.MOV.U32 R9, RZ, RZ, R11 ;  /* 0x000000ffff097224 */ /* 0x000fe400078e000b */
[----:B------:R-:W-:-:S03]  /*3400*/  FMUL R5, R4, R5 ;  /* 0x0000000504057220 */ /* 0x000fc60000400000 */
[----:B------:R-:W-:Y:S01]  /*3410*/  ISETP.GE.AND P0, PT, R9, RZ, PT ;  /* 0x000000ff0900720c */ /* 0x000fe20003f06270 */
[----:B------:R-:W-:-:S05]  /*3420*/  @!P1 FMUL R8, R10, R5 ;  /* 0x000000050a089220 */ /* 0x000fca0000400000 */
[----:B------:R-:W-:-:S07]  /*3430*/  FSEL R5, -R8, R8, !P0 ;  /* 0x0000000808057208 */ /* 0x000fce0004000100 */
.L_x_4819:
[----:B------:R-:W-:Y:S05]  /*3440*/  BSYNC.RECONVERGENT B1 ;  /* 0x0000000000017941 */ /* 0x000fea0003800200 */
.L_x_4818:
[----:B------:R-:W-:-:S04]  /*3450*/  IADD3 R6, P0, PT, R22, R6, RZ ;  /* 0x0000000616067210 */ /* 0x000fc80007f1e0ff */
        /* <DEDUP_REMOVED lines=69> */
[----:B0-----:R-:W-:Y:S01]  /*38b0*/  LEA R9, R9, -R8, 0x17 ;  /* 0x8000000809097211 */ /* 0x001fe200078eb8ff */
[----:B------:R-:W-:Y:S01]  /*38c0*/  IMAD.MOV.U32 R6, RZ, RZ, R10 ;  /* 0x000000ffff067224 */ /* 0x000fe200078e000a */
[----:B------:R-:W-:Y:S01]  /*38d0*/  FSEL R8, RZ, +INF , !P0 ;  /* 0x7f800000ff087808 */ /* 0x000fe20004000000 */
[----:B------:R-:W-:-:S03]  /*38e0*/  FMUL R4, R4, R11 ;  /* 0x0000000b04047220 */ /* 0x000fc60000400000 */
[----:B------:R-:W-:Y:S01]  /*38f0*/  ISETP.GE.AND P0, PT, R6, RZ, PT ;  /* 0x000000ff0600720c */ /* 0x000fe20003f06270 */
[----:B------:R-:W-:-:S05]  /*3900*/  @!P1 FMUL R8, R9, R4 ;  /* 0x0000000409089220 */ /* 0x000fca0000400000 */
[----:B------:R-:W-:-:S07]  /*3910*/  FSEL R8, -R8, R8, !P0 ;  /* 0x0000000808087208 */ /* 0x000fce0004000100 */
.L_x_4821:
[----:B------:R-:W-:Y:S05]  /*3920*/  BSYNC.RECONVERGENT B1 ;  /* 0x0000000000017941 */ /* 0x000fea0003800200 */
.L_x_4820:
[----:B------:R-:W-:-:S05]  /*3930*/  FADD R5, R8, R5 ;  /* 0x0000000508057221 */ /* 0x000fca0000000000 */
[----:B------:R-:W-:-:S05]  /*3940*/  F2FP.F16.F32.PACK_AB R5, RZ, R5 ;  /* 0x00000005ff05723e */ /* 0x000fca00000000ff */
[----:B------:R1:W-:Y:S01]  /*3950*/  STS.U16 [R3], R5 ;  /* 0x0000000503007388 */ /* 0x0003e20000000400 */
[----:B------:R-:W-:Y:S05]  /*3960*/  BRA `(.L_x_4822) ;  /* 0x0000003800d47947 */ /* 0x000fea0003800000 */
.L_x_4771:
        /* <DEDUP_REMOVED lines=18> */
.L_x_4849:
        /* <DEDUP_REMOVED lines=30> */
.L_x_4826:
[----:B------:R-:W-:Y:S01]  /*3c70*/  MOV R26, R18 ;  /* 0x00000012001a7202 */ /* 0x000fe20000000f00 */
[----:B------:R-:W-:Y:S01]  /*3c80*/  IMAD.MOV.U32 R14, RZ, RZ, R20 ;  /* 0x000000ffff0e7224 */ /* 0x000fe200078e0014 */
[----:B------:R-:W-:Y:S02]  /*3c90*/  MOV R13, R19 ;  /* 0x00000013000d7202 */ /* 0x000fe40000000f00 */
[----:B------:R-:W-:Y:S02]  /*3ca0*/  MOV R11, R21 ;  /* 0x00000015000b7202 */ /* 0x000fe40000000f00 */
[----:B------:R-:W-:-:S07]  /*3cb0*/  MOV R12, 0x3cd0 ;  /* 0x00003cd0000c7802 */ /* 0x000fce0000000f00 */
[----:B-1----:R-:W-:Y:S05]  /*3cc0*/  CALL.REL.NOINC `($__internal_98_$__cuda_sm20_div_s64) ;  /* 0x0000003800dc7944 */ /* 0x002fea0003c00000 */
        /* <DEDUP_REMOVED lines=9> */
.L_x_4827:
[----:B------:R-:W-:Y:S05]  /*3d60*/  BSYNC.RECONVERGENT B1 ;  /* 0x0000000000017941 */ /* 0x000fea0003800200 */
.L_x_4825:
        /* <DEDUP_REMOVED lines=39> */
.L_x_4829:
[----:B------:R-:W-:Y:S01]  /*3fe0*/  MOV R26, R36 ;  /* 0x00000024001a7202 */ /* 0x000fe20000000f00 */
[----:B------:R-:W-:Y:S01]  /*3ff0*/  IMAD.MOV.U32 R13, RZ, RZ, R37 ;  /* 0x000000ffff0d7224 */ /* 0x000fe200078e0025 */
[----:B------:R-:W-:Y:S02]  /*4000*/  MOV R14, R38 ;  /* 0x00000026000e7202 */ /* 0x000fe40000000f00 */
[----:B------:R-:W-:Y:S02]  /*4010*/  MOV R11, R39 ;  /* 0x00000027000b7202 */ /* 0x000fe40000000f00 */
[----:B------:R-:W-:-:S07]  /*4020*/  MOV R12, 0x4040 ;  /* 0x00004040000c7802 */ /* 0x000fce0000000f00 */
[----:B-1----:R-:W-:Y:S05]  /*4030*/  CALL.REL.NOINC `($__internal_98_$__cuda_sm20_div_s64) ;  /* 0x0000003800007944 */ /* 0x002fea0003c00000 */
        /* <DEDUP_REMOVED lines=11> */
.L_x_4830:
[----:B------:R-:W-:Y:S05]  /*40f0*/  BSYNC.RECONVERGENT B1 ;  /* 0x0000000000017941 */ /* 0x000fea0003800200 */
.L_x_4828:
        /* <DEDUP_REMOVED lines=37> */
.L_x_4832:
        /* <DEDUP_REMOVED lines=17> */
.L_x_4833:
[----:B------:R-:W-:Y:S05]  /*4460*/  BSYNC.RECONVERGENT B1 ;  /* 0x0000000000017941 */ /* 0x000fea0003800200 */
.L_x_4831:
        /* <DEDUP_REMOVED lines=38> */
.L_x_4835:
[----:B------:R-:W-:Y:S01]  /*46d0*/  IMAD.MOV.U32 R26, RZ, RZ, R20 ;  /* 0x000000ffff1a7224 */ /* 0x000fe200078e0014 */
[----:B------:R-:W-:Y:S01]  /*46e0*/  MOV R13, R21 ;  /* 0x00000015000d7202 */ /* 0x000fe20000000f00 */
[----:B------:R-:W-:Y:S01]  /*46f0*/  IMAD.MOV.U32 R11, RZ, RZ, R37 ;  /* 0x000000ffff0b7224 */ /* 0x000fe200078e0025 */
[----:B------:R-:W-:Y:S02]  /*4700*/  MOV R14, R36 ;  /* 0x00000024000e7202 */ /* 0x000fe40000000f00 */
[----:B------:R-:W-:-:S07]  /*4710*/  MOV R12, 0x4730 ;  /* 0x00004730000c7802 */ /* 0x000fce0000000f00 */
[----:B-1----:R-:W-:Y:S05]  /*4720*/  CALL.REL.NOINC `($__internal_98_$__cuda_sm20_div_s64) ;  /* 0x0000003000447944 */ /* 0x002fea0003c00000 */
        /* <DEDUP_REMOVED lines=11> */
.L_x_4836:
[----:B------:R-:W-:Y:S05]  /*47e0*/  BSYNC.RECONVERGENT B1 ;  /* 0x0000000000017941 */ /* 0x000fea0003800200 */
.L_x_4834:
        /* <DEDUP_REMOVED lines=38> */
.L_x_4838:
        /* <DEDUP_REMOVED lines=17> */
.L_x_4839:
[----:B------:R-:W-:Y:S05]  /*4b60*/  BSYNC.RECONVERGENT B1 ;  /* 0x0000000000017941 */ /* 0x000fea0003800200 */
.L_x_4837:
        /* <DEDUP_REMOVED lines=40> */
.L_x_4841:
        /* <DEDUP_REMOVED lines=17> */
.L_x_4842:
[----:B------:R-:W-:Y:S05]  /*4f00*/  BSYNC.RECONVERGENT B1 ;  /* 0x0000000000017941 */ /* 0x000fea0003800200 */
.L_x_4840:
        /* <DEDUP_REMOVED lines=40> */
.L_x_4844:
        /* <DEDUP_REMOVED lines=17> */
.L_x_4845:
[----:B------:R-:W-:Y:S05]  /*52a0*/  BSYNC.RECONVERGENT B1 ;  /* 0x0000000000017941 */ /* 0x000fea0003800200 */
.L_x_4843:
        /* <DEDUP_REMOVED lines=38> */
.L_x_4847:
[----:B------:R-:W-:Y:S01]  /*5510*/  MOV R26, R20 ;  /* 0x00000014001a7202 */ /* 0x000fe20000000f00 */
[----:B------:R-:W-:Y:S01]  /*5520*/  IMAD.MOV.U32 R13, RZ, RZ, R21 ;  /* 0x000000ffff0d7224 */ /* 0x000fe200078e0015 */
[----:B------:R-:W-:Y:S02]  /*5530*/  MOV R14, R22 ;  /* 0x00000016000e7202 */ /* 0x000fe40000000f00 */
[----:B------:R-:W-:Y:S02]  /*5540*/  MOV R11, R23 ;  /* 0x00000017000b7202 */ /* 0x000fe40000000f00 */
[----:B------:R-:W-:-:S07]  /*5550*/  MOV R12, 0x5570 ;  /* 0x00005570000c7802 */ /* 0x000fce0000000f00 */
[----:B-1----:R-:W-:Y:S05]  /*5560*/  CALL.REL.NOINC `($__internal_98_$__cuda_sm20_div_s64) ;  /* 0x0000002000b47944 */ /* 0x002fea0003c00000 */
        /* <DEDUP_REMOVED lines=11> */
.L_x_4848:
[----:B------:R-:W-:Y:S05]  /*5620*/  BSYNC.RECONVERGENT B1 ;  /* 0x0000000000017941 */ /* 0x000fea0003800200 */
.L_x_4846:
[----:B-1----:R-:W-:-:S06]  /*5630*/  IMAD.WIDE.U32 R4, R5, 0x8, R16 ;  /* 0x0000000805047825 */ /* 0x002fcc00078e0010 */
[----:B------:R-:W2:Y:S01]  /*5640*/  LDG.E.64 R4, desc[UR12][R4.64] ;  /* 0x0000000c04047981 */ /* 0x000ea2000c1e1b00 */
[----:B------:R-:W-:Y:S01]  /*5650*/  VIADD R6, R6, 0x8 ;  /* 0x0000000806067836 */ /* 0x000fe20000000000 */
[----:B------:R-:W-:Y:S02]  /*5660*/  MOV R12, R36 ;  /* 0x00000024000c7202 */ /* 0x000fe40000000f00 */
        /* <DEDUP_REMOVED lines=9> */
[----:B------:R-:W-:-:S07]  /*5700*/  IADD3 R10, PT, PT, R10, 0x3, RZ ;  /* 0x000000030a0a7810 */ /* 0x000fce0007ffe0ff */
.L_x_4824:
        /* <DEDUP_REMOVED lines=37> */
.L_x_4852:
[----:B------:R-:W-:Y:S01]  /*5960*/  MOV R26, R18 ;  /* 0x00000012001a7202 */ /* 0x000fe20000000f00 */
[----:B------:R-:W-:Y:S01]  /*5970*/  IMAD.MOV.U32 R13, RZ, RZ, R19 ;  /* 0x000000ffff0d7224 */ /* 0x000fe200078e0013 */
[----:B------:R-:W-:Y:S02]  /*5980*/  MOV R14, R6 ;  /* 0x00000006000e7202 */ /* 0x000fe40000000f00 */
[----:B------:R-:W-:Y:S02]  /*5990*/  MOV R11, R7 ;  /* 0x00000007000b7202 */ /* 0x000fe40000000f00 */
[----:B------:R-:W-:-:S07]  /*59a0*/  MOV R12, 0x59c0 ;  /* 0x000059c0000c7802 */ /* 0x000fce0000000f00 */
[----:B------:R-:W-:Y:S05]  /*59b0*/  CALL.REL.NOINC `($__internal_98_$__cuda_sm20_div_s64) ;  /* 0x0000001c00a07944 */ /* 0x000fea0003c00000 */
        /* <DEDUP_REMOVED lines=9> */
.L_x_4853:
[----:B------:R-:W-:Y:S05]  /*5a50*/  BSYNC.RECONVERGENT B1 ;  /* 0x0000000000017941 */ /* 0x000fea0003800200 */
.L_x_4851:
        /* <DEDUP_REMOVED lines=39> */
.L_x_4855:
        /* <DEDUP_REMOVED lines=17> */
.L_x_4856:
[----:B------:R-:W-:Y:S05]  /*5de0*/  BSYNC.RECONVERGENT B1 ;  /* 0x0000000000017941 */ /* 0x000fea0003800200 */
.L_x_4854:
        /* <DEDUP_REMOVED lines=40> */
.L_x_4858:
[----:B------:R-:W-:Y:S01]  /*6070*/  MOV R26, R18 ;  /* 0x00000012001a7202 */ /* 0x000fe20000000f00 */
[----:B------:R-:W-:Y:S01]  /*6080*/  IMAD.MOV.U32 R14, RZ, RZ, R20 ;  /* 0x000000ffff0e7224 */ /* 0x000fe200078e0014 */
[----:B------:R-:W-:Y:S02]  /*6090*/  MOV R13, R19 ;  /* 0x00000013000d7202 */ /* 0x000fe40000000f00 */
[----:B------:R-:W-:Y:S02]  /*60a0*/  MOV R11, R21 ;  /* 0x00000015000b7202 */ /* 0x000fe40000000f00 */
[----:B------:R-:W-:-:S07]  /*60b0*/  MOV R12, 0x60d0 ;  /* 0x000060d0000c7802 */ /* 0x000fce0000000f00 */
[----:B------:R-:W-:Y:S05]  /*60c0*/  CALL.REL.NOINC `($__internal_98_$__cuda_sm20_div_s64) ;  /* 0x0000001400dc7944 */ /* 0x000fea0003c00000 */
        /* <DEDUP_REMOVED lines=11> */
.L_x_4859:
[----:B------:R-:W-:Y:S05]  /*6180*/  BSYNC.RECONVERGENT B1 ;  /* 0x0000000000017941 */ /* 0x000fea0003800200 */
.L_x_4857:
        /* <DEDUP_REMOVED lines=40> */
.L_x_4861:
[----:B------:R-:W-:Y:S01]  /*6410*/  MOV R26, R18 ;  /* 0x00000012001a7202 */ /* 0x000fe20000000f00 */
[----:B------:R-:W-:Y:S01]  /*6420*/  IMAD.MOV.U32 R13, RZ, RZ, R19 ;  /* 0x000000ffff0d7224 */ /* 0x000fe200078e0013 */
[----:B------:R-:W-:Y:S02]  /*6430*/  MOV R14, R20 ;  /* 0x00000014000e7202 */ /* 0x000fe40000000f00 */
[----:B------:R-:W-:Y:S02]  /*6440*/  MOV R11, R21 ;  /* 0x00000015000b7202 */ /* 0x000fe40000000f00 */
[----:B------:R-:W-:-:S07]  /*6450*/  MOV R12, 0x6470 ;  /* 0x00006470000c7802 */ /* 0x000fce0000000f00 */
[----:B------:R-:W-:Y:S05]  /*6460*/  CALL.REL.NOINC `($__internal_98_$__cuda_sm20_div_s64) ;  /* 0x0000001000f47944 */ /* 0x000fea0003c00000 */
        /* <DEDUP_REMOVED lines=11> */
.L_x_4862:
[----:B------:R-:W-:Y:S05]  /*6520*/  BSYNC.RECONVERGENT B1 ;  /* 0x0000000000017941 */ /* 0x000fea0003800200 */
.L_x_4860:
[----:B------:R-:W0:Y:S02]  /*6530*/  LDC.64 R12, c[0x0][0x398] ;  /* 0x0000e600ff0c7b82 */ /* 0x000e240000000a00 */
[----:B0-----:R-:W-:-:S06]  /*6540*/  IMAD.WIDE.U32 R12, R4, 0x8, R12 ;  /* 0x00000008040c7825 */ /* 0x001fcc00078e000c */
[----:B------:R-:W2:Y:S01]  /*6550*/  LDG.E.64 R12, desc[UR12][R12.64] ;  /* 0x0000000c0c0c7981 */ /* 0x000ea2000c1e1b00 */
[----:B------:R-:W-:Y:S02]  /*6560*/  MOV R16, R6 ;  /* 0x0000000600107202 */ /* 0x000fe40000000f00 */
[----:B------:R-:W-:-:S03]  /*6570*/  IADD3 R10, PT, PT, R10, -0x4, RZ ;  /* 0xfffffffc0a0a7810 */ /* 0x000fc60007ffe0ff */
[----:B--2---:R-:W-:-:S04]  /*6580*/  IMAD.WIDE.U32 R16, R12, R21, R16 ;  /* 0x000000150c107225 */ /* 0x004fc800078e0010 */
[----:B------:R-:W-:Y:S01]  /*6590*/  IMAD R21, R13, R21, RZ ;  /* 0x000000150d157224 */ /* 0x000fe200078e02ff */
[----:B------:R-:W-:-:S03]  /*65a0*/  IADD3 R8, P0, PT, R8, R16, RZ ;  /* 0x0000001008087210 */ /* 0x000fc60007f1e0ff */
[----:B------:R-:W-:-:S05]  /*65b0*/  IMAD R16, R12, R11, R21 ;  /* 0x0000000b0c107224 */ /* 0x000fca00078e0215 */
[----:B------:R-:W-:-:S07]  /*65c0*/  IADD3.X R9, PT, PT, R9, R17, R16, P0, !PT ;  /* 0x0000001109097210 */ /* 0x000fce00007fe410 */
.L_x_4850:
        /* <DEDUP_REMOVED lines=35> */
.L_x_4865:
        /* <DEDUP_REMOVED lines=14> */
.L_x_4866:
[----:B------:R-:W-:Y:S05]  /*68e0*/  BSYNC.RECONVERGENT B1 ;  /* 0x0000000000017941 */ /* 0x000fea0003800200 */
.L_x_4864:
        /* <DEDUP_REMOVED lines=39> */
.L_x_4868:
        /* <DEDUP_REMOVED lines=17> */
.L_x_4869:
[----:B------:R-:W-:Y:S05]  /*6c70*/  BSYNC.RECONVERGENT B1 ;  /* 0x0000000000017941 */ /* 0x000fea0003800200 */
.L_x_4867:
        /* <DEDUP_REMOVED lines=10> */
.L_x_4863:
        /* <DEDUP_REMOVED lines=31> */
.L_x_4871:
[----:B------:R-:W-:Y:S02]  /*6f10*/  MOV R24, R20 ;  /* 0x0000001400187202 */ /* 0x000fe40000000f00 */
[----:B------:R-:W-:-:S07]  /*6f20*/  MOV R26, 0x6f40 ;  /* 0x00006f40001a7802 */ /* 0x000fce0000000f00 */
[----:B------:R-:W-:Y:S05]  /*6f30*/  CALL.REL.NOINC `($__internal_99_$__cuda_sm20_rem_s64) ;  /* 0x0000000c008c7944 */ /* 0x000fea0003c00000 */
[----:B------:R-:W-:Y:S01]  /*6f40*/  IMAD.MOV.U32 R4, RZ, RZ, R6 ;  /* 0x000000ffff047224 */ /* 0x000fe200078e0006 */
[----:B------:R-:W-:-:S07]  /*6f50*/  MOV R5, R7 ;  /* 0x0000000700057202 */ /* 0x000fce0000000f00 */
.L_x_4872:
[----:B------:R-:W-:Y:S05]  /*6f60*/  BSYNC.RECONVERGENT B1 ;  /* 0x0000000000017941 */ /* 0x000fea0003800200 */
.L_x_4870:
[----:B------:R-:W0:Y:S02]  /*6f70*/  LDC.64 R6, c[0x0][0x398] ;  /* 0x0000e600ff067b82 */ /* 0x000e240000000a00 */
[----:B0-----:R-:W-:-:S06]  /*6f80*/  IMAD.WIDE.U32 R10, R10, 0x8, R6 ;  /* 0x000000080a0a7825 */ /* 0x001fcc00078e0006 */
[----:B------:R-:W2:Y:S02]  /*6f90*/  LDG.E.64 R10, desc[UR12][R10.64] ;  /* 0x0000000c0a0a7981 */ /* 0x000ea4000c1e1b00 */
[-C--:B--2---:R-:W-:Y:S02]  /*6fa0*/  IMAD R7, R11, R4.reuse, RZ ;  /* 0x000000040b077224 */ /* 0x084fe400078e02ff */
[----:B------:R-:W-:-:S04]  /*6fb0*/  IMAD.WIDE.U32 R8, R10, R4, R8 ;  /* 0x000000040a087225 */ /* 0x000fc800078e0008 */
[----:B------:R-:W-:-:S05]  /*6fc0*/  IMAD R7, R10, R5, R7 ;  /* 0x000000050a077224 */ /* 0x000fca00078e0207 */
[----:B------:R-:W-:-:S07]  /*6fd0*/  IADD3 R9, PT, PT, R9, R7, RZ ;  /* 0x0000000709097210 */ /* 0x000fce0007ffe0ff */
.L_x_4823:
[----:B------:R-:W2:Y:S01]  /*6fe0*/  LDG.E.U8 R4, desc[UR12][R8.64] ;  /* 0x0000000c08047981 */ /* 0x000ea2000c1e1100 */
[----:B------:R-:W-:Y:S01]  /*6ff0*/  BSSY.RECONVERGENT B1, `(.L_x_4873) ;  /* 0x000004a000017945 */ /* 0x000fe20003800200 */
[----:B------:R-:W-:Y:S01]  /*7000*/  IMAD.MOV.U32 R5, RZ, RZ, 0x3f800000 ;  /* 0x3f800000ff057424 */ /* 0x000fe200078e00ff */
        /* <DEDUP_REMOVED lines=66> */
[----:B-1----:R-:W-:Y:S01]  /*7430*/  IMAD R8, R8, 0x800000, -R7 ;  /* 0x0080000008087824 */ /* 0x002fe200078e0a07 */
[----:B------:R-:W-:Y:S02]  /*7440*/  MOV R7, R9 ;  /* 0x0000000900077202 */ /* 0x000fe40000000f00 */
[----:B------:R-:W-:Y:S02]  /*7450*/  FMUL R5, R4, R5 ;  /* 0x0000000504057220 */ /* 0x000fe40000400000 */
[----:B------:R-:W-:Y:S02]  /*7460*/  ISETP.GE.AND P0, PT, R7, RZ, PT ;  /* 0x000000ff0700720c */ /* 0x000fe40003f06270 */
[----:B------:R-:W-:-:S05]  /*7470*/  @!P1 FMUL R6, R8, R5 ;  /* 0x0000000508069220 */ /* 0x000fca0000400000 */
[----:B------:R-:W-:-:S07]  /*7480*/  FSEL R5, -R6, R6, !P0 ;  /* 0x0000000606057208 */ /* 0x000fce0004000100 */
.L_x_4874:
[----:B------:R-:W-:Y:S05]  /*7490*/  BSYNC.RECONVERGENT B1 ;  /* 0x0000000000017941 */ /* 0x000fea0003800200 */
.L_x_4873:
[----:B------:R-:W-:-:S05]  /*74a0*/  F2FP.F16.F32.PACK_AB R5, RZ, R5 ;  /* 0x00000005ff05723e */ /* 0x000fca00000000ff */
[----:B------:R0:W-:Y:S02]  /*74b0*/  STS.U16 [R3], R5 ;  /* 0x0000000503007388 */ /* 0x0001e40000000400 */
.L_x_4822:
[----:B------:R-:W-:Y:S05]  /*74c0*/  BSYNC.RECONVERGENT B0 ;  /* 0x0000000000007941 */ /* 0x000fea0003800200 */
.L_x_4770:
[----:B------:R-:W-:Y:S01]  /*74d0*/  BAR.SYNC.DEFER_BLOCKING 0x0 ;  /* 0x0000000000007b1d */ /* 0x000fe20000010000 */
[----:B------:R-:W-:Y:S02]  /*74e0*/  ISETP.GE.U32.AND P0, PT, R2, 0x42, PT ;  /* 0x000000420200780c */ /* 0x000fe40003f06070 */
[----:B------:R-:W-:-:S11]  /*74f0*/  ISETP.GT.U32.AND P1, PT, R0, 0x1f, PT ;  /* 0x0000001f0000780c */ /* 0x000fd60003f24070 */
[----:B------:R-:W-:Y:S05]  /*7500*/  @!P0 BRA `(.L_x_4875) ;  /* 0x0000000000308947 */ /* 0x000fea0003800000 */
.L_x_4876:
[----:B------:R-:W-:-:S04]  /*7510*/  SHF.R.U32.HI R7, RZ, 0x1, R2 ;  /* 0x00000001ff077819 */ /* 0x000fc80000011602 */
[----:B------:R-:W-:-:S13]  /*7520*/  ISETP.GE.U32.AND P0, PT, R0, R7, PT ;  /* 0x000000070000720c */ /* 0x000fda0003f06070 */
[----:B------:R-:W-:-:S04]  /*7530*/  @!P0 LOP3.LUT R4, R2, 0x7fe, RZ, 0xc0, !PT ;  /* 0x000007fe02048812 */ /* 0x000fc800078ec0ff */
[----:B01----:R-:W-:Y:S02]  /*7540*/  @!P0 IADD3 R5, PT, PT, R3, R4, RZ ;  /* 0x0000000403058210 */ /* 0x003fe40007ffe0ff */
        /* <DEDUP_REMOVED lines=8> */
.L_x_4875:
[----:B------:R-:W-:Y:S05]  /*75d0*/  @P1 EXIT ;  /* 0x000000000000194d */ /* 0x000fea0003800000 */
[----:B------:R-:W-:Y:S01]  /*75e0*/  LDS.U16 R2, [R3] ;  /* 0x0000000003027984 */ /* 0x000fe20000000400 */
        /* <DEDUP_REMOVED lines=37> */
        .weak           $__internal_98_$__cuda_sm20_div_s64
        .type           $__internal_98_$__cuda_sm20_div_s64,@function
        .size           $__internal_98_$__cuda_sm20_div_s64,($__internal_99_$__cuda_sm20_rem_s64 - $__internal_98_$__cuda_sm20_div_s64)
$__internal_98_$__cuda_sm20_div_s64:
        /* <DEDUP_REMOVED lines=82> */
[----:B------:R-:W-:Y:S06]  /*7d60*/  RET.REL.NODEC R12 `(contiguous_reducel32_bool) ;  /* 0xffffff800ca47950 */ /* 0x000fec0003c3ffff */
        .weak           $__internal_99_$__cuda_sm20_rem_s64
        .type           $__internal_99_$__cuda_sm20_rem_s64,@function
        .size           $__internal_99_$__cuda_sm20_rem_s64,(.L_x_10050 - $__internal_99_$__cuda_sm20_rem_s64)
$__internal_99_$__cuda_sm20_rem_s64:
        /* <DEDUP_REMOVED lines=76> */
[----:B------:R-:W-:Y:S06]  /*8230*/  RET.REL.NODEC R26 `(contiguous_reducel32_bool) ;  /* 0xffffff7c1a707950 */ /* 0x000fec0003c3ffff */
.L_x_4877:
        /* <DEDUP_REMOVED lines=12> */
.L_x_10050:


//--------------------- .text.uncontiguous_cumulate_reducel3_bool --------------------------
	.section	.text.uncontiguous_cumulate_reducel3_bool,"ax",@progbits
	.align	128
        .global         uncontiguous_cumulate_reducel3_bool
        .type           uncontiguous_cumulate_reducel3_bool,@function
        .size           uncontiguous_cumulate_reducel3_bool,(.L_x_10052 - uncontiguous_cumulate_reducel3_bool)
        .other          uncontiguous_cumulate_reducel3_bool,@"STO_CUDA_ENTRY STV_DEFAULT"
uncontiguous_cumulate_reducel3_bool:
.text.uncontiguous_cumulate_reducel3_bool:
        /* <DEDUP_REMOVED lines=37> */
.L_x_4906:
        /* <DEDUP_REMOVED lines=32> */
.L_x_4883:
[----:B------:R-:W-:Y:S01]  /*0450*/  MOV R26, R6 ;  /* 0x00000006001a7202 */ /* 0x000fe20000000f00 */
[----:B------:R-:W-:Y:S01]  /*0460*/  IMAD.MOV.U32 R13, RZ, RZ, R9 ;  /* 0x000000ffff0d7224 */ /* 0x000fe200078e0009 */
[----:B------:R-:W-:Y:S01]  /*0470*/  MOV R14, R40 ;  /* 0x00000028000e7202 */ /* 0x000fe20000000f00 */
[----:B------:R-:W-:Y:S01]  /*0480*/  IMAD.MOV.U32 R11, RZ, RZ, R41 ;  /* 0x000000ffff0b7224 */ /* 0x000fe200078e0029 */
[----:B------:R-:W-:-:S07]  /*0490*/  MOV R12, 0x4b0 ;  /* 0x000004b0000c7802 */ /* 0x000fce0000000f00 */
[----:B-1----:R-:W-:Y:S05]  /*04a0*/  CALL.REL.NOINC `($__internal_100_$__cuda_sm20_div_s64) ;  /* 0x0000006400107944 */ /* 0x002fea0003c00000 */
        /* <DEDUP_REMOVED lines=10> */
.L_x_4884:
[----:B------:R-:W-:Y:S05]  /*0550*/  BSYNC.RECONVERGENT B1 ;  /* 0x0000000000017941 */ /* 0x000fea0003800200 */
.L_x_4882:
        /* <DEDUP_REMOVED lines=33> */
.L_x_4886:
[----:B------:R-:W-:Y:S01]  /*0770*/  IMAD.MOV.U32 R26, RZ, RZ, R20 ;  /* 0x000000ffff1a7224 */ /* 0x000fe200078e0014 */
[----:B------:R-:W-:Y:S01]  /*0780*/  MOV R13, R7 ;  /* 0x00000007000d7202 */ /* 0x000fe20000000f00 */
[----:B------:R-:W-:Y:S01]  /*0790*/  IMAD.MOV.U32 R14, RZ, RZ, R40 ;  /* 0x000000ffff0e7224 */ /* 0x000fe200078e0028 */
[----:B------:R-:W-:Y:S02]  /*07a0*/  MOV R11, R41 ;  /* 0x00000029000b7202 */ /* 0x000fe40000000f00 */
[----:B------:R-:W-:-:S07]  /*07b0*/  MOV R12, 0x7d0 ;  /* 0x000007d0000c7802 */ /* 0x000fce0000000f00 */
[----:B------:R-:W-:Y:S05]  /*07c0*/  CALL.REL.NOINC `($__internal_100_$__cuda_sm20_div_s64) ;  /* 0x0000006000487944 */ /* 0x000fea0003c00000 */
        /* <DEDUP_REMOVED lines=9> */
.L_x_4887:
[----:B------:R-:W-:Y:S05]  /*0860*/  BSYNC.RECONVERGENT B1 ;  /* 0x0000000000017941 */ /* 0x000fea0003800200 */
.L_x_4885:
        /* <DEDUP_REMOVED lines=34> */
.L_x_4889:
[----:B------:R-:W-:Y:S01]  /*0a90*/  MOV R26, R34 ;  /* 0x00000022001a7202 */ /* 0x000fe20000000f00 */
[----:B------:R-:W-:Y:S01]  /*0aa0*/  IMAD.MOV.U32 R13, RZ, RZ, R35 ;  /* 0x000000ffff0d7224 */ /* 0x000fe200078e0023 */
[----:B------:R-:W-:Y:S01]  /*0ab0*/  MOV R14, R20 ;  /* 0x00000014000e7202 */ /* 0x000fe20000000f00 */
[----:B------:R-:W-:Y:S01]  /*0ac0*/  IMAD.MOV.U32 R11, RZ, RZ, R21 ;  /* 0x000000ffff0b7224 */ /* 0x000fe200078e0015 */
[----:B------:R-:W-:-:S07]  /*0ad0*/  MOV R12, 0xaf0 ;  /* 0x00000af0000c7802 */ /* 0x000fce0000000f00 */
[----:B------:R-:W-:Y:S05]  /*0ae0*/  CALL.REL.NOINC `($__internal_100_$__cuda_sm20_div_s64) ;  /* 0x0000005c00807944 */ /* 0x000fea0003c00000 */
        /* <DEDUP_REMOVED lines=10> */
.L_x_4890:
[----:B------:R-:W-:Y:S05]  /*0b90*/  BSYNC.RECONVERGENT B1 ;  /* 0x0000000000017941 */ /* 0x000fea0003800200 */
.L_x_4888:
        /* <DEDUP_REMOVED lines=34> */
.L_x_4892:
        /* <DEDUP_REMOVED lines=16> */
.L_x_4893:
[----:B------:R-:W-:Y:S05]  /*0ec0*/  BSYNC.RECONVERGENT B1 ;  /* 0x0000000000017941 */ /* 0x000fea0003800200 */
.L_x_4891:
        /* <DEDUP_REMOVED lines=36> */
.L_x_4895:
        /* <DEDUP_REMOVED lines=16> */
.L_x_4896:
[----:B------:R-:W-:Y:S05]  /*1210*/  BSYNC.RECONVERGENT B1 ;  /* 0x0000000000017941 */ /* 0x000fea0003800200 */
.L_x_4894:
        /* <DEDUP_REMOVED lines=35> */
.L_x_4898:
[----:B------:R-:W-:Y:S01]  /*1450*/  IMAD.MOV.U32 R26, RZ, RZ, R34 ;  /* 0x000000ffff1a7224 */ /* 0x000fe200078e0022 */
[----:B------:R-:W-:Y:S01]  /*1460*/  MOV R13, R35 ;  /* 0x00000023000d7202 */ /* 0x000fe20000000f00 */
[----:B------:R-:W-:Y:S01]  /*1470*/  IMAD.MOV.U32 R14, RZ, RZ, R20 ;  /* 0x000000ffff0e7224 */ /* 0x000fe200078e0014 */
[----:B------:R-:W-:Y:S02]  /*1480*/  MOV R11, R21 ;  /* 0x00000015000b7202 */ /* 0x000fe40000000f00 */
[----:B------:R-:W-:-:S07]  /*1490*/  MOV R12, 0x14b0 ;  /* 0x000014b0000c7802 */ /* 0x000fce0000000f00 */
[----:B------:R-:W-:Y:S05]  /*14a0*/  CALL.REL.NOINC `($__internal_100_$__cuda_sm20_div_s64) ;  /* 0x0000005400107944 */ /* 0x000fea0003c00000 */
        /* <DEDUP_REMOVED lines=10> */
.L_x_4899:
[----:B------:R-:W-:Y:S05]  /*1550*/  BSYNC.RECONVERGENT B1 ;  /* 0x0000000000017941 */ /* 0x000fea0003800200 */
.L_x_4897:
        /* <DEDUP_REMOVED lines=34> */
.L_x_4901:
[----:B------:R-:W-:Y:S01]  /*1780*/  IMAD.MOV.U32 R26, RZ, RZ, R38 ;  /* 0x000000ffff1a7224 */ /* 0x000fe200078e0026 */
[----:B------:R-:W-:Y:S01]  /*1790*/  MOV R13, R39 ;  /* 0x00000027000d7202 */ /* 0x000fe20000000f00 */
[----:B------:R-:W-:Y:S01]  /*17a0*/  IMAD.MOV.U32 R14, RZ, RZ, R20 ;  /* 0x000000ffff0e7224 */ /* 0x000fe200078e0014 */
[----:B------:R-:W-:Y:S02]  /*17b0*/  MOV R11, R21 ;  /* 0x00000015000b7202 */ /* 0x000fe40000000f00 */
[----:B------:R-:W-:-:S07]  /*17c0*/  MOV R12, 0x17e0 ;  /* 0x000017e0000c7802 */ /* 0x000fce0000000f00 */
[----:B------:R-:W-:Y:S05]  /*17d0*/  CALL.REL.NOINC `($__internal_100_$__cuda_sm20_div_s64) ;  /* 0x0000005000447944 */ /* 0x000fea0003c00000 */
        /* <DEDUP_REMOVED lines=10> */
.L_x_4902:
[----:B------:R-:W-:Y:S05]  /*1880*/  BSYNC.RECONVERGENT B1 ;  /* 0x0000000000017941 */ /* 0x000fea0003800200 */
.L_x_4900:
        /* <DEDUP_REMOVED lines=35> */
.L_x_4904:
[----:B------:R-:W-:Y:S01]  /*1ac0*/  MOV R26, R34 ;  /* 0x00000022001a7202 */ /* 0x000fe20000000f00 */
[----:B------:R-:W-:Y:S01]  /*1ad0*/  IMAD.MOV.U32 R13, RZ, RZ, R35 ;  /* 0x000000ffff0d7224 */ /* 0x000fe200078e0023 */
[----:B------:R-:W-:Y:S01]  /*1ae0*/  MOV R14, R20 ;  /* 0x00000014000e7202 */ /* 0x000fe20000000f00 */
[----:B------:R-:W-:Y:S01]  /*1af0*/  IMAD.MOV.U32 R11, RZ, RZ, R21 ;  /* 0x000000ffff0b7224 */ /* 0x000fe200078e0015 */
[----:B------:R-:W-:-:S07]  /*1b00*/  MOV R12, 0x1b20 ;  /* 0x00001b20000c7802 */ /* 0x000fce0000000f00 */
[----:B------:R-:W-:Y:S05]  /*1b10*/  CALL.REL.NOINC `($__internal_100_$__cuda_sm20_div_s64) ;  /* 0x0000004c00747944 */ /* 0x000fea0003c00000 */
        /* <DEDUP_REMOVED lines=10> */
.L_x_4905:
[----:B------:R-:W-:Y:S05]  /*1bc0*/  BSYNC.RECONVERGENT B1 ;  /* 0x0000000000017941 */ /* 0x000fea0003800200 */
.L_x_4903:
        /* <DEDUP_REMOVED lines=8> */
.L_x_4881:
        /* <DEDUP_REMOVED lines=35> */
.L_x_4909:
        /* <DEDUP_REMOVED lines=16> */
.L_x_4910:
[----:B------:R-:W-:Y:S05]  /*1f80*/  BSYNC.RECONVERGENT B1 ;  /* 0x0000000000017941 */ /* 0x000fea0003800200 */
.L_x_4908:
        /* <DEDUP_REMOVED lines=34> */
.L_x_4912:
        /* <DEDUP_REMOVED lines=16> */
.L_x_4913:
[----:B------:R-:W-:Y:S05]  /*22b0*/  BSYNC.RECONVERGENT B1 ;  /* 0x0000000000017941 */ /* 0x000fea0003800200 */
.L_x_4911:
        /* <DEDUP_REMOVED lines=35> */
.L_x_4915:
        /* <DEDUP_REMOVED lines=16> */
.L_x_4916:
[----:B------:R-:W-:Y:S05]  /*25f0*/  BSYNC.RECONVERGENT B1 ;  /* 0x0000000000017941 */ /* 0x000fea0003800200 */
.L_x_4914:
        /* <DEDUP_REMOVED lines=35> */
.L_x_4918:
[----:B------:R-:W-:Y:S01]  /*2830*/  IMAD.MOV.U32 R26, RZ, RZ, R18 ;  /* 0x000000ffff1a7224 */ /* 0x000fe200078e0012 */
[----:B------:R-:W-:Y:S01]  /*2840*/  MOV R13, R19 ;  /* 0x00000013000d7202 */ /* 0x000fe20000000f00 */
[----:B------:R-:W-:Y:S01]  /*2850*/  IMAD.MOV.U32 R14, RZ, RZ, R16 ;  /* 0x000000ffff0e7224 */ /* 0x000fe200078e0010 */
[----:B------:R-:W-:Y:S02]  /*2860*/  MOV R11, R17 ;  /* 0x00000011000b7202 */ /* 0x000fe40000000f00 */
[----:B------:R-:W-:-:S07]  /*2870*/  MOV R12, 0x2890 ;  /* 0x00002890000c7802 */ /* 0x000fce0000000f00 */
[----:B------:R-:W-:Y:S05]  /*2880*/  CALL.REL.NOINC `($__internal_100_$__cuda_sm20_div_s64) ;  /* 0x0000004000187944 */ /* 0x000fea0003c00000 */
        /* <DEDUP_REMOVED lines=10> */
.L_x_4919:
[----:B------:R-:W-:Y:S05]  /*2930*/  BSYNC.RECONVERGENT B1 ;  /* 0x0000000000017941 */ /* 0x000fea0003800200 */
.L_x_4917:
[----:B------:R-:W-:Y:S01]  /*2940*/  IMAD R11, R11, R34, RZ ;  /* 0x000000220b0b7224 */ /* 0x000fe200078e02ff */
[----:B------:R-:W-:Y:S01]  /*2950*/  IADD3 R8, PT, PT, R8, -0x2, RZ ;  /* 0xfffffffe08087810 */ /* 0x000fe20007ffe0ff */
[----:B------:R-:W-:Y:S02]  /*2960*/  IMAD.MOV.U32 R38, RZ, RZ, R22 ;  /* 0x000000ffff267224 */ /* 0x000fe400078e0016 */
[-C--:B------:R-:W-:Y:S02]  /*2970*/  IMAD R11, R35, R10.reuse, R11 ;  /* 0x0000000a230b7224 */ /* 0x080fe400078e020b */
[----:B------:R-:W-:-:S04]  /*2980*/  IMAD.WIDE.U32 R22, R34, R10, R38 ;  /* 0x0000000a22167225 */ /* 0x000fc800078e0026 */
[----:B------:R-:W-:-:S07]  /*2990*/  IMAD.IADD R23, R23, 0x1, R11 ;  /* 0x0000000117177824 */ /* 0x000fce00078e020b */
.L_x_4907:
        /* <DEDUP_REMOVED lines=31> */
.L_x_4921:
[----:B------:R-:W-:Y:S01]  /*2b90*/  MOV R18, R6 ;  /* 0x0000000600127202 */ /* 0x000fe20000000f00 */
[----:B------:R-:W-:Y:S01]  /*2ba0*/  IMAD.MOV.U32 R21, RZ, RZ, R9 ;  /* 0x000000ffff157224 */ /* 0x000fe200078e0009 */
[----:B------:R-:W-:Y:S01]  /*2bb0*/  MOV R24, R16 ;  /* 0x0000001000187202 */ /* 0x000fe20000000f00 */
[----:B------:R-:W-:Y:S01]  /*2bc0*/  IMAD.MOV.U32 R19, RZ, RZ, R17 ;  /* 0x000000ffff137224 */ /* 0x000fe200078e0011 */
[----:B------:R-:W-:-:S07]  /*2bd0*/  MOV R26, 0x2bf0 ;  /* 0x00002bf0001a7802 */ /* 0x000fce0000000f00 */
[----:B------:R-:W-:Y:S05]  /*2be0*/  CALL.REL.NOINC `($__internal_101_$__cuda_sm20_rem_s64) ;  /* 0x00000040008c7944 */ /* 0x000fea0003c00000 */
.L_x_4922:
[----:B------:R-:W-:Y:S05]  /*2bf0*/  BSYNC.RECONVERGENT B1 ;  /* 0x0000000000017941 */ /* 0x000fea0003800200 */
.L_x_4920:
        /* <DEDUP_REMOVED lines=30> */
.L_x_4924:
[----:B------:R-:W-:Y:S01]  /*2de0*/  MOV R24, R16 ;  /* 0x0000001000187202 */ /* 0x000fe20000000f00 */
[----:B------:R-:W-:Y:S01]  /*2df0*/  IMAD.MOV.U32 R19, RZ, RZ, R17 ;  /* 0x000000ffff137224 */ /* 0x000fe200078e0011 */
[----:B------:R-:W-:Y:S01]  /*2e00*/  MOV R18, R20 ;  /* 0x0000001400127202 */ /* 0x000fe20000000f00 */
[----:B------:R-:W-:Y:S01]  /*2e10*/  IMAD.MOV.U32 R21, RZ, RZ, R7 ;  /* 0x000000ffff157224 */ /* 0x000fe200078e0007 */
[----:B------:R-:W-:-:S07]  /*2e20*/  MOV R26, 0x2e40 ;  /* 0x00002e40001a7802 */ /* 0x000fce0000000f00 */
[----:B------:R-:W-:Y:S05]  /*2e30*/  CALL.REL.NOINC `($__internal_101_$__cuda_sm20_rem_s64) ;  /* 0x0000003c00f87944 */ /* 0x000fea0003c00000 */
[----:B------:R-:W-:Y:S01]  /*2e40*/  MOV R6, R10 ;  /* 0x0000000a00067202 */ /* 0x000fe20000000f00 */
[----:B------:R-:W-:-:S07]  /*2e50*/  IMAD.MOV.U32 R7, RZ, RZ, R11 ;  /* 0x000000ffff077224 */ /* 0x000fce00078e000b */
.L_x_4925:
[----:B------:R-:W-:Y:S05]  /*2e60*/  BSYNC.RECONVERGENT B1 ;  /* 0x0000000000017941 */ /* 0x000fea0003800200 */
.L_x_4923:
[----:B------:R-:W-:Y:S02]  /*2e70*/  IMAD R7, R7, R8, RZ ;  /* 0x0000000807077224 */ /* 0x000fe400078e02ff */
[----:B------:R-:W-:-:S04]  /*2e80*/  IMAD.WIDE.U32 R22, R8, R6, R22 ;  /* 0x0000000608167225 */ /* 0x000fc800078e0016 */
[----:B------:R-:W-:-:S05]  /*2e90*/  IMAD R7, R9, R6, R7 ;  /* 0x0000000609077224 */ /* 0x000fca00078e0207 */
[----:B------:R-:W-:-:S07]  /*2ea0*/  IADD3 R23, PT, PT, R23, R7, RZ ;  /* 0x0000000717177210 */ /* 0x000fce0007ffe0ff */
.L_x_4880:
        /* <DEDUP_REMOVED lines=12> */
.L_x_4879:
        /* <DEDUP_REMOVED lines=22> */
.L_x_4953:
        /* <DEDUP_REMOVED lines=32> */
.L_x_4930:
[----:B------:R-:W-:Y:S01]  /*32d0*/  IMAD.MOV.U32 R26, RZ, RZ, R10 ;  /* 0x000000ffff1a7224 */ /* 0x000fe200078e000a */
[----:B------:R-:W-:Y:S01]  /*32e0*/  MOV R13, R15 ;  /* 0x0000000f000d7202 */ /* 0x000fe20000000f00 */
[----:B------:R-:W-:Y:S01]  /*32f0*/  IMAD.MOV.U32 R14, RZ, RZ, R20 ;  /* 0x000000ffff0e7224 */ /* 0x000fe200078e0014 */
[----:B------:R-:W-:Y:S02]  /*3300*/  MOV R11, R21 ;  /* 0x00000015000b7202 */ /* 0x000fe40000000f00 */
[----:B------:R-:W-:-:S07]  /*3310*/  MOV R12, 0x3330 ;  /* 0x00003330000c7802 */ /* 0x000fce0000000f00 */
[----:B-123--:R-:W-:Y:S05]  /*3320*/  CALL.REL.NOINC `($__internal_100_$__cuda_sm20_div_s64) ;  /* 0x0000003400707944 */ /* 0x00efea0003c00000 */
        /* <DEDUP_REMOVED lines=10> */
.L_x_4931:
[----:B------:R-:W-:Y:S05]  /*33d0*/  BSYNC.RECONVERGENT B1 ;  /* 0x0000000000017941 */ /* 0x000fea0003800200 */
.L_x_4929:
        /* <DEDUP_REMOVED lines=38> */
.L_x_4933:
[----:B------:R-:W-:Y:S01]  /*3640*/  IMAD.MOV.U32 R26, RZ, RZ, R36 ;  /* 0x000000ffff1a7224 */ /* 0x000fe200078e0024 */
[----:B------:R-:W-:Y:S01]  /*3650*/  MOV R13, R37 ;  /* 0x00000025000d7202 */ /* 0x000fe20000000f00 */
[----:B------:R-:W-:Y:S01]  /*3660*/  IMAD.MOV.U32 R14, RZ, RZ, R38 ;  /* 0x000000ffff0e7224 */ /* 0x000fe200078e0026 */
[----:B------:R-:W-:Y:S02]  /*3670*/  MOV R11, R39 ;  /* 0x00000027000b7202 */ /* 0x000fe40000000f00 */
[----:B------:R-:W-:-:S07]  /*3680*/  MOV R12, 0x36a0 ;  /* 0x000036a0000c7802 */ /* 0x000fce0000000f00 */
[----:B-1----:R-:W-:Y:S05]  /*3690*/  CALL.REL.NOINC `($__internal_100_$__cuda_sm20_div_s64) ;  /* 0x0000003000947944 */ /* 0x002fea0003c00000 */
        /* <DEDUP_REMOVED lines=11> */
.L_x_4934:
[----:B------:R-:W-:Y:S05]  /*3750*/  BSYNC.RECONVERGENT B1 ;  /* 0x0000000000017941 */ /* 0x000fea0003800200 */
.L_x_4932:
        /* <DEDUP_REMOVED lines=38> */
.L_x_4936:
[----:B------:R-:W-:Y:S01]  /*39c0*/  MOV R26, R36 ;  /* 0x00000024001a7202 */ /* 0x000fe20000000f00 */
[----:B------:R-:W-:Y:S01]  /*39d0*/  IMAD.MOV.U32 R13, RZ, RZ, R37 ;  /* 0x000000ffff0d7224 */ /* 0x000fe200078e0025 */
[----:B------:R-:W-:Y:S01]  /*39e0*/  MOV R14, R38 ;  /* 0x00000026000e7202 */ /* 0x000fe20000000f00 */
[----:B------:R-:W-:Y:S01]  /*39f0*/  IMAD.MOV.U32 R11, RZ, RZ, R39 ;  /* 0x000000ffff0b7224 */ /* 0x000fe200078e0027 */
[----:B------:R-:W-:-:S07]  /*3a00*/  MOV R12, 0x3a20 ;  /* 0x00003a20000c7802 */ /* 0x000fce0000000f00 */
[----:B-1----:R-:W-:Y:S05]  /*3a10*/  CALL.REL.NOINC `($__internal_100_$__cuda_sm20_div_s64) ;  /* 0x0000002c00b47944 */ /* 0x002fea0003c00000 */
        /* <DEDUP_REMOVED lines=11> */
.L_x_4937:
[----:B------:R-:W-:Y:S05]  /*3ad0*/  BSYNC.RECONVERGENT B1 ;  /* 0x0000000000017941 */ /* 0x000fea0003800200 */
.L_x_4935:
        /* <DEDUP_REMOVED lines=37> */
.L_x_4939:
        /* <DEDUP_REMOVED lines=17> */
.L_x_4940:
[----:B------:R-:W-:Y:S05]  /*3e40*/  BSYNC.RECONVERGENT B1 ;  /* 0x0000000000017941 */ /* 0x000fea0003800200 */
.L_x_4938:
        /* <DEDUP_REMOVED lines=38> */
.L_x_4942:
        /* <DEDUP_REMOVED lines=17> */
.L_x_4943:
[----:B------:R-:W-:Y:S05]  /*41c0*/  BSYNC.RECONVERGENT B1 ;  /* 0x0000000000017941 */ /* 0x000fea0003800200 */
.L_x_4941:
        /* <DEDUP_REMOVED lines=38> */
.L_x_4945:
        /* <DEDUP_REMOVED lines=17> */
.L_x_4946:
[----:B------:R-:W-:Y:S05]  /*4540*/  BSYNC.RECONVERGENT B1 ;  /* 0x0000000000017941 */ /* 0x000fea0003800200 */
.L_x_4944:
        /* <DEDUP_REMOVED lines=37> */
.L_x_4948:
        /* <DEDUP_REMOVED lines=17> */
.L_x_4949:
[----:B------:R-:W-:Y:S05]  /*48b0*/  BSYNC.RECONVERGENT B1 ;  /* 0x0000000000017941 */ /* 0x000fea0003800200 */
.L_x_4947:
        /* <DEDUP_REMOVED lines=36> */
.L_x_4951:
[----:B------:R-:W-:Y:S01]  /*4b00*/  MOV R26, R36 ;  /* 0x00000024001a7202 */ /* 0x000fe20000000f00 */
[----:B------:R-:W-:Y:S01]  /*4b10*/  IMAD.MOV.U32 R14, RZ, RZ, R38 ;  /* 0x000000ffff0e7224 */ /* 0x000fe200078e0026 */
[----:B------:R-:W-:Y:S02]  /*4b20*/  MOV R13, R37 ;  /* 0x00000025000d7202 */ /* 0x000fe40000000f00 */
[----:B------:R-:W-:Y:S02]  /*4b30*/  MOV R11, R39 ;  /* 0x00000027000b7202 */ /* 0x000fe40000000f00 */
[----:B------:R-:W-:-:S07]  /*4b40*/  MOV R12, 0x4b60 ;  /* 0x00004b60000c7802 */ /* 0x000fce0000000f00 */
[----:B-1----:R-:W-:Y:S05]  /*4b50*/  CALL.REL.NOINC `($__internal_100_$__cuda_sm20_div_s64) ;  /* 0x0000001c00647944 */ /* 0x002fea0003c00000 */
        /* <DEDUP_REMOVED lines=11> */
.L_x_4952:
[----:B------:R-:W-:Y:S05]  /*4c10*/  BSYNC.RECONVERGENT B1 ;  /* 0x0000000000017941 */ /* 0x000fea0003800200 */
.L_x_4950:
        /* <DEDUP_REMOVED lines=11> */
.L_x_4928:
        /* <DEDUP_REMOVED lines=36> */
.L_x_4956:
[----:B------:R-:W-:Y:S01]  /*4f10*/  IMAD.MOV.U32 R26, RZ, RZ, R10 ;  /* 0x000000ffff1a7224 */ /* 0x000fe200078e000a */
[----:B------:R-:W-:Y:S01]  /*4f20*/  MOV R13, R15 ;  /* 0x0000000f000d7202 */ /* 0x000fe20000000f00 */
[----:B------:R-:W-:Y:S01]  /*4f30*/  IMAD.MOV.U32 R11, RZ, RZ, R17 ;  /* 0x000000ffff0b7224 */ /* 0x000fe200078e0011 */
[----:B------:R-:W-:Y:S02]  /*4f40*/  MOV R14, R16 ;  /* 0x00000010000e7202 */ /* 0x000fe40000000f00 */
[----:B------:R-:W-:-:S07]  /*4f50*/  MOV R12, 0x4f70 ;  /* 0x00004f70000c7802 */ /* 0x000fce0000000f00 */
[----:B------:R-:W-:Y:S05]  /*4f60*/  CALL.REL.NOINC `($__internal_100_$__cuda_sm20_div_s64) ;  /* 0x0000001800607944 */ /* 0x000fea0003c00000 */
        /* <DEDUP_REMOVED lines=10> */
.L_x_4957:
[----:B------:R-:W-:Y:S05]  /*5010*/  BSYNC.RECONVERGENT B1 ;  /* 0x0000000000017941 */ /* 0x000fea0003800200 */
.L_x_4955:
        /* <DEDUP_REMOVED lines=41> */
.L_x_4959:
[----:B------:R-:W-:Y:S01]  /*52b0*/  MOV R26, R20 ;  /* 0x00000014001a7202 */ /* 0x000fe20000000f00 */
[----:B------:R-:W-:Y:S01]  /*52c0*/  IMAD.MOV.U32 R14, RZ, RZ, R18 ;  /* 0x000000ffff0e7224 */ /* 0x000fe200078e0012 */
[----:B------:R-:W-:Y:S02]  /*52d0*/  MOV R13, R21 ;  /* 0x00000015000d7202 */ /* 0x000fe40000000f00 */
[----:B------:R-:W-:Y:S02]  /*52e0*/  MOV R11, R19 ;  /* 0x00000013000b7202 */ /* 0x000fe40000000f00 */
[----:B------:R-:W-:-:S07]  /*52f0*/  MOV R12, 0x5310 ;  /* 0x00005310000c7802 */ /* 0x000fce0000000f00 */
[----:B------:R-:W-:Y:S05]  /*5300*/  CALL.REL.NOINC `($__internal_100_$__cuda_sm20_div_s64) ;  /* 0x0000001400787944 */ /* 0x000fea0003c00000 */
        /* <DEDUP_REMOVED lines=11> */
.L_x_4960:
[----:B------:R-:W-:Y:S05]  /*53c0*/  BSYNC.RECONVERGENT B1 ;  /* 0x0000000000017941 */ /* 0x000fea0003800200 */
.L_x_4958:
        /* <DEDUP_REMOVED lines=40> */
.L_x_4962:
[----:B------:R-:W-:Y:S01]  /*5650*/  MOV R26, R18 ;  /* 0x00000012001a7202 */ /* 0x000fe20000000f00 */
[----:B------:R-:W-:Y:S01]  /*5660*/  IMAD.MOV.U32 R13, RZ, RZ, R19 ;  /* 0x000000ffff0d7224 */ /* 0x000fe200078e0013 */
[----:B------:R-:W-:Y:S02]  /*5670*/  MOV R14, R20 ;  /* 0x00000014000e7202 */ /* 0x000fe40000000f00 */
[----:B------:R-:W-:Y:S02]  /*5680*/  MOV R11, R21 ;  /* 0x00000015000b7202 */ /* 0x000fe40000000f00 */
[----:B------:R-:W-:-:S07]  /*5690*/  MOV R12, 0x56b0 ;  /* 0x000056b0000c7802 */ /* 0x000fce0000000f00 */
[----:B------:R-:W-:Y:S05]  /*56a0*/  CALL.REL.NOINC `($__internal_100_$__cuda_sm20_div_s64) ;  /* 0x0000001000907944 */ /* 0x000fea0003c00000 */
        /* <DEDUP_REMOVED lines=11> */
.L_x_4963:
[----:B------:R-:W-:Y:S05]  /*5760*/  BSYNC.RECONVERGENT B1 ;  /* 0x0000000000017941 */ /* 0x000fea0003800200 */
.L_x_4961:
        /* <DEDUP_REMOVED lines=39> */
.L_x_4965:
        /* <DEDUP_REMOVED lines=17> */
.L_x_4966:
[----:B------:R-:W-:Y:S05]  /*5af0*/  BSYNC.RECONVERGENT B1 ;  /* 0x0000000000017941 */ /* 0x000fea0003800200 */
.L_x_4964:
        /* <DEDUP_REMOVED lines=9> */
.L_x_4954:
        /* <DEDUP_REMOVED lines=34> */
.L_x_4969:
[----:B------:R-:W-:Y:S01]  /*5db0*/  MOV R26, R10 ;  /* 0x0000000a001a7202 */ /* 0x000fe20000000f00 */
[----:B------:R-:W-:Y:S01]  /*5dc0*/  IMAD.MOV.U32 R13, RZ, RZ, R15 ;  /* 0x000000ffff0d7224 */ /* 0x000fe200078e000f */
[----:B------:R-:W-:Y:S02]  /*5dd0*/  MOV R14, R16 ;  /* 0x00000010000e7202 */ /* 0x000fe40000000f00 */
[----:B------:R-:W-:Y:S02]  /*5de0*/  MOV R11, R17 ;  /* 0x00000011000b7202 */ /* 0x000fe40000000f00 */
[----:B------:R-:W-:-:S07]  /*5df0*/  MOV R12, 0x5e10 ;  /* 0x00005e10000c7802 */ /* 0x000fce0000000f00 */
[----:B------:R-:W-:Y:S05]  /*5e00*/  CALL.REL.NOINC `($__internal_100_$__cuda_sm20_div_s64) ;  /* 0x0000000800b87944 */ /* 0x000fea0003c00000 */
        /* <DEDUP_REMOVED lines=10> */
.L_x_4970:
[----:B------:R-:W-:Y:S05]  /*5eb0*/  BSYNC.RECONVERGENT B1 ;  /* 0x0000000000017941 */ /* 0x000fea0003800200 */
.L_x_4968:
        /* <DEDUP_REMOVED lines=39> */
.L_x_4972:
[----:B------:R-:W-:Y:S01]  /*6130*/  MOV R26, R18 ;  /* 0x00000012001a7202 */ /* 0x000fe20000000f00 */
[----:B------:R-:W-:Y:S01]  /*6140*/  IMAD.MOV.U32 R14, RZ, RZ, R16 ;  /* 0x000000ffff0e7224 */ /* 0x000fe200078e0010 */
[----:B------:R-:W-:Y:S02]  /*6150*/  MOV R13, R19 ;  /* 0x00000013000d7202 */ /* 0x000fe40000000f00 */
        /* <DEDUP_REMOVED lines=14> */
.L_x_4973:
[----:B------:R-:W-:Y:S05]  /*6240*/  BSYNC.RECONVERGENT B1 ;  /* 0x0000000000017941 */ /* 0x000fea0003800200 */
.L_x_4971:
        /* <DEDUP_REMOVED lines=9> */
.L_x_4967:
        /* <DEDUP_REMOVED lines=30> */
.L_x_4975:
[----:B------:R-:W-:Y:S01]  /*64c0*/  MOV R24, R18 ;  /* 0x0000001200187202 */ /* 0x000fe20000000f00 */
[----:B------:R-:W-:Y:S01]  /*64d0*/  IMAD.MOV.U32 R21, RZ, RZ, R15 ;  /* 0x000000ffff157224 */ /* 0x000fe200078e000f */
[----:B------:R-:W-:Y:S02]  /*64e0*/  MOV R18, R10 ;  /* 0x0000000a00127202 */ /* 0x000fe40000000f00 */
[----:B------:R-:W-:-:S07]  /*64f0*/  MOV R26, 0x6510 ;  /* 0x00006510001a7802 */ /* 0x000fce0000000f00 */
[----:B------:R-:W-:Y:S05]  /*6500*/  CALL.REL.NOINC `($__internal_101_$__cuda_sm20_rem_s64) ;  /* 0x0000000800447944 */ /* 0x000fea0003c00000 */
.L_x_4976:
[----:B------:R-:W-:Y:S05]  /*6510*/  BSYNC.RECONVERGENT B1 ;  /* 0x0000000000017941 */ /* 0x000fea0003800200 */
.L_x_4974:
        /* <DEDUP_REMOVED lines=8> */
.L_x_4927:
[----:B------:R-:W0:Y:S02]  /*65a0*/  LDCU.64 UR6, c[0x0][0x388] ;  /* 0x00007100ff0677ac */ /* 0x000e240008000a00 */
[----:B0-----:R-:W-:-:S04]  /*65b0*/  IADD3 R6, P0, PT, R6, UR6, RZ ;  /* 0x0000000606067c10 */ /* 0x001fc8000ff1e0ff */
[----:B------:R-:W-:-:S05]  /*65c0*/  IADD3.X R7, PT, PT, R5, UR7, RZ, P0, !PT ;  /* 0x0000000705077c10 */ /* 0x000fca00087fe4ff */
[----:B------:R-:W2:Y:S02]  /*65d0*/  LDG.E.S8 R6, desc[UR8][R6.64] ;  /* 0x0000000806067981 */ /* 0x000ea4000c1e1300 */
[----:B--2---:R-:W0:Y:S02]  /*65e0*/  I2F.F16 R4, R6 ;  /* 0x0000000600047306 */ /* 0x004e240000200c00 */
[----:B0-----:R1:W-:Y:S02]  /*65f0*/  STS.U16 [R3], R4 ;  /* 0x0000000403007388 */ /* 0x0013e40000000400 */
.L_x_4926:
[----:B------:R-:W-:Y:S05]  /*6600*/  BSYNC.RECONVERGENT B0 ;  /* 0x0000000000007941 */ /* 0x000fea0003800200 */
.L_x_4878:
[----:B------:R-:W-:Y:S01]  /*6610*/  BAR.SYNC.DEFER_BLOCKING 0x0 ;  /* 0x0000000000007b1d */ /* 0x000fe20000010000 */
[----:B------:R-:W-:Y:S01]  /*6620*/  UISETP.GE.U32.AND UP0, UPT, UR5, 0x42, UPT ;  /* 0x000000420500788c */ /* 0x000fe2000bf06070 */
[----:B------:R-:W-:-:S08]  /*6630*/  ISETP.GT.U32.AND P1, PT, R2, 0x1f, PT ;  /* 0x0000001f0200780c */ /* 0x000fd00003f24070 */
[----:B------:R-:W-:Y:S05]  /*6640*/  BRA.U !UP0, `(.L_x_4977) ;  /* 0x0000000108307547 */ /* 0x000fea000b800000 */
.L_x_4978:
        /* <DEDUP_REMOVED lines=12> */
.L_x_4977:
        /* <DEDUP_REMOVED lines=30> */
        .weak           $__internal_100_$__cuda_sm20_div_s64
        .type           $__internal_100_$__cuda_sm20_div_s64,@function
        .size           $__internal_100_$__cuda_sm20_div_s64,($__internal_101_$__cuda_sm20_rem_s64 - $__internal_100_$__cuda_sm20_div_s64)
$__internal_100_$__cuda_sm20_div_s64:
        /* <DEDUP_REMOVED lines=82> */
[----:B------:R-:W-:Y:S06]  /*6e10*/  RET.REL.NODEC R12 `(uncontiguous_cumulate_reducel3_bool) ;  /* 0xffffff900c787950 */ /* 0x000fec0003c3ffff */
        .weak           $__internal_101_$__cuda_sm20_rem_s64
        .type           $__internal_101_$__cuda_sm20_rem_s64,@function
        .size           $__internal_101_$__cuda_sm20_rem_s64,(.L_x_10052 - $__internal_101_$__cuda_sm20_rem_s64)
$__internal_101_$__cuda_sm20_rem_s64:
        /* <DEDUP_REMOVED lines=76> */
[----:B------:R-:W-:Y:S06]  /*72e0*/  RET.REL.NODEC R26 `(uncontiguous_cumulate_reducel3_bool) ;  /* 0xffffff8c1a447950 */ /* 0x000fec0003c3ffff */
.L_x_4979:
        /* <DEDUP_REMOVED lines=9> */
.L_x_10052:


//--------------------- .text.uncontiguous_reducel3_bool --------------------------
	.section	.text.uncontiguous_reducel3_bool,"ax",@progbits
	.align	128
        .global         uncontiguous_reducel3_bool
        .type           uncontiguous_reducel3_bool,@function
        .size           uncontiguous_reducel3_bool,(.L_x_10054 - uncontiguous_reducel3_bool)
        .other          uncontiguous_reducel3_bool,@"STO_CUDA_ENTRY STV_DEFAULT"
uncontiguous_reducel3_bool:
.text.uncontiguous_reducel3_bool:
        /* <DEDUP_REMOVED lines=37> */
.L_x_5008:
        /* <DEDUP_REMOVED lines=32> */
.L_x_4985:
[----:B------:R-:W-:Y:S01]  /*0450*/  MOV R26, R6 ;  /* 0x00000006001a7202 */ /* 0x000fe20000000f00 */
[----:B------:R-:W-:Y:S01]  /*0460*/  IMAD.MOV.U32 R13, RZ, RZ, R9 ;  /* 0x000000ffff0d7224 */ /* 0x000fe200078e0009 */
[----:B------:R-:W-:Y:S01]  /*0470*/  MOV R14, R40 ;  /* 0x00000028000e7202 */ /* 0x000fe20000000f00 */
[----:B------:R-:W-:Y:S01]  /*0480*/  IMAD.MOV.U32 R11, RZ, RZ, R41 ;  /* 0x000000ffff0b7224 */ /* 0x000fe200078e0029 */
[----:B------:R-:W-:-:S07]  /*0490*/  MOV R12, 0x4b0 ;  /* 0x000004b0000c7802 */ /* 0x000fce0000000f00 */
[----:B-1----:R-:W-:Y:S05]  /*04a0*/  CALL.REL.NOINC `($__internal_102_$__cuda_sm20_div_s64) ;  /* 0x0000007000907944 */ /* 0x002fea0003c00000 */
        /* <DEDUP_REMOVED lines=10> */
.L_x_4986:
[----:B------:R-:W-:Y:S05]  /*0550*/  BSYNC.RECONVERGENT B1 ;  /* 0x0000000000017941 */ /* 0x000fea0003800200 */
.L_x_4984:
        /* <DEDUP_REMOVED lines=33> */
.L_x_4988:
[----:B------:R-:W-:Y:S01]  /*0770*/  IMAD.MOV.U32 R26, RZ, RZ, R20 ;  /* 0x000000ffff1a7224 */ /* 0x000fe200078e0014 */
[----:B------:R-:W-:Y:S01]  /*0780*/  MOV R13, R7 ;  /* 0x00000007000d7202 */ /* 0x000fe20000000f00 */
[----:B------:R-:W-:Y:S01]  /*0790*/  IMAD.MOV.U32 R14, RZ, RZ, R40 ;  /* 0x000000ffff0e7224 */ /* 0x000fe200078e0028 */
[----:B------:R-:W-:Y:S02]  /*07a0*/  MOV R11, R41 ;  /* 0x00000029000b7202 */ /* 0x000fe40000000f00 */
[----:B------:R-:W-:-:S07]  /*07b0*/  MOV R12, 0x7d0 ;  /* 0x000007d0000c7802 */ /* 0x000fce0000000f00 */
[----:B------:R-:W-:Y:S05]  /*07c0*/  CALL.REL.NOINC `($__internal_102_$__cuda_sm20_div_s64) ;  /* 0x0000006c00c87944 */ /* 0x000fea0003c00000 */
        /* <DEDUP_REMOVED lines=9> */
.L_x_4989:
[----:B------:R-:W-:Y:S05]  /*0860*/  BSYNC.RECONVERGENT B1 ;  /* 0x0000000000017941 */ /* 0x000fea0003800200 */
.L_x_4987:
        /* <DEDUP_REMOVED lines=34> */
.L_x_4991:
[----:B------:R-:W-:Y:S01]  /*0a90*/  MOV R26, R34 ;  /* 0x00000022001a7202 */ /* 0x000fe20000000f00 */
[----:B------:R-:W-:Y:S01]  /*0aa0*/  IMAD.MOV.U32 R13, RZ, RZ, R35 ;  /* 0x000000ffff0d7224 */ /* 0x000fe200078e0023 */
[----:B------:R-:W-:Y:S01]  /*0ab0*/  MOV R14, R20 ;  /* 0x00000014000e7202 */ /* 0x000fe20000000f00 */
[----:B------:R-:W-:Y:S01]  /*0ac0*/  IMAD.MOV.U32 R11, RZ, RZ, R21 ;  /* 0x000000ffff0b7224 */ /* 0x000fe200078e0015 */
[----:B------:R-:W-:-:S07]  /*0ad0*/  MOV R12, 0xaf0 ;  /* 0x00000af0000c7802 */ /* 0x000fce0000000f00 */
[----:B------:R-:W-:Y:S05]  /*0ae0*/  CALL.REL.NOINC `($__internal_102_$__cuda_sm20_div_s64) ;  /* 0x0000006c00007944 */ /* 0x000fea0003c00000 */
        /* <DEDUP_REMOVED lines=10> */
.L_x_4992:
[----:B------:R-:W-:Y:S05]  /*0b90*/  BSYNC.RECONVERGENT B1 ;  /* 0x0000000000017941 */ /* 0x000fea0003800200 */
.L_x_4990:
        /* <DEDUP_REMOVED lines=34> */
.L_x_4994:
        /* <DEDUP_REMOVED lines=16> */
.L_x_4995:
[----:B------:R-:W-:Y:S05]  /*0ec0*/  BSYNC.RECONVERGENT B1 ;  /* 0x0000000000017941 */ /* 0x000fea0003800200 */
.L_x_4993:
        /* <DEDUP_REMOVED lines=36> */
.L_x_4997:
        /* <DEDUP_REMOVED lines=16> */
.L_x_4998:
[----:B------:R-:W-:Y:S05]  /*1210*/  BSYNC.RECONVERGENT B1 ;  /* 0x0000000000017941 */ /* 0x000fea0003800200 */
.L_x_4996:
        /* <DEDUP_REMOVED lines=35> */
.L_x_5000:
[----:B------:R-:W-:Y:S01]  /*1450*/  IMAD.MOV.U32 R26, RZ, RZ, R34 ;  /* 0x000000ffff1a7224 */ /* 0x000fe200078e0022 */
[----:B------:R-:W-:Y:S01]  /*1460*/  MOV R13, R35 ;  /* 0x00000023000d7202 */ /* 0x000fe20000000f00 */
[----:B------:R-:W-:Y:S01]  /*1470*/  IMAD.MOV.U32 R14, RZ, RZ, R20 ;  /* 0x000000ffff0e7224 */ /* 0x000fe200078e0014 */
[----:B------:R-:W-:Y:S02]  /*1480*/  MOV R11, R21 ;  /* 0x00000015000b7202 */ /* 0x000fe40000000f00 */
[----:B------:R-:W-:-:S07]  /*1490*/  MOV R12, 0x14b0 ;  /* 0x000014b0000c7802 */ /* 0x000fce0000000f00 */
[----:B------:R-:W-:Y:S05]  /*14a0*/  CALL.REL.NOINC `($__internal_102_$__cuda_sm20_div_s64) ;  /* 0x0000006000907944 */ /* 0x000fea0003c00000 */
        /* <DEDUP_REMOVED lines=10> */
.L_x_5001:
[----:B------:R-:W-:Y:S05]  /*1550*/  BSYNC.RECONVERGENT B1 ;  /* 0x0000000000017941 */ /* 0x000fea0003800200 */
.L_x_4999:
        /* <DEDUP_REMOVED lines=34> */
.L_x_5003:
[----:B------:R-:W-:Y:S01]  /*1780*/  IMAD.MOV.U32 R26, RZ, RZ, R38 ;  /* 0x000000ffff1a7224 */ /* 0x000fe200078e0026 */
[----:B------:R-:W-:Y:S01]  /*1790*/  MOV R13, R39 ;  /* 0x00000027000d7202 */ /* 0x000fe20000000f00 */
[----:B------:R-:W-:Y:S01]  /*17a0*/  IMAD.MOV.U32 R14, RZ, RZ, R20 ;  /* 0x000000ffff0e7224 */ /* 0x000fe200078e0014 */
[----:B------:R-:W-:Y:S02]  /*17b0*/  MOV R11, R21 ;  /* 0x00000015000b7202 */ /* 0x000fe40000000f00 */
[----:B------:R-:W-:-:S07]  /*17c0*/  MOV R12, 0x17e0 ;  /* 0x000017e0000c7802 */ /* 0x000fce0000000f00 */
[----:B------:R-:W-:Y:S05]  /*17d0*/  CALL.REL.NOINC `($__internal_102_$__cuda_sm20_div_s64) ;  /* 0x0000005c00c47944 */ /* 0x000fea0003c00000 */
        /* <DEDUP_REMOVED lines=10> */
.L_x_5004:
[----:B------:R-:W-:Y:S05]  /*1880*/  BSYNC.RECONVERGENT B1 ;  /* 0x0000000000017941 */ /* 0x000fea0003800200 */
.L_x_5002:
        /* <DEDUP_REMOVED lines=35> */
.L_x_5006:
[----:B------:R-:W-:Y:S01]  /*1ac0*/  MOV R26, R34 ;  /* 0x00000022001a7202 */ /* 0x000fe20000000f00 */
[----:B------:R-:W-:Y:S01]  /*1ad0*/  IMAD.MOV.U32 R13, RZ, RZ, R35 ;  /* 0x000000ffff0d7224 */ /* 0x000fe200078e0023 */
[----:B------:R-:W-:Y:S01]  /*1ae0*/  MOV R14, R20 ;  /* 0x00000014000e7202 */ /* 0x000fe20000000f00 */
[----:B------:R-:W-:Y:S01]  /*1af0*/  IMAD.MOV.U32 R11, RZ, RZ, R21 ;  /* 0x000000ffff0b7224 */ /* 0x000fe200078e0015 */
[----:B------:R-:W-:-:S07]  /*1b00*/  MOV R12, 0x1b20 ;  /* 0x00001b20000c7802 */ /* 0x000fce0000000f00 */
[----:B------:R-:W-:Y:S05]  /*1b10*/  CALL.REL.NOINC `($__internal_102_$__cuda_sm20_div_s64) ;  /* 0x0000005800f47944 */ /* 0x000fea0003c00000 */
        /* <DEDUP_REMOVED lines=10> */
.L_x_5007:
[----:B------:R-:W-:Y:S05]  /*1bc0*/  BSYNC.RECONVERGENT B1 ;  /* 0x0000000000017941 */ /* 0x000fea0003800200 */
.L_x_5005:
        /* <DEDUP_REMOVED lines=8> */
.L_x_4983:
        /* <DEDUP_REMOVED lines=35> */
.L_x_5011:
        /* <DEDUP_REMOVED lines=16> */
.L_x_5012:
[----:B------:R-:W-:Y:S05]  /*1f80*/  BSYNC.RECONVERGENT B1 ;  /* 0x0000000000017941 */ /* 0x000fea0003800200 */
.L_x_5010:
        /* <DEDUP_REMOVED lines=34> */
.L_x_5014:
        /* <DEDUP_REMOVED lines=16> */
.L_x_5015:
[----:B------:R-:W-:Y:S05]  /*22b0*/  BSYNC.RECONVERGENT B1 ;  /* 0x0000000000017941 */ /* 0x000fea0003800200 */
.L_x_5013:
        /* <DEDUP_REMOVED lines=35> */
.L_x_5017:
        /* <DEDUP_REMOVED lines=16> */
.L_x_5018:
[----:B------:R-:W-:Y:S05]  /*25f0*/  BSYNC.RECONVERGENT B1 ;  /* 0x0000000000017941 */ /* 0x000fea0003800200 */
.L_x_5016:
        /* <DEDUP_REMOVED lines=35> */
.L_x_5020:
[----:B------:R-:W-:Y:S01]  /*2830*/  IMAD.MOV.U32 R26, RZ, RZ, R18 ;  /* 0x000000ffff1a7224 */ /* 0x000fe200078e0012 */
[----:B------:R-:W-:Y:S01]  /*2840*/  MOV R13, R19 ;  /* 0x00000013000d7202 */ /* 0x000fe20000000f00 */
[----:B------:R-:W-:Y:S01]  /*2850*/  IMAD.MOV.U32 R14, RZ, RZ, R16 ;  /* 0x000000ffff0e7224 */ /* 0x000fe200078e0010 */
[----:B------:R-:W-:Y:S02]  /*2860*/  MOV R11, R17 ;  /* 0x00000011000b7202 */ /* 0x000fe40000000f00 */
[----:B------:R-:W-:-:S07]  /*2870*/  MOV R12, 0x2890 ;  /* 0x00002890000c7802 */ /* 0x000fce0000000f00 */
[----:B------:R-:W-:Y:S05]  /*2880*/  CALL.REL.NOINC `($__internal_102_$__cuda_sm20_div_s64) ;  /* 0x0000004c00987944 */ /* 0x000fea0003c00000 */
        /* <DEDUP_REMOVED lines=10> */
.L_x_5021:
[----:B------:R-:W-:Y:S05]  /*2930*/  BSYNC.RECONVERGENT B1 ;  /* 0x0000000000017941 */ /* 0x000fea0003800200 */
.L_x_5019:
[----:B------:R-:W-:Y:S01]  /*2940*/  IMAD R11, R11, R34, RZ ;  /* 0x000000220b0b7224 */ /* 0x000fe200078e02ff */
[----:B------:R-:W-:Y:S01]  /*2950*/  IADD3 R8, PT, PT, R8, -0x2, RZ ;  /* 0xfffffffe08087810 */ /* 0x000fe20007ffe0ff */
[----:B------:R-:W-:Y:S02]  /*2960*/  IMAD.MOV.U32 R38, RZ, RZ, R22 ;  /* 0x000000ffff267224 */ /* 0x000fe400078e0016 */
[-C--:B------:R-:W-:Y:S02]  /*2970*/  IMAD R11, R35, R10.reuse, R11 ;  /* 0x0000000a230b7224 */ /* 0x080fe400078e020b */
[----:B------:R-:W-:-:S04]  /*2980*/  IMAD.WIDE.U32 R22, R34, R10, R38 ;  /* 0x0000000a22167225 */ /* 0x000fc800078e0026 */
[----:B------:R-:W-:-:S07]  /*2990*/  IMAD.IADD R23, R23, 0x1, R11 ;  /* 0x0000000117177824 */ /* 0x000fce00078e020b */
.L_x_5009:
        /* <DEDUP_REMOVED lines=31> */
.L_x_5023:
[----:B------:R-:W-:Y:S01]  /*2b90*/  MOV R18, R6 ;  /* 0x0000000600127202 */ /* 0x000fe20000000f00 */
[----:B------:R-:W-:Y:S01]  /*2ba0*/  IMAD.MOV.U32 R21, RZ, RZ, R9 ;  /* 0x000000ffff157224 */ /* 0x000fe200078e0009 */
[----:B------:R-:W-:Y:S02]  /*2bb0*/  MOV R24, R16 ;  /* 0x0000001000187202 */ /* 0x000fe40000000f00 */
[----:B------:R-:W-:Y:S02]  /*2bc0*/  MOV R19, R17 ;  /* 0x0000001100137202 */ /* 0x000fe40000000f00 */
[----:B------:R-:W-:-:S07]  /*2bd0*/  MOV R26, 0x2bf0 ;  /* 0x00002bf0001a7802 */ /* 0x000fce0000000f00 */
[----:B------:R-:W-:Y:S05]  /*2be0*/  CALL.REL.NOINC `($__internal_103_$__cuda_sm20_rem_s64) ;  /* 0x00000050000c7944 */ /* 0x000fea0003c00000 */
.L_x_5024:
[----:B------:R-:W-:Y:S05]  /*2bf0*/  BSYNC.RECONVERGENT B1 ;  /* 0x0000000000017941 */ /* 0x000fea0003800200 */
.L_x_5022:
        /* <DEDUP_REMOVED lines=30> */
.L_x_5026:
[----:B------:R-:W-:Y:S01]  /*2de0*/  MOV R24, R16 ;  /* 0x0000001000187202 */ /* 0x000fe20000000f00 */
[----:B------:R-:W-:Y:S01]  /*2df0*/  IMAD.MOV.U32 R19, RZ, RZ, R17 ;  /* 0x000000ffff137224 */ /* 0x000fe200078e0011 */
[----:B------:R-:W-:Y:S02]  /*2e00*/  MOV R18, R20 ;  /* 0x0000001400127202 */ /* 0x000fe40000000f00 */
[----:B------:R-:W-:Y:S02]  /*2e10*/  MOV R21, R7 ;  /* 0x0000000700157202 */ /* 0x000fe40000000f00 */
[----:B------:R-:W-:-:S07]  /*2e20*/  MOV R26, 0x2e40 ;  /* 0x00002e40001a7802 */ /* 0x000fce0000000f00 */
[----:B------:R-:W-:Y:S05]  /*2e30*/  CALL.REL.NOINC `($__internal_103_$__cuda_sm20_rem_s64) ;  /* 0x0000004c00787944 */ /* 0x000fea0003c00000 */
[----:B------:R-:W-:Y:S01]  /*2e40*/  IMAD.MOV.U32 R6, RZ, RZ, R10 ;  /* 0x000000ffff067224 */ /* 0x000fe200078e000a */
[----:B------:R-:W-:-:S07]  /*2e50*/  MOV R7, R11 ;  /* 0x0000000b00077202 */ /* 0x000fce0000000f00 */
.L_x_5027:
[----:B------:R-:W-:Y:S05]  /*2e60*/  BSYNC.RECONVERGENT B1 ;  /* 0x0000000000017941 */ /* 0x000fea0003800200 */
.L_x_5025:
[----:B------:R-:W-:Y:S02]  /*2e70*/  IMAD R7, R7, R8, RZ ;  /* 0x0000000807077224 */ /* 0x000fe400078e02ff */
[----:B------:R-:W-:-:S04]  /*2e80*/  IMAD.WIDE.U32 R22, R8, R6, R22 ;  /* 0x0000000608167225 */ /* 0x000fc800078e0016 */
[----:B------:R-:W-:-:S05]  /*2e90*/  IMAD R7, R9, R6, R7 ;  /* 0x0000000609077224 */ /* 0x000fca00078e0207 */
[----:B------:R-:W-:-:S07]  /*2ea0*/  IADD3 R23, PT, PT, R23, R7, RZ ;  /* 0x0000000717177210 */ /* 0x000fce0007ffe0ff */
.L_x_4982:
[----:B------:R-:W0:Y:S02]  /*2eb0*/  LDC.64 R6, c[0x0][0x388] ;  /* 0x0000e200ff067b82 */ /* 0x000e240000000a00 */
[----:B0-----:R-:W-:-:S05]  /*2ec0*/  IADD3 R8, P0, PT, R6, R4, RZ ;  /* 0x0000000406087210 */ /* 0x001fca0007f1e0ff */
[----:B------:R-:W-:-:S05]  /*2ed0*/  IMAD.X R9, R7, 0x1, R5, P0 ;  /* 0x0000000107097824 */ /* 0x000fca00000e0605 */
[----:B------:R-:W2:Y:S01]  /*2ee0*/  LDG.E.U8 R4, desc[UR8][R8.64] ;  /* 0x0000000808047981 */ /* 0x000ea2000c1e1100 */
[----:B------:R-:W-:Y:S01]  /*2ef0*/  BSSY.RECONVERGENT B1, `(.L_x_5028) ;  /* 0x000004a000017945 */ /* 0x000fe20003800200 */
[----:B------:R-:W-:Y:S01]  /*2f00*/  HFMA2 R5, -RZ, RZ, 1.875, 0 ;  /* 0x3f800000ff057431 */ /* 0x000fe200000001ff */
        /* <DEDUP_REMOVED lines=66> */
[----:B-1----:R-:W-:Y:S02]  /*3330*/  LEA R10, R10, -R9, 0x17 ;  /* 0x800000090a0a7211 */ /* 0x002fe400078eb8ff */
[----:B------:R-:W-:Y:S01]  /*3340*/  MOV R9, R11 ;  /* 0x0000000b00097202 */ /* 0x000fe20000000f00 */
[----:B------:R-:W-:-:S03]  /*3350*/  FMUL R5, R4, R5 ;  /* 0x0000000504057220 */ /* 0x000fc60000400000 */
[----:B------:R-:W-:Y:S01]  /*3360*/  ISETP.GE.AND P0, PT, R9, RZ, PT ;  /* 0x000000ff0900720c */ /* 0x000fe20003f06270 */
[----:B------:R-:W-:-:S05]  /*3370*/  @!P1 FMUL R8, R10, R5 ;  /* 0x000000050a089220 */ /* 0x000fca0000400000 */
[----:B------:R-:W-:-:S07]  /*3380*/  FSEL R5, -R8, R8, !P0 ;  /* 0x0000000808057208 */ /* 0x000fce0004000100 */
.L_x_5029:
[----:B------:R-:W-:Y:S05]  /*3390*/  BSYNC.RECONVERGENT B1 ;  /* 0x0000000000017941 */ /* 0x000fea0003800200 */
.L_x_5028:
[----:B------:R-:W-:-:S05]  /*33a0*/  IADD3 R6, P0, PT, R22, R6, RZ ;  /* 0x0000000616067210 */ /* 0x000fca0007f1e0ff */
        /* <DEDUP_REMOVED lines=70> */
[----:B------:R-:W-:Y:S01]  /*3810*/  MOV R6, R10 ;  /* 0x0000000a00067202 */ /* 0x000fe20000000f00 */
[----:B------:R-:W-:Y:S01]  /*3820*/  FMUL R4, R4, R11 ;  /* 0x0000000b04047220 */ /* 0x000fe20000400000 */
[----:B------:R-:W-:Y:S02]  /*3830*/  FSEL R8, RZ, +INF , !P0 ;  /* 0x7f800000ff087808 */ /* 0x000fe40004000000 */
[----:B------:R-:W-:Y:S01]  /*3840*/  ISETP.GE.AND P0, PT, R6, RZ, PT ;  /* 0x000000ff0600720c */ /* 0x000fe20003f06270 */
[----:B------:R-:W-:-:S05]  /*3850*/  @!P1 FMUL R8, R9, R4 ;  /* 0x0000000409089220 */ /* 0x000fca0000400000 */
[----:B------:R-:W-:-:S07]  /*3860*/  FSEL R8, -R8, R8, !P0 ;  /* 0x0000000808087208 */ /* 0x000fce0004000100 */
.L_x_5031:
[----:B------:R-:W-:Y:S05]  /*3870*/  BSYNC.RECONVERGENT B1 ;  /* 0x0000000000017941 */ /* 0x000fea0003800200 */
.L_x_5030:
[----:B------:R-:W-:-:S05]  /*3880*/  FADD R5, R8, R5 ;  /* 0x0000000508057221 */ /* 0x000fca0000000000 */
[----:B------:R-:W-:-:S05]  /*3890*/  F2FP.F16.F32.PACK_AB R5, RZ, R5 ;  /* 0x00000005ff05723e */ /* 0x000fca00000000ff */
[----:B------:R1:W-:Y:S01]  /*38a0*/  STS.U16 [R3], R5 ;  /* 0x0000000503007388 */ /* 0x0003e20000000400 */
[----:B------:R-:W-:Y:S05]  /*38b0*/  BRA `(.L_x_5032) ;  /* 0x0000003800d07947 */ /* 0x000fea0003800000 */
.L_x_4981:
        /* <DEDUP_REMOVED lines=22> */
.L_x_5059:
        /* <DEDUP_REMOVED lines=32> */
.L_x_5036:
[----:B------:R-:W-:Y:S01]  /*3c20*/  IMAD.MOV.U32 R26, RZ, RZ, R10 ;  /* 0x000000ffff1a7224 */ /* 0x000fe200078e000a */
[----:B------:R-:W-:Y:S01]  /*3c30*/  MOV R13, R15 ;  /* 0x0000000f000d7202 */ /* 0x000fe20000000f00 */
[----:B------:R-:W-:Y:S01]  /*3c40*/  IMAD.MOV.U32 R11, RZ, RZ, R21 ;  /* 0x000000ffff0b7224 */ /* 0x000fe200078e0015 */
[----:B------:R-:W-:Y:S02]  /*3c50*/  MOV R14, R20 ;  /* 0x00000014000e7202 */ /* 0x000fe40000000f00 */
[----:B------:R-:W-:-:S07]  /*3c60*/  MOV R12, 0x3c80 ;  /* 0x00003c80000c7802 */ /* 0x000fce0000000f00 */
[----:B-123--:R-:W-:Y:S05]  /*3c70*/  CALL.REL.NOINC `($__internal_102_$__cuda_sm20_div_s64) ;  /* 0x00000038009c7944 */ /* 0x00efea0003c00000 */
        /* <DEDUP_REMOVED lines=10> */
.L_x_5037:
[----:B------:R-:W-:Y:S05]  /*3d20*/  BSYNC.RECONVERGENT B1 ;  /* 0x0000000000017941 */ /* 0x000fea0003800200 */
.L_x_5035:
        /* <DEDUP_REMOVED lines=38> */
.L_x_5039:
[----:B------:R-:W-:Y:S01]  /*3f90*/  IMAD.MOV.U32 R26, RZ, RZ, R36 ;  /* 0x000000ffff1a7224 */ /* 0x000fe200078e0024 */
[----:B------:R-:W-:Y:S01]  /*3fa0*/  MOV R13, R37 ;  /* 0x00000025000d7202 */ /* 0x000fe20000000f00 */
[----:B------:R-:W-:Y:S01]  /*3fb0*/  IMAD.MOV.U32 R11, RZ, RZ, R39 ;  /* 0x000000ffff0b7224 */ /* 0x000fe200078e0027 */
[----:B------:R-:W-:Y:S02]  /*3fc0*/  MOV R14, R38 ;  /* 0x00000026000e7202 */ /* 0x000fe40000000f00 */
[----:B------:R-:W-:-:S07]  /*3fd0*/  MOV R12, 0x3ff0 ;  /* 0x00003ff0000c7802 */ /* 0x000fce0000000f00 */
[----:B-1----:R-:W-:Y:S05]  /*3fe0*/  CALL.REL.NOINC `($__internal_102_$__cuda_sm20_div_s64) ;  /* 0x0000003400c07944 */ /* 0x002fea0003c00000 */
        /* <DEDUP_REMOVED lines=11> */
.L_x_5040:
[----:B------:R-:W-:Y:S05]  /*40a0*/  BSYNC.RECONVERGENT B1 ;  /* 0x0000000000017941 */ /* 0x000fea0003800200 */
.L_x_5038:
        /* <DEDUP_REMOVED lines=38> */
.L_x_5042:
[----:B------:R-:W-:Y:S01]  /*4310*/  MOV R26, R36 ;  /* 0x00000024001a7202 */ /* 0x000fe20000000f00 */
[----:B------:R-:W-:Y:S01]  /*4320*/  IMAD.MOV.U32 R14, RZ, RZ, R38 ;  /* 0x000000ffff0e7224 */ /* 0x000fe200078e0026 */
[----:B------:R-:W-:Y:S02]  /*4330*/  MOV R13, R37 ;  /* 0x00000025000d7202 */ /* 0x000fe40000000f00 */
[----:B------:R-:W-:Y:S02]  /*4340*/  MOV R11, R39 ;  /* 0x00000027000b7202 */ /* 0x000fe40000000f00 */
[----:B------:R-:W-:-:S07]  /*4350*/  MOV R12, 0x4370 ;  /* 0x00004370000c7802 */ /* 0x000fce0000000f00 */
[----:B-1----:R-:W-:Y:S05]  /*4360*/  CALL.REL.NOINC `($__internal_102_$__cuda_sm20_div_s64) ;  /* 0x0000003000e07944 */ /* 0x002fea0003c00000 */
        /* <DEDUP_REMOVED lines=11> */
.L_x_5043:
[----:B------:R-:W-:Y:S05]  /*4420*/  BSYNC.RECONVERGENT B1 ;  /* 0x0000000000017941 */ /* 0x000fea0003800200 */
.L_x_5041:
        /* <DEDUP_REMOVED lines=37> */
.L_x_5045:
        /* <DEDUP_REMOVED lines=17> */
.L_x_5046:
[----:B------:R-:W-:Y:S05]  /*4790*/  BSYNC.RECONVERGENT B1 ;  /* 0x0000000000017941 */ /* 0x000fea0003800200 */
.L_x_5044:
        /* <DEDUP_REMOVED lines=38> */
.L_x_5048:
[----:B------:R-:W-:Y:S01]  /*4a00*/  MOV R26, R40 ;  /* 0x00000028001a7202 */ /* 0x000fe20000000f00 */
[----:B------:R-:W-:Y:S01]  /*4a10*/  IMAD.MOV.U32 R13, RZ, RZ, R41 ;  /* 0x000000ffff0d7224 */ /* 0x000fe200078e0029 */
[----:B------:R-:W-:Y:S02]  /*4a20*/  MOV R14, R38 ;  /* 0x00000026000e7202 */ /* 0x000fe40000000f00 */
[----:B------:R-:W-:Y:S02]  /*4a30*/  MOV R11, R39 ;  /* 0x00000027000b7202 */ /* 0x000fe40000000f00 */
[----:B------:R-:W-:-:S07]  /*4a40*/  MOV R12, 0x4a60 ;  /* 0x00004a60000c7802 */ /* 0x000fce0000000f00 */
[----:B-1----:R-:W-:Y:S05]  /*4a50*/  CALL.REL.NOINC `($__internal_102_$__cuda_sm20_div_s64) ;  /* 0x0000002c00247944 */ /* 0x002fea0003c00000 */
        /* <DEDUP_REMOVED lines=11> */
.L_x_5049:
[----:B------:R-:W-:Y:S05]  /*4b10*/  BSYNC.RECONVERGENT B1 ;  /* 0x0000000000017941 */ /* 0x000fea0003800200 */
.L_x_5047:
        /* <DEDUP_REMOVED lines=38> */
.L_x_5051:
        /* <DEDUP_REMOVED lines=17> */
.L_x_5052:
[----:B------:R-:W-:Y:S05]  /*4e90*/  BSYNC.RECONVERGENT B1 ;  /* 0x0000000000017941 */ /* 0x000fea0003800200 */
.L_x_5050:
        /* <DEDUP_REMOVED lines=37> */
.L_x_5054:
        /* <DEDUP_REMOVED lines=17> */
.L_x_5055:
[----:B------:R-:W-:Y:S05]  /*5200*/  BSYNC.RECONVERGENT B1 ;  /* 0x0000000000017941 */ /* 0x000fea0003800200 */
.L_x_5053:
        /* <DEDUP_REMOVED lines=36> */
.L_x_5057:
[----:B------:R-:W-:Y:S01]  /*5450*/  MOV R26, R36 ;  /* 0x00000024001a7202 */ /* 0x000fe20000000f00 */
[----:B------:R-:W-:Y:S01]  /*5460*/  IMAD.MOV.U32 R13, RZ, RZ, R37 ;  /* 0x000000ffff0d7224 */ /* 0x000fe200078e0025 */
[----:B------:R-:W-:Y:S02]  /*5470*/  MOV R14, R38 ;  /* 0x00000026000e7202 */ /* 0x000fe40000000f00 */
[----:B------:R-:W-:Y:S02]  /*5480*/  MOV R11, R39 ;  /* 0x00000027000b7202 */ /* 0x000fe40000000f00 */
[----:B------:R-:W-:-:S07]  /*5490*/  MOV R12, 0x54b0 ;  /* 0x000054b0000c7802 */ /* 0x000fce0000000f00 */
[----:B-1----:R-:W-:Y:S05]  /*54a0*/  CALL.REL.NOINC `($__internal_102_$__cuda_sm20_div_s64) ;  /* 0x0000002000907944 */ /* 0x002fea0003c00000 */
        /* <DEDUP_REMOVED lines=11> */
.L_x_5058:
[----:B------:R-:W-:Y:S05]  /*5560*/  BSYNC.RECONVERGENT B1 ;  /* 0x0000000000017941 */ /* 0x000fea0003800200 */
.L_x_5056:
        /* <DEDUP_REMOVED lines=11> */
.L_x_5034:
        /* <DEDUP_REMOVED lines=36> */
.L_x_5062:
[----:B------:R-:W-:Y:S01]  /*5860*/  MOV R26, R10 ;  /* 0x0000000a001a7202 */ /* 0x000fe20000000f00 */
[----:B------:R-:W-:Y:S01]  /*5870*/  IMAD.MOV.U32 R14, RZ, RZ, R16 ;  /* 0x000000ffff0e7224 */ /* 0x000fe200078e0010 */
[----:B------:R-:W-:Y:S02]  /*5880*/  MOV R13, R15 ;  /* 0x0000000f000d7202 */ /* 0x000fe40000000f00 */
[----:B------:R-:W-:Y:S02]  /*5890*/  MOV R11, R17 ;  /* 0x00000011000b7202 */ /* 0x000fe40000000f00 */
[----:B------:R-:W-:-:S07]  /*58a0*/  MOV R12, 0x58c0 ;  /* 0x000058c0000c7802 */ /* 0x000fce0000000f00 */
[----:B------:R-:W-:Y:S05]  /*58b0*/  CALL.REL.NOINC `($__internal_102_$__cuda_sm20_div_s64) ;  /* 0x0000001c008c7944 */ /* 0x000fea0003c00000 */
        /* <DEDUP_REMOVED lines=10> */
.L_x_5063:
[----:B------:R-:W-:Y:S05]  /*5960*/  BSYNC.RECONVERGENT B1 ;  /* 0x0000000000017941 */ /* 0x000fea0003800200 */
.L_x_5061:
        /* <DEDUP_REMOVED lines=41> */
.L_x_5065:
[----:B------:R-:W-:Y:S01]  /*5c00*/  MOV R26, R20 ;  /* 0x00000014001a7202 */ /* 0x000fe20000000f00 */
[----:B------:R-:W-:Y:S01]  /*5c10*/  IMAD.MOV.U32 R13, RZ, RZ, R21 ;  /* 0x000000ffff0d7224 */ /* 0x000fe200078e0015 */
[----:B------:R-:W-:Y:S02]  /*5c20*/  MOV R14, R18 ;  /* 0x00000012000e7202 */ /* 0x000fe40000000f00 */
        /* <DEDUP_REMOVED lines=14> */
.L_x_5066:
[----:B------:R-:W-:Y:S05]  /*5d10*/  BSYNC.RECONVERGENT B1 ;  /* 0x0000000000017941 */ /* 0x000fea0003800200 */
.L_x_5064:
        /* <DEDUP_REMOVED lines=40> */
.L_x_5068:
        /* <DEDUP_REMOVED lines=17> */
.L_x_5069:
[----:B------:R-:W-:Y:S05]  /*60b0*/  BSYNC.RECONVERGENT B1 ;  /* 0x0000000000017941 */ /* 0x000fea0003800200 */
.L_x_5067:
        /* <DEDUP_REMOVED lines=39> */
.L_x_5071:
        /* <DEDUP_REMOVED lines=17> */
.L_x_5072:
[----:B------:R-:W-:Y:S05]  /*6440*/  BSYNC.RECONVERGENT B1 ;  /* 0x0000000000017941 */ /* 0x000fea0003800200 */
.L_x_5070:
        /* <DEDUP_REMOVED lines=9> */
.L_x_5060:
        /* <DEDUP_REMOVED lines=34> */
.L_x_5075:
[----:B------:R-:W-:Y:S01]  /*6700*/  IMAD.MOV.U32 R26, RZ, RZ, R10 ;  /* 0x000000ffff1a7224 */ /* 0x000fe200078e000a */
[----:B------:R-:W-:Y:S01]  /*6710*/  MOV R13, R15 ;  /* 0x0000000f000d7202 */ /* 0x000fe20000000f00 */
[----:B------:R-:W-:Y:S01]  /*6720*/  IMAD.MOV.U32 R11, RZ, RZ, R17 ;  /* 0x000000ffff0b7224 */ /* 0x000fe200078e0011 */
[----:B------:R-:W-:Y:S02]  /*6730*/  MOV R14, R16 ;  /* 0x00000010000e7202 */ /* 0x000fe40000000f00 */
[----:B------:R-:W-:-:S07]  /*6740*/  MOV R12, 0x6760 ;  /* 0x00006760000c7802 */ /* 0x000fce0000000f00 */
[----:B------:R-:W-:Y:S05]  /*6750*/  CALL.REL.NOINC `($__internal_102_$__cuda_sm20_div_s64) ;  /* 0x0000000c00e47944 */ /* 0x000fea0003c00000 */
        /* <DEDUP_REMOVED lines=10> */
.L_x_5076:
[----:B------:R-:W-:Y:S05]  /*6800*/  BSYNC.RECONVERGENT B1 ;  /* 0x0000000000017941 */ /* 0x000fea0003800200 */
.L_x_5074:
        /* <DEDUP_REMOVED lines=39> */
.L_x_5078:
        /* <DEDUP_REMOVED lines=17> */
.L_x_5079:
[----:B------:R-:W-:Y:S05]  /*6b90*/  BSYNC.RECONVERGENT B1 ;  /* 0x0000000000017941 */ /* 0x000fea0003800200 */
.L_x_5077:
        /* <DEDUP_REMOVED lines=9> */
.L_x_5073:
        /* <DEDUP_REMOVED lines=30> */
.L_x_5081:
[----:B------:R-:W-:Y:S01]  /*6e10*/  MOV R24, R18 ;  /* 0x0000001200187202 */ /* 0x000fe20000000f00 */
[----:B------:R-:W-:Y:S01]  /*6e20*/  IMAD.MOV.U32 R18, RZ, RZ, R10 ;  /* 0x000000ffff127224 */ /* 0x000fe200078e000a */
[----:B------:R-:W-:Y:S02]  /*6e30*/  MOV R21, R15 ;  /* 0x0000000f00157202 */ /* 0x000fe40000000f00 */
[----:B------:R-:W-:-:S07]  /*6e40*/  MOV R26, 0x6e60 ;  /* 0x00006e60001a7802 */ /* 0x000fce0000000f00 */
[----:B------:R-:W-:Y:S05]  /*6e50*/  CALL.REL.NOINC `($__internal_103_$__cuda_sm20_rem_s64) ;  /* 0x0000000c00707944 */ /* 0x000fea0003c00000 */
.L_x_5082:
[----:B------:R-:W-:Y:S05]  /*6e60*/  BSYNC.RECONVERGENT B1 ;  /* 0x0000000000017941 */ /* 0x000fea0003800200 */
.L_x_5080:
        /* <DEDUP_REMOVED lines=8> */
.L_x_5033:
        /* <DEDUP_REMOVED lines=78> */
.L_x_5084:
[----:B------:R-:W-:Y:S05]  /*73d0*/  BSYNC.RECONVERGENT B1 ;  /* 0x0000000000017941 */ /* 0x000fea0003800200 */
.L_x_5083:
[----:B------:R-:W-:-:S05]  /*73e0*/  F2FP.F16.F32.PACK_AB R6, RZ, R6 ;  /* 0x00000006ff06723e */ /* 0x000fca00000000ff */
[----:B------:R0:W-:Y:S02]  /*73f0*/  STS.U16 [R3], R6 ;  /* 0x0000000603007388 */ /* 0x0001e40000000400 */
.L_x_5032:
[----:B------:R-:W-:Y:S05]  /*7400*/  BSYNC.RECONVERGENT B0 ;  /* 0x0000000000007941 */ /* 0x000fea0003800200 */
.L_x_4980:
[----:B------:R-:W-:Y:S01]  /*7410*/  BAR.SYNC.DEFER_BLOCKING 0x0 ;  /* 0x0000000000007b1d */ /* 0x000fe20000010000 */
[----:B------:R-:W-:Y:S01]  /*7420*/  UISETP.GE.U32.AND UP0, UPT, UR5, 0x42, UPT ;  /* 0x000000420500788c */ /* 0x000fe2000bf06070 */
[----:B------:R-:W-:-:S08]  /*7430*/  ISETP.GT.U32.AND P1, PT, R2, 0x1f, PT ;  /* 0x0000001f0200780c */ /* 0x000fd00003f24070 */
[----:B------:R-:W-:Y:S05]  /*7440*/  BRA.U !UP0, `(.L_x_5085) ;  /* 0x0000000108307547 */ /* 0x000fea000b800000 */
.L_x_5086:
[----:B------:R-:W-:-:S06]  /*7450*/  USHF.R.U32.HI UR4, URZ, 0x1, UR5 ;  /* 0x00000001ff047899 */ /* 0x000fcc0008011605 */
[----:B------:R-:W-:-:S13]  /*7460*/  ISETP.GE.U32.AND P0, PT, R2, UR4, PT ;  /* 0x0000000402007c0c */ /* 0x000fda000bf06070 */
[----:B------:R-:W-:Y:S01]  /*7470*/  VOTEU.ALL UP0, P0 ;  /* 0x0000000000ff7886 */ /* 0x000fe20000000000 */
[----:B--2---:R-:W-:Y:S04]  /*7480*/  @!P0 LDS.U16 R4, [R3] ;  /* 0x0000000003048984 */ /* 0x004fe80000000400 */
[----:B------:R-:W-:Y:S02]  /*7490*/  @!UP0 ULOP3.LUT UR6, UR5, 0x7fe, URZ, 0xc0, !UPT ;  /* 0x000007fe05068892 */ /* 0x000fe4000f8ec0ff */
[----:B------:R-:W-:-:S03]  /*74a0*/  UISETP.GT.U32.AND UP0, UPT, UR5, 0x83, UPT ;  /* 0x000000830500788c */ /* 0x000fc6000bf04070 */
[----:B------:R-:W-:-:S04]  /*74b0*/  UMOV UR5, UR4 ;  /* 0x0000000400057c82 */ /* 0x000fc80008000000 */
[----:B-1----:R-:W1:Y:S02]  /*74c0*/  @!P0 LDS.U16 R5, [R3+UR6] ;  /* 0x0000000603058984 */ /* 0x002e640008000400 */
[----:B-1----:R-:W-:-:S05]  /*74d0*/  @!P0 HADD2 R4, R4.H0_H0, R5.H0_H0 ;  /* 0x2000000504048230 */ /* 0x002fca0000000800 */
[----:B------:R2:W-:Y:S01]  /*74e0*/  @!P0 STS.U16 [R3], R4 ;  /* 0x0000000403008388 */ /* 0x0005e20000000400 */
[----:B------:R-:W-:Y:S06]  /*74f0*/  BAR.SYNC.DEFER_BLOCKING 0x0 ;  /* 0x0000000000007b1d */ /* 0x000fec0000010000 */
[----:B------:R-:W-:Y:S05]  /*7500*/  BRA.U UP0, `(.L_x_5086) ;  /* 0xfffffffd00d07547 */ /* 0x000fea000b83ffff */
.L_x_5085:
[----:B------:R-:W-:Y:S05]  /*7510*/  @P1 EXIT ;  /* 0x000000000000194d */ /* 0x000fea0003800000 */
[----:B--2---:R-:W-:Y:S01]  /*7520*/  LDS.U16 R4, [R3] ;  /* 0x0000000003047984 */ /* 0x004fe20000000400 */
[----:B------:R-:W-:-:S03]  /*7530*/  ISETP.NE.AND P0, PT, R2, RZ, PT ;  /* 0x000000ff0200720c */ /* 0x000fc60003f05270 */
[----:B-1----:R-:W1:Y:S04]  /*7540*/  LDS.U16 R5, [R3+0x40] ;  /* 0x0000400003057984 */ /* 0x002e680000000400 */
        /* <DEDUP_REMOVED lines=26> */
        .weak           $__internal_102_$__cuda_sm20_div_s64
        .type           $__internal_102_$__cuda_sm20_div_s64,@function
        .size           $__internal_102_$__cuda_sm20_div_s64,($__internal_103_$__cuda_sm20_rem_s64 - $__internal_102_$__cuda_sm20_div_s64)
$__internal_102_$__cuda_sm20_div_s64:
        /* <DEDUP_REMOVED lines=82> */
[----:B------:R-:W-:Y:S06]  /*7c10*/  RET.REL.NODEC R12 `(uncontiguous_reducel3_bool) ;  /* 0xffffff800cf87950 */ /* 0x000fec0003c3ffff */
        .weak           $__internal_103_$__cuda_sm20_rem_s64
        .type           $__internal_103_$__cuda_sm20_rem_s64,@function
        .size           $__internal_103_$__cuda_sm20_rem_s64,(.L_x_10054 - $__internal_103_$__cuda_sm20_rem_s64)
$__internal_103_$__cuda_sm20_rem_s64:
        /* <DEDUP_REMOVED lines=76> */
[----:B------:R-:W-:Y:S06]  /*80e0*/  RET.REL.NODEC R26 `(uncontiguous_reducel3_bool) ;  /* 0xffffff7c1ac47950 */ /* 0x000fec0003c3ffff */
.L_x_5087:
        /* <DEDUP_REMOVED lines=9> */
.L_x_10054:


//--------------------- .text.contiguous_cumulate_reducel3_bool --------------------------
	.section	.text.contiguous_cumulate_reducel3_bool,"ax",@progbits
	.align	128
        .global         contiguous_cumulate_reducel3_bool
        .type           contiguous_cumulate_reducel3_bool,@function
        .size           contiguous_cumulate_reducel3_bool,(.L_x_10261 - contiguous_cumulate_reducel3_bool)
        .other          contiguous_cumulate_reducel3_bool,@"STO_CUDA_ENTRY STV_DEFAULT"
contiguous_cumulate_reducel3_bool:
.text.contiguous_cumulate_reducel3_bool:
        /* <DEDUP_REMOVED lines=39> */
.L_x_5089:
[----:B------:R-:W-:Y:S05]  /*0270*/  BSYNC.RECONVERGENT B0 ;  /* 0x0000000000007941 */ /* 0x000fea0003800200 */
.L_x_5088:
[----:B------:R-:W-:Y:S01]  /*0280*/  BAR.SYNC.DEFER_BLOCKING 0x0 ;  /* 0x0000000000007b1d */ /* 0x000fe20000010000 */
[----:B------:R-:W-:-:S09]  /*0290*/  UISETP.GE.U32.AND UP0, UPT, UR5, 0x42, UPT ;  /* 0x000000420500788c */ /* 0x000fd2000bf06070 */
[----:B------:R-:W-:Y:S05]  /*02a0*/  BRA.U !UP0, `(.L_x_5090) ;  /* 0x0000000108307547 */ /* 0x000fea000b800000 */
.L_x_5091:
        /* <DEDUP_REMOVED lines=12> */
.L_x_5090:
        /* <DEDUP_REMOVED lines=30> */
.L_x_5092:
        /* <DEDUP_REMOVED lines=11> */
.L_x_10261:


//--------------------- .text.contiguous_reducel3_bool --------------------------
	.section	.text.contiguous_reducel3_bool,"ax",@progbits
	.align	128
        .global         contiguous_reducel3_bool
        .type           contiguous_reducel3_bool,@function
        .size           contiguous_reducel3_bool,(.L_x_10262 - contiguous_reducel3_bool)
        .other          contiguous_reducel3_bool,@"STO_CUDA_ENTRY STV_DEFAULT"
contiguous_reducel3_bool:
.text.contiguous_reducel3_bool:
        /* <DEDUP_REMOVED lines=19> */
[----:B0-----:R-:W-:-:S04]  /*0130*/  IADD3 R10, P0, PT, R11, R2, RZ ;  /* 0x000000020b0a7210 */ /* 0x001fc80007f1e0ff */
[----:B------:R-:W-:-:S05]  /*0140*/  IADD3.X R11, PT, PT, RZ, R3, RZ, P0, !PT ;  /* 0x00000003ff0b7210 */ /* 0x000fca00007fe4ff */
        /* <DEDUP_REMOVED lines=56> */
[----:B------:R-:W-:-:S02]  /*04d0*/  FSETP.GT.AND P1, PT, R13, RZ, PT ;  /* 0x000000ff0d00720b */ /* 0x000fc40003f24000 */
[----:B------:R-:W-:Y:S01]  /*04e0*/  PRMT R13, R6, 0x8880, RZ ;  /* 0x00008880060d7816 */ /* 0x000fe200000000ff */
        /* <DEDUP_REMOVED lines=11> */
[----:B------:R-:W-:Y:S02]  /*05a0*/  MOV R9, R13 ;  /* 0x0000000d00097202 */ /* 0x000fe40000000f00 */
[----:B------:R-:W-:Y:S01]  /*05b0*/  FSEL R8, RZ, +INF , !P1 ;  /* 0x7f800000ff087808 */ /* 0x000fe20004800000 */
[----:B------:R-:W-:Y:S01]  /*05c0*/  FMUL R11, R6, R11 ;  /* 0x0000000b060b7220 */ /* 0x000fe20000400000 */
[----:B------:R-:W-:-:S03]  /*05d0*/  ISETP.GE.AND P1, PT, R9, RZ, PT ;  /* 0x000000ff0900720c */ /* 0x000fc60003f26270 */
[----:B------:R-:W-:-:S05]  /*05e0*/  @!P0 FMUL R8, R12, R11 ;  /* 0x0000000b0c088220 */ /* 0x000fca0000400000 */
[----:B------:R-:W-:-:S07]  /*05f0*/  FSEL R8, -R8, R8, !P1 ;  /* 0x0000000808087208 */ /* 0x000fce0004800100 */
.L_x_5096:
[----:B------:R-:W-:Y:S05]  /*0600*/  BSYNC.RECONVERGENT B1 ;  /* 0x0000000000017941 */ /* 0x000fea0003800200 */
.L_x_5095:
[----:B------:R-:W-:-:S04]  /*0610*/  IADD3 R2, P0, PT, R7, R2, RZ ;  /* 0x0000000207027210 */ /* 0x000fc80007f1e0ff */
        /* <DEDUP_REMOVED lines=46> */
[----:B------:R-:W-:-:S03]  /*0900*/  PRMT R11, R2, 0x8880, RZ ;  /* 0x00008880020b7816 */ /* 0x000fc600000000ff */
        /* <DEDUP_REMOVED lines=29> */
.L_x_5098:
[----:B------:R-:W-:Y:S05]  /*0ae0*/  BSYNC.RECONVERGENT B1 ;  /* 0x0000000000017941 */ /* 0x000fea0003800200 */
.L_x_5097:
[----:B------:R-:W-:-:S05]  /*0af0*/  FADD R7, R7, R8 ;  /* 0x0000000807077221 */ /* 0x000fca0000000000 */
[----:B------:R-:W-:-:S05]  /*0b00*/  F2FP.F16.F32.PACK_AB R7, RZ, R7 ;  /* 0x00000007ff07723e */ /* 0x000fca00000000ff */
[----:B------:R0:W-:Y:S01]  /*0b10*/  STS.U16 [R5], R7 ;  /* 0x0000000705007388 */ /* 0x0001e20000000400 */
[----:B------:R-:W-:Y:S05]  /*0b20*/  BRA `(.L_x_5099) ;  /* 0x0000000400507947 */ /* 0x000fea0003800000 */
.L_x_5094:
        /* <DEDUP_REMOVED lines=39> */
[----:B------:R-:W-:Y:S01]  /*0da0*/  FADD R3, R3, -R14 ;  /* 0x8000000e03037221 */ /* 0x000fe20000000000 */
[----:B------:R-:W-:Y:S01]  /*0db0*/  PRMT R9, R2, 0x8880, RZ ;  /* 0x0000888002097816 */ /* 0x000fe200000000ff */
        /* <DEDUP_REMOVED lines=40> */
.L_x_5101:
[----:B------:R-:W-:Y:S05]  /*1040*/  BSYNC.RECONVERGENT B1 ;  /* 0x0000000000017941 */ /* 0x000fea0003800200 */
.L_x_5100:
[----:B------:R-:W-:-:S05]  /*1050*/  F2FP.F16.F32.PACK_AB R6, RZ, R6 ;  /* 0x00000006ff06723e */ /* 0x000fca00000000ff */
[----:B------:R1:W-:Y:S02]  /*1060*/  STS.U16 [R5], R6 ;  /* 0x0000000605007388 */ /* 0x0003e40000000400 */
.L_x_5099:
[----:B------:R-:W-:Y:S05]  /*1070*/  BSYNC.RECONVERGENT B0 ;  /* 0x0000000000007941 */ /* 0x000fea0003800200 */
.L_x_5093:
[----:B------:R-:W-:Y:S01]  /*1080*/  BAR.SYNC.DEFER_BLOCKING 0x0 ;  /* 0x0000000000007b1d */ /* 0x000fe20000010000 */
[----:B------:R-:W-:Y:S01]  /*1090*/  UISETP.GE.U32.AND UP0, UPT, UR5, 0x42, UPT ;  /* 0x000000420500788c */ /* 0x000fe2000bf06070 */
[----:B------:R-:W-:-:S08]  /*10a0*/  ISETP.GT.U32.AND P1, PT, R4, 0x1f, PT ;  /* 0x0000001f0400780c */ /* 0x000fd00003f24070 */
[----:B------:R-:W-:Y:S05]  /*10b0*/  BRA.U !UP0, `(.L_x_5102) ;  /* 0x0000000108307547 */ /* 0x000fea000b800000 */
.L_x_5103:
        /* <DEDUP_REMOVED lines=12> */
.L_x_5102:
[----:B------:R-:W-:Y:S05]  /*1180*/  @P1 EXIT ;  /* 0x000000000000194d */ /* 0x000fea0003800000 */
[----:B--2---:R-:W-:Y:S01]  /*1190*/  LDS.U16 R2, [R5] ;  /* 0x0000000005027984 */ /* 0x004fe20000000400 */
[----:B------:R-:W-:-:S03]  /*11a0*/  ISETP.NE.AND P0, PT, R4, RZ, PT ;  /* 0x000000ff0400720c */ /* 0x000fc60003f05270 */
[----:B------:R-:W2:Y:S04]  /*11b0*/  LDS.U16 R3, [R5+0x40] ;  /* 0x0000400005037984 */ /* 0x000ea80000000400 */
[----:B0-----:R-:W0:Y:S04]  /*11c0*/  LDS.U16 R7, [R5+0x20] ;  /* 0x0000200005077984 */ /* 0x001e280000000400 */
[----:B-1----:R-:W1:Y:S04]  /*11d0*/  LDS.U16 R6, [R5+0x10] ;  /* 0x0000100005067984 */ /* 0x002e680000000400 */
[----:B------:R-:W3:Y:S04]  /*11e0*/  LDS.U16 R9, [R5+0x8] ;  /* 0x0000080005097984 */ /* 0x000ee80000000400 */
[----:B------:R-:W4:Y:S04]  /*11f0*/  LDS.U16 R8, [R5+0x4] ;  /* 0x0000040005087984 */ /* 0x000f280000000400 */
[----:B------:R-:W5:Y:S01]  /*1200*/  LDS.U16 R11, [R5+0x2] ;  /* 0x00000200050b7984 */ /* 0x000f620000000400 */
[----:B--2---:R-:W-:-:S04]  /*1210*/  HADD2 R2, R2.H0_H0, R3.H0_H0 ;  /* 0x2000000302027230 */ /* 0x004fc80000000800 */
[----:B0-----:R-:W-:Y:S01]  /*1220*/  HADD2 R7, R2.H0_H0, R7.H0_H0 ;  /* 0x2000000702077230 */ /* 0x001fe20000000800 */
        /* <DEDUP_REMOVED lines=19> */
.L_x_5104:
        /* <DEDUP_REMOVED lines=10> */
.L_x_10262:


//--------------------- .text.contiguous_sum_square33_bf16 --------------------------
	.section	.text.contiguous_sum_square33_bf16,"ax",@progbits
	.align	128
        .global         contiguous_sum_square33_bf16
        .type           contiguous_sum_square33_bf16,@function
        .size           contiguous_sum_square33_bf16,(.L_x_10263 - contiguous_sum_square33_bf16)
        .other          contiguous_sum_square33_bf16,@"STO_CUDA_ENTRY STV_DEFAULT"
contiguous_sum_square33_bf16:
.text.contiguous_sum_square33_bf16:
        /* <DEDUP_REMOVED lines=52> */
.L_x_5107:
        /* <DEDUP_REMOVED lines=56> */
.L_x_5106:
        /* <DEDUP_REMOVED lines=32> */
.L_x_5109:
        /* <DEDUP_REMOVED lines=19> */
.L_x_5110:
[----:B------:R-:W-:Y:S05]  /*09f0*/  @!P1 BRA `(.L_x_5108) ;  /* 0x0000000000289947 */ /* 0x000fea0003800000 */
[----:B------:R-:W-:Y:S01]  /*0a00*/  IMAD R8, R0, UR4, RZ ;  /* 0x0000000400087c24 */ /* 0x000fe2000f8e02ff */
[----:B------:R-:W-:-:S04]  /*0a10*/  IADD3 R6, PT, PT, -R6, RZ, RZ ;  /* 0x000000ff06067210 */ /* 0x000fc80007ffe1ff */
[----:B------:R-:W-:-:S05]  /*0a20*/  LEA R8, R8, R7, 0x1 ;  /* 0x0000000708087211 */ /* 0x000fca00078e08ff */
[----:B------:R-:W-:-:S07]  /*0a30*/  VIADD R9, R8, UR5 ;  /* 0x0000000508097c36 */ /* 0x000fce0008000000 */
.L_x_5111:
[----:B------:R0:W1:Y:S01]  /*0a40*/  LDS.U16 R11, [R9] ;  /* 0x00000000090b7984 */ /* 0x0000620000000400 */
[----:B------:R-:W-:-:S04]  /*0a50*/  IADD3 R6, PT, PT, R6, 0x1, RZ ;  /* 0x0000000106067810 */ /* 0x000fc80007ffe0ff */
[----:B------:R-:W-:Y:S02]  /*0a60*/  ISETP.NE.AND P0, PT, R6, RZ, PT ;  /* 0x000000ff0600720c */ /* 0x000fe40003f05270 */
[----:B0-----:R-:W-:Y:S01]  /*0a70*/  LEA R9, R0, R9, 0x1 ;  /* 0x0000000900097211 */ /* 0x001fe200078e08ff */
[----:B-1----:R-:W-:-:S10]  /*0a80*/  HADD2.BF16_V2 R12, R12.H0_H0, R11.H0_H0 ;  /* 0x2000000b0c0c7230 */ /* 0x002fd40000200800 */
[----:B------:R-:W-:Y:S05]  /*0a90*/  @P0 BRA `(.L_x_5111) ;  /* 0xfffffffc00e80947 */ /* 0x000fea000383ffff */
.L_x_5108:
[----:B-1----:R1:W-:Y:S02]  /*0aa0*/  STS.U16 [R7+UR5], R12 ;  /* 0x0000000c07007988 */ /* 0x0023e40008000405 */
.L_x_5105:
        /* <DEDUP_REMOVED lines=8> */
.L_x_5112:
        /* <DEDUP_REMOVED lines=13> */
.L_x_10263:


//--------------------- .text.contiguous_sum_square3_bf16 --------------------------
	.section	.text.contiguous_sum_square3_bf16,"ax",@progbits
	.align	128
        .global         contiguous_sum_square3_bf16
        .type           contiguous_sum_square3_bf16,@function
        .size           contiguous_sum_square3_bf16,(.L_x_10056 - contiguous_sum_square3_bf16)
        .other          contiguous_sum_square3_bf16,@"STO_CUDA_ENTRY STV_DEFAULT"
contiguous_sum_square3_bf16:
.text.contiguous_sum_square3_bf16:
        /* <DEDUP_REMOVED lines=44> */
.L_x_5131:
        /* <DEDUP_REMOVED lines=27> */
.L_x_5115:
[----:B------:R-:W-:Y:S01]  /*0470*/  MOV R27, R32 ;  /* 0x00000020001b7202 */ /* 0x000fe20000000f00 */
[----:B------:R-:W-:Y:S01]  /*0480*/  IMAD.MOV.U32 R2, RZ, RZ, R34 ;  /* 0x000000ffff027224 */ /* 0x000fe200078e0022 */
[----:B------:R-:W-:Y:S02]  /*0490*/  MOV R0, R35 ;  /* 0x0000002300007202 */ /* 0x000fe40000000f00 */
[----:B0-----:R-:W-:-:S07]  /*04a0*/  MOV R9, 0x4c0 ;  /* 0x000004c000097802 */ /* 0x001fce0000000f00 */
[----:B-12-4-:R-:W-:Y:S05]  /*04b0*/  CALL.REL.NOINC `($__internal_104_$__cuda_sm20_div_s64) ;  /* 0x0000003400887944 */ /* 0x016fea0003c00000 */
        /* <DEDUP_REMOVED lines=8> */
.L_x_5116:
        /* <DEDUP_REMOVED lines=33> */
.L_x_5117:
[----:B------:R-:W-:Y:S01]  /*0750*/  MOV R27, R31 ;  /* 0x0000001f001b7202 */ /* 0x000fe20000000f00 */
[----:B------:R-:W-:Y:S01]  /*0760*/  IMAD.MOV.U32 R2, RZ, RZ, R34 ;  /* 0x000000ffff027224 */ /* 0x000fe200078e0022 */
[----:B------:R-:W-:Y:S02]  /*0770*/  MOV R0, R35 ;  /* 0x0000002300007202 */ /* 0x000fe40000000f00 */
[----:B------:R-:W-:-:S07]  /*0780*/  MOV R9, 0x7a0 ;  /* 0x000007a000097802 */ /* 0x000fce0000000f00 */
[----:B----4-:R-:W-:Y:S05]  /*0790*/  CALL.REL.NOINC `($__internal_104_$__cuda_sm20_div_s64) ;  /* 0x0000003000d07944 */ /* 0x010fea0003c00000 */
        /* <DEDUP_REMOVED lines=9> */
.L_x_5118:
        /* <DEDUP_REMOVED lines=35> */
.L_x_5119:
[----:B------:R-:W-:Y:S01]  /*0a60*/  IMAD.MOV.U32 R27, RZ, RZ, R29 ;  /* 0x000000ffff1b7224 */ /* 0x000fe200078e001d */
[----:B------:R-:W-:Y:S01]  /*0a70*/  MOV R2, R32 ;  /* 0x0000002000027202 */ /* 0x000fe20000000f00 */
[----:B------:R-:W-:Y:S01]  /*0a80*/  IMAD.MOV.U32 R0, RZ, RZ, R33 ;  /* 0x000000ffff007224 */ /* 0x000fe200078e0021 */
[----:B------:R-:W-:-:S07]  /*0a90*/  MOV R9, 0xab0 ;  /* 0x00000ab000097802 */ /* 0x000fce0000000f00 */
[----:B----4-:R-:W-:Y:S05]  /*0aa0*/  CALL.REL.NOINC `($__internal_104_$__cuda_sm20_div_s64) ;  /* 0x00000030000c7944 */ /* 0x010fea0003c00000 */
        /* <DEDUP_REMOVED lines=9> */
.L_x_5120:
        /* <DEDUP_REMOVED lines=33> */
.L_x_5121:
[----:B------:R-:W-:Y:S01]  /*0d50*/  MOV R27, R28 ;  /* 0x0000001c001b7202 */ /* 0x000fe20000000f00 */
[----:B------:R-:W-:Y:S01]  /*0d60*/  IMAD.MOV.U32 R2, RZ, RZ, R32 ;  /* 0x000000ffff027224 */ /* 0x000fe200078e0020 */
[----:B------:R-:W-:Y:S02]  /*0d70*/  MOV R0, R33 ;  /* 0x0000002100007202 */ /* 0x000fe40000000f00 */
[----:B------:R-:W-:-:S07]  /*0d80*/  MOV R9, 0xda0 ;  /* 0x00000da000097802 */ /* 0x000fce0000000f00 */
[----:B----4-:R-:W-:Y:S05]  /*0d90*/  CALL.REL.NOINC `($__internal_104_$__cuda_sm20_div_s64) ;  /* 0x0000002c00507944 */ /* 0x010fea0003c00000 */
        /* <DEDUP_REMOVED lines=8> */
.L_x_5122:
        /* <DEDUP_REMOVED lines=32> */
[----:B------:R-:W-:Y:S01]  /*1020*/  IMAD R12, R32, R12, R29 ;  /* 0x0000000c200c7224 */ /* 0x000fe200078e021d */
[----:B------:R-:W-:Y:S06]  /*1030*/  BRA `(.L_x_5124) ;  /* 0x0000000000387947 */ /* 0x000fec0003800000 */
.L_x_5123:
        /* <DEDUP_REMOVED lines=14> */
.L_x_5124:
        /* <DEDUP_REMOVED lines=34> */
.L_x_5125:
        /* <DEDUP_REMOVED lines=14> */
.L_x_5126:
        /* <DEDUP_REMOVED lines=34> */
.L_x_5127:
[----:B------:R-:W-:Y:S01]  /*1640*/  IMAD.MOV.U32 R27, RZ, RZ, R31 ;  /* 0x000000ffff1b7224 */ /* 0x000fe200078e001f */
[----:B------:R-:W-:Y:S01]  /*1650*/  MOV R2, R32 ;  /* 0x0000002000027202 */ /* 0x000fe20000000f00 */
[----:B------:R-:W-:Y:S01]  /*1660*/  IMAD.MOV.U32 R0, RZ, RZ, R33 ;  /* 0x000000ffff007224 */ /* 0x000fe200078e0021 */
[----:B------:R-:W-:-:S07]  /*1670*/  MOV R9, 0x1690 ;  /* 0x0000169000097802 */ /* 0x000fce0000000f00 */
[----:B----4-:R-:W-:Y:S05]  /*1680*/  CALL.REL.NOINC `($__internal_104_$__cuda_sm20_div_s64) ;  /* 0x0000002400147944 */ /* 0x010fea0003c00000 */
        /* <DEDUP_REMOVED lines=9> */
.L_x_5128:
        /* <DEDUP_REMOVED lines=34> */
.L_x_5129:
[----:B------:R-:W-:Y:S01]  /*1940*/  IMAD.MOV.U32 R27, RZ, RZ, R30 ;  /* 0x000000ffff1b7224 */ /* 0x000fe200078e001e */
[----:B------:R-:W-:Y:S02]  /*1950*/  MOV R2, R32 ;  /* 0x0000002000027202 */ /* 0x000fe40000000f00 */
[----:B------:R-:W-:Y:S02]  /*1960*/  MOV R0, R33 ;  /* 0x0000002100007202 */ /* 0x000fe40000000f00 */
[----:B------:R-:W-:-:S07]  /*1970*/  MOV R9, 0x1990 ;  /* 0x0000199000097802 */ /* 0x000fce0000000f00 */
[----:B----4-:R-:W-:Y:S05]  /*1980*/  CALL.REL.NOINC `($__internal_104_$__cuda_sm20_div_s64) ;  /* 0x0000002000547944 */ /* 0x010fea0003c00000 */
        /* <DEDUP_REMOVED lines=9> */
.L_x_5130:
        /* <DEDUP_REMOVED lines=14> */
.L_x_5114:
        /* <DEDUP_REMOVED lines=33> */
.L_x_5133:
[----:B------:R-:W-:Y:S01]  /*1d10*/  MOV R27, R32 ;  /* 0x00000020001b7202 */ /* 0x000fe20000000f00 */
[----:B------:R-:W-:Y:S01]  /*1d20*/  IMAD.MOV.U32 R2, RZ, RZ, R16 ;  /* 0x000000ffff027224 */ /* 0x000fe200078e0010 */
[----:B------:R-:W-:Y:S02]  /*1d30*/  MOV R0, R17 ;  /* 0x0000001100007202 */ /* 0x000fe40000000f00 */
[----:B0-----:R-:W-:-:S07]  /*1d40*/  MOV R9, 0x1d60 ;  /* 0x00001d6000097802 */ /* 0x001fce0000000f00 */
[----:B------:R-:W-:Y:S05]  /*1d50*/  CALL.REL.NOINC `($__internal_104_$__cuda_sm20_div_s64) ;  /* 0x0000001c00607944 */ /* 0x000fea0003c00000 */
        /* <DEDUP_REMOVED lines=8> */
.L_x_5134:
        /* <DEDUP_REMOVED lines=35> */
.L_x_5135:
[----:B------:R-:W-:Y:S01]  /*2010*/  MOV R27, R17 ;  /* 0x00000011001b7202 */ /* 0x000fe20000000f00 */
[----:B------:R-:W-:Y:S01]  /*2020*/  IMAD.MOV.U32 R2, RZ, RZ, R18 ;  /* 0x000000ffff027224 */ /* 0x000fe200078e0012 */
[----:B------:R-:W-:Y:S02]  /*2030*/  MOV R0, R19 ;  /* 0x0000001300007202 */ /* 0x000fe40000000f00 */
[----:B------:R-:W-:-:S07]  /*2040*/  MOV R9, 0x2060 ;  /* 0x0000206000097802 */ /* 0x000fce0000000f00 */
[----:B------:R-:W-:Y:S05]  /*2050*/  CALL.REL.NOINC `($__internal_104_$__cuda_sm20_div_s64) ;  /* 0x0000001800a07944 */ /* 0x000fea0003c00000 */
        /* <DEDUP_REMOVED lines=9> */
.L_x_5136:
        /* <DEDUP_REMOVED lines=36> */
.L_x_5137:
[----:B------:R-:W-:Y:S01]  /*2330*/  MOV R27, R19 ;  /* 0x00000013001b7202 */ /* 0x000fe20000000f00 */
[----:B------:R-:W-:Y:S01]  /*2340*/  IMAD.MOV.U32 R0, RZ, RZ, R29 ;  /* 0x000000ffff007224 */ /* 0x000fe200078e001d */
[----:B------:R-:W-:Y:S02]  /*2350*/  MOV R2, R28 ;  /* 0x0000001c00027202 */ /* 0x000fe40000000f00 */
[----:B------:R-:W-:-:S07]  /*2360*/  MOV R9, 0x2380 ;  /* 0x0000238000097802 */ /* 0x000fce0000000f00 */
[----:B------:R-:W-:Y:S05]  /*2370*/  CALL.REL.NOINC `($__internal_104_$__cuda_sm20_div_s64) ;  /* 0x0000001400d87944 */ /* 0x000fea0003c00000 */
        /* <DEDUP_REMOVED lines=9> */
.L_x_5138:
        /* <DEDUP_REMOVED lines=37> */
.L_x_5139:
        /* <DEDUP_REMOVED lines=13> */
.L_x_5140:
        /* <DEDUP_REMOVED lines=9> */
.L_x_5132:
        /* <DEDUP_REMOVED lines=31> */
.L_x_5142:
        /* <DEDUP_REMOVED lines=13> */
.L_x_5143:
        /* <DEDUP_REMOVED lines=35> */
.L_x_5144:
[----:B------:R-:W-:Y:S01]  /*2cb0*/  MOV R27, R17 ;  /* 0x00000011001b7202 */ /* 0x000fe20000000f00 */
[----:B------:R-:W-:Y:S01]  /*2cc0*/  IMAD.MOV.U32 R2, RZ, RZ, R18 ;  /* 0x000000ffff027224 */ /* 0x000fe200078e0012 */
[----:B------:R-:W-:Y:S02]  /*2cd0*/  MOV R0, R19 ;  /* 0x0000001300007202 */ /* 0x000fe40000000f00 */
[----:B------:R-:W-:-:S07]  /*2ce0*/  MOV R9, 0x2d00 ;  /* 0x00002d0000097802 */ /* 0x000fce0000000f00 */
[----:B------:R-:W-:Y:S05]  /*2cf0*/  CALL.REL.NOINC `($__internal_104_$__cuda_sm20_div_s64) ;  /* 0x0000000c00787944 */ /* 0x000fea0003c00000 */
        /* <DEDUP_REMOVED lines=9> */
.L_x_5145:
        /* <DEDUP_REMOVED lines=10> */
.L_x_5141:
        /* <DEDUP_REMOVED lines=29> */
.L_x_5146:
[----:B------:R-:W-:-:S07]  /*3000*/  MOV R0, 0x3020 ;  /* 0x0000302000007802 */ /* 0x000fce0000000f00 */
[----:B0-----:R-:W-:Y:S05]  /*3010*/  CALL.REL.NOINC `($__internal_105_$__cuda_sm20_rem_s64) ;  /* 0x0000001000007944 */ /* 0x001fea0003c00000 */
[----:B------:R-:W-:Y:S02]  /*3020*/  MOV R10, R2 ;  /* 0x00000002000a7202 */ /* 0x000fe40000000f00 */
[----:B------:R-:W-:-:S07]  /*3030*/  MOV R11, R9 ;  /* 0x00000009000b7202 */ /* 0x000fce0000000f00 */
.L_x_5147:
[----:B------:R-:W0:Y:S02]  /*3040*/  LDC.64 R12, c[0x0][0x398] ;  /* 0x0000e600ff0c7b82 */ /* 0x000e240000000a00 */
[----:B0-----:R-:W-:-:S06]  /*3050*/  IMAD.WIDE.U32 R2, R3, 0x8, R12 ;  /* 0x0000000803027825 */ /* 0x001fcc00078e000c */
[----:B------:R-:W2:Y:S02]  /*3060*/  LDG.E.64 R2, desc[UR8][R2.64] ;  /* 0x0000000802027981 */ /* 0x000ea4000c1e1b00 */
[-C--:B--2---:R-:W-:Y:S02]  /*3070*/  IMAD R9, R3, R10.reuse, RZ ;  /* 0x0000000a03097224 */ /* 0x084fe400078e02ff */
[----:B------:R-:W-:-:S04]  /*3080*/  IMAD.WIDE.U32 R28, R2, R10, R28 ;  /* 0x0000000a021c7225 */ /* 0x000fc800078e001c */
[----:B------:R-:W-:-:S04]  /*3090*/  IMAD R9, R2, R11, R9 ;  /* 0x0000000b02097224 */ /* 0x000fc800078e0209 */
[----:B------:R-:W-:-:S07]  /*30a0*/  IMAD.IADD R29, R29, 0x1, R9 ;  /* 0x000000011d1d7824 */ /* 0x000fce00078e0209 */
.L_x_5113:
[----:B------:R-:W1:Y:S02]  /*30b0*/  LDCU.64 UR10, c[0x0][0x388] ;  /* 0x00007100ff0a77ac */ /* 0x000e640008000a00 */
[----:B-1----:R-:W-:-:S04]  /*30c0*/  LEA R2, P0, R28, UR10, 0x1 ;  /* 0x0000000a1c027c11 */ /* 0x002fc8000f8008ff */
[----:B------:R-:W-:-:S05]  /*30d0*/  LEA.HI.X R3, R28, UR11, R29, 0x1, P0 ;  /* 0x0000000b1c037c11 */ /* 0x000fca00080f0c1d */
[----:B------:R-:W2:Y:S01]  /*30e0*/  LDG.E.U16 R2, desc[UR8][R2.64] ;  /* 0x0000000802027981 */ /* 0x000ea2000c1e1500 */
[----:B------:R-:W-:Y:S01]  /*30f0*/  ISETP.NE.AND P0, PT, R8, RZ, PT ;  /* 0x000000ff0800720c */ /* 0x000fe20003f05270 */
[----:B--2---:R-:W-:-:S05]  /*3100*/  HMUL2.BF16_V2 R0, R2.H0_H0, R2.H0_H0 ;  /* 0x2000000202007232 */ /* 0x004fca0000200800 */
[----:B------:R1:W-:Y:S01]  /*3110*/  STS.U16 [R4], R0 ;  /* 0x0000000004007388 */ /* 0x0003e20000000400 */
[----:B------:R-:W-:Y:S06]  /*3120*/  BAR.SYNC.DEFER_BLOCKING 0x0 ;  /* 0x0000000000007b1d */ /* 0x000fec0000010000 */
[----:B------:R-:W-:Y:S05]  /*3130*/  @P0 EXIT ;  /* 0x000000000000094d */ /* 0x000fea0003800000 */
[----:B------:R-:W-:-:S13]  /*3140*/  ISETP.GT.U32.AND P0, PT, R5, 0x1, PT ;  /* 0x000000010500780c */ /* 0x000fda0003f04070 */
[----:B------:R-:W2:Y:S01]  /*3150*/  @!P0 S2R R3, SR_CgaCtaId ;  /* 0x0000000000038919 */ /* 0x000ea20000008800 */
[----:B-1----:R-:W-:-:S04]  /*3160*/  @!P0 MOV R0, 0x400 ;  /* 0x0000040000008802 */ /* 0x002fc80000000f00 */
[----:B--2---:R-:W-:-:S04]  /*3170*/  @!P0 LEA R0, R3, R0, 0x18 ;  /* 0x0000000003008211 */ /* 0x004fc800078ec0ff */
        /* <DEDUP_REMOVED lines=22> */
.L_x_5150:
        /* <DEDUP_REMOVED lines=22> */
[----:B--2---:R-:W-:Y:S01]  /*3440*/  HADD2.BF16_V2 R8, R8.H0_H0, R23.H0_H0 ;  /* 0x2000001708087230 */ /* 0x004fe20000200800 */
[----:B------:R-:W2:Y:S03]  /*3450*/  LDS.U16 R19, [R19] ;  /* 0x0000000013137984 */ /* 0x000ea60000000400 */
[C---:B0-----:R-:W-:Y:S01]  /*3460*/  IMAD R13, R6.reuse, 0x2, R33 ;  /* 0x00000002060d7824 */ /* 0x041fe200078e0221 */
[----:B------:R-:W0:Y:S04]  /*3470*/  LDS.U16 R17, [R33] ;  /* 0x0000000021117984 */ /* 0x000e280000000400 */
[----:B------:R-:W-:-:S02]  /*3480*/  LEA R35, R6, R13, 0x1 ;  /* 0x0000000d06237211 */ /* 0x000fc400078e08ff */
[----:B------:R-:W0:Y:S01]  /*3490*/  LDS.U16 R13, [R13] ;  /* 0x000000000d0d7984 */ /* 0x000e220000000400 */
[----:B---3--:R-:W-:Y:S01]  /*34a0*/  HADD2.BF16_V2 R8, R8.H0_H0, R25.H0_H0 ;  /* 0x2000001908087230 */ /* 0x008fe20000200800 */
[C---:B-1----:R-:W-:Y:S02]  /*34b0*/  LEA R31, R6.reuse, R35, 0x1 ;  /* 0x00000023061f7211 */ /* 0x042fe400078e08ff */
[----:B------:R-:W1:Y:S01]  /*34c0*/  LDS.U16 R23, [R35] ;  /* 0x0000000023177984 */ /* 0x000e620000000400 */
        /* <DEDUP_REMOVED lines=14> */
[----:B--2---:R-:W-:-:S04]  /*35b0*/  HADD2.BF16_V2 R8, R8.H0_H0, R19.H0_H0 ;  /* 0x2000001308087230 */ /* 0x004fc80000200800 */
[----:B0-----:R-:W-:-:S04]  /*35c0*/  HADD2.BF16_V2 R8, R8.H0_H0, R17.H0_H0 ;  /* 0x2000001108087230 */ /* 0x001fc80000200800 */
[----:B------:R-:W-:-:S04]  /*35d0*/  HADD2.BF16_V2 R8, R8.H0_H0, R13.H0_H0 ;  /* 0x2000000d08087230 */ /* 0x000fc80000200800 */
[----:B-1----:R-:W-:-:S04]  /*35e0*/  HADD2.BF16_V2 R8, R8.H0_H0, R23.H0_H0 ;  /* 0x2000001708087230 */ /* 0x002fc80000200800 */
[----:B---3--:R-:W-:-:S04]  /*35f0*/  HADD2.BF16_V2 R8, R8.H0_H0, R31.H0_H0 ;  /* 0x2000001f08087230 */ /* 0x008fc80000200800 */
[----:B----4-:R-:W-:-:S04]  /*3600*/  HADD2.BF16_V2 R8, R8.H0_H0, R25.H0_H0 ;  /* 0x2000001908087230 */ /* 0x010fc80000200800 */
[----:B-----5:R-:W-:-:S04]  /*3610*/  HADD2.BF16_V2 R8, R8.H0_H0, R27.H0_H0 ;  /* 0x2000001b08087230 */ /* 0x020fc80000200800 */
[----:B------:R-:W-:-:S04]  /*3620*/  HADD2.BF16_V2 R8, R8.H0_H0, R9.H0_H0 ;  /* 0x2000000908087230 */ /* 0x000fc80000200800 */
[----:B------:R-:W-:Y:S01]  /*3630*/  HADD2.BF16_V2 R8, R8.H0_H0, R21.H0_H0 ;  /* 0x2000001508087230 */ /* 0x000fe20000200800 */
[----:B------:R-:W-:Y:S06]  /*3640*/  @P0 BRA `(.L_x_5150) ;  /* 0xfffffffc00240947 */ /* 0x000fec000383ffff */
[----:B------:R-:W-:-:S12]  /*3650*/  UIADD3 UR4, UPT, UPT, UR4, 0x1, URZ ;  /* 0x0000000104047890 */ /* 0x000fd8000fffe0ff */
.L_x_5149:
        /* <DEDUP_REMOVED lines=9> */
[C---:B0-----:R-:W-:Y:S02]  /*36f0*/  LEA R9, R6.reuse, R3, 0x1 ;  /* 0x0000000306097211 */ /* 0x041fe400078e08ff */
[----:B------:R-:W2:Y:S02]  /*3700*/  LDS.U16 R3, [R3] ;  /* 0x0000000003037984 */ /* 0x000ea40000000400 */
[C---:B------:R-:W-:Y:S02]  /*3710*/  LEA R11, R6.reuse, R9, 0x1 ;  /* 0x00000009060b7211 */ /* 0x040fe400078e08ff */
[----:B------:R-:W0:Y:S03]  /*3720*/  LDS.U16 R0, [R9] ;  /* 0x0000000009007984 */ /* 0x000e260000000400 */
[C---:B------:R-:W-:Y:S02]  /*3730*/  IMAD R13, R6.reuse, 0x2, R11 ;  /* 0x00000002060d7824 */ /* 0x040fe400078e020b */
[----:B------:R-:W3:Y:S03]  /*3740*/  LDS.U16 R11, [R11] ;  /* 0x000000000b0b7984 */ /* 0x000ee60000000400 */
[----:B------:R-:W-:-:S02]  /*3750*/  LEA R17, R6, R13, 0x1 ;  /* 0x0000000d06117211 */ /* 0x000fc400078e08ff */
[----:B------:R-:W4:Y:S02]  /*3760*/  LDS.U16 R13, [R13] ;  /* 0x000000000d0d7984 */ /* 0x000f240000000400 */
[C---:B------:R-:W-:Y:S02]  /*3770*/  LEA R19, R6.reuse, R17, 0x1 ;  /* 0x0000001106137211 */ /* 0x040fe400078e08ff */
[----:B------:R-:W5:Y:S03]  /*3780*/  LDS.U16 R17, [R17] ;  /* 0x0000000011117984 */ /* 0x000f660000000400 */
[C---:B------:R-:W-:Y:S02]  /*3790*/  IMAD R21, R6.reuse, 0x2, R19 ;  /* 0x0000000206157824 */ /* 0x040fe400078e0213 */
[----:B------:R-:W1:Y:S03]  /*37a0*/  LDS.U16 R19, [R19] ;  /* 0x0000000013137984 */ /* 0x000e660000000400 */
[----:B------:R-:W-:-:S02]  /*37b0*/  LEA R4, R6, R21, 0x1 ;  /* 0x0000001506047211 */ /* 0x000fc400078e08ff */
[----:B------:R-:W1:Y:S04]  /*37c0*/  LDS.U16 R21, [R21] ;  /* 0x0000000015157984 */ /* 0x000e680000000400 */
[----:B------:R-:W1:Y:S01]  /*37d0*/  LDS.U16 R9, [R4] ;  /* 0x0000000004097984 */ /* 0x000e620000000400 */
[----:B--2---:R-:W-:-:S04]  /*37e0*/  HADD2.BF16_V2 R3, R8.H0_H0, R3.H0_H0 ;  /* 0x2000000308037230 */ /* 0x004fc80000200800 */
[----:B0-----:R-:W-:-:S04]  /*37f0*/  HADD2.BF16_V2 R0, R3.H0_H0, R0.H0_H0 ;  /* 0x2000000003007230 */ /* 0x001fc80000200800 */
[----:B---3--:R-:W-:-:S04]  /*3800*/  HADD2.BF16_V2 R0, R0.H0_H0, R11.H0_H0 ;  /* 0x2000000b00007230 */ /* 0x008fc80000200800 */
[----:B----4-:R-:W-:-:S04]  /*3810*/  HADD2.BF16_V2 R0, R0.H0_H0, R13.H0_H0 ;  /* 0x2000000d00007230 */ /* 0x010fc80000200800 */
[----:B-----5:R-:W-:-:S04]  /*3820*/  HADD2.BF16_V2 R0, R0.H0_H0, R17.H0_H0 ;  /* 0x2000001100007230 */ /* 0x020fc80000200800 */
[----:B-1----:R-:W-:-:S04]  /*3830*/  HADD2.BF16_V2 R0, R0.H0_H0, R19.H0_H0 ;  /* 0x2000001300007230 */ /* 0x002fc80000200800 */
[----:B------:R-:W-:-:S04]  /*3840*/  HADD2.BF16_V2 R0, R0.H0_H0, R21.H0_H0 ;  /* 0x2000001500007230 */ /* 0x000fc80000200800 */
[----:B------:R-:W-:-:S07]  /*3850*/  HADD2.BF16_V2 R8, R0.H0_H0, R9.H0_H0 ;  /* 0x2000000900087230 */ /* 0x000fce0000200800 */
.L_x_5152:
        /* <DEDUP_REMOVED lines=8> */
[C---:B0-----:R-:W-:Y:S02]  /*38e0*/  IMAD R9, R6.reuse, 0x2, R3 ;  /* 0x0000000206097824 */ /* 0x041fe400078e0203 */
[----:B------:R-:W2:Y:S03]  /*38f0*/  LDS.U16 R3, [R3] ;  /* 0x0000000003037984 */ /* 0x000ea60000000400 */
[C---:B------:R-:W-:Y:S02]  /*3900*/  LEA R11, R6.reuse, R9, 0x1 ;  /* 0x00000009060b7211 */ /* 0x040fe400078e08ff */
[----:B------:R-:W0:Y:S02]  /*3910*/  LDS.U16 R9, [R9] ;  /* 0x0000000009097984 */ /* 0x000e240000000400 */
[----:B------:R-:W-:Y:S02]  /*3920*/  LEA R0, R6, R11, 0x1 ;  /* 0x0000000b06007211 */ /* 0x000fe400078e08ff */
[----:B------:R-:W3:Y:S04]  /*3930*/  LDS.U16 R11, [R11] ;  /* 0x000000000b0b7984 */ /* 0x000ee80000000400 */
[----:B------:R-:W4:Y:S01]  /*3940*/  LDS.U16 R13, [R0] ;  /* 0x00000000000d7984 */ /* 0x000f220000000400 */
[----:B--2---:R-:W-:-:S04]  /*3950*/  HADD2.BF16_V2 R8, R8.H0_H0, R3.H0_H0 ;  /* 0x2000000308087230 */ /* 0x004fc80000200800 */
[----:B0-----:R-:W-:-:S04]  /*3960*/  HADD2.BF16_V2 R8, R8.H0_H0, R9.H0_H0 ;  /* 0x2000000908087230 */ /* 0x001fc80000200800 */
[----:B---3--:R-:W-:-:S04]  /*3970*/  HADD2.BF16_V2 R8, R8.H0_H0, R11.H0_H0 ;  /* 0x2000000b08087230 */ /* 0x008fc80000200800 */
[----:B----4-:R-:W-:-:S07]  /*3980*/  HADD2.BF16_V2 R8, R8.H0_H0, R13.H0_H0 ;  /* 0x2000000d08087230 */ /* 0x010fce0000200800 */
.L_x_5153:
[----:B------:R-:W-:Y:S05]  /*3990*/  @!P1 BRA `(.L_x_5151) ;  /* 0x0000000000289947 */ /* 0x000fea0003800000 */
[----:B------:R-:W-:Y:S01]  /*39a0*/  IMAD R0, R6, UR4, RZ ;  /* 0x0000000406007c24 */ /* 0x000fe2000f8e02ff */
[----:B------:R-:W-:-:S03]  /*39b0*/  IADD3 R5, PT, PT, -R5, RZ, RZ ;  /* 0x000000ff05057210 */ /* 0x000fc60007ffe1ff */
[----:B------:R-:W-:-:S05]  /*39c0*/  IMAD R0, R0, 0x2, R7 ;  /* 0x0000000200007824 */ /* 0x000fca00078e0207 */
[----:B------:R-:W-:-:S07]  /*39d0*/  IADD3 R3, PT, PT, R0, UR5, RZ ;  /* 0x0000000500037c10 */ /* 0x000fce000fffe0ff */
.L_x_5154:
[----:B0-----:R0:W2:Y:S01]  /*39e0*/  LDS.U16 R9, [R3] ;  /* 0x0000000003097984 */ /* 0x0010a20000000400 */
[----:B------:R-:W-:-:S05]  /*39f0*/  VIADD R5, R5, 0x1 ;  /* 0x0000000105057836 */ /* 0x000fca0000000000 */
[----:B------:R-:W-:Y:S02]  /*3a00*/  ISETP.NE.AND P0, PT, R5, RZ, PT ;  /* 0x000000ff0500720c */ /* 0x000fe40003f05270 */
[----:B0-----:R-:W-:Y:S01]  /*3a10*/  LEA R3, R6, R3, 0x1 ;  /* 0x0000000306037211 */ /* 0x001fe200078e08ff */
[----:B--2---:R-:W-:-:S10]  /*3a20*/  HADD2.BF16_V2 R8, R8.H0_H0, R9.H0_H0 ;  /* 0x2000000908087230 */ /* 0x004fd40000200800 */
[----:B------:R-:W-:Y:S05]  /*3a30*/  @P0 BRA `(.L_x_5154) ;  /* 0xfffffffc00e80947 */ /* 0x000fea000383ffff */
.L_x_5151:
[----:B--2---:R2:W-:Y:S02]  /*3a40*/  STS.U16 [R7+UR5], R8 ;  /* 0x0000000807007988 */ /* 0x0045e40008000405 */
.L_x_5148:
        /* <DEDUP_REMOVED lines=9> */
        .weak           $__internal_104_$__cuda_sm20_div_s64
        .type           $__internal_104_$__cuda_sm20_div_s64,@function
        .size           $__internal_104_$__cuda_sm20_div_s64,($__internal_105_$__cuda_sm20_rem_s64 - $__internal_104_$__cuda_sm20_div_s64)
$__internal_104_$__cuda_sm20_div_s64:
        /* <DEDUP_REMOVED lines=83> */
[----:B------:R-:W-:Y:S06]  /*4010*/  RET.REL.NODEC R12 `(contiguous_sum_square3_bf16) ;  /* 0xffffffbc0cf87950 */ /* 0x000fec0003c3ffff */
        .weak           $__internal_105_$__cuda_sm20_rem_s64
        .type           $__internal_105_$__cuda_sm20_rem_s64,@function
        .size           $__internal_105_$__cuda_sm20_rem_s64,(.L_x_10056 - $__internal_105_$__cuda_sm20_rem_s64)
$__internal_105_$__cuda_sm20_rem_s64:
        /* <DEDUP_REMOVED lines=66> */
[----:B------:R-:W-:Y:S06]  /*4440*/  RET.REL.NODEC R10 `(contiguous_sum_square3_bf16) ;  /* 0xffffffb80aec7950 */ /* 0x000fec0003c3ffff */
.L_x_5155:
        /* <DEDUP_REMOVED lines=11> */
.L_x_10056:


//--------------------- .text.contiguous_sum_square22_bf16 --------------------------
	.section	.text.contiguous_sum_square22_bf16,"ax",@progbits
	.align	128
        .global         contiguous_sum_square22_bf16
        .type           contiguous_sum_square22_bf16,@function
        .size           contiguous_sum_square22_bf16,(.L_x_10265 - contiguous_sum_square22_bf16)
        .other          contiguous_sum_square22_bf16,@"STO_CUDA_ENTRY STV_DEFAULT"
contiguous_sum_square22_bf16:
.text.contiguous_sum_square22_bf16:
        /* <DEDUP_REMOVED lines=50> */
.L_x_5157:
[----:B------:R-:W-:Y:S05]  /*0320*/  BSYNC.RECONVERGENT B0 ;  /* 0x0000000000007941 */ /* 0x000fea0003800200 */
.L_x_5156:
[----:B------:R-:W-:Y:S06]  /*0330*/  BAR.SYNC.DEFER_BLOCKING 0x0 ;  /* 0x0000000000007b1d */ /* 0x000fec0000010000 */
[----:B------:R-:W-:Y:S05]  /*0340*/  @!P1 BRA `(.L_x_5158) ;  /* 0x0000000000309947 */ /* 0x000fea0003800000 */
.L_x_5159:
        /* <DEDUP_REMOVED lines=12> */
.L_x_5158:
        /* <DEDUP_REMOVED lines=39> */
.L_x_5160:
        /* <DEDUP_REMOVED lines=16> */
.L_x_10265:


//--------------------- .text.contiguous_sum_square2_bf16 --------------------------
	.section	.text.contiguous_sum_square2_bf16,"ax",@progbits
	.align	128
        .global         contiguous_sum_square2_bf16
        .type           contiguous_sum_square2_bf16,@function
        .size           contiguous_sum_square2_bf16,(.L_x_10058 - contiguous_sum_square2_bf16)
        .other          contiguous_sum_square2_bf16,@"STO_CUDA_ENTRY STV_DEFAULT"
contiguous_sum_square2_bf16:
.text.contiguous_sum_square2_bf16:
        /* <DEDUP_REMOVED lines=47> */
.L_x_5189:
        /* <DEDUP_REMOVED lines=32> */
.L_x_5166:
[----:B------:R-:W-:Y:S01]  /*04f0*/  MOV R26, R6 ;  /* 0x00000006001a7202 */ /* 0x000fe20000000f00 */
[----:B------:R-:W-:Y:S01]  /*0500*/  IMAD.MOV.U32 R13, RZ, RZ, R7 ;  /* 0x000000ffff0d7224 */ /* 0x000fe200078e0007 */
[----:B------:R-:W-:Y:S01]  /*0510*/  MOV R14, R34 ;  /* 0x00000022000e7202 */ /* 0x000fe20000000f00 */
[----:B------:R-:W-:Y:S01]  /*0520*/  IMAD.MOV.U32 R11, RZ, RZ, R35 ;  /* 0x000000ffff0b7224 */ /* 0x000fe200078e0023 */
[----:B------:R-:W-:-:S07]  /*0530*/  MOV R12, 0x550 ;  /* 0x00000550000c7802 */ /* 0x000fce0000000f00 */
[----:B-1----:R-:W-:Y:S05]  /*0540*/  CALL.REL.NOINC `($__internal_106_$__cuda_sm20_div_s64) ;  /* 0x0000006400507944 */ /* 0x002fea0003c00000 */
        /* <DEDUP_REMOVED lines=9> */
.L_x_5167:
[----:B------:R-:W-:Y:S05]  /*05e0*/  BSYNC.RECONVERGENT B1 ;  /* 0x0000000000017941 */ /* 0x000fea0003800200 */
.L_x_5165:
        /* <DEDUP_REMOVED lines=34> */
.L_x_5169:
[----:B------:R-:W-:Y:S01]  /*0810*/  IMAD.MOV.U32 R26, RZ, RZ, R20 ;  /* 0x000000ffff1a7224 */ /* 0x000fe200078e0014 */
[----:B------:R-:W-:Y:S01]  /*0820*/  MOV R13, R9 ;  /* 0x00000009000d7202 */ /* 0x000fe20000000f00 */
[----:B------:R-:W-:Y:S01]  /*0830*/  IMAD.MOV.U32 R14, RZ, RZ, R34 ;  /* 0x000000ffff0e7224 */ /* 0x000fe200078e0022 */
[----:B------:R-:W-:Y:S02]  /*0840*/  MOV R11, R35 ;  /* 0x00000023000b7202 */ /* 0x000fe40000000f00 */
[----:B------:R-:W-:-:S07]  /*0850*/  MOV R12, 0x870 ;  /* 0x00000870000c7802 */ /* 0x000fce0000000f00 */
[----:B------:R-:W-:Y:S05]  /*0860*/  CALL.REL.NOINC `($__internal_106_$__cuda_sm20_div_s64) ;  /* 0x0000006000887944 */ /* 0x000fea0003c00000 */
        /* <DEDUP_REMOVED lines=9> */
.L_x_5170:
[----:B------:R-:W-:Y:S05]  /*0900*/  BSYNC.RECONVERGENT B1 ;  /* 0x0000000000017941 */ /* 0x000fea0003800200 */
.L_x_5168:
        /* <DEDUP_REMOVED lines=33> */
.L_x_5172:
[----:B------:R-:W-:Y:S01]  /*0b20*/  IMAD.MOV.U32 R26, RZ, RZ, R36 ;  /* 0x000000ffff1a7224 */ /* 0x000fe200078e0024 */
[----:B------:R-:W-:Y:S01]  /*0b30*/  MOV R13, R37 ;  /* 0x00000025000d7202 */ /* 0x000fe20000000f00 */
[----:B------:R-:W-:Y:S01]  /*0b40*/  IMAD.MOV.U32 R14, RZ, RZ, R20 ;  /* 0x000000ffff0e7224 */ /* 0x000fe200078e0014 */
[----:B------:R-:W-:Y:S02]  /*0b50*/  MOV R11, R21 ;  /* 0x00000015000b7202 */ /* 0x000fe40000000f00 */
[----:B------:R-:W-:-:S07]  /*0b60*/  MOV R12, 0xb80 ;  /* 0x00000b80000c7802 */ /* 0x000fce0000000f00 */
[----:B------:R-:W-:Y:S05]  /*0b70*/  CALL.REL.NOINC `($__internal_106_$__cuda_sm20_div_s64) ;  /* 0x0000005c00c47944 */ /* 0x000fea0003c00000 */
        /* <DEDUP_REMOVED lines=10> */
.L_x_5173:
[----:B------:R-:W-:Y:S05]  /*0c20*/  BSYNC.RECONVERGENT B1 ;  /* 0x0000000000017941 */ /* 0x000fea0003800200 */
.L_x_5171:
        /* <DEDUP_REMOVED lines=35> */
.L_x_5175:
[----:B------:R-:W-:Y:S01]  /*0e60*/  MOV R26, R34 ;  /* 0x00000022001a7202 */ /* 0x000fe20000000f00 */
[----:B------:R-:W-:Y:S01]  /*0e70*/  IMAD.MOV.U32 R13, RZ, RZ, R35 ;  /* 0x000000ffff0d7224 */ /* 0x000fe200078e0023 */
[----:B------:R-:W-:Y:S01]  /*0e80*/  MOV R14, R20 ;  /* 0x00000014000e7202 */ /* 0x000fe20000000f00 */
[----:B------:R-:W-:Y:S01]  /*0e90*/  IMAD.MOV.U32 R11, RZ, RZ, R21 ;  /* 0x000000ffff0b7224 */ /* 0x000fe200078e0015 */
[----:B------:R-:W-:-:S07]  /*0ea0*/  MOV R12, 0xec0 ;  /* 0x00000ec0000c7802 */ /* 0x000fce0000000f00 */
[----:B------:R-:W-:Y:S05]  /*0eb0*/  CALL.REL.NOINC `($__internal_106_$__cuda_sm20_div_s64) ;  /* 0x0000005800f47944 */ /* 0x000fea0003c00000 */
        /* <DEDUP_REMOVED lines=11> */
.L_x_5176:
[----:B------:R-:W-:Y:S05]  /*0f70*/  BSYNC.RECONVERGENT B1 ;  /* 0x0000000000017941 */ /* 0x000fea0003800200 */
.L_x_5174:
        /* <DEDUP_REMOVED lines=36> */
.L_x_5178:
        /* <DEDUP_REMOVED lines=16> */
.L_x_5179:
[----:B------:R-:W-:Y:S05]  /*12c0*/  BSYNC.RECONVERGENT B1 ;  /* 0x0000000000017941 */ /* 0x000fea0003800200 */
.L_x_5177:
        /* <DEDUP_REMOVED lines=35> */
.L_x_5181:
        /* <DEDUP_REMOVED lines=17> */
.L_x_5182:
[----:B------:R-:W-:Y:S05]  /*1610*/  BSYNC.RECONVERGENT B1 ;  /* 0x0000000000017941 */ /* 0x000fea0003800200 */
.L_x_5180:
        /* <DEDUP_REMOVED lines=35> */
.L_x_5184:
        /* <DEDUP_REMOVED lines=16> */
.L_x_5185:
[----:B------:R-:W-:Y:S05]  /*1950*/  BSYNC.RECONVERGENT B1 ;  /* 0x0000000000017941 */ /* 0x000fea0003800200 */
.L_x_5183:
        /* <DEDUP_REMOVED lines=35> */
.L_x_5187:
        /* <DEDUP_REMOVED lines=16> */
.L_x_5188:
[----:B------:R-:W-:Y:S05]  /*1c90*/  BSYNC.RECONVERGENT B1 ;  /* 0x0000000000017941 */ /* 0x000fea0003800200 */
.L_x_5186:
        /* <DEDUP_REMOVED lines=8> */
.L_x_5164:
        /* <DEDUP_REMOVED lines=36> */
.L_x_5192:
[----:B------:R-:W-:Y:S01]  /*1f60*/  MOV R26, R6 ;  /* 0x00000006001a7202 */ /* 0x000fe20000000f00 */
[----:B------:R-:W-:Y:S01]  /*1f70*/  IMAD.MOV.U32 R13, RZ, RZ, R7 ;  /* 0x000000ffff0d7224 */ /* 0x000fe200078e0007 */
[----:B------:R-:W-:Y:S01]  /*1f80*/  MOV R14, R16 ;  /* 0x00000010000e7202 */ /* 0x000fe20000000f00 */
[----:B------:R-:W-:Y:S01]  /*1f90*/  IMAD.MOV.U32 R11, RZ, RZ, R17 ;  /* 0x000000ffff0b7224 */ /* 0x000fe200078e0011 */
[----:B------:R-:W-:-:S07]  /*1fa0*/  MOV R12, 0x1fc0 ;  /* 0x00001fc0000c7802 */ /* 0x000fce0000000f00 */
[----:B------:R-:W-:Y:S05]  /*1fb0*/  CALL.REL.NOINC `($__internal_106_$__cuda_sm20_div_s64) ;  /* 0x0000004800b47944 */ /* 0x000fea0003c00000 */
        /* <DEDUP_REMOVED lines=9> */
.L_x_5193:
[----:B------:R-:W-:Y:S05]  /*2050*/  BSYNC.RECONVERGENT B1 ;  /* 0x0000000000017941 */ /* 0x000fea0003800200 */
.L_x_5191:
        /* <DEDUP_REMOVED lines=34> */
.L_x_5195:
        /* <DEDUP_REMOVED lines=17> */
.L_x_5196:
[----:B------:R-:W-:Y:S05]  /*2390*/  BSYNC.RECONVERGENT B1 ;  /* 0x0000000000017941 */ /* 0x000fea0003800200 */
.L_x_5194:
        /* <DEDUP_REMOVED lines=36> */
.L_x_5198:
        /* <DEDUP_REMOVED lines=16> */
.L_x_5199:
[----:B------:R-:W-:Y:S05]  /*26e0*/  BSYNC.RECONVERGENT B1 ;  /* 0x0000000000017941 */ /* 0x000fea0003800200 */
.L_x_5197:
        /* <DEDUP_REMOVED lines=35> */
.L_x_5201:
[----:B------:R-:W-:Y:S01]  /*2920*/  MOV R26, R18 ;  /* 0x00000012001a7202 */ /* 0x000fe20000000f00 */
[----:B------:R-:W-:Y:S01]  /*2930*/  IMAD.MOV.U32 R13, RZ, RZ, R19 ;  /* 0x000000ffff0d7224 */ /* 0x000fe200078e0013 */
[----:B------:R-:W-:Y:S01]  /*2940*/  MOV R14, R16 ;  /* 0x00000010000e7202 */ /* 0x000fe20000000f00 */
[----:B------:R-:W-:Y:S01]  /*2950*/  IMAD.MOV.U32 R11, RZ, RZ, R17 ;  /* 0x000000ffff0b7224 */ /* 0x000fe200078e0011 */
[----:B------:R-:W-:-:S07]  /*2960*/  MOV R12, 0x2980 ;  /* 0x00002980000c7802 */ /* 0x000fce0000000f00 */
[----:B------:R-:W-:Y:S05]  /*2970*/  CALL.REL.NOINC `($__internal_106_$__cuda_sm20_div_s64) ;  /* 0x0000004000447944 */ /* 0x000fea0003c00000 */
        /* <DEDUP_REMOVED lines=10> */
.L_x_5202:
[----:B------:R-:W-:Y:S05]  /*2a20*/  BSYNC.RECONVERGENT B1 ;  /* 0x0000000000017941 */ /* 0x000fea0003800200 */
.L_x_5200:
[----:B------:R-:W-:Y:S01]  /*2a30*/  MOV R36, R22 ;  /* 0x0000001600247202 */ /* 0x000fe20000000f00 */
[----:B------:R-:W-:Y:S02]  /*2a40*/  IMAD R11, R11, R38, RZ ;  /* 0x000000260b0b7224 */ /* 0x000fe400078e02ff */
[----:B------:R-:W-:Y:S02]  /*2a50*/  VIADD R8, R8, 0xfffffffe ;  /* 0xfffffffe08087836 */ /* 0x000fe40000000000 */
[----:B------:R-:W-:-:S04]  /*2a60*/  IMAD.WIDE.U32 R22, R38, R10, R36 ;  /* 0x0000000a26167225 */ /* 0x000fc800078e0024 */
[----:B------:R-:W-:-:S05]  /*2a70*/  IMAD R11, R39, R10, R11 ;  /* 0x0000000a270b7224 */ /* 0x000fca00078e020b */
[----:B------:R-:W-:-:S07]  /*2a80*/  IADD3 R23, PT, PT, R23, R11, RZ ;  /* 0x0000000b17177210 */ /* 0x000fce0007ffe0ff */
.L_x_5190:
        /* <DEDUP_REMOVED lines=30> */
.L_x_5204:
[----:B------:R-:W-:Y:S01]  /*2c70*/  MOV R18, R6 ;  /* 0x0000000600127202 */ /* 0x000fe20000000f00 */
[----:B------:R-:W-:Y:S01]  /*2c80*/  IMAD.MOV.U32 R19, RZ, RZ, R7 ;  /* 0x000000ffff137224 */ /* 0x000fe200078e0007 */
[----:B------:R-:W-:Y:S01]  /*2c90*/  MOV R24, R10 ;  /* 0x0000000a00187202 */ /* 0x000fe20000000f00 */
[----:B------:R-:W-:Y:S01]  /*2ca0*/  IMAD.MOV.U32 R21, RZ, RZ, R11 ;  /* 0x000000ffff157224 */ /* 0x000fe200078e000b */
[----:B------:R-:W-:-:S07]  /*2cb0*/  MOV R26, 0x2cd0 ;  /* 0x00002cd0001a7802 */ /* 0x000fce0000000f00 */
[----:B------:R-:W-:Y:S05]  /*2cc0*/  CALL.REL.NOINC `($__internal_107_$__cuda_sm20_rem_s64) ;  /* 0x0000004000bc7944 */ /* 0x000fea0003c00000 */
.L_x_5205:
[----:B------:R-:W-:Y:S05]  /*2cd0*/  BSYNC.RECONVERGENT B1 ;  /* 0x0000000000017941 */ /* 0x000fea0003800200 */
.L_x_5203:
        /* <DEDUP_REMOVED lines=30> */
.L_x_5207:
[----:B------:R-:W-:Y:S01]  /*2ec0*/  MOV R24, R10 ;  /* 0x0000000a00187202 */ /* 0x000fe20000000f00 */
[----:B------:R-:W-:Y:S01]  /*2ed0*/  IMAD.MOV.U32 R21, RZ, RZ, R11 ;  /* 0x000000ffff157224 */ /* 0x000fe200078e000b */
[----:B------:R-:W-:Y:S01]  /*2ee0*/  MOV R18, R20 ;  /* 0x0000001400127202 */ /* 0x000fe20000000f00 */
[----:B------:R-:W-:Y:S01]  /*2ef0*/  IMAD.MOV.U32 R19, RZ, RZ, R9 ;  /* 0x000000ffff137224 */ /* 0x000fe200078e0009 */
[----:B------:R-:W-:-:S07]  /*2f00*/  MOV R26, 0x2f20 ;  /* 0x00002f20001a7802 */ /* 0x000fce0000000f00 */
[----:B------:R-:W-:Y:S05]  /*2f10*/  CALL.REL.NOINC `($__internal_107_$__cuda_sm20_rem_s64) ;  /* 0x0000004000287944 */ /* 0x000fea0003c00000 */
.L_x_5208:
[----:B------:R-:W-:Y:S05]  /*2f20*/  BSYNC.RECONVERGENT B1 ;  /* 0x0000000000017941 */ /* 0x000fea0003800200 */
.L_x_5206:
[----:B------:R-:W-:Y:S02]  /*2f30*/  IMAD R7, R7, R16, RZ ;  /* 0x0000001007077224 */ /* 0x000fe400078e02ff */
[----:B------:R-:W-:-:S04]  /*2f40*/  IMAD.WIDE.U32 R22, R16, R6, R22 ;  /* 0x0000000610167225 */ /* 0x000fc800078e0016 */
[----:B------:R-:W-:-:S05]  /*2f50*/  IMAD R7, R17, R6, R7 ;  /* 0x0000000611077224 */ /* 0x000fca00078e0207 */
[----:B------:R-:W-:-:S07]  /*2f60*/  IADD3 R23, PT, PT, R23, R7, RZ ;  /* 0x0000000717177210 */ /* 0x000fce0007ffe0ff */
.L_x_5163:
[----:B------:R-:W0:Y:S02]  /*2f70*/  LDCU.64 UR4, c[0x0][0x388] ;  /* 0x00007100ff0477ac */ /* 0x000e240008000a00 */
[----:B0-----:R-:W-:Y:S02]  /*2f80*/  LEA R8, P1, R22, UR4, 0x1 ;  /* 0x0000000416087c11 */ /* 0x001fe4000f8208ff */
[----:B------:R-:W-:Y:S02]  /*2f90*/  LEA R6, P0, R4, UR4, 0x1 ;  /* 0x0000000404067c11 */ /* 0x000fe4000f8008ff */
[----:B------:R-:W-:Y:S02]  /*2fa0*/  LEA.HI.X R9, R22, UR5, R23, 0x1, P1 ;  /* 0x0000000516097c11 */ /* 0x000fe400088f0c17 */
[----:B------:R-:W-:-:S03]  /*2fb0*/  LEA.HI.X R7, R4, UR5, R5, 0x1, P0 ;  /* 0x0000000504077c11 */ /* 0x000fc600080f0c05 */
[----:B------:R-:W2:Y:S04]  /*2fc0*/  LDG.E.U16 R8, desc[UR12][R8.64] ;  /* 0x0000000c08087981 */ /* 0x000ea8000c1e1500 */
[----:B------:R-:W3:Y:S01]  /*2fd0*/  LDG.E.U16 R7, desc[UR12][R6.64] ;  /* 0x0000000c06077981 */ /* 0x000ee2000c1e1500 */
[----:B--2---:R-:W-:-:S04]  /*2fe0*/  HMUL2.BF16_V2 R4, R8.H0_H0, R8.H0_H0 ;  /* 0x2000000808047232 */ /* 0x004fc80000200800 */
[----:B---3--:R-:W-:-:S05]  /*2ff0*/  HFMA2.BF16_V2 R4, R7.H0_H0, R7.H0_H0, R4.H0_H0 ;  /* 0x2000000707047231 */ /* 0x008fca0000240804 */
[----:B------:R0:W-:Y:S01]  /*3000*/  STS.U16 [R3], R4 ;  /* 0x0000000403007388 */ /* 0x0001e20000000400 */
[----:B------:R-:W-:Y:S05]  /*3010*/  BRA `(.L_x_5209) ;  /* 0x0000003400bc7947 */ /* 0x000fea0003800000 */
.L_x_5162:
        /* <DEDUP_REMOVED lines=18> */
.L_x_5236:
        /* <DEDUP_REMOVED lines=30> */
.L_x_5213:
        /* <DEDUP_REMOVED lines=15> */
.L_x_5214:
[----:B------:R-:W-:Y:S05]  /*3410*/  BSYNC.RECONVERGENT B1 ;  /* 0x0000000000017941 */ /* 0x000fea0003800200 */
.L_x_5212:
        /* <DEDUP_REMOVED lines=39> */
.L_x_5216:
        /* <DEDUP_REMOVED lines=17> */
.L_x_5217:
[----:B------:R-:W-:Y:S05]  /*37a0*/  BSYNC.RECONVERGENT B1 ;  /* 0x0000000000017941 */ /* 0x000fea0003800200 */
.L_x_5215:
        /* <DEDUP_REMOVED lines=37> */
.L_x_5219:
        /* <DEDUP_REMOVED lines=17> */
.L_x_5220:
[----:B------:R-:W-:Y:S05]  /*3b10*/  BSYNC.RECONVERGENT B1 ;  /* 0x0000000000017941 */ /* 0x000fea0003800200 */
.L_x_5218:
        /* <DEDUP_REMOVED lines=38> */
.L_x_5222:
[----:B------:R-:W-:Y:S01]  /*3d80*/  IMAD.MOV.U32 R26, RZ, RZ, R20 ;  /* 0x000000ffff1a7224 */ /* 0x000fe200078e0014 */
[----:B------:R-:W-:Y:S01]  /*3d90*/  MOV R13, R21 ;  /* 0x00000015000d7202 */ /* 0x000fe20000000f00 */
[----:B------:R-:W-:Y:S01]  /*3da0*/  IMAD.MOV.U32 R14, RZ, RZ, R36 ;  /* 0x000000ffff0e7224 */ /* 0x000fe200078e0024 */
[----:B------:R-:W-:Y:S02]  /*3db0*/  MOV R11, R37 ;  /* 0x00000025000b7202 */ /* 0x000fe40000000f00 */
[----:B------:R-:W-:-:S07]  /*3dc0*/  MOV R12, 0x3de0 ;  /* 0x00003de0000c7802 */ /* 0x000fce0000000f00 */
[----:B-1----:R-:W-:Y:S05]  /*3dd0*/  CALL.REL.NOINC `($__internal_106_$__cuda_sm20_div_s64) ;  /* 0x0000002c002c7944 */ /* 0x002fea0003c00000 */
        /* <DEDUP_REMOVED lines=11> */
.L_x_5223:
[----:B------:R-:W-:Y:S05]  /*3e90*/  BSYNC.RECONVERGENT B1 ;  /* 0x0000000000017941 */ /* 0x000fea0003800200 */
.L_x_5221:
        /* <DEDUP_REMOVED lines=38> */
.L_x_5225:
        /* <DEDUP_REMOVED lines=17> */
.L_x_5226:
[----:B------:R-:W-:Y:S05]  /*4210*/  BSYNC.RECONVERGENT B1 ;  /* 0x0000000000017941 */ /* 0x000fea0003800200 */
.L_x_5224:
        /* <DEDUP_REMOVED lines=40> */
.L_x_5228:
        /* <DEDUP_REMOVED lines=17> */
.L_x_5229:
[----:B------:R-:W-:Y:S05]  /*45b0*/  BSYNC.RECONVERGENT B1 ;  /* 0x0000000000017941 */ /* 0x000fea0003800200 */
.L_x_5227:
        /* <DEDUP_REMOVED lines=40> */
.L_x_5231:
        /* <DEDUP_REMOVED lines=17> */
.L_x_5232:
[----:B------:R-:W-:Y:S05]  /*4950*/  BSYNC.RECONVERGENT B1 ;  /* 0x0000000000017941 */ /* 0x000fea0003800200 */
.L_x_5230:
        /* <DEDUP_REMOVED lines=38> */
.L_x_5234:
[----:B------:R-:W-:Y:S01]  /*4bc0*/  MOV R26, R20 ;  /* 0x00000014001a7202 */ /* 0x000fe20000000f00 */
[----:B------:R-:W-:Y:S01]  /*4bd0*/  IMAD.MOV.U32 R14, RZ, RZ, R22 ;  /* 0x000000ffff0e7224 */ /* 0x000fe200078e0016 */
[----:B------:R-:W-:Y:S02]  /*4be0*/  MOV R13, R21 ;  /* 0x00000015000d7202 */ /* 0x000fe40000000f00 */
[----:B------:R-:W-:Y:S02]  /*4bf0*/  MOV R11, R23 ;  /* 0x00000017000b7202 */ /* 0x000fe40000000f00 */
[----:B------:R-:W-:-:S07]  /*4c00*/  MOV R12, 0x4c20 ;  /* 0x00004c20000c7802 */ /* 0x000fce0000000f00 */
[----:B-1----:R-:W-:Y:S05]  /*4c10*/  CALL.REL.NOINC `($__internal_106_$__cuda_sm20_div_s64) ;  /* 0x0000001c009c7944 */ /* 0x002fea0003c00000 */
        /* <DEDUP_REMOVED lines=11> */
.L_x_5235:
[----:B------:R-:W-:Y:S05]  /*4cd0*/  BSYNC.RECONVERGENT B1 ;  /* 0x0000000000017941 */ /* 0x000fea0003800200 */
.L_x_5233:
        /* <DEDUP_REMOVED lines=15> */
.L_x_5211:
        /* <DEDUP_REMOVED lines=37> */
.L_x_5239:
[----:B------:R-:W-:Y:S01]  /*5020*/  MOV R26, R18 ;  /* 0x00000012001a7202 */ /* 0x000fe20000000f00 */
[----:B------:R-:W-:Y:S01]  /*5030*/  IMAD.MOV.U32 R13, RZ, RZ, R19 ;  /* 0x000000ffff0d7224 */ /* 0x000fe200078e0013 */
[----:B------:R-:W-:Y:S02]  /*5040*/  MOV R14, R6 ;  /* 0x00000006000e7202 */ /* 0x000fe40000000f00 */
[----:B------:R-:W-:Y:S02]  /*5050*/  MOV R11, R7 ;  /* 0x00000007000b7202 */ /* 0x000fe40000000f00 */
[----:B------:R-:W-:-:S07]  /*5060*/  MOV R12, 0x5080 ;  /* 0x00005080000c7802 */ /* 0x000fce0000000f00 */
[----:B------:R-:W-:Y:S05]  /*5070*/  CALL.REL.NOINC `($__internal_106_$__cuda_sm20_div_s64) ;  /* 0x0000001800847944 */ /* 0x000fea0003c00000 */
        /* <DEDUP_REMOVED lines=9> */
.L_x_5240:
[----:B------:R-:W-:Y:S05]  /*5110*/  BSYNC.RECONVERGENT B1 ;  /* 0x0000000000017941 */ /* 0x000fea0003800200 */
.L_x_5238:
        /* <DEDUP_REMOVED lines=39> */
.L_x_5242:
        /* <DEDUP_REMOVED lines=17> */
.L_x_5243:
[----:B------:R-:W-:Y:S05]  /*54a0*/  BSYNC.RECONVERGENT B1 ;  /* 0x0000000000017941 */ /* 0x000fea0003800200 */
.L_x_5241:
        /* <DEDUP_REMOVED lines=40> */
.L_x_5245:
[----:B------:R-:W-:Y:S01]  /*5730*/  MOV R26, R18 ;  /* 0x00000012001a7202 */ /* 0x000fe20000000f00 */
[----:B------:R-:W-:Y:S01]  /*5740*/  IMAD.MOV.U32 R14, RZ, RZ, R20 ;  /* 0x000000ffff0e7224 */ /* 0x000fe200078e0014 */
[----:B------:R-:W-:Y:S02]  /*5750*/  MOV R13, R19 ;  /* 0x00000013000d7202 */ /* 0x000fe40000000f00 */
[----:B------:R-:W-:Y:S02]  /*5760*/  MOV R11, R21 ;  /* 0x00000015000b7202 */ /* 0x000fe40000000f00 */
[----:B------:R-:W-:-:S07]  /*5770*/  MOV R12, 0x5790 ;  /* 0x00005790000c7802 */ /* 0x000fce0000000f00 */
[----:B------:R-:W-:Y:S05]  /*5780*/  CALL.REL.NOINC `($__internal_106_$__cuda_sm20_div_s64) ;  /* 0x0000001000c07944 */ /* 0x000fea0003c00000 */
        /* <DEDUP_REMOVED lines=11> */
.L_x_5246:
[----:B------:R-:W-:Y:S05]  /*5840*/  BSYNC.RECONVERGENT B1 ;  /* 0x0000000000017941 */ /* 0x000fea0003800200 */
.L_x_5244:
        /* <DEDUP_REMOVED lines=40> */
.L_x_5248:
[----:B------:R-:W-:Y:S01]  /*5ad0*/  MOV R26, R18 ;  /* 0x00000012001a7202 */ /* 0x000fe20000000f00 */
[----:B------:R-:W-:Y:S01]  /*5ae0*/  IMAD.MOV.U32 R13, RZ, RZ, R19 ;  /* 0x000000ffff0d7224 */ /* 0x000fe200078e0013 */
[----:B------:R-:W-:Y:S02]  /*5af0*/  MOV R14, R20 ;  /* 0x00000014000e7202 */ /* 0x000fe40000000f00 */
[----:B------:R-:W-:Y:S02]  /*5b00*/  MOV R11, R21 ;  /* 0x00000015000b7202 */ /* 0x000fe40000000f00 */
[----:B------:R-:W-:-:S07]  /*5b10*/  MOV R12, 0x5b30 ;  /* 0x00005b30000c7802 */ /* 0x000fce0000000f00 */
[----:B------:R-:W-:Y:S05]  /*5b20*/  CALL.REL.NOINC `($__internal_106_$__cuda_sm20_div_s64) ;  /* 0x0000000c00d87944 */ /* 0x000fea0003c00000 */
        /* <DEDUP_REMOVED lines=11> */
.L_x_5249:
[----:B------:R-:W-:Y:S05]  /*5be0*/  BSYNC.RECONVERGENT B1 ;  /* 0x0000000000017941 */ /* 0x000fea0003800200 */
.L_x_5247:
        /* <DEDUP_REMOVED lines=11> */
.L_x_5237:
        /* <DEDUP_REMOVED lines=35> */
.L_x_5252:
[----:B------:R-:W-:Y:S01]  /*5ed0*/  IMAD.MOV.U32 R26, RZ, RZ, R18 ;  /* 0x000000ffff1a7224 */ /* 0x000fe200078e0012 */
[----:B------:R-:W-:Y:S01]  /*5ee0*/  MOV R13, R19 ;  /* 0x00000013000d7202 */ /* 0x000fe20000000f00 */
[----:B------:R-:W-:Y:S01]  /*5ef0*/  IMAD.MOV.U32 R11, RZ, RZ, R5 ;  /* 0x000000ffff0b7224 */ /* 0x000fe200078e0005 */
[----:B------:R-:W-:Y:S02]  /*5f00*/  MOV R14, R4 ;  /* 0x00000004000e7202 */ /* 0x000fe40000000f00 */
[----:B------:R-:W-:-:S07]  /*5f10*/  MOV R12, 0x5f30 ;  /* 0x00005f30000c7802 */ /* 0x000fce0000000f00 */
[----:B------:R-:W-:Y:S05]  /*5f20*/  CALL.REL.NOINC `($__internal_106_$__cuda_sm20_div_s64) ;  /* 0x0000000800d87944 */ /* 0x000fea0003c00000 */
        /* <DEDUP_REMOVED lines=8> */
.L_x_5253:
[----:B------:R-:W-:Y:S05]  /*5fb0*/  BSYNC.RECONVERGENT B1 ;  /* 0x0000000000017941 */ /* 0x000fea0003800200 */
.L_x_5251:
        /* <DEDUP_REMOVED lines=39> */
.L_x_5255:
        /* <DEDUP_REMOVED lines=17> */
.L_x_5256:
[----:B------:R-:W-:Y:S05]  /*6340*/  BSYNC.RECONVERGENT B1 ;  /* 0x0000000000017941 */ /* 0x000fea0003800200 */
.L_x_5254:
        /* <DEDUP_REMOVED lines=11> */
.L_x_5250:
        /* <DEDUP_REMOVED lines=31> */
.L_x_5258:
[----:B------:R-:W-:Y:S02]  /*65f0*/  MOV R24, R20 ;  /* 0x0000001400187202 */ /* 0x000fe40000000f00 */
[----:B------:R-:W-:-:S07]  /*6600*/  MOV R26, 0x6620 ;  /* 0x00006620001a7802 */ /* 0x000fce0000000f00 */
[----:B------:R-:W-:Y:S05]  /*6610*/  CALL.REL.NOINC `($__internal_107_$__cuda_sm20_rem_s64) ;  /* 0x0000000800687944 */ /* 0x000fea0003c00000 */
[----:B------:R-:W-:Y:S01]  /*6620*/  MOV R4, R6 ;  /* 0x0000000600047202 */ /* 0x000fe20000000f00 */
[----:B------:R-:W-:-:S07]  /*6630*/  IMAD.MOV.U32 R5, RZ, RZ, R7 ;  /* 0x000000ffff057224 */ /* 0x000fce00078e0007 */
.L_x_5259:
[----:B------:R-:W-:Y:S05]  /*6640*/  BSYNC.RECONVERGENT B1 ;  /* 0x0000000000017941 */ /* 0x000fea0003800200 */
.L_x_5257:
        /* <DEDUP_REMOVED lines=9> */
.L_x_5210:
[----:B------:R-:W2:Y:S02]  /*66e0*/  LDG.E.U16 R8, desc[UR12][R8.64] ;  /* 0x0000000c08087981 */ /* 0x000ea4000c1e1500 */
[----:B--2---:R-:W-:-:S05]  /*66f0*/  HMUL2.BF16_V2 R4, R8.H0_H0, R8.H0_H0 ;  /* 0x2000000808047232 */ /* 0x004fca0000200800 */
[----:B------:R1:W-:Y:S02]  /*6700*/  STS.U16 [R3], R4 ;  /* 0x0000000403007388 */ /* 0x0003e40000000400 */
.L_x_5209:
[----:B------:R-:W-:Y:S05]  /*6710*/  BSYNC.RECONVERGENT B0 ;  /* 0x0000000000007941 */ /* 0x000fea0003800200 */
.L_x_5161:
[----:B------:R-:W-:Y:S01]  /*6720*/  BAR.SYNC.DEFER_BLOCKING 0x0 ;  /* 0x0000000000007b1d */ /* 0x000fe20000010000 */
[----:B------:R-:W-:Y:S02]  /*6730*/  ISETP.GE.U32.AND P0, PT, R2, 0x42, PT ;  /* 0x000000420200780c */ /* 0x000fe40003f06070 */
[----:B------:R-:W-:-:S11]  /*6740*/  ISETP.GT.U32.AND P1, PT, R0, 0x1f, PT ;  /* 0x0000001f0000780c */ /* 0x000fd60003f24070 */
[----:B------:R-:W-:Y:S05]  /*6750*/  @!P0 BRA `(.L_x_5260) ;  /* 0x0000000000308947 */ /* 0x000fea0003800000 */
.L_x_5261:
[----:B------:R-:W-:-:S04]  /*6760*/  SHF.R.U32.HI R7, RZ, 0x1, R2 ;  /* 0x00000001ff077819 */ /* 0x000fc80000011602 */
[----:B------:R-:W-:-:S13]  /*6770*/  ISETP.GE.U32.AND P0, PT, R0, R7, PT ;  /* 0x000000070000720c */ /* 0x000fda0003f06070 */
[----:B01----:R-:W-:-:S04]  /*6780*/  @!P0 LOP3.LUT R4, R2, 0x7fe, RZ, 0xc0, !PT ;  /* 0x000007fe02048812 */ /* 0x003fc800078ec0ff */
[----:B------:R-:W-:Y:S02]  /*6790*/  @!P0 IADD3 R5, PT, PT, R3, R4, RZ ;  /* 0x0000000403058210 */ /* 0x000fe40007ffe0ff */
        /* <DEDUP_REMOVED lines=8> */
.L_x_5260:
        /* <DEDUP_REMOVED lines=9> */
[----:B--2---:R-:W-:-:S04]  /*68b0*/  HADD2.BF16_V2 R2, R2.H0_H0, R5.H0_H0 ;  /* 0x2000000502027230 */ /* 0x004fc80000200800 */
[----:B---3--:R-:W-:Y:S01]  /*68c0*/  HADD2.BF16_V2 R7, R2.H0_H0, R7.H0_H0 ;  /* 0x2000000702077230 */ /* 0x008fe20000200800 */
[----:B------:R2:W-:Y:S03]  /*68d0*/  STS.U16 [R3], R2 ;  /* 0x0000000203007388 */ /* 0x0005e60000000400 */
[----:B0-----:R-:W-:Y:S01]  /*68e0*/  HADD2.BF16_V2 R4, R7.H0_H0, R4.H0_H0 ;  /* 0x2000000407047230 */ /* 0x001fe20000200800 */
[----:B------:R2:W-:Y:S03]  /*68f0*/  STS.U16 [R3], R7 ;  /* 0x0000000703007388 */ /* 0x0005e60000000400 */
[----:B-1----:R-:W-:Y:S01]  /*6900*/  HADD2.BF16_V2 R9, R4.H0_H0, R9.H0_H0 ;  /* 0x2000000904097230 */ /* 0x002fe20000200800 */
        /* <DEDUP_REMOVED lines=24> */
        .weak           $__internal_106_$__cuda_sm20_div_s64
        .type           $__internal_106_$__cuda_sm20_div_s64,@function
        .size           $__internal_106_$__cuda_sm20_div_s64,($__internal_107_$__cuda_sm20_rem_s64 - $__internal_106_$__cuda_sm20_div_s64)
$__internal_106_$__cuda_sm20_div_s64:
        /* <DEDUP_REMOVED lines=82> */
[----:B------:R-:W-:Y:S06]  /*6fb0*/  RET.REL.NODEC R12 `(contiguous_sum_square2_bf16) ;  /* 0xffffff900c107950 */ /* 0x000fec0003c3ffff */
        .weak           $__internal_107_$__cuda_sm20_rem_s64
        .type           $__internal_107_$__cuda_sm20_rem_s64,@function
        .size           $__internal_107_$__cuda_sm20_rem_s64,(.L_x_10058 - $__internal_107_$__cuda_sm20_rem_s64)
$__internal_107_$__cuda_sm20_rem_s64:
        /* <DEDUP_REMOVED lines=76> */
[----:B------:R-:W-:Y:S06]  /*7480*/  RET.REL.NODEC R26 `(contiguous_sum_square2_bf16) ;  /* 0xffffff881adc7950 */ /* 0x000fec0003c3ffff */
.L_x_5262:
        /* <DEDUP_REMOVED lines=15> */
.L_x_10058:


//--------------------- .text.uncontiguous_cumulate_sum_square_bf16 --------------------------
	.section	.text.uncontiguous_cumulate_sum_square_bf16,"ax",@progbits
	.align	128
        .global         uncontiguous_cumulate_sum_square_bf16
        .type           uncontiguous_cumulate_sum_square_bf16,@function
        .size           uncontiguous_cumulate_sum_square_bf16,(.L_x_10060 - uncontiguous_cumulate_sum_square_bf16)
        .other          uncontiguous_cumulate_sum_square_bf16,@"STO_CUDA_ENTRY STV_DEFAULT"
uncontiguous_cumulate_sum_square_bf16:
.text.uncontiguous_cumulate_sum_square_bf16:
        /* <DEDUP_REMOVED lines=38> */
.L_x_5291:
        /* <DEDUP_REMOVED lines=32> */
.L_x_5268:
[----:B------:R-:W-:Y:S01]  /*0460*/  MOV R26, R6 ;  /* 0x00000006001a7202 */ /* 0x000fe20000000f00 */
[----:B------:R-:W-:Y:S01]  /*0470*/  IMAD.MOV.U32 R13, RZ, RZ, R9 ;  /* 0x000000ffff0d7224 */ /* 0x000fe200078e0009 */
[----:B------:R-:W-:Y:S01]  /*0480*/  MOV R14, R40 ;  /* 0x00000028000e7202 */ /* 0x000fe20000000f00 */
[----:B------:R-:W-:Y:S01]  /*0490*/  IMAD.MOV.U32 R11, RZ, RZ, R41 ;  /* 0x000000ffff0b7224 */ /* 0x000fe200078e0029 */
[----:B------:R-:W-:-:S07]  /*04a0*/  MOV R12, 0x4c0 ;  /* 0x000004c0000c7802 */ /* 0x000fce0000000f00 */
[----:B-1----:R-:W-:Y:S05]  /*04b0*/  CALL.REL.NOINC `($__internal_108_$__cuda_sm20_div_s64) ;  /* 0x0000006400047944 */ /* 0x002fea0003c00000 */
        /* <DEDUP_REMOVED lines=10> */
.L_x_5269:
[----:B------:R-:W-:Y:S05]  /*0560*/  BSYNC.RECONVERGENT B1 ;  /* 0x0000000000017941 */ /* 0x000fea0003800200 */
.L_x_5267:
        /* <DEDUP_REMOVED lines=33> */
.L_x_5271:
[----:B------:R-:W-:Y:S01]  /*0780*/  IMAD.MOV.U32 R26, RZ, RZ, R20 ;  /* 0x000000ffff1a7224 */ /* 0x000fe200078e0014 */
[----:B------:R-:W-:Y:S01]  /*0790*/  MOV R13, R7 ;  /* 0x00000007000d7202 */ /* 0x000fe20000000f00 */
[----:B------:R-:W-:Y:S01]  /*07a0*/  IMAD.MOV.U32 R14, RZ, RZ, R40 ;  /* 0x000000ffff0e7224 */ /* 0x000fe200078e0028 */
[----:B------:R-:W-:Y:S02]  /*07b0*/  MOV R11, R41 ;  /* 0x00000029000b7202 */ /* 0x000fe40000000f00 */
[----:B------:R-:W-:-:S07]  /*07c0*/  MOV R12, 0x7e0 ;  /* 0x000007e0000c7802 */ /* 0x000fce0000000f00 */
[----:B------:R-:W-:Y:S05]  /*07d0*/  CALL.REL.NOINC `($__internal_108_$__cuda_sm20_div_s64) ;  /* 0x00000060003c7944 */ /* 0x000fea0003c00000 */
        /* <DEDUP_REMOVED lines=9> */
.L_x_5272:
[----:B------:R-:W-:Y:S05]  /*0870*/  BSYNC.RECONVERGENT B1 ;  /* 0x0000000000017941 */ /* 0x000fea0003800200 */
.L_x_5270:
        /* <DEDUP_REMOVED lines=34> */
.L_x_5274:
[----:B------:R-:W-:Y:S01]  /*0aa0*/  MOV R26, R34 ;  /* 0x00000022001a7202 */ /* 0x000fe20000000f00 */
[----:B------:R-:W-:Y:S01]  /*0ab0*/  IMAD.MOV.U32 R13, RZ, RZ, R35 ;  /* 0x000000ffff0d7224 */ /* 0x000fe200078e0023 */
[----:B------:R-:W-:Y:S01]  /*0ac0*/  MOV R14, R20 ;  /* 0x00000014000e7202 */ /* 0x000fe20000000f00 */
[----:B------:R-:W-:Y:S01]  /*0ad0*/  IMAD.MOV.U32 R11, RZ, RZ, R21 ;  /* 0x000000ffff0b7224 */ /* 0x000fe200078e0015 */
[----:B------:R-:W-:-:S07]  /*0ae0*/  MOV R12, 0xb00 ;  /* 0x00000b00000c7802 */ /* 0x000fce0000000f00 */
[----:B------:R-:W-:Y:S05]  /*0af0*/  CALL.REL.NOINC `($__internal_108_$__cuda_sm20_div_s64) ;  /* 0x0000005c00747944 */ /* 0x000fea0003c00000 */
        /* <DEDUP_REMOVED lines=10> */
.L_x_5275:
[----:B------:R-:W-:Y:S05]  /*0ba0*/  BSYNC.RECONVERGENT B1 ;  /* 0x0000000000017941 */ /* 0x000fea0003800200 */
.L_x_5273:
        /* <DEDUP_REMOVED lines=34> */
.L_x_5277:
        /* <DEDUP_REMOVED lines=16> */
.L_x_5278:
[----:B------:R-:W-:Y:S05]  /*0ed0*/  BSYNC.RECONVERGENT B1 ;  /* 0x0000000000017941 */ /* 0x000fea0003800200 */
.L_x_5276:
        /* <DEDUP_REMOVED lines=36> */
.L_x_5280:
        /* <DEDUP_REMOVED lines=16> */
.L_x_5281:
[----:B------:R-:W-:Y:S05]  /*1220*/  BSYNC.RECONVERGENT B1 ;  /* 0x0000000000017941 */ /* 0x000fea0003800200 */
.L_x_5279:
        /* <DEDUP_REMOVED lines=35> */
.L_x_5283:
[----:B------:R-:W-:Y:S01]  /*1460*/  IMAD.MOV.U32 R26, RZ, RZ, R34 ;  /* 0x000000ffff1a7224 */ /* 0x000fe200078e0022 */
[----:B------:R-:W-:Y:S01]  /*1470*/  MOV R13, R35 ;  /* 0x00000023000d7202 */ /* 0x000fe20000000f00 */
[----:B------:R-:W-:Y:S01]  /*1480*/  IMAD.MOV.U32 R14, RZ, RZ, R20 ;  /* 0x000000ffff0e7224 */ /* 0x000fe200078e0014 */
[----:B------:R-:W-:Y:S02]  /*1490*/  MOV R11, R21 ;  /* 0x00000015000b7202 */ /* 0x000fe40000000f00 */
[----:B------:R-:W-:-:S07]  /*14a0*/  MOV R12, 0x14c0 ;  /* 0x000014c0000c7802 */ /* 0x000fce0000000f00 */
[----:B------:R-:W-:Y:S05]  /*14b0*/  CALL.REL.NOINC `($__internal_108_$__cuda_sm20_div_s64) ;  /* 0x0000005400047944 */ /* 0x000fea0003c00000 */
        /* <DEDUP_REMOVED lines=10> */
.L_x_5284:
[----:B------:R-:W-:Y:S05]  /*1560*/  BSYNC.RECONVERGENT B1 ;  /* 0x0000000000017941 */ /* 0x000fea0003800200 */
.L_x_5282:
        /* <DEDUP_REMOVED lines=34> */
.L_x_5286:
[----:B------:R-:W-:Y:S01]  /*1790*/  IMAD.MOV.U32 R26, RZ, RZ, R38 ;  /* 0x000000ffff1a7224 */ /* 0x000fe200078e0026 */
[----:B------:R-:W-:Y:S01]  /*17a0*/  MOV R13, R39 ;  /* 0x00000027000d7202 */ /* 0x000fe20000000f00 */
[----:B------:R-:W-:Y:S01]  /*17b0*/  IMAD.MOV.U32 R14, RZ, RZ, R20 ;  /* 0x000000ffff0e7224 */ /* 0x000fe200078e0014 */
[----:B------:R-:W-:Y:S02]  /*17c0*/  MOV R11, R21 ;  /* 0x00000015000b7202 */ /* 0x000fe40000000f00 */
[----:B------:R-:W-:-:S07]  /*17d0*/  MOV R12, 0x17f0 ;  /* 0x000017f0000c7802 */ /* 0x000fce0000000f00 */
[----:B------:R-:W-:Y:S05]  /*17e0*/  CALL.REL.NOINC `($__internal_108_$__cuda_sm20_div_s64) ;  /* 0x0000005000387944 */ /* 0x000fea0003c00000 */
        /* <DEDUP_REMOVED lines=10> */
.L_x_5287:
[----:B------:R-:W-:Y:S05]  /*1890*/  BSYNC.RECONVERGENT B1 ;  /* 0x0000000000017941 */ /* 0x000fea0003800200 */
.L_x_5285:
        /* <DEDUP_REMOVED lines=35> */
.L_x_5289:
[----:B------:R-:W-:Y:S01]  /*1ad0*/  MOV R26, R34 ;  /* 0x00000022001a7202 */ /* 0x000fe20000000f00 */
[----:B------:R-:W-:Y:S01]  /*1ae0*/  IMAD.MOV.U32 R13, RZ, RZ, R35 ;  /* 0x000000ffff0d7224 */ /* 0x000fe200078e0023 */
[----:B------:R-:W-:Y:S01]  /*1af0*/  MOV R14, R20 ;  /* 0x00000014000e7202 */ /* 0x000fe20000000f00 */
[----:B------:R-:W-:Y:S01]  /*1b00*/  IMAD.MOV.U32 R11, RZ, RZ, R21 ;  /* 0x000000ffff0b7224 */ /* 0x000fe200078e0015 */
[----:B------:R-:W-:-:S07]  /*1b10*/  MOV R12, 0x1b30 ;  /* 0x00001b30000c7802 */ /* 0x000fce0000000f00 */
[----:B------:R-:W-:Y:S05]  /*1b20*/  CALL.REL.NOINC `($__internal_108_$__cuda_sm20_div_s64) ;  /* 0x0000004c00687944 */ /* 0x000fea0003c00000 */
        /* <DEDUP_REMOVED lines=10> */
.L_x_5290:
[----:B------:R-:W-:Y:S05]  /*1bd0*/  BSYNC.RECONVERGENT B1 ;  /* 0x0000000000017941 */ /* 0x000fea0003800200 */
.L_x_5288:
        /* <DEDUP_REMOVED lines=8> */
.L_x_5266:
        /* <DEDUP_REMOVED lines=35> */
.L_x_5294:
        /* <DEDUP_REMOVED lines=16> */
.L_x_5295:
[----:B------:R-:W-:Y:S05]  /*1f90*/  BSYNC.RECONVERGENT B1 ;  /* 0x0000000000017941 */ /* 0x000fea0003800200 */
.L_x_5293:
        /* <DEDUP_REMOVED lines=34> */
.L_x_5297:
        /* <DEDUP_REMOVED lines=16> */
.L_x_5298:
[----:B------:R-:W-:Y:S05]  /*22c0*/  BSYNC.RECONVERGENT B1 ;  /* 0x0000000000017941 */ /* 0x000fea0003800200 */
.L_x_5296:
        /* <DEDUP_REMOVED lines=35> */
.L_x_5300:
        /* <DEDUP_REMOVED lines=16> */
.L_x_5301:
[----:B------:R-:W-:Y:S05]  /*2600*/  BSYNC.RECONVERGENT B1 ;  /* 0x0000000000017941 */ /* 0x000fea0003800200 */
.L_x_5299:
        /* <DEDUP_REMOVED lines=35> */
.L_x_5303:
[----:B------:R-:W-:Y:S01]  /*2840*/  IMAD.MOV.U32 R26, RZ, RZ, R18 ;  /* 0x000000ffff1a7224 */ /* 0x000fe200078e0012 */
[----:B------:R-:W-:Y:S01]  /*2850*/  MOV R13, R19 ;  /* 0x00000013000d7202 */ /* 0x000fe20000000f00 */
[----:B------:R-:W-:Y:S01]  /*2860*/  IMAD.MOV.U32 R14, RZ, RZ, R16 ;  /* 0x000000ffff0e7224 */ /* 0x000fe200078e0010 */
[----:B------:R-:W-:Y:S02]  /*2870*/  MOV R11, R17 ;  /* 0x00000011000b7202 */ /* 0x000fe40000000f00 */
[----:B------:R-:W-:-:S07]  /*2880*/  MOV R12, 0x28a0 ;  /* 0x000028a0000c7802 */ /* 0x000fce0000000f00 */
[----:B------:R-:W-:Y:S05]  /*2890*/  CALL.REL.NOINC `($__internal_108_$__cuda_sm20_div_s64) ;  /* 0x00000040000c7944 */ /* 0x000fea0003c00000 */
        /* <DEDUP_REMOVED lines=10> */
.L_x_5304:
[----:B------:R-:W-:Y:S05]  /*2940*/  BSYNC.RECONVERGENT B1 ;  /* 0x0000000000017941 */ /* 0x000fea0003800200 */
.L_x_5302:
[----:B------:R-:W-:Y:S01]  /*2950*/  IMAD R11, R11, R34, RZ ;  /* 0x000000220b0b7224 */ /* 0x000fe200078e02ff */
[----:B------:R-:W-:Y:S01]  /*2960*/  IADD3 R8, PT, PT, R8, -0x2, RZ ;  /* 0xfffffffe08087810 */ /* 0x000fe20007ffe0ff */
[----:B------:R-:W-:Y:S02]  /*2970*/  IMAD.MOV.U32 R38, RZ, RZ, R22 ;  /* 0x000000ffff267224 */ /* 0x000fe400078e0016 */
[-C--:B------:R-:W-:Y:S02]  /*2980*/  IMAD R11, R35, R10.reuse, R11 ;  /* 0x0000000a230b7224 */ /* 0x080fe400078e020b */
[----:B------:R-:W-:-:S04]  /*2990*/  IMAD.WIDE.U32 R22, R34, R10, R38 ;  /* 0x0000000a22167225 */ /* 0x000fc800078e0026 */
[----:B------:R-:W-:-:S07]  /*29a0*/  IMAD.IADD R23, R23, 0x1, R11 ;  /* 0x0000000117177824 */ /* 0x000fce00078e020b */
.L_x_5292:
        /* <DEDUP_REMOVED lines=31> */
.L_x_5306:
[----:B------:R-:W-:Y:S01]  /*2ba0*/  MOV R18, R6 ;  /* 0x0000000600127202 */ /* 0x000fe20000000f00 */
[----:B------:R-:W-:Y:S01]  /*2bb0*/  IMAD.MOV.U32 R21, RZ, RZ, R9 ;  /* 0x000000ffff157224 */ /* 0x000fe200078e0009 */
[----:B------:R-:W-:Y:S01]  /*2bc0*/  MOV R24, R16 ;  /* 0x0000001000187202 */ /* 0x000fe20000000f00 */
[----:B------:R-:W-:Y:S01]  /*2bd0*/  IMAD.MOV.U32 R19, RZ, RZ, R17 ;  /* 0x000000ffff137224 */ /* 0x000fe200078e0011 */
[----:B------:R-:W-:-:S07]  /*2be0*/  MOV R26, 0x2c00 ;  /* 0x00002c00001a7802 */ /* 0x000fce0000000f00 */
[----:B------:R-:W-:Y:S05]  /*2bf0*/  CALL.REL.NOINC `($__internal_109_$__cuda_sm20_rem_s64) ;  /* 0x0000004000807944 */ /* 0x000fea0003c00000 */
.L_x_5307:
[----:B------:R-:W-:Y:S05]  /*2c00*/  BSYNC.RECONVERGENT B1 ;  /* 0x0000000000017941 */ /* 0x000fea0003800200 */
.L_x_5305:
        /* <DEDUP_REMOVED lines=30> */
.L_x_5309:
[----:B------:R-:W-:Y:S01]  /*2df0*/  MOV R24, R16 ;  /* 0x0000001000187202 */ /* 0x000fe20000000f00 */
[----:B------:R-:W-:Y:S01]  /*2e00*/  IMAD.MOV.U32 R19, RZ, RZ, R17 ;  /* 0x000000ffff137224 */ /* 0x000fe200078e0011 */
[----:B------:R-:W-:Y:S01]  /*2e10*/  MOV R18, R20 ;  /* 0x0000001400127202 */ /* 0x000fe20000000f00 */
[----:B------:R-:W-:Y:S01]  /*2e20*/  IMAD.MOV.U32 R21, RZ, RZ, R7 ;  /* 0x000000ffff157224 */ /* 0x000fe200078e0007 */
[----:B------:R-:W-:-:S07]  /*2e30*/  MOV R26, 0x2e50 ;  /* 0x00002e50001a7802 */ /* 0x000fce0000000f00 */
[----:B------:R-:W-:Y:S05]  /*2e40*/  CALL.REL.NOINC `($__internal_109_$__cuda_sm20_rem_s64) ;  /* 0x0000003c00ec7944 */ /* 0x000fea0003c00000 */
[----:B------:R-:W-:Y:S01]  /*2e50*/  MOV R6, R10 ;  /* 0x0000000a00067202 */ /* 0x000fe20000000f00 */
[----:B------:R-:W-:-:S07]  /*2e60*/  IMAD.MOV.U32 R7, RZ, RZ, R11 ;  /* 0x000000ffff077224 */ /* 0x000fce00078e000b */
.L_x_5310:
[----:B------:R-:W-:Y:S05]  /*2e70*/  BSYNC.RECONVERGENT B1 ;  /* 0x0000000000017941 */ /* 0x000fea0003800200 */
.L_x_5308:
[----:B------:R-:W-:Y:S02]  /*2e80*/  IMAD R7, R7, R8, RZ ;  /* 0x0000000807077224 */ /* 0x000fe400078e02ff */
[----:B------:R-:W-:-:S04]  /*2e90*/  IMAD.WIDE.U32 R22, R8, R6, R22 ;  /* 0x0000000608167225 */ /* 0x000fc800078e0016 */
[----:B------:R-:W-:-:S05]  /*2ea0*/  IMAD R7, R9, R6, R7 ;  /* 0x0000000609077224 */ /* 0x000fca00078e0207 */
[----:B------:R-:W-:-:S07]  /*2eb0*/  IADD3 R23, PT, PT, R23, R7, RZ ;  /* 0x0000000717177210 */ /* 0x000fce0007ffe0ff */
.L_x_5265:
        /* <DEDUP_REMOVED lines=10> */
.L_x_5264:
        /* <DEDUP_REMOVED lines=22> */
.L_x_5338:
        /* <DEDUP_REMOVED lines=32> */
.L_x_5315:
[----:B------:R-:W-:Y:S01]  /*32c0*/  MOV R26, R10 ;  /* 0x0000000a001a7202 */ /* 0x000fe20000000f00 */
[----:B------:R-:W-:Y:S01]  /*32d0*/  IMAD.MOV.U32 R13, RZ, RZ, R15 ;  /* 0x000000ffff0d7224 */ /* 0x000fe200078e000f */
[----:B------:R-:W-:Y:S01]  /*32e0*/  MOV R14, R20 ;  /* 0x00000014000e7202 */ /* 0x000fe20000000f00 */
[----:B------:R-:W-:Y:S01]  /*32f0*/  IMAD.MOV.U32 R11, RZ, RZ, R21 ;  /* 0x000000ffff0b7224 */ /* 0x000fe200078e0015 */
[----:B------:R-:W-:-:S07]  /*3300*/  MOV R12, 0x3320 ;  /* 0x00003320000c7802 */ /* 0x000fce0000000f00 */
[----:B-123--:R-:W-:Y:S05]  /*3310*/  CALL.REL.NOINC `($__internal_108_$__cuda_sm20_div_s64) ;  /* 0x00000034006c7944 */ /* 0x00efea0003c00000 */
        /* <DEDUP_REMOVED lines=10> */
.L_x_5316:
[----:B------:R-:W-:Y:S05]  /*33c0*/  BSYNC.RECONVERGENT B1 ;  /* 0x0000000000017941 */ /* 0x000fea0003800200 */
.L_x_5314:
        /* <DEDUP_REMOVED lines=38> */
.L_x_5318:
[----:B------:R-:W-:Y:S01]  /*3630*/  MOV R26, R36 ;  /* 0x00000024001a7202 */ /* 0x000fe20000000f00 */
[----:B------:R-:W-:Y:S01]  /*3640*/  IMAD.MOV.U32 R13, RZ, RZ, R37 ;  /* 0x000000ffff0d7224 */ /* 0x000fe200078e0025 */
[----:B------:R-:W-:Y:S01]  /*3650*/  MOV R14, R38 ;  /* 0x00000026000e7202 */ /* 0x000fe20000000f00 */
[----:B------:R-:W-:Y:S01]  /*3660*/  IMAD.MOV.U32 R11, RZ, RZ, R39 ;  /* 0x000000ffff0b7224 */ /* 0x000fe200078e0027 */
[----:B------:R-:W-:-:S07]  /*3670*/  MOV R12, 0x3690 ;  /* 0x00003690000c7802 */ /* 0x000fce0000000f00 */
[----:B-1----:R-:W-:Y:S05]  /*3680*/  CALL.REL.NOINC `($__internal_108_$__cuda_sm20_div_s64) ;  /* 0x0000003000907944 */ /* 0x002fea0003c00000 */
        /* <DEDUP_REMOVED lines=11> */
.L_x_5319:
[----:B------:R-:W-:Y:S05]  /*3740*/  BSYNC.RECONVERGENT B1 ;  /* 0x0000000000017941 */ /* 0x000fea0003800200 */
.L_x_5317:
        /* <DEDUP_REMOVED lines=38> */
.L_x_5321:
[----:B------:R-:W-:Y:S01]  /*39b0*/  IMAD.MOV.U32 R26, RZ, RZ, R36 ;  /* 0x000000ffff1a7224 */ /* 0x000fe200078e0024 */
[----:B------:R-:W-:Y:S01]  /*39c0*/  MOV R13, R37 ;  /* 0x00000025000d7202 */ /* 0x000fe20000000f00 */
[----:B------:R-:W-:Y:S01]  /*39d0*/  IMAD.MOV.U32 R14, RZ, RZ, R38 ;  /* 0x000000ffff0e7224 */ /* 0x000fe200078e0026 */
[----:B------:R-:W-:Y:S02]  /*39e0*/  MOV R11, R39 ;  /* 0x00000027000b7202 */ /* 0x000fe40000000f00 */
[----:B------:R-:W-:-:S07]  /*39f0*/  MOV R12, 0x3a10 ;  /* 0x00003a10000c7802 */ /* 0x000fce0000000f00 */
[----:B-1----:R-:W-:Y:S05]  /*3a00*/  CALL.REL.NOINC `($__internal_108_$__cuda_sm20_div_s64) ;  /* 0x0000002c00b07944 */ /* 0x002fea0003c00000 */
        /* <DEDUP_REMOVED lines=11> */
.L_x_5322:
[----:B------:R-:W-:Y:S05]  /*3ac0*/  BSYNC.RECONVERGENT B1 ;  /* 0x0000000000017941 */ /* 0x000fea0003800200 */
.L_x_5320:
        /* <DEDUP_REMOVED lines=37> */
.L_x_5324:
        /* <DEDUP_REMOVED lines=17> */
.L_x_5325:
[----:B------:R-:W-:Y:S05]  /*3e30*/  BSYNC.RECONVERGENT B1 ;  /* 0x0000000000017941 */ /* 0x000fea0003800200 */
.L_x_5323:
        /* <DEDUP_REMOVED lines=38> */
.L_x_5327:
        /* <DEDUP_REMOVED lines=17> */
.L_x_5328:
[----:B------:R-:W-:Y:S05]  /*41b0*/  BSYNC.RECONVERGENT B1 ;  /* 0x0000000000017941 */ /* 0x000fea0003800200 */
.L_x_5326:
        /* <DEDUP_REMOVED lines=38> */
.L_x_5330:
        /* <DEDUP_REMOVED lines=17> */
.L_x_5331:
[----:B------:R-:W-:Y:S05]  /*4530*/  BSYNC.RECONVERGENT B1 ;  /* 0x0000000000017941 */ /* 0x000fea0003800200 */
.L_x_5329:
        /* <DEDUP_REMOVED lines=37> */
.L_x_5333:
[----:B------:R-:W-:Y:S01]  /*4790*/  IMAD.MOV.U32 R26, RZ, RZ, R38 ;  /* 0x000000ffff1a7224 */ /* 0x000fe200078e0026 */
[----:B------:R-:W-:Y:S01]  /*47a0*/  MOV R13, R39 ;  /* 0x00000027000d7202 */ /* 0x000fe20000000f00 */
[----:B------:R-:W-:Y:S01]  /*47b0*/  IMAD.MOV.U32 R14, RZ, RZ, R42 ;  /* 0x000000ffff0e7224 */ /* 0x000fe200078e002a */
[----:B------:R-:W-:Y:S02]  /*47c0*/  MOV R11, R43 ;  /* 0x0000002b000b7202 */ /* 0x000fe40000000f00 */
[----:B------:R-:W-:-:S07]  /*47d0*/  MOV R12, 0x47f0 ;  /* 0x000047f0000c7802 */ /* 0x000fce0000000f00 */
[----:B-1----:R-:W-:Y:S05]  /*47e0*/  CALL.REL.NOINC `($__internal_108_$__cuda_sm20_div_s64) ;  /* 0x0000002000387944 */ /* 0x002fea0003c00000 */
        /* <DEDUP_REMOVED lines=11> */
.L_x_5334:
[----:B------:R-:W-:Y:S05]  /*48a0*/  BSYNC.RECONVERGENT B1 ;  /* 0x0000000000017941 */ /* 0x000fea0003800200 */
.L_x_5332:
        /* <DEDUP_REMOVED lines=36> */
.L_x_5336:
[----:B------:R-:W-:Y:S01]  /*4af0*/  MOV R26, R36 ;  /* 0x00000024001a7202 */ /* 0x000fe20000000f00 */
[----:B------:R-:W-:Y:S01]  /*4b00*/  IMAD.MOV.U32 R14, RZ, RZ, R38 ;  /* 0x000000ffff0e7224 */ /* 0x000fe200078e0026 */
[----:B------:R-:W-:Y:S02]  /*4b10*/  MOV R13, R37 ;  /* 0x00000025000d7202 */ /* 0x000fe40000000f00 */
[----:B------:R-:W-:Y:S02]  /*4b20*/  MOV R11, R39 ;  /* 0x00000027000b7202 */ /* 0x000fe40000000f00 */
[----:B------:R-:W-:-:S07]  /*4b30*/  MOV R12, 0x4b50 ;  /* 0x00004b50000c7802 */ /* 0x000fce0000000f00 */
[----:B-1----:R-:W-:Y:S05]  /*4b40*/  CALL.REL.NOINC `($__internal_108_$__cuda_sm20_div_s64) ;  /* 0x0000001c00607944 */ /* 0x002fea0003c00000 */
        /* <DEDUP_REMOVED lines=11> */
.L_x_5337:
[----:B------:R-:W-:Y:S05]  /*4c00*/  BSYNC.RECONVERGENT B1 ;  /* 0x0000000000017941 */ /* 0x000fea0003800200 */
.L_x_5335:
        /* <DEDUP_REMOVED lines=11> */
.L_x_5313:
        /* <DEDUP_REMOVED lines=36> */
.L_x_5341:
[----:B------:R-:W-:Y:S01]  /*4f00*/  IMAD.MOV.U32 R26, RZ, RZ, R10 ;  /* 0x000000ffff1a7224 */ /* 0x000fe200078e000a */
[----:B------:R-:W-:Y:S01]  /*4f10*/  MOV R13, R15 ;  /* 0x0000000f000d7202 */ /* 0x000fe20000000f00 */
[----:B------:R-:W-:Y:S01]  /*4f20*/  IMAD.MOV.U32 R11, RZ, RZ, R17 ;  /* 0x000000ffff0b7224 */ /* 0x000fe200078e0011 */
[----:B------:R-:W-:Y:S02]  /*4f30*/  MOV R14, R16 ;  /* 0x00000010000e7202 */ /* 0x000fe40000000f00 */
[----:B------:R-:W-:-:S07]  /*4f40*/  MOV R12, 0x4f60 ;  /* 0x00004f60000c7802 */ /* 0x000fce0000000f00 */
[----:B------:R-:W-:Y:S05]  /*4f50*/  CALL.REL.NOINC `($__internal_108_$__cuda_sm20_div_s64) ;  /* 0x00000018005c7944 */ /* 0x000fea0003c00000 */
        /* <DEDUP_REMOVED lines=10> */
.L_x_5342:
[----:B------:R-:W-:Y:S05]  /*5000*/  BSYNC.RECONVERGENT B1 ;  /* 0x0000000000017941 */ /* 0x000fea0003800200 */
.L_x_5340:
        /* <DEDUP_REMOVED lines=41> */
.L_x_5344:
[----:B------:R-:W-:Y:S01]  /*52a0*/  MOV R26, R20 ;  /* 0x00000014001a7202 */ /* 0x000fe20000000f00 */
[----:B------:R-:W-:Y:S01]  /*52b0*/  IMAD.MOV.U32 R14, RZ, RZ, R18 ;  /* 0x000000ffff0e7224 */ /* 0x000fe200078e0012 */
[----:B------:R-:W-:Y:S02]  /*52c0*/  MOV R13, R21 ;  /* 0x00000015000d7202 */ /* 0x000fe40000000f00 */
[----:B------:R-:W-:Y:S02]  /*52d0*/  MOV R11, R19 ;  /* 0x00000013000b7202 */ /* 0x000fe40000000f00 */
[----:B------:R-:W-:-:S07]  /*52e0*/  MOV R12, 0x5300 ;  /* 0x00005300000c7802 */ /* 0x000fce0000000f00 */
[----:B------:R-:W-:Y:S05]  /*52f0*/  CALL.REL.NOINC `($__internal_108_$__cuda_sm20_div_s64) ;  /* 0x0000001400747944 */ /* 0x000fea0003c00000 */
        /* <DEDUP_REMOVED lines=11> */
.L_x_5345:
[----:B------:R-:W-:Y:S05]  /*53b0*/  BSYNC.RECONVERGENT B1 ;  /* 0x0000000000017941 */ /* 0x000fea0003800200 */
.L_x_5343:
        /* <DEDUP_REMOVED lines=40> */
.L_x_5347:
[----:B------:R-:W-:Y:S01]  /*5640*/  MOV R26, R18 ;  /* 0x00000012001a7202 */ /* 0x000fe20000000f00 */
[----:B------:R-:W-:Y:S01]  /*5650*/  IMAD.MOV.U32 R13, RZ, RZ, R19 ;  /* 0x000000ffff0d7224 */ /* 0x000fe200078e0013 */
[----:B------:R-:W-:Y:S02]  /*5660*/  MOV R14, R20 ;  /* 0x00000014000e7202 */ /* 0x000fe40000000f00 */
[----:B------:R-:W-:Y:S02]  /*5670*/  MOV R11, R21 ;  /* 0x00000015000b7202 */ /* 0x000fe40000000f00 */
[----:B------:R-:W-:-:S07]  /*5680*/  MOV R12, 0x56a0 ;  /* 0x000056a0000c7802 */ /* 0x000fce0000000f00 */
[----:B------:R-:W-:Y:S05]  /*5690*/  CALL.REL.NOINC `($__internal_108_$__cuda_sm20_div_s64) ;  /* 0x00000010008c7944 */ /* 0x000fea0003c00000 */
        /* <DEDUP_REMOVED lines=11> */
.L_x_5348:
[----:B------:R-:W-:Y:S05]  /*5750*/  BSYNC.RECONVERGENT B1 ;  /* 0x0000000000017941 */ /* 0x000fea0003800200 */
.L_x_5346:
        /* <DEDUP_REMOVED lines=39> */
.L_x_5350:
        /* <DEDUP_REMOVED lines=17> */
.L_x_5351:
[----:B------:R-:W-:Y:S05]  /*5ae0*/  BSYNC.RECONVERGENT B1 ;  /* 0x0000000000017941 */ /* 0x000fea0003800200 */
.L_x_5349:
        /* <DEDUP_REMOVED lines=9> */
.L_x_5339:
        /* <DEDUP_REMOVED lines=34> */
.L_x_5354:
[----:B------:R-:W-:Y:S01]  /*5da0*/  MOV R26, R10 ;  /* 0x0000000a001a7202 */ /* 0x000fe20000000f00 */
[----:B------:R-:W-:Y:S01]  /*5db0*/  IMAD.MOV.U32 R13, RZ, RZ, R15 ;  /* 0x000000ffff0d7224 */ /* 0x000fe200078e000f */
[----:B------:R-:W-:Y:S02]  /*5dc0*/  MOV R14, R16 ;  /* 0x00000010000e7202 */ /* 0x000fe40000000f00 */
[----:B------:R-:W-:Y:S02]  /*5dd0*/  MOV R11, R17 ;  /* 0x00000011000b7202 */ /* 0x000fe40000000f00 */
[----:B------:R-:W-:-:S07]  /*5de0*/  MOV R12, 0x5e00 ;  /* 0x00005e00000c7802 */ /* 0x000fce0000000f00 */
[----:B------:R-:W-:Y:S05]  /*5df0*/  CALL.REL.NOINC `($__internal_108_$__cuda_sm20_div_s64) ;  /* 0x0000000800b47944 */ /* 0x000fea0003c00000 */
        /* <DEDUP_REMOVED lines=10> */
.L_x_5355:
[----:B------:R-:W-:Y:S05]  /*5ea0*/  BSYNC.RECONVERGENT B1 ;  /* 0x0000000000017941 */ /* 0x000fea0003800200 */
.L_x_5353:
        /* <DEDUP_REMOVED lines=39> */
.L_x_5357:
[----:B------:R-:W-:Y:S01]  /*6120*/  MOV R26, R18 ;  /* 0x00000012001a7202 */ /* 0x000fe20000000f00 */
[----:B------:R-:W-:Y:S01]  /*6130*/  IMAD.MOV.U32 R14, RZ, RZ, R16 ;  /* 0x000000ffff0e7224 */ /* 0x000fe200078e0010 */
[----:B------:R-:W-:Y:S02]  /*6140*/  MOV R13, R19 ;  /* 0x00000013000d7202 */ /* 0x000fe40000000f00 */
        /* <DEDUP_REMOVED lines=14> */
.L_x_5358:
[----:B------:R-:W-:Y:S05]  /*6230*/  BSYNC.RECONVERGENT B1 ;  /* 0x0000000000017941 */ /* 0x000fea0003800200 */
.L_x_5356:
        /* <DEDUP_REMOVED lines=9> */
.L_x_5352:
        /* <DEDUP_REMOVED lines=30> */
.L_x_5360:
[----:B------:R-:W-:Y:S01]  /*64b0*/  MOV R24, R18 ;  /* 0x0000001200187202 */ /* 0x000fe20000000f00 */
[----:B------:R-:W-:Y:S01]  /*64c0*/  IMAD.MOV.U32 R21, RZ, RZ, R15 ;  /* 0x000000ffff157224 */ /* 0x000fe200078e000f */
[----:B------:R-:W-:Y:S02]  /*64d0*/  MOV R18, R10 ;  /* 0x0000000a00127202 */ /* 0x000fe40000000f00 */
[----:B------:R-:W-:-:S07]  /*64e0*/  MOV R26, 0x6500 ;  /* 0x00006500001a7802 */ /* 0x000fce0000000f00 */
[----:B------:R-:W-:Y:S05]  /*64f0*/  CALL.REL.NOINC `($__internal_109_$__cuda_sm20_rem_s64) ;  /* 0x0000000800407944 */ /* 0x000fea0003c00000 */
.L_x_5361:
[----:B------:R-:W-:Y:S05]  /*6500*/  BSYNC.RECONVERGENT B1 ;  /* 0x0000000000017941 */ /* 0x000fea0003800200 */
.L_x_5359:
        /* <DEDUP_REMOVED lines=8> */
.L_x_5312:
[----:B------:R-:W0:Y:S02]  /*6590*/  LDCU.64 UR6, c[0x0][0x388] ;  /* 0x00007100ff0677ac */ /* 0x000e240008000a00 */
[----:B0-----:R-:W-:-:S04]  /*65a0*/  LEA R4, P0, R6, UR6, 0x1 ;  /* 0x0000000606047c11 */ /* 0x001fc8000f8008ff */
[----:B------:R-:W-:-:S05]  /*65b0*/  LEA.HI.X R5, R6, UR7, R5, 0x1, P0 ;  /* 0x0000000706057c11 */ /* 0x000fca00080f0c05 */
[----:B------:R-:W2:Y:S04]  /*65c0*/  LDG.E.U16 R4, desc[UR8][R4.64] ;  /* 0x0000000804047981 */ /* 0x000ea8000c1e1500 */
[----:B--2---:R1:W-:Y:S02]  /*65d0*/  STS.U16 [R3], R4 ;  /* 0x0000000403007388 */ /* 0x0043e40000000400 */
.L_x_5311:
[----:B------:R-:W-:Y:S05]  /*65e0*/  BSYNC.RECONVERGENT B0 ;  /* 0x0000000000007941 */ /* 0x000fea0003800200 */
.L_x_5263:
[----:B------:R-:W-:Y:S01]  /*65f0*/  BAR.SYNC.DEFER_BLOCKING 0x0 ;  /* 0x0000000000007b1d */ /* 0x000fe20000010000 */
[----:B------:R-:W-:Y:S01]  /*6600*/  UISETP.GE.U32.AND UP0, UPT, UR5, 0x42, UPT ;  /* 0x000000420500788c */ /* 0x000fe2000bf06070 */
[----:B------:R-:W-:-:S08]  /*6610*/  ISETP.GT.U32.AND P1, PT, R2, 0x1f, PT ;  /* 0x0000001f0200780c */ /* 0x000fd00003f24070 */
[----:B------:R-:W-:Y:S05]  /*6620*/  BRA.U !UP0, `(.L_x_5362) ;  /* 0x0000000108307547 */ /* 0x000fea000b800000 */
.L_x_5363:
        /* <DEDUP_REMOVED lines=12> */
.L_x_5362:
        /* <DEDUP_REMOVED lines=30> */
        .weak           $__internal_108_$__cuda_sm20_div_s64
        .type           $__internal_108_$__cuda_sm20_div_s64,@function
        .size           $__internal_108_$__cuda_sm20_div_s64,($__internal_109_$__cuda_sm20_rem_s64 - $__internal_108_$__cuda_sm20_div_s64)
$__internal_108_$__cuda_sm20_div_s64:
        /* <DEDUP_REMOVED lines=82> */
[----:B------:R-:W-:Y:S06]  /*6df0*/  RET.REL.NODEC R12 `(uncontiguous_cumulate_sum_square_bf16) ;  /* 0xffffff900c807950 */ /* 0x000fec0003c3ffff */
        .weak           $__internal_109_$__cuda_sm20_rem_s64
        .type           $__internal_109_$__cuda_sm20_rem_s64,@function
        .size           $__internal_109_$__cuda_sm20_rem_s64,(.L_x_10060 - $__internal_109_$__cuda_sm20_rem_s64)
$__internal_109_$__cuda_sm20_rem_s64:
        /* <DEDUP_REMOVED lines=76> */
[----:B------:R-:W-:Y:S06]  /*72c0*/  RET.REL.NODEC R26 `(uncontiguous_cumulate_sum_square_bf16) ;  /* 0xffffff8c1a4c7950 */ /* 0x000fec0003c3ffff */
.L_x_5364:
        /* <DEDUP_REMOVED lines=11> */
.L_x_10060:


//--------------------- .text.uncontiguous_sum_square_bf16 --------------------------
	.section	.text.uncontiguous_sum_square_bf16,"ax",@progbits
	.align	128
        .global         uncontiguous_sum_square_bf16
        .type           uncontiguous_sum_square_bf16,@function
        .size           uncontiguous_sum_square_bf16,(.L_x_10062 - uncontiguous_sum_square_bf16)
        .other          uncontiguous_sum_square_bf16,@"STO_CUDA_ENTRY STV_DEFAULT"
uncontiguous_sum_square_bf16:
.text.uncontiguous_sum_square_bf16:
        /* <DEDUP_REMOVED lines=38> */
.L_x_5393:
        /* <DEDUP_REMOVED lines=32> */
.L_x_5370:
[----:B------:R-:W-:Y:S01]  /*0460*/  MOV R26, R6 ;  /* 0x00000006001a7202 */ /* 0x000fe20000000f00 */
[----:B------:R-:W-:Y:S01]  /*0470*/  IMAD.MOV.U32 R13, RZ, RZ, R9 ;  /* 0x000000ffff0d7224 */ /* 0x000fe200078e0009 */
[----:B------:R-:W-:Y:S01]  /*0480*/  MOV R14, R40 ;  /* 0x00000028000e7202 */ /* 0x000fe20000000f00 */
[----:B------:R-:W-:Y:S01]  /*0490*/  IMAD.MOV.U32 R11, RZ, RZ, R41 ;  /* 0x000000ffff0b7224 */ /* 0x000fe200078e0029 */
[----:B------:R-:W-:-:S07]  /*04a0*/  MOV R12, 0x4c0 ;  /* 0x000004c0000c7802 */ /* 0x000fce0000000f00 */
[----:B-1----:R-:W-:Y:S05]  /*04b0*/  CALL.REL.NOINC `($__internal_110_$__cuda_sm20_div_s64) ;  /* 0x00000064000c7944 */ /* 0x002fea0003c00000 */
        /* <DEDUP_REMOVED lines=10> */
.L_x_5371:
[----:B------:R-:W-:Y:S05]  /*0560*/  BSYNC.RECONVERGENT B1 ;  /* 0x0000000000017941 */ /* 0x000fea0003800200 */
.L_x_5369:
        /* <DEDUP_REMOVED lines=33> */
.L_x_5373:
[----:B------:R-:W-:Y:S01]  /*0780*/  IMAD.MOV.U32 R26, RZ, RZ, R20 ;  /* 0x000000ffff1a7224 */ /* 0x000fe200078e0014 */
[----:B------:R-:W-:Y:S01]  /*0790*/  MOV R13, R7 ;  /* 0x00000007000d7202 */ /* 0x000fe20000000f00 */
[----:B------:R-:W-:Y:S01]  /*07a0*/  IMAD.MOV.U32 R14, RZ, RZ, R40 ;  /* 0x000000ffff0e7224 */ /* 0x000fe200078e0028 */
[----:B------:R-:W-:Y:S02]  /*07b0*/  MOV R11, R41 ;  /* 0x00000029000b7202 */ /* 0x000fe40000000f00 */
[----:B------:R-:W-:-:S07]  /*07c0*/  MOV R12, 0x7e0 ;  /* 0x000007e0000c7802 */ /* 0x000fce0000000f00 */
[----:B------:R-:W-:Y:S05]  /*07d0*/  CALL.REL.NOINC `($__internal_110_$__cuda_sm20_div_s64) ;  /* 0x0000006000447944 */ /* 0x000fea0003c00000 */
        /* <DEDUP_REMOVED lines=9> */
.L_x_5374:
[----:B------:R-:W-:Y:S05]  /*0870*/  BSYNC.RECONVERGENT B1 ;  /* 0x0000000000017941 */ /* 0x000fea0003800200 */
.L_x_5372:
        /* <DEDUP_REMOVED lines=34> */
.L_x_5376:
[----:B------:R-:W-:Y:S01]  /*0aa0*/  MOV R26, R34 ;  /* 0x00000022001a7202 */ /* 0x000fe20000000f00 */
[----:B------:R-:W-:Y:S01]  /*0ab0*/  IMAD.MOV.U32 R13, RZ, RZ, R35 ;  /* 0x000000ffff0d7224 */ /* 0x000fe200078e0023 */
[----:B------:R-:W-:Y:S01]  /*0ac0*/  MOV R14, R20 ;  /* 0x00000014000e7202 */ /* 0x000fe20000000f00 */
[----:B------:R-:W-:Y:S01]  /*0ad0*/  IMAD.MOV.U32 R11, RZ, RZ, R21 ;  /* 0x000000ffff0b7224 */ /* 0x000fe200078e0015 */
[----:B------:R-:W-:-:S07]  /*0ae0*/  MOV R12, 0xb00 ;  /* 0x00000b00000c7802 */ /* 0x000fce0000000f00 */
[----:B------:R-:W-:Y:S05]  /*0af0*/  CALL.REL.NOINC `($__internal_110_$__cuda_sm20_div_s64) ;  /* 0x0000005c007c7944 */ /* 0x000fea0003c00000 */
        /* <DEDUP_REMOVED lines=10> */
.L_x_5377:
[----:B------:R-:W-:Y:S05]  /*0ba0*/  BSYNC.RECONVERGENT B1 ;  /* 0x0000000000017941 */ /* 0x000fea0003800200 */
.L_x_5375:
        /* <DEDUP_REMOVED lines=34> */
.L_x_5379:
        /* <DEDUP_REMOVED lines=16> */
.L_x_5380:
[----:B------:R-:W-:Y:S05]  /*0ed0*/  BSYNC.RECONVERGENT B1 ;  /* 0x0000000000017941 */ /* 0x000fea0003800200 */
.L_x_5378:
        /* <DEDUP_REMOVED lines=36> */
.L_x_5382:
        /* <DEDUP_REMOVED lines=16> */
.L_x_5383:
[----:B------:R-:W-:Y:S05]  /*1220*/  BSYNC.RECONVERGENT B1 ;  /* 0x0000000000017941 */ /* 0x000fea0003800200 */
.L_x_5381:
        /* <DEDUP_REMOVED lines=35> */
.L_x_5385:
[----:B------:R-:W-:Y:S01]  /*1460*/  IMAD.MOV.U32 R26, RZ, RZ, R34 ;  /* 0x000000ffff1a7224 */ /* 0x000fe200078e0022 */
[----:B------:R-:W-:Y:S01]  /*1470*/  MOV R13, R35 ;  /* 0x00000023000d7202 */ /* 0x000fe20000000f00 */
[----:B------:R-:W-:Y:S01]  /*1480*/  IMAD.MOV.U32 R14, RZ, RZ, R20 ;  /* 0x000000ffff0e7224 */ /* 0x000fe200078e0014 */
[----:B------:R-:W-:Y:S02]  /*1490*/  MOV R11, R21 ;  /* 0x00000015000b7202 */ /* 0x000fe40000000f00 */
[----:B------:R-:W-:-:S07]  /*14a0*/  MOV R12, 0x14c0 ;  /* 0x000014c0000c7802 */ /* 0x000fce0000000f00 */
[----:B------:R-:W-:Y:S05]  /*14b0*/  CALL.REL.NOINC `($__internal_110_$__cuda_sm20_div_s64) ;  /* 0x00000054000c7944 */ /* 0x000fea0003c00000 */
        /* <DEDUP_REMOVED lines=10> */
.L_x_5386:
[----:B------:R-:W-:Y:S05]  /*1560*/  BSYNC.RECONVERGENT B1 ;  /* 0x0000000000017941 */ /* 0x000fea0003800200 */
.L_x_5384:
        /* <DEDUP_REMOVED lines=34> */
.L_x_5388:
[----:B------:R-:W-:Y:S01]  /*1790*/  IMAD.MOV.U32 R26, RZ, RZ, R38 ;  /* 0x000000ffff1a7224 */ /* 0x000fe200078e0026 */
[----:B------:R-:W-:Y:S01]  /*17a0*/  MOV R13, R39 ;  /* 0x00000027000d7202 */ /* 0x000fe20000000f00 */
[----:B------:R-:W-:Y:S01]  /*17b0*/  IMAD.MOV.U32 R14, RZ, RZ, R20 ;  /* 0x000000ffff0e7224 */ /* 0x000fe200078e0014 */
[----:B------:R-:W-:Y:S02]  /*17c0*/  MOV R11, R21 ;  /* 0x00000015000b7202 */ /* 0x000fe40000000f00 */
[----:B------:R-:W-:-:S07]  /*17d0*/  MOV R12, 0x17f0 ;  /* 0x000017f0000c7802 */ /* 0x000fce0000000f00 */
[----:B------:R-:W-:Y:S05]  /*17e0*/  CALL.REL.NOINC `($__internal_110_$__cuda_sm20_div_s64) ;  /* 0x0000005000407944 */ /* 0x000fea0003c00000 */
        /* <DEDUP_REMOVED lines=10> */
.L_x_5389:
[----:B------:R-:W-:Y:S05]  /*1890*/  BSYNC.RECONVERGENT B1 ;  /* 0x0000000000017941 */ /* 0x000fea0003800200 */
.L_x_5387:
        /* <DEDUP_REMOVED lines=35> */
.L_x_5391:
[----:B------:R-:W-:Y:S01]  /*1ad0*/  MOV R26, R34 ;  /* 0x00000022001a7202 */ /* 0x000fe20000000f00 */
[----:B------:R-:W-:Y:S01]  /*1ae0*/  IMAD.MOV.U32 R13, RZ, RZ, R35 ;  /* 0x000000ffff0d7224 */ /* 0x000fe200078e0023 */
[----:B------:R-:W-:Y:S01]  /*1af0*/  MOV R14, R20 ;  /* 0x00000014000e7202 */ /* 0x000fe20000000f00 */
[----:B------:R-:W-:Y:S01]  /*1b00*/  IMAD.MOV.U32 R11, RZ, RZ, R21 ;  /* 0x000000ffff0b7224 */ /* 0x000fe200078e0015 */
[----:B------:R-:W-:-:S07]  /*1b10*/  MOV R12, 0x1b30 ;  /* 0x00001b30000c7802 */ /* 0x000fce0000000f00 */
[----:B------:R-:W-:Y:S05]  /*1b20*/  CALL.REL.NOINC `($__internal_110_$__cuda_sm20_div_s64) ;  /* 0x0000004c00707944 */ /* 0x000fea0003c00000 */
        /* <DEDUP_REMOVED lines=10> */
.L_x_5392:
[----:B------:R-:W-:Y:S05]  /*1bd0*/  BSYNC.RECONVERGENT B1 ;  /* 0x0000000000017941 */ /* 0x000fea0003800200 */
.L_x_5390:
        /* <DEDUP_REMOVED lines=8> */
.L_x_5368:
        /* <DEDUP_REMOVED lines=35> */
.L_x_5396:
        /* <DEDUP_REMOVED lines=16> */
.L_x_5397:
[----:B------:R-:W-:Y:S05]  /*1f90*/  BSYNC.RECONVERGENT B1 ;  /* 0x0000000000017941 */ /* 0x000fea0003800200 */
.L_x_5395:
        /* <DEDUP_REMOVED lines=34> */
.L_x_5399:
        /* <DEDUP_REMOVED lines=16> */
.L_x_5400:
[----:B------:R-:W-:Y:S05]  /*22c0*/  BSYNC.RECONVERGENT B1 ;  /* 0x0000000000017941 */ /* 0x000fea0003800200 */
.L_x_5398:
        /* <DEDUP_REMOVED lines=35> */
.L_x_5402:
        /* <DEDUP_REMOVED lines=16> */
.L_x_5403:
[----:B------:R-:W-:Y:S05]  /*2600*/  BSYNC.RECONVERGENT B1 ;  /* 0x0000000000017941 */ /* 0x000fea0003800200 */
.L_x_5401:
        /* <DEDUP_REMOVED lines=35> */
.L_x_5405:
[----:B------:R-:W-:Y:S01]  /*2840*/  IMAD.MOV.U32 R26, RZ, RZ, R18 ;  /* 0x000000ffff1a7224 */ /* 0x000fe200078e0012 */
[----:B------:R-:W-:Y:S01]  /*2850*/  MOV R13, R19 ;  /* 0x00000013000d7202 */ /* 0x000fe20000000f00 */
[----:B------:R-:W-:Y:S01]  /*2860*/  IMAD.MOV.U32 R14, RZ, RZ, R16 ;  /* 0x000000ffff0e7224 */ /* 0x000fe200078e0010 */
[----:B------:R-:W-:Y:S02]  /*2870*/  MOV R11, R17 ;  /* 0x00000011000b7202 */ /* 0x000fe40000000f00 */
[----:B------:R-:W-:-:S07]  /*2880*/  MOV R12, 0x28a0 ;  /* 0x000028a0000c7802 */ /* 0x000fce0000000f00 */
[----:B------:R-:W-:Y:S05]  /*2890*/  CALL.REL.NOINC `($__internal_110_$__cuda_sm20_div_s64) ;  /* 0x0000004000147944 */ /* 0x000fea0003c00000 */
        /* <DEDUP_REMOVED lines=10> */
.L_x_5406:
[----:B------:R-:W-:Y:S05]  /*2940*/  BSYNC.RECONVERGENT B1 ;  /* 0x0000000000017941 */ /* 0x000fea0003800200 */
.L_x_5404:
[----:B------:R-:W-:Y:S01]  /*2950*/  IMAD R11, R11, R34, RZ ;  /* 0x000000220b0b7224 */ /* 0x000fe200078e02ff */
[----:B------:R-:W-:Y:S01]  /*2960*/  IADD3 R8, PT, PT, R8, -0x2, RZ ;  /* 0xfffffffe08087810 */ /* 0x000fe20007ffe0ff */
[----:B------:R-:W-:Y:S02]  /*2970*/  IMAD.MOV.U32 R38, RZ, RZ, R22 ;  /* 0x000000ffff267224 */ /* 0x000fe400078e0016 */
[-C--:B------:R-:W-:Y:S02]  /*2980*/  IMAD R11, R35, R10.reuse, R11 ;  /* 0x0000000a230b7224 */ /* 0x080fe400078e020b */
[----:B------:R-:W-:-:S04]  /*2990*/  IMAD.WIDE.U32 R22, R34, R10, R38 ;  /* 0x0000000a22167225 */ /* 0x000fc800078e0026 */
[----:B------:R-:W-:-:S07]  /*29a0*/  IMAD.IADD R23, R23, 0x1, R11 ;  /* 0x0000000117177824 */ /* 0x000fce00078e020b */
.L_x_5394:
        /* <DEDUP_REMOVED lines=31> */
.L_x_5408:
[----:B------:R-:W-:Y:S01]  /*2ba0*/  MOV R18, R6 ;  /* 0x0000000600127202 */ /* 0x000fe20000000f00 */
[----:B------:R-:W-:Y:S01]  /*2bb0*/  IMAD.MOV.U32 R21, RZ, RZ, R9 ;  /* 0x000000ffff157224 */ /* 0x000fe200078e0009 */
[----:B------:R-:W-:Y:S01]  /*2bc0*/  MOV R24, R16 ;  /* 0x0000001000187202 */ /* 0x000fe20000000f00 */
[----:B------:R-:W-:Y:S01]  /*2bd0*/  IMAD.MOV.U32 R19, RZ, RZ, R17 ;  /* 0x000000ffff137224 */ /* 0x000fe200078e0011 */
[----:B------:R-:W-:-:S07]  /*2be0*/  MOV R26, 0x2c00 ;  /* 0x00002c00001a7802 */ /* 0x000fce0000000f00 */
[----:B------:R-:W-:Y:S05]  /*2bf0*/  CALL.REL.NOINC `($__internal_111_$__cuda_sm20_rem_s64) ;  /* 0x0000004000887944 */ /* 0x000fea0003c00000 */
.L_x_5409:
[----:B------:R-:W-:Y:S05]  /*2c00*/  BSYNC.RECONVERGENT B1 ;  /* 0x0000000000017941 */ /* 0x000fea0003800200 */
.L_x_5407:
        /* <DEDUP_REMOVED lines=30> */
.L_x_5411:
[----:B------:R-:W-:Y:S01]  /*2df0*/  MOV R24, R16 ;  /* 0x0000001000187202 */ /* 0x000fe20000000f00 */
[----:B------:R-:W-:Y:S01]  /*2e00*/  IMAD.MOV.U32 R19, RZ, RZ, R17 ;  /* 0x000000ffff137224 */ /* 0x000fe200078e0011 */
[----:B------:R-:W-:Y:S01]  /*2e10*/  MOV R18, R20 ;  /* 0x0000001400127202 */ /* 0x000fe20000000f00 */
[----:B------:R-:W-:Y:S01]  /*2e20*/  IMAD.MOV.U32 R21, RZ, RZ, R7 ;  /* 0x000000ffff157224 */ /* 0x000fe200078e0007 */
[----:B------:R-:W-:-:S07]  /*2e30*/  MOV R26, 0x2e50 ;  /* 0x00002e50001a7802 */ /* 0x000fce0000000f00 */
[----:B------:R-:W-:Y:S05]  /*2e40*/  CALL.REL.NOINC `($__internal_111_$__cuda_sm20_rem_s64) ;  /* 0x0000003c00f47944 */ /* 0x000fea0003c00000 */
[----:B------:R-:W-:Y:S01]  /*2e50*/  MOV R6, R10 ;  /* 0x0000000a00067202 */ /* 0x000fe20000000f00 */
[----:B------:R-:W-:-:S07]  /*2e60*/  IMAD.MOV.U32 R7, RZ, RZ, R11 ;  /* 0x000000ffff077224 */ /* 0x000fce00078e000b */
.L_x_5412:
[----:B------:R-:W-:Y:S05]  /*2e70*/  BSYNC.RECONVERGENT B1 ;  /* 0x0000000000017941 */ /* 0x000fea0003800200 */
.L_x_5410:
[----:B------:R-:W-:Y:S02]  /*2e80*/  IMAD R7, R7, R8, RZ ;  /* 0x0000000807077224 */ /* 0x000fe400078e02ff */
[----:B------:R-:W-:-:S04]  /*2e90*/  IMAD.WIDE.U32 R22, R8, R6, R22 ;  /* 0x0000000608167225 */ /* 0x000fc800078e0016 */
[----:B------:R-:W-:-:S05]  /*2ea0*/  IMAD R7, R9, R6, R7 ;  /* 0x0000000609077224 */ /* 0x000fca00078e0207 */
[----:B------:R-:W-:-:S07]  /*2eb0*/  IADD3 R23, PT, PT, R23, R7, RZ ;  /* 0x0000000717177210 */ /* 0x000fce0007ffe0ff */
.L_x_5367:
        /* <DEDUP_REMOVED lines=11> */
.L_x_5366:
        /* <DEDUP_REMOVED lines=22> */
.L_x_5440:
        /* <DEDUP_REMOVED lines=32> */
.L_x_5417:
[----:B------:R-:W-:Y:S01]  /*32d0*/  MOV R26, R10 ;  /* 0x0000000a001a7202 */ /* 0x000fe20000000f00 */
[----:B------:R-:W-:Y:S01]  /*32e0*/  IMAD.MOV.U32 R13, RZ, RZ, R15 ;  /* 0x000000ffff0d7224 */ /* 0x000fe200078e000f */
[----:B------:R-:W-:Y:S01]  /*32f0*/  MOV R14, R20 ;  /* 0x00000014000e7202 */ /* 0x000fe20000000f00 */
[----:B------:R-:W-:Y:S01]  /*3300*/  IMAD.MOV.U32 R11, RZ, RZ, R21 ;  /* 0x000000ffff0b7224 */ /* 0x000fe200078e0015 */
[----:B------:R-:W-:-:S07]  /*3310*/  MOV R12, 0x3330 ;  /* 0x00003330000c7802 */ /* 0x000fce0000000f00 */
[----:B-123--:R-:W-:Y:S05]  /*3320*/  CALL.REL.NOINC `($__internal_110_$__cuda_sm20_div_s64) ;  /* 0x0000003400707944 */ /* 0x00efea0003c00000 */
        /* <DEDUP_REMOVED lines=10> */
.L_x_5418:
[----:B------:R-:W-:Y:S05]  /*33d0*/  BSYNC.RECONVERGENT B1 ;  /* 0x0000000000017941 */ /* 0x000fea0003800200 */
.L_x_5416:
        /* <DEDUP_REMOVED lines=38> */
.L_x_5420:
[----:B------:R-:W-:Y:S01]  /*3640*/  MOV R26, R36 ;  /* 0x00000024001a7202 */ /* 0x000fe20000000f00 */
[----:B------:R-:W-:Y:S01]  /*3650*/  IMAD.MOV.U32 R13, RZ, RZ, R37 ;  /* 0x000000ffff0d7224 */ /* 0x000fe200078e0025 */
[----:B------:R-:W-:Y:S01]  /*3660*/  MOV R14, R38 ;  /* 0x00000026000e7202 */ /* 0x000fe20000000f00 */
[----:B------:R-:W-:Y:S01]  /*3670*/  IMAD.MOV.U32 R11, RZ, RZ, R39 ;  /* 0x000000ffff0b7224 */ /* 0x000fe200078e0027 */
[----:B------:R-:W-:-:S07]  /*3680*/  MOV R12, 0x36a0 ;  /* 0x000036a0000c7802 */ /* 0x000fce0000000f00 */
[----:B-1----:R-:W-:Y:S05]  /*3690*/  CALL.REL.NOINC `($__internal_110_$__cuda_sm20_div_s64) ;  /* 0x0000003000947944 */ /* 0x002fea0003c00000 */
        /* <DEDUP_REMOVED lines=11> */
.L_x_5421:
[----:B------:R-:W-:Y:S05]  /*3750*/  BSYNC.RECONVERGENT B1 ;  /* 0x0000000000017941 */ /* 0x000fea0003800200 */
.L_x_5419:
        /* <DEDUP_REMOVED lines=38> */
.L_x_5423:
[----:B------:R-:W-:Y:S01]  /*39c0*/  IMAD.MOV.U32 R26, RZ, RZ, R36 ;  /* 0x000000ffff1a7224 */ /* 0x000fe200078e0024 */
[----:B------:R-:W-:Y:S01]  /*39d0*/  MOV R13, R37 ;  /* 0x00000025000d7202 */ /* 0x000fe20000000f00 */
[----:B------:R-:W-:Y:S01]  /*39e0*/  IMAD.MOV.U32 R14, RZ, RZ, R38 ;  /* 0x000000ffff0e7224 */ /* 0x000fe200078e0026 */
[----:B------:R-:W-:Y:S02]  /*39f0*/  MOV R11, R39 ;  /* 0x00000027000b7202 */ /* 0x000fe40000000f00 */
[----:B------:R-:W-:-:S07]  /*3a00*/  MOV R12, 0x3a20 ;  /* 0x00003a20000c7802 */ /* 0x000fce0000000f00 */
[----:B-1----:R-:W-:Y:S05]  /*3a10*/  CALL.REL.NOINC `($__internal_110_$__cuda_sm20_div_s64) ;  /* 0x0000002c00b47944 */ /* 0x002fea0003c00000 */
        /* <DEDUP_REMOVED lines=11> */
.L_x_5424:
[----:B------:R-:W-:Y:S05]  /*3ad0*/  BSYNC.RECONVERGENT B1 ;  /* 0x0000000000017941 */ /* 0x000fea0003800200 */
.L_x_5422:
        /* <DEDUP_REMOVED lines=37> */
.L_x_5426:
        /* <DEDUP_REMOVED lines=17> */
.L_x_5427:
[----:B------:R-:W-:Y:S05]  /*3e40*/  BSYNC.RECONVERGENT B1 ;  /* 0x0000000000017941 */ /* 0x000fea0003800200 */
.L_x_5425:
        /* <DEDUP_REMOVED lines=38> */
.L_x_5429:
        /* <DEDUP_REMOVED lines=17> */
.L_x_5430:
[----:B------:R-:W-:Y:S05]  /*41c0*/  BSYNC.RECONVERGENT B1 ;  /* 0x0000000000017941 */ /* 0x000fea0003800200 */
.L_x_5428:
        /* <DEDUP_REMOVED lines=38> */
.L_x_5432:
        /* <DEDUP_REMOVED lines=17> */
.L_x_5433:
[----:B------:R-:W-:Y:S05]  /*4540*/  BSYNC.RECONVERGENT B1 ;  /* 0x0000000000017941 */ /* 0x000fea0003800200 */
.L_x_5431:
        /* <DEDUP_REMOVED lines=37> */
.L_x_5435:
[----:B------:R-:W-:Y:S01]  /*47a0*/  MOV R26, R38 ;  /* 0x00000026001a7202 */ /* 0x000fe20000000f00 */
[----:B------:R-:W-:Y:S01]  /*47b0*/  IMAD.MOV.U32 R13, RZ, RZ, R39 ;  /* 0x000000ffff0d7224 */ /* 0x000fe200078e0027 */
[----:B------:R-:W-:Y:S02]  /*47c0*/  MOV R14, R42 ;  /* 0x0000002a000e7202 */ /* 0x000fe40000000f00 */
[----:B------:R-:W-:Y:S02]  /*47d0*/  MOV R11, R43 ;  /* 0x0000002b000b7202 */ /* 0x000fe40000000f00 */
[----:B------:R-:W-:-:S07]  /*47e0*/  MOV R12, 0x4800 ;  /* 0x00004800000c7802 */ /* 0x000fce0000000f00 */
[----:B-1----:R-:W-:Y:S05]  /*47f0*/  CALL.REL.NOINC `($__internal_110_$__cuda_sm20_div_s64) ;  /* 0x00000020003c7944 */ /* 0x002fea0003c00000 */
        /* <DEDUP_REMOVED lines=11> */
.L_x_5436:
[----:B------:R-:W-:Y:S05]  /*48b0*/  BSYNC.RECONVERGENT B1 ;  /* 0x0000000000017941 */ /* 0x000fea0003800200 */
.L_x_5434:
        /* <DEDUP_REMOVED lines=36> */
.L_x_5438:
[----:B------:R-:W-:Y:S01]  /*4b00*/  MOV R26, R36 ;  /* 0x00000024001a7202 */ /* 0x000fe20000000f00 */
[----:B------:R-:W-:Y:S01]  /*4b10*/  IMAD.MOV.U32 R14, RZ, RZ, R38 ;  /* 0x000000ffff0e7224 */ /* 0x000fe200078e0026 */
[----:B------:R-:W-:Y:S02]  /*4b20*/  MOV R13, R37 ;  /* 0x00000025000d7202 */ /* 0x000fe40000000f00 */
[----:B------:R-:W-:Y:S02]  /*4b30*/  MOV R11, R39 ;  /* 0x00000027000b7202 */ /* 0x000fe40000000f00 */
[----:B------:R-:W-:-:S07]  /*4b40*/  MOV R12, 0x4b60 ;  /* 0x00004b60000c7802 */ /* 0x000fce0000000f00 */
[----:B-1----:R-:W-:Y:S05]  /*4b50*/  CALL.REL.NOINC `($__internal_110_$__cuda_sm20_div_s64) ;  /* 0x0000001c00647944 */ /* 0x002fea0003c00000 */
        /* <DEDUP_REMOVED lines=11> */
.L_x_5439:
[----:B------:R-:W-:Y:S05]  /*4c10*/  BSYNC.RECONVERGENT B1 ;  /* 0x0000000000017941 */ /* 0x000fea0003800200 */
.L_x_5437:
        /* <DEDUP_REMOVED lines=11> */
.L_x_5415:
        /* <DEDUP_REMOVED lines=36> */
.L_x_5443:
[----:B------:R-:W-:Y:S01]  /*4f10*/  IMAD.MOV.U32 R26, RZ, RZ, R10 ;  /* 0x000000ffff1a7224 */ /* 0x000fe200078e000a */
[----:B------:R-:W-:Y:S01]  /*4f20*/  MOV R13, R15 ;  /* 0x0000000f000d7202 */ /* 0x000fe20000000f00 */
[----:B------:R-:W-:Y:S01]  /*4f30*/  IMAD.MOV.U32 R11, RZ, RZ, R17 ;  /* 0x000000ffff0b7224 */ /* 0x000fe200078e0011 */
[----:B------:R-:W-:Y:S02]  /*4f40*/  MOV R14, R16 ;  /* 0x00000010000e7202 */ /* 0x000fe40000000f00 */
[----:B------:R-:W-:-:S07]  /*4f50*/  MOV R12, 0x4f70 ;  /* 0x00004f70000c7802 */ /* 0x000fce0000000f00 */
[----:B------:R-:W-:Y:S05]  /*4f60*/  CALL.REL.NOINC `($__internal_110_$__cuda_sm20_div_s64) ;  /* 0x0000001800607944 */ /* 0x000fea0003c00000 */
        /* <DEDUP_REMOVED lines=10> */
.L_x_5444:
[----:B------:R-:W-:Y:S05]  /*5010*/  BSYNC.RECONVERGENT B1 ;  /* 0x0000000000017941 */ /* 0x000fea0003800200 */
.L_x_5442:
        /* <DEDUP_REMOVED lines=41> */
.L_x_5446:
[----:B------:R-:W-:Y:S01]  /*52b0*/  MOV R26, R20 ;  /* 0x00000014001a7202 */ /* 0x000fe20000000f00 */
[----:B------:R-:W-:Y:S01]  /*52c0*/  IMAD.MOV.U32 R14, RZ, RZ, R18 ;  /* 0x000000ffff0e7224 */ /* 0x000fe200078e0012 */
[----:B------:R-:W-:Y:S02]  /*52d0*/  MOV R13, R21 ;  /* 0x00000015000d7202 */ /* 0x000fe40000000f00 */
[----:B------:R-:W-:Y:S02]  /*52e0*/  MOV R11, R19 ;  /* 0x00000013000b7202 */ /* 0x000fe40000000f00 */
[----:B------:R-:W-:-:S07]  /*52f0*/  MOV R12, 0x5310 ;  /* 0x00005310000c7802 */ /* 0x000fce0000000f00 */
[----:B------:R-:W-:Y:S05]  /*5300*/  CALL.REL.NOINC `($__internal_110_$__cuda_sm20_div_s64) ;  /* 0x0000001400787944 */ /* 0x000fea0003c00000 */
        /* <DEDUP_REMOVED lines=11> */
.L_x_5447:
[----:B------:R-:W-:Y:S05]  /*53c0*/  BSYNC.RECONVERGENT B1 ;  /* 0x0000000000017941 */ /* 0x000fea0003800200 */
.L_x_5445:
        /* <DEDUP_REMOVED lines=40> */
.L_x_5449:
[----:B------:R-:W-:Y:S01]  /*5650*/  MOV R26, R18 ;  /* 0x00000012001a7202 */ /* 0x000fe20000000f00 */
[----:B------:R-:W-:Y:S01]  /*5660*/  IMAD.MOV.U32 R13, RZ, RZ, R19 ;  /* 0x000000ffff0d7224 */ /* 0x000fe200078e0013 */
[----:B------:R-:W-:Y:S02]  /*5670*/  MOV R14, R20 ;  /* 0x00000014000e7202 */ /* 0x000fe40000000f00 */
[----:B------:R-:W-:Y:S02]  /*5680*/  MOV R11, R21 ;  /* 0x00000015000b7202 */ /* 0x000fe40000000f00 */
[----:B------:R-:W-:-:S07]  /*5690*/  MOV R12, 0x56b0 ;  /* 0x000056b0000c7802 */ /* 0x000fce0000000f00 */
[----:B------:R-:W-:Y:S05]  /*56a0*/  CALL.REL.NOINC `($__internal_110_$__cuda_sm20_div_s64) ;  /* 0x0000001000907944 */ /* 0x000fea0003c00000 */
        /* <DEDUP_REMOVED lines=11> */
.L_x_5450:
[----:B------:R-:W-:Y:S05]  /*5760*/  BSYNC.RECONVERGENT B1 ;  /* 0x0000000000017941 */ /* 0x000fea0003800200 */
.L_x_5448:
        /* <DEDUP_REMOVED lines=39> */
.L_x_5452:
        /* <DEDUP_REMOVED lines=17> */
.L_x_5453:
[----:B------:R-:W-:Y:S05]  /*5af0*/  BSYNC.RECONVERGENT B1 ;  /* 0x0000000000017941 */ /* 0x000fea0003800200 */
.L_x_5451:
        /* <DEDUP_REMOVED lines=9> */
.L_x_5441:
        /* <DEDUP_REMOVED lines=34> */
.L_x_5456:
[----:B------:R-:W-:Y:S01]  /*5db0*/  MOV R26, R10 ;  /* 0x0000000a001a7202 */ /* 0x000fe20000000f00 */
[----:B------:R-:W-:Y:S01]  /*5dc0*/  IMAD.MOV.U32 R13, RZ, RZ, R15 ;  /* 0x000000ffff0d7224 */ /* 0x000fe200078e000f */
[----:B------:R-:W-:Y:S02]  /*5dd0*/  MOV R14, R16 ;  /* 0x00000010000e7202 */ /* 0x000fe40000000f00 */
[----:B------:R-:W-:Y:S02]  /*5de0*/  MOV R11, R17 ;  /* 0x00000011000b7202 */ /* 0x000fe40000000f00 */
[----:B------:R-:W-:-:S07]  /*5df0*/  MOV R12, 0x5e10 ;  /* 0x00005e10000c7802 */ /* 0x000fce0000000f00 */
[----:B------:R-:W-:Y:S05]  /*5e00*/  CALL.REL.NOINC `($__internal_110_$__cuda_sm20_div_s64) ;  /* 0x0000000800b87944 */ /* 0x000fea0003c00000 */
        /* <DEDUP_REMOVED lines=10> */
.L_x_5457:
[----:B------:R-:W-:Y:S05]  /*5eb0*/  BSYNC.RECONVERGENT B1 ;  /* 0x0000000000017941 */ /* 0x000fea0003800200 */
.L_x_5455:
        /* <DEDUP_REMOVED lines=39> */
.L_x_5459:
[----:B------:R-:W-:Y:S01]  /*6130*/  MOV R26, R18 ;  /* 0x00000012001a7202 */ /* 0x000fe20000000f00 */
[----:B------:R-:W-:Y:S01]  /*6140*/  IMAD.MOV.U32 R14, RZ, RZ, R16 ;  /* 0x000000ffff0e7224 */ /* 0x000fe200078e0010 */
[----:B------:R-:W-:Y:S02]  /*6150*/  MOV R13, R19 ;  /* 0x00000013000d7202 */ /* 0x000fe40000000f00 */
        /* <DEDUP_REMOVED lines=14> */
.L_x_5460:
[----:B------:R-:W-:Y:S05]  /*6240*/  BSYNC.RECONVERGENT B1 ;  /* 0x0000000000017941 */ /* 0x000fea0003800200 */
.L_x_5458:
        /* <DEDUP_REMOVED lines=9> */
.L_x_5454:
        /* <DEDUP_REMOVED lines=30> */
.L_x_5462:
[----:B------:R-:W-:Y:S01]  /*64c0*/  MOV R24, R18 ;  /* 0x0000001200187202 */ /* 0x000fe20000000f00 */
[----:B------:R-:W-:Y:S01]  /*64d0*/  IMAD.MOV.U32 R21, RZ, RZ, R15 ;  /* 0x000000ffff157224 */ /* 0x000fe200078e000f */
[----:B------:R-:W-:Y:S02]  /*64e0*/  MOV R18, R10 ;  /* 0x0000000a00127202 */ /* 0x000fe40000000f00 */
[----:B------:R-:W-:-:S07]  /*64f0*/  MOV R26, 0x6510 ;  /* 0x00006510001a7802 */ /* 0x000fce0000000f00 */
[----:B------:R-:W-:Y:S05]  /*6500*/  CALL.REL.NOINC `($__internal_111_$__cuda_sm20_rem_s64) ;  /* 0x0000000800447944 */ /* 0x000fea0003c00000 */
.L_x_5463:
[----:B------:R-:W-:Y:S05]  /*6510*/  BSYNC.RECONVERGENT B1 ;  /* 0x0000000000017941 */ /* 0x000fea0003800200 */
.L_x_5461:
        /* <DEDUP_REMOVED lines=8> */
.L_x_5414:
[----:B------:R-:W0:Y:S02]  /*65a0*/  LDCU.64 UR6, c[0x0][0x388] ;  /* 0x00007100ff0677ac */ /* 0x000e240008000a00 */
[----:B0-----:R-:W-:-:S04]  /*65b0*/  LEA R4, P0, R6, UR6, 0x1 ;  /* 0x0000000606047c11 */ /* 0x001fc8000f8008ff */
[----:B------:R-:W-:-:S05]  /*65c0*/  LEA.HI.X R5, R6, UR7, R5, 0x1, P0 ;  /* 0x0000000706057c11 */ /* 0x000fca00080f0c05 */
[----:B------:R-:W2:Y:S02]  /*65d0*/  LDG.E.U16 R4, desc[UR8][R4.64] ;  /* 0x0000000804047981 */ /* 0x000ea4000c1e1500 */
[----:B--2---:R-:W-:-:S05]  /*65e0*/  HMUL2.BF16_V2 R5, R4.H0_H0, R4.H0_H0 ;  /* 0x2000000404057232 */ /* 0x004fca0000200800 */
[----:B------:R1:W-:Y:S02]  /*65f0*/  STS.U16 [R3], R5 ;  /* 0x0000000503007388 */ /* 0x0003e40000000400 */
.L_x_5413:
[----:B------:R-:W-:Y:S05]  /*6600*/  BSYNC.RECONVERGENT B0 ;  /* 0x0000000000007941 */ /* 0x000fea0003800200 */
.L_x_5365:
[----:B------:R-:W-:Y:S01]  /*6610*/  BAR.SYNC.DEFER_BLOCKING 0x0 ;  /* 0x0000000000007b1d */ /* 0x000fe20000010000 */
[----:B------:R-:W-:Y:S01]  /*6620*/  UISETP.GE.U32.AND UP0, UPT, UR5, 0x42, UPT ;  /* 0x000000420500788c */ /* 0x000fe2000bf06070 */
[----:B------:R-:W-:-:S08]  /*6630*/  ISETP.GT.U32.AND P1, PT, R2, 0x1f, PT ;  /* 0x0000001f0200780c */ /* 0x000fd00003f24070 */
[----:B------:R-:W-:Y:S05]  /*6640*/  BRA.U !UP0, `(.L_x_5464) ;  /* 0x0000000108307547 */ /* 0x000fea000b800000 */
.L_x_5465:
[----:B------:R-:W-:-:S06]  /*6650*/  USHF.R.U32.HI UR4, URZ, 0x1, UR5 ;  /* 0x00000001ff047899 */ /* 0x000fcc0008011605 */
[----:B------:R-:W-:-:S13]  /*6660*/  ISETP.GE.U32.AND P0, PT, R2, UR4, PT ;  /* 0x0000000402007c0c */ /* 0x000fda000bf06070 */
[----:B------:R-:W-:Y:S01]  /*6670*/  VOTEU.ALL UP0, P0 ;  /* 0x0000000000ff7886 */ /* 0x000fe20000000000 */
[----:B0-2---:R-:W-:Y:S04]  /*6680*/  @!P0 LDS.U16 R4, [R3] ;  /* 0x0000000003048984 */ /* 0x005fe80000000400 */
[----:B------:R-:W-:Y:S02]  /*6690*/  @!UP0 ULOP3.LUT UR6, UR5, 0x7fe, URZ, 0xc0, !UPT ;  /* 0x000007fe05068892 */ /* 0x000fe4000f8ec0ff */
[----:B------:R-:W-:-:S03]  /*66a0*/  UISETP.GT.U32.AND UP0, UPT, UR5, 0x83, UPT ;  /* 0x000000830500788c */ /* 0x000fc6000bf04070 */
[----:B------:R-:W-:-:S04]  /*66b0*/  UMOV UR5, UR4 ;  /* 0x0000000400057c82 */ /* 0x000fc80008000000 */
[----:B-1----:R-:W0:Y:S02]  /*66c0*/  @!P0 LDS.U16 R5, [R3+UR6] ;  /* 0x0000000603058984 */ /* 0x002e240008000400 */
[----:B0-----:R-:W-:-:S05]  /*66d0*/  @!P0 HADD2.BF16_V2 R4, R4.H0_H0, R5.H0_H0 ;  /* 0x2000000504048230 */ /* 0x001fca0000200800 */
[----:B------:R2:W-:Y:S01]  /*66e0*/  @!P0 STS.U16 [R3], R4 ;  /* 0x0000000403008388 */ /* 0x0005e20000000400 */
[----:B------:R-:W-:Y:S06]  /*66f0*/  BAR.SYNC.DEFER_BLOCKING 0x0 ;  /* 0x0000000000007b1d */ /* 0x000fec0000010000 */
[----:B------:R-:W-:Y:S05]  /*6700*/  BRA.U UP0, `(.L_x_5465) ;  /* 0xfffffffd00d07547 */ /* 0x000fea000b83ffff */
.L_x_5464:
[----:B------:R-:W-:Y:S05]  /*6710*/  @P1 EXIT ;  /* 0x000000000000194d */ /* 0x000fea0003800000 */
[----:B0-2---:R-:W-:Y:S01]  /*6720*/  LDS.U16 R4, [R3] ;  /* 0x0000000003047984 */ /* 0x005fe20000000400 */
[----:B------:R-:W-:-:S03]  /*6730*/  ISETP.NE.AND P0, PT, R2, RZ, PT ;  /* 0x000000ff0200720c */ /* 0x000fc60003f05270 */
[----:B-1----:R-:W0:Y:S04]  /*6740*/  LDS.U16 R5, [R3+0x40] ;  /* 0x0000400003057984 */ /* 0x002e280000000400 */
        /* <DEDUP_REMOVED lines=26> */
        .weak           $__internal_110_$__cuda_sm20_div_s64
        .type           $__internal_110_$__cuda_sm20_div_s64,@function
        .size           $__internal_110_$__cuda_sm20_div_s64,($__internal_111_$__cuda_sm20_rem_s64 - $__internal_110_$__cuda_sm20_div_s64)
$__internal_110_$__cuda_sm20_div_s64:
        /* <DEDUP_REMOVED lines=82> */
[----:B------:R-:W-:Y:S06]  /*6e10*/  RET.REL.NODEC R12 `(uncontiguous_sum_square_bf16) ;  /* 0xffffff900c787950 */ /* 0x000fec0003c3ffff */
        .weak           $__internal_111_$__cuda_sm20_rem_s64
        .type           $__internal_111_$__cuda_sm20_rem_s64,@function
        .size           $__internal_111_$__cuda_sm20_rem_s64,(.L_x_10062 - $__internal_111_$__cuda_sm20_rem_s64)
$__internal_111_$__cuda_sm20_rem_s64:
        /* <DEDUP_REMOVED lines=76> */
[----:B------:R-:W-:Y:S06]  /*72e0*/  RET.REL.NODEC R26 `(uncontiguous_sum_square_bf16) ;  /* 0xffffff8c1a447950 */ /* 0x000fec0003c3ffff */
.L_x_5466:
        /* <DEDUP_REMOVED lines=9> */
.L_x_10062:


//--------------------- .text.contiguous_cumulate_sum_square_bf16 --------------------------
	.section	.text.contiguous_cumulate_sum_square_bf16,"ax",@progbits
	.align	128
        .global         contiguous_cumulate_sum_square_bf16
        .type           contiguous_cumulate_sum_square_bf16,@function
        .size           contiguous_cumulate_sum_square_bf16,(.L_x_10269 - contiguous_cumulate_sum_square_bf16)
        .other          contiguous_cumulate_sum_square_bf16,@"STO_CUDA_ENTRY STV_DEFAULT"
contiguous_cumulate_sum_square_bf16:
.text.contiguous_cumulate_sum_square_bf16:
        /* <DEDUP_REMOVED lines=37> */
.L_x_5468:
[----:B------:R-:W-:Y:S05]  /*0250*/  BSYNC.RECONVERGENT B0 ;  /* 0x0000000000007941 */ /* 0x000fea0003800200 */
.L_x_5467:
[----:B------:R-:W-:Y:S01]  /*0260*/  BAR.SYNC.DEFER_BLOCKING 0x0 ;  /* 0x0000000000007b1d */ /* 0x000fe20000010000 */
[----:B------:R-:W-:-:S09]  /*0270*/  UISETP.GE.U32.AND UP0, UPT, UR5, 0x42, UPT ;  /* 0x000000420500788c */ /* 0x000fd2000bf06070 */
[----:B------:R-:W-:Y:S05]  /*0280*/  BRA.U !UP0, `(.L_x_5469) ;  /* 0x0000000108307547 */ /* 0x000fea000b800000 */
.L_x_5470:
        /* <DEDUP_REMOVED lines=12> */
.L_x_5469:
        /* <DEDUP_REMOVED lines=30> */
.L_x_5471:
        /* <DEDUP_REMOVED lines=13> */
.L_x_10269:


//--------------------- .text.contiguous_sum_square_bf16 --------------------------
	.section	.text.contiguous_sum_square_bf16,"ax",@progbits
	.align	128
        .global         contiguous_sum_square_bf16
        .type           contiguous_sum_square_bf16,@function
        .size           contiguous_sum_square_bf16,(.L_x_10270 - contiguous_sum_square_bf16)
        .other          contiguous_sum_square_bf16,@"STO_CUDA_ENTRY STV_DEFAULT"
contiguous_sum_square_bf16:
.text.contiguous_sum_square_bf16:
[----:B------:R-:W-:Y:S01]  /*0000*/  LDC R1, c[0x0][0x37c] ;  /* 0x0000df00ff017b82 */ /* 0x000fe20000000800 */
[----:B------:R-:W0:Y:S01]  /*0010*/  S2R R0, SR_CTAID.X ;  /* 0x0000000000007919 */ /* 0x000e220000002500 */
[----:B------:R-:W0:Y:S01]  /*0020*/  LDCU UR5, c[0x0][0x360] ;  /* 0x00006c00ff0577ac */ /* 0x000e220008000800 */
[----:B------:R-:W1:Y:S01]  /*0030*/  S2R R2, SR_TID.X ;  /* 0x0000000000027919 */ /* 0x000e620000002100 */
[----:B------:R-:W2:Y:S01]  /*0040*/  LDCU.64 UR10, c[0x0][0x390] ;  /* 0x00007200ff0a77ac */ /* 0x000ea20008000a00 */
[----:B------:R-:W3:Y:S01]  /*0050*/  LDCU.64 UR8, c[0x0][0x358] ;  /* 0x00006b00ff0877ac */ /* 0x000ee20008000a00 */
[----:B0-----:R-:W-:-:S05]  /*0060*/  IMAD R3, R0, UR5, RZ ;  /* 0x0000000500037c24 */ /* 0x001fca000f8e02ff */
[----:B-1----:R-:W-:-:S04]  /*0070*/  LEA R9, R3, R2, 0x1 ;  /* 0x0000000203097211 */ /* 0x002fc800078e08ff */
[----:B------:R-:W-:-:S04]  /*0080*/  IADD3 R3, PT, PT, R9, UR5, RZ ;  /* 0x0000000509037c10 */ /* 0x000fc8000fffe0ff */
[----:B--2---:R-:W-:-:S04]  /*0090*/  ISETP.GE.U32.AND P0, PT, R3, UR10, PT ;  /* 0x0000000a03007c0c */ /* 0x004fc8000bf06070 */
[----:B------:R-:W-:-:S13]  /*00a0*/  ISETP.GE.U32.AND.EX P0, PT, RZ, UR11, PT, P0 ;  /* 0x0000000bff007c0c */ /* 0x000fda000bf06100 */
[----:B------:R-:W0:Y:S08]  /*00b0*/  @!P0 LDC.64 R6, c[0x0][0x388] ;  /* 0x0000e200ff068b82 */ /* 0x000e300000000a00 */
[----:B------:R-:W1:Y:S01]  /*00c0*/  @!P0 LDC.64 R4, c[0x0][0x388] ;  /* 0x0000e200ff048b82 */ /* 0x000e620000000a00 */
[----:B0-----:R-:W-:-:S04]  /*00d0*/  @!P0 LEA R6, P1, R3, R6, 0x1 ;  /* 0x0000000603068211 */ /* 0x001fc800078208ff */
[----:B------:R-:W-:Y:S01]  /*00e0*/  @!P0 LEA.HI.X R7, R3, R7, RZ, 0x1, P1 ;  /* 0x0000000703078211 */ /* 0x000fe200008f0cff */
[----:B-1----:R-:W-:-:S04]  /*00f0*/  @!P0 IMAD.WIDE.U32 R4, R9, 0x2, R4 ;  /* 0x0000000209048825 */ /* 0x002fc800078e0004 */
[----:B---3--:R-:W2:Y:S04]  /*0100*/  @!P0 LDG.E.U16 R6, desc[UR8][R6.64] ;  /* 0x0000000806068981 */ /* 0x008ea8000c1e1500 */
[----:B------:R-:W3:Y:S01]  /*0110*/  @!P0 LDG.E.U16 R5, desc[UR8][R4.64] ;  /* 0x0000000804058981 */ /* 0x000ee2000c1e1500 */
[----:B------:R-:W0:Y:S01]  /*0120*/  S2UR UR6, SR_CgaCtaId ;  /* 0x00000000000679c3 */ /* 0x000e220000008800 */
[----:B------:R-:W1:Y:S01]  /*0130*/  I2F.BF16 R8, RZ ;  /* 0x000000ff00087306 */ /* 0x000e620000202400 */
[----:B------:R-:W-:Y:S01]  /*0140*/  UMOV UR4, 0x400 ;  /* 0x0000040000047882 */ /* 0x000fe20000000000 */
[----:B------:R-:W-:Y:S01]  /*0150*/  BSSY.RECONVERGENT B0, `(.L_x_5472) ;  /* 0x0000012000007945 */ /* 0x000fe20003800200 */
[----:B------:R-:W-:Y:S01]  /*0160*/  ISETP.GT.U32.AND P1, PT, R2, 0x1f, PT ;  /* 0x0000001f0200780c */ /* 0x000fe20003f24070 */
[----:B0-----:R-:W-:Y:S01]  /*0170*/  ULEA UR4, UR6, UR4, 0x18 ;  /* 0x0000000406047291 */ /* 0x001fe2000f8ec0ff */
[----:B--2---:R-:W-:-:S04]  /*0180*/  @!P0 HMUL2.BF16_V2 R3, R6.H0_H0, R6.H0_H0 ;  /* 0x2000000606038232 */ /* 0x004fc80000200800 */
[----:B---3--:R-:W-:Y:S01]  /*0190*/  @!P0 HFMA2.BF16_V2 R5, R5.H0_H0, R5.H0_H0, R3.H0_H0 ;  /* 0x2000000505058231 */ /* 0x008fe20000240803 */
[----:B------:R-:W-:-:S05]  /*01a0*/  LEA R3, R2, UR4, 0x1 ;  /* 0x0000000402037c11 */ /* 0x000fca000f8e08ff */
[----:B-1----:R0:W-:Y:S04]  /*01b0*/  STS.U16 [R3], R8 ;  /* 0x0000000803007388 */ /* 0x0021e80000000400 */
[----:B------:R0:W-:Y:S01]  /*01c0*/  @!P0 STS.U16 [R3], R5 ;  /* 0x0000000503008388 */ /* 0x0001e20000000400 */
[----:B------:R-:W-:Y:S05]  /*01d0*/  @!P0 BRA `(.L_x_5473) ;  /* 0x0000000000248947 */ /* 0x000fea0003800000 */
[----:B------:R-:W-:-:S04]  /*01e0*/  ISETP.GE.U32.AND P0, PT, R9, UR10, PT ;  /* 0x0000000a09007c0c */ /* 0x000fc8000bf06070 */
[----:B------:R-:W-:-:S13]  /*01f0*/  ISETP.GE.U32.AND.EX P0, PT, RZ, UR11, PT, P0 ;  /* 0x0000000bff007c0c */ /* 0x000fda000bf06100 */
[----:B------:R-:W-:Y:S05]  /*0200*/  @P0 BRA `(.L_x_5473) ;  /* 0x0000000000180947 */ /* 0x000fea0003800000 */
[----:B------:R-:W1:Y:S02]  /*0210*/  LDCU.64 UR6, c[0x0][0x388] ;  /* 0x00007100ff0677ac */ /* 0x000e640008000a00 */
[----:B-1----:R-:W-:-:S04]  /*0220*/  LEA R4, P0, R9, UR6, 0x1 ;  /* 0x0000000609047c11 */ /* 0x002fc8000f8008ff */
[----:B0-----:R-:W-:-:S05]  /*0230*/  LEA.HI.X R5, R9, UR7, RZ, 0x1, P0 ;  /* 0x0000000709057c11 */ /* 0x001fca00080f0cff */
[----:B------:R-:W2:Y:S02]  /*0240*/  LDG.E.U16 R4, desc[UR8][R4.64] ;  /* 0x0000000804047981 */ /* 0x000ea4000c1e1500 */
[----:B--2---:R-:W-:-:S05]  /*0250*/  HMUL2.BF16_V2 R5, R4.H0_H0, R4.H0_H0 ;  /* 0x2000000404057232 */ /* 0x004fca0000200800 */
[----:B------:R1:W-:Y:S02]  /*0260*/  STS.U16 [R3], R5 ;  /* 0x0000000503007388 */ /* 0x0003e40000000400 */
.L_x_5473:
[----:B------:R-:W-:Y:S05]  /*0270*/  BSYNC.RECONVERGENT B0 ;  /* 0x0000000000007941 */ /* 0x000fea0003800200 */
.L_x_5472:
[----:B------:R-:W-:Y:S01]  /*0280*/  BAR.SYNC.DEFER_BLOCKING 0x0 ;  /* 0x0000000000007b1d */ /* 0x000fe20000010000 */
[----:B------:R-:W-:-:S09]  /*0290*/  UISETP.GE.U32.AND UP0, UPT, UR5, 0x42, UPT ;  /* 0x000000420500788c */ /* 0x000fd2000bf06070 */
[----:B------:R-:W-:Y:S05]  /*02a0*/  BRA.U !UP0, `(.L_x_5474) ;  /* 0x0000000108307547 */ /* 0x000fea000b800000 */
.L_x_5475:
        /* <DEDUP_REMOVED lines=12> */
.L_x_5474:
        /* <DEDUP_REMOVED lines=30> */
.L_x_5476:
        /* <DEDUP_REMOVED lines=11> */
.L_x_10270:


//--------------------- .text.contiguous_sum_square33_f16 --------------------------
	.section	.text.contiguous_sum_square33_f16,"ax",@progbits
	.align	128
        .global         contiguous_sum_square33_f16
        .type           contiguous_sum_square33_f16,@function
        .size           contiguous_sum_square33_f16,(.L_x_10271 - contiguous_sum_square33_f16)
        .other          contiguous_sum_square33_f16,@"STO_CUDA_ENTRY STV_DEFAULT"
contiguous_sum_square33_f16:
.text.contiguous_sum_square33_f16:
        /* <DEDUP_REMOVED lines=51> */
.L_x_5479:
        /* <DEDUP_REMOVED lines=56> */
.L_x_5478:
        /* <DEDUP_REMOVED lines=32> */
.L_x_5481:
        /* <DEDUP_REMOVED lines=19> */
.L_x_5482:
[----:B------:R-:W-:Y:S05]  /*09e0*/  @!P1 BRA `(.L_x_5480) ;  /* 0x0000000000289947 */ /* 0x000fea0003800000 */
[----:B------:R-:W-:Y:S01]  /*09f0*/  IMAD R8, R0, UR4, RZ ;  /* 0x0000000400087c24 */ /* 0x000fe2000f8e02ff */
[----:B------:R-:W-:-:S04]  /*0a00*/  IADD3 R6, PT, PT, -R6, RZ, RZ ;  /* 0x000000ff06067210 */ /* 0x000fc80007ffe1ff */
[----:B------:R-:W-:-:S05]  /*0a10*/  LEA R8, R8, R7, 0x1 ;  /* 0x0000000708087211 */ /* 0x000fca00078e08ff */
[----:B------:R-:W-:-:S07]  /*0a20*/  VIADD R9, R8, UR5 ;  /* 0x0000000508097c36 */ /* 0x000fce0008000000 */
.L_x_5483:
[----:B------:R0:W1:Y:S01]  /*0a30*/  LDS.U16 R11, [R9] ;  /* 0x00000000090b7984 */ /* 0x0000620000000400 */
[----:B------:R-:W-:-:S04]  /*0a40*/  IADD3 R6, PT, PT, R6, 0x1, RZ ;  /* 0x0000000106067810 */ /* 0x000fc80007ffe0ff */
[----:B------:R-:W-:Y:S02]  /*0a50*/  ISETP.NE.AND P0, PT, R6, RZ, PT ;  /* 0x000000ff0600720c */ /* 0x000fe40003f05270 */
[----:B0-----:R-:W-:Y:S01]  /*0a60*/  LEA R9, R0, R9, 0x1 ;  /* 0x0000000900097211 */ /* 0x001fe200078e08ff */
[----:B-1----:R-:W-:-:S10]  /*0a70*/  HADD2 R12, R12.H0_H0, R11.H0_H0 ;  /* 0x2000000b0c0c7230 */ /* 0x002fd40000000800 */
[----:B------:R-:W-:Y:S05]  /*0a80*/  @P0 BRA `(.L_x_5483) ;  /* 0xfffffffc00e80947 */ /* 0x000fea000383ffff */
.L_x_5480:
[----:B-1----:R2:W-:Y:S02]  /*0a90*/  STS.U16 [R7+UR5], R12 ;  /* 0x0000000c07007988 */ /* 0x0025e40008000405 */
.L_x_5477:
        /* <DEDUP_REMOVED lines=8> */
.L_x_5484:
        /* <DEDUP_REMOVED lines=14> */
.L_x_10271:


//--------------------- .text.contiguous_sum_square3_f16 --------------------------
	.section	.text.contiguous_sum_square3_f16,"ax",@progbits
	.align	128
        .global         contiguous_sum_square3_f16
        .type           contiguous_sum_square3_f16,@function
        .size           contiguous_sum_square3_f16,(.L_x_10064 - contiguous_sum_square3_f16)
        .other          contiguous_sum_square3_f16,@"STO_CUDA_ENTRY STV_DEFAULT"
contiguous_sum_square3_f16:
.text.contiguous_sum_square3_f16:
        /* <DEDUP_REMOVED lines=43> */
.L_x_5503:
        /* <DEDUP_REMOVED lines=27> */
.L_x_5487:
[----:B------:R-:W-:Y:S01]  /*0460*/  MOV R27, R32 ;  /* 0x00000020001b7202 */ /* 0x000fe20000000f00 */
[----:B------:R-:W-:Y:S01]  /*0470*/  IMAD.MOV.U32 R2, RZ, RZ, R34 ;  /* 0x000000ffff027224 */ /* 0x000fe200078e0022 */
[----:B------:R-:W-:Y:S02]  /*0480*/  MOV R0, R35 ;  /* 0x0000002300007202 */ /* 0x000fe40000000f00 */
[----:B------:R-:W-:-:S07]  /*0490*/  MOV R9, 0x4b0 ;  /* 0x000004b000097802 */ /* 0x000fce0000000f00 */
[----:B012-4-:R-:W-:Y:S05]  /*04a0*/  CALL.REL.NOINC `($__internal_112_$__cuda_sm20_div_s64) ;  /* 0x0000003400887944 */ /* 0x017fea0003c00000 */
        /* <DEDUP_REMOVED lines=8> */
.L_x_5488:
        /* <DEDUP_REMOVED lines=33> */
.L_x_5489:
[----:B------:R-:W-:Y:S01]  /*0740*/  MOV R27, R31 ;  /* 0x0000001f001b7202 */ /* 0x000fe20000000f00 */
[----:B------:R-:W-:Y:S01]  /*0750*/  IMAD.MOV.U32 R2, RZ, RZ, R34 ;  /* 0x000000ffff027224 */ /* 0x000fe200078e0022 */
[----:B------:R-:W-:Y:S02]  /*0760*/  MOV R0, R35 ;  /* 0x0000002300007202 */ /* 0x000fe40000000f00 */
[----:B------:R-:W-:-:S07]  /*0770*/  MOV R9, 0x790 ;  /* 0x0000079000097802 */ /* 0x000fce0000000f00 */
[----:B0---4-:R-:W-:Y:S05]  /*0780*/  CALL.REL.NOINC `($__internal_112_$__cuda_sm20_div_s64) ;  /* 0x0000003000d07944 */ /* 0x011fea0003c00000 */
        /* <DEDUP_REMOVED lines=9> */
.L_x_5490:
        /* <DEDUP_REMOVED lines=35> */
.L_x_5491:
[----:B------:R-:W-:Y:S01]  /*0a50*/  IMAD.MOV.U32 R27, RZ, RZ, R29 ;  /* 0x000000ffff1b7224 */ /* 0x000fe200078e001d */
[----:B------:R-:W-:Y:S01]  /*0a60*/  MOV R2, R32 ;  /* 0x0000002000027202 */ /* 0x000fe20000000f00 */
[----:B------:R-:W-:Y:S01]  /*0a70*/  IMAD.MOV.U32 R0, RZ, RZ, R33 ;  /* 0x000000ffff007224 */ /* 0x000fe200078e0021 */
[----:B------:R-:W-:-:S07]  /*0a80*/  MOV R9, 0xaa0 ;  /* 0x00000aa000097802 */ /* 0x000fce0000000f00 */
[----:B0---4-:R-:W-:Y:S05]  /*0a90*/  CALL.REL.NOINC `($__internal_112_$__cuda_sm20_div_s64) ;  /* 0x00000030000c7944 */ /* 0x011fea0003c00000 */
        /* <DEDUP_REMOVED lines=9> */
.L_x_5492:
        /* <DEDUP_REMOVED lines=33> */
.L_x_5493:
[----:B------:R-:W-:Y:S01]  /*0d40*/  MOV R27, R28 ;  /* 0x0000001c001b7202 */ /* 0x000fe20000000f00 */
[----:B------:R-:W-:Y:S01]  /*0d50*/  IMAD.MOV.U32 R2, RZ, RZ, R32 ;  /* 0x000000ffff027224 */ /* 0x000fe200078e0020 */
[----:B------:R-:W-:Y:S02]  /*0d60*/  MOV R0, R33 ;  /* 0x0000002100007202 */ /* 0x000fe40000000f00 */
[----:B------:R-:W-:-:S07]  /*0d70*/  MOV R9, 0xd90 ;  /* 0x00000d9000097802 */ /* 0x000fce0000000f00 */
[----:B0---4-:R-:W-:Y:S05]  /*0d80*/  CALL.REL.NOINC `($__internal_112_$__cuda_sm20_div_s64) ;  /* 0x0000002c00507944 */ /* 0x011fea0003c00000 */
        /* <DEDUP_REMOVED lines=8> */
.L_x_5494:
        /* <DEDUP_REMOVED lines=34> */
.L_x_5495:
        /* <DEDUP_REMOVED lines=14> */
.L_x_5496:
        /* <DEDUP_REMOVED lines=34> */
.L_x_5497:
        /* <DEDUP_REMOVED lines=14> */
.L_x_5498:
        /* <DEDUP_REMOVED lines=34> */
.L_x_5499:
[----:B------:R-:W-:Y:S01]  /*1630*/  IMAD.MOV.U32 R27, RZ, RZ, R31 ;  /* 0x000000ffff1b7224 */ /* 0x000fe200078e001f */
[----:B------:R-:W-:Y:S01]  /*1640*/  MOV R2, R32 ;  /* 0x0000002000027202 */ /* 0x000fe20000000f00 */
[----:B------:R-:W-:Y:S01]  /*1650*/  IMAD.MOV.U32 R0, RZ, RZ, R33 ;  /* 0x000000ffff007224 */ /* 0x000fe200078e0021 */
[----:B------:R-:W-:-:S07]  /*1660*/  MOV R9, 0x1680 ;  /* 0x0000168000097802 */ /* 0x000fce0000000f00 */
[----:B0---4-:R-:W-:Y:S05]  /*1670*/  CALL.REL.NOINC `($__internal_112_$__cuda_sm20_div_s64) ;  /* 0x0000002400147944 */ /* 0x011fea0003c00000 */
        /* <DEDUP_REMOVED lines=9> */
.L_x_5500:
        /* <DEDUP_REMOVED lines=34> */
.L_x_5501:
[----:B------:R-:W-:Y:S01]  /*1930*/  IMAD.MOV.U32 R27, RZ, RZ, R30 ;  /* 0x000000ffff1b7224 */ /* 0x000fe200078e001e */
[----:B------:R-:W-:Y:S02]  /*1940*/  MOV R2, R32 ;  /* 0x0000002000027202 */ /* 0x000fe40000000f00 */
[----:B------:R-:W-:Y:S02]  /*1950*/  MOV R0, R33 ;  /* 0x0000002100007202 */ /* 0x000fe40000000f00 */
[----:B------:R-:W-:-:S07]  /*1960*/  MOV R9, 0x1980 ;  /* 0x0000198000097802 */ /* 0x000fce0000000f00 */
[----:B0---4-:R-:W-:Y:S05]  /*1970*/  CALL.REL.NOINC `($__internal_112_$__cuda_sm20_div_s64) ;  /* 0x0000002000547944 */ /* 0x011fea0003c00000 */
        /* <DEDUP_REMOVED lines=9> */
.L_x_5502:
        /* <DEDUP_REMOVED lines=14> */
.L_x_5486:
        /* <DEDUP_REMOVED lines=33> */
.L_x_5505:
[----:B------:R-:W-:Y:S01]  /*1d00*/  MOV R27, R32 ;  /* 0x00000020001b7202 */ /* 0x000fe20000000f00 */
[----:B------:R-:W-:Y:S01]  /*1d10*/  IMAD.MOV.U32 R2, RZ, RZ, R16 ;  /* 0x000000ffff027224 */ /* 0x000fe200078e0010 */
[----:B------:R-:W-:Y:S02]  /*1d20*/  MOV R0, R17 ;  /* 0x0000001100007202 */ /* 0x000fe40000000f00 */
[----:B------:R-:W-:-:S07]  /*1d30*/  MOV R9, 0x1d50 ;  /* 0x00001d5000097802 */ /* 0x000fce0000000f00 */
[----:B0-----:R-:W-:Y:S05]  /*1d40*/  CALL.REL.NOINC `($__internal_112_$__cuda_sm20_div_s64) ;  /* 0x0000001c00607944 */ /* 0x001fea0003c00000 */
        /* <DEDUP_REMOVED lines=8> */
.L_x_5506:
[----:B------:R-:W1:Y:S01]  /*1dd0*/  LDC.64 R18, c[0x0][0x390] ;  /* 0x0000e400ff127b82 */ /* 0x000e620000000a00 */
[----:B------:R-:W-:-:S07]  /*1de0*/  VIADD R16, R3, 0xffffffff ;  /* 0xffffffff03107836 */ /* 0x000fce0000000000 */
        /* <DEDUP_REMOVED lines=33> */
.L_x_5507:
[----:B------:R-:W-:Y:S01]  /*2000*/  MOV R27, R17 ;  /* 0x00000011001b7202 */ /* 0x000fe20000000f00 */
[----:B------:R-:W-:Y:S01]  /*2010*/  IMAD.MOV.U32 R2, RZ, RZ, R18 ;  /* 0x000000ffff027224 */ /* 0x000fe200078e0012 */
[----:B------:R-:W-:Y:S02]  /*2020*/  MOV R0, R19 ;  /* 0x0000001300007202 */ /* 0x000fe40000000f00 */
[----:B------:R-:W-:-:S07]  /*2030*/  MOV R9, 0x2050 ;  /* 0x0000205000097802 */ /* 0x000fce0000000f00 */
[----:B0-----:R-:W-:Y:S05]  /*2040*/  CALL.REL.NOINC `($__internal_112_$__cuda_sm20_div_s64) ;  /* 0x0000001800a07944 */ /* 0x001fea0003c00000 */
        /* <DEDUP_REMOVED lines=9> */
.L_x_5508:
        /* <DEDUP_REMOVED lines=36> */
.L_x_5509:
[----:B------:R-:W-:Y:S01]  /*2320*/  MOV R27, R19 ;  /* 0x00000013001b7202 */ /* 0x000fe20000000f00 */
[----:B------:R-:W-:Y:S01]  /*2330*/  IMAD.MOV.U32 R0, RZ, RZ, R29 ;  /* 0x000000ffff007224 */ /* 0x000fe200078e001d */
[----:B------:R-:W-:Y:S02]  /*2340*/  MOV R2, R28 ;  /* 0x0000001c00027202 */ /* 0x000fe40000000f00 */
[----:B------:R-:W-:-:S07]  /*2350*/  MOV R9, 0x2370 ;  /* 0x0000237000097802 */ /* 0x000fce0000000f00 */
[----:B0-----:R-:W-:Y:S05]  /*2360*/  CALL.REL.NOINC `($__internal_112_$__cuda_sm20_div_s64) ;  /* 0x0000001400d87944 */ /* 0x001fea0003c00000 */
        /* <DEDUP_REMOVED lines=9> */
.L_x_5510:
        /* <DEDUP_REMOVED lines=37> */
.L_x_5511:
        /* <DEDUP_REMOVED lines=13> */
.L_x_5512:
[----:B------:R-:W1:Y:S02]  /*2720*/  LDC.64 R10, c[0x0][0x398] ;  /* 0x0000e600ff0a7b82 */ /* 0x000e640000000a00 */
[----:B-1----:R-:W-:-:S06]  /*2730*/  IMAD.WIDE.U32 R10, R16, 0x8, R10 ;  /* 0x00000008100a7825 */ /* 0x002fcc00078e000a */
[----:B------:R-:W2:Y:S01]  /*2740*/  LDG.E.64 R10, desc[UR8][R10.64] ;  /* 0x000000080a0a7981 */ /* 0x000ea2000c1e1b00 */
[----:B------:R-:W-:Y:S01]  /*2750*/  MOV R16, R20 ;  /* 0x0000001400107202 */ /* 0x000fe20000000f00 */
[----:B------:R-:W-:Y:S02]  /*2760*/  VIADD R3, R3, 0xfffffffc ;  /* 0xfffffffc03037836 */ /* 0x000fe40000000000 */
[-C--:B--2---:R-:W-:Y:S02]  /*2770*/  IMAD R0, R11, R12.reuse, RZ ;  /* 0x0000000c0b007224 */ /* 0x084fe400078e02ff */
[----:B------:R-:W-:-:S04]  /*2780*/  IMAD.WIDE.U32 R28, R10, R12, R16 ;  /* 0x0000000c0a1c7225 */ /* 0x000fc800078e0010 */
[----:B------:R-:W-:-:S05]  /*2790*/  IMAD R9, R10, R9, R0 ;  /* 0x000000090a097224 */ /* 0x000fca00078e0200 */
[----:B------:R-:W-:-:S07]  /*27a0*/  IADD3 R29, PT, PT, R29, R9, RZ ;  /* 0x000000091d1d7210 */ /* 0x000fce0007ffe0ff */
.L_x_5504:
        /* <DEDUP_REMOVED lines=31> */
.L_x_5514:
        /* <DEDUP_REMOVED lines=13> */
.L_x_5515:
        /* <DEDUP_REMOVED lines=35> */
.L_x_5516:
[----:B------:R-:W-:Y:S01]  /*2ca0*/  MOV R27, R17 ;  /* 0x00000011001b7202 */ /* 0x000fe20000000f00 */
[----:B------:R-:W-:Y:S01]  /*2cb0*/  IMAD.MOV.U32 R2, RZ, RZ, R18 ;  /* 0x000000ffff027224 */ /* 0x000fe200078e0012 */
[----:B------:R-:W-:Y:S02]  /*2cc0*/  MOV R0, R19 ;  /* 0x0000001300007202 */ /* 0x000fe40000000f00 */
[----:B------:R-:W-:-:S07]  /*2cd0*/  MOV R9, 0x2cf0 ;  /* 0x00002cf000097802 */ /* 0x000fce0000000f00 */
[----:B0-----:R-:W-:Y:S05]  /*2ce0*/  CALL.REL.NOINC `($__internal_112_$__cuda_sm20_div_s64) ;  /* 0x0000000c00787944 */ /* 0x001fea0003c00000 */
        /* <DEDUP_REMOVED lines=9> */
.L_x_5517:
[----:B------:R-:W1:Y:S02]  /*2d80*/  LDC.64 R10, c[0x0][0x398] ;  /* 0x0000e600ff0a7b82 */ /* 0x000e640000000a00 */
[----:B-1----:R-:W-:-:S06]  /*2d90*/  IMAD.WIDE.U32 R16, R16, 0x8, R10 ;  /* 0x0000000810107825 */ /* 0x002fcc00078e000a */
        /* <DEDUP_REMOVED lines=8> */
.L_x_5513:
        /* <DEDUP_REMOVED lines=10> */
[----:B------:R-:W-:Y:S01]  /*2ec0*/  IMAD.MOV R9, RZ, RZ, -R10 ;  /* 0x000000ffff097224 */ /* 0x000fe200078e0a0a */
[----:B------:R-:W-:Y:S01]  /*2ed0*/  ISETP.NE.U32.AND P1, PT, R10, RZ, PT ;  /* 0x000000ff0a00720c */ /* 0x000fe20003f25070 */
[----:B------:R-:W-:-:S05]  /*2ee0*/  IMAD.MOV.U32 R11, RZ, RZ, RZ ;  /* 0x000000ffff0b7224 */ /* 0x000fca00078e00ff */
        /* <DEDUP_REMOVED lines=16> */
.L_x_5518:
[----:B------:R-:W-:-:S07]  /*2ff0*/  MOV R0, 0x3010 ;  /* 0x0000301000007802 */ /* 0x000fce0000000f00 */
[----:B0-----:R-:W-:Y:S05]  /*3000*/  CALL.REL.NOINC `($__internal_113_$__cuda_sm20_rem_s64) ;  /* 0x0000001000007944 */ /* 0x001fea0003c00000 */
[----:B------:R-:W-:Y:S02]  /*3010*/  MOV R10, R2 ;  /* 0x00000002000a7202 */ /* 0x000fe40000000f00 */
[----:B------:R-:W-:-:S07]  /*3020*/  MOV R11, R9 ;  /* 0x00000009000b7202 */ /* 0x000fce0000000f00 */
.L_x_5519:
[----:B------:R-:W1:Y:S02]  /*3030*/  LDC.64 R12, c[0x0][0x398] ;  /* 0x0000e600ff0c7b82 */ /* 0x000e640000000a00 */
[----:B-1----:R-:W-:-:S06]  /*3040*/  IMAD.WIDE.U32 R2, R3, 0x8, R12 ;  /* 0x0000000803027825 */ /* 0x002fcc00078e000c */
[----:B------:R-:W2:Y:S02]  /*3050*/  LDG.E.64 R2, desc[UR8][R2.64] ;  /* 0x0000000802027981 */ /* 0x000ea4000c1e1b00 */
[-C--:B--2---:R-:W-:Y:S02]  /*3060*/  IMAD R9, R3, R10.reuse, RZ ;  /* 0x0000000a03097224 */ /* 0x084fe400078e02ff */
[----:B------:R-:W-:-:S04]  /*3070*/  IMAD.WIDE.U32 R28, R2, R10, R28 ;  /* 0x0000000a021c7225 */ /* 0x000fc800078e001c */
[----:B------:R-:W-:-:S04]  /*3080*/  IMAD R9, R2, R11, R9 ;  /* 0x0000000b02097224 */ /* 0x000fc800078e0209 */
[----:B------:R-:W-:-:S07]  /*3090*/  IMAD.IADD R29, R29, 0x1, R9 ;  /* 0x000000011d1d7824 */ /* 0x000fce00078e0209 */
.L_x_5485:
[----:B------:R-:W1:Y:S02]  /*30a0*/  LDCU.64 UR10, c[0x0][0x388] ;  /* 0x00007100ff0a77ac */ /* 0x000e640008000a00 */
[----:B-1----:R-:W-:-:S04]  /*30b0*/  LEA R2, P0, R28, UR10, 0x1 ;  /* 0x0000000a1c027c11 */ /* 0x002fc8000f8008ff */
[----:B------:R-:W-:-:S05]  /*30c0*/  LEA.HI.X R3, R28, UR11, R29, 0x1, P0 ;  /* 0x0000000b1c037c11 */ /* 0x000fca00080f0c1d */
[----:B------:R-:W2:Y:S01]  /*30d0*/  LDG.E.U16 R2, desc[UR8][R2.64] ;  /* 0x0000000802027981 */ /* 0x000ea2000c1e1500 */
[----:B------:R-:W-:Y:S01]  /*30e0*/  ISETP.NE.AND P0, PT, R8, RZ, PT ;  /* 0x000000ff0800720c */ /* 0x000fe20003f05270 */
[----:B--2---:R-:W-:-:S05]  /*30f0*/  HMUL2 R0, R2.H0_H0, R2.H0_H0 ;  /* 0x2000000202007232 */ /* 0x004fca0000000800 */
        /* <DEDUP_REMOVED lines=29> */
.L_x_5522:
        /* <DEDUP_REMOVED lines=56> */
.L_x_5521:
        /* <DEDUP_REMOVED lines=32> */
.L_x_5524:
        /* <DEDUP_REMOVED lines=19> */
.L_x_5525:
[----:B------:R-:W-:Y:S05]  /*3980*/  @!P1 BRA `(.L_x_5523) ;  /* 0x0000000000289947 */ /* 0x000fea0003800000 */
[----:B------:R-:W-:Y:S01]  /*3990*/  IMAD R0, R6, UR4, RZ ;  /* 0x0000000406007c24 */ /* 0x000fe2000f8e02ff */
[----:B------:R-:W-:-:S03]  /*39a0*/  IADD3 R5, PT, PT, -R5, RZ, RZ ;  /* 0x000000ff05057210 */ /* 0x000fc60007ffe1ff */
[----:B------:R-:W-:-:S05]  /*39b0*/  IMAD R0, R0, 0x2, R7 ;  /* 0x0000000200007824 */ /* 0x000fca00078e0207 */
[----:B------:R-:W-:-:S07]  /*39c0*/  IADD3 R3, PT, PT, R0, UR5, RZ ;  /* 0x0000000500037c10 */ /* 0x000fce000fffe0ff */
.L_x_5526:
[----:B------:R3:W2:Y:S01]  /*39d0*/  LDS.U16 R9, [R3] ;  /* 0x0000000003097984 */ /* 0x0006a20000000400 */
[----:B------:R-:W-:-:S05]  /*39e0*/  VIADD R5, R5, 0x1 ;  /* 0x0000000105057836 */ /* 0x000fca0000000000 */
[----:B------:R-:W-:Y:S02]  /*39f0*/  ISETP.NE.AND P0, PT, R5, RZ, PT ;  /* 0x000000ff0500720c */ /* 0x000fe40003f05270 */
[----:B---3--:R-:W-:Y:S01]  /*3a00*/  LEA R3, R6, R3, 0x1 ;  /* 0x0000000306037211 */ /* 0x008fe200078e08ff */
[----:B--2---:R-:W-:-:S10]  /*3a10*/  HADD2 R8, R8.H0_H0, R9.H0_H0 ;  /* 0x2000000908087230 */ /* 0x004fd40000000800 */
[----:B------:R-:W-:Y:S05]  /*3a20*/  @P0 BRA `(.L_x_5526) ;  /* 0xfffffffc00e80947 */ /* 0x000fea000383ffff */
.L_x_5523:
[----:B--2---:R2:W-:Y:S02]  /*3a30*/  STS.U16 [R7+UR5], R8 ;  /* 0x0000000807007988 */ /* 0x0045e40008000405 */
.L_x_5520:
        /* <DEDUP_REMOVED lines=9> */
        .weak           $__internal_112_$__cuda_sm20_div_s64
        .type           $__internal_112_$__cuda_sm20_div_s64,@function
        .size           $__internal_112_$__cuda_sm20_div_s64,($__internal_113_$__cuda_sm20_rem_s64 - $__internal_112_$__cuda_sm20_div_s64)
$__internal_112_$__cuda_sm20_div_s64:
        /* <DEDUP_REMOVED lines=83> */
[----:B------:R-:W-:Y:S06]  /*4000*/  RET.REL.NODEC R12 `(contiguous_sum_square3_f16) ;  /* 0xffffffbc0cfc7950 */ /* 0x000fec0003c3ffff */
        .weak           $__internal_113_$__cuda_sm20_rem_s64
        .type           $__internal_113_$__cuda_sm20_rem_s64,@function
        .size           $__internal_113_$__cuda_sm20_rem_s64,(.L_x_10064 - $__internal_113_$__cuda_sm20_rem_s64)
$__internal_113_$__cuda_sm20_rem_s64:
        /* <DEDUP_REMOVED lines=66> */
[----:B------:R-:W-:Y:S06]  /*4430*/  RET.REL.NODEC R10 `(contiguous_sum_square3_f16) ;  /* 0xffffffb80af07950 */ /* 0x000fec0003c3ffff */
.L_x_5527:
        /* <DEDUP_REMOVED lines=12> */
.L_x_10064:


//--------------------- .text.contiguous_sum_square22_f16 --------------------------
	.section	.text.contiguous_sum_square22_f16,"ax",@progbits
	.align	128
        .global         contiguous_sum_square22_f16
        .type           contiguous_sum_square22_f16,@function
        .size           contiguous_sum_square22_f16,(.L_x_10273 - contiguous_sum_square22_f16)
        .other          contiguous_sum_square22_f16,@"STO_CUDA_ENTRY STV_DEFAULT"
contiguous_sum_square22_f16:
.text.contiguous_sum_square22_f16:
        /* <DEDUP_REMOVED lines=49> */
.L_x_5529:
[----:B------:R-:W-:Y:S05]  /*0310*/  BSYNC.RECONVERGENT B0 ;  /* 0x0000000000007941 */ /* 0x000fea0003800200 */
.L_x_5528:
[----:B------:R-:W-:Y:S06]  /*0320*/  BAR.SYNC.DEFER_BLOCKING 0x0 ;  /* 0x0000000000007b1d */ /* 0x000fec0000010000 */
[----:B------:R-:W-:Y:S05]  /*0330*/  @!P1 BRA `(.L_x_5530) ;  /* 0x0000000000309947 */ /* 0x000fea0003800000 */
.L_x_5531:
        /* <DEDUP_REMOVED lines=12> */
.L_x_5530:
        /* <DEDUP_REMOVED lines=39> */
.L_x_5532:
        /* <DEDUP_REMOVED lines=9> */
.L_x_10273:


//--------------------- .text.contiguous_sum_square2_f16 --------------------------
	.section	.text.contiguous_sum_square2_f16,"ax",@progbits
	.align	128
        .global         contiguous_sum_square2_f16
        .type           contiguous_sum_square2_f16,@function
        .size           contiguous_sum_square2_f16,(.L_x_10066 - contiguous_sum_square2_f16)
        .other          contiguous_sum_square2_f16,@"STO_CUDA_ENTRY STV_DEFAULT"
contiguous_sum_square2_f16:
.text.contiguous_sum_square2_f16:
        /* <DEDUP_REMOVED lines=46> */
.L_x_5561:
        /* <DEDUP_REMOVED lines=32> */
.L_x_5538:
[----:B------:R-:W-:Y:S01]  /*04e0*/  MOV R26, R6 ;  /* 0x00000006001a7202 */ /* 0x000fe20000000f00 */
[----:B------:R-:W-:Y:S01]  /*04f0*/  IMAD.MOV.U32 R13, RZ, RZ, R7 ;  /* 0x000000ffff0d7224 */ /* 0x000fe200078e0007 */
[----:B------:R-:W-:Y:S01]  /*0500*/  MOV R14, R34 ;  /* 0x00000022000e7202 */ /* 0x000fe20000000f00 */
[----:B------:R-:W-:Y:S01]  /*0510*/  IMAD.MOV.U32 R11, RZ, RZ, R35 ;  /* 0x000000ffff0b7224 */ /* 0x000fe200078e0023 */
[----:B------:R-:W-:-:S07]  /*0520*/  MOV R12, 0x540 ;  /* 0x00000540000c7802 */ /* 0x000fce0000000f00 */
[----:B-1----:R-:W-:Y:S05]  /*0530*/  CALL.REL.NOINC `($__internal_114_$__cuda_sm20_div_s64) ;  /* 0x0000006400507944 */ /* 0x002fea0003c00000 */
        /* <DEDUP_REMOVED lines=9> */
.L_x_5539:
[----:B------:R-:W-:Y:S05]  /*05d0*/  BSYNC.RECONVERGENT B1 ;  /* 0x0000000000017941 */ /* 0x000fea0003800200 */
.L_x_5537:
        /* <DEDUP_REMOVED lines=34> */
.L_x_5541:
[----:B------:R-:W-:Y:S01]  /*0800*/  IMAD.MOV.U32 R26, RZ, RZ, R20 ;  /* 0x000000ffff1a7224 */ /* 0x000fe200078e0014 */
[----:B------:R-:W-:Y:S01]  /*0810*/  MOV R13, R9 ;  /* 0x00000009000d7202 */ /* 0x000fe20000000f00 */
[----:B------:R-:W-:Y:S01]  /*0820*/  IMAD.MOV.U32 R14, RZ, RZ, R34 ;  /* 0x000000ffff0e7224 */ /* 0x000fe200078e0022 */
[----:B------:R-:W-:Y:S02]  /*0830*/  MOV R11, R35 ;  /* 0x00000023000b7202 */ /* 0x000fe40000000f00 */
[----:B------:R-:W-:-:S07]  /*0840*/  MOV R12, 0x860 ;  /* 0x00000860000c7802 */ /* 0x000fce0000000f00 */
[----:B------:R-:W-:Y:S05]  /*0850*/  CALL.REL.NOINC `($__internal_114_$__cuda_sm20_div_s64) ;  /* 0x0000006000887944 */ /* 0x000fea0003c00000 */
        /* <DEDUP_REMOVED lines=9> */
.L_x_5542:
[----:B------:R-:W-:Y:S05]  /*08f0*/  BSYNC.RECONVERGENT B1 ;  /* 0x0000000000017941 */ /* 0x000fea0003800200 */
.L_x_5540:
        /* <DEDUP_REMOVED lines=33> */
.L_x_5544:
[----:B------:R-:W-:Y:S01]  /*0b10*/  IMAD.MOV.U32 R26, RZ, RZ, R36 ;  /* 0x000000ffff1a7224 */ /* 0x000fe200078e0024 */
[----:B------:R-:W-:Y:S01]  /*0b20*/  MOV R13, R37 ;  /* 0x00000025000d7202 */ /* 0x000fe20000000f00 */
[----:B------:R-:W-:Y:S01]  /*0b30*/  IMAD.MOV.U32 R14, RZ, RZ, R20 ;  /* 0x000000ffff0e7224 */ /* 0x000fe200078e0014 */
[----:B------:R-:W-:Y:S02]  /*0b40*/  MOV R11, R21 ;  /* 0x00000015000b7202 */ /* 0x000fe40000000f00 */
[----:B------:R-:W-:-:S07]  /*0b50*/  MOV R12, 0xb70 ;  /* 0x00000b70000c7802 */ /* 0x000fce0000000f00 */
[----:B------:R-:W-:Y:S05]  /*0b60*/  CALL.REL.NOINC `($__internal_114_$__cuda_sm20_div_s64) ;  /* 0x0000005c00c47944 */ /* 0x000fea0003c00000 */
        /* <DEDUP_REMOVED lines=10> */
.L_x_5545:
[----:B------:R-:W-:Y:S05]  /*0c10*/  BSYNC.RECONVERGENT B1 ;  /* 0x0000000000017941 */ /* 0x000fea0003800200 */
.L_x_5543:
        /* <DEDUP_REMOVED lines=35> */
.L_x_5547:
[----:B------:R-:W-:Y:S01]  /*0e50*/  MOV R26, R34 ;  /* 0x00000022001a7202 */ /* 0x000fe20000000f00 */
[----:B------:R-:W-:Y:S01]  /*0e60*/  IMAD.MOV.U32 R13, RZ, RZ, R35 ;  /* 0x000000ffff0d7224 */ /* 0x000fe200078e0023 */
[----:B------:R-:W-:Y:S01]  /*0e70*/  MOV R14, R20 ;  /* 0x00000014000e7202 */ /* 0x000fe20000000f00 */
[----:B------:R-:W-:Y:S01]  /*0e80*/  IMAD.MOV.U32 R11, RZ, RZ, R21 ;  /* 0x000000ffff0b7224 */ /* 0x000fe200078e0015 */
[----:B------:R-:W-:-:S07]  /*0e90*/  MOV R12, 0xeb0 ;  /* 0x00000eb0000c7802 */ /* 0x000fce0000000f00 */
[----:B------:R-:W-:Y:S05]  /*0ea0*/  CALL.REL.NOINC `($__internal_114_$__cuda_sm20_div_s64) ;  /* 0x0000005800f47944 */ /* 0x000fea0003c00000 */
        /* <DEDUP_REMOVED lines=11> */
.L_x_5548:
[----:B------:R-:W-:Y:S05]  /*0f60*/  BSYNC.RECONVERGENT B1 ;  /* 0x0000000000017941 */ /* 0x000fea0003800200 */
.L_x_5546:
        /* <DEDUP_REMOVED lines=36> */
.L_x_5550:
        /* <DEDUP_REMOVED lines=16> */
.L_x_5551:
[----:B------:R-:W-:Y:S05]  /*12b0*/  BSYNC.RECONVERGENT B1 ;  /* 0x0000000000017941 */ /* 0x000fea0003800200 */
.L_x_5549:
        /* <DEDUP_REMOVED lines=35> */
.L_x_5553:
        /* <DEDUP_REMOVED lines=17> */
.L_x_5554:
[----:B------:R-:W-:Y:S05]  /*1600*/  BSYNC.RECONVERGENT B1 ;  /* 0x0000000000017941 */ /* 0x000fea0003800200 */
.L_x_5552:
        /* <DEDUP_REMOVED lines=35> */
.L_x_5556:
        /* <DEDUP_REMOVED lines=16> */
.L_x_5557:
[----:B------:R-:W-:Y:S05]  /*1940*/  BSYNC.RECONVERGENT B1 ;  /* 0x0000000000017941 */ /* 0x000fea0003800200 */
.L_x_5555:
        /* <DEDUP_REMOVED lines=35> */
.L_x_5559:
        /* <DEDUP_REMOVED lines=16> */
.L_x_5560:
[----:B------:R-:W-:Y:S05]  /*1c80*/  BSYNC.RECONVERGENT B1 ;  /* 0x0000000000017941 */ /* 0x000fea0003800200 */
.L_x_5558:
        /* <DEDUP_REMOVED lines=8> */
.L_x_5536:
        /* <DEDUP_REMOVED lines=36> */
.L_x_5564:
[----:B------:R-:W-:Y:S01]  /*1f50*/  MOV R26, R6 ;  /* 0x00000006001a7202 */ /* 0x000fe20000000f00 */
[----:B------:R-:W-:Y:S01]  /*1f60*/  IMAD.MOV.U32 R13, RZ, RZ, R7 ;  /* 0x000000ffff0d7224 */ /* 0x000fe200078e0007 */
[----:B------:R-:W-:Y:S01]  /*1f70*/  MOV R14, R16 ;  /* 0x00000010000e7202 */ /* 0x000fe20000000f00 */
[----:B------:R-:W-:Y:S01]  /*1f80*/  IMAD.MOV.U32 R11, RZ, RZ, R17 ;  /* 0x000000ffff0b7224 */ /* 0x000fe200078e0011 */
[----:B------:R-:W-:-:S07]  /*1f90*/  MOV R12, 0x1fb0 ;  /* 0x00001fb0000c7802 */ /* 0x000fce0000000f00 */
[----:B------:R-:W-:Y:S05]  /*1fa0*/  CALL.REL.NOINC `($__internal_114_$__cuda_sm20_div_s64) ;  /* 0x0000004800b47944 */ /* 0x000fea0003c00000 */
        /* <DEDUP_REMOVED lines=9> */
.L_x_5565:
[----:B------:R-:W-:Y:S05]  /*2040*/  BSYNC.RECONVERGENT B1 ;  /* 0x0000000000017941 */ /* 0x000fea0003800200 */
.L_x_5563:
        /* <DEDUP_REMOVED lines=34> */
.L_x_5567:
        /* <DEDUP_REMOVED lines=17> */
.L_x_5568:
[----:B------:R-:W-:Y:S05]  /*2380*/  BSYNC.RECONVERGENT B1 ;  /* 0x0000000000017941 */ /* 0x000fea0003800200 */
.L_x_5566:
        /* <DEDUP_REMOVED lines=36> */
.L_x_5570:
        /* <DEDUP_REMOVED lines=16> */
.L_x_5571:
[----:B------:R-:W-:Y:S05]  /*26d0*/  BSYNC.RECONVERGENT B1 ;  /* 0x0000000000017941 */ /* 0x000fea0003800200 */
.L_x_5569:
        /* <DEDUP_REMOVED lines=35> */
.L_x_5573:
[----:B------:R-:W-:Y:S01]  /*2910*/  MOV R26, R18 ;  /* 0x00000012001a7202 */ /* 0x000fe20000000f00 */
[----:B------:R-:W-:Y:S01]  /*2920*/  IMAD.MOV.U32 R13, RZ, RZ, R19 ;  /* 0x000000ffff0d7224 */ /* 0x000fe200078e0013 */
[----:B------:R-:W-:Y:S01]  /*2930*/  MOV R14, R16 ;  /* 0x00000010000e7202 */ /* 0x000fe20000000f00 */
[----:B------:R-:W-:Y:S01]  /*2940*/  IMAD.MOV.U32 R11, RZ, RZ, R17 ;  /* 0x000000ffff0b7224 */ /* 0x000fe200078e0011 */
[----:B------:R-:W-:-:S07]  /*2950*/  MOV R12, 0x2970 ;  /* 0x00002970000c7802 */ /* 0x000fce0000000f00 */
[----:B------:R-:W-:Y:S05]  /*2960*/  CALL.REL.NOINC `($__internal_114_$__cuda_sm20_div_s64) ;  /* 0x0000004000447944 */ /* 0x000fea0003c00000 */
        /* <DEDUP_REMOVED lines=10> */
.L_x_5574:
[----:B------:R-:W-:Y:S05]  /*2a10*/  BSYNC.RECONVERGENT B1 ;  /* 0x0000000000017941 */ /* 0x000fea0003800200 */
.L_x_5572:
[----:B------:R-:W-:Y:S01]  /*2a20*/  MOV R36, R22 ;  /* 0x0000001600247202 */ /* 0x000fe20000000f00 */
[----:B------:R-:W-:Y:S02]  /*2a30*/  IMAD R11, R11, R38, RZ ;  /* 0x000000260b0b7224 */ /* 0x000fe400078e02ff */
[----:B------:R-:W-:Y:S02]  /*2a40*/  VIADD R8, R8, 0xfffffffe ;  /* 0xfffffffe08087836 */ /* 0x000fe40000000000 */
[----:B------:R-:W-:-:S04]  /*2a50*/  IMAD.WIDE.U32 R22, R38, R10, R36 ;  /* 0x0000000a26167225 */ /* 0x000fc800078e0024 */
[----:B------:R-:W-:-:S05]  /*2a60*/  IMAD R11, R39, R10, R11 ;  /* 0x0000000a270b7224 */ /* 0x000fca00078e020b */
[----:B------:R-:W-:-:S07]  /*2a70*/  IADD3 R23, PT, PT, R23, R11, RZ ;  /* 0x0000000b17177210 */ /* 0x000fce0007ffe0ff */
.L_x_5562:
        /* <DEDUP_REMOVED lines=30> */
.L_x_5576:
[----:B------:R-:W-:Y:S01]  /*2c60*/  MOV R18, R6 ;  /* 0x0000000600127202 */ /* 0x000fe20000000f00 */
[----:B------:R-:W-:Y:S01]  /*2c70*/  IMAD.MOV.U32 R19, RZ, RZ, R7 ;  /* 0x000000ffff137224 */ /* 0x000fe200078e0007 */
[----:B------:R-:W-:Y:S01]  /*2c80*/  MOV R24, R10 ;  /* 0x0000000a00187202 */ /* 0x000fe20000000f00 */
[----:B------:R-:W-:Y:S01]  /*2c90*/  IMAD.MOV.U32 R21, RZ, RZ, R11 ;  /* 0x000000ffff157224 */ /* 0x000fe200078e000b */
[----:B------:R-:W-:-:S07]  /*2ca0*/  MOV R26, 0x2cc0 ;  /* 0x00002cc0001a7802 */ /* 0x000fce0000000f00 */
[----:B------:R-:W-:Y:S05]  /*2cb0*/  CALL.REL.NOINC `($__internal_115_$__cuda_sm20_rem_s64) ;  /* 0x0000004000bc7944 */ /* 0x000fea0003c00000 */
.L_x_5577:
[----:B------:R-:W-:Y:S05]  /*2cc0*/  BSYNC.RECONVERGENT B1 ;  /* 0x0000000000017941 */ /* 0x000fea0003800200 */
.L_x_5575:
        /* <DEDUP_REMOVED lines=30> */
.L_x_5579:
[----:B------:R-:W-:Y:S01]  /*2eb0*/  MOV R24, R10 ;  /* 0x0000000a00187202 */ /* 0x000fe20000000f00 */
[----:B------:R-:W-:Y:S01]  /*2ec0*/  IMAD.MOV.U32 R21, RZ, RZ, R11 ;  /* 0x000000ffff157224 */ /* 0x000fe200078e000b */
[----:B------:R-:W-:Y:S01]  /*2ed0*/  MOV R18, R20 ;  /* 0x0000001400127202 */ /* 0x000fe20000000f00 */
[----:B------:R-:W-:Y:S01]  /*2ee0*/  IMAD.MOV.U32 R19, RZ, RZ, R9 ;  /* 0x000000ffff137224 */ /* 0x000fe200078e0009 */
[----:B------:R-:W-:-:S07]  /*2ef0*/  MOV R26, 0x2f10 ;  /* 0x00002f10001a7802 */ /* 0x000fce0000000f00 */
[----:B------:R-:W-:Y:S05]  /*2f00*/  CALL.REL.NOINC `($__internal_115_$__cuda_sm20_rem_s64) ;  /* 0x0000004000287944 */ /* 0x000fea0003c00000 */
.L_x_5580:
[----:B------:R-:W-:Y:S05]  /*2f10*/  BSYNC.RECONVERGENT B1 ;  /* 0x0000000000017941 */ /* 0x000fea0003800200 */
.L_x_5578:
[----:B------:R-:W-:Y:S02]  /*2f20*/  IMAD R7, R7, R16, RZ ;  /* 0x0000001007077224 */ /* 0x000fe400078e02ff */
[----:B------:R-:W-:-:S04]  /*2f30*/  IMAD.WIDE.U32 R22, R16, R6, R22 ;  /* 0x0000000610167225 */ /* 0x000fc800078e0016 */
[----:B------:R-:W-:-:S05]  /*2f40*/  IMAD R7, R17, R6, R7 ;  /* 0x0000000611077224 */ /* 0x000fca00078e0207 */
[----:B------:R-:W-:-:S07]  /*2f50*/  IADD3 R23, PT, PT, R23, R7, RZ ;  /* 0x0000000717177210 */ /* 0x000fce0007ffe0ff */
.L_x_5535:
[----:B------:R-:W0:Y:S02]  /*2f60*/  LDCU.64 UR4, c[0x0][0x388] ;  /* 0x00007100ff0477ac */ /* 0x000e240008000a00 */
[----:B0-----:R-:W-:Y:S02]  /*2f70*/  LEA R8, P1, R22, UR4, 0x1 ;  /* 0x0000000416087c11 */ /* 0x001fe4000f8208ff */
[----:B------:R-:W-:Y:S02]  /*2f80*/  LEA R6, P0, R4, UR4, 0x1 ;  /* 0x0000000404067c11 */ /* 0x000fe4000f8008ff */
[----:B------:R-:W-:Y:S02]  /*2f90*/  LEA.HI.X R9, R22, UR5, R23, 0x1, P1 ;  /* 0x0000000516097c11 */ /* 0x000fe400088f0c17 */
[----:B------:R-:W-:-:S03]  /*2fa0*/  LEA.HI.X R7, R4, UR5, R5, 0x1, P0 ;  /* 0x0000000504077c11 */ /* 0x000fc600080f0c05 */
[----:B------:R-:W2:Y:S04]  /*2fb0*/  LDG.E.U16 R8, desc[UR12][R8.64] ;  /* 0x0000000c08087981 */ /* 0x000ea8000c1e1500 */
[----:B------:R-:W3:Y:S01]  /*2fc0*/  LDG.E.U16 R7, desc[UR12][R6.64] ;  /* 0x0000000c06077981 */ /* 0x000ee2000c1e1500 */
[----:B--2---:R-:W-:-:S04]  /*2fd0*/  HMUL2 R4, R8.H0_H0, R8.H0_H0 ;  /* 0x2000000808047232 */ /* 0x004fc80000000800 */
[----:B---3--:R-:W-:-:S05]  /*2fe0*/  HFMA2 R4, R7.H0_H0, R7.H0_H0, R4.H0_H0 ;  /* 0x2000000707047231 */ /* 0x008fca0000040804 */
[----:B------:R0:W-:Y:S01]  /*2ff0*/  STS.U16 [R3], R4 ;  /* 0x0000000403007388 */ /* 0x0001e20000000400 */
[----:B------:R-:W-:Y:S05]  /*3000*/  BRA `(.L_x_5581) ;  /* 0x0000003400bc7947 */ /* 0x000fea0003800000 */
.L_x_5534:
        /* <DEDUP_REMOVED lines=18> */
.L_x_5608:
        /* <DEDUP_REMOVED lines=30> */
.L_x_5585:
        /* <DEDUP_REMOVED lines=15> */
.L_x_5586:
[----:B------:R-:W-:Y:S05]  /*3400*/  BSYNC.RECONVERGENT B1 ;  /* 0x0000000000017941 */ /* 0x000fea0003800200 */
.L_x_5584:
        /* <DEDUP_REMOVED lines=39> */
.L_x_5588:
        /* <DEDUP_REMOVED lines=17> */
.L_x_5589:
[----:B------:R-:W-:Y:S05]  /*3790*/  BSYNC.RECONVERGENT B1 ;  /* 0x0000000000017941 */ /* 0x000fea0003800200 */
.L_x_5587:
        /* <DEDUP_REMOVED lines=37> */
.L_x_5591:
        /* <DEDUP_REMOVED lines=17> */
.L_x_5592:
[----:B------:R-:W-:Y:S05]  /*3b00*/  BSYNC.RECONVERGENT B1 ;  /* 0x0000000000017941 */ /* 0x000fea0003800200 */
.L_x_5590:
        /* <DEDUP_REMOVED lines=38> */
.L_x_5594:
[----:B------:R-:W-:Y:S01]  /*3d70*/  IMAD.MOV.U32 R26, RZ, RZ, R20 ;  /* 0x000000ffff1a7224 */ /* 0x000fe200078e0014 */
[----:B------:R-:W-:Y:S01]  /*3d80*/  MOV R13, R21 ;  /* 0x00000015000d7202 */ /* 0x000fe20000000f00 */
[----:B------:R-:W-:Y:S01]  /*3d90*/  IMAD.MOV.U32 R14, RZ, RZ, R36 ;  /* 0x000000ffff0e7224 */ /* 0x000fe200078e0024 */
[----:B------:R-:W-:Y:S02]  /*3da0*/  MOV R11, R37 ;  /* 0x00000025000b7202 */ /* 0x000fe40000000f00 */
[----:B------:R-:W-:-:S07]  /*3db0*/  MOV R12, 0x3dd0 ;  /* 0x00003dd0000c7802 */ /* 0x000fce0000000f00 */
[----:B-1----:R-:W-:Y:S05]  /*3dc0*/  CALL.REL.NOINC `($__internal_114_$__cuda_sm20_div_s64) ;  /* 0x0000002c002c7944 */ /* 0x002fea0003c00000 */
        /* <DEDUP_REMOVED lines=11> */
.L_x_5595:
[----:B------:R-:W-:Y:S05]  /*3e80*/  BSYNC.RECONVERGENT B1 ;  /* 0x0000000000017941 */ /* 0x000fea0003800200 */
.L_x_5593:
        /* <DEDUP_REMOVED lines=38> */
.L_x_5597:
        /* <DEDUP_REMOVED lines=17> */
.L_x_5598:
[----:B------:R-:W-:Y:S05]  /*4200*/  BSYNC.RECONVERGENT B1 ;  /* 0x0000000000017941 */ /* 0x000fea0003800200 */
.L_x_5596:
        /* <DEDUP_REMOVED lines=40> */
.L_x_5600:
        /* <DEDUP_REMOVED lines=17> */
.L_x_5601:
[----:B------:R-:W-:Y:S05]  /*45a0*/  BSYNC.RECONVERGENT B1 ;  /* 0x0000000000017941 */ /* 0x000fea0003800200 */
.L_x_5599:
        /* <DEDUP_REMOVED lines=40> */
.L_x_5603:
        /* <DEDUP_REMOVED lines=17> */
.L_x_5604:
[----:B------:R-:W-:Y:S05]  /*4940*/  BSYNC.RECONVERGENT B1 ;  /* 0x0000000000017941 */ /* 0x000fea0003800200 */
.L_x_5602:
        /* <DEDUP_REMOVED lines=38> */
.L_x_5606:
[----:B------:R-:W-:Y:S01]  /*4bb0*/  MOV R26, R20 ;  /* 0x00000014001a7202 */ /* 0x000fe20000000f00 */
[----:B------:R-:W-:Y:S01]  /*4bc0*/  IMAD.MOV.U32 R14, RZ, RZ, R22 ;  /* 0x000000ffff0e7224 */ /* 0x000fe200078e0016 */
[----:B------:R-:W-:Y:S02]  /*4bd0*/  MOV R13, R21 ;  /* 0x00000015000d7202 */ /* 0x000fe40000000f00 */
[----:B------:R-:W-:Y:S02]  /*4be0*/  MOV R11, R23 ;  /* 0x00000017000b7202 */ /* 0x000fe40000000f00 */
[----:B------:R-:W-:-:S07]  /*4bf0*/  MOV R12, 0x4c10 ;  /* 0x00004c10000c7802 */ /* 0x000fce0000000f00 */
[----:B-1----:R-:W-:Y:S05]  /*4c00*/  CALL.REL.NOINC `($__internal_114_$__cuda_sm20_div_s64) ;  /* 0x0000001c009c7944 */ /* 0x002fea0003c00000 */
        /* <DEDUP_REMOVED lines=11> */
.L_x_5607:
[----:B------:R-:W-:Y:S05]  /*4cc0*/  BSYNC.RECONVERGENT B1 ;  /* 0x0000000000017941 */ /* 0x000fea0003800200 */
.L_x_5605:
        /* <DEDUP_REMOVED lines=15> */
.L_x_5583:
        /* <DEDUP_REMOVED lines=37> */
.L_x_5611:
[----:B------:R-:W-:Y:S01]  /*5010*/  MOV R26, R18 ;  /* 0x00000012001a7202 */ /* 0x000fe20000000f00 */
[----:B------:R-:W-:Y:S01]  /*5020*/  IMAD.MOV.U32 R13, RZ, RZ, R19 ;  /* 0x000000ffff0d7224 */ /* 0x000fe200078e0013 */
[----:B------:R-:W-:Y:S02]  /*5030*/  MOV R14, R6 ;  /* 0x00000006000e7202 */ /* 0x000fe40000000f00 */
[----:B------:R-:W-:Y:S02]  /*5040*/  MOV R11, R7 ;  /* 0x00000007000b7202 */ /* 0x000fe40000000f00 */
[----:B------:R-:W-:-:S07]  /*5050*/  MOV R12, 0x5070 ;  /* 0x00005070000c7802 */ /* 0x000fce0000000f00 */
[----:B------:R-:W-:Y:S05]  /*5060*/  CALL.REL.NOINC `($__internal_114_$__cuda_sm20_div_s64) ;  /* 0x0000001800847944 */ /* 0x000fea0003c00000 */
        /* <DEDUP_REMOVED lines=9> */
.L_x_5612:
[----:B------:R-:W-:Y:S05]  /*5100*/  BSYNC.RECONVERGENT B1 ;  /* 0x0000000000017941 */ /* 0x000fea0003800200 */
.L_x_5610:
        /* <DEDUP_REMOVED lines=39> */
.L_x_5614:
        /* <DEDUP_REMOVED lines=17> */
.L_x_5615:
[----:B------:R-:W-:Y:S05]  /*5490*/  BSYNC.RECONVERGENT B1 ;  /* 0x0000000000017941 */ /* 0x000fea0003800200 */
.L_x_5613:
        /* <DEDUP_REMOVED lines=40> */
.L_x_5617:
[----:B------:R-:W-:Y:S01]  /*5720*/  MOV R26, R18 ;  /* 0x00000012001a7202 */ /* 0x000fe20000000f00 */
[----:B------:R-:W-:Y:S01]  /*5730*/  IMAD.MOV.U32 R14, RZ, RZ, R20 ;  /* 0x000000ffff0e7224 */ /* 0x000fe200078e0014 */
[----:B------:R-:W-:Y:S02]  /*5740*/  MOV R13, R19 ;  /* 0x00000013000d7202 */ /* 0x000fe40000000f00 */
[----:B------:R-:W-:Y:S02]  /*5750*/  MOV R11, R21 ;  /* 0x00000015000b7202 */ /* 0x000fe40000000f00 */
[----:B------:R-:W-:-:S07]  /*5760*/  MOV R12, 0x5780 ;  /* 0x00005780000c7802 */ /* 0x000fce0000000f00 */
[----:B------:R-:W-:Y:S05]  /*5770*/  CALL.REL.NOINC `($__internal_114_$__cuda_sm20_div_s64) ;  /* 0x0000001000c07944 */ /* 0x000fea0003c00000 */
        /* <DEDUP_REMOVED lines=11> */
.L_x_5618:
[----:B------:R-:W-:Y:S05]  /*5830*/  BSYNC.RECONVERGENT B1 ;  /* 0x0000000000017941 */ /* 0x000fea0003800200 */
.L_x_5616:
        /* <DEDUP_REMOVED lines=40> */
.L_x_5620:
[----:B------:R-:W-:Y:S01]  /*5ac0*/  MOV R26, R18 ;  /* 0x00000012001a7202 */ /* 0x000fe20000000f00 */
[----:B------:R-:W-:Y:S01]  /*5ad0*/  IMAD.MOV.U32 R13, RZ, RZ, R19 ;  /* 0x000000ffff0d7224 */ /* 0x000fe200078e0013 */
[----:B------:R-:W-:Y:S02]  /*5ae0*/  MOV R14, R20 ;  /* 0x00000014000e7202 */ /* 0x000fe40000000f00 */
[----:B------:R-:W-:Y:S02]  /*5af0*/  MOV R11, R21 ;  /* 0x00000015000b7202 */ /* 0x000fe40000000f00 */
[----:B------:R-:W-:-:S07]  /*5b00*/  MOV R12, 0x5b20 ;  /* 0x00005b20000c7802 */ /* 0x000fce0000000f00 */
[----:B------:R-:W-:Y:S05]  /*5b10*/  CALL.REL.NOINC `($__internal_114_$__cuda_sm20_div_s64) ;  /* 0x0000000c00d87944 */ /* 0x000fea0003c00000 */
        /* <DEDUP_REMOVED lines=11> */
.L_x_5621:
[----:B------:R-:W-:Y:S05]  /*5bd0*/  BSYNC.RECONVERGENT B1 ;  /* 0x0000000000017941 */ /* 0x000fea0003800200 */
.L_x_5619:
        /* <DEDUP_REMOVED lines=11> */
.L_x_5609:
        /* <DEDUP_REMOVED lines=35> */
.L_x_5624:
[----:B------:R-:W-:Y:S01]  /*5ec0*/  IMAD.MOV.U32 R26, RZ, RZ, R18 ;  /* 0x000000ffff1a7224 */ /* 0x000fe200078e0012 */
[----:B------:R-:W-:Y:S01]  /*5ed0*/  MOV R13, R19 ;  /* 0x00000013000d7202 */ /* 0x000fe20000000f00 */
[----:B------:R-:W-:Y:S01]  /*5ee0*/  IMAD.MOV.U32 R11, RZ, RZ, R5 ;  /* 0x000000ffff0b7224 */ /* 0x000fe200078e0005 */
[----:B------:R-:W-:Y:S02]  /*5ef0*/  MOV R14, R4 ;  /* 0x00000004000e7202 */ /* 0x000fe40000000f00 */
[----:B------:R-:W-:-:S07]  /*5f00*/  MOV R12, 0x5f20 ;  /* 0x00005f20000c7802 */ /* 0x000fce0000000f00 */
[----:B------:R-:W-:Y:S05]  /*5f10*/  CALL.REL.NOINC `($__internal_114_$__cuda_sm20_div_s64) ;  /* 0x0000000800d87944 */ /* 0x000fea0003c00000 */
        /* <DEDUP_REMOVED lines=8> */
.L_x_5625:
[----:B------:R-:W-:Y:S05]  /*5fa0*/  BSYNC.RECONVERGENT B1 ;  /* 0x0000000000017941 */ /* 0x000fea0003800200 */
.L_x_5623:
        /* <DEDUP_REMOVED lines=39> */
.L_x_5627:
        /* <DEDUP_REMOVED lines=17> */
.L_x_5628:
[----:B------:R-:W-:Y:S05]  /*6330*/  BSYNC.RECONVERGENT B1 ;  /* 0x0000000000017941 */ /* 0x000fea0003800200 */
.L_x_5626:
        /* <DEDUP_REMOVED lines=11> */
.L_x_5622:
        /* <DEDUP_REMOVED lines=31> */
.L_x_5630:
[----:B------:R-:W-:Y:S02]  /*65e0*/  MOV R24, R20 ;  /* 0x0000001400187202 */ /* 0x000fe40000000f00 */
[----:B------:R-:W-:-:S07]  /*65f0*/  MOV R26, 0x6610 ;  /* 0x00006610001a7802 */ /* 0x000fce0000000f00 */
[----:B------:R-:W-:Y:S05]  /*6600*/  CALL.REL.NOINC `($__internal_115_$__cuda_sm20_rem_s64) ;  /* 0x0000000800687944 */ /* 0x000fea0003c00000 */
[----:B------:R-:W-:Y:S01]  /*6610*/  MOV R4, R6 ;  /* 0x0000000600047202 */ /* 0x000fe20000000f00 */
[----:B------:R-:W-:-:S07]  /*6620*/  IMAD.MOV.U32 R5, RZ, RZ, R7 ;  /* 0x000000ffff057224 */ /* 0x000fce00078e0007 */
.L_x_5631:
[----:B------:R-:W-:Y:S05]  /*6630*/  BSYNC.RECONVERGENT B1 ;  /* 0x0000000000017941 */ /* 0x000fea0003800200 */
.L_x_5629:
        /* <DEDUP_REMOVED lines=9> */
.L_x_5582:
[----:B------:R-:W2:Y:S02]  /*66d0*/  LDG.E.U16 R8, desc[UR12][R8.64] ;  /* 0x0000000c08087981 */ /* 0x000ea4000c1e1500 */
[----:B--2---:R-:W-:-:S05]  /*66e0*/  HMUL2 R4, R8.H0_H0, R8.H0_H0 ;  /* 0x2000000808047232 */ /* 0x004fca0000000800 */
[----:B------:R1:W-:Y:S02]  /*66f0*/  STS.U16 [R3], R4 ;  /* 0x0000000403007388 */ /* 0x0003e40000000400 */
.L_x_5581:
[----:B------:R-:W-:Y:S05]  /*6700*/  BSYNC.RECONVERGENT B0 ;  /* 0x0000000000007941 */ /* 0x000fea0003800200 */
.L_x_5533:
[----:B------:R-:W-:Y:S01]  /*6710*/  BAR.SYNC.DEFER_BLOCKING 0x0 ;  /* 0x0000000000007b1d */ /* 0x000fe20000010000 */
[----:B------:R-:W-:Y:S02]  /*6720*/  ISETP.GE.U32.AND P0, PT, R2, 0x42, PT ;  /* 0x000000420200780c */ /* 0x000fe40003f06070 */
[----:B------:R-:W-:-:S11]  /*6730*/  ISETP.GT.U32.AND P1, PT, R0, 0x1f, PT ;  /* 0x0000001f0000780c */ /* 0x000fd60003f24070 */
[----:B------:R-:W-:Y:S05]  /*6740*/  @!P0 BRA `(.L_x_5632) ;  /* 0x0000000000308947 */ /* 0x000fea0003800000 */
.L_x_5633:
[----:B------:R-:W-:-:S04]  /*6750*/  SHF.R.U32.HI R7, RZ, 0x1, R2 ;  /* 0x00000001ff077819 */ /* 0x000fc80000011602 */
[----:B------:R-:W-:-:S13]  /*6760*/  ISETP.GE.U32.AND P0, PT, R0, R7, PT ;  /* 0x000000070000720c */ /* 0x000fda0003f06070 */
[----:B01----:R-:W-:-:S04]  /*6770*/  @!P0 LOP3.LUT R4, R2, 0x7fe, RZ, 0xc0, !PT ;  /* 0x000007fe02048812 */ /* 0x003fc800078ec0ff */
[----:B------:R-:W-:Y:S02]  /*6780*/  @!P0 IADD3 R5, PT, PT, R3, R4, RZ ;  /* 0x0000000403058210 */ /* 0x000fe40007ffe0ff */
        /* <DEDUP_REMOVED lines=8> */
.L_x_5632:
        /* <DEDUP_REMOVED lines=39> */
        .weak           $__internal_114_$__cuda_sm20_div_s64
        .type           $__internal_114_$__cuda_sm20_div_s64,@function
        .size           $__internal_114_$__cuda_sm20_div_s64,($__internal_115_$__cuda_sm20_rem_s64 - $__internal_114_$__cuda_sm20_div_s64)
$__internal_114_$__cuda_sm20_div_s64:
        /* <DEDUP_REMOVED lines=82> */
[----:B------:R-:W-:Y:S06]  /*6fa0*/  RET.REL.NODEC R12 `(contiguous_sum_square2_f16) ;  /* 0xffffff900c147950 */ /* 0x000fec0003c3ffff */
        .weak           $__internal_115_$__cuda_sm20_rem_s64
        .type           $__internal_115_$__cuda_sm20_rem_s64,@function
        .size           $__internal_115_$__cuda_sm20_rem_s64,(.L_x_10066 - $__internal_115_$__cuda_sm20_rem_s64)
$__internal_115_$__cuda_sm20_rem_s64:
        /* <DEDUP_REMOVED lines=76> */
[----:B------:R-:W-:Y:S06]  /*7470*/  RET.REL.NODEC R26 `(contiguous_sum_square2_f16) ;  /* 0xffffff881ae07950 */ /* 0x000fec0003c3ffff */
.L_x_5634:
        /* <DEDUP_REMOVED lines=16> */
.L_x_10066:


//--------------------- .text.uncontiguous_cumulate_sum_square_f16 --------------------------
	.section	.text.uncontiguous_cumulate_sum_square_f16,"ax",@progbits
	.align	128
        .global         uncontiguous_cumulate_sum_square_f16
        .type           uncontiguous_cumulate_sum_square_f16,@function
        .size           uncontiguous_cumulate_sum_square_f16,(.L_x_10068 - uncontiguous_cumulate_sum_square_f16)
        .other          uncontiguous_cumulate_sum_square_f16,@"STO_CUDA_ENTRY STV_DEFAULT"
uncontiguous_cumulate_sum_square_f16:
.text.uncontiguous_cumulate_sum_square_f16:
        /* <DEDUP_REMOVED lines=37> */
.L_x_5663:
        /* <DEDUP_REMOVED lines=32> */
.L_x_5640:
[----:B------:R-:W-:Y:S01]  /*0450*/  MOV R26, R6 ;  /* 0x00000006001a7202 */ /* 0x000fe20000000f00 */
[----:B------:R-:W-:Y:S01]  /*0460*/  IMAD.MOV.U32 R13, RZ, RZ, R9 ;  /* 0x000000ffff0d7224 */ /* 0x000fe200078e0009 */
[----:B------:R-:W-:Y:S01]  /*0470*/  MOV R14, R40 ;  /* 0x00000028000e7202 */ /* 0x000fe20000000f00 */
[----:B------:R-:W-:Y:S01]  /*0480*/  IMAD.MOV.U32 R11, RZ, RZ, R41 ;  /* 0x000000ffff0b7224 */ /* 0x000fe200078e0029 */
[----:B------:R-:W-:-:S07]  /*0490*/  MOV R12, 0x4b0 ;  /* 0x000004b0000c7802 */ /* 0x000fce0000000f00 */
[----:B-1----:R-:W-:Y:S05]  /*04a0*/  CALL.REL.NOINC `($__internal_116_$__cuda_sm20_div_s64) ;  /* 0x0000006400047944 */ /* 0x002fea0003c00000 */
        /* <DEDUP_REMOVED lines=10> */
.L_x_5641:
[----:B------:R-:W-:Y:S05]  /*0550*/  BSYNC.RECONVERGENT B1 ;  /* 0x0000000000017941 */ /* 0x000fea0003800200 */
.L_x_5639:
        /* <DEDUP_REMOVED lines=33> */
.L_x_5643:
[----:B------:R-:W-:Y:S01]  /*0770*/  IMAD.MOV.U32 R26, RZ, RZ, R20 ;  /* 0x000000ffff1a7224 */ /* 0x000fe200078e0014 */
[----:B------:R-:W-:Y:S01]  /*0780*/  MOV R13, R7 ;  /* 0x00000007000d7202 */ /* 0x000fe20000000f00 */
[----:B------:R-:W-:Y:S01]  /*0790*/  IMAD.MOV.U32 R14, RZ, RZ, R40 ;  /* 0x000000ffff0e7224 */ /* 0x000fe200078e0028 */
[----:B------:R-:W-:Y:S02]  /*07a0*/  MOV R11, R41 ;  /* 0x00000029000b7202 */ /* 0x000fe40000000f00 */
[----:B------:R-:W-:-:S07]  /*07b0*/  MOV R12, 0x7d0 ;  /* 0x000007d0000c7802 */ /* 0x000fce0000000f00 */
[----:B------:R-:W-:Y:S05]  /*07c0*/  CALL.REL.NOINC `($__internal_116_$__cuda_sm20_div_s64) ;  /* 0x00000060003c7944 */ /* 0x000fea0003c00000 */
        /* <DEDUP_REMOVED lines=9> */
.L_x_5644:
[----:B------:R-:W-:Y:S05]  /*0860*/  BSYNC.RECONVERGENT B1 ;  /* 0x0000000000017941 */ /* 0x000fea0003800200 */
.L_x_5642:
        /* <DEDUP_REMOVED lines=34> */
.L_x_5646:
[----:B------:R-:W-:Y:S01]  /*0a90*/  MOV R26, R34 ;  /* 0x00000022001a7202 */ /* 0x000fe20000000f00 */
[----:B------:R-:W-:Y:S01]  /*0aa0*/  IMAD.MOV.U32 R13, RZ, RZ, R35 ;  /* 0x000000ffff0d7224 */ /* 0x000fe200078e0023 */
[----:B------:R-:W-:Y:S01]  /*0ab0*/  MOV R14, R20 ;  /* 0x00000014000e7202 */ /* 0x000fe20000000f00 */
[----:B------:R-:W-:Y:S01]  /*0ac0*/  IMAD.MOV.U32 R11, RZ, RZ, R21 ;  /* 0x000000ffff0b7224 */ /* 0x000fe200078e0015 */
[----:B------:R-:W-:-:S07]  /*0ad0*/  MOV R12, 0xaf0 ;  /* 0x00000af0000c7802 */ /* 0x000fce0000000f00 */
[----:B------:R-:W-:Y:S05]  /*0ae0*/  CALL.REL.NOINC `($__internal_116_$__cuda_sm20_div_s64) ;  /* 0x0000005c00747944 */ /* 0x000fea0003c00000 */
        /* <DEDUP_REMOVED lines=10> */
.L_x_5647:
[----:B------:R-:W-:Y:S05]  /*0b90*/  BSYNC.RECONVERGENT B1 ;  /* 0x0000000000017941 */ /* 0x000fea0003800200 */
.L_x_5645:
        /* <DEDUP_REMOVED lines=34> */
.L_x_5649:
        /* <DEDUP_REMOVED lines=16> */
.L_x_5650:
[----:B------:R-:W-:Y:S05]  /*0ec0*/  BSYNC.RECONVERGENT B1 ;  /* 0x0000000000017941 */ /* 0x000fea0003800200 */
.L_x_5648:
        /* <DEDUP_REMOVED lines=36> */
.L_x_5652:
        /* <DEDUP_REMOVED lines=16> */
.L_x_5653:
[----:B------:R-:W-:Y:S05]  /*1210*/  BSYNC.RECONVERGENT B1 ;  /* 0x0000000000017941 */ /* 0x000fea0003800200 */
.L_x_5651:
        /* <DEDUP_REMOVED lines=35> */
.L_x_5655:
[----:B------:R-:W-:Y:S01]  /*1450*/  IMAD.MOV.U32 R26, RZ, RZ, R34 ;  /* 0x000000ffff1a7224 */ /* 0x000fe200078e0022 */
[----:B------:R-:W-:Y:S01]  /*1460*/  MOV R13, R35 ;  /* 0x00000023000d7202 */ /* 0x000fe20000000f00 */
[----:B------:R-:W-:Y:S01]  /*1470*/  IMAD.MOV.U32 R14, RZ, RZ, R20 ;  /* 0x000000ffff0e7224 */ /* 0x000fe200078e0014 */
[----:B------:R-:W-:Y:S02]  /*1480*/  MOV R11, R21 ;  /* 0x00000015000b7202 */ /* 0x000fe40000000f00 */
[----:B------:R-:W-:-:S07]  /*1490*/  MOV R12, 0x14b0 ;  /* 0x000014b0000c7802 */ /* 0x000fce0000000f00 */
[----:B------:R-:W-:Y:S05]  /*14a0*/  CALL.REL.NOINC `($__internal_116_$__cuda_sm20_div_s64) ;  /* 0x0000005400047944 */ /* 0x000fea0003c00000 */
        /* <DEDUP_REMOVED lines=10> */
.L_x_5656:
[----:B------:R-:W-:Y:S05]  /*1550*/  BSYNC.RECONVERGENT B1 ;  /* 0x0000000000017941 */ /* 0x000fea0003800200 */
.L_x_5654:
        /* <DEDUP_REMOVED lines=34> */
.L_x_5658:
[----:B------:R-:W-:Y:S01]  /*1780*/  IMAD.MOV.U32 R26, RZ, RZ, R38 ;  /* 0x000000ffff1a7224 */ /* 0x000fe200078e0026 */
[----:B------:R-:W-:Y:S01]  /*1790*/  MOV R13, R39 ;  /* 0x00000027000d7202 */ /* 0x000fe20000000f00 */
[----:B------:R-:W-:Y:S01]  /*17a0*/  IMAD.MOV.U32 R14, RZ, RZ, R20 ;  /* 0x000000ffff0e7224 */ /* 0x000fe200078e0014 */
[----:B------:R-:W-:Y:S02]  /*17b0*/  MOV R11, R21 ;  /* 0x00000015000b7202 */ /* 0x000fe40000000f00 */
[----:B------:R-:W-:-:S07]  /*17c0*/  MOV R12, 0x17e0 ;  /* 0x000017e0000c7802 */ /* 0x000fce0000000f00 */
[----:B------:R-:W-:Y:S05]  /*17d0*/  CALL.REL.NOINC `($__internal_116_$__cuda_sm20_div_s64) ;  /* 0x0000005000387944 */ /* 0x000fea0003c00000 */
        /* <DEDUP_REMOVED lines=10> */
.L_x_5659:
[----:B------:R-:W-:Y:S05]  /*1880*/  BSYNC.RECONVERGENT B1 ;  /* 0x0000000000017941 */ /* 0x000fea0003800200 */
.L_x_5657:
        /* <DEDUP_REMOVED lines=35> */
.L_x_5661:
[----:B------:R-:W-:Y:S01]  /*1ac0*/  MOV R26, R34 ;  /* 0x00000022001a7202 */ /* 0x000fe20000000f00 */
[----:B------:R-:W-:Y:S01]  /*1ad0*/  IMAD.MOV.U32 R13, RZ, RZ, R35 ;  /* 0x000000ffff0d7224 */ /* 0x000fe200078e0023 */
[----:B------:R-:W-:Y:S01]  /*1ae0*/  MOV R14, R20 ;  /* 0x00000014000e7202 */ /* 0x000fe20000000f00 */
[----:B------:R-:W-:Y:S01]  /*1af0*/  IMAD.MOV.U32 R11, RZ, RZ, R21 ;  /* 0x000000ffff0b7224 */ /* 0x000fe200078e0015 */
[----:B------:R-:W-:-:S07]  /*1b00*/  MOV R12, 0x1b20 ;  /* 0x00001b20000c7802 */ /* 0x000fce0000000f00 */
[----:B------:R-:W-:Y:S05]  /*1b10*/  CALL.REL.NOINC `($__internal_116_$__cuda_sm20_div_s64) ;  /* 0x0000004c00687944 */ /* 0x000fea0003c00000 */
        /* <DEDUP_REMOVED lines=10> */
.L_x_5662:
[----:B------:R-:W-:Y:S05]  /*1bc0*/  BSYNC.RECONVERGENT B1 ;  /* 0x0000000000017941 */ /* 0x000fea0003800200 */
.L_x_5660:
        /* <DEDUP_REMOVED lines=8> */
.L_x_5638:
        /* <DEDUP_REMOVED lines=35> */
.L_x_5666:
        /* <DEDUP_REMOVED lines=16> */
.L_x_5667:
[----:B------:R-:W-:Y:S05]  /*1f80*/  BSYNC.RECONVERGENT B1 ;  /* 0x0000000000017941 */ /* 0x000fea0003800200 */
.L_x_5665:
        /* <DEDUP_REMOVED lines=34> */
.L_x_5669:
        /* <DEDUP_REMOVED lines=16> */
.L_x_5670:
[----:B------:R-:W-:Y:S05]  /*22b0*/  BSYNC.RECONVERGENT B1 ;  /* 0x0000000000017941 */ /* 0x000fea0003800200 */
.L_x_5668:
        /* <DEDUP_REMOVED lines=35> */
.L_x_5672:
        /* <DEDUP_REMOVED lines=16> */
.L_x_5673:
[----:B------:R-:W-:Y:S05]  /*25f0*/  BSYNC.RECONVERGENT B1 ;  /* 0x0000000000017941 */ /* 0x000fea0003800200 */
.L_x_5671:
        /* <DEDUP_REMOVED lines=35> */
.L_x_5675:
[----:B------:R-:W-:Y:S01]  /*2830*/  IMAD.MOV.U32 R26, RZ, RZ, R18 ;  /* 0x000000ffff1a7224 */ /* 0x000fe200078e0012 */
[----:B------:R-:W-:Y:S01]  /*2840*/  MOV R13, R19 ;  /* 0x00000013000d7202 */ /* 0x000fe20000000f00 */
[----:B------:R-:W-:Y:S01]  /*2850*/  IMAD.MOV.U32 R14, RZ, RZ, R16 ;  /* 0x000000ffff0e7224 */ /* 0x000fe200078e0010 */
[----:B------:R-:W-:Y:S02]  /*2860*/  MOV R11, R17 ;  /* 0x00000011000b7202 */ /* 0x000fe40000000f00 */
[----:B------:R-:W-:-:S07]  /*2870*/  MOV R12, 0x2890 ;  /* 0x00002890000c7802 */ /* 0x000fce0000000f00 */
[----:B------:R-:W-:Y:S05]  /*2880*/  CALL.REL.NOINC `($__internal_116_$__cuda_sm20_div_s64) ;  /* 0x00000040000c7944 */ /* 0x000fea0003c00000 */
        /* <DEDUP_REMOVED lines=10> */
.L_x_5676:
[----:B------:R-:W-:Y:S05]  /*2930*/  BSYNC.RECONVERGENT B1 ;  /* 0x0000000000017941 */ /* 0x000fea0003800200 */
.L_x_5674:
[----:B------:R-:W-:Y:S01]  /*2940*/  IMAD R11, R11, R34, RZ ;  /* 0x000000220b0b7224 */ /* 0x000fe200078e02ff */
[----:B------:R-:W-:Y:S01]  /*2950*/  IADD3 R8, PT, PT, R8, -0x2, RZ ;  /* 0xfffffffe08087810 */ /* 0x000fe20007ffe0ff */
[----:B------:R-:W-:Y:S02]  /*2960*/  IMAD.MOV.U32 R38, RZ, RZ, R22 ;  /* 0x000000ffff267224 */ /* 0x000fe400078e0016 */
[-C--:B------:R-:W-:Y:S02]  /*2970*/  IMAD R11, R35, R10.reuse, R11 ;  /* 0x0000000a230b7224 */ /* 0x080fe400078e020b */
[----:B------:R-:W-:-:S04]  /*2980*/  IMAD.WIDE.U32 R22, R34, R10, R38 ;  /* 0x0000000a22167225 */ /* 0x000fc800078e0026 */
[----:B------:R-:W-:-:S07]  /*2990*/  IMAD.IADD R23, R23, 0x1, R11 ;  /* 0x0000000117177824 */ /* 0x000fce00078e020b */
.L_x_5664:
        /* <DEDUP_REMOVED lines=31> */
.L_x_5678:
[----:B------:R-:W-:Y:S01]  /*2b90*/  MOV R18, R6 ;  /* 0x0000000600127202 */ /* 0x000fe20000000f00 */
[----:B------:R-:W-:Y:S01]  /*2ba0*/  IMAD.MOV.U32 R21, RZ, RZ, R9 ;  /* 0x000000ffff157224 */ /* 0x000fe200078e0009 */
[----:B------:R-:W-:Y:S01]  /*2bb0*/  MOV R24, R16 ;  /* 0x0000001000187202 */ /* 0x000fe20000000f00 */
[----:B------:R-:W-:Y:S01]  /*2bc0*/  IMAD.MOV.U32 R19, RZ, RZ, R17 ;  /* 0x000000ffff137224 */ /* 0x000fe200078e0011 */
[----:B------:R-:W-:-:S07]  /*2bd0*/  MOV R26, 0x2bf0 ;  /* 0x00002bf0001a7802 */ /* 0x000fce0000000f00 */
[----:B------:R-:W-:Y:S05]  /*2be0*/  CALL.REL.NOINC `($__internal_117_$__cuda_sm20_rem_s64) ;  /* 0x0000004000807944 */ /* 0x000fea0003c00000 */
.L_x_5679:
[----:B------:R-:W-:Y:S05]  /*2bf0*/  BSYNC.RECONVERGENT B1 ;  /* 0x0000000000017941 */ /* 0x000fea0003800200 */
.L_x_5677:
        /* <DEDUP_REMOVED lines=30> */
.L_x_5681:
[----:B------:R-:W-:Y:S01]  /*2de0*/  MOV R24, R16 ;  /* 0x0000001000187202 */ /* 0x000fe20000000f00 */
[----:B------:R-:W-:Y:S01]  /*2df0*/  IMAD.MOV.U32 R19, RZ, RZ, R17 ;  /* 0x000000ffff137224 */ /* 0x000fe200078e0011 */
[----:B------:R-:W-:Y:S01]  /*2e00*/  MOV R18, R20 ;  /* 0x0000001400127202 */ /* 0x000fe20000000f00 */
[----:B------:R-:W-:Y:S01]  /*2e10*/  IMAD.MOV.U32 R21, RZ, RZ, R7 ;  /* 0x000000ffff157224 */ /* 0x000fe200078e0007 */
[----:B------:R-:W-:-:S07]  /*2e20*/  MOV R26, 0x2e40 ;  /* 0x00002e40001a7802 */ /* 0x000fce0000000f00 */
[----:B------:R-:W-:Y:S05]  /*2e30*/  CALL.REL.NOINC `($__internal_117_$__cuda_sm20_rem_s64) ;  /* 0x0000003c00ec7944 */ /* 0x000fea0003c00000 */
[----:B------:R-:W-:Y:S01]  /*2e40*/  MOV R6, R10 ;  /* 0x0000000a00067202 */ /* 0x000fe20000000f00 */
[----:B------:R-:W-:-:S07]  /*2e50*/  IMAD.MOV.U32 R7, RZ, RZ, R11 ;  /* 0x000000ffff077224 */ /* 0x000fce00078e000b */
.L_x_5682:
[----:B------:R-:W-:Y:S05]  /*2e60*/  BSYNC.RECONVERGENT B1 ;  /* 0x0000000000017941 */ /* 0x000fea0003800200 */
.L_x_5680:
[----:B------:R-:W-:Y:S02]  /*2e70*/  IMAD R7, R7, R8, RZ ;  /* 0x0000000807077224 */ /* 0x000fe400078e02ff */
[----:B------:R-:W-:-:S04]  /*2e80*/  IMAD.WIDE.U32 R22, R8, R6, R22 ;  /* 0x0000000608167225 */ /* 0x000fc800078e0016 */
[----:B------:R-:W-:-:S05]  /*2e90*/  IMAD R7, R9, R6, R7 ;  /* 0x0000000609077224 */ /* 0x000fca00078e0207 */
[----:B------:R-:W-:-:S07]  /*2ea0*/  IADD3 R23, PT, PT, R23, R7, RZ ;  /* 0x0000000717177210 */ /* 0x000fce0007ffe0ff */
.L_x_5637:
        /* <DEDUP_REMOVED lines=10> */
.L_x_5636:
        /* <DEDUP_REMOVED lines=22> */
.L_x_5710:
        /* <DEDUP_REMOVED lines=32> */
.L_x_5687:
[----:B------:R-:W-:Y:S01]  /*32b0*/  MOV R26, R10 ;  /* 0x0000000a001a7202 */ /* 0x000fe20000000f00 */
[----:B------:R-:W-:Y:S01]  /*32c0*/  IMAD.MOV.U32 R13, RZ, RZ, R15 ;  /* 0x000000ffff0d7224 */ /* 0x000fe200078e000f */
[----:B------:R-:W-:Y:S01]  /*32d0*/  MOV R14, R20 ;  /* 0x00000014000e7202 */ /* 0x000fe20000000f00 */
[----:B------:R-:W-:Y:S01]  /*32e0*/  IMAD.MOV.U32 R11, RZ, RZ, R21 ;  /* 0x000000ffff0b7224 */ /* 0x000fe200078e0015 */
[----:B------:R-:W-:-:S07]  /*32f0*/  MOV R12, 0x3310 ;  /* 0x00003310000c7802 */ /* 0x000fce0000000f00 */
[----:B-123--:R-:W-:Y:S05]  /*3300*/  CALL.REL.NOINC `($__internal_116_$__cuda_sm20_div_s64) ;  /* 0x00000034006c7944 */ /* 0x00efea0003c00000 */
        /* <DEDUP_REMOVED lines=10> */
.L_x_5688:
[----:B------:R-:W-:Y:S05]  /*33b0*/  BSYNC.RECONVERGENT B1 ;  /* 0x0000000000017941 */ /* 0x000fea0003800200 */
.L_x_5686:
        /* <DEDUP_REMOVED lines=38> */
.L_x_5690:
[----:B------:R-:W-:Y:S01]  /*3620*/  MOV R26, R36 ;  /* 0x00000024001a7202 */ /* 0x000fe20000000f00 */
[----:B------:R-:W-:Y:S01]  /*3630*/  IMAD.MOV.U32 R13, RZ, RZ, R37 ;  /* 0x000000ffff0d7224 */ /* 0x000fe200078e0025 */
[----:B------:R-:W-:Y:S01]  /*3640*/  MOV R14, R38 ;  /* 0x00000026000e7202 */ /* 0x000fe20000000f00 */
[----:B------:R-:W-:Y:S01]  /*3650*/  IMAD.MOV.U32 R11, RZ, RZ, R39 ;  /* 0x000000ffff0b7224 */ /* 0x000fe200078e0027 */
[----:B------:R-:W-:-:S07]  /*3660*/  MOV R12, 0x3680 ;  /* 0x00003680000c7802 */ /* 0x000fce0000000f00 */
[----:B-1----:R-:W-:Y:S05]  /*3670*/  CALL.REL.NOINC `($__internal_116_$__cuda_sm20_div_s64) ;  /* 0x0000003000907944 */ /* 0x002fea0003c00000 */
        /* <DEDUP_REMOVED lines=11> */
.L_x_5691:
[----:B------:R-:W-:Y:S05]  /*3730*/  BSYNC.RECONVERGENT B1 ;  /* 0x0000000000017941 */ /* 0x000fea0003800200 */
.L_x_5689:
        /* <DEDUP_REMOVED lines=38> */
.L_x_5693:
[----:B------:R-:W-:Y:S01]  /*39a0*/  IMAD.MOV.U32 R26, RZ, RZ, R36 ;  /* 0x000000ffff1a7224 */ /* 0x000fe200078e0024 */
[----:B------:R-:W-:Y:S01]  /*39b0*/  MOV R13, R37 ;  /* 0x00000025000d7202 */ /* 0x000fe20000000f00 */
[----:B------:R-:W-:Y:S01]  /*39c0*/  IMAD.MOV.U32 R14, RZ, RZ, R38 ;  /* 0x000000ffff0e7224 */ /* 0x000fe200078e0026 */
[----:B------:R-:W-:Y:S02]  /*39d0*/  MOV R11, R39 ;  /* 0x00000027000b7202 */ /* 0x000fe40000000f00 */
[----:B------:R-:W-:-:S07]  /*39e0*/  MOV R12, 0x3a00 ;  /* 0x00003a00000c7802 */ /* 0x000fce0000000f00 */
[----:B-1----:R-:W-:Y:S05]  /*39f0*/  CALL.REL.NOINC `($__internal_116_$__cuda_sm20_div_s64) ;  /* 0x0000002c00b07944 */ /* 0x002fea0003c00000 */
        /* <DEDUP_REMOVED lines=11> */
.L_x_5694:
[----:B------:R-:W-:Y:S05]  /*3ab0*/  BSYNC.RECONVERGENT B1 ;  /* 0x0000000000017941 */ /* 0x000fea0003800200 */
.L_x_5692:
        /* <DEDUP_REMOVED lines=37> */
.L_x_5696:
        /* <DEDUP_REMOVED lines=17> */
.L_x_5697:
[----:B------:R-:W-:Y:S05]  /*3e20*/  BSYNC.RECONVERGENT B1 ;  /* 0x0000000000017941 */ /* 0x000fea0003800200 */
.L_x_5695:
        /* <DEDUP_REMOVED lines=38> */
.L_x_5699:
        /* <DEDUP_REMOVED lines=17> */
.L_x_5700:
[----:B------:R-:W-:Y:S05]  /*41a0*/  BSYNC.RECONVERGENT B1 ;  /* 0x0000000000017941 */ /* 0x000fea0003800200 */
.L_x_5698:
        /* <DEDUP_REMOVED lines=38> */
.L_x_5702:
        /* <DEDUP_REMOVED lines=17> */
.L_x_5703:
[----:B------:R-:W-:Y:S05]  /*4520*/  BSYNC.RECONVERGENT B1 ;  /* 0x0000000000017941 */ /* 0x000fea0003800200 */
.L_x_5701:
        /* <DEDUP_REMOVED lines=37> */
.L_x_5705:
[----:B------:R-:W-:Y:S01]  /*4780*/  IMAD.MOV.U32 R26, RZ, RZ, R38 ;  /* 0x000000ffff1a7224 */ /* 0x000fe200078e0026 */
[----:B------:R-:W-:Y:S01]  /*4790*/  MOV R13, R39 ;  /* 0x00000027000d7202 */ /* 0x000fe20000000f00 */
[----:B------:R-:W-:Y:S01]  /*47a0*/  IMAD.MOV.U32 R14, RZ, RZ, R42 ;  /* 0x000000ffff0e7224 */ /* 0x000fe200078e002a */
[----:B------:R-:W-:Y:S02]  /*47b0*/  MOV R11, R43 ;  /* 0x0000002b000b7202 */ /* 0x000fe40000000f00 */
[----:B------:R-:W-:-:S07]  /*47c0*/  MOV R12, 0x47e0 ;  /* 0x000047e0000c7802 */ /* 0x000fce0000000f00 */
[----:B-1----:R-:W-:Y:S05]  /*47d0*/  CALL.REL.NOINC `($__internal_116_$__cuda_sm20_div_s64) ;  /* 0x0000002000387944 */ /* 0x002fea0003c00000 */
        /* <DEDUP_REMOVED lines=11> */
.L_x_5706:
[----:B------:R-:W-:Y:S05]  /*4890*/  BSYNC.RECONVERGENT B1 ;  /* 0x0000000000017941 */ /* 0x000fea0003800200 */
.L_x_5704:
        /* <DEDUP_REMOVED lines=36> */
.L_x_5708:
[----:B------:R-:W-:Y:S01]  /*4ae0*/  MOV R26, R36 ;  /* 0x00000024001a7202 */ /* 0x000fe20000000f00 */
[----:B------:R-:W-:Y:S01]  /*4af0*/  IMAD.MOV.U32 R14, RZ, RZ, R38 ;  /* 0x000000ffff0e7224 */ /* 0x000fe200078e0026 */
[----:B------:R-:W-:Y:S02]  /*4b00*/  MOV R13, R37 ;  /* 0x00000025000d7202 */ /* 0x000fe40000000f00 */
[----:B------:R-:W-:Y:S02]  /*4b10*/  MOV R11, R39 ;  /* 0x00000027000b7202 */ /* 0x000fe40000000f00 */
[----:B------:R-:W-:-:S07]  /*4b20*/  MOV R12, 0x4b40 ;  /* 0x00004b40000c7802 */ /* 0x000fce0000000f00 */
[----:B-1----:R-:W-:Y:S05]  /*4b30*/  CALL.REL.NOINC `($__internal_116_$__cuda_sm20_div_s64) ;  /* 0x0000001c00607944 */ /* 0x002fea0003c00000 */
        /* <DEDUP_REMOVED lines=11> */
.L_x_5709:
[----:B------:R-:W-:Y:S05]  /*4bf0*/  BSYNC.RECONVERGENT B1 ;  /* 0x0000000000017941 */ /* 0x000fea0003800200 */
.L_x_5707:
        /* <DEDUP_REMOVED lines=11> */
.L_x_5685:
        /* <DEDUP_REMOVED lines=36> */
.L_x_5713:
[----:B------:R-:W-:Y:S01]  /*4ef0*/  IMAD.MOV.U32 R26, RZ, RZ, R10 ;  /* 0x000000ffff1a7224 */ /* 0x000fe200078e000a */
[----:B------:R-:W-:Y:S01]  /*4f00*/  MOV R13, R15 ;  /* 0x0000000f000d7202 */ /* 0x000fe20000000f00 */
[----:B------:R-:W-:Y:S01]  /*4f10*/  IMAD.MOV.U32 R11, RZ, RZ, R17 ;  /* 0x000000ffff0b7224 */ /* 0x000fe200078e0011 */
[----:B------:R-:W-:Y:S02]  /*4f20*/  MOV R14, R16 ;  /* 0x00000010000e7202 */ /* 0x000fe40000000f00 */
[----:B------:R-:W-:-:S07]  /*4f30*/  MOV R12, 0x4f50 ;  /* 0x00004f50000c7802 */ /* 0x000fce0000000f00 */
[----:B------:R-:W-:Y:S05]  /*4f40*/  CALL.REL.NOINC `($__internal_116_$__cuda_sm20_div_s64) ;  /* 0x00000018005c7944 */ /* 0x000fea0003c00000 */
        /* <DEDUP_REMOVED lines=10> */
.L_x_5714:
[----:B------:R-:W-:Y:S05]  /*4ff0*/  BSYNC.RECONVERGENT B1 ;  /* 0x0000000000017941 */ /* 0x000fea0003800200 */
.L_x_5712:
        /* <DEDUP_REMOVED lines=41> */
.L_x_5716:
[----:B------:R-:W-:Y:S01]  /*5290*/  MOV R26, R20 ;  /* 0x00000014001a7202 */ /* 0x000fe20000000f00 */
[----:B------:R-:W-:Y:S01]  /*52a0*/  IMAD.MOV.U32 R14, RZ, RZ, R18 ;  /* 0x000000ffff0e7224 */ /* 0x000fe200078e0012 */
[----:B------:R-:W-:Y:S02]  /*52b0*/  MOV R13, R21 ;  /* 0x00000015000d7202 */ /* 0x000fe40000000f00 */
[----:B------:R-:W-:Y:S02]  /*52c0*/  MOV R11, R19 ;  /* 0x00000013000b7202 */ /* 0x000fe40000000f00 */
[----:B------:R-:W-:-:S07]  /*52d0*/  MOV R12, 0x52f0 ;  /* 0x000052f0000c7802 */ /* 0x000fce0000000f00 */
[----:B------:R-:W-:Y:S05]  /*52e0*/  CALL.REL.NOINC `($__internal_116_$__cuda_sm20_div_s64) ;  /* 0x0000001400747944 */ /* 0x000fea0003c00000 */
        /* <DEDUP_REMOVED lines=11> */
.L_x_5717:
[----:B------:R-:W-:Y:S05]  /*53a0*/  BSYNC.RECONVERGENT B1 ;  /* 0x0000000000017941 */ /* 0x000fea0003800200 */
.L_x_5715:
        /* <DEDUP_REMOVED lines=40> */
.L_x_5719:
[----:B------:R-:W-:Y:S01]  /*5630*/  MOV R26, R18 ;  /* 0x00000012001a7202 */ /* 0x000fe20000000f00 */
[----:B------:R-:W-:Y:S01]  /*5640*/  IMAD.MOV.U32 R13, RZ, RZ, R19 ;  /* 0x000000ffff0d7224 */ /* 0x000fe200078e0013 */
[----:B------:R-:W-:Y:S02]  /*5650*/  MOV R14, R20 ;  /* 0x00000014000e7202 */ /* 0x000fe40000000f00 */
[----:B------:R-:W-:Y:S02]  /*5660*/  MOV R11, R21 ;  /* 0x00000015000b7202 */ /* 0x000fe40000000f00 */
[----:B------:R-:W-:-:S07]  /*5670*/  MOV R12, 0x5690 ;  /* 0x00005690000c7802 */ /* 0x000fce0000000f00 */
[----:B------:R-:W-:Y:S05]  /*5680*/  CALL.REL.NOINC `($__internal_116_$__cuda_sm20_div_s64) ;  /* 0x00000010008c7944 */ /* 0x000fea0003c00000 */
        /* <DEDUP_REMOVED lines=11> */
.L_x_5720:
[----:B------:R-:W-:Y:S05]  /*5740*/  BSYNC.RECONVERGENT B1 ;  /* 0x0000000000017941 */ /* 0x000fea0003800200 */
.L_x_5718:
        /* <DEDUP_REMOVED lines=39> */
.L_x_5722:
        /* <DEDUP_REMOVED lines=17> */
.L_x_5723:
[----:B------:R-:W-:Y:S05]  /*5ad0*/  BSYNC.RECONVERGENT B1 ;  /* 0x0000000000017941 */ /* 0x000fea0003800200 */
.L_x_5721:
        /* <DEDUP_REMOVED lines=9> */
.L_x_5711:
        /* <DEDUP_REMOVED lines=34> */
.L_x_5726:
[----:B------:R-:W-:Y:S01]  /*5d90*/  MOV R26, R10 ;  /* 0x0000000a001a7202 */ /* 0x000fe20000000f00 */
[----:B------:R-:W-:Y:S01]  /*5da0*/  IMAD.MOV.U32 R13, RZ, RZ, R15 ;  /* 0x000000ffff0d7224 */ /* 0x000fe200078e000f */
[----:B------:R-:W-:Y:S02]  /*5db0*/  MOV R14, R16 ;  /* 0x00000010000e7202 */ /* 0x000fe40000000f00 */
[----:B------:R-:W-:Y:S02]  /*5dc0*/  MOV R11, R17 ;  /* 0x00000011000b7202 */ /* 0x000fe40000000f00 */
[----:B------:R-:W-:-:S07]  /*5dd0*/  MOV R12, 0x5df0 ;  /* 0x00005df0000c7802 */ /* 0x000fce0000000f00 */
[----:B------:R-:W-:Y:S05]  /*5de0*/  CALL.REL.NOINC `($__internal_116_$__cuda_sm20_div_s64) ;  /* 0x0000000800b47944 */ /* 0x000fea0003c00000 */
        /* <DEDUP_REMOVED lines=10> */
.L_x_5727:
[----:B------:R-:W-:Y:S05]  /*5e90*/  BSYNC.RECONVERGENT B1 ;  /* 0x0000000000017941 */ /* 0x000fea0003800200 */
.L_x_5725:
        /* <DEDUP_REMOVED lines=39> */
.L_x_5729:
[----:B------:R-:W-:Y:S01]  /*6110*/  MOV R26, R18 ;  /* 0x00000012001a7202 */ /* 0x000fe20000000f00 */
[----:B------:R-:W-:Y:S01]  /*6120*/  IMAD.MOV.U32 R14, RZ, RZ, R16 ;  /* 0x000000ffff0e7224 */ /* 0x000fe200078e0010 */
[----:B------:R-:W-:Y:S02]  /*6130*/  MOV R13, R19 ;  /* 0x00000013000d7202 */ /* 0x000fe40000000f00 */
        /* <DEDUP_REMOVED lines=14> */
.L_x_5730:
[----:B------:R-:W-:Y:S05]  /*6220*/  BSYNC.RECONVERGENT B1 ;  /* 0x0000000000017941 */ /* 0x000fea0003800200 */
.L_x_5728:
        /* <DEDUP_REMOVED lines=9> */
.L_x_5724:
        /* <DEDUP_REMOVED lines=30> */
.L_x_5732:
[----:B------:R-:W-:Y:S01]  /*64a0*/  MOV R24, R18 ;  /* 0x0000001200187202 */ /* 0x000fe20000000f00 */
[----:B------:R-:W-:Y:S01]  /*64b0*/  IMAD.MOV.U32 R21, RZ, RZ, R15 ;  /* 0x000000ffff157224 */ /* 0x000fe200078e000f */
[----:B------:R-:W-:Y:S02]  /*64c0*/  MOV R18, R10 ;  /* 0x0000000a00127202 */ /* 0x000fe40000000f00 */
[----:B------:R-:W-:-:S07]  /*64d0*/  MOV R26, 0x64f0 ;  /* 0x000064f0001a7802 */ /* 0x000fce0000000f00 */
[----:B------:R-:W-:Y:S05]  /*64e0*/  CALL.REL.NOINC `($__internal_117_$__cuda_sm20_rem_s64) ;  /* 0x0000000800407944 */ /* 0x000fea0003c00000 */
.L_x_5733:
[----:B------:R-:W-:Y:S05]  /*64f0*/  BSYNC.RECONVERGENT B1 ;  /* 0x0000000000017941 */ /* 0x000fea0003800200 */
.L_x_5731:
        /* <DEDUP_REMOVED lines=8> */
.L_x_5684:
[----:B------:R-:W0:Y:S02]  /*6580*/  LDCU.64 UR6, c[0x0][0x388] ;  /* 0x00007100ff0677ac */ /* 0x000e240008000a00 */
[----:B0-----:R-:W-:-:S04]  /*6590*/  LEA R4, P0, R6, UR6, 0x1 ;  /* 0x0000000606047c11 */ /* 0x001fc8000f8008ff */
[----:B------:R-:W-:-:S05]  /*65a0*/  LEA.HI.X R5, R6, UR7, R5, 0x1, P0 ;  /* 0x0000000706057c11 */ /* 0x000fca00080f0c05 */
[----:B------:R-:W2:Y:S04]  /*65b0*/  LDG.E.U16 R4, desc[UR8][R4.64] ;  /* 0x0000000804047981 */ /* 0x000ea8000c1e1500 */
[----:B--2---:R1:W-:Y:S02]  /*65c0*/  STS.U16 [R3], R4 ;  /* 0x0000000403007388 */ /* 0x0043e40000000400 */
.L_x_5683:
[----:B------:R-:W-:Y:S05]  /*65d0*/  BSYNC.RECONVERGENT B0 ;  /* 0x0000000000007941 */ /* 0x000fea0003800200 */
.L_x_5635:
[----:B------:R-:W-:Y:S01]  /*65e0*/  BAR.SYNC.DEFER_BLOCKING 0x0 ;  /* 0x0000000000007b1d */ /* 0x000fe20000010000 */
[----:B------:R-:W-:Y:S01]  /*65f0*/  UISETP.GE.U32.AND UP0, UPT, UR5, 0x42, UPT ;  /* 0x000000420500788c */ /* 0x000fe2000bf06070 */
[----:B------:R-:W-:-:S08]  /*6600*/  ISETP.GT.U32.AND P1, PT, R2, 0x1f, PT ;  /* 0x0000001f0200780c */ /* 0x000fd00003f24070 */
[----:B------:R-:W-:Y:S05]  /*6610*/  BRA.U !UP0, `(.L_x_5734) ;  /* 0x0000000108307547 */ /* 0x000fea000b800000 */
.L_x_5735:
        /* <DEDUP_REMOVED lines=12> */
.L_x_5734:
        /* <DEDUP_REMOVED lines=30> */
        .weak           $__internal_116_$__cuda_sm20_div_s64
        .type           $__internal_116_$__cuda_sm20_div_s64,@function
        .size           $__internal_116_$__cuda_sm20_div_s64,($__internal_117_$__cuda_sm20_rem_s64 - $__internal_116_$__cuda_sm20_div_s64)
$__internal_116_$__cuda_sm20_div_s64:
        /* <DEDUP_REMOVED lines=82> */
[----:B------:R-:W-:Y:S06]  /*6de0*/  RET.REL.NODEC R12 `(uncontiguous_cumulate_sum_square_f16) ;  /* 0xffffff900c847950 */ /* 0x000fec0003c3ffff */
        .weak           $__internal_117_$__cuda_sm20_rem_s64
        .type           $__internal_117_$__cuda_sm20_rem_s64,@function
        .size           $__internal_117_$__cuda_sm20_rem_s64,(.L_x_10068 - $__internal_117_$__cuda_sm20_rem_s64)
$__internal_117_$__cuda_sm20_rem_s64:
        /* <DEDUP_REMOVED lines=76> */
[----:B------:R-:W-:Y:S06]  /*72b0*/  RET.REL.NODEC R26 `(uncontiguous_cumulate_sum_square_f16) ;  /* 0xffffff8c1a507950 */ /* 0x000fec0003c3ffff */
.L_x_5736:
        /* <DEDUP_REMOVED lines=12> */
.L_x_10068:


//--------------------- .text.uncontiguous_sum_square_f16 --------------------------
	.section	.text.uncontiguous_sum_square_f16,"ax",@progbits
	.align	128
        .global         uncontiguous_sum_square_f16
        .type           uncontiguous_sum_square_f16,@function
        .size           uncontiguous_sum_square_f16,(.L_x_10070 - uncontiguous_sum_square_f16)
        .other          uncontiguous_sum_square_f16,@"STO_CUDA_ENTRY STV_DEFAULT"
uncontiguous_sum_square_f16:
.text.uncontiguous_sum_square_f16:
        /* <DEDUP_REMOVED lines=37> */
.L_x_5765:
        /* <DEDUP_REMOVED lines=32> */
.L_x_5742:
[----:B------:R-:W-:Y:S01]  /*0450*/  MOV R26, R6 ;  /* 0x00000006001a7202 */ /* 0x000fe20000000f00 */
[----:B------:R-:W-:Y:S01]  /*0460*/  IMAD.MOV.U32 R13, RZ, RZ, R9 ;  /* 0x000000ffff0d7224 */ /* 0x000fe200078e0009 */
[----:B------:R-:W-:Y:S01]  /*0470*/  MOV R14, R40 ;  /* 0x00000028000e7202 */ /* 0x000fe20000000f00 */
[----:B------:R-:W-:Y:S01]  /*0480*/  IMAD.MOV.U32 R11, RZ, RZ, R41 ;  /* 0x000000ffff0b7224 */ /* 0x000fe200078e0029 */
[----:B------:R-:W-:-:S07]  /*0490*/  MOV R12, 0x4b0 ;  /* 0x000004b0000c7802 */ /* 0x000fce0000000f00 */
[----:B-1----:R-:W-:Y:S05]  /*04a0*/  CALL.REL.NOINC `($__internal_118_$__cuda_sm20_div_s64) ;  /* 0x00000064000c7944 */ /* 0x002fea0003c00000 */
        /* <DEDUP_REMOVED lines=10> */
.L_x_5743:
[----:B------:R-:W-:Y:S05]  /*0550*/  BSYNC.RECONVERGENT B1 ;  /* 0x0000000000017941 */ /* 0x000fea0003800200 */
.L_x_5741:
        /* <DEDUP_REMOVED lines=33> */
.L_x_5745:
[----:B------:R-:W-:Y:S01]  /*0770*/  IMAD.MOV.U32 R26, RZ, RZ, R20 ;  /* 0x000000ffff1a7224 */ /* 0x000fe200078e0014 */
[----:B------:R-:W-:Y:S01]  /*0780*/  MOV R13, R7 ;  /* 0x00000007000d7202 */ /* 0x000fe20000000f00 */
[----:B------:R-:W-:Y:S01]  /*0790*/  IMAD.MOV.U32 R14, RZ, RZ, R40 ;  /* 0x000000ffff0e7224 */ /* 0x000fe200078e0028 */
[----:B------:R-:W-:Y:S02]  /*07a0*/  MOV R11, R41 ;  /* 0x00000029000b7202 */ /* 0x000fe40000000f00 */
[----:B------:R-:W-:-:S07]  /*07b0*/  MOV R12, 0x7d0 ;  /* 0x000007d0000c7802 */ /* 0x000fce0000000f00 */
[----:B------:R-:W-:Y:S05]  /*07c0*/  CALL.REL.NOINC `($__internal_118_$__cuda_sm20_div_s64) ;  /* 0x0000006000447944 */ /* 0x000fea0003c00000 */
        /* <DEDUP_REMOVED lines=9> */
.L_x_5746:
[----:B------:R-:W-:Y:S05]  /*0860*/  BSYNC.RECONVERGENT B1 ;  /* 0x0000000000017941 */ /* 0x000fea0003800200 */
.L_x_5744:
        /* <DEDUP_REMOVED lines=34> */
.L_x_5748:
[----:B------:R-:W-:Y:S01]  /*0a90*/  MOV R26, R34 ;  /* 0x00000022001a7202 */ /* 0x000fe20000000f00 */
[----:B------:R-:W-:Y:S01]  /*0aa0*/  IMAD.MOV.U32 R13, RZ, RZ, R35 ;  /* 0x000000ffff0d7224 */ /* 0x000fe200078e0023 */
[----:B------:R-:W-:Y:S01]  /*0ab0*/  MOV R14, R20 ;  /* 0x00000014000e7202 */ /* 0x000fe20000000f00 */
[----:B------:R-:W-:Y:S01]  /*0ac0*/  IMAD.MOV.U32 R11, RZ, RZ, R21 ;  /* 0x000000ffff0b7224 */ /* 0x000fe200078e0015 */
[----:B------:R-:W-:-:S07]  /*0ad0*/  MOV R12, 0xaf0 ;  /* 0x00000af0000c7802 */ /* 0x000fce0000000f00 */
[----:B------:R-:W-:Y:S05]  /*0ae0*/  CALL.REL.NOINC `($__internal_118_$__cuda_sm20_div_s64) ;  /* 0x0000005c007c7944 */ /* 0x000fea0003c00000 */
        /* <DEDUP_REMOVED lines=10> */
.L_x_5749:
[----:B------:R-:W-:Y:S05]  /*0b90*/  BSYNC.RECONVERGENT B1 ;  /* 0x0000000000017941 */ /* 0x000fea0003800200 */
.L_x_5747:
        /* <DEDUP_REMOVED lines=34> */
.L_x_5751:
        /* <DEDUP_REMOVED lines=16> */
.L_x_5752:
[----:B------:R-:W-:Y:S05]  /*0ec0*/  BSYNC.RECONVERGENT B1 ;  /* 0x0000000000017941 */ /* 0x000fea0003800200 */
.L_x_5750:
        /* <DEDUP_REMOVED lines=36> */
.L_x_5754:
        /* <DEDUP_REMOVED lines=16> */
.L_x_5755:
[----:B------:R-:W-:Y:S05]  /*1210*/  BSYNC.RECONVERGENT B1 ;  /* 0x0000000000017941 */ /* 0x000fea0003800200 */
.L_x_5753:
        /* <DEDUP_REMOVED lines=35> */
.L_x_5757:
[----:B------:R-:W-:Y:S01]  /*1450*/  IMAD.MOV.U32 R26, RZ, RZ, R34 ;  /* 0x000000ffff1a7224 */ /* 0x000fe200078e0022 */
[----:B------:R-:W-:Y:S01]  /*1460*/  MOV R13, R35 ;  /* 0x00000023000d7202 */ /* 0x000fe20000000f00 */
[----:B------:R-:W-:Y:S01]  /*1470*/  IMAD.MOV.U32 R14, RZ, RZ, R20 ;  /* 0x000000ffff0e7224 */ /* 0x000fe200078e0014 */
[----:B------:R-:W-:Y:S02]  /*1480*/  MOV R11, R21 ;  /* 0x00000015000b7202 */ /* 0x000fe40000000f00 */
[----:B------:R-:W-:-:S07]  /*1490*/  MOV R12, 0x14b0 ;  /* 0x000014b0000c7802 */ /* 0x000fce0000000f00 */
[----:B------:R-:W-:Y:S05]  /*14a0*/  CALL.REL.NOINC `($__internal_118_$__cuda_sm20_div_s64) ;  /* 0x00000054000c7944 */ /* 0x000fea0003c00000 */
        /* <DEDUP_REMOVED lines=10> */
.L_x_5758:
[----:B------:R-:W-:Y:S05]  /*1550*/  BSYNC.RECONVERGENT B1 ;  /* 0x0000000000017941 */ /* 0x000fea0003800200 */
.L_x_5756:
        /* <DEDUP_REMOVED lines=34> */
.L_x_5760:
[----:B------:R-:W-:Y:S01]  /*1780*/  IMAD.MOV.U32 R26, RZ, RZ, R38 ;  /* 0x000000ffff1a7224 */ /* 0x000fe200078e0026 */
[----:B------:R-:W-:Y:S01]  /*1790*/  MOV R13, R39 ;  /* 0x00000027000d7202 */ /* 0x000fe20000000f00 */
[----:B------:R-:W-:Y:S01]  /*17a0*/  IMAD.MOV.U32 R14, RZ, RZ, R20 ;  /* 0x000000ffff0e7224 */ /* 0x000fe200078e0014 */
[----:B------:R-:W-:Y:S02]  /*17b0*/  MOV R11, R21 ;  /* 0x00000015000b7202 */ /* 0x000fe40000000f00 */
[----:B------:R-:W-:-:S07]  /*17c0*/  MOV R12, 0x17e0 ;  /* 0x000017e0000c7802 */ /* 0x000fce0000000f00 */
[----:B------:R-:W-:Y:S05]  /*17d0*/  CALL.REL.NOINC `($__internal_118_$__cuda_sm20_div_s64) ;  /* 0x0000005000407944 */ /* 0x000fea0003c00000 */
        /* <DEDUP_REMOVED lines=10> */
.L_x_5761:
[----:B------:R-:W-:Y:S05]  /*1880*/  BSYNC.RECONVERGENT B1 ;  /* 0x0000000000017941 */ /* 0x000fea0003800200 */
.L_x_5759:
        /* <DEDUP_REMOVED lines=35> */
.L_x_5763:
[----:B------:R-:W-:Y:S01]  /*1ac0*/  MOV R26, R34 ;  /* 0x00000022001a7202 */ /* 0x000fe20000000f00 */
[----:B------:R-:W-:Y:S01]  /*1ad0*/  IMAD.MOV.U32 R13, RZ, RZ, R35 ;  /* 0x000000ffff0d7224 */ /* 0x000fe200078e0023 */
[----:B------:R-:W-:Y:S01]  /*1ae0*/  MOV R14, R20 ;  /* 0x00000014000e7202 */ /* 0x000fe20000000f00 */
[----:B------:R-:W-:Y:S01]  /*1af0*/  IMAD.MOV.U32 R11, RZ, RZ, R21 ;  /* 0x000000ffff0b7224 */ /* 0x000fe200078e0015 */
[----:B------:R-:W-:-:S07]  /*1b00*/  MOV R12, 0x1b20 ;  /* 0x00001b20000c7802 */ /* 0x000fce0000000f00 */
[----:B------:R-:W-:Y:S05]  /*1b10*/  CALL.REL.NOINC `($__internal_118_$__cuda_sm20_div_s64) ;  /* 0x0000004c00707944 */ /* 0x000fea0003c00000 */
        /* <DEDUP_REMOVED lines=10> */
.L_x_5764:
[----:B------:R-:W-:Y:S05]  /*1bc0*/  BSYNC.RECONVERGENT B1 ;  /* 0x0000000000017941 */ /* 0x000fea0003800200 */
.L_x_5762:
        /* <DEDUP_REMOVED lines=8> */
.L_x_5740:
        /* <DEDUP_REMOVED lines=35> */
.L_x_5768:
        /* <DEDUP_REMOVED lines=16> */
.L_x_5769:
[----:B------:R-:W-:Y:S05]  /*1f80*/  BSYNC.RECONVERGENT B1 ;  /* 0x0000000000017941 */ /* 0x000fea0003800200 */
.L_x_5767:
        /* <DEDUP_REMOVED lines=34> */
.L_x_5771:
        /* <DEDUP_REMOVED lines=16> */
.L_x_5772:
[----:B------:R-:W-:Y:S05]  /*22b0*/  BSYNC.RECONVERGENT B1 ;  /* 0x0000000000017941 */ /* 0x000fea0003800200 */
.L_x_5770:
        /* <DEDUP_REMOVED lines=35> */
.L_x_5774:
        /* <DEDUP_REMOVED lines=16> */
.L_x_5775:
[----:B------:R-:W-:Y:S05]  /*25f0*/  BSYNC.RECONVERGENT B1 ;  /* 0x0000000000017941 */ /* 0x000fea0003800200 */
.L_x_5773:
        /* <DEDUP_REMOVED lines=35> */
.L_x_5777:
[----:B------:R-:W-:Y:S01]  /*2830*/  IMAD.MOV.U32 R26, RZ, RZ, R18 ;  /* 0x000000ffff1a7224 */ /* 0x000fe200078e0012 */
[----:B------:R-:W-:Y:S01]  /*2840*/  MOV R13, R19 ;  /* 0x00000013000d7202 */ /* 0x000fe20000000f00 */
[----:B------:R-:W-:Y:S01]  /*2850*/  IMAD.MOV.U32 R14, RZ, RZ, R16 ;  /* 0x000000ffff0e7224 */ /* 0x000fe200078e0010 */
[----:B------:R-:W-:Y:S02]  /*2860*/  MOV R11, R17 ;  /* 0x00000011000b7202 */ /* 0x000fe40000000f00 */
[----:B------:R-:W-:-:S07]  /*2870*/  MOV R12, 0x2890 ;  /* 0x00002890000c7802 */ /* 0x000fce0000000f00 */
[----:B------:R-:W-:Y:S05]  /*2880*/  CALL.REL.NOINC `($__internal_118_$__cuda_sm20_div_s64) ;  /* 0x0000004000147944 */ /* 0x000fea0003c00000 */
        /* <DEDUP_REMOVED lines=10> */
.L_x_5778:
[----:B------:R-:W-:Y:S05]  /*2930*/  BSYNC.RECONVERGENT B1 ;  /* 0x0000000000017941 */ /* 0x000fea0003800200 */
.L_x_5776:
[----:B------:R-:W-:Y:S01]  /*2940*/  IMAD R11, R11, R34, RZ ;  /* 0x000000220b0b7224 */ /* 0x000fe200078e02ff */
[----:B------:R-:W-:Y:S01]  /*2950*/  IADD3 R8, PT, PT, R8, -0x2, RZ ;  /* 0xfffffffe08087810 */ /* 0x000fe20007ffe0ff */
[----:B------:R-:W-:Y:S02]  /*2960*/  IMAD.MOV.U32 R38, RZ, RZ, R22 ;  /* 0x000000ffff267224 */ /* 0x000fe400078e0016 */
[-C--:B------:R-:W-:Y:S02]  /*2970*/  IMAD R11, R35, R10.reuse, R11 ;  /* 0x0000000a230b7224 */ /* 0x080fe400078e020b */
[----:B------:R-:W-:-:S04]  /*2980*/  IMAD.WIDE.U32 R22, R34, R10, R38 ;  /* 0x0000000a22167225 */ /* 0x000fc800078e0026 */
[----:B------:R-:W-:-:S07]  /*2990*/  IMAD.IADD R23, R23, 0x1, R11 ;  /* 0x0000000117177824 */ /* 0x000fce00078e020b */
.L_x_5766:
        /* <DEDUP_REMOVED lines=31> */
.L_x_5780:
[----:B------:R-:W-:Y:S01]  /*2b90*/  MOV R18, R6 ;  /* 0x0000000600127202 */ /* 0x000fe20000000f00 */
[----:B------:R-:W-:Y:S01]  /*2ba0*/  IMAD.MOV.U32 R21, RZ, RZ, R9 ;  /* 0x000000ffff157224 */ /* 0x000fe200078e0009 */
[----:B------:R-:W-:Y:S01]  /*2bb0*/  MOV R24, R16 ;  /* 0x0000001000187202 */ /* 0x000fe20000000f00 */
[----:B------:R-:W-:Y:S01]  /*2bc0*/  IMAD.MOV.U32 R19, RZ, RZ, R17 ;  /* 0x000000ffff137224 */ /* 0x000fe200078e0011 */
[----:B------:R-:W-:-:S07]  /*2bd0*/  MOV R26, 0x2bf0 ;  /* 0x00002bf0001a7802 */ /* 0x000fce0000000f00 */
[----:B------:R-:W-:Y:S05]  /*2be0*/  CALL.REL.NOINC `($__internal_119_$__cuda_sm20_rem_s64) ;  /* 0x0000004000887944 */ /* 0x000fea0003c00000 */
.L_x_5781:
[----:B------:R-:W-:Y:S05]  /*2bf0*/  BSYNC.RECONVERGENT B1 ;  /* 0x0000000000017941 */ /* 0x000fea0003800200 */
.L_x_5779:
        /* <DEDUP_REMOVED lines=30> */
.L_x_5783:
[----:B------:R-:W-:Y:S01]  /*2de0*/  MOV R24, R16 ;  /* 0x0000001000187202 */ /* 0x000fe20000000f00 */
[----:B------:R-:W-:Y:S01]  /*2df0*/  IMAD.MOV.U32 R19, RZ, RZ, R17 ;  /* 0x000000ffff137224 */ /* 0x000fe200078e0011 */
[----:B------:R-:W-:Y:S01]  /*2e00*/  MOV R18, R20 ;  /* 0x0000001400127202 */ /* 0x000fe20000000f00 */
[----:B------:R-:W-:Y:S01]  /*2e10*/  IMAD.MOV.U32 R21, RZ, RZ, R7 ;  /* 0x000000ffff157224 */ /* 0x000fe200078e0007 */
[----:B------:R-:W-:-:S07]  /*2e20*/  MOV R26, 0x2e40 ;  /* 0x00002e40001a7802 */ /* 0x000fce0000000f00 */
[----:B------:R-:W-:Y:S05]  /*2e30*/  CALL.REL.NOINC `($__internal_119_$__cuda_sm20_rem_s64) ;  /* 0x0000003c00f47944 */ /* 0x000fea0003c00000 */
[----:B------:R-:W-:Y:S01]  /*2e40*/  MOV R6, R10 ;  /* 0x0000000a00067202 */ /* 0x000fe20000000f00 */
[----:B------:R-:W-:-:S07]  /*2e50*/  IMAD.MOV.U32 R7, RZ, RZ, R11 ;  /* 0x000000ffff077224 */ /* 0x000fce00078e000b */
.L_x_5784:
[----:B------:R-:W-:Y:S05]  /*2e60*/  BSYNC.RECONVERGENT B1 ;  /* 0x0000000000017941 */ /* 0x000fea0003800200 */
.L_x_5782:
[----:B------:R-:W-:Y:S02]  /*2e70*/  IMAD R7, R7, R8, RZ ;  /* 0x0000000807077224 */ /* 0x000fe400078e02ff */
[----:B------:R-:W-:-:S04]  /*2e80*/  IMAD.WIDE.U32 R22, R8, R6, R22 ;  /* 0x0000000608167225 */ /* 0x000fc800078e0016 */
[----:B------:R-:W-:-:S05]  /*2e90*/  IMAD R7, R9, R6, R7 ;  /* 0x0000000609077224 */ /* 0x000fca00078e0207 */
[----:B------:R-:W-:-:S07]  /*2ea0*/  IADD3 R23, PT, PT, R23, R7, RZ ;  /* 0x0000000717177210 */ /* 0x000fce0007ffe0ff */
.L_x_5739:
        /* <DEDUP_REMOVED lines=11> */
.L_x_5738:
        /* <DEDUP_REMOVED lines=22> */
.L_x_5812:
        /* <DEDUP_REMOVED lines=32> */
.L_x_5789:
[----:B------:R-:W-:Y:S01]  /*32c0*/  MOV R26, R10 ;  /* 0x0000000a001a7202 */ /* 0x000fe20000000f00 */
[----:B------:R-:W-:Y:S01]  /*32d0*/  IMAD.MOV.U32 R13, RZ, RZ, R15 ;  /* 0x000000ffff0d7224 */ /* 0x000fe200078e000f */
[----:B------:R-:W-:Y:S01]  /*32e0*/  MOV R14, R20 ;  /* 0x00000014000e7202 */ /* 0x000fe20000000f00 */
[----:B------:R-:W-:Y:S01]  /*32f0*/  IMAD.MOV.U32 R11, RZ, RZ, R21 ;  /* 0x000000ffff0b7224 */ /* 0x000fe200078e0015 */
[----:B------:R-:W-:-:S07]  /*3300*/  MOV R12, 0x3320 ;  /* 0x00003320000c7802 */ /* 0x000fce0000000f00 */
[----:B-123--:R-:W-:Y:S05]  /*3310*/  CALL.REL.NOINC `($__internal_118_$__cuda_sm20_div_s64) ;  /* 0x0000003400707944 */ /* 0x00efea0003c00000 */
        /* <DEDUP_REMOVED lines=10> */
.L_x_5790:
[----:B------:R-:W-:Y:S05]  /*33c0*/  BSYNC.RECONVERGENT B1 ;  /* 0x0000000000017941 */ /* 0x000fea0003800200 */
.L_x_5788:
        /* <DEDUP_REMOVED lines=38> */
.L_x_5792:
[----:B------:R-:W-:Y:S01]  /*3630*/  MOV R26, R36 ;  /* 0x00000024001a7202 */ /* 0x000fe20000000f00 */
[----:B------:R-:W-:Y:S01]  /*3640*/  IMAD.MOV.U32 R13, RZ, RZ, R37 ;  /* 0x000000ffff0d7224 */ /* 0x000fe200078e0025 */
[----:B------:R-:W-:Y:S01]  /*3650*/  MOV R14, R38 ;  /* 0x00000026000e7202 */ /* 0x000fe20000000f00 */
[----:B------:R-:W-:Y:S01]  /*3660*/  IMAD.MOV.U32 R11, RZ, RZ, R39 ;  /* 0x000000ffff0b7224 */ /* 0x000fe200078e0027 */
[----:B------:R-:W-:-:S07]  /*3670*/  MOV R12, 0x3690 ;  /* 0x00003690000c7802 */ /* 0x000fce0000000f00 */
[----:B-1----:R-:W-:Y:S05]  /*3680*/  CALL.REL.NOINC `($__internal_118_$__cuda_sm20_div_s64) ;  /* 0x0000003000947944 */ /* 0x002fea0003c00000 */
        /* <DEDUP_REMOVED lines=11> */
.L_x_5793:
[----:B------:R-:W-:Y:S05]  /*3740*/  BSYNC.RECONVERGENT B1 ;  /* 0x0000000000017941 */ /* 0x000fea0003800200 */
.L_x_5791:
        /* <DEDUP_REMOVED lines=38> */
.L_x_5795:
[----:B------:R-:W-:Y:S01]  /*39b0*/  IMAD.MOV.U32 R26, RZ, RZ, R36 ;  /* 0x000000ffff1a7224 */ /* 0x000fe200078e0024 */
[----:B------:R-:W-:Y:S01]  /*39c0*/  MOV R13, R37 ;  /* 0x00000025000d7202 */ /* 0x000fe20000000f00 */
[----:B------:R-:W-:Y:S01]  /*39d0*/  IMAD.MOV.U32 R14, RZ, RZ, R38 ;  /* 0x000000ffff0e7224 */ /* 0x000fe200078e0026 */
[----:B------:R-:W-:Y:S02]  /*39e0*/  MOV R11, R39 ;  /* 0x00000027000b7202 */ /* 0x000fe40000000f00 */
[----:B------:R-:W-:-:S07]  /*39f0*/  MOV R12, 0x3a10 ;  /* 0x00003a10000c7802 */ /* 0x000fce0000000f00 */
[----:B-1----:R-:W-:Y:S05]  /*3a00*/  CALL.REL.NOINC `($__internal_118_$__cuda_sm20_div_s64) ;  /* 0x0000002c00b47944 */ /* 0x002fea0003c00000 */
        /* <DEDUP_REMOVED lines=11> */
.L_x_5796:
[----:B------:R-:W-:Y:S05]  /*3ac0*/  BSYNC.RECONVERGENT B1 ;  /* 0x0000000000017941 */ /* 0x000fea0003800200 */
.L_x_5794:
        /* <DEDUP_REMOVED lines=37> */
.L_x_5798:
        /* <DEDUP_REMOVED lines=17> */
.L_x_5799:
[----:B------:R-:W-:Y:S05]  /*3e30*/  BSYNC.RECONVERGENT B1 ;  /* 0x0000000000017941 */ /* 0x000fea0003800200 */
.L_x_5797:
        /* <DEDUP_REMOVED lines=38> */
.L_x_5801:
        /* <DEDUP_REMOVED lines=17> */
.L_x_5802:
[----:B------:R-:W-:Y:S05]  /*41b0*/  BSYNC.RECONVERGENT B1 ;  /* 0x0000000000017941 */ /* 0x000fea0003800200 */
.L_x_5800:
        /* <DEDUP_REMOVED lines=38> */
.L_x_5804:
        /* <DEDUP_REMOVED lines=17> */
.L_x_5805:
[----:B------:R-:W-:Y:S05]  /*4530*/  BSYNC.RECONVERGENT B1 ;  /* 0x0000000000017941 */ /* 0x000fea0003800200 */
.L_x_5803:
        /* <DEDUP_REMOVED lines=37> */
.L_x_5807:
[----:B------:R-:W-:Y:S01]  /*4790*/  MOV R26, R38 ;  /* 0x00000026001a7202 */ /* 0x000fe20000000f00 */
[----:B------:R-:W-:Y:S01]  /*47a0*/  IMAD.MOV.U32 R13, RZ, RZ, R39 ;  /* 0x000000ffff0d7224 */ /* 0x000fe200078e0027 */
[----:B------:R-:W-:Y:S02]  /*47b0*/  MOV R14, R42 ;  /* 0x0000002a000e7202 */ /* 0x000fe40000000f00 */
[----:B------:R-:W-:Y:S02]  /*47c0*/  MOV R11, R43 ;  /* 0x0000002b000b7202 */ /* 0x000fe40000000f00 */
[----:B------:R-:W-:-:S07]  /*47d0*/  MOV R12, 0x47f0 ;  /* 0x000047f0000c7802 */ /* 0x000fce0000000f00 */
[----:B-1----:R-:W-:Y:S05]  /*47e0*/  CALL.REL.NOINC `($__internal_118_$__cuda_sm20_div_s64) ;  /* 0x00000020003c7944 */ /* 0x002fea0003c00000 */
        /* <DEDUP_REMOVED lines=11> */
.L_x_5808:
[----:B------:R-:W-:Y:S05]  /*48a0*/  BSYNC.RECONVERGENT B1 ;  /* 0x0000000000017941 */ /* 0x000fea0003800200 */
.L_x_5806:
        /* <DEDUP_REMOVED lines=36> */
.L_x_5810:
[----:B------:R-:W-:Y:S01]  /*4af0*/  MOV R26, R36 ;  /* 0x00000024001a7202 */ /* 0x000fe20000000f00 */
[----:B------:R-:W-:Y:S01]  /*4b00*/  IMAD.MOV.U32 R14, RZ, RZ, R38 ;  /* 0x000000ffff0e7224 */ /* 0x000fe200078e0026 */
[----:B------:R-:W-:Y:S02]  /*4b10*/  MOV R13, R37 ;  /* 0x00000025000d7202 */ /* 0x000fe40000000f00 */
[----:B------:R-:W-:Y:S02]  /*4b20*/  MOV R11, R39 ;  /* 0x00000027000b7202 */ /* 0x000fe40000000f00 */
[----:B------:R-:W-:-:S07]  /*4b30*/  MOV R12, 0x4b50 ;  /* 0x00004b50000c7802 */ /* 0x000fce0000000f00 */
[----:B-1----:R-:W-:Y:S05]  /*4b40*/  CALL.REL.NOINC `($__internal_118_$__cuda_sm20_div_s64) ;  /* 0x0000001c00647944 */ /* 0x002fea0003c00000 */
        /* <DEDUP_REMOVED lines=11> */
.L_x_5811:
[----:B------:R-:W-:Y:S05]  /*4c00*/  BSYNC.RECONVERGENT B1 ;  /* 0x0000000000017941 */ /* 0x000fea0003800200 */
.L_x_5809:
        /* <DEDUP_REMOVED lines=11> */
.L_x_5787:
        /* <DEDUP_REMOVED lines=36> */
.L_x_5815:
[----:B------:R-:W-:Y:S01]  /*4f00*/  IMAD.MOV.U32 R26, RZ, RZ, R10 ;  /* 0x000000ffff1a7224 */ /* 0x000fe200078e000a */
[----:B------:R-:W-:Y:S01]  /*4f10*/  MOV R13, R15 ;  /* 0x0000000f000d7202 */ /* 0x000fe20000000f00 */
[----:B------:R-:W-:Y:S01]  /*4f20*/  IMAD.MOV.U32 R11, RZ, RZ, R17 ;  /* 0x000000ffff0b7224 */ /* 0x000fe200078e0011 */
[----:B------:R-:W-:Y:S02]  /*4f30*/  MOV R14, R16 ;  /* 0x00000010000e7202 */ /* 0x000fe40000000f00 */
[----:B------:R-:W-:-:S07]  /*4f40*/  MOV R12, 0x4f60 ;  /* 0x00004f60000c7802 */ /* 0x000fce0000000f00 */
[----:B------:R-:W-:Y:S05]  /*4f50*/  CALL.REL.NOINC `($__internal_118_$__cuda_sm20_div_s64) ;  /* 0x0000001800607944 */ /* 0x000fea0003c00000 */
        /* <DEDUP_REMOVED lines=10> */
.L_x_5816:
[----:B------:R-:W-:Y:S05]  /*5000*/  BSYNC.RECONVERGENT B1 ;  /* 0x0000000000017941 */ /* 0x000fea0003800200 */
.L_x_5814:
        /* <DEDUP_REMOVED lines=41> */
.L_x_5818:
[----:B------:R-:W-:Y:S01]  /*52a0*/  MOV R26, R20 ;  /* 0x00000014001a7202 */ /* 0x000fe20000000f00 */
[----:B------:R-:W-:Y:S01]  /*52b0*/  IMAD.MOV.U32 R14, RZ, RZ, R18 ;  /* 0x000000ffff0e7224 */ /* 0x000fe200078e0012 */
[----:B------:R-:W-:Y:S02]  /*52c0*/  MOV R13, R21 ;  /* 0x00000015000d7202 */ /* 0x000fe40000000f00 */
[----:B------:R-:W-:Y:S02]  /*52d0*/  MOV R11, R19 ;  /* 0x00000013000b7202 */ /* 0x000fe40000000f00 */
[----:B------:R-:W-:-:S07]  /*52e0*/  MOV R12, 0x5300 ;  /* 0x00005300000c7802 */ /* 0x000fce0000000f00 */
[----:B------:R-:W-:Y:S05]  /*52f0*/  CALL.REL.NOINC `($__internal_118_$__cuda_sm20_div_s64) ;  /* 0x0000001400787944 */ /* 0x000fea0003c00000 */
        /* <DEDUP_REMOVED lines=11> */
.L_x_5819:
[----:B------:R-:W-:Y:S05]  /*53b0*/  BSYNC.RECONVERGENT B1 ;  /* 0x0000000000017941 */ /* 0x000fea0003800200 */
.L_x_5817:
        /* <DEDUP_REMOVED lines=40> */
.L_x_5821:
[----:B------:R-:W-:Y:S01]  /*5640*/  MOV R26, R18 ;  /* 0x00000012001a7202 */ /* 0x000fe20000000f00 */
[----:B------:R-:W-:Y:S01]  /*5650*/  IMAD.MOV.U32 R13, RZ, RZ, R19 ;  /* 0x000000ffff0d7224 */ /* 0x000fe200078e0013 */
[----:B------:R-:W-:Y:S02]  /*5660*/  MOV R14, R20 ;  /* 0x00000014000e7202 */ /* 0x000fe40000000f00 */
[----:B------:R-:W-:Y:S02]  /*5670*/  MOV R11, R21 ;  /* 0x00000015000b7202 */ /* 0x000fe40000000f00 */
[----:B------:R-:W-:-:S07]  /*5680*/  MOV R12, 0x56a0 ;  /* 0x000056a0000c7802 */ /* 0x000fce0000000f00 */
[----:B------:R-:W-:Y:S05]  /*5690*/  CALL.REL.NOINC `($__internal_118_$__cuda_sm20_div_s64) ;  /* 0x0000001000907944 */ /* 0x000fea0003c00000 */
        /* <DEDUP_REMOVED lines=11> */
.L_x_5822:
[----:B------:R-:W-:Y:S05]  /*5750*/  BSYNC.RECONVERGENT B1 ;  /* 0x0000000000017941 */ /* 0x000fea0003800200 */
.L_x_5820:
        /* <DEDUP_REMOVED lines=39> */
.L_x_5824:
        /* <DEDUP_REMOVED lines=17> */
.L_x_5825:
[----:B------:R-:W-:Y:S05]  /*5ae0*/  BSYNC.RECONVERGENT B1 ;  /* 0x0000000000017941 */ /* 0x000fea0003800200 */
.L_x_5823:
        /* <DEDUP_REMOVED lines=9> */
.L_x_5813:
        /* <DEDUP_REMOVED lines=34> */
.L_x_5828:
[----:B------:R-:W-:Y:S01]  /*5da0*/  MOV R26, R10 ;  /* 0x0000000a001a7202 */ /* 0x000fe20000000f00 */
[----:B------:R-:W-:Y:S01]  /*5db0*/  IMAD.MOV.U32 R13, RZ, RZ, R15 ;  /* 0x000000ffff0d7224 */ /* 0x000fe200078e000f */
[----:B------:R-:W-:Y:S02]  /*5dc0*/  MOV R14, R16 ;  /* 0x00000010000e7202 */ /* 0x000fe40000000f00 */
[----:B------:R-:W-:Y:S02]  /*5dd0*/  MOV R11, R17 ;  /* 0x00000011000b7202 */ /* 0x000fe40000000f00 */
[----:B------:R-:W-:-:S07]  /*5de0*/  MOV R12, 0x5e00 ;  /* 0x00005e00000c7802 */ /* 0x000fce0000000f00 */
[----:B------:R-:W-:Y:S05]  /*5df0*/  CALL.REL.NOINC `($__internal_118_$__cuda_sm20_div_s64) ;  /* 0x0000000800b87944 */ /* 0x000fea0003c00000 */
        /* <DEDUP_REMOVED lines=10> */
.L_x_5829:
[----:B------:R-:W-:Y:S05]  /*5ea0*/  BSYNC.RECONVERGENT B1 ;  /* 0x0000000000017941 */ /* 0x000fea0003800200 */
.L_x_5827:
        /* <DEDUP_REMOVED lines=39> */
.L_x_5831:
[----:B------:R-:W-:Y:S01]  /*6120*/  MOV R26, R18 ;  /* 0x00000012001a7202 */ /* 0x000fe20000000f00 */
[----:B------:R-:W-:Y:S01]  /*6130*/  IMAD.MOV.U32 R14, RZ, RZ, R16 ;  /* 0x000000ffff0e7224 */ /* 0x000fe200078e0010 */
[----:B------:R-:W-:Y:S02]  /*6140*/  MOV R13, R19 ;  /* 0x00000013000d7202 */ /* 0x000fe40000000f00 */
        /* <DEDUP_REMOVED lines=14> */
.L_x_5832:
[----:B------:R-:W-:Y:S05]  /*6230*/  BSYNC.RECONVERGENT B1 ;  /* 0x0000000000017941 */ /* 0x000fea0003800200 */
.L_x_5830:
        /* <DEDUP_REMOVED lines=9> */
.L_x_5826:
        /* <DEDUP_REMOVED lines=30> */
.L_x_5834:
[----:B------:R-:W-:Y:S01]  /*64b0*/  MOV R24, R18 ;  /* 0x0000001200187202 */ /* 0x000fe20000000f00 */
[----:B------:R-:W-:Y:S01]  /*64c0*/  IMAD.MOV.U32 R21, RZ, RZ, R15 ;  /* 0x000000ffff157224 */ /* 0x000fe200078e000f */
[----:B------:R-:W-:Y:S02]  /*64d0*/  MOV R18, R10 ;  /* 0x0000000a00127202 */ /* 0x000fe40000000f00 */
[----:B------:R-:W-:-:S07]  /*64e0*/  MOV R26, 0x6500 ;  /* 0x00006500001a7802 */ /* 0x000fce0000000f00 */
[----:B------:R-:W-:Y:S05]  /*64f0*/  CALL.REL.NOINC `($__internal_119_$__cuda_sm20_rem_s64) ;  /* 0x0000000800447944 */ /* 0x000fea0003c00000 */
.L_x_5835:
[----:B------:R-:W-:Y:S05]  /*6500*/  BSYNC.RECONVERGENT B1 ;  /* 0x0000000000017941 */ /* 0x000fea0003800200 */
.L_x_5833:
        /* <DEDUP_REMOVED lines=8> */
.L_x_5786:
[----:B------:R-:W0:Y:S02]  /*6590*/  LDCU.64 UR6, c[0x0][0x388] ;  /* 0x00007100ff0677ac */ /* 0x000e240008000a00 */
[----:B0-----:R-:W-:-:S04]  /*65a0*/  LEA R4, P0, R6, UR6, 0x1 ;  /* 0x0000000606047c11 */ /* 0x001fc8000f8008ff */
[----:B------:R-:W-:-:S05]  /*65b0*/  LEA.HI.X R5, R6, UR7, R5, 0x1, P0 ;  /* 0x0000000706057c11 */ /* 0x000fca00080f0c05 */
[----:B------:R-:W2:Y:S02]  /*65c0*/  LDG.E.U16 R4, desc[UR8][R4.64] ;  /* 0x0000000804047981 */ /* 0x000ea4000c1e1500 */
[----:B--2---:R-:W-:-:S05]  /*65d0*/  HMUL2 R5, R4.H0_H0, R4.H0_H0 ;  /* 0x2000000404057232 */ /* 0x004fca0000000800 */
[----:B------:R1:W-:Y:S02]  /*65e0*/  STS.U16 [R3], R5 ;  /* 0x0000000503007388 */ /* 0x0003e40000000400 */
.L_x_5785:
[----:B------:R-:W-:Y:S05]  /*65f0*/  BSYNC.RECONVERGENT B0 ;  /* 0x0000000000007941 */ /* 0x000fea0003800200 */
.L_x_5737:
[----:B------:R-:W-:Y:S01]  /*6600*/  BAR.SYNC.DEFER_BLOCKING 0x0 ;  /* 0x0000000000007b1d */ /* 0x000fe20000010000 */
[----:B------:R-:W-:Y:S01]  /*6610*/  UISETP.GE.U32.AND UP0, UPT, UR5, 0x42, UPT ;  /* 0x000000420500788c */ /* 0x000fe2000bf06070 */
[----:B------:R-:W-:-:S08]  /*6620*/  ISETP.GT.U32.AND P1, PT, R2, 0x1f, PT ;  /* 0x0000001f0200780c */ /* 0x000fd00003f24070 */
[----:B------:R-:W-:Y:S05]  /*6630*/  BRA.U !UP0, `(.L_x_5836) ;  /* 0x0000000108307547 */ /* 0x000fea000b800000 */
.L_x_5837:
        /* <DEDUP_REMOVED lines=8> */
[----:B0-----:R-:W-:-:S05]  /*66c0*/  @!P0 HADD2 R4, R4.H0_H0, R5.H0_H0 ;  /* 0x2000000504048230 */ /* 0x001fca0000000800 */
[----:B------:R2:W-:Y:S01]  /*66d0*/  @!P0 STS.U16 [R3], R4 ;  /* 0x0000000403008388 */ /* 0x0005e20000000400 */
[----:B------:R-:W-:Y:S06]  /*66e0*/  BAR.SYNC.DEFER_BLOCKING 0x0 ;  /* 0x0000000000007b1d */ /* 0x000fec0000010000 */
[----:B------:R-:W-:Y:S05]  /*66f0*/  BRA.U UP0, `(.L_x_5837) ;  /* 0xfffffffd00d07547 */ /* 0x000fea000b83ffff */
.L_x_5836:
        /* <DEDUP_REMOVED lines=30> */
        .weak           $__internal_118_$__cuda_sm20_div_s64
        .type           $__internal_118_$__cuda_sm20_div_s64,@function
        .size           $__internal_118_$__cuda_sm20_div_s64,($__internal_119_$__cuda_sm20_rem_s64 - $__internal_118_$__cuda_sm20_div_s64)
$__internal_118_$__cuda_sm20_div_s64:
        /* <DEDUP_REMOVED lines=82> */
[----:B------:R-:W-:Y:S06]  /*6e00*/  RET.REL.NODEC R12 `(uncontiguous_sum_square_f16) ;  /* 0xffffff900c7c7950 */ /* 0x000fec0003c3ffff */
        .weak           $__internal_119_$__cuda_sm20_rem_s64
        .type           $__internal_119_$__cuda_sm20_rem_s64,@function
        .size           $__internal_119_$__cuda_sm20_rem_s64,(.L_x_10070 - $__internal_119_$__cuda_sm20_rem_s64)
$__internal_119_$__cuda_sm20_rem_s64:
        /* <DEDUP_REMOVED lines=76> */
[----:B------:R-:W-:Y:S06]  /*72d0*/  RET.REL.NODEC R26 `(uncontiguous_sum_square_f16) ;  /* 0xffffff8c1a487950 */ /* 0x000fec0003c3ffff */
.L_x_5838:
        /* <DEDUP_REMOVED lines=10> */
.L_x_10070:


//--------------------- .text.contiguous_cumulate_sum_square_f16 --------------------------
	.section	.text.contiguous_cumulate_sum_square_f16,"ax",@progbits
	.align	128
        .global         contiguous_cumulate_sum_square_f16
        .type           contiguous_cumulate_sum_square_f16,@function
        .size           contiguous_cumulate_sum_square_f16,(.L_x_10277 - contiguous_cumulate_sum_square_f16)
        .other          contiguous_cumulate_sum_square_f16,@"STO_CUDA_ENTRY STV_DEFAULT"
contiguous_cumulate_sum_square_f16:
.text.contiguous_cumulate_sum_square_f16:
        /* <DEDUP_REMOVED lines=36> */
.L_x_5840:
[----:B------:R-:W-:Y:S05]  /*0240*/  BSYNC.RECONVERGENT B0 ;  /* 0x0000000000007941 */ /* 0x000fea0003800200 */
.L_x_5839:
[----:B------:R-:W-:Y:S01]  /*0250*/  BAR.SYNC.DEFER_BLOCKING 0x0 ;  /* 0x0000000000007b1d */ /* 0x000fe20000010000 */
[----:B------:R-:W-:-:S09]  /*0260*/  UISETP.GE.U32.AND UP0, UPT, UR5, 0x42, UPT ;  /* 0x000000420500788c */ /* 0x000fd2000bf06070 */
[----:B------:R-:W-:Y:S05]  /*0270*/  BRA.U !UP0, `(.L_x_5841) ;  /* 0x0000000108307547 */ /* 0x000fea000b800000 */
.L_x_5842:
        /* <DEDUP_REMOVED lines=12> */
.L_x_5841:
        /* <DEDUP_REMOVED lines=30> */
.L_x_5843:
        /* <DEDUP_REMOVED lines=14> */
.L_x_10277:


//--------------------- .text.contiguous_sum_square_f16 --------------------------
	.section	.text.contiguous_sum_square_f16,"ax",@progbits
	.align	128
        .global         contiguous_sum_square_f16
        .type           contiguous_sum_square_f16,@function
        .size           contiguous_sum_square_f16,(.L_x_10278 - contiguous_sum_square_f16)
        .other          contiguous_sum_square_f16,@"STO_CUDA_ENTRY STV_DEFAULT"
contiguous_sum_square_f16:
.text.contiguous_sum_square_f16:
        /* <DEDUP_REMOVED lines=19> */
[----:B------:R-:W-:Y:S01]  /*0130*/  UMOV UR4, 0x400 ;  /* 0x0000040000047882 */ /* 0x000fe20000000000 */
[----:B------:R-:W-:Y:S01]  /*0140*/  BSSY.RECONVERGENT B0, `(.L_x_5844) ;  /* 0x0000012000007945 */ /* 0x000fe20003800200 */
[----:B------:R-:W-:Y:S01]  /*0150*/  ISETP.GT.U32.AND P1, PT, R2, 0x1f, PT ;  /* 0x0000001f0200780c */ /* 0x000fe20003f24070 */
[----:B0-----:R-:W-:Y:S01]  /*0160*/  ULEA UR4, UR6, UR4, 0x18 ;  /* 0x0000000406047291 */ /* 0x001fe2000f8ec0ff */
[----:B--2---:R-:W-:-:S04]  /*0170*/  @!P0 HMUL2 R3, R6.H0_H0, R6.H0_H0 ;  /* 0x2000000606038232 */ /* 0x004fc80000000800 */
[----:B---3--:R-:W-:Y:S01]  /*0180*/  @!P0 HFMA2 R5, R5.H0_H0, R5.H0_H0, R3.H0_H0 ;  /* 0x2000000505058231 */ /* 0x008fe20000040803 */
[----:B------:R-:W-:-:S05]  /*0190*/  LEA R3, R2, UR4, 0x1 ;  /* 0x0000000402037c11 */ /* 0x000fca000f8e08ff */
[----:B------:R0:W-:Y:S04]  /*01a0*/  STS.U16 [R3], RZ ;  /* 0x000000ff03007388 */ /* 0x0001e80000000400 */
        /* <DEDUP_REMOVED lines=9> */
[----:B--2---:R-:W-:-:S05]  /*0240*/  HMUL2 R5, R4.H0_H0, R4.H0_H0 ;  /* 0x2000000404057232 */ /* 0x004fca0000000800 */
[----:B------:R1:W-:Y:S02]  /*0250*/  STS.U16 [R3], R5 ;  /* 0x0000000503007388 */ /* 0x0003e40000000400 */
.L_x_5845:
[----:B------:R-:W-:Y:S05]  /*0260*/  BSYNC.RECONVERGENT B0 ;  /* 0x0000000000007941 */ /* 0x000fea0003800200 */
.L_x_5844:
[----:B------:R-:W-:Y:S01]  /*0270*/  BAR.SYNC.DEFER_BLOCKING 0x0 ;  /* 0x0000000000007b1d */ /* 0x000fe20000010000 */
[----:B------:R-:W-:-:S09]  /*0280*/  UISETP.GE.U32.AND UP0, UPT, UR5, 0x42, UPT ;  /* 0x000000420500788c */ /* 0x000fd2000bf06070 */
[----:B------:R-:W-:Y:S05]  /*0290*/  BRA.U !UP0, `(.L_x_5846) ;  /* 0x0000000108307547 */ /* 0x000fea000b800000 */
.L_x_5847:
        /* <DEDUP_REMOVED lines=12> */
.L_x_5846:
        /* <DEDUP_REMOVED lines=30> */
.L_x_5848:
        /* <DEDUP_REMOVED lines=12> */
.L_x_10278:


//--------------------- .text.contiguous_sum_square33_f64 --------------------------
	.section	.text.contiguous_sum_square33_f64,"ax",@progbits
	.align	128
        .global         contiguous_sum_square33_f64
        .type           contiguous_sum_square33_f64,@function
        .size           contiguous_sum_square33_f64,(.L_x_10279 - contiguous_sum_square33_f64)
        .other          contiguous_sum_square33_f64,@"STO_CUDA_ENTRY STV_DEFAULT"
contiguous_sum_square33_f64:
.text.contiguous_sum_square33_f64:
        /* <DEDUP_REMOVED lines=50> */
.L_x_5851:
        /* <DEDUP_REMOVED lines=32> */
.L_x_5850:
        /* <DEDUP_REMOVED lines=21> */
.L_x_5853:
        /* <DEDUP_REMOVED lines=14> */
.L_x_5854:
[----:B------:R-:W-:-:S04]  /*0750*/  @!P1 IMAD R5, R5, UR8, RZ ;  /* 0x0000000805059c24 */ /* 0x000fc8000f8e02ff */
[----:B------:R-:W-:-:S06]  /*0760*/  @!P1 IMAD R5, R5, 0x8, R2 ;  /* 0x0000000805059824 */ /* 0x000fcc00078e0202 */
[----:B------:R-:W2:Y:S02]  /*0770*/  @!P1 LDS.64 R4, [R5] ;  /* 0x0000000005049984 */ /* 0x000ea40000000a00 */
[----:B--2---:R-:W-:-:S11]  /*0780*/  @!P1 DADD R14, R14, R4 ;  /* 0x000000000e0e9229 */ /* 0x004fd60000000004 */
.L_x_5852:
[----:B--2---:R3:W-:Y:S02]  /*0790*/  STS.64 [R2], R14 ;  /* 0x0000000e02007388 */ /* 0x0047e40000000a00 */
.L_x_5849:
        /* <DEDUP_REMOVED lines=8> */
.L_x_5855:
        /* <DEDUP_REMOVED lines=14> */
.L_x_10279:


//--------------------- .text.contiguous_sum_square3_f64 --------------------------
	.section	.text.contiguous_sum_square3_f64,"ax",@progbits
	.align	128
        .global         contiguous_sum_square3_f64
        .type           contiguous_sum_square3_f64,@function
        .size           contiguous_sum_square3_f64,(.L_x_10072 - contiguous_sum_square3_f64)
        .other          contiguous_sum_square3_f64,@"STO_CUDA_ENTRY STV_DEFAULT"
contiguous_sum_square3_f64:
.text.contiguous_sum_square3_f64:
        /* <DEDUP_REMOVED lines=43> */
.L_x_5874:
        /* <DEDUP_REMOVED lines=27> */
.L_x_5858:
[----:B------:R-:W-:Y:S01]  /*0460*/  MOV R30, R32 ;  /* 0x00000020001e7202 */ /* 0x000fe20000000f00 */
[----:B------:R-:W-:Y:S01]  /*0470*/  IMAD.MOV.U32 R0, RZ, RZ, R36 ;  /* 0x000000ffff007224 */ /* 0x000fe200078e0024 */
[----:B------:R-:W-:Y:S02]  /*0480*/  MOV R3, R37 ;  /* 0x0000002500037202 */ /* 0x000fe40000000f00 */
[----:B------:R-:W-:-:S07]  /*0490*/  MOV R8, 0x4b0 ;  /* 0x000004b000087802 */ /* 0x000fce0000000f00 */
[----:B01-3--:R-:W-:Y:S05]  /*04a0*/  CALL.REL.NOINC `($__internal_120_$__cuda_sm20_div_s64) ;  /* 0x0000003000cc7944 */ /* 0x00bfea0003c00000 */
        /* <DEDUP_REMOVED lines=9> */
.L_x_5859:
        /* <DEDUP_REMOVED lines=33> */
.L_x_5860:
[----:B------:R-:W-:Y:S01]  /*0750*/  IMAD.MOV.U32 R0, RZ, RZ, R36 ;  /* 0x000000ffff007224 */ /* 0x000fe200078e0024 */
[----:B------:R-:W-:Y:S02]  /*0760*/  MOV R3, R37 ;  /* 0x0000002500037202 */ /* 0x000fe40000000f00 */
[----:B------:R-:W-:-:S07]  /*0770*/  MOV R8, 0x790 ;  /* 0x0000079000087802 */ /* 0x000fce0000000f00 */
[----:B---3--:R-:W-:Y:S05]  /*0780*/  CALL.REL.NOINC `($__internal_120_$__cuda_sm20_div_s64) ;  /* 0x0000003000147944 */ /* 0x008fea0003c00000 */
        /* <DEDUP_REMOVED lines=10> */
.L_x_5861:
        /* <DEDUP_REMOVED lines=34> */
.L_x_5862:
[----:B------:R-:W-:Y:S01]  /*0a50*/  IMAD.MOV.U32 R30, RZ, RZ, R28 ;  /* 0x000000ffff1e7224 */ /* 0x000fe200078e001c */
[----:B------:R-:W-:Y:S01]  /*0a60*/  MOV R0, R36 ;  /* 0x0000002400007202 */ /* 0x000fe20000000f00 */
[----:B------:R-:W-:Y:S01]  /*0a70*/  IMAD.MOV.U32 R3, RZ, RZ, R37 ;  /* 0x000000ffff037224 */ /* 0x000fe200078e0025 */
[----:B------:R-:W-:-:S07]  /*0a80*/  MOV R8, 0xaa0 ;  /* 0x00000aa000087802 */ /* 0x000fce0000000f00 */
[----:B---3--:R-:W-:Y:S05]  /*0a90*/  CALL.REL.NOINC `($__internal_120_$__cuda_sm20_div_s64) ;  /* 0x0000002c00507944 */ /* 0x008fea0003c00000 */
        /* <DEDUP_REMOVED lines=10> */
.L_x_5863:
        /* <DEDUP_REMOVED lines=33> */
.L_x_5864:
[----:B------:R-:W-:Y:S01]  /*0d50*/  IMAD.MOV.U32 R0, RZ, RZ, R36 ;  /* 0x000000ffff007224 */ /* 0x000fe200078e0024 */
[----:B------:R-:W-:Y:S02]  /*0d60*/  MOV R3, R37 ;  /* 0x0000002500037202 */ /* 0x000fe40000000f00 */
[----:B------:R-:W-:-:S07]  /*0d70*/  MOV R8, 0xd90 ;  /* 0x00000d9000087802 */ /* 0x000fce0000000f00 */
[----:B---3--:R-:W-:Y:S05]  /*0d80*/  CALL.REL.NOINC `($__internal_120_$__cuda_sm20_div_s64) ;  /* 0x0000002800947944 */ /* 0x008fea0003c00000 */
        /* <DEDUP_REMOVED lines=9> */
.L_x_5865:
        /* <DEDUP_REMOVED lines=34> */
.L_x_5866:
[----:B------:R-:W-:Y:S01]  /*1040*/  MOV R30, R28 ;  /* 0x0000001c001e7202 */ /* 0x000fe20000000f00 */
        /* <DEDUP_REMOVED lines=13> */
.L_x_5867:
        /* <DEDUP_REMOVED lines=34> */
.L_x_5868:
        /* <DEDUP_REMOVED lines=14> */
.L_x_5869:
        /* <DEDUP_REMOVED lines=34> */
.L_x_5870:
[----:B------:R-:W-:Y:S01]  /*1640*/  MOV R30, R28 ;  /* 0x0000001c001e7202 */ /* 0x000fe20000000f00 */
        /* <DEDUP_REMOVED lines=14> */
.L_x_5871:
        /* <DEDUP_REMOVED lines=34> */
.L_x_5872:
[----:B------:R-:W-:Y:S01]  /*1950*/  IMAD.MOV.U32 R0, RZ, RZ, R36 ;  /* 0x000000ffff007224 */ /* 0x000fe200078e0024 */
[----:B------:R-:W-:Y:S02]  /*1960*/  MOV R3, R37 ;  /* 0x0000002500037202 */ /* 0x000fe40000000f00 */
[----:B------:R-:W-:-:S07]  /*1970*/  MOV R8, 0x1990 ;  /* 0x0000199000087802 */ /* 0x000fce0000000f00 */
[----:B---3--:R-:W-:Y:S05]  /*1980*/  CALL.REL.NOINC `($__internal_120_$__cuda_sm20_div_s64) ;  /* 0x0000001c00947944 */ /* 0x008fea0003c00000 */
        /* <DEDUP_REMOVED lines=9> */
.L_x_5873:
        /* <DEDUP_REMOVED lines=13> */
.L_x_5857:
        /* <DEDUP_REMOVED lines=33> */
.L_x_5876:
[----:B------:R-:W-:Y:S01]  /*1d00*/  MOV R30, R32 ;  /* 0x00000020001e7202 */ /* 0x000fe20000000f00 */
[----:B------:R-:W-:Y:S01]  /*1d10*/  IMAD.MOV.U32 R0, RZ, RZ, R16 ;  /* 0x000000ffff007224 */ /* 0x000fe200078e0010 */
[----:B------:R-:W-:Y:S02]  /*1d20*/  MOV R3, R17 ;  /* 0x0000001100037202 */ /* 0x000fe40000000f00 */
[----:B------:R-:W-:-:S07]  /*1d30*/  MOV R8, 0x1d50 ;  /* 0x00001d5000087802 */ /* 0x000fce0000000f00 */
[----:B------:R-:W-:Y:S05]  /*1d40*/  CALL.REL.NOINC `($__internal_120_$__cuda_sm20_div_s64) ;  /* 0x0000001800a47944 */ /* 0x000fea0003c00000 */
        /* <DEDUP_REMOVED lines=9> */
.L_x_5877:
        /* <DEDUP_REMOVED lines=35> */
.L_x_5878:
        /* <DEDUP_REMOVED lines=13> */
.L_x_5879:
        /* <DEDUP_REMOVED lines=36> */
.L_x_5880:
[----:B------:R-:W-:Y:S01]  /*2320*/  IMAD.MOV.U32 R30, RZ, RZ, R20 ;  /* 0x000000ffff1e7224 */ /* 0x000fe200078e0014 */
[----:B------:R-:W-:Y:S02]  /*2330*/  MOV R0, R18 ;  /* 0x0000001200007202 */ /* 0x000fe40000000f00 */
[----:B------:R-:W-:Y:S02]  /*2340*/  MOV R3, R19 ;  /* 0x0000001300037202 */ /* 0x000fe40000000f00 */
[----:B------:R-:W-:-:S07]  /*2350*/  MOV R8, 0x2370 ;  /* 0x0000237000087802 */ /* 0x000fce0000000f00 */
[----:B------:R-:W-:Y:S05]  /*2360*/  CALL.REL.NOINC `($__internal_120_$__cuda_sm20_div_s64) ;  /* 0x00000014001c7944 */ /* 0x000fea0003c00000 */
        /* <DEDUP_REMOVED lines=10> */
.L_x_5881:
        /* <DEDUP_REMOVED lines=37> */
.L_x_5882:
[----:B------:R-:W-:Y:S02]  /*2660*/  MOV R0, R18 ;  /* 0x0000001200007202 */ /* 0x000fe40000000f00 */
[----:B------:R-:W-:Y:S02]  /*2670*/  MOV R3, R19 ;  /* 0x0000001300037202 */ /* 0x000fe40000000f00 */
[----:B------:R-:W-:-:S07]  /*2680*/  MOV R8, 0x26a0 ;  /* 0x000026a000087802 */ /* 0x000fce0000000f00 */
[----:B------:R-:W-:Y:S05]  /*2690*/  CALL.REL.NOINC `($__internal_120_$__cuda_sm20_div_s64) ;  /* 0x0000001000507944 */ /* 0x000fea0003c00000 */
        /* <DEDUP_REMOVED lines=8> */
.L_x_5883:
        /* <DEDUP_REMOVED lines=10> */
.L_x_5875:
        /* <DEDUP_REMOVED lines=31> */
.L_x_5885:
[----:B------:R-:W-:Y:S01]  /*29b0*/  MOV R30, R32 ;  /* 0x00000020001e7202 */ /* 0x000fe20000000f00 */
[----:B------:R-:W-:Y:S01]  /*29c0*/  IMAD.MOV.U32 R0, RZ, RZ, R16 ;  /* 0x000000ffff007224 */ /* 0x000fe200078e0010 */
[----:B------:R-:W-:Y:S02]  /*29d0*/  MOV R3, R17 ;  /* 0x0000001100037202 */ /* 0x000fe40000000f00 */
[----:B------:R-:W-:-:S07]  /*29e0*/  MOV R8, 0x2a00 ;  /* 0x00002a0000087802 */ /* 0x000fce0000000f00 */
[----:B------:R-:W-:Y:S05]  /*29f0*/  CALL.REL.NOINC `($__internal_120_$__cuda_sm20_div_s64) ;  /* 0x0000000c00787944 */ /* 0x000fea0003c00000 */
        /* <DEDUP_REMOVED lines=9> */
.L_x_5886:
        /* <DEDUP_REMOVED lines=36> */
.L_x_5887:
        /* <DEDUP_REMOVED lines=12> */
.L_x_5888:
        /* <DEDUP_REMOVED lines=10> */
.L_x_5884:
        /* <DEDUP_REMOVED lines=29> */
.L_x_5889:
[----:B------:R-:W-:-:S07]  /*3000*/  MOV R0, 0x3020 ;  /* 0x0000302000007802 */ /* 0x000fce0000000f00 */
[----:B------:R-:W-:Y:S05]  /*3010*/  CALL.REL.NOINC `($__internal_121_$__cuda_sm20_rem_s64) ;  /* 0x0000000c003c7944 */ /* 0x000fea0003c00000 */
[----:B------:R-:W-:Y:S02]  /*3020*/  MOV R8, R3 ;  /* 0x0000000300087202 */ /* 0x000fe40000000f00 */
[----:B------:R-:W-:-:S07]  /*3030*/  MOV R9, R10 ;  /* 0x0000000a00097202 */ /* 0x000fce0000000f00 */
.L_x_5890:
[----:B------:R-:W0:Y:S02]  /*3040*/  LDC.64 R10, c[0x0][0x398] ;  /* 0x0000e600ff0a7b82 */ /* 0x000e240000000a00 */
[----:B0-----:R-:W-:-:S06]  /*3050*/  IMAD.WIDE.U32 R2, R2, 0x8, R10 ;  /* 0x0000000802027825 */ /* 0x001fcc00078e000a */
[----:B------:R-:W2:Y:S02]  /*3060*/  LDG.E.64 R2, desc[UR10][R2.64] ;  /* 0x0000000a02027981 */ /* 0x000ea4000c1e1b00 */
[-C--:B--2---:R-:W-:Y:S02]  /*3070*/  IMAD R11, R3, R8.reuse, RZ ;  /* 0x00000008030b7224 */ /* 0x084fe400078e02ff */
[----:B------:R-:W-:-:S04]  /*3080*/  IMAD.WIDE.U32 R28, R2, R8, R28 ;  /* 0x00000008021c7225 */ /* 0x000fc800078e001c */
[----:B------:R-:W-:-:S04]  /*3090*/  IMAD R11, R2, R9, R11 ;  /* 0x00000009020b7224 */ /* 0x000fc800078e020b */
[----:B------:R-:W-:-:S07]  /*30a0*/  IMAD.IADD R29, R29, 0x1, R11 ;  /* 0x000000011d1d7824 */ /* 0x000fce00078e020b */
.L_x_5856:
[----:B------:R-:W0:Y:S02]  /*30b0*/  LDCU.64 UR12, c[0x0][0x388] ;  /* 0x00007100ff0c77ac */ /* 0x000e240008000a00 */
[----:B0-----:R-:W-:-:S04]  /*30c0*/  LEA R8, P0, R28, UR12, 0x3 ;  /* 0x0000000c1c087c11 */ /* 0x001fc8000f8018ff */
[----:B------:R-:W-:-:S05]  /*30d0*/  LEA.HI.X R9, R28, UR13, R29, 0x3, P0 ;  /* 0x0000000d1c097c11 */ /* 0x000fca00080f1c1d */
[----:B------:R-:W2:Y:S01]  /*30e0*/  LDG.E.64 R2, desc[UR10][R8.64] ;  /* 0x0000000a08027981 */ /* 0x000ea2000c1e1b00 */
[----:B------:R-:W-:Y:S01]  /*30f0*/  ISETP.NE.AND P0, PT, R7, RZ, PT ;  /* 0x000000ff0700720c */ /* 0x000fe20003f05270 */
[----:B--2---:R-:W-:-:S07]  /*3100*/  DMUL R2, R2, R2 ;  /* 0x0000000202027228 */ /* 0x004fce0000000000 */
[----:B------:R0:W-:Y:S01]  /*3110*/  STS.64 [R4], R2 ;  /* 0x0000000204007388 */ /* 0x0001e20000000a00 */
[----:B------:R-:W-:Y:S06]  /*3120*/  BAR.SYNC.DEFER_BLOCKING 0x0 ;  /* 0x0000000000007b1d */ /* 0x000fec0000010000 */
        /* <DEDUP_REMOVED lines=26> */
.L_x_5893:
[----:B------:R-:W-:Y:S01]  /*32d0*/  IMAD R3, R13, UR7, RZ ;  /* 0x000000070d037c24 */ /* 0x000fe2000f8e02ff */
[----:B------:R-:W1:Y:S01]  /*32e0*/  LDS.64 R20, [R6] ;  /* 0x0000000006147984 */ /* 0x000e620000000a00 */
[----:B------:R-:W-:Y:S01]  /*32f0*/  IADD3 R12, PT, PT, R12, 0x8, RZ ;  /* 0x000000080c0c7810 */ /* 0x000fe20007ffe0ff */
[----:B------:R-:W-:Y:S01]  /*3300*/  VIADD R9, R9, 0x8 ;  /* 0x0000000809097836 */ /* 0x000fe20000000000 */
[----:B------:R-:W-:Y:S01]  /*3310*/  IADD3 R13, PT, PT, R13, 0x8, RZ ;  /* 0x000000080d0d7810 */ /* 0x000fe20007ffe0ff */
[----:B------:R-:W-:Y:S01]  /*3320*/  IMAD R22, R3, 0x8, R0 ;  /* 0x0000000803167824 */ /* 0x000fe200078e0200 */
[----:B------:R-:W-:-:S04]  /*3330*/  ISETP.NE.AND P0, PT, R12, RZ, PT ;  /* 0x000000ff0c00720c */ /* 0x000fc80003f05270 */
[----:B------:R2:W3:Y:S01]  /*3340*/  LDS.64 R16, [R22+UR5] ;  /* 0x0000000516107984 */ /* 0x0004e20008000a00 */
[----:B------:R-:W-:-:S04]  /*3350*/  IADD3 R23, PT, PT, R22, UR5, RZ ;  /* 0x0000000516177c10 */ /* 0x000fc8000fffe0ff */
[----:B------:R-:W-:Y:S01]  /*3360*/  IADD3 R24, PT, PT, R23, UR5, RZ ;  /* 0x0000000517187c10 */ /* 0x000fe2000fffe0ff */
[----:B------:R-:W4:Y:S04]  /*3370*/  LDS.64 R18, [R23+UR5] ;  /* 0x0000000517127984 */ /* 0x000f280008000a00 */
[----:B------:R-:W5:Y:S01]  /*3380*/  LDS.64 R2, [R24+UR5] ;  /* 0x0000000518027984 */ /* 0x000f620008000a00 */
[----:B------:R-:W-:-:S05]  /*3390*/  VIADD R25, R24, UR5 ;  /* 0x0000000518197c36 */ /* 0x000fca0008000000 */
[----:B------:R-:W0:Y:S01]  /*33a0*/  LDS.64 R4, [R25+UR5] ;  /* 0x0000000519047984 */ /* 0x000e220008000a00 */
[----:B------:R-:W-:-:S04]  /*33b0*/  IADD3 R26, PT, PT, R25, UR5, RZ ;  /* 0x00000005191a7c10 */ /* 0x000fc8000fffe0ff */
[----:B------:R-:W-:-:S05]  /*33c0*/  IADD3 R27, PT, PT, R26, UR5, RZ ;  /* 0x000000051a1b7c10 */ /* 0x000fca000fffe0ff */
[----:B--2---:R-:W-:Y:S01]  /*33d0*/  VIADD R22, R27, UR5 ;  /* 0x000000051b167c36 */ /* 0x004fe20008000000 */
        /* <DEDUP_REMOVED lines=15> */
.L_x_5892:
        /* <DEDUP_REMOVED lines=10> */
[----:B------:R-:W1:Y:S01]  /*3570*/  LDS.64 R2, [R6] ;  /* 0x0000000006027984 */ /* 0x000e620000000a00 */
[----:B--2---:R-:W-:-:S04]  /*3580*/  LEA R8, R17, R6, 0x3 ;  /* 0x0000000611087211 */ /* 0x004fc800078e18ff */
[C---:B------:R-:W-:Y:S01]  /*3590*/  LEA R18, R17.reuse, R8, 0x3 ;  /* 0x0000000811127211 */ /* 0x040fe200078e18ff */
[----:B------:R-:W2:Y:S04]  /*35a0*/  LDS.64 R4, [R8] ;  /* 0x0000000008047984 */ /* 0x000ea80000000a00 */
[----:B------:R-:W3:Y:S01]  /*35b0*/  LDS.64 R12, [R18] ;  /* 0x00000000120c7984 */ /* 0x000ee20000000a00 */
[----:B------:R-:W-:-:S06]  /*35c0*/  IMAD R16, R17, 0x8, R18 ;  /* 0x0000000811107824 */ /* 0x000fcc00078e0212 */
[----:B------:R-:W4:Y:S01]  /*35d0*/  LDS.64 R16, [R16] ;  /* 0x0000000010107984 */ /* 0x000f220000000a00 */
[----:B-1----:R-:W-:-:S08]  /*35e0*/  DADD R2, R10, R2 ;  /* 0x000000000a027229 */ /* 0x002fd00000000002 */
[----:B--2---:R-:W-:-:S08]  /*35f0*/  DADD R2, R2, R4 ;  /* 0x0000000002027229 */ /* 0x004fd00000000004 */
[----:B---3--:R-:W-:-:S08]  /*3600*/  DADD R2, R2, R12 ;  /* 0x0000000002027229 */ /* 0x008fd0000000000c */
[----:B----4-:R-:W-:-:S11]  /*3610*/  DADD R10, R2, R16 ;  /* 0x00000000020a7229 */ /* 0x010fd60000000010 */
.L_x_5895:
        /* <DEDUP_REMOVED lines=9> */
[----:B------:R-:W1:Y:S01]  /*36b0*/  LDS.64 R2, [R6] ;  /* 0x0000000006027984 */ /* 0x000e620000000a00 */
[----:B--2---:R-:W-:-:S06]  /*36c0*/  IMAD R4, R5, 0x8, R6 ;  /* 0x0000000805047824 */ /* 0x004fcc00078e0206 */
[----:B------:R-:W2:Y:S01]  /*36d0*/  LDS.64 R4, [R4] ;  /* 0x0000000004047984 */ /* 0x000ea20000000a00 */
[----:B-1----:R-:W-:-:S08]  /*36e0*/  DADD R2, R10, R2 ;  /* 0x000000000a027229 */ /* 0x002fd00000000002 */
[----:B--2---:R-:W-:-:S11]  /*36f0*/  DADD R10, R2, R4 ;  /* 0x00000000020a7229 */ /* 0x004fd60000000004 */
.L_x_5896:
[----:B------:R-:W-:-:S05]  /*3700*/  @!P1 IMAD R9, R9, UR7, RZ ;  /* 0x0000000709099c24 */ /* 0x000fca000f8e02ff */
[----:B------:R-:W-:-:S06]  /*3710*/  @!P1 LEA R2, R9, R0, 0x3 ;  /* 0x0000000009029211 */ /* 0x000fcc00078e18ff */
[----:B------:R-:W1:Y:S02]  /*3720*/  @!P1 LDS.64 R2, [R2] ;  /* 0x0000000002029984 */ /* 0x000e640000000a00 */
[----:B-1----:R-:W-:-:S11]  /*3730*/  @!P1 DADD R10, R10, R2 ;  /* 0x000000000a0a9229 */ /* 0x002fd60000000002 */
.L_x_5894:
[----:B-1----:R1:W-:Y:S02]  /*3740*/  STS.64 [R0], R10 ;  /* 0x0000000a00007388 */ /* 0x0023e40000000a00 */
.L_x_5891:
        /* <DEDUP_REMOVED lines=9> */
        .weak           $__internal_120_$__cuda_sm20_div_s64
        .type           $__internal_120_$__cuda_sm20_div_s64,@function
        .size           $__internal_120_$__cuda_sm20_div_s64,($__internal_121_$__cuda_sm20_rem_s64 - $__internal_120_$__cuda_sm20_div_s64)
$__internal_120_$__cuda_sm20_div_s64:
        /* <DEDUP_REMOVED lines=82> */
[----:B------:R-:W-:Y:S06]  /*3d00*/  RET.REL.NODEC R8 `(contiguous_sum_square3_f64) ;  /* 0xffffffc008bc7950 */ /* 0x000fec0003c3ffff */
        .weak           $__internal_121_$__cuda_sm20_rem_s64
        .type           $__internal_121_$__cuda_sm20_rem_s64,@function
        .size           $__internal_121_$__cuda_sm20_rem_s64,(.L_x_10072 - $__internal_121_$__cuda_sm20_rem_s64)
$__internal_121_$__cuda_sm20_rem_s64:
        /* <DEDUP_REMOVED lines=66> */
[----:B------:R-:W-:Y:S06]  /*4130*/  RET.REL.NODEC R8 `(contiguous_sum_square3_f64) ;  /* 0xffffffbc08b07950 */ /* 0x000fec0003c3ffff */
.L_x_5897:
        /* <DEDUP_REMOVED lines=12> */
.L_x_10072:


//--------------------- .text.contiguous_sum_square22_f64 --------------------------
	.section	.text.contiguous_sum_square22_f64,"ax",@progbits
	.align	128
        .global         contiguous_sum_square22_f64
        .type           contiguous_sum_square22_f64,@function
        .size           contiguous_sum_square22_f64,(.L_x_10281 - contiguous_sum_square22_f64)
        .other          contiguous_sum_square22_f64,@"STO_CUDA_ENTRY STV_DEFAULT"
contiguous_sum_square22_f64:
.text.contiguous_sum_square22_f64:
        /* <DEDUP_REMOVED lines=49> */
.L_x_5899:
[----:B------:R-:W-:Y:S05]  /*0310*/  BSYNC.RECONVERGENT B0 ;  /* 0x0000000000007941 */ /* 0x000fea0003800200 */
.L_x_5898:
[----:B------:R-:W-:Y:S06]  /*0320*/  BAR.SYNC.DEFER_BLOCKING 0x0 ;  /* 0x0000000000007b1d */ /* 0x000fec0000010000 */
[----:B------:R-:W-:Y:S05]  /*0330*/  @!P1 BRA `(.L_x_5900) ;  /* 0x00000000002c9947 */ /* 0x000fea0003800000 */
.L_x_5901:
        /* <DEDUP_REMOVED lines=11> */
.L_x_5900:
        /* <DEDUP_REMOVED lines=44> */
.L_x_5902:
        /* <DEDUP_REMOVED lines=13> */
.L_x_10281:


//--------------------- .text.contiguous_sum_square2_f64 --------------------------
	.section	.text.contiguous_sum_square2_f64,"ax",@progbits
	.align	128
        .global         contiguous_sum_square2_f64
        .type           contiguous_sum_square2_f64,@function
        .size           contiguous_sum_square2_f64,(.L_x_10074 - contiguous_sum_square2_f64)
        .other          contiguous_sum_square2_f64,@"STO_CUDA_ENTRY STV_DEFAULT"
contiguous_sum_square2_f64:
.text.contiguous_sum_square2_f64:
        /* <DEDUP_REMOVED lines=46> */
.L_x_5931:
        /* <DEDUP_REMOVED lines=32> */
.L_x_5908:
[----:B------:R-:W-:Y:S01]  /*04e0*/  MOV R26, R6 ;  /* 0x00000006001a7202 */ /* 0x000fe20000000f00 */
[----:B------:R-:W-:Y:S01]  /*04f0*/  IMAD.MOV.U32 R13, RZ, RZ, R7 ;  /* 0x000000ffff0d7224 */ /* 0x000fe200078e0007 */
[----:B------:R-:W-:Y:S01]  /*0500*/  MOV R14, R34 ;  /* 0x00000022000e7202 */ /* 0x000fe20000000f00 */
[----:B------:R-:W-:Y:S01]  /*0510*/  IMAD.MOV.U32 R11, RZ, RZ, R35 ;  /* 0x000000ffff0b7224 */ /* 0x000fe200078e0023 */
[----:B------:R-:W-:-:S07]  /*0520*/  MOV R12, 0x540 ;  /* 0x00000540000c7802 */ /* 0x000fce0000000f00 */
[----:B-1----:R-:W-:Y:S05]  /*0530*/  CALL.REL.NOINC `($__internal_122_$__cuda_sm20_div_s64) ;  /* 0x0000006400607944 */ /* 0x002fea0003c00000 */
        /* <DEDUP_REMOVED lines=9> */
.L_x_5909:
[----:B------:R-:W-:Y:S05]  /*05d0*/  BSYNC.RECONVERGENT B1 ;  /* 0x0000000000017941 */ /* 0x000fea0003800200 */
.L_x_5907:
        /* <DEDUP_REMOVED lines=34> */
.L_x_5911:
[----:B------:R-:W-:Y:S01]  /*0800*/  IMAD.MOV.U32 R26, RZ, RZ, R20 ;  /* 0x000000ffff1a7224 */ /* 0x000fe200078e0014 */
[----:B------:R-:W-:Y:S01]  /*0810*/  MOV R13, R9 ;  /* 0x00000009000d7202 */ /* 0x000fe20000000f00 */
[----:B------:R-:W-:Y:S01]  /*0820*/  IMAD.MOV.U32 R14, RZ, RZ, R34 ;  /* 0x000000ffff0e7224 */ /* 0x000fe200078e0022 */
[----:B------:R-:W-:Y:S02]  /*0830*/  MOV R11, R35 ;  /* 0x00000023000b7202 */ /* 0x000fe40000000f00 */
[----:B------:R-:W-:-:S07]  /*0840*/  MOV R12, 0x860 ;  /* 0x00000860000c7802 */ /* 0x000fce0000000f00 */
[----:B------:R-:W-:Y:S05]  /*0850*/  CALL.REL.NOINC `($__internal_122_$__cuda_sm20_div_s64) ;  /* 0x0000006000987944 */ /* 0x000fea0003c00000 */
        /* <DEDUP_REMOVED lines=9> */
.L_x_5912:
[----:B------:R-:W-:Y:S05]  /*08f0*/  BSYNC.RECONVERGENT B1 ;  /* 0x0000000000017941 */ /* 0x000fea0003800200 */
.L_x_5910:
        /* <DEDUP_REMOVED lines=33> */
.L_x_5914:
[----:B------:R-:W-:Y:S01]  /*0b10*/  IMAD.MOV.U32 R26, RZ, RZ, R36 ;  /* 0x000000ffff1a7224 */ /* 0x000fe200078e0024 */
[----:B------:R-:W-:Y:S01]  /*0b20*/  MOV R13, R37 ;  /* 0x00000025000d7202 */ /* 0x000fe20000000f00 */
[----:B------:R-:W-:Y:S01]  /*0b30*/  IMAD.MOV.U32 R14, RZ, RZ, R20 ;  /* 0x000000ffff0e7224 */ /* 0x000fe200078e0014 */
[----:B------:R-:W-:Y:S02]  /*0b40*/  MOV R11, R21 ;  /* 0x00000015000b7202 */ /* 0x000fe40000000f00 */
[----:B------:R-:W-:-:S07]  /*0b50*/  MOV R12, 0xb70 ;  /* 0x00000b70000c7802 */ /* 0x000fce0000000f00 */
[----:B------:R-:W-:Y:S05]  /*0b60*/  CALL.REL.NOINC `($__internal_122_$__cuda_sm20_div_s64) ;  /* 0x0000005c00d47944 */ /* 0x000fea0003c00000 */
        /* <DEDUP_REMOVED lines=10> */
.L_x_5915:
[----:B------:R-:W-:Y:S05]  /*0c10*/  BSYNC.RECONVERGENT B1 ;  /* 0x0000000000017941 */ /* 0x000fea0003800200 */
.L_x_5913:
        /* <DEDUP_REMOVED lines=35> */
.L_x_5917:
[----:B------:R-:W-:Y:S01]  /*0e50*/  MOV R26, R34 ;  /* 0x00000022001a7202 */ /* 0x000fe20000000f00 */
[----:B------:R-:W-:Y:S01]  /*0e60*/  IMAD.MOV.U32 R13, RZ, RZ, R35 ;  /* 0x000000ffff0d7224 */ /* 0x000fe200078e0023 */
[----:B------:R-:W-:Y:S01]  /*0e70*/  MOV R14, R20 ;  /* 0x00000014000e7202 */ /* 0x000fe20000000f00 */
[----:B------:R-:W-:Y:S01]  /*0e80*/  IMAD.MOV.U32 R11, RZ, RZ, R21 ;  /* 0x000000ffff0b7224 */ /* 0x000fe200078e0015 */
[----:B------:R-:W-:-:S07]  /*0e90*/  MOV R12, 0xeb0 ;  /* 0x00000eb0000c7802 */ /* 0x000fce0000000f00 */
[----:B------:R-:W-:Y:S05]  /*0ea0*/  CALL.REL.NOINC `($__internal_122_$__cuda_sm20_div_s64) ;  /* 0x0000005c00047944 */ /* 0x000fea0003c00000 */
        /* <DEDUP_REMOVED lines=11> */
.L_x_5918:
[----:B------:R-:W-:Y:S05]  /*0f60*/  BSYNC.RECONVERGENT B1 ;  /* 0x0000000000017941 */ /* 0x000fea0003800200 */
.L_x_5916:
        /* <DEDUP_REMOVED lines=36> */
.L_x_5920:
        /* <DEDUP_REMOVED lines=16> */
.L_x_5921:
[----:B------:R-:W-:Y:S05]  /*12b0*/  BSYNC.RECONVERGENT B1 ;  /* 0x0000000000017941 */ /* 0x000fea0003800200 */
.L_x_5919:
        /* <DEDUP_REMOVED lines=35> */
.L_x_5923:
        /* <DEDUP_REMOVED lines=17> */
.L_x_5924:
[----:B------:R-:W-:Y:S05]  /*1600*/  BSYNC.RECONVERGENT B1 ;  /* 0x0000000000017941 */ /* 0x000fea0003800200 */
.L_x_5922:
        /* <DEDUP_REMOVED lines=35> */
.L_x_5926:
        /* <DEDUP_REMOVED lines=16> */
.L_x_5927:
[----:B------:R-:W-:Y:S05]  /*1940*/  BSYNC.RECONVERGENT B1 ;  /* 0x0000000000017941 */ /* 0x000fea0003800200 */
.L_x_5925:
        /* <DEDUP_REMOVED lines=35> */
.L_x_5929:
        /* <DEDUP_REMOVED lines=16> */
.L_x_5930:
[----:B------:R-:W-:Y:S05]  /*1c80*/  BSYNC.RECONVERGENT B1 ;  /* 0x0000000000017941 */ /* 0x000fea0003800200 */
.L_x_5928:
        /* <DEDUP_REMOVED lines=8> */
.L_x_5906:
        /* <DEDUP_REMOVED lines=36> */
.L_x_5934:
[----:B------:R-:W-:Y:S01]  /*1f50*/  MOV R26, R6 ;  /* 0x00000006001a7202 */ /* 0x000fe20000000f00 */
[----:B------:R-:W-:Y:S01]  /*1f60*/  IMAD.MOV.U32 R13, RZ, RZ, R7 ;  /* 0x000000ffff0d7224 */ /* 0x000fe200078e0007 */
[----:B------:R-:W-:Y:S01]  /*1f70*/  MOV R14, R16 ;  /* 0x00000010000e7202 */ /* 0x000fe20000000f00 */
[----:B------:R-:W-:Y:S01]  /*1f80*/  IMAD.MOV.U32 R11, RZ, RZ, R17 ;  /* 0x000000ffff0b7224 */ /* 0x000fe200078e0011 */
[----:B------:R-:W-:-:S07]  /*1f90*/  MOV R12, 0x1fb0 ;  /* 0x00001fb0000c7802 */ /* 0x000fce0000000f00 */
[----:B------:R-:W-:Y:S05]  /*1fa0*/  CALL.REL.NOINC `($__internal_122_$__cuda_sm20_div_s64) ;  /* 0x0000004800c47944 */ /* 0x000fea0003c00000 */
        /* <DEDUP_REMOVED lines=9> */
.L_x_5935:
[----:B------:R-:W-:Y:S05]  /*2040*/  BSYNC.RECONVERGENT B1 ;  /* 0x0000000000017941 */ /* 0x000fea0003800200 */
.L_x_5933:
        /* <DEDUP_REMOVED lines=34> */
.L_x_5937:
        /* <DEDUP_REMOVED lines=17> */
.L_x_5938:
[----:B------:R-:W-:Y:S05]  /*2380*/  BSYNC.RECONVERGENT B1 ;  /* 0x0000000000017941 */ /* 0x000fea0003800200 */
.L_x_5936:
        /* <DEDUP_REMOVED lines=36> */
.L_x_5940:
        /* <DEDUP_REMOVED lines=16> */
.L_x_5941:
[----:B------:R-:W-:Y:S05]  /*26d0*/  BSYNC.RECONVERGENT B1 ;  /* 0x0000000000017941 */ /* 0x000fea0003800200 */
.L_x_5939:
        /* <DEDUP_REMOVED lines=35> */
.L_x_5943:
[----:B------:R-:W-:Y:S01]  /*2910*/  MOV R26, R18 ;  /* 0x00000012001a7202 */ /* 0x000fe20000000f00 */
[----:B------:R-:W-:Y:S01]  /*2920*/  IMAD.MOV.U32 R13, RZ, RZ, R19 ;  /* 0x000000ffff0d7224 */ /* 0x000fe200078e0013 */
[----:B------:R-:W-:Y:S01]  /*2930*/  MOV R14, R16 ;  /* 0x00000010000e7202 */ /* 0x000fe20000000f00 */
[----:B------:R-:W-:Y:S01]  /*2940*/  IMAD.MOV.U32 R11, RZ, RZ, R17 ;  /* 0x000000ffff0b7224 */ /* 0x000fe200078e0011 */
[----:B------:R-:W-:-:S07]  /*2950*/  MOV R12, 0x2970 ;  /* 0x00002970000c7802 */ /* 0x000fce0000000f00 */
[----:B------:R-:W-:Y:S05]  /*2960*/  CALL.REL.NOINC `($__internal_122_$__cuda_sm20_div_s64) ;  /* 0x0000004000547944 */ /* 0x000fea0003c00000 */
        /* <DEDUP_REMOVED lines=10> */
.L_x_5944:
[----:B------:R-:W-:Y:S05]  /*2a10*/  BSYNC.RECONVERGENT B1 ;  /* 0x0000000000017941 */ /* 0x000fea0003800200 */
.L_x_5942:
[----:B------:R-:W-:Y:S01]  /*2a20*/  MOV R36, R22 ;  /* 0x0000001600247202 */ /* 0x000fe20000000f00 */
[----:B------:R-:W-:Y:S02]  /*2a30*/  IMAD R11, R11, R38, RZ ;  /* 0x000000260b0b7224 */ /* 0x000fe400078e02ff */
[----:B------:R-:W-:Y:S02]  /*2a40*/  VIADD R8, R8, 0xfffffffe ;  /* 0xfffffffe08087836 */ /* 0x000fe40000000000 */
[----:B------:R-:W-:-:S04]  /*2a50*/  IMAD.WIDE.U32 R22, R38, R10, R36 ;  /* 0x0000000a26167225 */ /* 0x000fc800078e0024 */
[----:B------:R-:W-:-:S05]  /*2a60*/  IMAD R11, R39, R10, R11 ;  /* 0x0000000a270b7224 */ /* 0x000fca00078e020b */
[----:B------:R-:W-:-:S07]  /*2a70*/  IADD3 R23, PT, PT, R23, R11, RZ ;  /* 0x0000000b17177210 */ /* 0x000fce0007ffe0ff */
.L_x_5932:
        /* <DEDUP_REMOVED lines=30> */
.L_x_5946:
[----:B------:R-:W-:Y:S01]  /*2c60*/  MOV R18, R6 ;  /* 0x0000000600127202 */ /* 0x000fe20000000f00 */
[----:B------:R-:W-:Y:S01]  /*2c70*/  IMAD.MOV.U32 R19, RZ, RZ, R7 ;  /* 0x000000ffff137224 */ /* 0x000fe200078e0007 */
[----:B------:R-:W-:Y:S01]  /*2c80*/  MOV R24, R10 ;  /* 0x0000000a00187202 */ /* 0x000fe20000000f00 */
[----:B------:R-:W-:Y:S01]  /*2c90*/  IMAD.MOV.U32 R21, RZ, RZ, R11 ;  /* 0x000000ffff157224 */ /* 0x000fe200078e000b */
[----:B------:R-:W-:-:S07]  /*2ca0*/  MOV R26, 0x2cc0 ;  /* 0x00002cc0001a7802 */ /* 0x000fce0000000f00 */
[----:B------:R-:W-:Y:S05]  /*2cb0*/  CALL.REL.NOINC `($__internal_123_$__cuda_sm20_rem_s64) ;  /* 0x0000004000cc7944 */ /* 0x000fea0003c00000 */
.L_x_5947:
[----:B------:R-:W-:Y:S05]  /*2cc0*/  BSYNC.RECONVERGENT B1 ;  /* 0x0000000000017941 */ /* 0x000fea0003800200 */
.L_x_5945:
        /* <DEDUP_REMOVED lines=30> */
.L_x_5949:
[----:B------:R-:W-:Y:S01]  /*2eb0*/  MOV R24, R10 ;  /* 0x0000000a00187202 */ /* 0x000fe20000000f00 */
[----:B------:R-:W-:Y:S01]  /*2ec0*/  IMAD.MOV.U32 R21, RZ, RZ, R11 ;  /* 0x000000ffff157224 */ /* 0x000fe200078e000b */
[----:B------:R-:W-:Y:S01]  /*2ed0*/  MOV R18, R20 ;  /* 0x0000001400127202 */ /* 0x000fe20000000f00 */
[----:B------:R-:W-:Y:S01]  /*2ee0*/  IMAD.MOV.U32 R19, RZ, RZ, R9 ;  /* 0x000000ffff137224 */ /* 0x000fe200078e0009 */
[----:B------:R-:W-:-:S07]  /*2ef0*/  MOV R26, 0x2f10 ;  /* 0x00002f10001a7802 */ /* 0x000fce0000000f00 */
[----:B------:R-:W-:Y:S05]  /*2f00*/  CALL.REL.NOINC `($__internal_123_$__cuda_sm20_rem_s64) ;  /* 0x0000004000387944 */ /* 0x000fea0003c00000 */
.L_x_5950:
[----:B------:R-:W-:Y:S05]  /*2f10*/  BSYNC.RECONVERGENT B1 ;  /* 0x0000000000017941 */ /* 0x000fea0003800200 */
.L_x_5948:
[----:B------:R-:W-:Y:S02]  /*2f20*/  IMAD R7, R7, R16, RZ ;  /* 0x0000001007077224 */ /* 0x000fe400078e02ff */
[----:B------:R-:W-:-:S04]  /*2f30*/  IMAD.WIDE.U32 R22, R16, R6, R22 ;  /* 0x0000000610167225 */ /* 0x000fc800078e0016 */
[----:B------:R-:W-:-:S05]  /*2f40*/  IMAD R7, R17, R6, R7 ;  /* 0x0000000611077224 */ /* 0x000fca00078e0207 */
[----:B------:R-:W-:-:S07]  /*2f50*/  IADD3 R23, PT, PT, R23, R7, RZ ;  /* 0x0000000717177210 */ /* 0x000fce0007ffe0ff */
.L_x_5905:
[----:B------:R-:W0:Y:S02]  /*2f60*/  LDCU.64 UR4, c[0x0][0x388] ;  /* 0x00007100ff0477ac */ /* 0x000e240008000a00 */
[----:B0-----:R-:W-:-:S04]  /*2f70*/  LEA R10, P0, R22, UR4, 0x3 ;  /* 0x00000004160a7c11 */ /* 0x001fc8000f8018ff */
[----:B------:R-:W-:Y:S02]  /*2f80*/  LEA.HI.X R11, R22, UR5, R23, 0x3, P0 ;  /* 0x00000005160b7c11 */ /* 0x000fe400080f1c17 */
[----:B------:R-:W-:-:S03]  /*2f90*/  LEA R8, P0, R4, UR4, 0x3 ;  /* 0x0000000404087c11 */ /* 0x000fc6000f8018ff */
[----:B------:R-:W2:Y:S01]  /*2fa0*/  LDG.E.64 R6, desc[UR12][R10.64] ;  /* 0x0000000c0a067981 */ /* 0x000ea2000c1e1b00 */
[----:B------:R-:W-:-:S05]  /*2fb0*/  LEA.HI.X R9, R4, UR5, R5, 0x3, P0 ;  /* 0x0000000504097c11 */ /* 0x000fca00080f1c05 */
[----:B------:R-:W3:Y:S01]  /*2fc0*/  LDG.E.64 R4, desc[UR12][R8.64] ;  /* 0x0000000c08047981 */ /* 0x000ee2000c1e1b00 */
[----:B--2---:R-:W-:-:S08]  /*2fd0*/  DMUL R6, R6, R6 ;  /* 0x0000000606067228 */ /* 0x004fd00000000000 */
[----:B---3--:R-:W-:-:S07]  /*2fe0*/  DFMA R6, R4, R4, R6 ;  /* 0x000000040406722b */ /* 0x008fce0000000006 */
[----:B------:R0:W-:Y:S01]  /*2ff0*/  STS.64 [R3], R6 ;  /* 0x0000000603007388 */ /* 0x0001e20000000a00 */
[----:B------:R-:W-:Y:S05]  /*3000*/  BRA `(.L_x_5951) ;  /* 0x0000003400bc7947 */ /* 0x000fea0003800000 */
.L_x_5904:
        /* <DEDUP_REMOVED lines=18> */
.L_x_5978:
        /* <DEDUP_REMOVED lines=30> */
.L_x_5955:
        /* <DEDUP_REMOVED lines=15> */
.L_x_5956:
[----:B------:R-:W-:Y:S05]  /*3400*/  BSYNC.RECONVERGENT B1 ;  /* 0x0000000000017941 */ /* 0x000fea0003800200 */
.L_x_5954:
        /* <DEDUP_REMOVED lines=39> */
.L_x_5958:
        /* <DEDUP_REMOVED lines=17> */
.L_x_5959:
[----:B------:R-:W-:Y:S05]  /*3790*/  BSYNC.RECONVERGENT B1 ;  /* 0x0000000000017941 */ /* 0x000fea0003800200 */
.L_x_5957:
        /* <DEDUP_REMOVED lines=37> */
.L_x_5961:
        /* <DEDUP_REMOVED lines=17> */
.L_x_5962:
[----:B------:R-:W-:Y:S05]  /*3b00*/  BSYNC.RECONVERGENT B1 ;  /* 0x0000000000017941 */ /* 0x000fea0003800200 */
.L_x_5960:
        /* <DEDUP_REMOVED lines=38> */
.L_x_5964:
[----:B------:R-:W-:Y:S01]  /*3d70*/  IMAD.MOV.U32 R26, RZ, RZ, R20 ;  /* 0x000000ffff1a7224 */ /* 0x000fe200078e0014 */
[----:B------:R-:W-:Y:S01]  /*3d80*/  MOV R13, R21 ;  /* 0x00000015000d7202 */ /* 0x000fe20000000f00 */
[----:B------:R-:W-:Y:S01]  /*3d90*/  IMAD.MOV.U32 R14, RZ, RZ, R36 ;  /* 0x000000ffff0e7224 */ /* 0x000fe200078e0024 */
[----:B------:R-:W-:Y:S02]  /*3da0*/  MOV R11, R37 ;  /* 0x00000025000b7202 */ /* 0x000fe40000000f00 */
[----:B------:R-:W-:-:S07]  /*3db0*/  MOV R12, 0x3dd0 ;  /* 0x00003dd0000c7802 */ /* 0x000fce0000000f00 */
[----:B-1----:R-:W-:Y:S05]  /*3dc0*/  CALL.REL.NOINC `($__internal_122_$__cuda_sm20_div_s64) ;  /* 0x0000002c003c7944 */ /* 0x002fea0003c00000 */
        /* <DEDUP_REMOVED lines=11> */
.L_x_5965:
[----:B------:R-:W-:Y:S05]  /*3e80*/  BSYNC.RECONVERGENT B1 ;  /* 0x0000000000017941 */ /* 0x000fea0003800200 */
.L_x_5963:
        /* <DEDUP_REMOVED lines=38> */
.L_x_5967:
        /* <DEDUP_REMOVED lines=17> */
.L_x_5968:
[----:B------:R-:W-:Y:S05]  /*4200*/  BSYNC.RECONVERGENT B1 ;  /* 0x0000000000017941 */ /* 0x000fea0003800200 */
.L_x_5966:
        /* <DEDUP_REMOVED lines=40> */
.L_x_5970:
        /* <DEDUP_REMOVED lines=17> */
.L_x_5971:
[----:B------:R-:W-:Y:S05]  /*45a0*/  BSYNC.RECONVERGENT B1 ;  /* 0x0000000000017941 */ /* 0x000fea0003800200 */
.L_x_5969:
        /* <DEDUP_REMOVED lines=40> */
.L_x_5973:
        /* <DEDUP_REMOVED lines=17> */
.L_x_5974:
[----:B------:R-:W-:Y:S05]  /*4940*/  BSYNC.RECONVERGENT B1 ;  /* 0x0000000000017941 */ /* 0x000fea0003800200 */
.L_x_5972:
        /* <DEDUP_REMOVED lines=38> */
.L_x_5976:
        /* <DEDUP_REMOVED lines=17> */
.L_x_5977:
[----:B------:R-:W-:Y:S05]  /*4cc0*/  BSYNC.RECONVERGENT B1 ;  /* 0x0000000000017941 */ /* 0x000fea0003800200 */
.L_x_5975:
        /* <DEDUP_REMOVED lines=15> */
.L_x_5953:
        /* <DEDUP_REMOVED lines=37> */
.L_x_5981:
[----:B------:R-:W-:Y:S01]  /*5010*/  MOV R26, R18 ;  /* 0x00000012001a7202 */ /* 0x000fe20000000f00 */
[----:B------:R-:W-:Y:S01]  /*5020*/  IMAD.MOV.U32 R13, RZ, RZ, R19 ;  /* 0x000000ffff0d7224 */ /* 0x000fe200078e0013 */
[----:B------:R-:W-:Y:S02]  /*5030*/  MOV R14, R6 ;  /* 0x00000006000e7202 */ /* 0x000fe40000000f00 */
[----:B------:R-:W-:Y:S02]  /*5040*/  MOV R11, R7 ;  /* 0x00000007000b7202 */ /* 0x000fe40000000f00 */
[----:B------:R-:W-:-:S07]  /*5050*/  MOV R12, 0x5070 ;  /* 0x00005070000c7802 */ /* 0x000fce0000000f00 */
[----:B------:R-:W-:Y:S05]  /*5060*/  CALL.REL.NOINC `($__internal_122_$__cuda_sm20_div_s64) ;  /* 0x0000001800947944 */ /* 0x000fea0003c00000 */
        /* <DEDUP_REMOVED lines=9> */
.L_x_5982:
[----:B------:R-:W-:Y:S05]  /*5100*/  BSYNC.RECONVERGENT B1 ;  /* 0x0000000000017941 */ /* 0x000fea0003800200 */
.L_x_5980:
        /* <DEDUP_REMOVED lines=39> */
.L_x_5984:
        /* <DEDUP_REMOVED lines=17> */
.L_x_5985:
[----:B------:R-:W-:Y:S05]  /*5490*/  BSYNC.RECONVERGENT B1 ;  /* 0x0000000000017941 */ /* 0x000fea0003800200 */
.L_x_5983:
        /* <DEDUP_REMOVED lines=40> */
.L_x_5987:
[----:B------:R-:W-:Y:S01]  /*5720*/  MOV R26, R18 ;  /* 0x00000012001a7202 */ /* 0x000fe20000000f00 */
[----:B------:R-:W-:Y:S01]  /*5730*/  IMAD.MOV.U32 R14, RZ, RZ, R20 ;  /* 0x000000ffff0e7224 */ /* 0x000fe200078e0014 */
[----:B------:R-:W-:Y:S02]  /*5740*/  MOV R13, R19 ;  /* 0x00000013000d7202 */ /* 0x000fe40000000f00 */
[----:B------:R-:W-:Y:S02]  /*5750*/  MOV R11, R21 ;  /* 0x00000015000b7202 */ /* 0x000fe40000000f00 */
[----:B------:R-:W-:-:S07]  /*5760*/  MOV R12, 0x5780 ;  /* 0x00005780000c7802 */ /* 0x000fce0000000f00 */
[----:B------:R-:W-:Y:S05]  /*5770*/  CALL.REL.NOINC `($__internal_122_$__cuda_sm20_div_s64) ;  /* 0x0000001000d07944 */ /* 0x000fea0003c00000 */
        /* <DEDUP_REMOVED lines=11> */
.L_x_5988:
[----:B------:R-:W-:Y:S05]  /*5830*/  BSYNC.RECONVERGENT B1 ;  /* 0x0000000000017941 */ /* 0x000fea0003800200 */
.L_x_5986:
        /* <DEDUP_REMOVED lines=40> */
.L_x_5990:
[----:B------:R-:W-:Y:S01]  /*5ac0*/  MOV R26, R18 ;  /* 0x00000012001a7202 */ /* 0x000fe20000000f00 */
[----:B------:R-:W-:Y:S01]  /*5ad0*/  IMAD.MOV.U32 R13, RZ, RZ, R19 ;  /* 0x000000ffff0d7224 */ /* 0x000fe200078e0013 */
[----:B------:R-:W-:Y:S02]  /*5ae0*/  MOV R14, R20 ;  /* 0x00000014000e7202 */ /* 0x000fe40000000f00 */
[----:B------:R-:W-:Y:S02]  /*5af0*/  MOV R11, R21 ;  /* 0x00000015000b7202 */ /* 0x000fe40000000f00 */
[----:B------:R-:W-:-:S07]  /*5b00*/  MOV R12, 0x5b20 ;  /* 0x00005b20000c7802 */ /* 0x000fce0000000f00 */
[----:B------:R-:W-:Y:S05]  /*5b10*/  CALL.REL.NOINC `($__internal_122_$__cuda_sm20_div_s64) ;  /* 0x0000000c00e87944 */ /* 0x000fea0003c00000 */
        /* <DEDUP_REMOVED lines=11> */
.L_x_5991:
[----:B------:R-:W-:Y:S05]  /*5bd0*/  BSYNC.RECONVERGENT B1 ;  /* 0x0000000000017941 */ /* 0x000fea0003800200 */
.L_x_5989:
        /* <DEDUP_REMOVED lines=11> */
.L_x_5979:
        /* <DEDUP_REMOVED lines=35> */
.L_x_5994:
[----:B------:R-:W-:Y:S01]  /*5ec0*/  IMAD.MOV.U32 R26, RZ, RZ, R18 ;  /* 0x000000ffff1a7224 */ /* 0x000fe200078e0012 */
[----:B------:R-:W-:Y:S01]  /*5ed0*/  MOV R13, R19 ;  /* 0x00000013000d7202 */ /* 0x000fe20000000f00 */
[----:B------:R-:W-:Y:S01]  /*5ee0*/  IMAD.MOV.U32 R11, RZ, RZ, R5 ;  /* 0x000000ffff0b7224 */ /* 0x000fe200078e0005 */
[----:B------:R-:W-:Y:S02]  /*5ef0*/  MOV R14, R4 ;  /* 0x00000004000e7202 */ /* 0x000fe40000000f00 */
[----:B------:R-:W-:-:S07]  /*5f00*/  MOV R12, 0x5f20 ;  /* 0x00005f20000c7802 */ /* 0x000fce0000000f00 */
[----:B------:R-:W-:Y:S05]  /*5f10*/  CALL.REL.NOINC `($__internal_122_$__cuda_sm20_div_s64) ;  /* 0x0000000800e87944 */ /* 0x000fea0003c00000 */
        /* <DEDUP_REMOVED lines=8> */
.L_x_5995:
[----:B------:R-:W-:Y:S05]  /*5fa0*/  BSYNC.RECONVERGENT B1 ;  /* 0x0000000000017941 */ /* 0x000fea0003800200 */
.L_x_5993:
        /* <DEDUP_REMOVED lines=39> */
.L_x_5997:
        /* <DEDUP_REMOVED lines=17> */
.L_x_5998:
[----:B------:R-:W-:Y:S05]  /*6330*/  BSYNC.RECONVERGENT B1 ;  /* 0x0000000000017941 */ /* 0x000fea0003800200 */
.L_x_5996:
        /* <DEDUP_REMOVED lines=11> */
.L_x_5992:
        /* <DEDUP_REMOVED lines=31> */
.L_x_6000:
[----:B------:R-:W-:Y:S02]  /*65e0*/  MOV R24, R20 ;  /* 0x0000001400187202 */ /* 0x000fe40000000f00 */
[----:B------:R-:W-:-:S07]  /*65f0*/  MOV R26, 0x6610 ;  /* 0x00006610001a7802 */ /* 0x000fce0000000f00 */
[----:B------:R-:W-:Y:S05]  /*6600*/  CALL.REL.NOINC `($__internal_123_$__cuda_sm20_rem_s64) ;  /* 0x0000000800787944 */ /* 0x000fea0003c00000 */
[----:B------:R-:W-:Y:S01]  /*6610*/  MOV R4, R6 ;  /* 0x0000000600047202 */ /* 0x000fe20000000f00 */
[----:B------:R-:W-:-:S07]  /*6620*/  IMAD.MOV.U32 R5, RZ, RZ, R7 ;  /* 0x000000ffff057224 */ /* 0x000fce00078e0007 */
.L_x_6001:
[----:B------:R-:W-:Y:S05]  /*6630*/  BSYNC.RECONVERGENT B1 ;  /* 0x0000000000017941 */ /* 0x000fea0003800200 */
.L_x_5999:
        /* <DEDUP_REMOVED lines=9> */
.L_x_5952:
[----:B------:R-:W2:Y:S02]  /*66d0*/  LDG.E.64 R4, desc[UR12][R8.64] ;  /* 0x0000000c08047981 */ /* 0x000ea4000c1e1b00 */
[----:B--2---:R-:W-:-:S07]  /*66e0*/  DMUL R4, R4, R4 ;  /* 0x0000000404047228 */ /* 0x004fce0000000000 */
[----:B------:R1:W-:Y:S04]  /*66f0*/  STS.64 [R3], R4 ;  /* 0x0000000403007388 */ /* 0x0003e80000000a00 */
.L_x_5951:
[----:B------:R-:W-:Y:S05]  /*6700*/  BSYNC.RECONVERGENT B0 ;  /* 0x0000000000007941 */ /* 0x000fea0003800200 */
.L_x_5903:
[----:B------:R-:W-:Y:S01]  /*6710*/  BAR.SYNC.DEFER_BLOCKING 0x0 ;  /* 0x0000000000007b1d */ /* 0x000fe20000010000 */
[----:B------:R-:W-:Y:S02]  /*6720*/  ISETP.GE.U32.AND P0, PT, R2, 0x42, PT ;  /* 0x000000420200780c */ /* 0x000fe40003f06070 */
[----:B------:R-:W-:-:S11]  /*6730*/  ISETP.GT.U32.AND P1, PT, R0, 0x1f, PT ;  /* 0x0000001f0000780c */ /* 0x000fd60003f24070 */
[----:B------:R-:W-:Y:S05]  /*6740*/  @!P0 BRA `(.L_x_6002) ;  /* 0x00000000002c8947 */ /* 0x000fea0003800000 */
.L_x_6003:
[----:B------:R-:W-:-:S04]  /*6750*/  SHF.R.U32.HI R8, RZ, 0x1, R2 ;  /* 0x00000001ff087819 */ /* 0x000fc80000011602 */
[----:B------:R-:W-:-:S13]  /*6760*/  ISETP.GE.U32.AND P0, PT, R0, R8, PT ;  /* 0x000000080000720c */ /* 0x000fda0003f06070 */
[----:B0-----:R-:W-:Y:S01]  /*6770*/  @!P0 LEA R6, R8, R3, 0x3 ;  /* 0x0000000308068211 */ /* 0x001fe200078e18ff */
        /* <DEDUP_REMOVED lines=8> */
.L_x_6002:
        /* <DEDUP_REMOVED lines=40> */
[----:B------:R-:W-:-:S04]  /*6a80*/  MOV R4, UR5 ;  /* 0x0000000500047c02 */ /* 0x000fc80008000f00 */
[----:B------:R-:W-:-:S05]  /*6a90*/  MOV R5, UR4 ;  /* 0x0000000400057c02 */ /* 0x000fca0008000f00 */
[----:B0-----:R-:W-:Y:S01]  /*6aa0*/  STG.E.64 desc[UR12][R4.64], R2 ;  /* 0x0000000204007986 */ /* 0x001fe2000c101b0c */
[----:B------:R-:W-:Y:S05]  /*6ab0*/  EXIT ;  /* 0x000000000000794d */ /* 0x000fea0003800000 */
        .weak           $__internal_122_$__cuda_sm20_div_s64
        .type           $__internal_122_$__cuda_sm20_div_s64,@function
        .size           $__internal_122_$__cuda_sm20_div_s64,($__internal_123_$__cuda_sm20_rem_s64 - $__internal_122_$__cuda_sm20_div_s64)
$__internal_122_$__cuda_sm20_div_s64:
        /* <DEDUP_REMOVED lines=82> */
[----:B------:R-:W-:Y:S06]  /*6fe0*/  RET.REL.NODEC R12 `(contiguous_sum_square2_f64) ;  /* 0xffffff900c047950 */ /* 0x000fec0003c3ffff */
        .weak           $__internal_123_$__cuda_sm20_rem_s64
        .type           $__internal_123_$__cuda_sm20_rem_s64,@function
        .size           $__internal_123_$__cuda_sm20_rem_s64,(.L_x_10074 - $__internal_123_$__cuda_sm20_rem_s64)
$__internal_123_$__cuda_sm20_rem_s64:
        /* <DEDUP_REMOVED lines=76> */
[----:B------:R-:W-:Y:S06]  /*74b0*/  RET.REL.NODEC R26 `(contiguous_sum_square2_f64) ;  /* 0xffffff881ad07950 */ /* 0x000fec0003c3ffff */
.L_x_6004:
        /* <DEDUP_REMOVED lines=12> */
.L_x_10074:


//--------------------- .text.uncontiguous_cumulate_sum_square_f64 --------------------------
	.section	.text.uncontiguous_cumulate_sum_square_f64,"ax",@progbits
	.align	128
        .global         uncontiguous_cumulate_sum_square_f64
        .type           uncontiguous_cumulate_sum_square_f64,@function
        .size           uncontiguous_cumulate_sum_square_f64,(.L_x_10076 - uncontiguous_cumulate_sum_square_f64)
        .other          uncontiguous_cumulate_sum_square_f64,@"STO_CUDA_ENTRY STV_DEFAULT"
uncontiguous_cumulate_sum_square_f64:
.text.uncontiguous_cumulate_sum_square_f64:
        /* <DEDUP_REMOVED lines=41> */
.L_x_6033:
        /* <DEDUP_REMOVED lines=33> */
.L_x_6010:
[----:B------:R-:W-:Y:S01]  /*04a0*/  IMAD.MOV.U32 R29, RZ, RZ, R14 ;  /* 0x000000ffff1d7224 */ /* 0x000fe200078e000e */
[----:B------:R-:W-:Y:S01]  /*04b0*/  MOV R26, R15 ;  /* 0x0000000f001a7202 */ /* 0x000fe20000000f00 */
[----:B------:R-:W-:Y:S01]  /*04c0*/  IMAD.MOV.U32 R13, RZ, RZ, R16 ;  /* 0x000000ffff0d7224 */ /* 0x000fe200078e0010 */
[----:B------:R-:W-:Y:S02]  /*04d0*/  MOV R12, R17 ;  /* 0x00000011000c7202 */ /* 0x000fe40000000f00 */
[----:B------:R-:W-:-:S07]  /*04e0*/  MOV R11, 0x500 ;  /* 0x00000500000b7802 */ /* 0x000fce0000000f00 */
[----:B------:R-:W-:Y:S05]  /*04f0*/  CALL.REL.NOINC `($__internal_124_$__cuda_sm20_div_s64) ;  /* 0x0000006400d07944 */ /* 0x000fea0003c00000 */
        /* <DEDUP_REMOVED lines=9> */
.L_x_6011:
[----:B------:R-:W-:Y:S05]  /*0590*/  BSYNC.RECONVERGENT B1 ;  /* 0x0000000000017941 */ /* 0x000fea0003800200 */
.L_x_6009:
        /* <DEDUP_REMOVED lines=36> */
.L_x_6013:
[----:B------:R-:W-:Y:S01]  /*07e0*/  IMAD.MOV.U32 R29, RZ, RZ, R7 ;  /* 0x000000ffff1d7224 */ /* 0x000fe200078e0007 */
[----:B------:R-:W-:Y:S01]  /*07f0*/  MOV R26, R8 ;  /* 0x00000008001a7202 */ /* 0x000fe20000000f00 */
[----:B------:R-:W-:Y:S01]  /*0800*/  IMAD.MOV.U32 R13, RZ, RZ, R16 ;  /* 0x000000ffff0d7224 */ /* 0x000fe200078e0010 */
[----:B------:R-:W-:Y:S02]  /*0810*/  MOV R12, R17 ;  /* 0x00000011000c7202 */ /* 0x000fe40000000f00 */
[----:B------:R-:W-:-:S07]  /*0820*/  MOV R11, 0x840 ;  /* 0x00000840000b7802 */ /* 0x000fce0000000f00 */
[----:B------:R-:W-:Y:S05]  /*0830*/  CALL.REL.NOINC `($__internal_124_$__cuda_sm20_div_s64) ;  /* 0x0000006400007944 */ /* 0x000fea0003c00000 */
        /* <DEDUP_REMOVED lines=10> */
.L_x_6014:
[----:B------:R-:W-:Y:S05]  /*08e0*/  BSYNC.RECONVERGENT B1 ;  /* 0x0000000000017941 */ /* 0x000fea0003800200 */
.L_x_6012:
        /* <DEDUP_REMOVED lines=37> */
.L_x_6016:
[----:B------:R-:W-:Y:S01]  /*0b40*/  MOV R29, R14 ;  /* 0x0000000e001d7202 */ /* 0x000fe20000000f00 */
[----:B------:R-:W-:Y:S01]  /*0b50*/  IMAD.MOV.U32 R26, RZ, RZ, R15 ;  /* 0x000000ffff1a7224 */ /* 0x000fe200078e000f */
[----:B------:R-:W-:Y:S01]  /*0b60*/  MOV R13, R16 ;  /* 0x00000010000d7202 */ /* 0x000fe20000000f00 */
[----:B------:R-:W-:Y:S01]  /*0b70*/  IMAD.MOV.U32 R12, RZ, RZ, R17 ;  /* 0x000000ffff0c7224 */ /* 0x000fe200078e0011 */
[----:B------:R-:W-:-:S07]  /*0b80*/  MOV R11, 0xba0 ;  /* 0x00000ba0000b7802 */ /* 0x000fce0000000f00 */
[----:B------:R-:W-:Y:S05]  /*0b90*/  CALL.REL.NOINC `($__internal_124_$__cuda_sm20_div_s64) ;  /* 0x0000006000287944 */ /* 0x000fea0003c00000 */
        /* <DEDUP_REMOVED lines=10> */
.L_x_6017:
[----:B------:R-:W-:Y:S05]  /*0c40*/  BSYNC.RECONVERGENT B1 ;  /* 0x0000000000017941 */ /* 0x000fea0003800200 */
.L_x_6015:
        /* <DEDUP_REMOVED lines=34> */
.L_x_6019:
        /* <DEDUP_REMOVED lines=16> */
.L_x_6020:
[----:B------:R-:W-:Y:S05]  /*0f70*/  BSYNC.RECONVERGENT B1 ;  /* 0x0000000000017941 */ /* 0x000fea0003800200 */
.L_x_6018:
        /* <DEDUP_REMOVED lines=37> */
.L_x_6022:
        /* <DEDUP_REMOVED lines=17> */
.L_x_6023:
[----:B------:R-:W-:Y:S05]  /*12e0*/  BSYNC.RECONVERGENT B1 ;  /* 0x0000000000017941 */ /* 0x000fea0003800200 */
.L_x_6021:
        /* <DEDUP_REMOVED lines=35> */
.L_x_6025:
        /* <DEDUP_REMOVED lines=16> */
.L_x_6026:
[----:B------:R-:W-:Y:S05]  /*1620*/  BSYNC.RECONVERGENT B1 ;  /* 0x0000000000017941 */ /* 0x000fea0003800200 */
.L_x_6024:
        /* <DEDUP_REMOVED lines=36> */
.L_x_6028:
[----:B------:R-:W-:Y:S01]  /*1870*/  MOV R29, R14 ;  /* 0x0000000e001d7202 */ /* 0x000fe20000000f00 */
[----:B------:R-:W-:Y:S01]  /*1880*/  IMAD.MOV.U32 R26, RZ, RZ, R15 ;  /* 0x000000ffff1a7224 */ /* 0x000fe200078e000f */
[----:B------:R-:W-:Y:S01]  /*1890*/  MOV R13, R16 ;  /* 0x00000010000d7202 */ /* 0x000fe20000000f00 */
[----:B------:R-:W-:Y:S01]  /*18a0*/  IMAD.MOV.U32 R12, RZ, RZ, R17 ;  /* 0x000000ffff0c7224 */ /* 0x000fe200078e0011 */
[----:B------:R-:W-:-:S07]  /*18b0*/  MOV R11, 0x18d0 ;  /* 0x000018d0000b7802 */ /* 0x000fce0000000f00 */
[----:B------:R-:W-:Y:S05]  /*18c0*/  CALL.REL.NOINC `($__internal_124_$__cuda_sm20_div_s64) ;  /* 0x0000005000dc7944 */ /* 0x000fea0003c00000 */
        /* <DEDUP_REMOVED lines=11> */
.L_x_6029:
[----:B------:R-:W-:Y:S05]  /*1980*/  BSYNC.RECONVERGENT B1 ;  /* 0x0000000000017941 */ /* 0x000fea0003800200 */
.L_x_6027:
        /* <DEDUP_REMOVED lines=36> */
.L_x_6031:
        /* <DEDUP_REMOVED lines=17> */
.L_x_6032:
[----:B------:R-:W-:Y:S05]  /*1ce0*/  BSYNC.RECONVERGENT B1 ;  /* 0x0000000000017941 */ /* 0x000fea0003800200 */
.L_x_6030:
        /* <DEDUP_REMOVED lines=10> */
.L_x_6008:
        /* <DEDUP_REMOVED lines=36> */
.L_x_6036:
[----:B------:R-:W-:Y:S01]  /*1fd0*/  MOV R29, R14 ;  /* 0x0000000e001d7202 */ /* 0x000fe20000000f00 */
[----:B------:R-:W-:Y:S01]  /*1fe0*/  IMAD.MOV.U32 R26, RZ, RZ, R15 ;  /* 0x000000ffff1a7224 */ /* 0x000fe200078e000f */
[----:B------:R-:W-:Y:S01]  /*1ff0*/  MOV R13, R16 ;  /* 0x00000010000d7202 */ /* 0x000fe20000000f00 */
[----:B------:R-:W-:Y:S01]  /*2000*/  IMAD.MOV.U32 R12, RZ, RZ, R17 ;  /* 0x000000ffff0c7224 */ /* 0x000fe200078e0011 */
[----:B------:R-:W-:-:S07]  /*2010*/  MOV R11, 0x2030 ;  /* 0x00002030000b7802 */ /* 0x000fce0000000f00 */
[----:B------:R-:W-:Y:S05]  /*2020*/  CALL.REL.NOINC `($__internal_124_$__cuda_sm20_div_s64) ;  /* 0x0000004c00047944 */ /* 0x000fea0003c00000 */
        /* <DEDUP_REMOVED lines=9> */
.L_x_6037:
[----:B------:R-:W-:Y:S05]  /*20c0*/  BSYNC.RECONVERGENT B1 ;  /* 0x0000000000017941 */ /* 0x000fea0003800200 */
.L_x_6035:
        /* <DEDUP_REMOVED lines=36> */
.L_x_6039:
        /* <DEDUP_REMOVED lines=17> */
.L_x_6040:
[----:B------:R-:W-:Y:S05]  /*2420*/  BSYNC.RECONVERGENT B1 ;  /* 0x0000000000017941 */ /* 0x000fea0003800200 */
.L_x_6038:
        /* <DEDUP_REMOVED lines=38> */
.L_x_6042:
        /* <DEDUP_REMOVED lines=16> */
.L_x_6043:
[----:B------:R-:W-:Y:S05]  /*2790*/  BSYNC.RECONVERGENT B1 ;  /* 0x0000000000017941 */ /* 0x000fea0003800200 */
.L_x_6041:
        /* <DEDUP_REMOVED lines=36> */
.L_x_6045:
        /* <DEDUP_REMOVED lines=16> */
.L_x_6046:
[----:B------:R-:W-:Y:S05]  /*2ae0*/  BSYNC.RECONVERGENT B1 ;  /* 0x0000000000017941 */ /* 0x000fea0003800200 */
.L_x_6044:
[----:B------:R-:W-:Y:S01]  /*2af0*/  IMAD R5, R5, R38, RZ ;  /* 0x0000002605057224 */ /* 0x000fe200078e02ff */
[----:B------:R-:W-:Y:S01]  /*2b00*/  IADD3 R9, PT, PT, R9, -0x2, RZ ;  /* 0xfffffffe09097810 */ /* 0x000fe20007ffe0ff */
[----:B------:R-:W-:Y:S02]  /*2b10*/  IMAD.MOV.U32 R34, RZ, RZ, R20 ;  /* 0x000000ffff227224 */ /* 0x000fe400078e0014 */
[-C--:B------:R-:W-:Y:S02]  /*2b20*/  IMAD R5, R39, R10.reuse, R5 ;  /* 0x0000000a27057224 */ /* 0x080fe400078e0205 */
[----:B------:R-:W-:-:S04]  /*2b30*/  IMAD.WIDE.U32 R34, R38, R10, R34 ;  /* 0x0000000a26227225 */ /* 0x000fc800078e0022 */
[----:B------:R-:W-:Y:S01]  /*2b40*/  IMAD.IADD R6, R35, 0x1, R5 ;  /* 0x0000000123067824 */ /* 0x000fe200078e0205 */
[----:B------:R-:W-:-:S07]  /*2b50*/  MOV R5, R34 ;  /* 0x0000002200057202 */ /* 0x000fce0000000f00 */
.L_x_6034:
        /* <DEDUP_REMOVED lines=31> */
.L_x_6048:
[----:B------:R-:W-:Y:S01]  /*2d50*/  IMAD.MOV.U32 R20, RZ, RZ, R14 ;  /* 0x000000ffff147224 */ /* 0x000fe200078e000e */
[----:B------:R-:W-:Y:S01]  /*2d60*/  MOV R24, R15 ;  /* 0x0000000f00187202 */ /* 0x000fe20000000f00 */
[----:B------:R-:W-:Y:S01]  /*2d70*/  IMAD.MOV.U32 R21, RZ, RZ, R16 ;  /* 0x000000ffff157224 */ /* 0x000fe200078e0010 */
[----:B------:R-:W-:Y:S02]  /*2d80*/  MOV R22, R17 ;  /* 0x0000001100167202 */ /* 0x000fe40000000f00 */
[----:B------:R-:W-:-:S07]  /*2d90*/  MOV R23, 0x2db0 ;  /* 0x00002db000177802 */ /* 0x000fce0000000f00 */
[----:B------:R-:W-:Y:S05]  /*2da0*/  CALL.REL.NOINC `($__internal_125_$__cuda_sm20_rem_s64) ;  /* 0x0000004000f47944 */ /* 0x000fea0003c00000 */
[----:B------:R-:W-:Y:S01]  /*2db0*/  IMAD.MOV.U32 R10, RZ, RZ, R12 ;  /* 0x000000ffff0a7224 */ /* 0x000fe200078e000c */
[----:B------:R-:W-:-:S07]  /*2dc0*/  MOV R11, R13 ;  /* 0x0000000d000b7202 */ /* 0x000fce0000000f00 */
.L_x_6049:
[----:B------:R-:W-:Y:S05]  /*2dd0*/  BSYNC.RECONVERGENT B1 ;  /* 0x0000000000017941 */ /* 0x000fea0003800200 */
.L_x_6047:
        /* <DEDUP_REMOVED lines=33> */
.L_x_6051:
[----:B------:R-:W-:Y:S01]  /*2ff0*/  MOV R21, R16 ;  /* 0x0000001000157202 */ /* 0x000fe20000000f00 */
[----:B------:R-:W-:Y:S01]  /*3000*/  IMAD.MOV.U32 R22, RZ, RZ, R17 ;  /* 0x000000ffff167224 */ /* 0x000fe200078e0011 */
[----:B------:R-:W-:Y:S01]  /*3010*/  MOV R20, R7 ;  /* 0x0000000700147202 */ /* 0x000fe20000000f00 */
[----:B------:R-:W-:Y:S01]  /*3020*/  IMAD.MOV.U32 R24, RZ, RZ, R8 ;  /* 0x000000ffff187224 */ /* 0x000fe200078e0008 */
[----:B------:R-:W-:-:S07]  /*3030*/  MOV R23, 0x3050 ;  /* 0x0000305000177802 */ /* 0x000fce0000000f00 */
[----:B------:R-:W-:Y:S05]  /*3040*/  CALL.REL.NOINC `($__internal_125_$__cuda_sm20_rem_s64) ;  /* 0x00000040004c7944 */ /* 0x000fea0003c00000 */
[----:B------:R-:W-:Y:S01]  /*3050*/  MOV R8, R12 ;  /* 0x0000000c00087202 */ /* 0x000fe20000000f00 */
[----:B------:R-:W-:-:S07]  /*3060*/  IMAD.MOV.U32 R9, RZ, RZ, R13 ;  /* 0x000000ffff097224 */ /* 0x000fce00078e000d */
.L_x_6052:
[----:B------:R-:W-:Y:S05]  /*3070*/  BSYNC.RECONVERGENT B1 ;  /* 0x0000000000017941 */ /* 0x000fea0003800200 */
.L_x_6050:
[----:B------:R-:W-:Y:S01]  /*3080*/  MOV R10, R5 ;  /* 0x00000005000a7202 */ /* 0x000fe20000000f00 */
[----:B------:R-:W-:Y:S02]  /*3090*/  IMAD R7, R9, R18, RZ ;  /* 0x0000001209077224 */ /* 0x000fe400078e02ff */
[----:B------:R-:W-:Y:S02]  /*30a0*/  IMAD.MOV.U32 R11, RZ, RZ, R6 ;  /* 0x000000ffff0b7224 */ /* 0x000fe400078e0006 */
[-C--:B------:R-:W-:Y:S02]  /*30b0*/  IMAD R7, R19, R8.reuse, R7 ;  /* 0x0000000813077224 */ /* 0x080fe400078e0207 */
[----:B------:R-:W-:-:S04]  /*30c0*/  IMAD.WIDE.U32 R10, R18, R8, R10 ;  /* 0x00000008120a7225 */ /* 0x000fc800078e000a */
[----:B------:R-:W-:Y:S01]  /*30d0*/  IMAD.MOV.U32 R5, RZ, RZ, R10 ;  /* 0x000000ffff057224 */ /* 0x000fe200078e000a */
[----:B------:R-:W-:-:S07]  /*30e0*/  IADD3 R6, PT, PT, R11, R7, RZ ;  /* 0x000000070b067210 */ /* 0x000fce0007ffe0ff */
.L_x_6007:
        /* <DEDUP_REMOVED lines=10> */
.L_x_6006:
        /* <DEDUP_REMOVED lines=20> */
.L_x_6080:
        /* <DEDUP_REMOVED lines=33> */
.L_x_6057:
[----:B------:R-:W-:Y:S01]  /*34e0*/  IMAD.MOV.U32 R29, RZ, RZ, R15 ;  /* 0x000000ffff1d7224 */ /* 0x000fe200078e000f */
[----:B------:R-:W-:Y:S01]  /*34f0*/  MOV R26, R14 ;  /* 0x0000000e001a7202 */ /* 0x000fe20000000f00 */
[----:B------:R-:W-:Y:S01]  /*3500*/  IMAD.MOV.U32 R13, RZ, RZ, R34 ;  /* 0x000000ffff0d7224 */ /* 0x000fe200078e0022 */
[----:B------:R-:W-:Y:S02]  /*3510*/  MOV R12, R35 ;  /* 0x00000023000c7202 */ /* 0x000fe40000000f00 */
[----:B------:R-:W-:-:S07]  /*3520*/  MOV R11, 0x3540 ;  /* 0x00003540000b7802 */ /* 0x000fce0000000f00 */
[----:B-123--:R-:W-:Y:S05]  /*3530*/  CALL.REL.NOINC `($__internal_124_$__cuda_sm20_div_s64) ;  /* 0x0000003400c07944 */ /* 0x00efea0003c00000 */
        /* <DEDUP_REMOVED lines=11> */
.L_x_6058:
[----:B------:R-:W-:Y:S05]  /*35f0*/  BSYNC.RECONVERGENT B1 ;  /* 0x0000000000017941 */ /* 0x000fea0003800200 */
.L_x_6056:
        /* <DEDUP_REMOVED lines=39> */
.L_x_6060:
[----:B------:R-:W-:Y:S01]  /*3870*/  IMAD.MOV.U32 R29, RZ, RZ, R34 ;  /* 0x000000ffff1d7224 */ /* 0x000fe200078e0022 */
[----:B------:R-:W-:Y:S01]  /*3880*/  MOV R26, R35 ;  /* 0x00000023001a7202 */ /* 0x000fe20000000f00 */
[----:B------:R-:W-:Y:S01]  /*3890*/  IMAD.MOV.U32 R13, RZ, RZ, R36 ;  /* 0x000000ffff0d7224 */ /* 0x000fe200078e0024 */
[----:B------:R-:W-:Y:S02]  /*38a0*/  MOV R12, R37 ;  /* 0x00000025000c7202 */ /* 0x000fe40000000f00 */
[----:B------:R-:W-:-:S07]  /*38b0*/  MOV R11, 0x38d0 ;  /* 0x000038d0000b7802 */ /* 0x000fce0000000f00 */
[----:B-1----:R-:W-:Y:S05]  /*38c0*/  CALL.REL.NOINC `($__internal_124_$__cuda_sm20_div_s64) ;  /* 0x0000003000dc7944 */ /* 0x002fea0003c00000 */
        /* <DEDUP_REMOVED lines=11> */
.L_x_6061:
[----:B------:R-:W-:Y:S05]  /*3980*/  BSYNC.RECONVERGENT B1 ;  /* 0x0000000000017941 */ /* 0x000fea0003800200 */
.L_x_6059:
        /* <DEDUP_REMOVED lines=38> */
.L_x_6063:
[----:B------:R-:W-:Y:S01]  /*3bf0*/  MOV R29, R34 ;  /* 0x00000022001d7202 */ /* 0x000fe20000000f00 */
[----:B------:R-:W-:Y:S01]  /*3c00*/  IMAD.MOV.U32 R26, RZ, RZ, R35 ;  /* 0x000000ffff1a7224 */ /* 0x000fe200078e0023 */
[----:B------:R-:W-:Y:S01]  /*3c10*/  MOV R13, R36 ;  /* 0x00000024000d7202 */ /* 0x000fe20000000f00 */
[----:B------:R-:W-:Y:S01]  /*3c20*/  IMAD.MOV.U32 R12, RZ, RZ, R37 ;  /* 0x000000ffff0c7224 */ /* 0x000fe200078e0025 */
[----:B------:R-:W-:-:S07]  /*3c30*/  MOV R11, 0x3c50 ;  /* 0x00003c50000b7802 */ /* 0x000fce0000000f00 */
[----:B-1----:R-:W-:Y:S05]  /*3c40*/  CALL.REL.NOINC `($__internal_124_$__cuda_sm20_div_s64) ;  /* 0x0000002c00fc7944 */ /* 0x002fea0003c00000 */
        /* <DEDUP_REMOVED lines=11> */
.L_x_6064:
[----:B------:R-:W-:Y:S05]  /*3d00*/  BSYNC.RECONVERGENT B1 ;  /* 0x0000000000017941 */ /* 0x000fea0003800200 */
.L_x_6062:
        /* <DEDUP_REMOVED lines=38> */
.L_x_6066:
        /* <DEDUP_REMOVED lines=17> */
.L_x_6067:
[----:B------:R-:W-:Y:S05]  /*4080*/  BSYNC.RECONVERGENT B1 ;  /* 0x0000000000017941 */ /* 0x000fea0003800200 */
.L_x_6065:
        /* <DEDUP_REMOVED lines=39> */
.L_x_6069:
        /* <DEDUP_REMOVED lines=17> */
.L_x_6070:
[----:B------:R-:W-:Y:S05]  /*4410*/  BSYNC.RECONVERGENT B1 ;  /* 0x0000000000017941 */ /* 0x000fea0003800200 */
.L_x_6068:
        /* <DEDUP_REMOVED lines=38> */
.L_x_6072:
        /* <DEDUP_REMOVED lines=17> */
.L_x_6073:
[----:B------:R-:W-:Y:S05]  /*4790*/  BSYNC.RECONVERGENT B1 ;  /* 0x0000000000017941 */ /* 0x000fea0003800200 */
.L_x_6071:
        /* <DEDUP_REMOVED lines=38> */
.L_x_6075:
        /* <DEDUP_REMOVED lines=17> */
.L_x_6076:
[----:B------:R-:W-:Y:S05]  /*4b10*/  BSYNC.RECONVERGENT B1 ;  /* 0x0000000000017941 */ /* 0x000fea0003800200 */
.L_x_6074:
        /* <DEDUP_REMOVED lines=36> */
.L_x_6078:
        /* <DEDUP_REMOVED lines=17> */
.L_x_6079:
[----:B------:R-:W-:Y:S05]  /*4e70*/  BSYNC.RECONVERGENT B1 ;  /* 0x0000000000017941 */ /* 0x000fea0003800200 */
.L_x_6077:
        /* <DEDUP_REMOVED lines=12> */
.L_x_6055:
        /* <DEDUP_REMOVED lines=35> */
.L_x_6083:
        /* <DEDUP_REMOVED lines=17> */
.L_x_6084:
[----:B------:R-:W-:Y:S05]  /*5280*/  BSYNC.RECONVERGENT B1 ;  /* 0x0000000000017941 */ /* 0x000fea0003800200 */
.L_x_6082:
        /* <DEDUP_REMOVED lines=41> */
.L_x_6086:
[----:B------:R-:W-:Y:S01]  /*5520*/  MOV R29, R18 ;  /* 0x00000012001d7202 */ /* 0x000fe20000000f00 */
[----:B------:R-:W-:Y:S01]  /*5530*/  IMAD.MOV.U32 R13, RZ, RZ, R16 ;  /* 0x000000ffff0d7224 */ /* 0x000fe200078e0010 */
[----:B------:R-:W-:Y:S02]  /*5540*/  MOV R26, R19 ;  /* 0x00000013001a7202 */ /* 0x000fe40000000f00 */
[----:B------:R-:W-:Y:S02]  /*5550*/  MOV R12, R17 ;  /* 0x00000011000c7202 */ /* 0x000fe40000000f00 */
[----:B------:R-:W-:-:S07]  /*5560*/  MOV R11, 0x5580 ;  /* 0x00005580000b7802 */ /* 0x000fce0000000f00 */
[----:B------:R-:W-:Y:S05]  /*5570*/  CALL.REL.NOINC `($__internal_124_$__cuda_sm20_div_s64) ;  /* 0x0000001400b07944 */ /* 0x000fea0003c00000 */
        /* <DEDUP_REMOVED lines=11> */
.L_x_6087:
[----:B------:R-:W-:Y:S05]  /*5630*/  BSYNC.RECONVERGENT B1 ;  /* 0x0000000000017941 */ /* 0x000fea0003800200 */
.L_x_6085:
        /* <DEDUP_REMOVED lines=40> */
.L_x_6089:
[----:B------:R-:W-:Y:S01]  /*58c0*/  MOV R29, R18 ;  /* 0x00000012001d7202 */ /* 0x000fe20000000f00 */
[----:B------:R-:W-:Y:S01]  /*58d0*/  IMAD.MOV.U32 R26, RZ, RZ, R19 ;  /* 0x000000ffff1a7224 */ /* 0x000fe200078e0013 */
[----:B------:R-:W-:Y:S02]  /*58e0*/  MOV R13, R20 ;  /* 0x00000014000d7202 */ /* 0x000fe40000000f00 */
[----:B------:R-:W-:Y:S02]  /*58f0*/  MOV R12, R21 ;  /* 0x00000015000c7202 */ /* 0x000fe40000000f00 */
[----:B------:R-:W-:-:S07]  /*5900*/  MOV R11, 0x5920 ;  /* 0x00005920000b7802 */ /* 0x000fce0000000f00 */
[----:B------:R-:W-:Y:S05]  /*5910*/  CALL.REL.NOINC `($__internal_124_$__cuda_sm20_div_s64) ;  /* 0x0000001000c87944 */ /* 0x000fea0003c00000 */
        /* <DEDUP_REMOVED lines=11> */
.L_x_6090:
[----:B------:R-:W-:Y:S05]  /*59d0*/  BSYNC.RECONVERGENT B1 ;  /* 0x0000000000017941 */ /* 0x000fea0003800200 */
.L_x_6088:
        /* <DEDUP_REMOVED lines=39> */
.L_x_6092:
[----:B------:R-:W-:Y:S01]  /*5c50*/  MOV R29, R18 ;  /* 0x00000012001d7202 */ /* 0x000fe20000000f00 */
[----:B------:R-:W-:Y:S01]  /*5c60*/  IMAD.MOV.U32 R26, RZ, RZ, R19 ;  /* 0x000000ffff1a7224 */ /* 0x000fe200078e0013 */
[----:B------:R-:W-:Y:S02]  /*5c70*/  MOV R13, R20 ;  /* 0x00000014000d7202 */ /* 0x000fe40000000f00 */
[----:B------:R-:W-:Y:S02]  /*5c80*/  MOV R12, R21 ;  /* 0x00000015000c7202 */ /* 0x000fe40000000f00 */
[----:B------:R-:W-:-:S07]  /*5c90*/  MOV R11, 0x5cb0 ;  /* 0x00005cb0000b7802 */ /* 0x000fce0000000f00 */
[----:B------:R-:W-:Y:S05]  /*5ca0*/  CALL.REL.NOINC `($__internal_124_$__cuda_sm20_div_s64) ;  /* 0x0000000c00e47944 */ /* 0x000fea0003c00000 */
        /* <DEDUP_REMOVED lines=11> */
.L_x_6093:
[----:B------:R-:W-:Y:S05]  /*5d60*/  BSYNC.RECONVERGENT B1 ;  /* 0x0000000000017941 */ /* 0x000fea0003800200 */
.L_x_6091:
        /* <DEDUP_REMOVED lines=10> */
.L_x_6081:
        /* <DEDUP_REMOVED lines=34> */
.L_x_6096:
        /* <DEDUP_REMOVED lines=17> */
.L_x_6097:
[----:B------:R-:W-:Y:S05]  /*6140*/  BSYNC.RECONVERGENT B1 ;  /* 0x0000000000017941 */ /* 0x000fea0003800200 */
.L_x_6095:
        /* <DEDUP_REMOVED lines=41> */
.L_x_6099:
        /* <DEDUP_REMOVED lines=17> */
.L_x_6100:
[----:B------:R-:W-:Y:S05]  /*64f0*/  BSYNC.RECONVERGENT B1 ;  /* 0x0000000000017941 */ /* 0x000fea0003800200 */
.L_x_6098:
        /* <DEDUP_REMOVED lines=10> */
.L_x_6094:
        /* <DEDUP_REMOVED lines=31> */
.L_x_6102:
[----:B------:R-:W-:Y:S01]  /*6790*/  MOV R21, R10 ;  /* 0x0000000a00157202 */ /* 0x000fe20000000f00 */
[----:B------:R-:W-:Y:S01]  /*67a0*/  IMAD.MOV.U32 R20, RZ, RZ, R15 ;  /* 0x000000ffff147224 */ /* 0x000fe200078e000f */
[----:B------:R-:W-:Y:S02]  /*67b0*/  MOV R22, R11 ;  /* 0x0000000b00167202 */ /* 0x000fe40000000f00 */
[----:B------:R-:W-:Y:S02]  /*67c0*/  MOV R24, R14 ;  /* 0x0000000e00187202 */ /* 0x000fe40000000f00 */
[----:B------:R-:W-:-:S07]  /*67d0*/  MOV R23, 0x67f0 ;  /* 0x000067f000177802 */ /* 0x000fce0000000f00 */
[----:B------:R-:W-:Y:S05]  /*67e0*/  CALL.REL.NOINC `($__internal_125_$__cuda_sm20_rem_s64) ;  /* 0x0000000800647944 */ /* 0x000fea0003c00000 */
[----:B------:R-:W-:Y:S01]  /*67f0*/  MOV R10, R12 ;  /* 0x0000000c000a7202 */ /* 0x000fe20000000f00 */
[----:B------:R-:W-:-:S07]  /*6800*/  IMAD.MOV.U32 R11, RZ, RZ, R13 ;  /* 0x000000ffff0b7224 */ /* 0x000fce00078e000d */
.L_x_6103:
[----:B------:R-:W-:Y:S05]  /*6810*/  BSYNC.RECONVERGENT B1 ;  /* 0x0000000000017941 */ /* 0x000fea0003800200 */
.L_x_6101:
        /* <DEDUP_REMOVED lines=10> */
.L_x_6054:
[----:B------:R-:W0:Y:S02]  /*68c0*/  LDCU.64 UR4, c[0x0][0x388] ;  /* 0x00007100ff0477ac */ /* 0x000e240008000a00 */
[----:B0-----:R-:W-:-:S04]  /*68d0*/  LEA R8, P0, R7, UR4, 0x3 ;  /* 0x0000000407087c11 */ /* 0x001fc8000f8018ff */
[----:B------:R-:W-:-:S05]  /*68e0*/  LEA.HI.X R9, R7, UR5, R6, 0x3, P0 ;  /* 0x0000000507097c11 */ /* 0x000fca00080f1c06 */
[----:B------:R-:W2:Y:S04]  /*68f0*/  LDG.E.64 R6, desc[UR6][R8.64] ;  /* 0x0000000608067981 */ /* 0x000ea8000c1e1b00 */
[----:B--2---:R0:W-:Y:S02]  /*6900*/  STS.64 [R3], R6 ;  /* 0x0000000603007388 */ /* 0x0041e40000000a00 */
.L_x_6053:
[----:B------:R-:W-:Y:S05]  /*6910*/  BSYNC.RECONVERGENT B0 ;  /* 0x0000000000007941 */ /* 0x000fea0003800200 */
.L_x_6005:
[----:B------:R-:W-:Y:S01]  /*6920*/  BAR.SYNC.DEFER_BLOCKING 0x0 ;  /* 0x0000000000007b1d */ /* 0x000fe20000010000 */
[----:B------:R-:W-:Y:S02]  /*6930*/  ISETP.GE.U32.AND P0, PT, R4, 0x42, PT ;  /* 0x000000420400780c */ /* 0x000fe40003f06070 */
[----:B------:R-:W-:-:S11]  /*6940*/  ISETP.GT.U32.AND P1, PT, R2, 0x1f, PT ;  /* 0x0000001f0200780c */ /* 0x000fd60003f24070 */
[----:B------:R-:W-:Y:S05]  /*6950*/  @!P0 BRA `(.L_x_6104) ;  /* 0x00000000002c8947 */ /* 0x000fea0003800000 */
.L_x_6105:
        /* <DEDUP_REMOVED lines=11> */
.L_x_6104:
        /* <DEDUP_REMOVED lines=35> */
        .weak           $__internal_124_$__cuda_sm20_div_s64
        .type           $__internal_124_$__cuda_sm20_div_s64,@function
        .size           $__internal_124_$__cuda_sm20_div_s64,($__internal_125_$__cuda_sm20_rem_s64 - $__internal_124_$__cuda_sm20_div_s64)
$__internal_124_$__cuda_sm20_div_s64:
        /* <DEDUP_REMOVED lines=83> */
[----:B------:R-:W-:Y:S05]  /*7170*/  RET.REL.NODEC R12 `(uncontiguous_cumulate_sum_square_f64) ;  /* 0xffffff8c0ca07950 */ /* 0x000fea0003c3ffff */
        .weak           $__internal_125_$__cuda_sm20_rem_s64
        .type           $__internal_125_$__cuda_sm20_rem_s64,@function
        .size           $__internal_125_$__cuda_sm20_rem_s64,(.L_x_10076 - $__internal_125_$__cuda_sm20_rem_s64)
$__internal_125_$__cuda_sm20_rem_s64:
        /* <DEDUP_REMOVED lines=77> */
[----:B------:R-:W-:Y:S06]  /*7650*/  RET.REL.NODEC R10 `(uncontiguous_cumulate_sum_square_f64) ;  /* 0xffffff880a687950 */ /* 0x000fec0003c3ffff */
.L_x_6106:
        /* <DEDUP_REMOVED lines=10> */
.L_x_10076:


//--------------------- .text.uncontiguous_sum_square_f64 --------------------------
	.section	.text.uncontiguous_sum_square_f64,"ax",@progbits
	.align	128
        .global         uncontiguous_sum_square_f64
        .type           uncontiguous_sum_square_f64,@function
        .size           uncontiguous_sum_square_f64,(.L_x_10078 - uncontiguous_sum_square_f64)
        .other          uncontiguous_sum_square_f64,@"STO_CUDA_ENTRY STV_DEFAULT"
uncontiguous_sum_square_f64:
.text.uncontiguous_sum_square_f64:
        /* <DEDUP_REMOVED lines=41> */
.L_x_6135:
        /* <DEDUP_REMOVED lines=33> */
.L_x_6112:
[----:B------:R-:W-:Y:S01]  /*04a0*/  IMAD.MOV.U32 R29, RZ, RZ, R14 ;  /* 0x000000ffff1d7224 */ /* 0x000fe200078e000e */
[----:B------:R-:W-:Y:S01]  /*04b0*/  MOV R26, R15 ;  /* 0x0000000f001a7202 */ /* 0x000fe20000000f00 */
[----:B------:R-:W-:Y:S01]  /*04c0*/  IMAD.MOV.U32 R13, RZ, RZ, R16 ;  /* 0x000000ffff0d7224 */ /* 0x000fe200078e0010 */
[----:B------:R-:W-:Y:S02]  /*04d0*/  MOV R12, R17 ;  /* 0x00000011000c7202 */ /* 0x000fe40000000f00 */
[----:B------:R-:W-:-:S07]  /*04e0*/  MOV R11, 0x500 ;  /* 0x00000500000b7802 */ /* 0x000fce0000000f00 */
[----:B------:R-:W-:Y:S05]  /*04f0*/  CALL.REL.NOINC `($__internal_126_$__cuda_sm20_div_s64) ;  /* 0x0000006400d87944 */ /* 0x000fea0003c00000 */
        /* <DEDUP_REMOVED lines=9> */
.L_x_6113:
[----:B------:R-:W-:Y:S05]  /*0590*/  BSYNC.RECONVERGENT B1 ;  /* 0x0000000000017941 */ /* 0x000fea0003800200 */
.L_x_6111:
        /* <DEDUP_REMOVED lines=36> */
.L_x_6115:
[----:B------:R-:W-:Y:S01]  /*07e0*/  IMAD.MOV.U32 R29, RZ, RZ, R7 ;  /* 0x000000ffff1d7224 */ /* 0x000fe200078e0007 */
[----:B------:R-:W-:Y:S01]  /*07f0*/  MOV R26, R8 ;  /* 0x00000008001a7202 */ /* 0x000fe20000000f00 */
[----:B------:R-:W-:Y:S01]  /*0800*/  IMAD.MOV.U32 R13, RZ, RZ, R16 ;  /* 0x000000ffff0d7224 */ /* 0x000fe200078e0010 */
[----:B------:R-:W-:Y:S02]  /*0810*/  MOV R12, R17 ;  /* 0x00000011000c7202 */ /* 0x000fe40000000f00 */
[----:B------:R-:W-:-:S07]  /*0820*/  MOV R11, 0x840 ;  /* 0x00000840000b7802 */ /* 0x000fce0000000f00 */
[----:B------:R-:W-:Y:S05]  /*0830*/  CALL.REL.NOINC `($__internal_126_$__cuda_sm20_div_s64) ;  /* 0x0000006400087944 */ /* 0x000fea0003c00000 */
        /* <DEDUP_REMOVED lines=10> */
.L_x_6116:
[----:B------:R-:W-:Y:S05]  /*08e0*/  BSYNC.RECONVERGENT B1 ;  /* 0x0000000000017941 */ /* 0x000fea0003800200 */
.L_x_6114:
        /* <DEDUP_REMOVED lines=37> */
.L_x_6118:
[----:B------:R-:W-:Y:S01]  /*0b40*/  MOV R29, R14 ;  /* 0x0000000e001d7202 */ /* 0x000fe20000000f00 */
[----:B------:R-:W-:Y:S01]  /*0b50*/  IMAD.MOV.U32 R26, RZ, RZ, R15 ;  /* 0x000000ffff1a7224 */ /* 0x000fe200078e000f */
[----:B------:R-:W-:Y:S01]  /*0b60*/  MOV R13, R16 ;  /* 0x00000010000d7202 */ /* 0x000fe20000000f00 */
[----:B------:R-:W-:Y:S01]  /*0b70*/  IMAD.MOV.U32 R12, RZ, RZ, R17 ;  /* 0x000000ffff0c7224 */ /* 0x000fe200078e0011 */
[----:B------:R-:W-:-:S07]  /*0b80*/  MOV R11, 0xba0 ;  /* 0x00000ba0000b7802 */ /* 0x000fce0000000f00 */
[----:B------:R-:W-:Y:S05]  /*0b90*/  CALL.REL.NOINC `($__internal_126_$__cuda_sm20_div_s64) ;  /* 0x0000006000307944 */ /* 0x000fea0003c00000 */
        /* <DEDUP_REMOVED lines=10> */
.L_x_6119:
[----:B------:R-:W-:Y:S05]  /*0c40*/  BSYNC.RECONVERGENT B1 ;  /* 0x0000000000017941 */ /* 0x000fea0003800200 */
.L_x_6117:
        /* <DEDUP_REMOVED lines=34> */
.L_x_6121:
        /* <DEDUP_REMOVED lines=16> */
.L_x_6122:
[----:B------:R-:W-:Y:S05]  /*0f70*/  BSYNC.RECONVERGENT B1 ;  /* 0x0000000000017941 */ /* 0x000fea0003800200 */
.L_x_6120:
        /* <DEDUP_REMOVED lines=37> */
.L_x_6124:
        /* <DEDUP_REMOVED lines=17> */
.L_x_6125:
[----:B------:R-:W-:Y:S05]  /*12e0*/  BSYNC.RECONVERGENT B1 ;  /* 0x0000000000017941 */ /* 0x000fea0003800200 */
.L_x_6123:
        /* <DEDUP_REMOVED lines=35> */
.L_x_6127:
        /* <DEDUP_REMOVED lines=16> */
.L_x_6128:
[----:B------:R-:W-:Y:S05]  /*1620*/  BSYNC.RECONVERGENT B1 ;  /* 0x0000000000017941 */ /* 0x000fea0003800200 */
.L_x_6126:
        /* <DEDUP_REMOVED lines=36> */
.L_x_6130:
[----:B------:R-:W-:Y:S01]  /*1870*/  MOV R29, R14 ;  /* 0x0000000e001d7202 */ /* 0x000fe20000000f00 */
[----:B------:R-:W-:Y:S01]  /*1880*/  IMAD.MOV.U32 R26, RZ, RZ, R15 ;  /* 0x000000ffff1a7224 */ /* 0x000fe200078e000f */
[----:B------:R-:W-:Y:S01]  /*1890*/  MOV R13, R16 ;  /* 0x00000010000d7202 */ /* 0x000fe20000000f00 */
[----:B------:R-:W-:Y:S01]  /*18a0*/  IMAD.MOV.U32 R12, RZ, RZ, R17 ;  /* 0x000000ffff0c7224 */ /* 0x000fe200078e0011 */
[----:B------:R-:W-:-:S07]  /*18b0*/  MOV R11, 0x18d0 ;  /* 0x000018d0000b7802 */ /* 0x000fce0000000f00 */
[----:B------:R-:W-:Y:S05]  /*18c0*/  CALL.REL.NOINC `($__internal_126_$__cuda_sm20_div_s64) ;  /* 0x0000005000e47944 */ /* 0x000fea0003c00000 */
        /* <DEDUP_REMOVED lines=11> */
.L_x_6131:
[----:B------:R-:W-:Y:S05]  /*1980*/  BSYNC.RECONVERGENT B1 ;  /* 0x0000000000017941 */ /* 0x000fea0003800200 */
.L_x_6129:
        /* <DEDUP_REMOVED lines=36> */
.L_x_6133:
        /* <DEDUP_REMOVED lines=17> */
.L_x_6134:
[----:B------:R-:W-:Y:S05]  /*1ce0*/  BSYNC.RECONVERGENT B1 ;  /* 0x0000000000017941 */ /* 0x000fea0003800200 */
.L_x_6132:
        /* <DEDUP_REMOVED lines=10> */
.L_x_6110:
        /* <DEDUP_REMOVED lines=36> */
.L_x_6138:
[----:B------:R-:W-:Y:S01]  /*1fd0*/  MOV R29, R14 ;  /* 0x0000000e001d7202 */ /* 0x000fe20000000f00 */
[----:B------:R-:W-:Y:S01]  /*1fe0*/  IMAD.MOV.U32 R26, RZ, RZ, R15 ;  /* 0x000000ffff1a7224 */ /* 0x000fe200078e000f */
[----:B------:R-:W-:Y:S01]  /*1ff0*/  MOV R13, R16 ;  /* 0x00000010000d7202 */ /* 0x000fe20000000f00 */
[----:B------:R-:W-:Y:S01]  /*2000*/  IMAD.MOV.U32 R12, RZ, RZ, R17 ;  /* 0x000000ffff0c7224 */ /* 0x000fe200078e0011 */
[----:B------:R-:W-:-:S07]  /*2010*/  MOV R11, 0x2030 ;  /* 0x00002030000b7802 */ /* 0x000fce0000000f00 */
[----:B------:R-:W-:Y:S05]  /*2020*/  CALL.REL.NOINC `($__internal_126_$__cuda_sm20_div_s64) ;  /* 0x0000004c000c7944 */ /* 0x000fea0003c00000 */
        /* <DEDUP_REMOVED lines=9> */
.L_x_6139:
[----:B------:R-:W-:Y:S05]  /*20c0*/  BSYNC.RECONVERGENT B1 ;  /* 0x0000000000017941 */ /* 0x000fea0003800200 */
.L_x_6137:
        /* <DEDUP_REMOVED lines=36> */
.L_x_6141:
        /* <DEDUP_REMOVED lines=17> */
.L_x_6142:
[----:B------:R-:W-:Y:S05]  /*2420*/  BSYNC.RECONVERGENT B1 ;  /* 0x0000000000017941 */ /* 0x000fea0003800200 */
.L_x_6140:
        /* <DEDUP_REMOVED lines=38> */
.L_x_6144:
        /* <DEDUP_REMOVED lines=16> */
.L_x_6145:
[----:B------:R-:W-:Y:S05]  /*2790*/  BSYNC.RECONVERGENT B1 ;  /* 0x0000000000017941 */ /* 0x000fea0003800200 */
.L_x_6143:
        /* <DEDUP_REMOVED lines=36> */
.L_x_6147:
        /* <DEDUP_REMOVED lines=16> */
.L_x_6148:
[----:B------:R-:W-:Y:S05]  /*2ae0*/  BSYNC.RECONVERGENT B1 ;  /* 0x0000000000017941 */ /* 0x000fea0003800200 */
.L_x_6146:
[----:B------:R-:W-:Y:S01]  /*2af0*/  IMAD R5, R5, R38, RZ ;  /* 0x0000002605057224 */ /* 0x000fe200078e02ff */
[----:B------:R-:W-:Y:S01]  /*2b00*/  IADD3 R9, PT, PT, R9, -0x2, RZ ;  /* 0xfffffffe09097810 */ /* 0x000fe20007ffe0ff */
[----:B------:R-:W-:Y:S02]  /*2b10*/  IMAD.MOV.U32 R34, RZ, RZ, R20 ;  /* 0x000000ffff227224 */ /* 0x000fe400078e0014 */
[-C--:B------:R-:W-:Y:S02]  /*2b20*/  IMAD R5, R39, R10.reuse, R5 ;  /* 0x0000000a27057224 */ /* 0x080fe400078e0205 */
[----:B------:R-:W-:-:S04]  /*2b30*/  IMAD.WIDE.U32 R34, R38, R10, R34 ;  /* 0x0000000a26227225 */ /* 0x000fc800078e0022 */
[----:B------:R-:W-:Y:S01]  /*2b40*/  IMAD.IADD R6, R35, 0x1, R5 ;  /* 0x0000000123067824 */ /* 0x000fe200078e0205 */
[----:B------:R-:W-:-:S07]  /*2b50*/  MOV R5, R34 ;  /* 0x0000002200057202 */ /* 0x000fce0000000f00 */
.L_x_6136:
        /* <DEDUP_REMOVED lines=31> */
.L_x_6150:
[----:B------:R-:W-:Y:S01]  /*2d50*/  IMAD.MOV.U32 R20, RZ, RZ, R14 ;  /* 0x000000ffff147224 */ /* 0x000fe200078e000e */
[----:B------:R-:W-:Y:S01]  /*2d60*/  MOV R24, R15 ;  /* 0x0000000f00187202 */ /* 0x000fe20000000f00 */
[----:B------:R-:W-:Y:S01]  /*2d70*/  IMAD.MOV.U32 R21, RZ, RZ, R16 ;  /* 0x000000ffff157224 */ /* 0x000fe200078e0010 */
[----:B------:R-:W-:Y:S02]  /*2d80*/  MOV R22, R17 ;  /* 0x0000001100167202 */ /* 0x000fe40000000f00 */
[----:B------:R-:W-:-:S07]  /*2d90*/  MOV R23, 0x2db0 ;  /* 0x00002db000177802 */ /* 0x000fce0000000f00 */
[----:B------:R-:W-:Y:S05]  /*2da0*/  CALL.REL.NOINC `($__internal_127_$__cuda_sm20_rem_s64) ;  /* 0x0000004000fc7944 */ /* 0x000fea0003c00000 */
[----:B------:R-:W-:Y:S01]  /*2db0*/  IMAD.MOV.U32 R10, RZ, RZ, R12 ;  /* 0x000000ffff0a7224 */ /* 0x000fe200078e000c */
[----:B------:R-:W-:-:S07]  /*2dc0*/  MOV R11, R13 ;  /* 0x0000000d000b7202 */ /* 0x000fce0000000f00 */
.L_x_6151:
[----:B------:R-:W-:Y:S05]  /*2dd0*/  BSYNC.RECONVERGENT B1 ;  /* 0x0000000000017941 */ /* 0x000fea0003800200 */
.L_x_6149:
        /* <DEDUP_REMOVED lines=33> */
.L_x_6153:
[----:B------:R-:W-:Y:S01]  /*2ff0*/  MOV R21, R16 ;  /* 0x0000001000157202 */ /* 0x000fe20000000f00 */
[----:B------:R-:W-:Y:S01]  /*3000*/  IMAD.MOV.U32 R22, RZ, RZ, R17 ;  /* 0x000000ffff167224 */ /* 0x000fe200078e0011 */
[----:B------:R-:W-:Y:S01]  /*3010*/  MOV R20, R7 ;  /* 0x0000000700147202 */ /* 0x000fe20000000f00 */
[----:B------:R-:W-:Y:S01]  /*3020*/  IMAD.MOV.U32 R24, RZ, RZ, R8 ;  /* 0x000000ffff187224 */ /* 0x000fe200078e0008 */
[----:B------:R-:W-:-:S07]  /*3030*/  MOV R23, 0x3050 ;  /* 0x0000305000177802 */ /* 0x000fce0000000f00 */
[----:B------:R-:W-:Y:S05]  /*3040*/  CALL.REL.NOINC `($__internal_127_$__cuda_sm20_rem_s64) ;  /* 0x0000004000547944 */ /* 0x000fea0003c00000 */
[----:B------:R-:W-:Y:S01]  /*3050*/  MOV R8, R12 ;  /* 0x0000000c00087202 */ /* 0x000fe20000000f00 */
[----:B------:R-:W-:-:S07]  /*3060*/  IMAD.MOV.U32 R9, RZ, RZ, R13 ;  /* 0x000000ffff097224 */ /* 0x000fce00078e000d */
.L_x_6154:
[----:B------:R-:W-:Y:S05]  /*3070*/  BSYNC.RECONVERGENT B1 ;  /* 0x0000000000017941 */ /* 0x000fea0003800200 */
.L_x_6152:
[----:B------:R-:W-:Y:S01]  /*3080*/  MOV R10, R5 ;  /* 0x00000005000a7202 */ /* 0x000fe20000000f00 */
[----:B------:R-:W-:Y:S02]  /*3090*/  IMAD R7, R9, R18, RZ ;  /* 0x0000001209077224 */ /* 0x000fe400078e02ff */
[----:B------:R-:W-:Y:S02]  /*30a0*/  IMAD.MOV.U32 R11, RZ, RZ, R6 ;  /* 0x000000ffff0b7224 */ /* 0x000fe400078e0006 */
[-C--:B------:R-:W-:Y:S02]  /*30b0*/  IMAD R7, R19, R8.reuse, R7 ;  /* 0x0000000813077224 */ /* 0x080fe400078e0207 */
[----:B------:R-:W-:-:S04]  /*30c0*/  IMAD.WIDE.U32 R10, R18, R8, R10 ;  /* 0x00000008120a7225 */ /* 0x000fc800078e000a */
[----:B------:R-:W-:Y:S01]  /*30d0*/  IMAD.MOV.U32 R5, RZ, RZ, R10 ;  /* 0x000000ffff057224 */ /* 0x000fe200078e000a */
[----:B------:R-:W-:-:S07]  /*30e0*/  IADD3 R6, PT, PT, R11, R7, RZ ;  /* 0x000000070b067210 */ /* 0x000fce0007ffe0ff */
.L_x_6109:
[----:B------:R-:W0:Y:S02]  /*30f0*/  LDCU.64 UR4, c[0x0][0x388] ;  /* 0x00007100ff0477ac */ /* 0x000e240008000a00 */
[----:B0-----:R-:W-:-:S04]  /*3100*/  LEA R10, P0, R5, UR4, 0x3 ;  /* 0x00000004050a7c11 */ /* 0x001fc8000f8018ff */
[----:B------:R-:W-:Y:S02]  /*3110*/  LEA.HI.X R11, R5, UR5, R6, 0x3, P0 ;  /* 0x00000005050b7c11 */ /* 0x000fe400080f1c06 */
[----:B------:R-:W-:-:S03]  /*3120*/  LEA R6, P0, R27, UR4, 0x3 ;  /* 0x000000041b067c11 */ /* 0x000fc6000f8018ff */
[----:B------:R-:W2:Y:S01]  /*3130*/  LDG.E.64 R8, desc[UR6][R10.64] ;  /* 0x000000060a087981 */ /* 0x000ea2000c1e1b00 */
[----:B------:R-:W-:-:S06]  /*3140*/  LEA.HI.X R7, R27, UR5, R28, 0x3, P0 ;  /* 0x000000051b077c11 */ /* 0x000fcc00080f1c1c */
[----:B------:R-:W3:Y:S01]  /*3150*/  LDG.E.64 R6, desc[UR6][R6.64] ;  /* 0x0000000606067981 */ /* 0x000ee2000c1e1b00 */
[----:B--2---:R-:W-:-:S08]  /*3160*/  DMUL R8, R8, R8 ;  /* 0x0000000808087228 */ /* 0x004fd00000000000 */
[----:B---3--:R-:W-:-:S07]  /*3170*/  DFMA R8, R6, R6, R8 ;  /* 0x000000060608722b */ /* 0x008fce0000000008 */
[----:B------:R1:W-:Y:S01]  /*3180*/  STS.64 [R3], R8 ;  /* 0x0000000803007388 */ /* 0x0003e20000000a00 */
[----:B------:R-:W-:Y:S05]  /*3190*/  BRA `(.L_x_6155) ;  /* 0x0000003400e47947 */ /* 0x000fea0003800000 */
.L_x_6108:
        /* <DEDUP_REMOVED lines=20> */
.L_x_6182:
        /* <DEDUP_REMOVED lines=33> */
.L_x_6159:
[----:B------:R-:W-:Y:S01]  /*34f0*/  IMAD.MOV.U32 R29, RZ, RZ, R15 ;  /* 0x000000ffff1d7224 */ /* 0x000fe200078e000f */
[----:B------:R-:W-:Y:S01]  /*3500*/  MOV R26, R14 ;  /* 0x0000000e001a7202 */ /* 0x000fe20000000f00 */
[----:B------:R-:W-:Y:S01]  /*3510*/  IMAD.MOV.U32 R13, RZ, RZ, R34 ;  /* 0x000000ffff0d7224 */ /* 0x000fe200078e0022 */
[----:B------:R-:W-:Y:S02]  /*3520*/  MOV R12, R35 ;  /* 0x00000023000c7202 */ /* 0x000fe40000000f00 */
[----:B------:R-:W-:-:S07]  /*3530*/  MOV R11, 0x3550 ;  /* 0x00003550000b7802 */ /* 0x000fce0000000f00 */
[----:B-123--:R-:W-:Y:S05]  /*3540*/  CALL.REL.NOINC `($__internal_126_$__cuda_sm20_div_s64) ;  /* 0x0000003400c47944 */ /* 0x00efea0003c00000 */
        /* <DEDUP_REMOVED lines=11> */
.L_x_6160:
[----:B------:R-:W-:Y:S05]  /*3600*/  BSYNC.RECONVERGENT B1 ;  /* 0x0000000000017941 */ /* 0x000fea0003800200 */
.L_x_6158:
        /* <DEDUP_REMOVED lines=39> */
.L_x_6162:
[----:B------:R-:W-:Y:S01]  /*3880*/  IMAD.MOV.U32 R29, RZ, RZ, R34 ;  /* 0x000000ffff1d7224 */ /* 0x000fe200078e0022 */
[----:B------:R-:W-:Y:S01]  /*3890*/  MOV R26, R35 ;  /* 0x00000023001a7202 */ /* 0x000fe20000000f00 */
[----:B------:R-:W-:Y:S01]  /*38a0*/  IMAD.MOV.U32 R13, RZ, RZ, R36 ;  /* 0x000000ffff0d7224 */ /* 0x000fe200078e0024 */
[----:B------:R-:W-:Y:S02]  /*38b0*/  MOV R12, R37 ;  /* 0x00000025000c7202 */ /* 0x000fe40000000f00 */
[----:B------:R-:W-:-:S07]  /*38c0*/  MOV R11, 0x38e0 ;  /* 0x000038e0000b7802 */ /* 0x000fce0000000f00 */
[----:B-1----:R-:W-:Y:S05]  /*38d0*/  CALL.REL.NOINC `($__internal_126_$__cuda_sm20_div_s64) ;  /* 0x0000003000e07944 */ /* 0x002fea0003c00000 */
        /* <DEDUP_REMOVED lines=11> */
.L_x_6163:
[----:B------:R-:W-:Y:S05]  /*3990*/  BSYNC.RECONVERGENT B1 ;  /* 0x0000000000017941 */ /* 0x000fea0003800200 */
.L_x_6161:
        /* <DEDUP_REMOVED lines=38> */
.L_x_6165:
[----:B------:R-:W-:Y:S01]  /*3c00*/  MOV R29, R34 ;  /* 0x00000022001d7202 */ /* 0x000fe20000000f00 */
[----:B------:R-:W-:Y:S01]  /*3c10*/  IMAD.MOV.U32 R26, RZ, RZ, R35 ;  /* 0x000000ffff1a7224 */ /* 0x000fe200078e0023 */
[----:B------:R-:W-:Y:S01]  /*3c20*/  MOV R13, R36 ;  /* 0x00000024000d7202 */ /* 0x000fe20000000f00 */
[----:B------:R-:W-:Y:S01]  /*3c30*/  IMAD.MOV.U32 R12, RZ, RZ, R37 ;  /* 0x000000ffff0c7224 */ /* 0x000fe200078e0025 */
[----:B------:R-:W-:-:S07]  /*3c40*/  MOV R11, 0x3c60 ;  /* 0x00003c60000b7802 */ /* 0x000fce0000000f00 */
[----:B-1----:R-:W-:Y:S05]  /*3c50*/  CALL.REL.NOINC `($__internal_126_$__cuda_sm20_div_s64) ;  /* 0x0000003000007944 */ /* 0x002fea0003c00000 */
        /* <DEDUP_REMOVED lines=11> */
.L_x_6166:
[----:B------:R-:W-:Y:S05]  /*3d10*/  BSYNC.RECONVERGENT B1 ;  /* 0x0000000000017941 */ /* 0x000fea0003800200 */
.L_x_6164:
        /* <DEDUP_REMOVED lines=38> */
.L_x_6168:
        /* <DEDUP_REMOVED lines=17> */
.L_x_6169:
[----:B------:R-:W-:Y:S05]  /*4090*/  BSYNC.RECONVERGENT B1 ;  /* 0x0000000000017941 */ /* 0x000fea0003800200 */
.L_x_6167:
        /* <DEDUP_REMOVED lines=39> */
.L_x_6171:
        /* <DEDUP_REMOVED lines=17> */
.L_x_6172:
[----:B------:R-:W-:Y:S05]  /*4420*/  BSYNC.RECONVERGENT B1 ;  /* 0x0000000000017941 */ /* 0x000fea0003800200 */
.L_x_6170:
        /* <DEDUP_REMOVED lines=38> */
.L_x_6174:
        /* <DEDUP_REMOVED lines=17> */
.L_x_6175:
[----:B------:R-:W-:Y:S05]  /*47a0*/  BSYNC.RECONVERGENT B1 ;  /* 0x0000000000017941 */ /* 0x000fea0003800200 */
.L_x_6173:
        /* <DEDUP_REMOVED lines=38> */
.L_x_6177:
        /* <DEDUP_REMOVED lines=17> */
.L_x_6178:
[----:B------:R-:W-:Y:S05]  /*4b20*/  BSYNC.RECONVERGENT B1 ;  /* 0x0000000000017941 */ /* 0x000fea0003800200 */
.L_x_6176:
        /* <DEDUP_REMOVED lines=36> */
.L_x_6180:
        /* <DEDUP_REMOVED lines=17> */
.L_x_6181:
[----:B------:R-:W-:Y:S05]  /*4e80*/  BSYNC.RECONVERGENT B1 ;  /* 0x0000000000017941 */ /* 0x000fea0003800200 */
.L_x_6179:
        /* <DEDUP_REMOVED lines=12> */
.L_x_6157:
        /* <DEDUP_REMOVED lines=35> */
.L_x_6185:
        /* <DEDUP_REMOVED lines=17> */
.L_x_6186:
[----:B------:R-:W-:Y:S05]  /*5290*/  BSYNC.RECONVERGENT B1 ;  /* 0x0000000000017941 */ /* 0x000fea0003800200 */
.L_x_6184:
        /* <DEDUP_REMOVED lines=41> */
.L_x_6188:
[----:B------:R-:W-:Y:S01]  /*5530*/  MOV R29, R18 ;  /* 0x00000012001d7202 */ /* 0x000fe20000000f00 */
[----:B------:R-:W-:Y:S01]  /*5540*/  IMAD.MOV.U32 R13, RZ, RZ, R16 ;  /* 0x000000ffff0d7224 */ /* 0x000fe200078e0010 */
[----:B------:R-:W-:Y:S02]  /*5550*/  MOV R26, R19 ;  /* 0x00000013001a7202 */ /* 0x000fe40000000f00 */
[----:B------:R-:W-:Y:S02]  /*5560*/  MOV R12, R17 ;  /* 0x00000011000c7202 */ /* 0x000fe40000000f00 */
[----:B------:R-:W-:-:S07]  /*5570*/  MOV R11, 0x5590 ;  /* 0x00005590000b7802 */ /* 0x000fce0000000f00 */
[----:B------:R-:W-:Y:S05]  /*5580*/  CALL.REL.NOINC `($__internal_126_$__cuda_sm20_div_s64) ;  /* 0x0000001400b47944 */ /* 0x000fea0003c00000 */
        /* <DEDUP_REMOVED lines=11> */
.L_x_6189:
[----:B------:R-:W-:Y:S05]  /*5640*/  BSYNC.RECONVERGENT B1 ;  /* 0x0000000000017941 */ /* 0x000fea0003800200 */
.L_x_6187:
        /* <DEDUP_REMOVED lines=40> */
.L_x_6191:
[----:B------:R-:W-:Y:S01]  /*58d0*/  MOV R29, R18 ;  /* 0x00000012001d7202 */ /* 0x000fe20000000f00 */
[----:B------:R-:W-:Y:S01]  /*58e0*/  IMAD.MOV.U32 R26, RZ, RZ, R19 ;  /* 0x000000ffff1a7224 */ /* 0x000fe200078e0013 */
[----:B------:R-:W-:Y:S02]  /*58f0*/  MOV R13, R20 ;  /* 0x00000014000d7202 */ /* 0x000fe40000000f00 */
[----:B------:R-:W-:Y:S02]  /*5900*/  MOV R12, R21 ;  /* 0x00000015000c7202 */ /* 0x000fe40000000f00 */
[----:B------:R-:W-:-:S07]  /*5910*/  MOV R11, 0x5930 ;  /* 0x00005930000b7802 */ /* 0x000fce0000000f00 */
[----:B------:R-:W-:Y:S05]  /*5920*/  CALL.REL.NOINC `($__internal_126_$__cuda_sm20_div_s64) ;  /* 0x0000001000cc7944 */ /* 0x000fea0003c00000 */
        /* <DEDUP_REMOVED lines=11> */
.L_x_6192:
[----:B------:R-:W-:Y:S05]  /*59e0*/  BSYNC.RECONVERGENT B1 ;  /* 0x0000000000017941 */ /* 0x000fea0003800200 */
.L_x_6190:
        /* <DEDUP_REMOVED lines=39> */
.L_x_6194:
[----:B------:R-:W-:Y:S01]  /*5c60*/  MOV R29, R18 ;  /* 0x00000012001d7202 */ /* 0x000fe20000000f00 */
[----:B------:R-:W-:Y:S01]  /*5c70*/  IMAD.MOV.U32 R26, RZ, RZ, R19 ;  /* 0x000000ffff1a7224 */ /* 0x000fe200078e0013 */
[----:B------:R-:W-:Y:S02]  /*5c80*/  MOV R13, R20 ;  /* 0x00000014000d7202 */ /* 0x000fe40000000f00 */
[----:B------:R-:W-:Y:S02]  /*5c90*/  MOV R12, R21 ;  /* 0x00000015000c7202 */ /* 0x000fe40000000f00 */
[----:B------:R-:W-:-:S07]  /*5ca0*/  MOV R11, 0x5cc0 ;  /* 0x00005cc0000b7802 */ /* 0x000fce0000000f00 */
[----:B------:R-:W-:Y:S05]  /*5cb0*/  CALL.REL.NOINC `($__internal_126_$__cuda_sm20_div_s64) ;  /* 0x0000000c00e87944 */ /* 0x000fea0003c00000 */
        /* <DEDUP_REMOVED lines=11> */
.L_x_6195:
[----:B------:R-:W-:Y:S05]  /*5d70*/  BSYNC.RECONVERGENT B1 ;  /* 0x0000000000017941 */ /* 0x000fea0003800200 */
.L_x_6193:
        /* <DEDUP_REMOVED lines=10> */
.L_x_6183:
        /* <DEDUP_REMOVED lines=34> */
.L_x_6198:
        /* <DEDUP_REMOVED lines=17> */
.L_x_6199:
[----:B------:R-:W-:Y:S05]  /*6150*/  BSYNC.RECONVERGENT B1 ;  /* 0x0000000000017941 */ /* 0x000fea0003800200 */
.L_x_6197:
        /* <DEDUP_REMOVED lines=41> */
.L_x_6201:
        /* <DEDUP_REMOVED lines=17> */
.L_x_6202:
[----:B------:R-:W-:Y:S05]  /*6500*/  BSYNC.RECONVERGENT B1 ;  /* 0x0000000000017941 */ /* 0x000fea0003800200 */
.L_x_6200:
        /* <DEDUP_REMOVED lines=10> */
.L_x_6196:
        /* <DEDUP_REMOVED lines=31> */
.L_x_6204:
[----:B------:R-:W-:Y:S01]  /*67a0*/  MOV R21, R10 ;  /* 0x0000000a00157202 */ /* 0x000fe20000000f00 */
[----:B------:R-:W-:Y:S01]  /*67b0*/  IMAD.MOV.U32 R20, RZ, RZ, R15 ;  /* 0x000000ffff147224 */ /* 0x000fe200078e000f */
[----:B------:R-:W-:Y:S02]  /*67c0*/  MOV R22, R11 ;  /* 0x0000000b00167202 */ /* 0x000fe40000000f00 */
[----:B------:R-:W-:Y:S02]  /*67d0*/  MOV R24, R14 ;  /* 0x0000000e00187202 */ /* 0x000fe40000000f00 */
[----:B------:R-:W-:-:S07]  /*67e0*/  MOV R23, 0x6800 ;  /* 0x0000680000177802 */ /* 0x000fce0000000f00 */
[----:B------:R-:W-:Y:S05]  /*67f0*/  CALL.REL.NOINC `($__internal_127_$__cuda_sm20_rem_s64) ;  /* 0x0000000800687944 */ /* 0x000fea0003c00000 */
[----:B------:R-:W-:Y:S01]  /*6800*/  MOV R10, R12 ;  /* 0x0000000c000a7202 */ /* 0x000fe20000000f00 */
[----:B------:R-:W-:-:S07]  /*6810*/  IMAD.MOV.U32 R11, RZ, RZ, R13 ;  /* 0x000000ffff0b7224 */ /* 0x000fce00078e000d */
.L_x_6205:
[----:B------:R-:W-:Y:S05]  /*6820*/  BSYNC.RECONVERGENT B1 ;  /* 0x0000000000017941 */ /* 0x000fea0003800200 */
.L_x_6203:
        /* <DEDUP_REMOVED lines=10> */
.L_x_6156:
[----:B------:R-:W0:Y:S02]  /*68d0*/  LDCU.64 UR4, c[0x0][0x388] ;  /* 0x00007100ff0477ac */ /* 0x000e240008000a00 */
[----:B0-----:R-:W-:-:S04]  /*68e0*/  LEA R8, P0, R7, UR4, 0x3 ;  /* 0x0000000407087c11 */ /* 0x001fc8000f8018ff */
[----:B------:R-:W-:-:S05]  /*68f0*/  LEA.HI.X R9, R7, UR5, R6, 0x3, P0 ;  /* 0x0000000507097c11 */ /* 0x000fca00080f1c06 */
[----:B------:R-:W2:Y:S02]  /*6900*/  LDG.E.64 R6, desc[UR6][R8.64] ;  /* 0x0000000608067981 */ /* 0x000ea4000c1e1b00 */
[----:B--2---:R-:W-:-:S07]  /*6910*/  DMUL R6, R6, R6 ;  /* 0x0000000606067228 */ /* 0x004fce0000000000 */
[----:B------:R0:W-:Y:S04]  /*6920*/  STS.64 [R3], R6 ;  /* 0x0000000603007388 */ /* 0x0001e80000000a00 */
.L_x_6155:
[----:B------:R-:W-:Y:S05]  /*6930*/  BSYNC.RECONVERGENT B0 ;  /* 0x0000000000007941 */ /* 0x000fea0003800200 */
.L_x_6107:
[----:B------:R-:W-:Y:S01]  /*6940*/  BAR.SYNC.DEFER_BLOCKING 0x0 ;  /* 0x0000000000007b1d */ /* 0x000fe20000010000 */
[----:B------:R-:W-:Y:S02]  /*6950*/  ISETP.GE.U32.AND P0, PT, R4, 0x42, PT ;  /* 0x000000420400780c */ /* 0x000fe40003f06070 */
[----:B------:R-:W-:-:S11]  /*6960*/  ISETP.GT.U32.AND P1, PT, R2, 0x1f, PT ;  /* 0x0000001f0200780c */ /* 0x000fd60003f24070 */
[----:B------:R-:W-:Y:S05]  /*6970*/  @!P0 BRA `(.L_x_6206) ;  /* 0x00000000002c8947 */ /* 0x000fea0003800000 */
.L_x_6207:
[----:B------:R-:W-:-:S04]  /*6980*/  SHF.R.U32.HI R5, RZ, 0x1, R4 ;  /* 0x00000001ff057819 */ /* 0x000fc80000011604 */
[----:B------:R-:W-:-:S13]  /*6990*/  ISETP.GE.U32.AND P0, PT, R2, R5, PT ;  /* 0x000000050200720c */ /* 0x000fda0003f06070 */
[----:B-1----:R-:W-:Y:S01]  /*69a0*/  @!P0 LEA R8, R5, R3, 0x3 ;  /* 0x0000000305088211 */ /* 0x002fe200078e18ff */
        /* <DEDUP_REMOVED lines=8> */
.L_x_6206:
[----:B------:R-:W-:Y:S05]  /*6a30*/  @P1 EXIT ;  /* 0x000000000000194d */ /* 0x000fea0003800000 */
[----:B------:R-:W-:Y:S01]  /*6a40*/  LDS.64 R4, [R3] ;  /* 0x0000000003047984 */ /* 0x000fe20000000a00 */
[----:B------:R-:W-:-:S03]  /*6a50*/  ISETP.NE.AND P0, PT, R2, RZ, PT ;  /* 0x000000ff0200720c */ /* 0x000fc60003f05270 */
[----:B0-----:R-:W0:Y:S02]  /*6a60*/  LDS.64 R6, [R3+0x100] ;  /* 0x0001000003067984 */ /* 0x001e240000000a00 */
        /* <DEDUP_REMOVED lines=31> */
        .weak           $__internal_126_$__cuda_sm20_div_s64
        .type           $__internal_126_$__cuda_sm20_div_s64,@function
        .size           $__internal_126_$__cuda_sm20_div_s64,($__internal_127_$__cuda_sm20_rem_s64 - $__internal_126_$__cuda_sm20_div_s64)
$__internal_126_$__cuda_sm20_div_s64:
        /* <DEDUP_REMOVED lines=83> */
[----:B------:R-:W-:Y:S05]  /*7190*/  RET.REL.NODEC R12 `(uncontiguous_sum_square_f64) ;  /* 0xffffff8c0c987950 */ /* 0x000fea0003c3ffff */
        .weak           $__internal_127_$__cuda_sm20_rem_s64
        .type           $__internal_127_$__cuda_sm20_rem_s64,@function
        .size           $__internal_127_$__cuda_sm20_rem_s64,(.L_x_10078 - $__internal_127_$__cuda_sm20_rem_s64)
$__internal_127_$__cuda_sm20_rem_s64:
        /* <DEDUP_REMOVED lines=77> */
[----:B------:R-:W-:Y:S06]  /*7670*/  RET.REL.NODEC R10 `(uncontiguous_sum_square_f64) ;  /* 0xffffff880a607950 */ /* 0x000fec0003c3ffff */
.L_x_6208:
        /* <DEDUP_REMOVED lines=16> */
.L_x_10078:


//--------------------- .text.contiguous_cumulate_sum_square_f64 --------------------------
	.section	.text.contiguous_cumulate_sum_square_f64,"ax",@progbits
	.align	128
        .global         contiguous_cumulate_sum_square_f64
        .type           contiguous_cumulate_sum_square_f64,@function
        .size           contiguous_cumulate_sum_square_f64,(.L_x_10285 - contiguous_cumulate_sum_square_f64)
        .other          contiguous_cumulate_sum_square_f64,@"STO_CUDA_ENTRY STV_DEFAULT"
contiguous_cumulate_sum_square_f64:
.text.contiguous_cumulate_sum_square_f64:
        /* <DEDUP_REMOVED lines=38> */
.L_x_6210:
[----:B------:R-:W-:Y:S05]  /*0260*/  BSYNC.RECONVERGENT B0 ;  /* 0x0000000000007941 */ /* 0x000fea0003800200 */
.L_x_6209:
[----:B------:R-:W-:Y:S06]  /*0270*/  BAR.SYNC.DEFER_BLOCKING 0x0 ;  /* 0x0000000000007b1d */ /* 0x000fec0000010000 */
[----:B------:R-:W-:Y:S05]  /*0280*/  @!P2 BRA `(.L_x_6211) ;  /* 0x00000000002ca947 */ /* 0x000fea0003800000 */
.L_x_6212:
        /* <DEDUP_REMOVED lines=11> */
.L_x_6211:
        /* <DEDUP_REMOVED lines=35> */
.L_x_6213:
        /* <DEDUP_REMOVED lines=9> */
.L_x_10285:


//--------------------- .text.contiguous_sum_square_f64 --------------------------
	.section	.text.contiguous_sum_square_f64,"ax",@progbits
	.align	128
        .global         contiguous_sum_square_f64
        .type           contiguous_sum_square_f64,@function
        .size           contiguous_sum_square_f64,(.L_x_10286 - contiguous_sum_square_f64)
        .other          contiguous_sum_square_f64,@"STO_CUDA_ENTRY STV_DEFAULT"
contiguous_sum_square_f64:
.text.contiguous_sum_square_f64:
        /* <DEDUP_REMOVED lines=14> */
[----:B------:R-:W-:-:S05]  /*00e0*/  @!P0 LEA.HI.X R9, R3, R9, RZ, 0x3, P1 ;  /* 0x0000000903098211 */ /* 0x000fca00008f1cff */
[----:B---3--:R-:W2:Y:S01]  /*00f0*/  @!P0 LDG.E.64 R6, desc[UR6][R8.64] ;  /* 0x0000000608068981 */ /* 0x008ea2000c1e1b00 */
[----:B-1----:R-:W-:-:S06]  /*0100*/  @!P0 IMAD.WIDE.U32 R4, R11, 0x8, R4 ;  /* 0x000000080b048825 */ /* 0x002fcc00078e0004 */
[----:B------:R-:W3:Y:S01]  /*0110*/  @!P0 LDG.E.64 R4, desc[UR6][R4.64] ;  /* 0x0000000604048981 */ /* 0x000ee2000c1e1b00 */
[----:B------:R-:W0:Y:S01]  /*0120*/  S2UR UR5, SR_CgaCtaId ;  /* 0x00000000000579c3 */ /* 0x000e220000008800 */
[----:B------:R-:W-:Y:S01]  /*0130*/  UMOV UR4, 0x400 ;  /* 0x0000040000047882 */ /* 0x000fe20000000000 */
[----:B------:R-:W-:Y:S01]  /*0140*/  IMAD.U32 R10, RZ, RZ, UR8 ;  /* 0x00000008ff0a7e24 */ /* 0x000fe2000f8e00ff */
[----:B------:R-:W-:Y:S01]  /*0150*/  BSSY.RECONVERGENT B0, `(.L_x_6214) ;  /* 0x0000013000007945 */ /* 0x000fe20003800200 */
[----:B------:R-:W-:-:S03]  /*0160*/  ISETP.GT.U32.AND P1, PT, R2, 0x1f, PT ;  /* 0x0000001f0200780c */ /* 0x000fc60003f24070 */
[----:B------:R-:W-:Y:S01]  /*0170*/  ISETP.GE.U32.AND P2, PT, R10, 0x42, PT ;  /* 0x000000420a00780c */ /* 0x000fe20003f46070 */
[----:B0-----:R-:W-:-:S06]  /*0180*/  ULEA UR4, UR5, UR4, 0x18 ;  /* 0x0000000405047291 */ /* 0x001fcc000f8ec0ff */
[----:B------:R-:W-:-:S05]  /*0190*/  LEA R3, R2, UR4, 0x3 ;  /* 0x0000000402037c11 */ /* 0x000fca000f8e18ff */
[----:B------:R0:W-:Y:S01]  /*01a0*/  STS.64 [R3], RZ ;  /* 0x000000ff03007388 */ /* 0x0001e20000000a00 */
[----:B--2---:R-:W-:-:S08]  /*01b0*/  @!P0 DMUL R6, R6, R6 ;  /* 0x0000000606068228 */ /* 0x004fd00000000000 */
[----:B---3--:R-:W-:-:S07]  /*01c0*/  @!P0 DFMA R6, R4, R4, R6 ;  /* 0x000000040406822b */ /* 0x008fce0000000006 */
[----:B------:R0:W-:Y:S01]  /*01d0*/  @!P0 STS.64 [R3], R6 ;  /* 0x0000000603008388 */ /* 0x0001e20000000a00 */
[----:B------:R-:W-:Y:S05]  /*01e0*/  @!P0 BRA `(.L_x_6215) ;  /* 0x0000000000248947 */ /* 0x000fea0003800000 */
[----:B------:R-:W-:-:S04]  /*01f0*/  ISETP.GE.U32.AND P0, PT, R11, UR10, PT ;  /* 0x0000000a0b007c0c */ /* 0x000fc8000bf06070 */
[----:B------:R-:W-:-:S13]  /*0200*/  ISETP.GE.U32.AND.EX P0, PT, RZ, UR11, PT, P0 ;  /* 0x0000000bff007c0c */ /* 0x000fda000bf06100 */
[----:B------:R-:W-:Y:S05]  /*0210*/  @P0 BRA `(.L_x_6215) ;  /* 0x0000000000180947 */ /* 0x000fea0003800000 */
[----:B------:R-:W0:Y:S02]  /*0220*/  LDCU.64 UR4, c[0x0][0x388] ;  /* 0x00007100ff0477ac */ /* 0x000e240008000a00 */
[----:B0-----:R-:W-:-:S04]  /*0230*/  LEA R6, P0, R11, UR4, 0x3 ;  /* 0x000000040b067c11 */ /* 0x001fc8000f8018ff */
[----:B------:R-:W-:-:S05]  /*0240*/  LEA.HI.X R7, R11, UR5, RZ, 0x3, P0 ;  /* 0x000000050b077c11 */ /* 0x000fca00080f1cff */
[----:B------:R-:W2:Y:S02]  /*0250*/  LDG.E.64 R4, desc[UR6][R6.64] ;  /* 0x0000000606047981 */ /* 0x000ea4000c1e1b00 */
[----:B--2---:R-:W-:-:S07]  /*0260*/  DMUL R4, R4, R4 ;  /* 0x0000000404047228 */ /* 0x004fce0000000000 */
[----:B------:R1:W-:Y:S04]  /*0270*/  STS.64 [R3], R4 ;  /* 0x0000000403007388 */ /* 0x0003e80000000a00 */
.L_x_6215:
[----:B------:R-:W-:Y:S05]  /*0280*/  BSYNC.RECONVERGENT B0 ;  /* 0x0000000000007941 */ /* 0x000fea0003800200 */
.L_x_6214:
[----:B------:R-:W-:Y:S06]  /*0290*/  BAR.SYNC.DEFER_BLOCKING 0x0 ;  /* 0x0000000000007b1d */ /* 0x000fec0000010000 */
[----:B------:R-:W-:Y:S05]  /*02a0*/  @!P2 BRA `(.L_x_6216) ;  /* 0x00000000002ca947 */ /* 0x000fea0003800000 */
.L_x_6217:
        /* <DEDUP_REMOVED lines=11> */
.L_x_6216:
        /* <DEDUP_REMOVED lines=35> */
.L_x_6218:
        /* <DEDUP_REMOVED lines=15> */
.L_x_10286:


//--------------------- .text.contiguous_sum_square33_f32 --------------------------
	.section	.text.contiguous_sum_square33_f32,"ax",@progbits
	.align	128
        .global         contiguous_sum_square33_f32
        .type           contiguous_sum_square33_f32,@function
        .size           contiguous_sum_square33_f32,(.L_x_10287 - contiguous_sum_square33_f32)
        .other          contiguous_sum_square33_f32,@"STO_CUDA_ENTRY STV_DEFAULT"
contiguous_sum_square33_f32:
.text.contiguous_sum_square33_f32:
        /* <DEDUP_REMOVED lines=50> */
.L_x_6221:
        /* <DEDUP_REMOVED lines=32> */
.L_x_6220:
        /* <DEDUP_REMOVED lines=21> */
.L_x_6223:
        /* <DEDUP_REMOVED lines=14> */
.L_x_6224:
[----:B------:R-:W-:-:S05]  /*0750*/  @!P1 IMAD R9, R9, UR8, RZ ;  /* 0x0000000809099c24 */ /* 0x000fca000f8e02ff */
[----:B------:R-:W-:-:S05]  /*0760*/  @!P1 LEA R9, R9, R0, 0x2 ;  /* 0x0000000009099211 */ /* 0x000fca00078e10ff */
[----:B------:R-:W1:Y:S02]  /*0770*/  @!P1 LDS R6, [R9] ;  /* 0x0000000009069984 */ /* 0x000e640000000800 */
[----:B-1----:R-:W-:-:S07]  /*0780*/  @!P1 FADD R7, R7, R6 ;  /* 0x0000000607079221 */ /* 0x002fce0000000000 */
.L_x_6222:
[----:B-1----:R2:W-:Y:S02]  /*0790*/  STS [R0], R7 ;  /* 0x0000000700007388 */ /* 0x0025e40000000800 */
.L_x_6219:
        /* <DEDUP_REMOVED lines=8> */
.L_x_6225:
        /* <DEDUP_REMOVED lines=14> */
.L_x_10287:


//--------------------- .text.contiguous_sum_square3_f32 --------------------------
	.section	.text.contiguous_sum_square3_f32,"ax",@progbits
	.align	128
        .global         contiguous_sum_square3_f32
        .type           contiguous_sum_square3_f32,@function
        .size           contiguous_sum_square3_f32,(.L_x_10080 - contiguous_sum_square3_f32)
        .other          contiguous_sum_square3_f32,@"STO_CUDA_ENTRY STV_DEFAULT"
contiguous_sum_square3_f32:
.text.contiguous_sum_square3_f32:
        /* <DEDUP_REMOVED lines=43> */
.L_x_6244:
        /* <DEDUP_REMOVED lines=27> */
.L_x_6228:
[----:B------:R-:W-:Y:S01]  /*0460*/  MOV R30, R32 ;  /* 0x00000020001e7202 */ /* 0x000fe20000000f00 */
[----:B------:R-:W-:Y:S01]  /*0470*/  IMAD.MOV.U32 R0, RZ, RZ, R36 ;  /* 0x000000ffff007224 */ /* 0x000fe200078e0024 */
[----:B------:R-:W-:Y:S02]  /*0480*/  MOV R3, R37 ;  /* 0x0000002500037202 */ /* 0x000fe40000000f00 */
[----:B------:R-:W-:-:S07]  /*0490*/  MOV R8, 0x4b0 ;  /* 0x000004b000087802 */ /* 0x000fce0000000f00 */
[----:B01-3--:R-:W-:Y:S05]  /*04a0*/  CALL.REL.NOINC `($__internal_128_$__cuda_sm20_div_s64) ;  /* 0x0000003000cc7944 */ /* 0x00bfea0003c00000 */
        /* <DEDUP_REMOVED lines=9> */
.L_x_6229:
        /* <DEDUP_REMOVED lines=33> */
.L_x_6230:
[----:B------:R-:W-:Y:S01]  /*0750*/  IMAD.MOV.U32 R0, RZ, RZ, R36 ;  /* 0x000000ffff007224 */ /* 0x000fe200078e0024 */
[----:B------:R-:W-:Y:S02]  /*0760*/  MOV R3, R37 ;  /* 0x0000002500037202 */ /* 0x000fe40000000f00 */
[----:B------:R-:W-:-:S07]  /*0770*/  MOV R8, 0x790 ;  /* 0x0000079000087802 */ /* 0x000fce0000000f00 */
[----:B---3--:R-:W-:Y:S05]  /*0780*/  CALL.REL.NOINC `($__internal_128_$__cuda_sm20_div_s64) ;  /* 0x0000003000147944 */ /* 0x008fea0003c00000 */
        /* <DEDUP_REMOVED lines=10> */
.L_x_6231:
        /* <DEDUP_REMOVED lines=34> */
.L_x_6232:
[----:B------:R-:W-:Y:S01]  /*0a50*/  IMAD.MOV.U32 R30, RZ, RZ, R28 ;  /* 0x000000ffff1e7224 */ /* 0x000fe200078e001c */
[----:B------:R-:W-:Y:S01]  /*0a60*/  MOV R0, R36 ;  /* 0x0000002400007202 */ /* 0x000fe20000000f00 */
[----:B------:R-:W-:Y:S01]  /*0a70*/  IMAD.MOV.U32 R3, RZ, RZ, R37 ;  /* 0x000000ffff037224 */ /* 0x000fe200078e0025 */
[----:B------:R-:W-:-:S07]  /*0a80*/  MOV R8, 0xaa0 ;  /* 0x00000aa000087802 */ /* 0x000fce0000000f00 */
[----:B---3--:R-:W-:Y:S05]  /*0a90*/  CALL.REL.NOINC `($__internal_128_$__cuda_sm20_div_s64) ;  /* 0x0000002c00507944 */ /* 0x008fea0003c00000 */
        /* <DEDUP_REMOVED lines=10> */
.L_x_6233:
        /* <DEDUP_REMOVED lines=33> */
.L_x_6234:
[----:B------:R-:W-:Y:S01]  /*0d50*/  IMAD.MOV.U32 R0, RZ, RZ, R36 ;  /* 0x000000ffff007224 */ /* 0x000fe200078e0024 */
[----:B------:R-:W-:Y:S02]  /*0d60*/  MOV R3, R37 ;  /* 0x0000002500037202 */ /* 0x000fe40000000f00 */
[----:B------:R-:W-:-:S07]  /*0d70*/  MOV R8, 0xd90 ;  /* 0x00000d9000087802 */ /* 0x000fce0000000f00 */
[----:B---3--:R-:W-:Y:S05]  /*0d80*/  CALL.REL.NOINC `($__internal_128_$__cuda_sm20_div_s64) ;  /* 0x0000002800947944 */ /* 0x008fea0003c00000 */
        /* <DEDUP_REMOVED lines=9> */
.L_x_6235:
        /* <DEDUP_REMOVED lines=34> */
.L_x_6236:
[----:B------:R-:W-:Y:S01]  /*1040*/  MOV R30, R28 ;  /* 0x0000001c001e7202 */ /* 0x000fe20000000f00 */
        /* <DEDUP_REMOVED lines=13> */
.L_x_6237:
        /* <DEDUP_REMOVED lines=34> */
.L_x_6238:
        /* <DEDUP_REMOVED lines=14> */
.L_x_6239:
        /* <DEDUP_REMOVED lines=34> */
.L_x_6240:
[----:B------:R-:W-:Y:S01]  /*1640*/  MOV R30, R28 ;  /* 0x0000001c001e7202 */ /* 0x000fe20000000f00 */
        /* <DEDUP_REMOVED lines=14> */
.L_x_6241:
        /* <DEDUP_REMOVED lines=34> */
.L_x_6242:
[----:B------:R-:W-:Y:S01]  /*1950*/  IMAD.MOV.U32 R0, RZ, RZ, R36 ;  /* 0x000000ffff007224 */ /* 0x000fe200078e0024 */
[----:B------:R-:W-:Y:S02]  /*1960*/  MOV R3, R37 ;  /* 0x0000002500037202 */ /* 0x000fe40000000f00 */
[----:B------:R-:W-:-:S07]  /*1970*/  MOV R8, 0x1990 ;  /* 0x0000199000087802 */ /* 0x000fce0000000f00 */
[----:B---3--:R-:W-:Y:S05]  /*1980*/  CALL.REL.NOINC `($__internal_128_$__cuda_sm20_div_s64) ;  /* 0x0000001c00947944 */ /* 0x008fea0003c00000 */
        /* <DEDUP_REMOVED lines=9> */
.L_x_6243:
[----:B---3--:R-:W-:-:S06]  /*1a20*/  IMAD.WIDE.U32 R8, R31, 0x8, R22 ;  /* 0x000000081f087825 */ /* 0x008fcc00078e0016 */
[----:B------:R-:W2:Y:S01]  /*1a30*/  LDG.E.64 R8, desc[UR10][R8.64] ;  /* 0x0000000a08087981 */ /* 0x000ea2000c1e1b00 */
[----:B------:R-:W-:Y:S01]  /*1a40*/  UIADD3 UR6, UPT, UPT, UR6, 0x8, URZ ;  /* 0x0000000806067890 */ /* 0x000fe2000fffe0ff */
[----:B------:R-:W-:Y:S02]  /*1a50*/  MOV R26, R28 ;  /* 0x0000001c001a7202 */ /* 0x000fe40000000f00 */
[----:B------:R-:W-:Y:S01]  /*1a60*/  IADD3 R2, PT, PT, R2, -0x8, RZ ;  /* 0xfffffff802027810 */ /* 0x000fe20007ffe0ff */
[----:B------:R-:W-:Y:S01]  /*1a70*/  UISETP.NE.AND UP0, UPT, UR6, URZ, UPT ;  /* 0x000000ff0600728c */ /* 0x000fe2000bf05270 */
[----:B------:R-:W-:Y:S01]  /*1a80*/  MOV R32, R10 ;  /* 0x0000000a00207202 */ /* 0x000fe20000000f00 */
[-C--:B--2---:R-:W-:Y:S02]  /*1a90*/  IMAD R0, R9, R37.reuse, RZ ;  /* 0x0000002509007224 */ /* 0x084fe400078e02ff */
[----:B------:R-:W-:-:S04]  /*1aa0*/  IMAD.WIDE.U32 R28, R8, R37, R26 ;  /* 0x00000025081c7225 */ /* 0x000fc800078e001a */
[----:B------:R-:W-:-:S04]  /*1ab0*/  IMAD R3, R8, R3, R0 ;  /* 0x0000000308037224 */ /* 0x000fc800078e0200 */
[----:B------:R-:W-:Y:S01]  /*1ac0*/  IMAD.IADD R29, R29, 0x1, R3 ;  /* 0x000000011d1d7824 */ /* 0x000fe200078e0203 */
[----:B------:R-:W-:Y:S06]  /*1ad0*/  BRA.U UP0, `(.L_x_6244) ;  /* 0xffffffe500f47547 */ /* 0x000fec000b83ffff */
[----:B------:R-:W-:-:S07]  /*1ae0*/  VIADD R2, R2, 0x3 ;  /* 0x0000000302027836 */ /* 0x000fce0000000000 */
.L_x_6227:
        /* <DEDUP_REMOVED lines=33> */
.L_x_6246:
[----:B------:R-:W-:Y:S01]  /*1d00*/  MOV R30, R32 ;  /* 0x00000020001e7202 */ /* 0x000fe20000000f00 */
[----:B------:R-:W-:Y:S01]  /*1d10*/  IMAD.MOV.U32 R3, RZ, RZ, R17 ;  /* 0x000000ffff037224 */ /* 0x000fe200078e0011 */
[----:B------:R-:W-:Y:S02]  /*1d20*/  MOV R0, R16 ;  /* 0x0000001000007202 */ /* 0x000fe40000000f00 */
[----:B------:R-:W-:-:S07]  /*1d30*/  MOV R8, 0x1d50 ;  /* 0x00001d5000087802 */ /* 0x000fce0000000f00 */
[----:B------:R-:W-:Y:S05]  /*1d40*/  CALL.REL.NOINC `($__internal_128_$__cuda_sm20_div_s64) ;  /* 0x0000001800a47944 */ /* 0x000fea0003c00000 */
        /* <DEDUP_REMOVED lines=9> */
.L_x_6247:
        /* <DEDUP_REMOVED lines=35> */
.L_x_6248:
[----:B------:R-:W-:Y:S01]  /*2010*/  MOV R0, R18 ;  /* 0x0000001200007202 */ /* 0x000fe20000000f00 */
[----:B------:R-:W-:Y:S01]  /*2020*/  IMAD.MOV.U32 R3, RZ, RZ, R19 ;  /* 0x000000ffff037224 */ /* 0x000fe200078e0013 */
        /* <DEDUP_REMOVED lines=11> */
.L_x_6249:
        /* <DEDUP_REMOVED lines=36> */
.L_x_6250:
[----:B------:R-:W-:Y:S01]  /*2320*/  IMAD.MOV.U32 R30, RZ, RZ, R20 ;  /* 0x000000ffff1e7224 */ /* 0x000fe200078e0014 */
[----:B------:R-:W-:Y:S02]  /*2330*/  MOV R0, R18 ;  /* 0x0000001200007202 */ /* 0x000fe40000000f00 */
[----:B------:R-:W-:Y:S02]  /*2340*/  MOV R3, R19 ;  /* 0x0000001300037202 */ /* 0x000fe40000000f00 */
[----:B------:R-:W-:-:S07]  /*2350*/  MOV R8, 0x2370 ;  /* 0x0000237000087802 */ /* 0x000fce0000000f00 */
[----:B------:R-:W-:Y:S05]  /*2360*/  CALL.REL.NOINC `($__internal_128_$__cuda_sm20_div_s64) ;  /* 0x00000014001c7944 */ /* 0x000fea0003c00000 */
        /* <DEDUP_REMOVED lines=10> */
.L_x_6251:
        /* <DEDUP_REMOVED lines=37> */
.L_x_6252:
[----:B------:R-:W-:Y:S02]  /*2660*/  MOV R0, R18 ;  /* 0x0000001200007202 */ /* 0x000fe40000000f00 */
[----:B------:R-:W-:Y:S02]  /*2670*/  MOV R3, R19 ;  /* 0x0000001300037202 */ /* 0x000fe40000000f00 */
[----:B------:R-:W-:-:S07]  /*2680*/  MOV R8, 0x26a0 ;  /* 0x000026a000087802 */ /* 0x000fce0000000f00 */
[----:B------:R-:W-:Y:S05]  /*2690*/  CALL.REL.NOINC `($__internal_128_$__cuda_sm20_div_s64) ;  /* 0x0000001000507944 */ /* 0x000fea0003c00000 */
        /* <DEDUP_REMOVED lines=8> */
.L_x_6253:
        /* <DEDUP_REMOVED lines=10> */
.L_x_6245:
        /* <DEDUP_REMOVED lines=31> */
.L_x_6255:
[----:B------:R-:W-:Y:S01]  /*29b0*/  MOV R30, R32 ;  /* 0x00000020001e7202 */ /* 0x000fe20000000f00 */
[----:B------:R-:W-:Y:S01]  /*29c0*/  IMAD.MOV.U32 R0, RZ, RZ, R16 ;  /* 0x000000ffff007224 */ /* 0x000fe200078e0010 */
[----:B------:R-:W-:Y:S02]  /*29d0*/  MOV R3, R17 ;  /* 0x0000001100037202 */ /* 0x000fe40000000f00 */
[----:B------:R-:W-:-:S07]  /*29e0*/  MOV R8, 0x2a00 ;  /* 0x00002a0000087802 */ /* 0x000fce0000000f00 */
[----:B------:R-:W-:Y:S05]  /*29f0*/  CALL.REL.NOINC `($__internal_128_$__cuda_sm20_div_s64) ;  /* 0x0000000c00787944 */ /* 0x000fea0003c00000 */
        /* <DEDUP_REMOVED lines=9> */
.L_x_6256:
        /* <DEDUP_REMOVED lines=36> */
.L_x_6257:
        /* <DEDUP_REMOVED lines=12> */
.L_x_6258:
        /* <DEDUP_REMOVED lines=10> */
.L_x_6254:
        /* <DEDUP_REMOVED lines=29> */
.L_x_6259:
[----:B------:R-:W-:-:S07]  /*3000*/  MOV R0, 0x3020 ;  /* 0x0000302000007802 */ /* 0x000fce0000000f00 */
[----:B------:R-:W-:Y:S05]  /*3010*/  CALL.REL.NOINC `($__internal_129_$__cuda_sm20_rem_s64) ;  /* 0x0000000c003c7944 */ /* 0x000fea0003c00000 */
[----:B------:R-:W-:Y:S02]  /*3020*/  MOV R8, R3 ;  /* 0x0000000300087202 */ /* 0x000fe40000000f00 */
[----:B------:R-:W-:-:S07]  /*3030*/  MOV R9, R10 ;  /* 0x0000000a00097202 */ /* 0x000fce0000000f00 */
.L_x_6260:
[----:B------:R-:W0:Y:S02]  /*3040*/  LDC.64 R10, c[0x0][0x398] ;  /* 0x0000e600ff0a7b82 */ /* 0x000e240000000a00 */
[----:B0-----:R-:W-:-:S06]  /*3050*/  IMAD.WIDE.U32 R2, R2, 0x8, R10 ;  /* 0x0000000802027825 */ /* 0x001fcc00078e000a */
[----:B------:R-:W2:Y:S02]  /*3060*/  LDG.E.64 R2, desc[UR10][R2.64] ;  /* 0x0000000a02027981 */ /* 0x000ea4000c1e1b00 */
[-C--:B--2---:R-:W-:Y:S02]  /*3070*/  IMAD R11, R3, R8.reuse, RZ ;  /* 0x00000008030b7224 */ /* 0x084fe400078e02ff */
[----:B------:R-:W-:-:S04]  /*3080*/  IMAD.WIDE.U32 R28, R2, R8, R28 ;  /* 0x00000008021c7225 */ /* 0x000fc800078e001c */
[----:B------:R-:W-:-:S04]  /*3090*/  IMAD R11, R2, R9, R11 ;  /* 0x00000009020b7224 */ /* 0x000fc800078e020b */
[----:B------:R-:W-:-:S07]  /*30a0*/  IMAD.IADD R29, R29, 0x1, R11 ;  /* 0x000000011d1d7824 */ /* 0x000fce00078e020b */
.L_x_6226:
[----:B------:R-:W0:Y:S02]  /*30b0*/  LDCU.64 UR12, c[0x0][0x388] ;  /* 0x00007100ff0c77ac */ /* 0x000e240008000a00 */
[----:B0-----:R-:W-:-:S04]  /*30c0*/  LEA R2, P0, R28, UR12, 0x2 ;  /* 0x0000000c1c027c11 */ /* 0x001fc8000f8010ff */
[----:B------:R-:W-:-:S05]  /*30d0*/  LEA.HI.X R3, R28, UR13, R29, 0x2, P0 ;  /* 0x0000000d1c037c11 */ /* 0x000fca00080f141d */
[----:B------:R-:W2:Y:S01]  /*30e0*/  LDG.E R2, desc[UR10][R2.64] ;  /* 0x0000000a02027981 */ /* 0x000ea2000c1e1900 */
[----:B------:R-:W-:Y:S01]  /*30f0*/  ISETP.NE.AND P0, PT, R7, RZ, PT ;  /* 0x000000ff0700720c */ /* 0x000fe20003f05270 */
[----:B--2---:R-:W-:-:S05]  /*3100*/  FMUL R9, R2, R2 ;  /* 0x0000000202097220 */ /* 0x004fca0000400000 */
        /* <DEDUP_REMOVED lines=13> */
[----:B------:R-:W-:Y:S02]  /*31e0*/  VIADD R5, R5, 0xffffffff ;  /* 0xffffffff05057836 */ /* 0x000fe40000000000 */
[----:B0-----:R-:W-:Y:S01]  /*31f0*/  HFMA2 R4, -RZ, RZ, 0, 5.9604644775390625e-08 ;  /* 0x00000001ff047431 */ /* 0x001fe200000001ff */
        /* <DEDUP_REMOVED lines=8> */
[----:B------:R-:W-:Y:S01]  /*3280*/  IMAD.MOV.U32 R7, RZ, RZ, RZ ;  /* 0x000000ffff077224 */ /* 0x000fe200078e00ff */
[----:B------:R-:W-:Y:S02]  /*3290*/  MOV R22, 0x1 ;  /* 0x0000000100167802 */ /* 0x000fe40000000f00 */
[----:B------:R-:W-:Y:S02]  /*32a0*/  IADD3 R4, PT, PT, -R4, RZ, RZ ;  /* 0x000000ff04047210 */ /* 0x000fe40007ffe1ff */
[----:B------:R-:W-:-:S04]  /*32b0*/  LEA R6, R6, UR5, 0x2 ;  /* 0x0000000506067c11 */ /* 0x000fc8000f8e10ff */
[----:B------:R-:W-:-:S07]  /*32c0*/  IADD3 R6, PT, PT, R6, UR4, RZ ;  /* 0x0000000406067c10 */ /* 0x000fce000fffe0ff */
.L_x_6263:
        /* <DEDUP_REMOVED lines=32> */
.L_x_6262:
        /* <DEDUP_REMOVED lines=21> */
.L_x_6265:
        /* <DEDUP_REMOVED lines=14> */
.L_x_6266:
[----:B------:R-:W-:-:S05]  /*3700*/  @!P1 IMAD R5, R4, UR7, RZ ;  /* 0x0000000704059c24 */ /* 0x000fca000f8e02ff */
[----:B------:R-:W-:-:S05]  /*3710*/  @!P1 LEA R5, R5, R0, 0x2 ;  /* 0x0000000005059211 */ /* 0x000fca00078e10ff */
[----:B------:R-:W1:Y:S02]  /*3720*/  @!P1 LDS R2, [R5] ;  /* 0x0000000005029984 */ /* 0x000e640000000800 */
[----:B-1----:R-:W-:-:S07]  /*3730*/  @!P1 FADD R3, R3, R2 ;  /* 0x0000000203039221 */ /* 0x002fce0000000000 */
.L_x_6264:
[----:B-1----:R2:W-:Y:S02]  /*3740*/  STS [R0], R3 ;  /* 0x0000000300007388 */ /* 0x0025e40000000800 */
.L_x_6261:
        /* <DEDUP_REMOVED lines=9> */
        .weak           $__internal_128_$__cuda_sm20_div_s64
        .type           $__internal_128_$__cuda_sm20_div_s64,@function
        .size           $__internal_128_$__cuda_sm20_div_s64,($__internal_129_$__cuda_sm20_rem_s64 - $__internal_128_$__cuda_sm20_div_s64)
$__internal_128_$__cuda_sm20_div_s64:
        /* <DEDUP_REMOVED lines=82> */
[----:B------:R-:W-:Y:S06]  /*3d00*/  RET.REL.NODEC R8 `(contiguous_sum_square3_f32) ;  /* 0xffffffc008bc7950 */ /* 0x000fec0003c3ffff */
        .weak           $__internal_129_$__cuda_sm20_rem_s64
        .type           $__internal_129_$__cuda_sm20_rem_s64,@function
        .size           $__internal_129_$__cuda_sm20_rem_s64,(.L_x_10080 - $__internal_129_$__cuda_sm20_rem_s64)
$__internal_129_$__cuda_sm20_rem_s64:
        /* <DEDUP_REMOVED lines=66> */
[----:B------:R-:W-:Y:S06]  /*4130*/  RET.REL.NODEC R8 `(contiguous_sum_square3_f32) ;  /* 0xffffffbc08b07950 */ /* 0x000fec0003c3ffff */
.L_x_6267:
        /* <DEDUP_REMOVED lines=12> */
.L_x_10080:


//--------------------- .text.contiguous_sum_square22_f32 --------------------------
	.section	.text.contiguous_sum_square22_f32,"ax",@progbits
	.align	128
        .global         contiguous_sum_square22_f32
        .type           contiguous_sum_square22_f32,@function
        .size           contiguous_sum_square22_f32,(.L_x_10289 - contiguous_sum_square22_f32)
        .other          contiguous_sum_square22_f32,@"STO_CUDA_ENTRY STV_DEFAULT"
contiguous_sum_square22_f32:
.text.contiguous_sum_square22_f32:
        /* <DEDUP_REMOVED lines=49> */
.L_x_6269:
[----:B------:R-:W-:Y:S05]  /*0310*/  BSYNC.RECONVERGENT B0 ;  /* 0x0000000000007941 */ /* 0x000fea0003800200 */
.L_x_6268:
[----:B------:R-:W-:Y:S06]  /*0320*/  BAR.SYNC.DEFER_BLOCKING 0x0 ;  /* 0x0000000000007b1d */ /* 0x000fec0000010000 */
[----:B------:R-:W-:Y:S05]  /*0330*/  @!P1 BRA `(.L_x_6270) ;  /* 0x00000000002c9947 */ /* 0x000fea0003800000 */
.L_x_6271:
        /* <DEDUP_REMOVED lines=11> */
.L_x_6270:
        /* <DEDUP_REMOVED lines=44> */
.L_x_6272:
        /* <DEDUP_REMOVED lines=13> */
.L_x_10289:


//--------------------- .text.contiguous_sum_square2_f32 --------------------------
	.section	.text.contiguous_sum_square2_f32,"ax",@progbits
	.align	128
        .global         contiguous_sum_square2_f32
        .type           contiguous_sum_square2_f32,@function
        .size           contiguous_sum_square2_f32,(.L_x_10082 - contiguous_sum_square2_f32)
        .other          contiguous_sum_square2_f32,@"STO_CUDA_ENTRY STV_DEFAULT"
contiguous_sum_square2_f32:
.text.contiguous_sum_square2_f32:
        /* <DEDUP_REMOVED lines=46> */
.L_x_6301:
        /* <DEDUP_REMOVED lines=32> */
.L_x_6278:
[----:B------:R-:W-:Y:S01]  /*04e0*/  MOV R26, R6 ;  /* 0x00000006001a7202 */ /* 0x000fe20000000f00 */
[----:B------:R-:W-:Y:S01]  /*04f0*/  IMAD.MOV.U32 R13, RZ, RZ, R7 ;  /* 0x000000ffff0d7224 */ /* 0x000fe200078e0007 */
[----:B------:R-:W-:Y:S01]  /*0500*/  MOV R14, R34 ;  /* 0x00000022000e7202 */ /* 0x000fe20000000f00 */
[----:B------:R-:W-:Y:S01]  /*0510*/  IMAD.MOV.U32 R11, RZ, RZ, R35 ;  /* 0x000000ffff0b7224 */ /* 0x000fe200078e0023 */
[----:B------:R-:W-:-:S07]  /*0520*/  MOV R12, 0x540 ;  /* 0x00000540000c7802 */ /* 0x000fce0000000f00 */
[----:B-1----:R-:W-:Y:S05]  /*0530*/  CALL.REL.NOINC `($__internal_130_$__cuda_sm20_div_s64) ;  /* 0x0000006400607944 */ /* 0x002fea0003c00000 */
        /* <DEDUP_REMOVED lines=9> */
.L_x_6279:
[----:B------:R-:W-:Y:S05]  /*05d0*/  BSYNC.RECONVERGENT B1 ;  /* 0x0000000000017941 */ /* 0x000fea0003800200 */
.L_x_6277:
        /* <DEDUP_REMOVED lines=34> */
.L_x_6281:
[----:B------:R-:W-:Y:S01]  /*0800*/  IMAD.MOV.U32 R26, RZ, RZ, R20 ;  /* 0x000000ffff1a7224 */ /* 0x000fe200078e0014 */
[----:B------:R-:W-:Y:S01]  /*0810*/  MOV R13, R9 ;  /* 0x00000009000d7202 */ /* 0x000fe20000000f00 */
[----:B------:R-:W-:Y:S01]  /*0820*/  IMAD.MOV.U32 R14, RZ, RZ, R34 ;  /* 0x000000ffff0e7224 */ /* 0x000fe200078e0022 */
[----:B------:R-:W-:Y:S02]  /*0830*/  MOV R11, R35 ;  /* 0x00000023000b7202 */ /* 0x000fe40000000f00 */
[----:B------:R-:W-:-:S07]  /*0840*/  MOV R12, 0x860 ;  /* 0x00000860000c7802 */ /* 0x000fce0000000f00 */
[----:B------:R-:W-:Y:S05]  /*0850*/  CALL.REL.NOINC `($__internal_130_$__cuda_sm20_div_s64) ;  /* 0x0000006000987944 */ /* 0x000fea0003c00000 */
        /* <DEDUP_REMOVED lines=9> */
.L_x_6282:
[----:B------:R-:W-:Y:S05]  /*08f0*/  BSYNC.RECONVERGENT B1 ;  /* 0x0000000000017941 */ /* 0x000fea0003800200 */
.L_x_6280:
        /* <DEDUP_REMOVED lines=33> */
.L_x_6284:
[----:B------:R-:W-:Y:S01]  /*0b10*/  IMAD.MOV.U32 R26, RZ, RZ, R36 ;  /* 0x000000ffff1a7224 */ /* 0x000fe200078e0024 */
[----:B------:R-:W-:Y:S01]  /*0b20*/  MOV R13, R37 ;  /* 0x00000025000d7202 */ /* 0x000fe20000000f00 */
[----:B------:R-:W-:Y:S01]  /*0b30*/  IMAD.MOV.U32 R14, RZ, RZ, R20 ;  /* 0x000000ffff0e7224 */ /* 0x000fe200078e0014 */
[----:B------:R-:W-:Y:S02]  /*0b40*/  MOV R11, R21 ;  /* 0x00000015000b7202 */ /* 0x000fe40000000f00 */
[----:B------:R-:W-:-:S07]  /*0b50*/  MOV R12, 0xb70 ;  /* 0x00000b70000c7802 */ /* 0x000fce0000000f00 */
[----:B------:R-:W-:Y:S05]  /*0b60*/  CALL.REL.NOINC `($__internal_130_$__cuda_sm20_div_s64) ;  /* 0x0000005c00d47944 */ /* 0x000fea0003c00000 */
        /* <DEDUP_REMOVED lines=10> */
.L_x_6285:
[----:B------:R-:W-:Y:S05]  /*0c10*/  BSYNC.RECONVERGENT B1 ;  /* 0x0000000000017941 */ /* 0x000fea0003800200 */
.L_x_6283:
        /* <DEDUP_REMOVED lines=35> */
.L_x_6287:
[----:B------:R-:W-:Y:S01]  /*0e50*/  MOV R26, R34 ;  /* 0x00000022001a7202 */ /* 0x000fe20000000f00 */
[----:B------:R-:W-:Y:S01]  /*0e60*/  IMAD.MOV.U32 R13, RZ, RZ, R35 ;  /* 0x000000ffff0d7224 */ /* 0x000fe200078e0023 */
[----:B------:R-:W-:Y:S01]  /*0e70*/  MOV R14, R20 ;  /* 0x00000014000e7202 */ /* 0x000fe20000000f00 */
[----:B------:R-:W-:Y:S01]  /*0e80*/  IMAD.MOV.U32 R11, RZ, RZ, R21 ;  /* 0x000000ffff0b7224 */ /* 0x000fe200078e0015 */
[----:B------:R-:W-:-:S07]  /*0e90*/  MOV R12, 0xeb0 ;  /* 0x00000eb0000c7802 */ /* 0x000fce0000000f00 */
[----:B------:R-:W-:Y:S05]  /*0ea0*/  CALL.REL.NOINC `($__internal_130_$__cuda_sm20_div_s64) ;  /* 0x0000005c00047944 */ /* 0x000fea0003c00000 */
        /* <DEDUP_REMOVED lines=11> */
.L_x_6288:
[----:B------:R-:W-:Y:S05]  /*0f60*/  BSYNC.RECONVERGENT B1 ;  /* 0x0000000000017941 */ /* 0x000fea0003800200 */
.L_x_6286:
        /* <DEDUP_REMOVED lines=36> */
.L_x_6290:
        /* <DEDUP_REMOVED lines=16> */
.L_x_6291:
[----:B------:R-:W-:Y:S05]  /*12b0*/  BSYNC.RECONVERGENT B1 ;  /* 0x0000000000017941 */ /* 0x000fea0003800200 */
.L_x_6289:
        /* <DEDUP_REMOVED lines=35> */
.L_x_6293:
        /* <DEDUP_REMOVED lines=17> */
.L_x_6294:
[----:B------:R-:W-:Y:S05]  /*1600*/  BSYNC.RECONVERGENT B1 ;  /* 0x0000000000017941 */ /* 0x000fea0003800200 */
.L_x_6292:
        /* <DEDUP_REMOVED lines=35> */
.L_x_6296:
        /* <DEDUP_REMOVED lines=16> */
.L_x_6297:
[----:B------:R-:W-:Y:S05]  /*1940*/  BSYNC.RECONVERGENT B1 ;  /* 0x0000000000017941 */ /* 0x000fea0003800200 */
.L_x_6295:
        /* <DEDUP_REMOVED lines=35> */
.L_x_6299:
        /* <DEDUP_REMOVED lines=16> */
.L_x_6300:
[----:B------:R-:W-:Y:S05]  /*1c80*/  BSYNC.RECONVERGENT B1 ;  /* 0x0000000000017941 */ /* 0x000fea0003800200 */
.L_x_6298:
        /* <DEDUP_REMOVED lines=8> */
.L_x_6276:
        /* <DEDUP_REMOVED lines=36> */
.L_x_6304:
[----:B------:R-:W-:Y:S01]  /*1f50*/  MOV R26, R6 ;  /* 0x00000006001a7202 */ /* 0x000fe20000000f00 */
[----:B------:R-:W-:Y:S01]  /*1f60*/  IMAD.MOV.U32 R13, RZ, RZ, R7 ;  /* 0x000000ffff0d7224 */ /* 0x000fe200078e0007 */
[----:B------:R-:W-:Y:S01]  /*1f70*/  MOV R14, R16 ;  /* 0x00000010000e7202 */ /* 0x000fe20000000f00 */
[----:B------:R-:W-:Y:S01]  /*1f80*/  IMAD.MOV.U32 R11, RZ, RZ, R17 ;  /* 0x000000ffff0b7224 */ /* 0x000fe200078e0011 */
[----:B------:R-:W-:-:S07]  /*1f90*/  MOV R12, 0x1fb0 ;  /* 0x00001fb0000c7802 */ /* 0x000fce0000000f00 */
[----:B------:R-:W-:Y:S05]  /*1fa0*/  CALL.REL.NOINC `($__internal_130_$__cuda_sm20_div_s64) ;  /* 0x0000004800c47944 */ /* 0x000fea0003c00000 */
        /* <DEDUP_REMOVED lines=9> */
.L_x_6305:
[----:B------:R-:W-:Y:S05]  /*2040*/  BSYNC.RECONVERGENT B1 ;  /* 0x0000000000017941 */ /* 0x000fea0003800200 */
.L_x_6303:
        /* <DEDUP_REMOVED lines=34> */
.L_x_6307:
        /* <DEDUP_REMOVED lines=17> */
.L_x_6308:
[----:B------:R-:W-:Y:S05]  /*2380*/  BSYNC.RECONVERGENT B1 ;  /* 0x0000000000017941 */ /* 0x000fea0003800200 */
.L_x_6306:
        /* <DEDUP_REMOVED lines=36> */
.L_x_6310:
        /* <DEDUP_REMOVED lines=16> */
.L_x_6311:
[----:B------:R-:W-:Y:S05]  /*26d0*/  BSYNC.RECONVERGENT B1 ;  /* 0x0000000000017941 */ /* 0x000fea0003800200 */
.L_x_6309:
        /* <DEDUP_REMOVED lines=35> */
.L_x_6313:
[----:B------:R-:W-:Y:S01]  /*2910*/  MOV R26, R18 ;  /* 0x00000012001a7202 */ /* 0x000fe20000000f00 */
[----:B------:R-:W-:Y:S01]  /*2920*/  IMAD.MOV.U32 R13, RZ, RZ, R19 ;  /* 0x000000ffff0d7224 */ /* 0x000fe200078e0013 */
[----:B------:R-:W-:Y:S01]  /*2930*/  MOV R14, R16 ;  /* 0x00000010000e7202 */ /* 0x000fe20000000f00 */
[----:B------:R-:W-:Y:S01]  /*2940*/  IMAD.MOV.U32 R11, RZ, RZ, R17 ;  /* 0x000000ffff0b7224 */ /* 0x000fe200078e0011 */
[----:B------:R-:W-:-:S07]  /*2950*/  MOV R12, 0x2970 ;  /* 0x00002970000c7802 */ /* 0x000fce0000000f00 */
[----:B------:R-:W-:Y:S05]  /*2960*/  CALL.REL.NOINC `($__internal_130_$__cuda_sm20_div_s64) ;  /* 0x0000004000547944 */ /* 0x000fea0003c00000 */
        /* <DEDUP_REMOVED lines=10> */
.L_x_6314:
[----:B------:R-:W-:Y:S05]  /*2a10*/  BSYNC.RECONVERGENT B1 ;  /* 0x0000000000017941 */ /* 0x000fea0003800200 */
.L_x_6312:
[----:B------:R-:W-:Y:S01]  /*2a20*/  MOV R36, R22 ;  /* 0x0000001600247202 */ /* 0x000fe20000000f00 */
[----:B------:R-:W-:Y:S02]  /*2a30*/  IMAD R11, R11, R38, RZ ;  /* 0x000000260b0b7224 */ /* 0x000fe400078e02ff */
[----:B------:R-:W-:Y:S02]  /*2a40*/  VIADD R8, R8, 0xfffffffe ;  /* 0xfffffffe08087836 */ /* 0x000fe40000000000 */
[----:B------:R-:W-:-:S04]  /*2a50*/  IMAD.WIDE.U32 R22, R38, R10, R36 ;  /* 0x0000000a26167225 */ /* 0x000fc800078e0024 */
[----:B------:R-:W-:-:S05]  /*2a60*/  IMAD R11, R39, R10, R11 ;  /* 0x0000000a270b7224 */ /* 0x000fca00078e020b */
[----:B------:R-:W-:-:S07]  /*2a70*/  IADD3 R23, PT, PT, R23, R11, RZ ;  /* 0x0000000b17177210 */ /* 0x000fce0007ffe0ff */
.L_x_6302:
        /* <DEDUP_REMOVED lines=30> */
.L_x_6316:
[----:B------:R-:W-:Y:S01]  /*2c60*/  MOV R18, R6 ;  /* 0x0000000600127202 */ /* 0x000fe20000000f00 */
[----:B------:R-:W-:Y:S01]  /*2c70*/  IMAD.MOV.U32 R19, RZ, RZ, R7 ;  /* 0x000000ffff137224 */ /* 0x000fe200078e0007 */
[----:B------:R-:W-:Y:S01]  /*2c80*/  MOV R24, R10 ;  /* 0x0000000a00187202 */ /* 0x000fe20000000f00 */
[----:B------:R-:W-:Y:S01]  /*2c90*/  IMAD.MOV.U32 R21, RZ, RZ, R11 ;  /* 0x000000ffff157224 */ /* 0x000fe200078e000b */
[----:B------:R-:W-:-:S07]  /*2ca0*/  MOV R26, 0x2cc0 ;  /* 0x00002cc0001a7802 */ /* 0x000fce0000000f00 */
[----:B------:R-:W-:Y:S05]  /*2cb0*/  CALL.REL.NOINC `($__internal_131_$__cuda_sm20_rem_s64) ;  /* 0x0000004000cc7944 */ /* 0x000fea0003c00000 */
.L_x_6317:
[----:B------:R-:W-:Y:S05]  /*2cc0*/  BSYNC.RECONVERGENT B1 ;  /* 0x0000000000017941 */ /* 0x000fea0003800200 */
.L_x_6315:
        /* <DEDUP_REMOVED lines=30> */
.L_x_6319:
[----:B------:R-:W-:Y:S01]  /*2eb0*/  MOV R24, R10 ;  /* 0x0000000a00187202 */ /* 0x000fe20000000f00 */
[----:B------:R-:W-:Y:S01]  /*2ec0*/  IMAD.MOV.U32 R21, RZ, RZ, R11 ;  /* 0x000000ffff157224 */ /* 0x000fe200078e000b */
[----:B------:R-:W-:Y:S01]  /*2ed0*/  MOV R18, R20 ;  /* 0x0000001400127202 */ /* 0x000fe20000000f00 */
[----:B------:R-:W-:Y:S01]  /*2ee0*/  IMAD.MOV.U32 R19, RZ, RZ, R9 ;  /* 0x000000ffff137224 */ /* 0x000fe200078e0009 */
[----:B------:R-:W-:-:S07]  /*2ef0*/  MOV R26, 0x2f10 ;  /* 0x00002f10001a7802 */ /* 0x000fce0000000f00 */
[----:B------:R-:W-:Y:S05]  /*2f00*/  CALL.REL.NOINC `($__internal_131_$__cuda_sm20_rem_s64) ;  /* 0x0000004000387944 */ /* 0x000fea0003c00000 */
.L_x_6320:
[----:B------:R-:W-:Y:S05]  /*2f10*/  BSYNC.RECONVERGENT B1 ;  /* 0x0000000000017941 */ /* 0x000fea0003800200 */
.L_x_6318:
[----:B------:R-:W-:Y:S02]  /*2f20*/  IMAD R7, R7, R16, RZ ;  /* 0x0000001007077224 */ /* 0x000fe400078e02ff */
[----:B------:R-:W-:-:S04]  /*2f30*/  IMAD.WIDE.U32 R22, R16, R6, R22 ;  /* 0x0000000610167225 */ /* 0x000fc800078e0016 */
[----:B------:R-:W-:-:S05]  /*2f40*/  IMAD R7, R17, R6, R7 ;  /* 0x0000000611077224 */ /* 0x000fca00078e0207 */
[----:B------:R-:W-:-:S07]  /*2f50*/  IADD3 R23, PT, PT, R23, R7, RZ ;  /* 0x0000000717177210 */ /* 0x000fce0007ffe0ff */
.L_x_6275:
[----:B------:R-:W0:Y:S02]  /*2f60*/  LDCU.64 UR4, c[0x0][0x388] ;  /* 0x00007100ff0477ac */ /* 0x000e240008000a00 */
[----:B0-----:R-:W-:Y:S02]  /*2f70*/  LEA R8, P1, R22, UR4, 0x2 ;  /* 0x0000000416087c11 */ /* 0x001fe4000f8210ff */
[----:B------:R-:W-:Y:S02]  /*2f80*/  LEA R6, P0, R4, UR4, 0x2 ;  /* 0x0000000404067c11 */ /* 0x000fe4000f8010ff */
[----:B------:R-:W-:Y:S02]  /*2f90*/  LEA.HI.X R9, R22, UR5, R23, 0x2, P1 ;  /* 0x0000000516097c11 */ /* 0x000fe400088f1417 */
[----:B------:R-:W-:-:S03]  /*2fa0*/  LEA.HI.X R7, R4, UR5, R5, 0x2, P0 ;  /* 0x0000000504077c11 */ /* 0x000fc600080f1405 */
[----:B------:R-:W2:Y:S04]  /*2fb0*/  LDG.E R8, desc[UR12][R8.64] ;  /* 0x0000000c08087981 */ /* 0x000ea8000c1e1900 */
[----:B------:R-:W3:Y:S01]  /*2fc0*/  LDG.E R6, desc[UR12][R6.64] ;  /* 0x0000000c06067981 */ /* 0x000ee2000c1e1900 */
[----:B--2---:R-:W-:-:S04]  /*2fd0*/  FMUL R5, R8, R8 ;  /* 0x0000000808057220 */ /* 0x004fc80000400000 */
[----:B---3--:R-:W-:-:S05]  /*2fe0*/  FFMA R4, R6, R6, R5 ;  /* 0x0000000606047223 */ /* 0x008fca0000000005 */
[----:B------:R0:W-:Y:S01]  /*2ff0*/  STS [R3], R4 ;  /* 0x0000000403007388 */ /* 0x0001e20000000800 */
[----:B------:R-:W-:Y:S05]  /*3000*/  BRA `(.L_x_6321) ;  /* 0x0000003400bc7947 */ /* 0x000fea0003800000 */
.L_x_6274:
        /* <DEDUP_REMOVED lines=18> */
.L_x_6348:
        /* <DEDUP_REMOVED lines=30> */
.L_x_6325:
        /* <DEDUP_REMOVED lines=15> */
.L_x_6326:
[----:B------:R-:W-:Y:S05]  /*3400*/  BSYNC.RECONVERGENT B1 ;  /* 0x0000000000017941 */ /* 0x000fea0003800200 */
.L_x_6324:
        /* <DEDUP_REMOVED lines=39> */
.L_x_6328:
        /* <DEDUP_REMOVED lines=17> */
.L_x_6329:
[----:B------:R-:W-:Y:S05]  /*3790*/  BSYNC.RECONVERGENT B1 ;  /* 0x0000000000017941 */ /* 0x000fea0003800200 */
.L_x_6327:
        /* <DEDUP_REMOVED lines=37> */
.L_x_6331:
        /* <DEDUP_REMOVED lines=17> */
.L_x_6332:
[----:B------:R-:W-:Y:S05]  /*3b00*/  BSYNC.RECONVERGENT B1 ;  /* 0x0000000000017941 */ /* 0x000fea0003800200 */
.L_x_6330:
        /* <DEDUP_REMOVED lines=38> */
.L_x_6334:
[----:B------:R-:W-:Y:S01]  /*3d70*/  IMAD.MOV.U32 R26, RZ, RZ, R20 ;  /* 0x000000ffff1a7224 */ /* 0x000fe200078e0014 */
[----:B------:R-:W-:Y:S01]  /*3d80*/  MOV R13, R21 ;  /* 0x00000015000d7202 */ /* 0x000fe20000000f00 */
[----:B------:R-:W-:Y:S01]  /*3d90*/  IMAD.MOV.U32 R14, RZ, RZ, R36 ;  /* 0x000000ffff0e7224 */ /* 0x000fe200078e0024 */
[----:B------:R-:W-:Y:S02]  /*3da0*/  MOV R11, R37 ;  /* 0x00000025000b7202 */ /* 0x000fe40000000f00 */
[----:B------:R-:W-:-:S07]  /*3db0*/  MOV R12, 0x3dd0 ;  /* 0x00003dd0000c7802 */ /* 0x000fce0000000f00 */
[----:B-1----:R-:W-:Y:S05]  /*3dc0*/  CALL.REL.NOINC `($__internal_130_$__cuda_sm20_div_s64) ;  /* 0x0000002c003c7944 */ /* 0x002fea0003c00000 */
        /* <DEDUP_REMOVED lines=11> */
.L_x_6335:
[----:B------:R-:W-:Y:S05]  /*3e80*/  BSYNC.RECONVERGENT B1 ;  /* 0x0000000000017941 */ /* 0x000fea0003800200 */
.L_x_6333:
        /* <DEDUP_REMOVED lines=38> */
.L_x_6337:
        /* <DEDUP_REMOVED lines=17> */
.L_x_6338:
[----:B------:R-:W-:Y:S05]  /*4200*/  BSYNC.RECONVERGENT B1 ;  /* 0x0000000000017941 */ /* 0x000fea0003800200 */
.L_x_6336:
        /* <DEDUP_REMOVED lines=40> */
.L_x_6340:
        /* <DEDUP_REMOVED lines=17> */
.L_x_6341:
[----:B------:R-:W-:Y:S05]  /*45a0*/  BSYNC.RECONVERGENT B1 ;  /* 0x0000000000017941 */ /* 0x000fea0003800200 */
.L_x_6339:
        /* <DEDUP_REMOVED lines=40> */
.L_x_6343:
        /* <DEDUP_REMOVED lines=17> */
.L_x_6344:
[----:B------:R-:W-:Y:S05]  /*4940*/  BSYNC.RECONVERGENT B1 ;  /* 0x0000000000017941 */ /* 0x000fea0003800200 */
.L_x_6342:
        /* <DEDUP_REMOVED lines=38> */
.L_x_6346:
[----:B------:R-:W-:Y:S01]  /*4bb0*/  MOV R26, R20 ;  /* 0x00000014001a7202 */ /* 0x000fe20000000f00 */
[----:B------:R-:W-:Y:S01]  /*4bc0*/  IMAD.MOV.U32 R14, RZ, RZ, R22 ;  /* 0x000000ffff0e7224 */ /* 0x000fe200078e0016 */
[----:B------:R-:W-:Y:S02]  /*4bd0*/  MOV R13, R21 ;  /* 0x00000015000d7202 */ /* 0x000fe40000000f00 */
[----:B------:R-:W-:Y:S02]  /*4be0*/  MOV R11, R23 ;  /* 0x00000017000b7202 */ /* 0x000fe40000000f00 */
[----:B------:R-:W-:-:S07]  /*4bf0*/  MOV R12, 0x4c10 ;  /* 0x00004c10000c7802 */ /* 0x000fce0000000f00 */
[----:B-1----:R-:W-:Y:S05]  /*4c00*/  CALL.REL.NOINC `($__internal_130_$__cuda_sm20_div_s64) ;  /* 0x0000001c00ac7944 */ /* 0x002fea0003c00000 */
        /* <DEDUP_REMOVED lines=11> */
.L_x_6347:
[----:B------:R-:W-:Y:S05]  /*4cc0*/  BSYNC.RECONVERGENT B1 ;  /* 0x0000000000017941 */ /* 0x000fea0003800200 */
.L_x_6345:
        /* <DEDUP_REMOVED lines=15> */
.L_x_6323:
        /* <DEDUP_REMOVED lines=37> */
.L_x_6351:
[----:B------:R-:W-:Y:S01]  /*5010*/  MOV R26, R18 ;  /* 0x00000012001a7202 */ /* 0x000fe20000000f00 */
[----:B------:R-:W-:Y:S01]  /*5020*/  IMAD.MOV.U32 R13, RZ, RZ, R19 ;  /* 0x000000ffff0d7224 */ /* 0x000fe200078e0013 */
[----:B------:R-:W-:Y:S02]  /*5030*/  MOV R14, R6 ;  /* 0x00000006000e7202 */ /* 0x000fe40000000f00 */
[----:B------:R-:W-:Y:S02]  /*5040*/  MOV R11, R7 ;  /* 0x00000007000b7202 */ /* 0x000fe40000000f00 */
[----:B------:R-:W-:-:S07]  /*5050*/  MOV R12, 0x5070 ;  /* 0x00005070000c7802 */ /* 0x000fce0000000f00 */
[----:B------:R-:W-:Y:S05]  /*5060*/  CALL.REL.NOINC `($__internal_130_$__cuda_sm20_div_s64) ;  /* 0x0000001800947944 */ /* 0x000fea0003c00000 */
        /* <DEDUP_REMOVED lines=9> */
.L_x_6352:
[----:B------:R-:W-:Y:S05]  /*5100*/  BSYNC.RECONVERGENT B1 ;  /* 0x0000000000017941 */ /* 0x000fea0003800200 */
.L_x_6350:
        /* <DEDUP_REMOVED lines=39> */
.L_x_6354:
        /* <DEDUP_REMOVED lines=17> */
.L_x_6355:
[----:B------:R-:W-:Y:S05]  /*5490*/  BSYNC.RECONVERGENT B1 ;  /* 0x0000000000017941 */ /* 0x000fea0003800200 */
.L_x_6353:
        /* <DEDUP_REMOVED lines=40> */
.L_x_6357:
[----:B------:R-:W-:Y:S01]  /*5720*/  MOV R26, R18 ;  /* 0x00000012001a7202 */ /* 0x000fe20000000f00 */
[----:B------:R-:W-:Y:S01]  /*5730*/  IMAD.MOV.U32 R14, RZ, RZ, R20 ;  /* 0x000000ffff0e7224 */ /* 0x000fe200078e0014 */
[----:B------:R-:W-:Y:S02]  /*5740*/  MOV R13, R19 ;  /* 0x00000013000d7202 */ /* 0x000fe40000000f00 */
[----:B------:R-:W-:Y:S02]  /*5750*/  MOV R11, R21 ;  /* 0x00000015000b7202 */ /* 0x000fe40000000f00 */
[----:B------:R-:W-:-:S07]  /*5760*/  MOV R12, 0x5780 ;  /* 0x00005780000c7802 */ /* 0x000fce0000000f00 */
[----:B------:R-:W-:Y:S05]  /*5770*/  CALL.REL.NOINC `($__internal_130_$__cuda_sm20_div_s64) ;  /* 0x0000001000d07944 */ /* 0x000fea0003c00000 */
        /* <DEDUP_REMOVED lines=11> */
.L_x_6358:
[----:B------:R-:W-:Y:S05]  /*5830*/  BSYNC.RECONVERGENT B1 ;  /* 0x0000000000017941 */ /* 0x000fea0003800200 */
.L_x_6356:
        /* <DEDUP_REMOVED lines=40> */
.L_x_6360:
[----:B------:R-:W-:Y:S01]  /*5ac0*/  MOV R26, R18 ;  /* 0x00000012001a7202 */ /* 0x000fe20000000f00 */
[----:B------:R-:W-:Y:S01]  /*5ad0*/  IMAD.MOV.U32 R13, RZ, RZ, R19 ;  /* 0x000000ffff0d7224 */ /* 0x000fe200078e0013 */
[----:B------:R-:W-:Y:S02]  /*5ae0*/  MOV R14, R20 ;  /* 0x00000014000e7202 */ /* 0x000fe40000000f00 */
[----:B------:R-:W-:Y:S02]  /*5af0*/  MOV R11, R21 ;  /* 0x00000015000b7202 */ /* 0x000fe40000000f00 */
[----:B------:R-:W-:-:S07]  /*5b00*/  MOV R12, 0x5b20 ;  /* 0x00005b20000c7802 */ /* 0x000fce0000000f00 */
[----:B------:R-:W-:Y:S05]  /*5b10*/  CALL.REL.NOINC `($__internal_130_$__cuda_sm20_div_s64) ;  /* 0x0000000c00e87944 */ /* 0x000fea0003c00000 */
        /* <DEDUP_REMOVED lines=11> */
.L_x_6361:
[----:B------:R-:W-:Y:S05]  /*5bd0*/  BSYNC.RECONVERGENT B1 ;  /* 0x0000000000017941 */ /* 0x000fea0003800200 */
.L_x_6359:
        /* <DEDUP_REMOVED lines=11> */
.L_x_6349:
        /* <DEDUP_REMOVED lines=35> */
.L_x_6364:
[----:B------:R-:W-:Y:S01]  /*5ec0*/  IMAD.MOV.U32 R26, RZ, RZ, R18 ;  /* 0x000000ffff1a7224 */ /* 0x000fe200078e0012 */
[----:B------:R-:W-:Y:S01]  /*5ed0*/  MOV R13, R19 ;  /* 0x00000013000d7202 */ /* 0x000fe20000000f00 */
[----:B------:R-:W-:Y:S01]  /*5ee0*/  IMAD.MOV.U32 R11, RZ, RZ, R5 ;  /* 0x000000ffff0b7224 */ /* 0x000fe200078e0005 */
[----:B------:R-:W-:Y:S02]  /*5ef0*/  MOV R14, R4 ;  /* 0x00000004000e7202 */ /* 0x000fe40000000f00 */
[----:B------:R-:W-:-:S07]  /*5f00*/  MOV R12, 0x5f20 ;  /* 0x00005f20000c7802 */ /* 0x000fce0000000f00 */
[----:B------:R-:W-:Y:S05]  /*5f10*/  CALL.REL.NOINC `($__internal_130_$__cuda_sm20_div_s64) ;  /* 0x0000000800e87944 */ /* 0x000fea0003c00000 */
        /* <DEDUP_REMOVED lines=8> */
.L_x_6365:
[----:B------:R-:W-:Y:S05]  /*5fa0*/  BSYNC.RECONVERGENT B1 ;  /* 0x0000000000017941 */ /* 0x000fea0003800200 */
.L_x_6363:
        /* <DEDUP_REMOVED lines=39> */
.L_x_6367:
        /* <DEDUP_REMOVED lines=17> */
.L_x_6368:
[----:B------:R-:W-:Y:S05]  /*6330*/  BSYNC.RECONVERGENT B1 ;  /* 0x0000000000017941 */ /* 0x000fea0003800200 */
.L_x_6366:
        /* <DEDUP_REMOVED lines=11> */
.L_x_6362:
        /* <DEDUP_REMOVED lines=31> */
.L_x_6370:
[----:B------:R-:W-:Y:S02]  /*65e0*/  MOV R24, R20 ;  /* 0x0000001400187202 */ /* 0x000fe40000000f00 */
[----:B------:R-:W-:-:S07]  /*65f0*/  MOV R26, 0x6610 ;  /* 0x00006610001a7802 */ /* 0x000fce0000000f00 */
[----:B------:R-:W-:Y:S05]  /*6600*/  CALL.REL.NOINC `($__internal_131_$__cuda_sm20_rem_s64) ;  /* 0x0000000800787944 */ /* 0x000fea0003c00000 */
[----:B------:R-:W-:Y:S01]  /*6610*/  MOV R4, R6 ;  /* 0x0000000600047202 */ /* 0x000fe20000000f00 */
[----:B------:R-:W-:-:S07]  /*6620*/  IMAD.MOV.U32 R5, RZ, RZ, R7 ;  /* 0x000000ffff057224 */ /* 0x000fce00078e0007 */
.L_x_6371:
[----:B------:R-:W-:Y:S05]  /*6630*/  BSYNC.RECONVERGENT B1 ;  /* 0x0000000000017941 */ /* 0x000fea0003800200 */
.L_x_6369:
        /* <DEDUP_REMOVED lines=9> */
.L_x_6322:
[----:B------:R-:W2:Y:S02]  /*66d0*/  LDG.E R8, desc[UR12][R8.64] ;  /* 0x0000000c08087981 */ /* 0x000ea4000c1e1900 */
[----:B--2---:R-:W-:-:S05]  /*66e0*/  FMUL R4, R8, R8 ;  /* 0x0000000808047220 */ /* 0x004fca0000400000 */
[----:B------:R1:W-:Y:S02]  /*66f0*/  STS [R3], R4 ;  /* 0x0000000403007388 */ /* 0x0003e40000000800 */
.L_x_6321:
[----:B------:R-:W-:Y:S05]  /*6700*/  BSYNC.RECONVERGENT B0 ;  /* 0x0000000000007941 */ /* 0x000fea0003800200 */
.L_x_6273:
[----:B------:R-:W-:Y:S01]  /*6710*/  BAR.SYNC.DEFER_BLOCKING 0x0 ;  /* 0x0000000000007b1d */ /* 0x000fe20000010000 */
[----:B------:R-:W-:Y:S02]  /*6720*/  ISETP.GE.U32.AND P0, PT, R2, 0x42, PT ;  /* 0x000000420200780c */ /* 0x000fe40003f06070 */
[----:B------:R-:W-:-:S11]  /*6730*/  ISETP.GT.U32.AND P1, PT, R0, 0x1f, PT ;  /* 0x0000001f0000780c */ /* 0x000fd60003f24070 */
[----:B------:R-:W-:Y:S05]  /*6740*/  @!P0 BRA `(.L_x_6372) ;  /* 0x00000000002c8947 */ /* 0x000fea0003800000 */
.L_x_6373:
        /* <DEDUP_REMOVED lines=11> */
.L_x_6372:
        /* <DEDUP_REMOVED lines=44> */
        .weak           $__internal_130_$__cuda_sm20_div_s64
        .type           $__internal_130_$__cuda_sm20_div_s64,@function
        .size           $__internal_130_$__cuda_sm20_div_s64,($__internal_131_$__cuda_sm20_rem_s64 - $__internal_130_$__cuda_sm20_div_s64)
$__internal_130_$__cuda_sm20_div_s64:
        /* <DEDUP_REMOVED lines=82> */
[----:B------:R-:W-:Y:S06]  /*6fe0*/  RET.REL.NODEC R12 `(contiguous_sum_square2_f32) ;  /* 0xffffff900c047950 */ /* 0x000fec0003c3ffff */
        .weak           $__internal_131_$__cuda_sm20_rem_s64
        .type           $__internal_131_$__cuda_sm20_rem_s64,@function
        .size           $__internal_131_$__cuda_sm20_rem_s64,(.L_x_10082 - $__internal_131_$__cuda_sm20_rem_s64)
$__internal_131_$__cuda_sm20_rem_s64:
        /* <DEDUP_REMOVED lines=76> */
[----:B------:R-:W-:Y:S06]  /*74b0*/  RET.REL.NODEC R26 `(contiguous_sum_square2_f32) ;  /* 0xffffff881ad07950 */ /* 0x000fec0003c3ffff */
.L_x_6374:
        /* <DEDUP_REMOVED lines=12> */
.L_x_10082:


//--------------------- .text.uncontiguous_cumulate_sum_square_f32 --------------------------
	.section	.text.uncontiguous_cumulate_sum_square_f32,"ax",@progbits
	.align	128
        .global         uncontiguous_cumulate_sum_square_f32
        .type           uncontiguous_cumulate_sum_square_f32,@function
        .size           uncontiguous_cumulate_sum_square_f32,(.L_x_10084 - uncontiguous_cumulate_sum_square_f32)
        .other          uncontiguous_cumulate_sum_square_f32,@"STO_CUDA_ENTRY STV_DEFAULT"
uncontiguous_cumulate_sum_square_f32:
.text.uncontiguous_cumulate_sum_square_f32:
        /* <DEDUP_REMOVED lines=41> */
.L_x_6403:
        /* <DEDUP_REMOVED lines=33> */
.L_x_6380:
[----:B------:R-:W-:Y:S01]  /*04a0*/  IMAD.MOV.U32 R29, RZ, RZ, R14 ;  /* 0x000000ffff1d7224 */ /* 0x000fe200078e000e */
[----:B------:R-:W-:Y:S01]  /*04b0*/  MOV R26, R15 ;  /* 0x0000000f001a7202 */ /* 0x000fe20000000f00 */
[----:B------:R-:W-:Y:S01]  /*04c0*/  IMAD.MOV.U32 R13, RZ, RZ, R16 ;  /* 0x000000ffff0d7224 */ /* 0x000fe200078e0010 */
[----:B------:R-:W-:Y:S02]  /*04d0*/  MOV R12, R17 ;  /* 0x00000011000c7202 */ /* 0x000fe40000000f00 */
[----:B------:R-:W-:-:S07]  /*04e0*/  MOV R11, 0x500 ;  /* 0x00000500000b7802 */ /* 0x000fce0000000f00 */
[----:B------:R-:W-:Y:S05]  /*04f0*/  CALL.REL.NOINC `($__internal_132_$__cuda_sm20_div_s64) ;  /* 0x0000006400d07944 */ /* 0x000fea0003c00000 */
        /* <DEDUP_REMOVED lines=9> */
.L_x_6381:
[----:B------:R-:W-:Y:S05]  /*0590*/  BSYNC.RECONVERGENT B1 ;  /* 0x0000000000017941 */ /* 0x000fea0003800200 */
.L_x_6379:
        /* <DEDUP_REMOVED lines=36> */
.L_x_6383:
[----:B------:R-:W-:Y:S01]  /*07e0*/  IMAD.MOV.U32 R29, RZ, RZ, R7 ;  /* 0x000000ffff1d7224 */ /* 0x000fe200078e0007 */
[----:B------:R-:W-:Y:S01]  /*07f0*/  MOV R26, R8 ;  /* 0x00000008001a7202 */ /* 0x000fe20000000f00 */
[----:B------:R-:W-:Y:S01]  /*0800*/  IMAD.MOV.U32 R13, RZ, RZ, R16 ;  /* 0x000000ffff0d7224 */ /* 0x000fe200078e0010 */
[----:B------:R-:W-:Y:S02]  /*0810*/  MOV R12, R17 ;  /* 0x00000011000c7202 */ /* 0x000fe40000000f00 */
[----:B------:R-:W-:-:S07]  /*0820*/  MOV R11, 0x840 ;  /* 0x00000840000b7802 */ /* 0x000fce0000000f00 */
[----:B------:R-:W-:Y:S05]  /*0830*/  CALL.REL.NOINC `($__internal_132_$__cuda_sm20_div_s64) ;  /* 0x0000006400007944 */ /* 0x000fea0003c00000 */
        /* <DEDUP_REMOVED lines=10> */
.L_x_6384:
[----:B------:R-:W-:Y:S05]  /*08e0*/  BSYNC.RECONVERGENT B1 ;  /* 0x0000000000017941 */ /* 0x000fea0003800200 */
.L_x_6382:
        /* <DEDUP_REMOVED lines=37> */
.L_x_6386:
[----:B------:R-:W-:Y:S01]  /*0b40*/  MOV R29, R14 ;  /* 0x0000000e001d7202 */ /* 0x000fe20000000f00 */
[----:B------:R-:W-:Y:S01]  /*0b50*/  IMAD.MOV.U32 R26, RZ, RZ, R15 ;  /* 0x000000ffff1a7224 */ /* 0x000fe200078e000f */
[----:B------:R-:W-:Y:S01]  /*0b60*/  MOV R13, R16 ;  /* 0x00000010000d7202 */ /* 0x000fe20000000f00 */
[----:B------:R-:W-:Y:S01]  /*0b70*/  IMAD.MOV.U32 R12, RZ, RZ, R17 ;  /* 0x000000ffff0c7224 */ /* 0x000fe200078e0011 */
[----:B------:R-:W-:-:S07]  /*0b80*/  MOV R11, 0xba0 ;  /* 0x00000ba0000b7802 */ /* 0x000fce0000000f00 */
[----:B------:R-:W-:Y:S05]  /*0b90*/  CALL.REL.NOINC `($__internal_132_$__cuda_sm20_div_s64) ;  /* 0x0000006000287944 */ /* 0x000fea0003c00000 */
        /* <DEDUP_REMOVED lines=10> */
.L_x_6387:
[----:B------:R-:W-:Y:S05]  /*0c40*/  BSYNC.RECONVERGENT B1 ;  /* 0x0000000000017941 */ /* 0x000fea0003800200 */
.L_x_6385:
        /* <DEDUP_REMOVED lines=34> */
.L_x_6389:
        /* <DEDUP_REMOVED lines=16> */
.L_x_6390:
[----:B------:R-:W-:Y:S05]  /*0f70*/  BSYNC.RECONVERGENT B1 ;  /* 0x0000000000017941 */ /* 0x000fea0003800200 */
.L_x_6388:
        /* <DEDUP_REMOVED lines=37> */
.L_x_6392:
        /* <DEDUP_REMOVED lines=17> */
.L_x_6393:
[----:B------:R-:W-:Y:S05]  /*12e0*/  BSYNC.RECONVERGENT B1 ;  /* 0x0000000000017941 */ /* 0x000fea0003800200 */
.L_x_6391:
        /* <DEDUP_REMOVED lines=35> */
.L_x_6395:
        /* <DEDUP_REMOVED lines=16> */
.L_x_6396:
[----:B------:R-:W-:Y:S05]  /*1620*/  BSYNC.RECONVERGENT B1 ;  /* 0x0000000000017941 */ /* 0x000fea0003800200 */
.L_x_6394:
        /* <DEDUP_REMOVED lines=36> */
.L_x_6398:
[----:B------:R-:W-:Y:S01]  /*1870*/  MOV R29, R14 ;  /* 0x0000000e001d7202 */ /* 0x000fe20000000f00 */
[----:B------:R-:W-:Y:S01]  /*1880*/  IMAD.MOV.U32 R26, RZ, RZ, R15 ;  /* 0x000000ffff1a7224 */ /* 0x000fe200078e000f */
[----:B------:R-:W-:Y:S01]  /*1890*/  MOV R13, R16 ;  /* 0x00000010000d7202 */ /* 0x000fe20000000f00 */
[----:B------:R-:W-:Y:S01]  /*18a0*/  IMAD.MOV.U32 R12, RZ, RZ, R17 ;  /* 0x000000ffff0c7224 */ /* 0x000fe200078e0011 */
[----:B------:R-:W-:-:S07]  /*18b0*/  MOV R11, 0x18d0 ;  /* 0x000018d0000b7802 */ /* 0x000fce0000000f00 */
[----:B------:R-:W-:Y:S05]  /*18c0*/  CALL.REL.NOINC `($__internal_132_$__cuda_sm20_div_s64) ;  /* 0x0000005000dc7944 */ /* 0x000fea0003c00000 */
        /* <DEDUP_REMOVED lines=11> */
.L_x_6399:
[----:B------:R-:W-:Y:S05]  /*1980*/  BSYNC.RECONVERGENT B1 ;  /* 0x0000000000017941 */ /* 0x000fea0003800200 */
.L_x_6397:
        /* <DEDUP_REMOVED lines=36> */
.L_x_6401:
        /* <DEDUP_REMOVED lines=17> */
.L_x_6402:
[----:B------:R-:W-:Y:S05]  /*1ce0*/  BSYNC.RECONVERGENT B1 ;  /* 0x0000000000017941 */ /* 0x000fea0003800200 */
.L_x_6400:
        /* <DEDUP_REMOVED lines=10> */
.L_x_6378:
        /* <DEDUP_REMOVED lines=36> */
.L_x_6406:
[----:B------:R-:W-:Y:S01]  /*1fd0*/  MOV R29, R14 ;  /* 0x0000000e001d7202 */ /* 0x000fe20000000f00 */
[----:B------:R-:W-:Y:S01]  /*1fe0*/  IMAD.MOV.U32 R26, RZ, RZ, R15 ;  /* 0x000000ffff1a7224 */ /* 0x000fe200078e000f */
[----:B------:R-:W-:Y:S01]  /*1ff0*/  MOV R13, R16 ;  /* 0x00000010000d7202 */ /* 0x000fe20000000f00 */
[----:B------:R-:W-:Y:S01]  /*2000*/  IMAD.MOV.U32 R12, RZ, RZ, R17 ;  /* 0x000000ffff0c7224 */ /* 0x000fe200078e0011 */
[----:B------:R-:W-:-:S07]  /*2010*/  MOV R11, 0x2030 ;  /* 0x00002030000b7802 */ /* 0x000fce0000000f00 */
[----:B------:R-:W-:Y:S05]  /*2020*/  CALL.REL.NOINC `($__internal_132_$__cuda_sm20_div_s64) ;  /* 0x0000004c00047944 */ /* 0x000fea0003c00000 */
        /* <DEDUP_REMOVED lines=9> */
.L_x_6407:
[----:B------:R-:W-:Y:S05]  /*20c0*/  BSYNC.RECONVERGENT B1 ;  /* 0x0000000000017941 */ /* 0x000fea0003800200 */
.L_x_6405:
        /* <DEDUP_REMOVED lines=36> */
.L_x_6409:
        /* <DEDUP_REMOVED lines=17> */
.L_x_6410:
[----:B------:R-:W-:Y:S05]  /*2420*/  BSYNC.RECONVERGENT B1 ;  /* 0x0000000000017941 */ /* 0x000fea0003800200 */
.L_x_6408:
        /* <DEDUP_REMOVED lines=38> */
.L_x_6412:
        /* <DEDUP_REMOVED lines=16> */
.L_x_6413:
[----:B------:R-:W-:Y:S05]  /*2790*/  BSYNC.RECONVERGENT B1 ;  /* 0x0000000000017941 */ /* 0x000fea0003800200 */
.L_x_6411:
        /* <DEDUP_REMOVED lines=36> */
.L_x_6415:
        /* <DEDUP_REMOVED lines=16> */
.L_x_6416:
[----:B------:R-:W-:Y:S05]  /*2ae0*/  BSYNC.RECONVERGENT B1 ;  /* 0x0000000000017941 */ /* 0x000fea0003800200 */
.L_x_6414:
[----:B------:R-:W-:Y:S01]  /*2af0*/  IMAD R5, R5, R38, RZ ;  /* 0x0000002605057224 */ /* 0x000fe200078e02ff */
[----:B------:R-:W-:Y:S01]  /*2b00*/  IADD3 R9, PT, PT, R9, -0x2, RZ ;  /* 0xfffffffe09097810 */ /* 0x000fe20007ffe0ff */
[----:B------:R-:W-:Y:S02]  /*2b10*/  IMAD.MOV.U32 R34, RZ, RZ, R20 ;  /* 0x000000ffff227224 */ /* 0x000fe400078e0014 */
[-C--:B------:R-:W-:Y:S02]  /*2b20*/  IMAD R5, R39, R10.reuse, R5 ;  /* 0x0000000a27057224 */ /* 0x080fe400078e0205 */
[----:B------:R-:W-:-:S04]  /*2b30*/  IMAD.WIDE.U32 R34, R38, R10, R34 ;  /* 0x0000000a26227225 */ /* 0x000fc800078e0022 */
[----:B------:R-:W-:Y:S01]  /*2b40*/  IMAD.IADD R6, R35, 0x1, R5 ;  /* 0x0000000123067824 */ /* 0x000fe200078e0205 */
[----:B------:R-:W-:-:S07]  /*2b50*/  MOV R5, R34 ;  /* 0x0000002200057202 */ /* 0x000fce0000000f00 */
.L_x_6404:
        /* <DEDUP_REMOVED lines=31> */
.L_x_6418:
[----:B------:R-:W-:Y:S01]  /*2d50*/  IMAD.MOV.U32 R20, RZ, RZ, R14 ;  /* 0x000000ffff147224 */ /* 0x000fe200078e000e */
[----:B------:R-:W-:Y:S01]  /*2d60*/  MOV R24, R15 ;  /* 0x0000000f00187202 */ /* 0x000fe20000000f00 */
[----:B------:R-:W-:Y:S01]  /*2d70*/  IMAD.MOV.U32 R21, RZ, RZ, R16 ;  /* 0x000000ffff157224 */ /* 0x000fe200078e0010 */
[----:B------:R-:W-:Y:S02]  /*2d80*/  MOV R22, R17 ;  /* 0x0000001100167202 */ /* 0x000fe40000000f00 */
[----:B------:R-:W-:-:S07]  /*2d90*/  MOV R23, 0x2db0 ;  /* 0x00002db000177802 */ /* 0x000fce0000000f00 */
[----:B------:R-:W-:Y:S05]  /*2da0*/  CALL.REL.NOINC `($__internal_133_$__cuda_sm20_rem_s64) ;  /* 0x0000004000f47944 */ /* 0x000fea0003c00000 */
[----:B------:R-:W-:Y:S01]  /*2db0*/  IMAD.MOV.U32 R10, RZ, RZ, R12 ;  /* 0x000000ffff0a7224 */ /* 0x000fe200078e000c */
[----:B------:R-:W-:-:S07]  /*2dc0*/  MOV R11, R13 ;  /* 0x0000000d000b7202 */ /* 0x000fce0000000f00 */
.L_x_6419:
[----:B------:R-:W-:Y:S05]  /*2dd0*/  BSYNC.RECONVERGENT B1 ;  /* 0x0000000000017941 */ /* 0x000fea0003800200 */
.L_x_6417:
        /* <DEDUP_REMOVED lines=33> */
.L_x_6421:
[----:B------:R-:W-:Y:S01]  /*2ff0*/  MOV R21, R16 ;  /* 0x0000001000157202 */ /* 0x000fe20000000f00 */
[----:B------:R-:W-:Y:S01]  /*3000*/  IMAD.MOV.U32 R22, RZ, RZ, R17 ;  /* 0x000000ffff167224 */ /* 0x000fe200078e0011 */
[----:B------:R-:W-:Y:S01]  /*3010*/  MOV R20, R7 ;  /* 0x0000000700147202 */ /* 0x000fe20000000f00 */
[----:B------:R-:W-:Y:S01]  /*3020*/  IMAD.MOV.U32 R24, RZ, RZ, R8 ;  /* 0x000000ffff187224 */ /* 0x000fe200078e0008 */
[----:B------:R-:W-:-:S07]  /*3030*/  MOV R23, 0x3050 ;  /* 0x0000305000177802 */ /* 0x000fce0000000f00 */
[----:B------:R-:W-:Y:S05]  /*3040*/  CALL.REL.NOINC `($__internal_133_$__cuda_sm20_rem_s64) ;  /* 0x00000040004c7944 */ /* 0x000fea0003c00000 */
[----:B------:R-:W-:Y:S01]  /*3050*/  MOV R8, R12 ;  /* 0x0000000c00087202 */ /* 0x000fe20000000f00 */
[----:B------:R-:W-:-:S07]  /*3060*/  IMAD.MOV.U32 R9, RZ, RZ, R13 ;  /* 0x000000ffff097224 */ /* 0x000fce00078e000d */
.L_x_6422:
[----:B------:R-:W-:Y:S05]  /*3070*/  BSYNC.RECONVERGENT B1 ;  /* 0x0000000000017941 */ /* 0x000fea0003800200 */
.L_x_6420:
[----:B------:R-:W-:Y:S01]  /*3080*/  MOV R10, R5 ;  /* 0x00000005000a7202 */ /* 0x000fe20000000f00 */
[----:B------:R-:W-:Y:S02]  /*3090*/  IMAD R7, R9, R18, RZ ;  /* 0x0000001209077224 */ /* 0x000fe400078e02ff */
[----:B------:R-:W-:Y:S02]  /*30a0*/  IMAD.MOV.U32 R11, RZ, RZ, R6 ;  /* 0x000000ffff0b7224 */ /* 0x000fe400078e0006 */
[-C--:B------:R-:W-:Y:S02]  /*30b0*/  IMAD R7, R19, R8.reuse, R7 ;  /* 0x0000000813077224 */ /* 0x080fe400078e0207 */
[----:B------:R-:W-:-:S04]  /*30c0*/  IMAD.WIDE.U32 R10, R18, R8, R10 ;  /* 0x00000008120a7225 */ /* 0x000fc800078e000a */
[----:B------:R-:W-:Y:S01]  /*30d0*/  IMAD.MOV.U32 R5, RZ, RZ, R10 ;  /* 0x000000ffff057224 */ /* 0x000fe200078e000a */
[----:B------:R-:W-:-:S07]  /*30e0*/  IADD3 R6, PT, PT, R11, R7, RZ ;  /* 0x000000070b067210 */ /* 0x000fce0007ffe0ff */
.L_x_6377:
        /* <DEDUP_REMOVED lines=10> */
.L_x_6376:
        /* <DEDUP_REMOVED lines=20> */
.L_x_6450:
        /* <DEDUP_REMOVED lines=33> */
.L_x_6427:
[----:B------:R-:W-:Y:S01]  /*34e0*/  IMAD.MOV.U32 R29, RZ, RZ, R15 ;  /* 0x000000ffff1d7224 */ /* 0x000fe200078e000f */
[----:B------:R-:W-:Y:S01]  /*34f0*/  MOV R26, R14 ;  /* 0x0000000e001a7202 */ /* 0x000fe20000000f00 */
[----:B------:R-:W-:Y:S01]  /*3500*/  IMAD.MOV.U32 R13, RZ, RZ, R34 ;  /* 0x000000ffff0d7224 */ /* 0x000fe200078e0022 */
[----:B------:R-:W-:Y:S02]  /*3510*/  MOV R12, R35 ;  /* 0x00000023000c7202 */ /* 0x000fe40000000f00 */
[----:B------:R-:W-:-:S07]  /*3520*/  MOV R11, 0x3540 ;  /* 0x00003540000b7802 */ /* 0x000fce0000000f00 */
[----:B-123--:R-:W-:Y:S05]  /*3530*/  CALL.REL.NOINC `($__internal_132_$__cuda_sm20_div_s64) ;  /* 0x0000003400c07944 */ /* 0x00efea0003c00000 */
        /* <DEDUP_REMOVED lines=11> */
.L_x_6428:
[----:B------:R-:W-:Y:S05]  /*35f0*/  BSYNC.RECONVERGENT B1 ;  /* 0x0000000000017941 */ /* 0x000fea0003800200 */
.L_x_6426:
        /* <DEDUP_REMOVED lines=39> */
.L_x_6430:
[----:B------:R-:W-:Y:S01]  /*3870*/  IMAD.MOV.U32 R29, RZ, RZ, R34 ;  /* 0x000000ffff1d7224 */ /* 0x000fe200078e0022 */
[----:B------:R-:W-:Y:S01]  /*3880*/  MOV R26, R35 ;  /* 0x00000023001a7202 */ /* 0x000fe20000000f00 */
[----:B------:R-:W-:Y:S01]  /*3890*/  IMAD.MOV.U32 R13, RZ, RZ, R36 ;  /* 0x000000ffff0d7224 */ /* 0x000fe200078e0024 */
[----:B------:R-:W-:Y:S02]  /*38a0*/  MOV R12, R37 ;  /* 0x00000025000c7202 */ /* 0x000fe40000000f00 */
[----:B------:R-:W-:-:S07]  /*38b0*/  MOV R11, 0x38d0 ;  /* 0x000038d0000b7802 */ /* 0x000fce0000000f00 */
[----:B-1----:R-:W-:Y:S05]  /*38c0*/  CALL.REL.NOINC `($__internal_132_$__cuda_sm20_div_s64) ;  /* 0x0000003000dc7944 */ /* 0x002fea0003c00000 */
        /* <DEDUP_REMOVED lines=11> */
.L_x_6431:
[----:B------:R-:W-:Y:S05]  /*3980*/  BSYNC.RECONVERGENT B1 ;  /* 0x0000000000017941 */ /* 0x000fea0003800200 */
.L_x_6429:
        /* <DEDUP_REMOVED lines=38> */
.L_x_6433:
[----:B------:R-:W-:Y:S01]  /*3bf0*/  MOV R29, R34 ;  /* 0x00000022001d7202 */ /* 0x000fe20000000f00 */
[----:B------:R-:W-:Y:S01]  /*3c00*/  IMAD.MOV.U32 R26, RZ, RZ, R35 ;  /* 0x000000ffff1a7224 */ /* 0x000fe200078e0023 */
[----:B------:R-:W-:Y:S01]  /*3c10*/  MOV R13, R36 ;  /* 0x00000024000d7202 */ /* 0x000fe20000000f00 */
[----:B------:R-:W-:Y:S01]  /*3c20*/  IMAD.MOV.U32 R12, RZ, RZ, R37 ;  /* 0x000000ffff0c7224 */ /* 0x000fe200078e0025 */
[----:B------:R-:W-:-:S07]  /*3c30*/  MOV R11, 0x3c50 ;  /* 0x00003c50000b7802 */ /* 0x000fce0000000f00 */
[----:B-1----:R-:W-:Y:S05]  /*3c40*/  CALL.REL.NOINC `($__internal_132_$__cuda_sm20_div_s64) ;  /* 0x0000002c00fc7944 */ /* 0x002fea0003c00000 */
        /* <DEDUP_REMOVED lines=11> */
.L_x_6434:
[----:B------:R-:W-:Y:S05]  /*3d00*/  BSYNC.RECONVERGENT B1 ;  /* 0x0000000000017941 */ /* 0x000fea0003800200 */
.L_x_6432:
        /* <DEDUP_REMOVED lines=38> */
.L_x_6436:
        /* <DEDUP_REMOVED lines=17> */
.L_x_6437:
[----:B------:R-:W-:Y:S05]  /*4080*/  BSYNC.RECONVERGENT B1 ;  /* 0x0000000000017941 */ /* 0x000fea0003800200 */
.L_x_6435:
        /* <DEDUP_REMOVED lines=39> */
.L_x_6439:
        /* <DEDUP_REMOVED lines=17> */
.L_x_6440:
[----:B------:R-:W-:Y:S05]  /*4410*/  BSYNC.RECONVERGENT B1 ;  /* 0x0000000000017941 */ /* 0x000fea0003800200 */
.L_x_6438:
        /* <DEDUP_REMOVED lines=38> */
.L_x_6442:
        /* <DEDUP_REMOVED lines=17> */
.L_x_6443:
[----:B------:R-:W-:Y:S05]  /*4790*/  BSYNC.RECONVERGENT B1 ;  /* 0x0000000000017941 */ /* 0x000fea0003800200 */
.L_x_6441:
        /* <DEDUP_REMOVED lines=38> */
.L_x_6445:
        /* <DEDUP_REMOVED lines=17> */
.L_x_6446:
[----:B------:R-:W-:Y:S05]  /*4b10*/  BSYNC.RECONVERGENT B1 ;  /* 0x0000000000017941 */ /* 0x000fea0003800200 */
.L_x_6444:
        /* <DEDUP_REMOVED lines=36> */
.L_x_6448:
        /* <DEDUP_REMOVED lines=17> */
.L_x_6449:
[----:B------:R-:W-:Y:S05]  /*4e70*/  BSYNC.RECONVERGENT B1 ;  /* 0x0000000000017941 */ /* 0x000fea0003800200 */
.L_x_6447:
        /* <DEDUP_REMOVED lines=12> */
.L_x_6425:
        /* <DEDUP_REMOVED lines=35> */
.L_x_6453:
[----:B------:R-:W-:Y:S01]  /*5170*/  MOV R29, R15 ;  /* 0x0000000f001d7202 */ /* 0x000fe20000000f00 */
[----:B------:R-:W-:Y:S01]  /*5180*/  IMAD.MOV.U32 R26, RZ, RZ, R14 ;  /* 0x000000ffff1a7224 */ /* 0x000fe200078e000e */
[----:B------:R-:W-:Y:S02]  /*5190*/  MOV R13, R16 ;  /* 0x00000010000d7202 */ /* 0x000fe40000000f00 */
[----:B------:R-:W-:Y:S02]  /*51a0*/  MOV R12, R17 ;  /* 0x00000011000c7202 */ /* 0x000fe40000000f00 */
[----:B------:R-:W-:-:S07]  /*51b0*/  MOV R11, 0x51d0 ;  /* 0x000051d0000b7802 */ /* 0x000fce0000000f00 */
[----:B------:R-:W-:Y:S05]  /*51c0*/  CALL.REL.NOINC `($__internal_132_$__cuda_sm20_div_s64) ;  /* 0x00000018009c7944 */ /* 0x000fea0003c00000 */
        /* <DEDUP_REMOVED lines=11> */
.L_x_6454:
[----:B------:R-:W-:Y:S05]  /*5280*/  BSYNC.RECONVERGENT B1 ;  /* 0x0000000000017941 */ /* 0x000fea0003800200 */
.L_x_6452:
        /* <DEDUP_REMOVED lines=41> */
.L_x_6456:
[----:B------:R-:W-:Y:S01]  /*5520*/  MOV R29, R18 ;  /* 0x00000012001d7202 */ /* 0x000fe20000000f00 */
[----:B------:R-:W-:Y:S01]  /*5530*/  IMAD.MOV.U32 R13, RZ, RZ, R16 ;  /* 0x000000ffff0d7224 */ /* 0x000fe200078e0010 */
[----:B------:R-:W-:Y:S02]  /*5540*/  MOV R26, R19 ;  /* 0x00000013001a7202 */ /* 0x000fe40000000f00 */
[----:B------:R-:W-:Y:S02]  /*5550*/  MOV R12, R17 ;  /* 0x00000011000c7202 */ /* 0x000fe40000000f00 */
[----:B------:R-:W-:-:S07]  /*5560*/  MOV R11, 0x5580 ;  /* 0x00005580000b7802 */ /* 0x000fce0000000f00 */
[----:B------:R-:W-:Y:S05]  /*5570*/  CALL.REL.NOINC `($__internal_132_$__cuda_sm20_div_s64) ;  /* 0x0000001400b07944 */ /* 0x000fea0003c00000 */
        /* <DEDUP_REMOVED lines=11> */
.L_x_6457:
[----:B------:R-:W-:Y:S05]  /*5630*/  BSYNC.RECONVERGENT B1 ;  /* 0x0000000000017941 */ /* 0x000fea0003800200 */
.L_x_6455:
        /* <DEDUP_REMOVED lines=40> */
.L_x_6459:
        /* <DEDUP_REMOVED lines=17> */
.L_x_6460:
[----:B------:R-:W-:Y:S05]  /*59d0*/  BSYNC.RECONVERGENT B1 ;  /* 0x0000000000017941 */ /* 0x000fea0003800200 */
.L_x_6458:
        /* <DEDUP_REMOVED lines=39> */
.L_x_6462:
[----:B------:R-:W-:Y:S01]  /*5c50*/  MOV R29, R18 ;  /* 0x00000012001d7202 */ /* 0x000fe20000000f00 */
[----:B------:R-:W-:Y:S01]  /*5c60*/  IMAD.MOV.U32 R26, RZ, RZ, R19 ;  /* 0x000000ffff1a7224 */ /* 0x000fe200078e0013 */
[----:B------:R-:W-:Y:S02]  /*5c70*/  MOV R13, R20 ;  /* 0x00000014000d7202 */ /* 0x000fe40000000f00 */
[----:B------:R-:W-:Y:S02]  /*5c80*/  MOV R12, R21 ;  /* 0x00000015000c7202 */ /* 0x000fe40000000f00 */
[----:B------:R-:W-:-:S07]  /*5c90*/  MOV R11, 0x5cb0 ;  /* 0x00005cb0000b7802 */ /* 0x000fce0000000f00 */
[----:B------:R-:W-:Y:S05]  /*5ca0*/  CALL.REL.NOINC `($__internal_132_$__cuda_sm20_div_s64) ;  /* 0x0000000c00e47944 */ /* 0x000fea0003c00000 */
        /* <DEDUP_REMOVED lines=11> */
.L_x_6463:
[----:B------:R-:W-:Y:S05]  /*5d60*/  BSYNC.RECONVERGENT B1 ;  /* 0x0000000000017941 */ /* 0x000fea0003800200 */
.L_x_6461:
        /* <DEDUP_REMOVED lines=10> */
.L_x_6451:
        /* <DEDUP_REMOVED lines=34> */
.L_x_6466:
        /* <DEDUP_REMOVED lines=17> */
.L_x_6467:
[----:B------:R-:W-:Y:S05]  /*6140*/  BSYNC.RECONVERGENT B1 ;  /* 0x0000000000017941 */ /* 0x000fea0003800200 */
.L_x_6465:
        /* <DEDUP_REMOVED lines=41> */
.L_x_6469:
        /* <DEDUP_REMOVED lines=17> */
.L_x_6470:
[----:B------:R-:W-:Y:S05]  /*64f0*/  BSYNC.RECONVERGENT B1 ;  /* 0x0000000000017941 */ /* 0x000fea0003800200 */
.L_x_6468:
        /* <DEDUP_REMOVED lines=10> */
.L_x_6464:
        /* <DEDUP_REMOVED lines=31> */
.L_x_6472:
[----:B------:R-:W-:Y:S01]  /*6790*/  MOV R21, R10 ;  /* 0x0000000a00157202 */ /* 0x000fe20000000f00 */
[----:B------:R-:W-:Y:S01]  /*67a0*/  IMAD.MOV.U32 R20, RZ, RZ, R15 ;  /* 0x000000ffff147224 */ /* 0x000fe200078e000f */
[----:B------:R-:W-:Y:S02]  /*67b0*/  MOV R22, R11 ;  /* 0x0000000b00167202 */ /* 0x000fe40000000f00 */
[----:B------:R-:W-:Y:S02]  /*67c0*/  MOV R24, R14 ;  /* 0x0000000e00187202 */ /* 0x000fe40000000f00 */
[----:B------:R-:W-:-:S07]  /*67d0*/  MOV R23, 0x67f0 ;  /* 0x000067f000177802 */ /* 0x000fce0000000f00 */
[----:B------:R-:W-:Y:S05]  /*67e0*/  CALL.REL.NOINC `($__internal_133_$__cuda_sm20_rem_s64) ;  /* 0x0000000800647944 */ /* 0x000fea0003c00000 */
[----:B------:R-:W-:Y:S01]  /*67f0*/  MOV R10, R12 ;  /* 0x0000000c000a7202 */ /* 0x000fe20000000f00 */
[----:B------:R-:W-:-:S07]  /*6800*/  IMAD.MOV.U32 R11, RZ, RZ, R13 ;  /* 0x000000ffff0b7224 */ /* 0x000fce00078e000d */
.L_x_6473:
[----:B------:R-:W-:Y:S05]  /*6810*/  BSYNC.RECONVERGENT B1 ;  /* 0x0000000000017941 */ /* 0x000fea0003800200 */
.L_x_6471:
        /* <DEDUP_REMOVED lines=10> */
.L_x_6424:
[----:B------:R-:W0:Y:S02]  /*68c0*/  LDCU.64 UR4, c[0x0][0x388] ;  /* 0x00007100ff0477ac */ /* 0x000e240008000a00 */
[----:B0-----:R-:W-:-:S04]  /*68d0*/  LEA R8, P0, R7, UR4, 0x2 ;  /* 0x0000000407087c11 */ /* 0x001fc8000f8010ff */
[----:B------:R-:W-:-:S05]  /*68e0*/  LEA.HI.X R9, R7, UR5, R6, 0x2, P0 ;  /* 0x0000000507097c11 */ /* 0x000fca00080f1406 */
[----:B------:R-:W2:Y:S04]  /*68f0*/  LDG.E R8, desc[UR6][R8.64] ;  /* 0x0000000608087981 */ /* 0x000ea8000c1e1900 */
[----:B--2---:R0:W-:Y:S02]  /*6900*/  STS [R3], R8 ;  /* 0x0000000803007388 */ /* 0x0041e40000000800 */
.L_x_6423:
[----:B------:R-:W-:Y:S05]  /*6910*/  BSYNC.RECONVERGENT B0 ;  /* 0x0000000000007941 */ /* 0x000fea0003800200 */
.L_x_6375:
[----:B------:R-:W-:Y:S01]  /*6920*/  BAR.SYNC.DEFER_BLOCKING 0x0 ;  /* 0x0000000000007b1d */ /* 0x000fe20000010000 */
[----:B------:R-:W-:Y:S02]  /*6930*/  ISETP.GE.U32.AND P0, PT, R4, 0x42, PT ;  /* 0x000000420400780c */ /* 0x000fe40003f06070 */
[----:B------:R-:W-:-:S11]  /*6940*/  ISETP.GT.U32.AND P1, PT, R2, 0x1f, PT ;  /* 0x0000001f0200780c */ /* 0x000fd60003f24070 */
[----:B------:R-:W-:Y:S05]  /*6950*/  @!P0 BRA `(.L_x_6474) ;  /* 0x00000000002c8947 */ /* 0x000fea0003800000 */
.L_x_6475:
        /* <DEDUP_REMOVED lines=11> */
.L_x_6474:
        /* <DEDUP_REMOVED lines=35> */
        .weak           $__internal_132_$__cuda_sm20_div_s64
        .type           $__internal_132_$__cuda_sm20_div_s64,@function
        .size           $__internal_132_$__cuda_sm20_div_s64,($__internal_133_$__cuda_sm20_rem_s64 - $__internal_132_$__cuda_sm20_div_s64)
$__internal_132_$__cuda_sm20_div_s64:
        /* <DEDUP_REMOVED lines=83> */
[----:B------:R-:W-:Y:S05]  /*7170*/  RET.REL.NODEC R12 `(uncontiguous_cumulate_sum_square_f32) ;  /* 0xffffff8c0ca07950 */ /* 0x000fea0003c3ffff */
        .weak           $__internal_133_$__cuda_sm20_rem_s64
        .type           $__internal_133_$__cuda_sm20_rem_s64,@function
        .size           $__internal_133_$__cuda_sm20_rem_s64,(.L_x_10084 - $__internal_133_$__cuda_sm20_rem_s64)
$__internal_133_$__cuda_sm20_rem_s64:
        /* <DEDUP_REMOVED lines=77> */
[----:B------:R-:W-:Y:S06]  /*7650*/  RET.REL.NODEC R10 `(uncontiguous_cumulate_sum_square_f32) ;  /* 0xffffff880a687950 */ /* 0x000fec0003c3ffff */
.L_x_6476:
        /* <DEDUP_REMOVED lines=10> */
.L_x_10084:


//--------------------- .text.uncontiguous_sum_square_f32 --------------------------
	.section	.text.uncontiguous_sum_square_f32,"ax",@progbits
	.align	128
        .global         uncontiguous_sum_square_f32
        .type           uncontiguous_sum_square_f32,@function
        .size           uncontiguous_sum_square_f32,(.L_x_10086 - uncontiguous_sum_square_f32)
        .other          uncontiguous_sum_square_f32,@"STO_CUDA_ENTRY STV_DEFAULT"
uncontiguous_sum_square_f32:
.text.uncontiguous_sum_square_f32:
        /* <DEDUP_REMOVED lines=41> */
.L_x_6505:
        /* <DEDUP_REMOVED lines=33> */
.L_x_6482:
[----:B------:R-:W-:Y:S01]  /*04a0*/  IMAD.MOV.U32 R29, RZ, RZ, R14 ;  /* 0x000000ffff1d7224 */ /* 0x000fe200078e000e */
[----:B------:R-:W-:Y:S01]  /*04b0*/  MOV R26, R15 ;  /* 0x0000000f001a7202 */ /* 0x000fe20000000f00 */
[----:B------:R-:W-:Y:S01]  /*04c0*/  IMAD.MOV.U32 R13, RZ, RZ, R16 ;  /* 0x000000ffff0d7224 */ /* 0x000fe200078e0010 */
[----:B------:R-:W-:Y:S02]  /*04d0*/  MOV R12, R17 ;  /* 0x00000011000c7202 */ /* 0x000fe40000000f00 */
[----:B------:R-:W-:-:S07]  /*04e0*/  MOV R11, 0x500 ;  /* 0x00000500000b7802 */ /* 0x000fce0000000f00 */
[----:B------:R-:W-:Y:S05]  /*04f0*/  CALL.REL.NOINC `($__internal_134_$__cuda_sm20_div_s64) ;  /* 0x0000006400d87944 */ /* 0x000fea0003c00000 */
        /* <DEDUP_REMOVED lines=9> */
.L_x_6483:
[----:B------:R-:W-:Y:S05]  /*0590*/  BSYNC.RECONVERGENT B1 ;  /* 0x0000000000017941 */ /* 0x000fea0003800200 */
.L_x_6481:
        /* <DEDUP_REMOVED lines=36> */
.L_x_6485:
[----:B------:R-:W-:Y:S01]  /*07e0*/  IMAD.MOV.U32 R29, RZ, RZ, R7 ;  /* 0x000000ffff1d7224 */ /* 0x000fe200078e0007 */
[----:B------:R-:W-:Y:S01]  /*07f0*/  MOV R26, R8 ;  /* 0x00000008001a7202 */ /* 0x000fe20000000f00 */
[----:B------:R-:W-:Y:S01]  /*0800*/  IMAD.MOV.U32 R13, RZ, RZ, R16 ;  /* 0x000000ffff0d7224 */ /* 0x000fe200078e0010 */
[----:B------:R-:W-:Y:S02]  /*0810*/  MOV R12, R17 ;  /* 0x00000011000c7202 */ /* 0x000fe40000000f00 */
[----:B------:R-:W-:-:S07]  /*0820*/  MOV R11, 0x840 ;  /* 0x00000840000b7802 */ /* 0x000fce0000000f00 */
[----:B------:R-:W-:Y:S05]  /*0830*/  CALL.REL.NOINC `($__internal_134_$__cuda_sm20_div_s64) ;  /* 0x0000006400087944 */ /* 0x000fea0003c00000 */
        /* <DEDUP_REMOVED lines=10> */
.L_x_6486:
[----:B------:R-:W-:Y:S05]  /*08e0*/  BSYNC.RECONVERGENT B1 ;  /* 0x0000000000017941 */ /* 0x000fea0003800200 */
.L_x_6484:
        /* <DEDUP_REMOVED lines=37> */
.L_x_6488:
[----:B------:R-:W-:Y:S01]  /*0b40*/  MOV R29, R14 ;  /* 0x0000000e001d7202 */ /* 0x000fe20000000f00 */
[----:B------:R-:W-:Y:S01]  /*0b50*/  IMAD.MOV.U32 R26, RZ, RZ, R15 ;  /* 0x000000ffff1a7224 */ /* 0x000fe200078e000f */
[----:B------:R-:W-:Y:S01]  /*0b60*/  MOV R13, R16 ;  /* 0x00000010000d7202 */ /* 0x000fe20000000f00 */
[----:B------:R-:W-:Y:S01]  /*0b70*/  IMAD.MOV.U32 R12, RZ, RZ, R17 ;  /* 0x000000ffff0c7224 */ /* 0x000fe200078e0011 */
[----:B------:R-:W-:-:S07]  /*0b80*/  MOV R11, 0xba0 ;  /* 0x00000ba0000b7802 */ /* 0x000fce0000000f00 */
[----:B------:R-:W-:Y:S05]  /*0b90*/  CALL.REL.NOINC `($__internal_134_$__cuda_sm20_div_s64) ;  /* 0x0000006000307944 */ /* 0x000fea0003c00000 */
        /* <DEDUP_REMOVED lines=10> */
.L_x_6489:
[----:B------:R-:W-:Y:S05]  /*0c40*/  BSYNC.RECONVERGENT B1 ;  /* 0x0000000000017941 */ /* 0x000fea0003800200 */
.L_x_6487:
        /* <DEDUP_REMOVED lines=34> */
.L_x_6491:
        /* <DEDUP_REMOVED lines=16> */
.L_x_6492:
[----:B------:R-:W-:Y:S05]  /*0f70*/  BSYNC.RECONVERGENT B1 ;  /* 0x0000000000017941 */ /* 0x000fea0003800200 */
.L_x_6490:
        /* <DEDUP_REMOVED lines=37> */
.L_x_6494:
        /* <DEDUP_REMOVED lines=17> */
.L_x_6495:
[----:B------:R-:W-:Y:S05]  /*12e0*/  BSYNC.RECONVERGENT B1 ;  /* 0x0000000000017941 */ /* 0x000fea0003800200 */
.L_x_6493:
        /* <DEDUP_REMOVED lines=35> */
.L_x_6497:
        /* <DEDUP_REMOVED lines=16> */
.L_x_6498:
[----:B------:R-:W-:Y:S05]  /*1620*/  BSYNC.RECONVERGENT B1 ;  /* 0x0000000000017941 */ /* 0x000fea0003800200 */
.L_x_6496:
        /* <DEDUP_REMOVED lines=36> */
.L_x_6500:
[----:B------:R-:W-:Y:S01]  /*1870*/  MOV R29, R14 ;  /* 0x0000000e001d7202 */ /* 0x000fe20000000f00 */
[----:B------:R-:W-:Y:S01]  /*1880*/  IMAD.MOV.U32 R26, RZ, RZ, R15 ;  /* 0x000000ffff1a7224 */ /* 0x000fe200078e000f */
[----:B------:R-:W-:Y:S01]  /*1890*/  MOV R13, R16 ;  /* 0x00000010000d7202 */ /* 0x000fe20000000f00 */
[----:B------:R-:W-:Y:S01]  /*18a0*/  IMAD.MOV.U32 R12, RZ, RZ, R17 ;  /* 0x000000ffff0c7224 */ /* 0x000fe200078e0011 */
[----:B------:R-:W-:-:S07]  /*18b0*/  MOV R11, 0x18d0 ;  /* 0x000018d0000b7802 */ /* 0x000fce0000000f00 */
[----:B------:R-:W-:Y:S05]  /*18c0*/  CALL.REL.NOINC `($__internal_134_$__cuda_sm20_div_s64) ;  /* 0x0000005000e47944 */ /* 0x000fea0003c00000 */
        /* <DEDUP_REMOVED lines=11> */
.L_x_6501:
[----:B------:R-:W-:Y:S05]  /*1980*/  BSYNC.RECONVERGENT B1 ;  /* 0x0000000000017941 */ /* 0x000fea0003800200 */
.L_x_6499:
        /* <DEDUP_REMOVED lines=36> */
.L_x_6503:
        /* <DEDUP_REMOVED lines=17> */
.L_x_6504:
[----:B------:R-:W-:Y:S05]  /*1ce0*/  BSYNC.RECONVERGENT B1 ;  /* 0x0000000000017941 */ /* 0x000fea0003800200 */
.L_x_6502:
        /* <DEDUP_REMOVED lines=10> */
.L_x_6480:
        /* <DEDUP_REMOVED lines=36> */
.L_x_6508:
[----:B------:R-:W-:Y:S01]  /*1fd0*/  MOV R29, R14 ;  /* 0x0000000e001d7202 */ /* 0x000fe20000000f00 */
[----:B------:R-:W-:Y:S01]  /*1fe0*/  IMAD.MOV.U32 R26, RZ, RZ, R15 ;  /* 0x000000ffff1a7224 */ /* 0x000fe200078e000f */
[----:B------:R-:W-:Y:S01]  /*1ff0*/  MOV R13, R16 ;  /* 0x00000010000d7202 */ /* 0x000fe20000000f00 */
[----:B------:R-:W-:Y:S01]  /*2000*/  IMAD.MOV.U32 R12, RZ, RZ, R17 ;  /* 0x000000ffff0c7224 */ /* 0x000fe200078e0011 */
[----:B------:R-:W-:-:S07]  /*2010*/  MOV R11, 0x2030 ;  /* 0x00002030000b7802 */ /* 0x000fce0000000f00 */
[----:B------:R-:W-:Y:S05]  /*2020*/  CALL.REL.NOINC `($__internal_134_$__cuda_sm20_div_s64) ;  /* 0x0000004c000c7944 */ /* 0x000fea0003c00000 */
        /* <DEDUP_REMOVED lines=9> */
.L_x_6509:
[----:B------:R-:W-:Y:S05]  /*20c0*/  BSYNC.RECONVERGENT B1 ;  /* 0x0000000000017941 */ /* 0x000fea0003800200 */
.L_x_6507:
        /* <DEDUP_REMOVED lines=36> */
.L_x_6511:
        /* <DEDUP_REMOVED lines=17> */
.L_x_6512:
[----:B------:R-:W-:Y:S05]  /*2420*/  BSYNC.RECONVERGENT B1 ;  /* 0x0000000000017941 */ /* 0x000fea0003800200 */
.L_x_6510:
        /* <DEDUP_REMOVED lines=38> */
.L_x_6514:
        /* <DEDUP_REMOVED lines=16> */
.L_x_6515:
[----:B------:R-:W-:Y:S05]  /*2790*/  BSYNC.RECONVERGENT B1 ;  /* 0x0000000000017941 */ /* 0x000fea0003800200 */
.L_x_6513:
        /* <DEDUP_REMOVED lines=36> */
.L_x_6517:
        /* <DEDUP_REMOVED lines=16> */
.L_x_6518:
[----:B------:R-:W-:Y:S05]  /*2ae0*/  BSYNC.RECONVERGENT B1 ;  /* 0x0000000000017941 */ /* 0x000fea0003800200 */
.L_x_6516:
[----:B------:R-:W-:Y:S01]  /*2af0*/  IMAD R5, R5, R38, RZ ;  /* 0x0000002605057224 */ /* 0x000fe200078e02ff */
[----:B------:R-:W-:Y:S01]  /*2b00*/  IADD3 R9, PT, PT, R9, -0x2, RZ ;  /* 0xfffffffe09097810 */ /* 0x000fe20007ffe0ff */
[----:B------:R-:W-:Y:S02]  /*2b10*/  IMAD.MOV.U32 R34, RZ, RZ, R20 ;  /* 0x000000ffff227224 */ /* 0x000fe400078e0014 */
[-C--:B------:R-:W-:Y:S02]  /*2b20*/  IMAD R5, R39, R10.reuse, R5 ;  /* 0x0000000a27057224 */ /* 0x080fe400078e0205 */
[----:B------:R-:W-:-:S04]  /*2b30*/  IMAD.WIDE.U32 R34, R38, R10, R34 ;  /* 0x0000000a26227225 */ /* 0x000fc800078e0022 */
[----:B------:R-:W-:Y:S01]  /*2b40*/  IMAD.IADD R6, R35, 0x1, R5 ;  /* 0x0000000123067824 */ /* 0x000fe200078e0205 */
[----:B------:R-:W-:-:S07]  /*2b50*/  MOV R5, R34 ;  /* 0x0000002200057202 */ /* 0x000fce0000000f00 */
.L_x_6506:
        /* <DEDUP_REMOVED lines=31> */
.L_x_6520:
[----:B------:R-:W-:Y:S01]  /*2d50*/  IMAD.MOV.U32 R20, RZ, RZ, R14 ;  /* 0x000000ffff147224 */ /* 0x000fe200078e000e */
[----:B------:R-:W-:Y:S01]  /*2d60*/  MOV R24, R15 ;  /* 0x0000000f00187202 */ /* 0x000fe20000000f00 */
[----:B------:R-:W-:Y:S01]  /*2d70*/  IMAD.MOV.U32 R21, RZ, RZ, R16 ;  /* 0x000000ffff157224 */ /* 0x000fe200078e0010 */
[----:B------:R-:W-:Y:S02]  /*2d80*/  MOV R22, R17 ;  /* 0x0000001100167202 */ /* 0x000fe40000000f00 */
[----:B------:R-:W-:-:S07]  /*2d90*/  MOV R23, 0x2db0 ;  /* 0x00002db000177802 */ /* 0x000fce0000000f00 */
[----:B------:R-:W-:Y:S05]  /*2da0*/  CALL.REL.NOINC `($__internal_135_$__cuda_sm20_rem_s64) ;  /* 0x0000004000fc7944 */ /* 0x000fea0003c00000 */
[----:B------:R-:W-:Y:S01]  /*2db0*/  IMAD.MOV.U32 R10, RZ, RZ, R12 ;  /* 0x000000ffff0a7224 */ /* 0x000fe200078e000c */
[----:B------:R-:W-:-:S07]  /*2dc0*/  MOV R11, R13 ;  /* 0x0000000d000b7202 */ /* 0x000fce0000000f00 */
.L_x_6521:
[----:B------:R-:W-:Y:S05]  /*2dd0*/  BSYNC.RECONVERGENT B1 ;  /* 0x0000000000017941 */ /* 0x000fea0003800200 */
.L_x_6519:
        /* <DEDUP_REMOVED lines=33> */
.L_x_6523:
[----:B------:R-:W-:Y:S01]  /*2ff0*/  MOV R21, R16 ;  /* 0x0000001000157202 */ /* 0x000fe20000000f00 */
[----:B------:R-:W-:Y:S01]  /*3000*/  IMAD.MOV.U32 R22, RZ, RZ, R17 ;  /* 0x000000ffff167224 */ /* 0x000fe200078e0011 */
[----:B------:R-:W-:Y:S01]  /*3010*/  MOV R20, R7 ;  /* 0x0000000700147202 */ /* 0x000fe20000000f00 */
[----:B------:R-:W-:Y:S01]  /*3020*/  IMAD.MOV.U32 R24, RZ, RZ, R8 ;  /* 0x000000ffff187224 */ /* 0x000fe200078e0008 */
[----:B------:R-:W-:-:S07]  /*3030*/  MOV R23, 0x3050 ;  /* 0x0000305000177802 */ /* 0x000fce0000000f00 */
[----:B------:R-:W-:Y:S05]  /*3040*/  CALL.REL.NOINC `($__internal_135_$__cuda_sm20_rem_s64) ;  /* 0x0000004000547944 */ /* 0x000fea0003c00000 */
[----:B------:R-:W-:Y:S01]  /*3050*/  MOV R8, R12 ;  /* 0x0000000c00087202 */ /* 0x000fe20000000f00 */
[----:B------:R-:W-:-:S07]  /*3060*/  IMAD.MOV.U32 R9, RZ, RZ, R13 ;  /* 0x000000ffff097224 */ /* 0x000fce00078e000d */
.L_x_6524:
[----:B------:R-:W-:Y:S05]  /*3070*/  BSYNC.RECONVERGENT B1 ;  /* 0x0000000000017941 */ /* 0x000fea0003800200 */
.L_x_6522:
[----:B------:R-:W-:Y:S01]  /*3080*/  MOV R10, R5 ;  /* 0x00000005000a7202 */ /* 0x000fe20000000f00 */
[----:B------:R-:W-:Y:S02]  /*3090*/  IMAD R7, R9, R18, RZ ;  /* 0x0000001209077224 */ /* 0x000fe400078e02ff */
[----:B------:R-:W-:Y:S02]  /*30a0*/  IMAD.MOV.U32 R11, RZ, RZ, R6 ;  /* 0x000000ffff0b7224 */ /* 0x000fe400078e0006 */
[-C--:B------:R-:W-:Y:S02]  /*30b0*/  IMAD R7, R19, R8.reuse, R7 ;  /* 0x0000000813077224 */ /* 0x080fe400078e0207 */
[----:B------:R-:W-:-:S04]  /*30c0*/  IMAD.WIDE.U32 R10, R18, R8, R10 ;  /* 0x00000008120a7225 */ /* 0x000fc800078e000a */
[----:B------:R-:W-:Y:S01]  /*30d0*/  IMAD.MOV.U32 R5, RZ, RZ, R10 ;  /* 0x000000ffff057224 */ /* 0x000fe200078e000a */
[----:B------:R-:W-:-:S07]  /*30e0*/  IADD3 R6, PT, PT, R11, R7, RZ ;  /* 0x000000070b067210 */ /* 0x000fce0007ffe0ff */
.L_x_6479:
        /* <DEDUP_REMOVED lines=11> */
.L_x_6478:
        /* <DEDUP_REMOVED lines=20> */
.L_x_6552:
        /* <DEDUP_REMOVED lines=33> */
.L_x_6529:
[----:B------:R-:W-:Y:S01]  /*34f0*/  IMAD.MOV.U32 R29, RZ, RZ, R15 ;  /* 0x000000ffff1d7224 */ /* 0x000fe200078e000f */
[----:B------:R-:W-:Y:S01]  /*3500*/  MOV R26, R14 ;  /* 0x0000000e001a7202 */ /* 0x000fe20000000f00 */
[----:B------:R-:W-:Y:S01]  /*3510*/  IMAD.MOV.U32 R13, RZ, RZ, R34 ;  /* 0x000000ffff0d7224 */ /* 0x000fe200078e0022 */
[----:B------:R-:W-:Y:S02]  /*3520*/  MOV R12, R35 ;  /* 0x00000023000c7202 */ /* 0x000fe40000000f00 */
[----:B------:R-:W-:-:S07]  /*3530*/  MOV R11, 0x3550 ;  /* 0x00003550000b7802 */ /* 0x000fce0000000f00 */
[----:B-123--:R-:W-:Y:S05]  /*3540*/  CALL.REL.NOINC `($__internal_134_$__cuda_sm20_div_s64) ;  /* 0x0000003400c47944 */ /* 0x00efea0003c00000 */
        /* <DEDUP_REMOVED lines=11> */
.L_x_6530:
[----:B------:R-:W-:Y:S05]  /*3600*/  BSYNC.RECONVERGENT B1 ;  /* 0x0000000000017941 */ /* 0x000fea0003800200 */
.L_x_6528:
        /* <DEDUP_REMOVED lines=39> */
.L_x_6532:
[----:B------:R-:W-:Y:S01]  /*3880*/  IMAD.MOV.U32 R29, RZ, RZ, R34 ;  /* 0x000000ffff1d7224 */ /* 0x000fe200078e0022 */
[----:B------:R-:W-:Y:S01]  /*3890*/  MOV R26, R35 ;  /* 0x00000023001a7202 */ /* 0x000fe20000000f00 */
[----:B------:R-:W-:Y:S01]  /*38a0*/  IMAD.MOV.U32 R13, RZ, RZ, R36 ;  /* 0x000000ffff0d7224 */ /* 0x000fe200078e0024 */
[----:B------:R-:W-:Y:S02]  /*38b0*/  MOV R12, R37 ;  /* 0x00000025000c7202 */ /* 0x000fe40000000f00 */
[----:B------:R-:W-:-:S07]  /*38c0*/  MOV R11, 0x38e0 ;  /* 0x000038e0000b7802 */ /* 0x000fce0000000f00 */
[----:B-1----:R-:W-:Y:S05]  /*38d0*/  CALL.REL.NOINC `($__internal_134_$__cuda_sm20_div_s64) ;  /* 0x0000003000e07944 */ /* 0x002fea0003c00000 */
        /* <DEDUP_REMOVED lines=11> */
.L_x_6533:
[----:B------:R-:W-:Y:S05]  /*3990*/  BSYNC.RECONVERGENT B1 ;  /* 0x0000000000017941 */ /* 0x000fea0003800200 */
.L_x_6531:
        /* <DEDUP_REMOVED lines=38> */
.L_x_6535:
[----:B------:R-:W-:Y:S01]  /*3c00*/  MOV R29, R34 ;  /* 0x00000022001d7202 */ /* 0x000fe20000000f00 */
[----:B------:R-:W-:Y:S01]  /*3c10*/  IMAD.MOV.U32 R26, RZ, RZ, R35 ;  /* 0x000000ffff1a7224 */ /* 0x000fe200078e0023 */
[----:B------:R-:W-:Y:S01]  /*3c20*/  MOV R13, R36 ;  /* 0x00000024000d7202 */ /* 0x000fe20000000f00 */
[----:B------:R-:W-:Y:S01]  /*3c30*/  IMAD.MOV.U32 R12, RZ, RZ, R37 ;  /* 0x000000ffff0c7224 */ /* 0x000fe200078e0025 */
[----:B------:R-:W-:-:S07]  /*3c40*/  MOV R11, 0x3c60 ;  /* 0x00003c60000b7802 */ /* 0x000fce0000000f00 */
[----:B-1----:R-:W-:Y:S05]  /*3c50*/  CALL.REL.NOINC `($__internal_134_$__cuda_sm20_div_s64) ;  /* 0x0000003000007944 */ /* 0x002fea0003c00000 */
        /* <DEDUP_REMOVED lines=11> */
.L_x_6536:
[----:B------:R-:W-:Y:S05]  /*3d10*/  BSYNC.RECONVERGENT B1 ;  /* 0x0000000000017941 */ /* 0x000fea0003800200 */
.L_x_6534:
        /* <DEDUP_REMOVED lines=38> */
.L_x_6538:
        /* <DEDUP_REMOVED lines=17> */
.L_x_6539:
[----:B------:R-:W-:Y:S05]  /*4090*/  BSYNC.RECONVERGENT B1 ;  /* 0x0000000000017941 */ /* 0x000fea0003800200 */
.L_x_6537:
        /* <DEDUP_REMOVED lines=39> */
.L_x_6541:
        /* <DEDUP_REMOVED lines=17> */
.L_x_6542:
[----:B------:R-:W-:Y:S05]  /*4420*/  BSYNC.RECONVERGENT B1 ;  /* 0x0000000000017941 */ /* 0x000fea0003800200 */
.L_x_6540:
        /* <DEDUP_REMOVED lines=38> */
.L_x_6544:
        /* <DEDUP_REMOVED lines=17> */
.L_x_6545:
[----:B------:R-:W-:Y:S05]  /*47a0*/  BSYNC.RECONVERGENT B1 ;  /* 0x0000000000017941 */ /* 0x000fea0003800200 */
.L_x_6543:
        /* <DEDUP_REMOVED lines=38> */
.L_x_6547:
        /* <DEDUP_REMOVED lines=17> */
.L_x_6548:
[----:B------:R-:W-:Y:S05]  /*4b20*/  BSYNC.RECONVERGENT B1 ;  /* 0x0000000000017941 */ /* 0x000fea0003800200 */
.L_x_6546:
        /* <DEDUP_REMOVED lines=36> */
.L_x_6550:
        /* <DEDUP_REMOVED lines=17> */
.L_x_6551:
[----:B------:R-:W-:Y:S05]  /*4e80*/  BSYNC.RECONVERGENT B1 ;  /* 0x0000000000017941 */ /* 0x000fea0003800200 */
.L_x_6549:
        /* <DEDUP_REMOVED lines=12> */
.L_x_6527:
        /* <DEDUP_REMOVED lines=35> */
.L_x_6555:
[----:B------:R-:W-:Y:S01]  /*5180*/  MOV R29, R15 ;  /* 0x0000000f001d7202 */ /* 0x000fe20000000f00 */
[----:B------:R-:W-:Y:S01]  /*5190*/  IMAD.MOV.U32 R26, RZ, RZ, R14 ;  /* 0x000000ffff1a7224 */ /* 0x000fe200078e000e */
[----:B------:R-:W-:Y:S02]  /*51a0*/  MOV R13, R16 ;  /* 0x00000010000d7202 */ /* 0x000fe40000000f00 */
[----:B------:R-:W-:Y:S02]  /*51b0*/  MOV R12, R17 ;  /* 0x00000011000c7202 */ /* 0x000fe40000000f00 */
[----:B------:R-:W-:-:S07]  /*51c0*/  MOV R11, 0x51e0 ;  /* 0x000051e0000b7802 */ /* 0x000fce0000000f00 */
[----:B------:R-:W-:Y:S05]  /*51d0*/  CALL.REL.NOINC `($__internal_134_$__cuda_sm20_div_s64) ;  /* 0x0000001800a07944 */ /* 0x000fea0003c00000 */
        /* <DEDUP_REMOVED lines=11> */
.L_x_6556:
[----:B------:R-:W-:Y:S05]  /*5290*/  BSYNC.RECONVERGENT B1 ;  /* 0x0000000000017941 */ /* 0x000fea0003800200 */
.L_x_6554:
        /* <DEDUP_REMOVED lines=41> */
.L_x_6558:
[----:B------:R-:W-:Y:S01]  /*5530*/  MOV R29, R18 ;  /* 0x00000012001d7202 */ /* 0x000fe20000000f00 */
[----:B------:R-:W-:Y:S01]  /*5540*/  IMAD.MOV.U32 R13, RZ, RZ, R16 ;  /* 0x000000ffff0d7224 */ /* 0x000fe200078e0010 */
[----:B------:R-:W-:Y:S02]  /*5550*/  MOV R26, R19 ;  /* 0x00000013001a7202 */ /* 0x000fe40000000f00 */
[----:B------:R-:W-:Y:S02]  /*5560*/  MOV R12, R17 ;  /* 0x00000011000c7202 */ /* 0x000fe40000000f00 */
[----:B------:R-:W-:-:S07]  /*5570*/  MOV R11, 0x5590 ;  /* 0x00005590000b7802 */ /* 0x000fce0000000f00 */
[----:B------:R-:W-:Y:S05]  /*5580*/  CALL.REL.NOINC `($__internal_134_$__cuda_sm20_div_s64) ;  /* 0x0000001400b47944 */ /* 0x000fea0003c00000 */
        /* <DEDUP_REMOVED lines=11> */
.L_x_6559:
[----:B------:R-:W-:Y:S05]  /*5640*/  BSYNC.RECONVERGENT B1 ;  /* 0x0000000000017941 */ /* 0x000fea0003800200 */
.L_x_6557:
        /* <DEDUP_REMOVED lines=40> */
.L_x_6561:
        /* <DEDUP_REMOVED lines=17> */
.L_x_6562:
[----:B------:R-:W-:Y:S05]  /*59e0*/  BSYNC.RECONVERGENT B1 ;  /* 0x0000000000017941 */ /* 0x000fea0003800200 */
.L_x_6560:
        /* <DEDUP_REMOVED lines=39> */
.L_x_6564:
[----:B------:R-:W-:Y:S01]  /*5c60*/  MOV R29, R18 ;  /* 0x00000012001d7202 */ /* 0x000fe20000000f00 */
[----:B------:R-:W-:Y:S01]  /*5c70*/  IMAD.MOV.U32 R26, RZ, RZ, R19 ;  /* 0x000000ffff1a7224 */ /* 0x000fe200078e0013 */
[----:B------:R-:W-:Y:S02]  /*5c80*/  MOV R13, R20 ;  /* 0x00000014000d7202 */ /* 0x000fe40000000f00 */
[----:B------:R-:W-:Y:S02]  /*5c90*/  MOV R12, R21 ;  /* 0x00000015000c7202 */ /* 0x000fe40000000f00 */
[----:B------:R-:W-:-:S07]  /*5ca0*/  MOV R11, 0x5cc0 ;  /* 0x00005cc0000b7802 */ /* 0x000fce0000000f00 */
[----:B------:R-:W-:Y:S05]  /*5cb0*/  CALL.REL.NOINC `($__internal_134_$__cuda_sm20_div_s64) ;  /* 0x0000000c00e87944 */ /* 0x000fea0003c00000 */
        /* <DEDUP_REMOVED lines=11> */
.L_x_6565:
[----:B------:R-:W-:Y:S05]  /*5d70*/  BSYNC.RECONVERGENT B1 ;  /* 0x0000000000017941 */ /* 0x000fea0003800200 */
.L_x_6563:
        /* <DEDUP_REMOVED lines=10> */
.L_x_6553:
        /* <DEDUP_REMOVED lines=34> */
.L_x_6568:
        /* <DEDUP_REMOVED lines=17> */
.L_x_6569:
[----:B------:R-:W-:Y:S05]  /*6150*/  BSYNC.RECONVERGENT B1 ;  /* 0x0000000000017941 */ /* 0x000fea0003800200 */
.L_x_6567:
        /* <DEDUP_REMOVED lines=41> */
.L_x_6571:
        /* <DEDUP_REMOVED lines=17> */
.L_x_6572:
[----:B------:R-:W-:Y:S05]  /*6500*/  BSYNC.RECONVERGENT B1 ;  /* 0x0000000000017941 */ /* 0x000fea0003800200 */
.L_x_6570:
        /* <DEDUP_REMOVED lines=10> */
.L_x_6566:
        /* <DEDUP_REMOVED lines=31> */
.L_x_6574:
[----:B------:R-:W-:Y:S01]  /*67a0*/  MOV R21, R10 ;  /* 0x0000000a00157202 */ /* 0x000fe20000000f00 */
[----:B------:R-:W-:Y:S01]  /*67b0*/  IMAD.MOV.U32 R20, RZ, RZ, R15 ;  /* 0x000000ffff147224 */ /* 0x000fe200078e000f */
[----:B------:R-:W-:Y:S02]  /*67c0*/  MOV R22, R11 ;  /* 0x0000000b00167202 */ /* 0x000fe40000000f00 */
[----:B------:R-:W-:Y:S02]  /*67d0*/  MOV R24, R14 ;  /* 0x0000000e00187202 */ /* 0x000fe40000000f00 */
[----:B------:R-:W-:-:S07]  /*67e0*/  MOV R23, 0x6800 ;  /* 0x0000680000177802 */ /* 0x000fce0000000f00 */
[----:B------:R-:W-:Y:S05]  /*67f0*/  CALL.REL.NOINC `($__internal_135_$__cuda_sm20_rem_s64) ;  /* 0x0000000800687944 */ /* 0x000fea0003c00000 */
[----:B------:R-:W-:Y:S01]  /*6800*/  MOV R10, R12 ;  /* 0x0000000c000a7202 */ /* 0x000fe20000000f00 */
[----:B------:R-:W-:-:S07]  /*6810*/  IMAD.MOV.U32 R11, RZ, RZ, R13 ;  /* 0x000000ffff0b7224 */ /* 0x000fce00078e000d */
.L_x_6575:
[----:B------:R-:W-:Y:S05]  /*6820*/  BSYNC.RECONVERGENT B1 ;  /* 0x0000000000017941 */ /* 0x000fea0003800200 */
.L_x_6573:
        /* <DEDUP_REMOVED lines=10> */
.L_x_6526:
[----:B------:R-:W0:Y:S02]  /*68d0*/  LDCU.64 UR4, c[0x0][0x388] ;  /* 0x00007100ff0477ac */ /* 0x000e240008000a00 */
[----:B0-----:R-:W-:-:S04]  /*68e0*/  LEA R8, P0, R7, UR4, 0x2 ;  /* 0x0000000407087c11 */ /* 0x001fc8000f8010ff */
[----:B------:R-:W-:-:S05]  /*68f0*/  LEA.HI.X R9, R7, UR5, R6, 0x2, P0 ;  /* 0x0000000507097c11 */ /* 0x000fca00080f1406 */
[----:B------:R-:W2:Y:S02]  /*6900*/  LDG.E R8, desc[UR6][R8.64] ;  /* 0x0000000608087981 */ /* 0x000ea4000c1e1900 */
[----:B--2---:R-:W-:-:S05]  /*6910*/  FMUL R6, R8, R8 ;  /* 0x0000000808067220 */ /* 0x004fca0000400000 */
[----:B------:R0:W-:Y:S02]  /*6920*/  STS [R3], R6 ;  /* 0x0000000603007388 */ /* 0x0001e40000000800 */
.L_x_6525:
[----:B------:R-:W-:Y:S05]  /*6930*/  BSYNC.RECONVERGENT B0 ;  /* 0x0000000000007941 */ /* 0x000fea0003800200 */
.L_x_6477:
[----:B------:R-:W-:Y:S01]  /*6940*/  BAR.SYNC.DEFER_BLOCKING 0x0 ;  /* 0x0000000000007b1d */ /* 0x000fe20000010000 */
[----:B------:R-:W-:Y:S02]  /*6950*/  ISETP.GE.U32.AND P0, PT, R4, 0x42, PT ;  /* 0x000000420400780c */ /* 0x000fe40003f06070 */
[----:B------:R-:W-:-:S11]  /*6960*/  ISETP.GT.U32.AND P1, PT, R2, 0x1f, PT ;  /* 0x0000001f0200780c */ /* 0x000fd60003f24070 */
[----:B------:R-:W-:Y:S05]  /*6970*/  @!P0 BRA `(.L_x_6576) ;  /* 0x00000000002c8947 */ /* 0x000fea0003800000 */
.L_x_6577:
        /* <DEDUP_REMOVED lines=11> */
.L_x_6576:
        /* <DEDUP_REMOVED lines=35> */
        .weak           $__internal_134_$__cuda_sm20_div_s64
        .type           $__internal_134_$__cuda_sm20_div_s64,@function
        .size           $__internal_134_$__cuda_sm20_div_s64,($__internal_135_$__cuda_sm20_rem_s64 - $__internal_134_$__cuda_sm20_div_s64)
$__internal_134_$__cuda_sm20_div_s64:
        /* <DEDUP_REMOVED lines=83> */
[----:B------:R-:W-:Y:S05]  /*7190*/  RET.REL.NODEC R12 `(uncontiguous_sum_square_f32) ;  /* 0xffffff8c0c987950 */ /* 0x000fea0003c3ffff */
        .weak           $__internal_135_$__cuda_sm20_rem_s64
        .type           $__internal_135_$__cuda_sm20_rem_s64,@function
        .size           $__internal_135_$__cuda_sm20_rem_s64,(.L_x_10086 - $__internal_135_$__cuda_sm20_rem_s64)
$__internal_135_$__cuda_sm20_rem_s64:
        /* <DEDUP_REMOVED lines=77> */
[----:B------:R-:W-:Y:S06]  /*7670*/  RET.REL.NODEC R10 `(uncontiguous_sum_square_f32) ;  /* 0xffffff880a607950 */ /* 0x000fec0003c3ffff */
.L_x_6578:
        /* <DEDUP_REMOVED lines=16> */
.L_x_10086:


//--------------------- .text.contiguous_cumulate_sum_square_f32 --------------------------
	.section	.text.contiguous_cumulate_sum_square_f32,"ax",@progbits
	.align	128
        .global         contiguous_cumulate_sum_square_f32
        .type           contiguous_cumulate_sum_square_f32,@function
        .size           contiguous_cumulate_sum_square_f32,(.L_x_10293 - contiguous_cumulate_sum_square_f32)
        .other          contiguous_cumulate_sum_square_f32,@"STO_CUDA_ENTRY STV_DEFAULT"
contiguous_cumulate_sum_square_f32:
.text.contiguous_cumulate_sum_square_f32:
        /* <DEDUP_REMOVED lines=38> */
.L_x_6580:
[----:B------:R-:W-:Y:S05]  /*0260*/  BSYNC.RECONVERGENT B0 ;  /* 0x0000000000007941 */ /* 0x000fea0003800200 */
.L_x_6579:
[----:B------:R-:W-:Y:S06]  /*0270*/  BAR.SYNC.DEFER_BLOCKING 0x0 ;  /* 0x0000000000007b1d */ /* 0x000fec0000010000 */
[----:B------:R-:W-:Y:S05]  /*0280*/  @!P2 BRA `(.L_x_6581) ;  /* 0x00000000002ca947 */ /* 0x000fea0003800000 */
.L_x_6582:
        /* <DEDUP_REMOVED lines=11> */
.L_x_6581:
        /* <DEDUP_REMOVED lines=35> */
.L_x_6583:
        /* <DEDUP_REMOVED lines=9> */
.L_x_10293:


//--------------------- .text.contiguous_sum_square_f32 --------------------------
	.section	.text.contiguous_sum_square_f32,"ax",@progbits
	.align	128
        .global         contiguous_sum_square_f32
        .type           contiguous_sum_square_f32,@function
        .size           contiguous_sum_square_f32,(.L_x_10294 - contiguous_sum_square_f32)
        .other          contiguous_sum_square_f32,@"STO_CUDA_ENTRY STV_DEFAULT"
contiguous_sum_square_f32:
.text.contiguous_sum_square_f32:
        /* <DEDUP_REMOVED lines=16> */
[----:B---3--:R-:W2:Y:S04]  /*0100*/  @!P0 LDG.E R6, desc[UR6][R6.64] ;  /* 0x0000000606068981 */ /* 0x008ea8000c1e1900 */
[----:B------:R-:W3:Y:S01]  /*0110*/  @!P0 LDG.E R4, desc[UR6][R4.64] ;  /* 0x0000000604048981 */ /* 0x000ee2000c1e1900 */
        /* <DEDUP_REMOVED lines=8> */
[----:B------:R0:W-:Y:S01]  /*01a0*/  STS [R3], RZ ;  /* 0x000000ff03007388 */ /* 0x0001e20000000800 */
[----:B--2---:R-:W-:-:S04]  /*01b0*/  @!P0 FMUL R11, R6, R6 ;  /* 0x00000006060b8220 */ /* 0x004fc80000400000 */
[----:B---3--:R-:W-:-:S05]  /*01c0*/  @!P0 FFMA R10, R4, R4, R11 ;  /* 0x00000004040a8223 */ /* 0x008fca000000000b */
        /* <DEDUP_REMOVED lines=9> */
[----:B--2---:R-:W-:-:S05]  /*0260*/  FMUL R6, R4, R4 ;  /* 0x0000000404067220 */ /* 0x004fca0000400000 */
[----:B------:R1:W-:Y:S02]  /*0270*/  STS [R3], R6 ;  /* 0x0000000603007388 */ /* 0x0003e40000000800 */
.L_x_6585:
[----:B------:R-:W-:Y:S05]  /*0280*/  BSYNC.RECONVERGENT B0 ;  /* 0x0000000000007941 */ /* 0x000fea0003800200 */
.L_x_6584:
[----:B------:R-:W-:Y:S06]  /*0290*/  BAR.SYNC.DEFER_BLOCKING 0x0 ;  /* 0x0000000000007b1d */ /* 0x000fec0000010000 */
[----:B------:R-:W-:Y:S05]  /*02a0*/  @!P2 BRA `(.L_x_6586) ;  /* 0x00000000002ca947 */ /* 0x000fea0003800000 */
.L_x_6587:
[----:B-1----:R-:W-:-:S04]  /*02b0*/  SHF.R.U32.HI R6, RZ, 0x1, R8 ;  /* 0x00000001ff067819 */ /* 0x002fc80000011608 */
[----:B------:R-:W-:-:S13]  /*02c0*/  ISETP.GE.U32.AND P0, PT, R2, R6, PT ;  /* 0x000000060200720c */ /* 0x000fda0003f06070 */
[----:B------:R-:W-:Y:S01]  /*02d0*/  @!P0 LEA R5, R6, R3, 0x2 ;  /* 0x0000000306058211 */ /* 0x000fe200078e10ff */
        /* <DEDUP_REMOVED lines=8> */
.L_x_6586:
        /* <DEDUP_REMOVED lines=35> */
.L_x_6588:
        /* <DEDUP_REMOVED lines=15> */
.L_x_10294:


//--------------------- .text.contiguous_sum_square33_u64 --------------------------
	.section	.text.contiguous_sum_square33_u64,"ax",@progbits
	.align	128
        .global         contiguous_sum_square33_u64
        .type           contiguous_sum_square33_u64,@function
        .size           contiguous_sum_square33_u64,(.L_x_10295 - contiguous_sum_square33_u64)
        .other          contiguous_sum_square33_u64,@"STO_CUDA_ENTRY STV_DEFAULT"
contiguous_sum_square33_u64:
.text.contiguous_sum_square33_u64:
        /* <DEDUP_REMOVED lines=51> */
.L_x_6591:
        /* <DEDUP_REMOVED lines=32> */
.L_x_6590:
        /* <DEDUP_REMOVED lines=21> */
.L_x_6593:
        /* <DEDUP_REMOVED lines=14> */
.L_x_6594:
[----:B------:R-:W-:-:S04]  /*0760*/  @!P1 IMAD R5, R5, UR8, RZ ;  /* 0x0000000805059c24 */ /* 0x000fc8000f8e02ff */
[----:B------:R-:W-:-:S06]  /*0770*/  @!P1 IMAD R5, R5, 0x8, R2 ;  /* 0x0000000805059824 */ /* 0x000fcc00078e0202 */
[----:B------:R-:W2:Y:S02]  /*0780*/  @!P1 LDS.64 R4, [R5] ;  /* 0x0000000005049984 */ /* 0x000ea40000000a00 */
[----:B--2---:R-:W-:-:S11]  /*0790*/  @!P1 DADD R14, R14, R4 ;  /* 0x000000000e0e9229 */ /* 0x004fd60000000004 */
.L_x_6592:
[----:B--2---:R3:W-:Y:S02]  /*07a0*/  STS.64 [R2], R14 ;  /* 0x0000000e02007388 */ /* 0x0047e40000000a00 */
.L_x_6589:
        /* <DEDUP_REMOVED lines=8> */
.L_x_6595:
        /* <DEDUP_REMOVED lines=13> */
.L_x_10295:


//--------------------- .text.contiguous_sum_square3_u64 --------------------------
	.section	.text.contiguous_sum_square3_u64,"ax",@progbits
	.align	128
        .global         contiguous_sum_square3_u64
        .type           contiguous_sum_square3_u64,@function
        .size           contiguous_sum_square3_u64,(.L_x_10088 - contiguous_sum_square3_u64)
        .other          contiguous_sum_square3_u64,@"STO_CUDA_ENTRY STV_DEFAULT"
contiguous_sum_square3_u64:
.text.contiguous_sum_square3_u64:
        /* <DEDUP_REMOVED lines=43> */
.L_x_6614:
        /* <DEDUP_REMOVED lines=27> */
.L_x_6598:
[----:B------:R-:W-:Y:S01]  /*0460*/  MOV R30, R32 ;  /* 0x00000020001e7202 */ /* 0x000fe20000000f00 */
[----:B------:R-:W-:Y:S01]  /*0470*/  IMAD.MOV.U32 R0, RZ, RZ, R36 ;  /* 0x000000ffff007224 */ /* 0x000fe200078e0024 */
[----:B------:R-:W-:Y:S02]  /*0480*/  MOV R3, R37 ;  /* 0x0000002500037202 */ /* 0x000fe40000000f00 */
[----:B------:R-:W-:-:S07]  /*0490*/  MOV R8, 0x4b0 ;  /* 0x000004b000087802 */ /* 0x000fce0000000f00 */
[----:B01-3--:R-:W-:Y:S05]  /*04a0*/  CALL.REL.NOINC `($__internal_136_$__cuda_sm20_div_s64) ;  /* 0x0000003000dc7944 */ /* 0x00bfea0003c00000 */
        /* <DEDUP_REMOVED lines=9> */
.L_x_6599:
        /* <DEDUP_REMOVED lines=33> */
.L_x_6600:
[----:B------:R-:W-:Y:S01]  /*0750*/  IMAD.MOV.U32 R0, RZ, RZ, R36 ;  /* 0x000000ffff007224 */ /* 0x000fe200078e0024 */
[----:B------:R-:W-:Y:S02]  /*0760*/  MOV R3, R37 ;  /* 0x0000002500037202 */ /* 0x000fe40000000f00 */
[----:B------:R-:W-:-:S07]  /*0770*/  MOV R8, 0x790 ;  /* 0x0000079000087802 */ /* 0x000fce0000000f00 */
[----:B---3--:R-:W-:Y:S05]  /*0780*/  CALL.REL.NOINC `($__internal_136_$__cuda_sm20_div_s64) ;  /* 0x0000003000247944 */ /* 0x008fea0003c00000 */
        /* <DEDUP_REMOVED lines=10> */
.L_x_6601:
        /* <DEDUP_REMOVED lines=34> */
.L_x_6602:
[----:B------:R-:W-:Y:S01]  /*0a50*/  IMAD.MOV.U32 R30, RZ, RZ, R28 ;  /* 0x000000ffff1e7224 */ /* 0x000fe200078e001c */
[----:B------:R-:W-:Y:S01]  /*0a60*/  MOV R0, R36 ;  /* 0x0000002400007202 */ /* 0x000fe20000000f00 */
[----:B------:R-:W-:Y:S01]  /*0a70*/  IMAD.MOV.U32 R3, RZ, RZ, R37 ;  /* 0x000000ffff037224 */ /* 0x000fe200078e0025 */
[----:B------:R-:W-:-:S07]  /*0a80*/  MOV R8, 0xaa0 ;  /* 0x00000aa000087802 */ /* 0x000fce0000000f00 */
[----:B---3--:R-:W-:Y:S05]  /*0a90*/  CALL.REL.NOINC `($__internal_136_$__cuda_sm20_div_s64) ;  /* 0x0000002c00607944 */ /* 0x008fea0003c00000 */
        /* <DEDUP_REMOVED lines=10> */
.L_x_6603:
        /* <DEDUP_REMOVED lines=33> */
.L_x_6604:
[----:B------:R-:W-:Y:S01]  /*0d50*/  IMAD.MOV.U32 R0, RZ, RZ, R36 ;  /* 0x000000ffff007224 */ /* 0x000fe200078e0024 */
[----:B------:R-:W-:Y:S02]  /*0d60*/  MOV R3, R37 ;  /* 0x0000002500037202 */ /* 0x000fe40000000f00 */
[----:B------:R-:W-:-:S07]  /*0d70*/  MOV R8, 0xd90 ;  /* 0x00000d9000087802 */ /* 0x000fce0000000f00 */
[----:B---3--:R-:W-:Y:S05]  /*0d80*/  CALL.REL.NOINC `($__internal_136_$__cuda_sm20_div_s64) ;  /* 0x0000002800a47944 */ /* 0x008fea0003c00000 */
        /* <DEDUP_REMOVED lines=9> */
.L_x_6605:
        /* <DEDUP_REMOVED lines=34> */
.L_x_6606:
[----:B------:R-:W-:Y:S01]  /*1040*/  MOV R30, R28 ;  /* 0x0000001c001e7202 */ /* 0x000fe20000000f00 */
        /* <DEDUP_REMOVED lines=13> */
.L_x_6607:
        /* <DEDUP_REMOVED lines=34> */
.L_x_6608:
        /* <DEDUP_REMOVED lines=14> */
.L_x_6609:
        /* <DEDUP_REMOVED lines=34> */
.L_x_6610:
[----:B------:R-:W-:Y:S01]  /*1640*/  MOV R30, R28 ;  /* 0x0000001c001e7202 */ /* 0x000fe20000000f00 */
        /* <DEDUP_REMOVED lines=14> */
.L_x_6611:
        /* <DEDUP_REMOVED lines=34> */
.L_x_6612:
[----:B------:R-:W-:Y:S01]  /*1950*/  IMAD.MOV.U32 R0, RZ, RZ, R36 ;  /* 0x000000ffff007224 */ /* 0x000fe200078e0024 */
[----:B------:R-:W-:Y:S02]  /*1960*/  MOV R3, R37 ;  /* 0x0000002500037202 */ /* 0x000fe40000000f00 */
[----:B------:R-:W-:-:S07]  /*1970*/  MOV R8, 0x1990 ;  /* 0x0000199000087802 */ /* 0x000fce0000000f00 */
[----:B---3--:R-:W-:Y:S05]  /*1980*/  CALL.REL.NOINC `($__internal_136_$__cuda_sm20_div_s64) ;  /* 0x0000001c00a47944 */ /* 0x008fea0003c00000 */
        /* <DEDUP_REMOVED lines=9> */
.L_x_6613:
        /* <DEDUP_REMOVED lines=13> */
.L_x_6597:
        /* <DEDUP_REMOVED lines=33> */
.L_x_6616:
[----:B------:R-:W-:Y:S01]  /*1d00*/  MOV R30, R32 ;  /* 0x00000020001e7202 */ /* 0x000fe20000000f00 */
[----:B------:R-:W-:Y:S01]  /*1d10*/  IMAD.MOV.U32 R0, RZ, RZ, R16 ;  /* 0x000000ffff007224 */ /* 0x000fe200078e0010 */
[----:B------:R-:W-:Y:S02]  /*1d20*/  MOV R3, R17 ;  /* 0x0000001100037202 */ /* 0x000fe40000000f00 */
[----:B------:R-:W-:-:S07]  /*1d30*/  MOV R8, 0x1d50 ;  /* 0x00001d5000087802 */ /* 0x000fce0000000f00 */
[----:B------:R-:W-:Y:S05]  /*1d40*/  CALL.REL.NOINC `($__internal_136_$__cuda_sm20_div_s64) ;  /* 0x0000001800b47944 */ /* 0x000fea0003c00000 */
        /* <DEDUP_REMOVED lines=9> */
.L_x_6617:
        /* <DEDUP_REMOVED lines=35> */
.L_x_6618:
        /* <DEDUP_REMOVED lines=13> */
.L_x_6619:
        /* <DEDUP_REMOVED lines=36> */
.L_x_6620:
[----:B------:R-:W-:Y:S01]  /*2320*/  MOV R30, R20 ;  /* 0x00000014001e7202 */ /* 0x000fe20000000f00 */
[----:B------:R-:W-:Y:S01]  /*2330*/  IMAD.MOV.U32 R0, RZ, RZ, R18 ;  /* 0x000000ffff007224 */ /* 0x000fe200078e0012 */
[----:B------:R-:W-:Y:S02]  /*2340*/  MOV R3, R19 ;  /* 0x0000001300037202 */ /* 0x000fe40000000f00 */
[----:B------:R-:W-:-:S07]  /*2350*/  MOV R8, 0x2370 ;  /* 0x0000237000087802 */ /* 0x000fce0000000f00 */
[----:B------:R-:W-:Y:S05]  /*2360*/  CALL.REL.NOINC `($__internal_136_$__cuda_sm20_div_s64) ;  /* 0x00000014002c7944 */ /* 0x000fea0003c00000 */
        /* <DEDUP_REMOVED lines=10> */
.L_x_6621:
        /* <DEDUP_REMOVED lines=37> */
.L_x_6622:
[----:B------:R-:W-:Y:S01]  /*2660*/  IMAD.MOV.U32 R0, RZ, RZ, R18 ;  /* 0x000000ffff007224 */ /* 0x000fe200078e0012 */
[----:B------:R-:W-:Y:S02]  /*2670*/  MOV R3, R19 ;  /* 0x0000001300037202 */ /* 0x000fe40000000f00 */
[----:B------:R-:W-:-:S07]  /*2680*/  MOV R8, 0x26a0 ;  /* 0x000026a000087802 */ /* 0x000fce0000000f00 */
[----:B------:R-:W-:Y:S05]  /*2690*/  CALL.REL.NOINC `($__internal_136_$__cuda_sm20_div_s64) ;  /* 0x0000001000607944 */ /* 0x000fea0003c00000 */
        /* <DEDUP_REMOVED lines=8> */
.L_x_6623:
        /* <DEDUP_REMOVED lines=10> */
.L_x_6615:
        /* <DEDUP_REMOVED lines=31> */
.L_x_6625:
[----:B------:R-:W-:Y:S01]  /*29b0*/  MOV R30, R32 ;  /* 0x00000020001e7202 */ /* 0x000fe20000000f00 */
[----:B------:R-:W-:Y:S01]  /*29c0*/  IMAD.MOV.U32 R3, RZ, RZ, R17 ;  /* 0x000000ffff037224 */ /* 0x000fe200078e0011 */
[----:B------:R-:W-:Y:S02]  /*29d0*/  MOV R0, R16 ;  /* 0x0000001000007202 */ /* 0x000fe40000000f00 */
[----:B------:R-:W-:-:S07]  /*29e0*/  MOV R8, 0x2a00 ;  /* 0x00002a0000087802 */ /* 0x000fce0000000f00 */
[----:B------:R-:W-:Y:S05]  /*29f0*/  CALL.REL.NOINC `($__internal_136_$__cuda_sm20_div_s64) ;  /* 0x0000000c00887944 */ /* 0x000fea0003c00000 */
        /* <DEDUP_REMOVED lines=9> */
.L_x_6626:
        /* <DEDUP_REMOVED lines=36> */
.L_x_6627:
        /* <DEDUP_REMOVED lines=12> */
.L_x_6628:
        /* <DEDUP_REMOVED lines=10> */
.L_x_6624:
        /* <DEDUP_REMOVED lines=29> */
.L_x_6629:
[----:B------:R-:W-:-:S07]  /*3000*/  MOV R0, 0x3020 ;  /* 0x0000302000007802 */ /* 0x000fce0000000f00 */
[----:B------:R-:W-:Y:S05]  /*3010*/  CALL.REL.NOINC `($__internal_137_$__cuda_sm20_rem_s64) ;  /* 0x0000000c004c7944 */ /* 0x000fea0003c00000 */
[----:B------:R-:W-:Y:S01]  /*3020*/  IMAD.MOV.U32 R8, RZ, RZ, R3 ;  /* 0x000000ffff087224 */ /* 0x000fe200078e0003 */
[----:B------:R-:W-:-:S07]  /*3030*/  MOV R9, R10 ;  /* 0x0000000a00097202 */ /* 0x000fce0000000f00 */
.L_x_6630:
[----:B------:R-:W0:Y:S02]  /*3040*/  LDC.64 R10, c[0x0][0x398] ;  /* 0x0000e600ff0a7b82 */ /* 0x000e240000000a00 */
[----:B0-----:R-:W-:-:S06]  /*3050*/  IMAD.WIDE.U32 R2, R2, 0x8, R10 ;  /* 0x0000000802027825 */ /* 0x001fcc00078e000a */
[----:B------:R-:W2:Y:S02]  /*3060*/  LDG.E.64 R2, desc[UR10][R2.64] ;  /* 0x0000000a02027981 */ /* 0x000ea4000c1e1b00 */
[-C--:B--2---:R-:W-:Y:S02]  /*3070*/  IMAD R11, R3, R8.reuse, RZ ;  /* 0x00000008030b7224 */ /* 0x084fe400078e02ff */
[----:B------:R-:W-:-:S04]  /*3080*/  IMAD.WIDE.U32 R28, R2, R8, R28 ;  /* 0x00000008021c7225 */ /* 0x000fc800078e001c */
[----:B------:R-:W-:-:S05]  /*3090*/  IMAD R11, R2, R9, R11 ;  /* 0x00000009020b7224 */ /* 0x000fca00078e020b */
[----:B------:R-:W-:-:S07]  /*30a0*/  IADD3 R29, PT, PT, R29, R11, RZ ;  /* 0x0000000b1d1d7210 */ /* 0x000fce0007ffe0ff */
.L_x_6596:
[----:B------:R-:W0:Y:S02]  /*30b0*/  LDCU.64 UR12, c[0x0][0x388] ;  /* 0x00007100ff0c77ac */ /* 0x000e240008000a00 */
[----:B0-----:R-:W-:-:S04]  /*30c0*/  LEA R8, P0, R28, UR12, 0x3 ;  /* 0x0000000c1c087c11 */ /* 0x001fc8000f8018ff */
[----:B------:R-:W-:-:S05]  /*30d0*/  LEA.HI.X R9, R28, UR13, R29, 0x3, P0 ;  /* 0x0000000d1c097c11 */ /* 0x000fca00080f1c1d */
[----:B------:R-:W2:Y:S01]  /*30e0*/  LDG.E.64 R2, desc[UR10][R8.64] ;  /* 0x0000000a08027981 */ /* 0x000ea2000c1e1b00 */
[----:B------:R-:W-:Y:S01]  /*30f0*/  ISETP.NE.AND P0, PT, R7, RZ, PT ;  /* 0x000000ff0700720c */ /* 0x000fe20003f05270 */
[-C--:B--2---:R-:W-:Y:S02]  /*3100*/  IMAD R13, R3, R2.reuse, RZ ;  /* 0x00000002030d7224 */ /* 0x084fe400078e02ff */
[----:B------:R-:W-:-:S04]  /*3110*/  IMAD.WIDE.U32 R10, R2, R2, RZ ;  /* 0x00000002020a7225 */ /* 0x000fc800078e00ff */
[----:B------:R-:W-:-:S04]  /*3120*/  IMAD R13, R2, R3, R13 ;  /* 0x00000003020d7224 */ /* 0x000fc800078e020d */
[----:B------:R-:W-:-:S04]  /*3130*/  IMAD.IADD R11, R11, 0x1, R13 ;  /* 0x000000010b0b7824 */ /* 0x000fc800078e020d */
[----:B------:R-:W0:Y:S02]  /*3140*/  I2F.F64.U64 R2, R10 ;  /* 0x0000000a00027312 */ /* 0x000e240000301800 */
[----:B0-----:R0:W-:Y:S01]  /*3150*/  STS.64 [R4], R2 ;  /* 0x0000000204007388 */ /* 0x0011e20000000a00 */
        /* <DEDUP_REMOVED lines=12> */
[----:B------:R-:W-:Y:S02]  /*3220*/  VIADD R7, R5, 0xffffffff ;  /* 0xffffffff05077836 */ /* 0x000fe40000000000 */
[----:B------:R-:W-:Y:S01]  /*3230*/  HFMA2 R9, -RZ, RZ, 0, 5.9604644775390625e-08 ;  /* 0x00000001ff097431 */ /* 0x000fe200000001ff */
        /* <DEDUP_REMOVED lines=13> */
.L_x_6633:
        /* <DEDUP_REMOVED lines=32> */
.L_x_6632:
        /* <DEDUP_REMOVED lines=21> */
.L_x_6635:
        /* <DEDUP_REMOVED lines=14> */
.L_x_6636:
[----:B------:R-:W-:-:S05]  /*3740*/  @!P1 IMAD R9, R9, UR7, RZ ;  /* 0x0000000709099c24 */ /* 0x000fca000f8e02ff */
[----:B------:R-:W-:-:S06]  /*3750*/  @!P1 LEA R2, R9, R0, 0x3 ;  /* 0x0000000009029211 */ /* 0x000fcc00078e18ff */
[----:B------:R-:W1:Y:S02]  /*3760*/  @!P1 LDS.64 R2, [R2] ;  /* 0x0000000002029984 */ /* 0x000e640000000a00 */
[----:B-1----:R-:W-:-:S11]  /*3770*/  @!P1 DADD R10, R10, R2 ;  /* 0x000000000a0a9229 */ /* 0x002fd60000000002 */
.L_x_6634:
[----:B-1----:R1:W-:Y:S02]  /*3780*/  STS.64 [R0], R10 ;  /* 0x0000000a00007388 */ /* 0x0023e40000000a00 */
.L_x_6631:
        /* <DEDUP_REMOVED lines=9> */
        .weak           $__internal_136_$__cuda_sm20_div_s64
        .type           $__internal_136_$__cuda_sm20_div_s64,@function
        .size           $__internal_136_$__cuda_sm20_div_s64,($__internal_137_$__cuda_sm20_rem_s64 - $__internal_136_$__cuda_sm20_div_s64)
$__internal_136_$__cuda_sm20_div_s64:
        /* <DEDUP_REMOVED lines=82> */
[----:B------:R-:W-:Y:S06]  /*3d40*/  RET.REL.NODEC R8 `(contiguous_sum_square3_u64) ;  /* 0xffffffc008ac7950 */ /* 0x000fec0003c3ffff */
        .weak           $__internal_137_$__cuda_sm20_rem_s64
        .type           $__internal_137_$__cuda_sm20_rem_s64,@function
        .size           $__internal_137_$__cuda_sm20_rem_s64,(.L_x_10088 - $__internal_137_$__cuda_sm20_rem_s64)
$__internal_137_$__cuda_sm20_rem_s64:
        /* <DEDUP_REMOVED lines=66> */
[----:B------:R-:W-:Y:S06]  /*4170*/  RET.REL.NODEC R8 `(contiguous_sum_square3_u64) ;  /* 0xffffffbc08a07950 */ /* 0x000fec0003c3ffff */
.L_x_6637:
        /* <DEDUP_REMOVED lines=16> */
.L_x_10088:


//--------------------- .text.contiguous_sum_square22_u64 --------------------------
	.section	.text.contiguous_sum_square22_u64,"ax",@progbits
	.align	128
        .global         contiguous_sum_square22_u64
        .type           contiguous_sum_square22_u64,@function
        .size           contiguous_sum_square22_u64,(.L_x_10297 - contiguous_sum_square22_u64)
        .other          contiguous_sum_square22_u64,@"STO_CUDA_ENTRY STV_DEFAULT"
contiguous_sum_square22_u64:
.text.contiguous_sum_square22_u64:
        /* <DEDUP_REMOVED lines=38> */
.L_x_6639:
        /* <DEDUP_REMOVED lines=13> */
.L_x_6640:
[----:B------:R-:W-:Y:S05]  /*0330*/  BSYNC.RECONVERGENT B0 ;  /* 0x0000000000007941 */ /* 0x000fea0003800200 */
.L_x_6638:
[----:B------:R-:W-:Y:S01]  /*0340*/  BAR.SYNC.DEFER_BLOCKING 0x0 ;  /* 0x0000000000007b1d */ /* 0x000fe20000010000 */
[----:B------:R-:W-:Y:S02]  /*0350*/  ISETP.GE.U32.AND P1, PT, R3, 0x42, PT ;  /* 0x000000420300780c */ /* 0x000fe40003f26070 */
[----:B------:R-:W-:-:S11]  /*0360*/  ISETP.GT.U32.AND P0, PT, R0, 0x1f, PT ;  /* 0x0000001f0000780c */ /* 0x000fd60003f04070 */
[----:B------:R-:W-:Y:S05]  /*0370*/  @!P1 BRA `(.L_x_6641) ;  /* 0x00000000002c9947 */ /* 0x000fea0003800000 */
.L_x_6642:
        /* <DEDUP_REMOVED lines=11> */
.L_x_6641:
        /* <DEDUP_REMOVED lines=44> */
.L_x_6643:
        /* <DEDUP_REMOVED lines=9> */
.L_x_10297:


//--------------------- .text.contiguous_sum_square2_u64 --------------------------
	.section	.text.contiguous_sum_square2_u64,"ax",@progbits
	.align	128
        .global         contiguous_sum_square2_u64
        .type           contiguous_sum_square2_u64,@function
        .size           contiguous_sum_square2_u64,(.L_x_10090 - contiguous_sum_square2_u64)
        .other          contiguous_sum_square2_u64,@"STO_CUDA_ENTRY STV_DEFAULT"
contiguous_sum_square2_u64:
.text.contiguous_sum_square2_u64:
        /* <DEDUP_REMOVED lines=46> */
.L_x_6672:
        /* <DEDUP_REMOVED lines=32> */
.L_x_6649:
[----:B------:R-:W-:Y:S01]  /*04e0*/  MOV R26, R6 ;  /* 0x00000006001a7202 */ /* 0x000fe20000000f00 */
[----:B------:R-:W-:Y:S01]  /*04f0*/  IMAD.MOV.U32 R13, RZ, RZ, R7 ;  /* 0x000000ffff0d7224 */ /* 0x000fe200078e0007 */
[----:B------:R-:W-:Y:S01]  /*0500*/  MOV R14, R34 ;  /* 0x00000022000e7202 */ /* 0x000fe20000000f00 */
[----:B------:R-:W-:Y:S01]  /*0510*/  IMAD.MOV.U32 R11, RZ, RZ, R35 ;  /* 0x000000ffff0b7224 */ /* 0x000fe200078e0023 */
[----:B------:R-:W-:-:S07]  /*0520*/  MOV R12, 0x540 ;  /* 0x00000540000c7802 */ /* 0x000fce0000000f00 */
[----:B-1----:R-:W-:Y:S05]  /*0530*/  CALL.REL.NOINC `($__internal_138_$__cuda_sm20_div_s64) ;  /* 0x00000064008c7944 */ /* 0x002fea0003c00000 */
        /* <DEDUP_REMOVED lines=9> */
.L_x_6650:
[----:B------:R-:W-:Y:S05]  /*05d0*/  BSYNC.RECONVERGENT B1 ;  /* 0x0000000000017941 */ /* 0x000fea0003800200 */
.L_x_6648:
        /* <DEDUP_REMOVED lines=34> */
.L_x_6652:
[----:B------:R-:W-:Y:S01]  /*0800*/  IMAD.MOV.U32 R26, RZ, RZ, R20 ;  /* 0x000000ffff1a7224 */ /* 0x000fe200078e0014 */
[----:B------:R-:W-:Y:S01]  /*0810*/  MOV R13, R9 ;  /* 0x00000009000d7202 */ /* 0x000fe20000000f00 */
[----:B------:R-:W-:Y:S01]  /*0820*/  IMAD.MOV.U32 R14, RZ, RZ, R34 ;  /* 0x000000ffff0e7224 */ /* 0x000fe200078e0022 */
[----:B------:R-:W-:Y:S02]  /*0830*/  MOV R11, R35 ;  /* 0x00000023000b7202 */ /* 0x000fe40000000f00 */
[----:B------:R-:W-:-:S07]  /*0840*/  MOV R12, 0x860 ;  /* 0x00000860000c7802 */ /* 0x000fce0000000f00 */
[----:B------:R-:W-:Y:S05]  /*0850*/  CALL.REL.NOINC `($__internal_138_$__cuda_sm20_div_s64) ;  /* 0x0000006000c47944 */ /* 0x000fea0003c00000 */
        /* <DEDUP_REMOVED lines=9> */
.L_x_6653:
[----:B------:R-:W-:Y:S05]  /*08f0*/  BSYNC.RECONVERGENT B1 ;  /* 0x0000000000017941 */ /* 0x000fea0003800200 */
.L_x_6651:
        /* <DEDUP_REMOVED lines=33> */
.L_x_6655:
[----:B------:R-:W-:Y:S01]  /*0b10*/  IMAD.MOV.U32 R26, RZ, RZ, R36 ;  /* 0x000000ffff1a7224 */ /* 0x000fe200078e0024 */
[----:B------:R-:W-:Y:S01]  /*0b20*/  MOV R13, R37 ;  /* 0x00000025000d7202 */ /* 0x000fe20000000f00 */
[----:B------:R-:W-:Y:S01]  /*0b30*/  IMAD.MOV.U32 R14, RZ, RZ, R20 ;  /* 0x000000ffff0e7224 */ /* 0x000fe200078e0014 */
[----:B------:R-:W-:Y:S02]  /*0b40*/  MOV R11, R21 ;  /* 0x00000015000b7202 */ /* 0x000fe40000000f00 */
[----:B------:R-:W-:-:S07]  /*0b50*/  MOV R12, 0xb70 ;  /* 0x00000b70000c7802 */ /* 0x000fce0000000f00 */
[----:B------:R-:W-:Y:S05]  /*0b60*/  CALL.REL.NOINC `($__internal_138_$__cuda_sm20_div_s64) ;  /* 0x0000006000007944 */ /* 0x000fea0003c00000 */
        /* <DEDUP_REMOVED lines=10> */
.L_x_6656:
[----:B------:R-:W-:Y:S05]  /*0c10*/  BSYNC.RECONVERGENT B1 ;  /* 0x0000000000017941 */ /* 0x000fea0003800200 */
.L_x_6654:
        /* <DEDUP_REMOVED lines=35> */
.L_x_6658:
[----:B------:R-:W-:Y:S01]  /*0e50*/  MOV R26, R34 ;  /* 0x00000022001a7202 */ /* 0x000fe20000000f00 */
[----:B------:R-:W-:Y:S01]  /*0e60*/  IMAD.MOV.U32 R13, RZ, RZ, R35 ;  /* 0x000000ffff0d7224 */ /* 0x000fe200078e0023 */
[----:B------:R-:W-:Y:S01]  /*0e70*/  MOV R14, R20 ;  /* 0x00000014000e7202 */ /* 0x000fe20000000f00 */
[----:B------:R-:W-:Y:S01]  /*0e80*/  IMAD.MOV.U32 R11, RZ, RZ, R21 ;  /* 0x000000ffff0b7224 */ /* 0x000fe200078e0015 */
[----:B------:R-:W-:-:S07]  /*0e90*/  MOV R12, 0xeb0 ;  /* 0x00000eb0000c7802 */ /* 0x000fce0000000f00 */
[----:B------:R-:W-:Y:S05]  /*0ea0*/  CALL.REL.NOINC `($__internal_138_$__cuda_sm20_div_s64) ;  /* 0x0000005c00307944 */ /* 0x000fea0003c00000 */
        /* <DEDUP_REMOVED lines=11> */
.L_x_6659:
[----:B------:R-:W-:Y:S05]  /*0f60*/  BSYNC.RECONVERGENT B1 ;  /* 0x0000000000017941 */ /* 0x000fea0003800200 */
.L_x_6657:
        /* <DEDUP_REMOVED lines=36> */
.L_x_6661:
        /* <DEDUP_REMOVED lines=16> */
.L_x_6662:
[----:B------:R-:W-:Y:S05]  /*12b0*/  BSYNC.RECONVERGENT B1 ;  /* 0x0000000000017941 */ /* 0x000fea0003800200 */
.L_x_6660:
        /* <DEDUP_REMOVED lines=35> */
.L_x_6664:
        /* <DEDUP_REMOVED lines=17> */
.L_x_6665:
[----:B------:R-:W-:Y:S05]  /*1600*/  BSYNC.RECONVERGENT B1 ;  /* 0x0000000000017941 */ /* 0x000fea0003800200 */
.L_x_6663:
        /* <DEDUP_REMOVED lines=35> */
.L_x_6667:
        /* <DEDUP_REMOVED lines=16> */
.L_x_6668:
[----:B------:R-:W-:Y:S05]  /*1940*/  BSYNC.RECONVERGENT B1 ;  /* 0x0000000000017941 */ /* 0x000fea0003800200 */
.L_x_6666:
        /* <DEDUP_REMOVED lines=35> */
.L_x_6670:
        /* <DEDUP_REMOVED lines=16> */
.L_x_6671:
[----:B------:R-:W-:Y:S05]  /*1c80*/  BSYNC.RECONVERGENT B1 ;  /* 0x0000000000017941 */ /* 0x000fea0003800200 */
.L_x_6669:
        /* <DEDUP_REMOVED lines=8> */
.L_x_6647:
        /* <DEDUP_REMOVED lines=36> */
.L_x_6675:
[----:B------:R-:W-:Y:S01]  /*1f50*/  MOV R26, R6 ;  /* 0x00000006001a7202 */ /* 0x000fe20000000f00 */
[----:B------:R-:W-:Y:S01]  /*1f60*/  IMAD.MOV.U32 R13, RZ, RZ, R7 ;  /* 0x000000ffff0d7224 */ /* 0x000fe200078e0007 */
[----:B------:R-:W-:Y:S01]  /*1f70*/  MOV R14, R16 ;  /* 0x00000010000e7202 */ /* 0x000fe20000000f00 */
[----:B------:R-:W-:Y:S01]  /*1f80*/  IMAD.MOV.U32 R11, RZ, RZ, R17 ;  /* 0x000000ffff0b7224 */ /* 0x000fe200078e0011 */
[----:B------:R-:W-:-:S07]  /*1f90*/  MOV R12, 0x1fb0 ;  /* 0x00001fb0000c7802 */ /* 0x000fce0000000f00 */
[----:B------:R-:W-:Y:S05]  /*1fa0*/  CALL.REL.NOINC `($__internal_138_$__cuda_sm20_div_s64) ;  /* 0x0000004800f07944 */ /* 0x000fea0003c00000 */
        /* <DEDUP_REMOVED lines=9> */
.L_x_6676:
[----:B------:R-:W-:Y:S05]  /*2040*/  BSYNC.RECONVERGENT B1 ;  /* 0x0000000000017941 */ /* 0x000fea0003800200 */
.L_x_6674:
        /* <DEDUP_REMOVED lines=34> */
.L_x_6678:
        /* <DEDUP_REMOVED lines=17> */
.L_x_6679:
[----:B------:R-:W-:Y:S05]  /*2380*/  BSYNC.RECONVERGENT B1 ;  /* 0x0000000000017941 */ /* 0x000fea0003800200 */
.L_x_6677:
        /* <DEDUP_REMOVED lines=36> */
.L_x_6681:
        /* <DEDUP_REMOVED lines=16> */
.L_x_6682:
[----:B------:R-:W-:Y:S05]  /*26d0*/  BSYNC.RECONVERGENT B1 ;  /* 0x0000000000017941 */ /* 0x000fea0003800200 */
.L_x_6680:
        /* <DEDUP_REMOVED lines=35> */
.L_x_6684:
[----:B------:R-:W-:Y:S01]  /*2910*/  MOV R26, R18 ;  /* 0x00000012001a7202 */ /* 0x000fe20000000f00 */
[----:B------:R-:W-:Y:S01]  /*2920*/  IMAD.MOV.U32 R13, RZ, RZ, R19 ;  /* 0x000000ffff0d7224 */ /* 0x000fe200078e0013 */
[----:B------:R-:W-:Y:S01]  /*2930*/  MOV R14, R16 ;  /* 0x00000010000e7202 */ /* 0x000fe20000000f00 */
[----:B------:R-:W-:Y:S01]  /*2940*/  IMAD.MOV.U32 R11, RZ, RZ, R17 ;  /* 0x000000ffff0b7224 */ /* 0x000fe200078e0011 */
[----:B------:R-:W-:-:S07]  /*2950*/  MOV R12, 0x2970 ;  /* 0x00002970000c7802 */ /* 0x000fce0000000f00 */
[----:B------:R-:W-:Y:S05]  /*2960*/  CALL.REL.NOINC `($__internal_138_$__cuda_sm20_div_s64) ;  /* 0x0000004000807944 */ /* 0x000fea0003c00000 */
        /* <DEDUP_REMOVED lines=10> */
.L_x_6685:
[----:B------:R-:W-:Y:S05]  /*2a10*/  BSYNC.RECONVERGENT B1 ;  /* 0x0000000000017941 */ /* 0x000fea0003800200 */
.L_x_6683:
[----:B------:R-:W-:Y:S01]  /*2a20*/  MOV R36, R22 ;  /* 0x0000001600247202 */ /* 0x000fe20000000f00 */
[----:B------:R-:W-:Y:S02]  /*2a30*/  IMAD R11, R11, R38, RZ ;  /* 0x000000260b0b7224 */ /* 0x000fe400078e02ff */
[----:B------:R-:W-:Y:S02]  /*2a40*/  VIADD R8, R8, 0xfffffffe ;  /* 0xfffffffe08087836 */ /* 0x000fe40000000000 */
[----:B------:R-:W-:-:S04]  /*2a50*/  IMAD.WIDE.U32 R22, R38, R10, R36 ;  /* 0x0000000a26167225 */ /* 0x000fc800078e0024 */
[----:B------:R-:W-:-:S05]  /*2a60*/  IMAD R11, R39, R10, R11 ;  /* 0x0000000a270b7224 */ /* 0x000fca00078e020b */
[----:B------:R-:W-:-:S07]  /*2a70*/  IADD3 R23, PT, PT, R23, R11, RZ ;  /* 0x0000000b17177210 */ /* 0x000fce0007ffe0ff */
.L_x_6673:
        /* <DEDUP_REMOVED lines=30> */
.L_x_6687:
[----:B------:R-:W-:Y:S01]  /*2c60*/  MOV R18, R6 ;  /* 0x0000000600127202 */ /* 0x000fe20000000f00 */
[----:B------:R-:W-:Y:S01]  /*2c70*/  IMAD.MOV.U32 R19, RZ, RZ, R7 ;  /* 0x000000ffff137224 */ /* 0x000fe200078e0007 */
[----:B------:R-:W-:Y:S01]  /*2c80*/  MOV R24, R10 ;  /* 0x0000000a00187202 */ /* 0x000fe20000000f00 */
[----:B------:R-:W-:Y:S01]  /*2c90*/  IMAD.MOV.U32 R21, RZ, RZ, R11 ;  /* 0x000000ffff157224 */ /* 0x000fe200078e000b */
[----:B------:R-:W-:-:S07]  /*2ca0*/  MOV R26, 0x2cc0 ;  /* 0x00002cc0001a7802 */ /* 0x000fce0000000f00 */
[----:B------:R-:W-:Y:S05]  /*2cb0*/  CALL.REL.NOINC `($__internal_139_$__cuda_sm20_rem_s64) ;  /* 0x0000004000f87944 */ /* 0x000fea0003c00000 */
.L_x_6688:
[----:B------:R-:W-:Y:S05]  /*2cc0*/  BSYNC.RECONVERGENT B1 ;  /* 0x0000000000017941 */ /* 0x000fea0003800200 */
.L_x_6686:
        /* <DEDUP_REMOVED lines=30> */
.L_x_6690:
[----:B------:R-:W-:Y:S01]  /*2eb0*/  MOV R24, R10 ;  /* 0x0000000a00187202 */ /* 0x000fe20000000f00 */
[----:B------:R-:W-:Y:S01]  /*2ec0*/  IMAD.MOV.U32 R21, RZ, RZ, R11 ;  /* 0x000000ffff157224 */ /* 0x000fe200078e000b */
[----:B------:R-:W-:Y:S01]  /*2ed0*/  MOV R18, R20 ;  /* 0x0000001400127202 */ /* 0x000fe20000000f00 */
[----:B------:R-:W-:Y:S01]  /*2ee0*/  IMAD.MOV.U32 R19, RZ, RZ, R9 ;  /* 0x000000ffff137224 */ /* 0x000fe200078e0009 */
[----:B------:R-:W-:-:S07]  /*2ef0*/  MOV R26, 0x2f10 ;  /* 0x00002f10001a7802 */ /* 0x000fce0000000f00 */
[----:B------:R-:W-:Y:S05]  /*2f00*/  CALL.REL.NOINC `($__internal_139_$__cuda_sm20_rem_s64) ;  /* 0x0000004000647944 */ /* 0x000fea0003c00000 */
.L_x_6691:
[----:B------:R-:W-:Y:S05]  /*2f10*/  BSYNC.RECONVERGENT B1 ;  /* 0x0000000000017941 */ /* 0x000fea0003800200 */
.L_x_6689:
[----:B------:R-:W-:Y:S02]  /*2f20*/  IMAD R7, R7, R16, RZ ;  /* 0x0000001007077224 */ /* 0x000fe400078e02ff */
[----:B------:R-:W-:-:S04]  /*2f30*/  IMAD.WIDE.U32 R22, R16, R6, R22 ;  /* 0x0000000610167225 */ /* 0x000fc800078e0016 */
[----:B------:R-:W-:-:S05]  /*2f40*/  IMAD R7, R17, R6, R7 ;  /* 0x0000000611077224 */ /* 0x000fca00078e0207 */
[----:B------:R-:W-:-:S07]  /*2f50*/  IADD3 R23, PT, PT, R23, R7, RZ ;  /* 0x0000000717177210 */ /* 0x000fce0007ffe0ff */
.L_x_6646:
[----:B------:R-:W0:Y:S02]  /*2f60*/  LDCU.64 UR4, c[0x0][0x388] ;  /* 0x00007100ff0477ac */ /* 0x000e240008000a00 */
[----:B0-----:R-:W-:-:S04]  /*2f70*/  LEA R8, P0, R4, UR4, 0x3 ;  /* 0x0000000404087c11 */ /* 0x001fc8000f8018ff */
[----:B------:R-:W-:Y:S02]  /*2f80*/  LEA.HI.X R9, R4, UR5, R5, 0x3, P0 ;  /* 0x0000000504097c11 */ /* 0x000fe400080f1c05 */
[----:B------:R-:W-:-:S03]  /*2f90*/  LEA R6, P0, R22, UR4, 0x3 ;  /* 0x0000000416067c11 */ /* 0x000fc6000f8018ff */
[----:B------:R-:W2:Y:S01]  /*2fa0*/  LDG.E.64 R4, desc[UR12][R8.64] ;  /* 0x0000000c08047981 */ /* 0x000ea2000c1e1b00 */
[----:B------:R-:W-:-:S06]  /*2fb0*/  LEA.HI.X R7, R22, UR5, R23, 0x3, P0 ;  /* 0x0000000516077c11 */ /* 0x000fcc00080f1c17 */
[----:B------:R-:W3:Y:S01]  /*2fc0*/  LDG.E.64 R6, desc[UR12][R6.64] ;  /* 0x0000000c06067981 */ /* 0x000ee2000c1e1b00 */
[-C--:B--2---:R-:W-:Y:S02]  /*2fd0*/  IMAD R13, R5, R4.reuse, RZ ;  /* 0x00000004050d7224 */ /* 0x084fe400078e02ff */
[----:B------:R-:W-:-:S04]  /*2fe0*/  IMAD.WIDE.U32 R10, R4, R4, RZ ;  /* 0x00000004040a7225 */ /* 0x000fc800078e00ff */
[----:B------:R-:W-:Y:S02]  /*2ff0*/  IMAD R13, R4, R5, R13 ;  /* 0x00000005040d7224 */ /* 0x000fe400078e020d */
[-C--:B---3--:R-:W-:Y:S02]  /*3000*/  IMAD R5, R7, R6.reuse, RZ ;  /* 0x0000000607057224 */ /* 0x088fe400078e02ff */
[----:B------:R-:W-:Y:S02]  /*3010*/  IMAD.IADD R11, R11, 0x1, R13 ;  /* 0x000000010b0b7824 */ /* 0x000fe400078e020d */
[C---:B------:R-:W-:Y:S02]  /*3020*/  IMAD R13, R6.reuse, R7, R5 ;  /* 0x00000007060d7224 */ /* 0x040fe400078e0205 */
[----:B------:R-:W-:-:S05]  /*3030*/  IMAD.WIDE.U32 R4, R6, R6, R10 ;  /* 0x0000000606047225 */ /* 0x000fca00078e000a */
[----:B------:R-:W-:-:S06]  /*3040*/  IADD3 R5, PT, PT, R5, R13, RZ ;  /* 0x0000000d05057210 */ /* 0x000fcc0007ffe0ff */
[----:B------:R-:W0:Y:S02]  /*3050*/  I2F.F64.U64 R4, R4 ;  /* 0x0000000400047312 */ /* 0x000e240000301800 */
[----:B0-----:R0:W-:Y:S01]  /*3060*/  STS.64 [R3], R4 ;  /* 0x0000000403007388 */ /* 0x0011e20000000a00 */
[----:B------:R-:W-:Y:S05]  /*3070*/  BRA `(.L_x_6692) ;  /* 0x0000003400cc7947 */ /* 0x000fea0003800000 */
.L_x_6645:
        /* <DEDUP_REMOVED lines=18> */
.L_x_6719:
        /* <DEDUP_REMOVED lines=30> */
.L_x_6696:
        /* <DEDUP_REMOVED lines=15> */
.L_x_6697:
[----:B------:R-:W-:Y:S05]  /*3470*/  BSYNC.RECONVERGENT B1 ;  /* 0x0000000000017941 */ /* 0x000fea0003800200 */
.L_x_6695:
        /* <DEDUP_REMOVED lines=39> */
.L_x_6699:
        /* <DEDUP_REMOVED lines=17> */
.L_x_6700:
[----:B------:R-:W-:Y:S05]  /*3800*/  BSYNC.RECONVERGENT B1 ;  /* 0x0000000000017941 */ /* 0x000fea0003800200 */
.L_x_6698:
        /* <DEDUP_REMOVED lines=37> */
.L_x_6702:
        /* <DEDUP_REMOVED lines=17> */
.L_x_6703:
[----:B------:R-:W-:Y:S05]  /*3b70*/  BSYNC.RECONVERGENT B1 ;  /* 0x0000000000017941 */ /* 0x000fea0003800200 */
.L_x_6701:
        /* <DEDUP_REMOVED lines=38> */
.L_x_6705:
[----:B------:R-:W-:Y:S01]  /*3de0*/  IMAD.MOV.U32 R26, RZ, RZ, R20 ;  /* 0x000000ffff1a7224 */ /* 0x000fe200078e0014 */
[----:B------:R-:W-:Y:S01]  /*3df0*/  MOV R13, R21 ;  /* 0x00000015000d7202 */ /* 0x000fe20000000f00 */
[----:B------:R-:W-:Y:S01]  /*3e00*/  IMAD.MOV.U32 R14, RZ, RZ, R36 ;  /* 0x000000ffff0e7224 */ /* 0x000fe200078e0024 */
[----:B------:R-:W-:Y:S02]  /*3e10*/  MOV R11, R37 ;  /* 0x00000025000b7202 */ /* 0x000fe40000000f00 */
[----:B------:R-:W-:-:S07]  /*3e20*/  MOV R12, 0x3e40 ;  /* 0x00003e40000c7802 */ /* 0x000fce0000000f00 */
[----:B-1----:R-:W-:Y:S05]  /*3e30*/  CALL.REL.NOINC `($__internal_138_$__cuda_sm20_div_s64) ;  /* 0x0000002c004c7944 */ /* 0x002fea0003c00000 */
        /* <DEDUP_REMOVED lines=11> */
.L_x_6706:
[----:B------:R-:W-:Y:S05]  /*3ef0*/  BSYNC.RECONVERGENT B1 ;  /* 0x0000000000017941 */ /* 0x000fea0003800200 */
.L_x_6704:
        /* <DEDUP_REMOVED lines=38> */
.L_x_6708:
        /* <DEDUP_REMOVED lines=17> */
.L_x_6709:
[----:B------:R-:W-:Y:S05]  /*4270*/  BSYNC.RECONVERGENT B1 ;  /* 0x0000000000017941 */ /* 0x000fea0003800200 */
.L_x_6707:
        /* <DEDUP_REMOVED lines=40> */
.L_x_6711:
        /* <DEDUP_REMOVED lines=17> */
.L_x_6712:
[----:B------:R-:W-:Y:S05]  /*4610*/  BSYNC.RECONVERGENT B1 ;  /* 0x0000000000017941 */ /* 0x000fea0003800200 */
.L_x_6710:
        /* <DEDUP_REMOVED lines=40> */
.L_x_6714:
        /* <DEDUP_REMOVED lines=17> */
.L_x_6715:
[----:B------:R-:W-:Y:S05]  /*49b0*/  BSYNC.RECONVERGENT B1 ;  /* 0x0000000000017941 */ /* 0x000fea0003800200 */
.L_x_6713:
        /* <DEDUP_REMOVED lines=38> */
.L_x_6717:
        /* <DEDUP_REMOVED lines=17> */
.L_x_6718:
[----:B------:R-:W-:Y:S05]  /*4d30*/  BSYNC.RECONVERGENT B1 ;  /* 0x0000000000017941 */ /* 0x000fea0003800200 */
.L_x_6716:
        /* <DEDUP_REMOVED lines=15> */
.L_x_6694:
        /* <DEDUP_REMOVED lines=37> */
.L_x_6722:
[----:B------:R-:W-:Y:S01]  /*5080*/  MOV R26, R18 ;  /* 0x00000012001a7202 */ /* 0x000fe20000000f00 */
[----:B------:R-:W-:Y:S01]  /*5090*/  IMAD.MOV.U32 R14, RZ, RZ, R6 ;  /* 0x000000ffff0e7224 */ /* 0x000fe200078e0006 */
[----:B------:R-:W-:Y:S02]  /*50a0*/  MOV R13, R19 ;  /* 0x00000013000d7202 */ /* 0x000fe40000000f00 */
[----:B------:R-:W-:Y:S02]  /*50b0*/  MOV R11, R7 ;  /* 0x00000007000b7202 */ /* 0x000fe40000000f00 */
[----:B------:R-:W-:-:S07]  /*50c0*/  MOV R12, 0x50e0 ;  /* 0x000050e0000c7802 */ /* 0x000fce0000000f00 */
[----:B------:R-:W-:Y:S05]  /*50d0*/  CALL.REL.NOINC `($__internal_138_$__cuda_sm20_div_s64) ;  /* 0x0000001800a47944 */ /* 0x000fea0003c00000 */
        /* <DEDUP_REMOVED lines=9> */
.L_x_6723:
[----:B------:R-:W-:Y:S05]  /*5170*/  BSYNC.RECONVERGENT B1 ;  /* 0x0000000000017941 */ /* 0x000fea0003800200 */
.L_x_6721:
        /* <DEDUP_REMOVED lines=39> */
.L_x_6725:
[----:B------:R-:W-:Y:S01]  /*53f0*/  MOV R26, R18 ;  /* 0x00000012001a7202 */ /* 0x000fe20000000f00 */
[----:B------:R-:W-:Y:S01]  /*5400*/  IMAD.MOV.U32 R13, RZ, RZ, R19 ;  /* 0x000000ffff0d7224 */ /* 0x000fe200078e0013 */
[----:B------:R-:W-:Y:S02]  /*5410*/  MOV R14, R6 ;  /* 0x00000006000e7202 */ /* 0x000fe40000000f00 */
[----:B------:R-:W-:Y:S02]  /*5420*/  MOV R11, R7 ;  /* 0x00000007000b7202 */ /* 0x000fe40000000f00 */
[----:B------:R-:W-:-:S07]  /*5430*/  MOV R12, 0x5450 ;  /* 0x00005450000c7802 */ /* 0x000fce0000000f00 */
[----:B------:R-:W-:Y:S05]  /*5440*/  CALL.REL.NOINC `($__internal_138_$__cuda_sm20_div_s64) ;  /* 0x0000001400c87944 */ /* 0x000fea0003c00000 */
        /* <DEDUP_REMOVED lines=11> */
.L_x_6726:
[----:B------:R-:W-:Y:S05]  /*5500*/  BSYNC.RECONVERGENT B1 ;  /* 0x0000000000017941 */ /* 0x000fea0003800200 */
.L_x_6724:
        /* <DEDUP_REMOVED lines=40> */
.L_x_6728:
        /* <DEDUP_REMOVED lines=17> */
.L_x_6729:
[----:B------:R-:W-:Y:S05]  /*58a0*/  BSYNC.RECONVERGENT B1 ;  /* 0x0000000000017941 */ /* 0x000fea0003800200 */
.L_x_6727:
        /* <DEDUP_REMOVED lines=40> */
.L_x_6731:
[----:B------:R-:W-:Y:S01]  /*5b30*/  MOV R26, R18 ;  /* 0x00000012001a7202 */ /* 0x000fe20000000f00 */
[----:B------:R-:W-:Y:S01]  /*5b40*/  IMAD.MOV.U32 R14, RZ, RZ, R20 ;  /* 0x000000ffff0e7224 */ /* 0x000fe200078e0014 */
[----:B------:R-:W-:Y:S02]  /*5b50*/  MOV R13, R19 ;  /* 0x00000013000d7202 */ /* 0x000fe40000000f00 */
[----:B------:R-:W-:Y:S02]  /*5b60*/  MOV R11, R21 ;  /* 0x00000015000b7202 */ /* 0x000fe40000000f00 */
[----:B------:R-:W-:-:S07]  /*5b70*/  MOV R12, 0x5b90 ;  /* 0x00005b90000c7802 */ /* 0x000fce0000000f00 */
[----:B------:R-:W-:Y:S05]  /*5b80*/  CALL.REL.NOINC `($__internal_138_$__cuda_sm20_div_s64) ;  /* 0x0000000c00f87944 */ /* 0x000fea0003c00000 */
        /* <DEDUP_REMOVED lines=11> */
.L_x_6732:
[----:B------:R-:W-:Y:S05]  /*5c40*/  BSYNC.RECONVERGENT B1 ;  /* 0x0000000000017941 */ /* 0x000fea0003800200 */
.L_x_6730:
        /* <DEDUP_REMOVED lines=11> */
.L_x_6720:
        /* <DEDUP_REMOVED lines=35> */
.L_x_6735:
[----:B------:R-:W-:Y:S01]  /*5f30*/  MOV R26, R18 ;  /* 0x00000012001a7202 */ /* 0x000fe20000000f00 */
[----:B------:R-:W-:Y:S01]  /*5f40*/  IMAD.MOV.U32 R13, RZ, RZ, R19 ;  /* 0x000000ffff0d7224 */ /* 0x000fe200078e0013 */
[----:B------:R-:W-:Y:S02]  /*5f50*/  MOV R14, R4 ;  /* 0x00000004000e7202 */ /* 0x000fe40000000f00 */
[----:B------:R-:W-:Y:S02]  /*5f60*/  MOV R11, R5 ;  /* 0x00000005000b7202 */ /* 0x000fe40000000f00 */
[----:B------:R-:W-:-:S07]  /*5f70*/  MOV R12, 0x5f90 ;  /* 0x00005f90000c7802 */ /* 0x000fce0000000f00 */
[----:B------:R-:W-:Y:S05]  /*5f80*/  CALL.REL.NOINC `($__internal_138_$__cuda_sm20_div_s64) ;  /* 0x0000000800f87944 */ /* 0x000fea0003c00000 */
        /* <DEDUP_REMOVED lines=8> */
.L_x_6736:
[----:B------:R-:W-:Y:S05]  /*6010*/  BSYNC.RECONVERGENT B1 ;  /* 0x0000000000017941 */ /* 0x000fea0003800200 */
.L_x_6734:
        /* <DEDUP_REMOVED lines=39> */
.L_x_6738:
[----:B------:R-:W-:Y:S01]  /*6290*/  MOV R26, R18 ;  /* 0x00000012001a7202 */ /* 0x000fe20000000f00 */
[----:B------:R-:W-:Y:S01]  /*62a0*/  IMAD.MOV.U32 R13, RZ, RZ, R19 ;  /* 0x000000ffff0d7224 */ /* 0x000fe200078e0013 */
[----:B------:R-:W-:Y:S02]  /*62b0*/  MOV R14, R16 ;  /* 0x00000010000e7202 */ /* 0x000fe40000000f00 */
[----:B------:R-:W-:Y:S02]  /*62c0*/  MOV R11, R17 ;  /* 0x00000011000b7202 */ /* 0x000fe40000000f00 */
[----:B------:R-:W-:-:S07]  /*62d0*/  MOV R12, 0x62f0 ;  /* 0x000062f0000c7802 */ /* 0x000fce0000000f00 */
[----:B------:R-:W-:Y:S05]  /*62e0*/  CALL.REL.NOINC `($__internal_138_$__cuda_sm20_div_s64) ;  /* 0x0000000800207944 */ /* 0x000fea0003c00000 */
        /* <DEDUP_REMOVED lines=11> */
.L_x_6739:
[----:B------:R-:W-:Y:S05]  /*63a0*/  BSYNC.RECONVERGENT B1 ;  /* 0x0000000000017941 */ /* 0x000fea0003800200 */
.L_x_6737:
        /* <DEDUP_REMOVED lines=11> */
.L_x_6733:
        /* <DEDUP_REMOVED lines=31> */
.L_x_6741:
[----:B------:R-:W-:Y:S01]  /*6650*/  IMAD.MOV.U32 R24, RZ, RZ, R20 ;  /* 0x000000ffff187224 */ /* 0x000fe200078e0014 */
[----:B------:R-:W-:-:S07]  /*6660*/  MOV R26, 0x6680 ;  /* 0x00006680001a7802 */ /* 0x000fce0000000f00 */
[----:B------:R-:W-:Y:S05]  /*6670*/  CALL.REL.NOINC `($__internal_139_$__cuda_sm20_rem_s64) ;  /* 0x0000000800887944 */ /* 0x000fea0003c00000 */
[----:B------:R-:W-:Y:S02]  /*6680*/  MOV R4, R6 ;  /* 0x0000000600047202 */ /* 0x000fe40000000f00 */
[----:B------:R-:W-:-:S07]  /*6690*/  MOV R5, R7 ;  /* 0x0000000700057202 */ /* 0x000fce0000000f00 */
.L_x_6742:
[----:B------:R-:W-:Y:S05]  /*66a0*/  BSYNC.RECONVERGENT B1 ;  /* 0x0000000000017941 */ /* 0x000fea0003800200 */
.L_x_6740:
        /* <DEDUP_REMOVED lines=9> */
.L_x_6693:
[----:B------:R-:W2:Y:S02]  /*6740*/  LDG.E.64 R4, desc[UR12][R8.64] ;  /* 0x0000000c08047981 */ /* 0x000ea4000c1e1b00 */
[-C--:B--2---:R-:W-:Y:S02]  /*6750*/  IMAD R11, R5, R4.reuse, RZ ;  /* 0x00000004050b7224 */ /* 0x084fe400078e02ff */
[----:B------:R-:W-:-:S04]  /*6760*/  IMAD.WIDE.U32 R6, R4, R4, RZ ;  /* 0x0000000404067225 */ /* 0x000fc800078e00ff */
[----:B------:R-:W-:-:S05]  /*6770*/  IMAD R11, R4, R5, R11 ;  /* 0x00000005040b7224 */ /* 0x000fca00078e020b */
[----:B------:R-:W-:-:S04]  /*6780*/  IADD3 R7, PT, PT, R7, R11, RZ ;  /* 0x0000000b07077210 */ /* 0x000fc80007ffe0ff */
[----:B------:R-:W0:Y:S02]  /*6790*/  I2F.F64.U64 R4, R6 ;  /* 0x0000000600047312 */ /* 0x000e240000301800 */
[----:B0-----:R1:W-:Y:S02]  /*67a0*/  STS.64 [R3], R4 ;  /* 0x0000000403007388 */ /* 0x0013e40000000a00 */
.L_x_6692:
[----:B------:R-:W-:Y:S05]  /*67b0*/  BSYNC.RECONVERGENT B0 ;  /* 0x0000000000007941 */ /* 0x000fea0003800200 */
.L_x_6644:
[----:B------:R-:W-:Y:S01]  /*67c0*/  BAR.SYNC.DEFER_BLOCKING 0x0 ;  /* 0x0000000000007b1d */ /* 0x000fe20000010000 */
[----:B------:R-:W-:Y:S02]  /*67d0*/  ISETP.GE.U32.AND P0, PT, R2, 0x42, PT ;  /* 0x000000420200780c */ /* 0x000fe40003f06070 */
[----:B------:R-:W-:-:S11]  /*67e0*/  ISETP.GT.U32.AND P1, PT, R0, 0x1f, PT ;  /* 0x0000001f0000780c */ /* 0x000fd60003f24070 */
[----:B------:R-:W-:Y:S05]  /*67f0*/  @!P0 BRA `(.L_x_6743) ;  /* 0x00000000002c8947 */ /* 0x000fea0003800000 */
.L_x_6744:
        /* <DEDUP_REMOVED lines=11> */
.L_x_6743:
        /* <DEDUP_REMOVED lines=44> */
        .weak           $__internal_138_$__cuda_sm20_div_s64
        .type           $__internal_138_$__cuda_sm20_div_s64,@function
        .size           $__internal_138_$__cuda_sm20_div_s64,($__internal_139_$__cuda_sm20_rem_s64 - $__internal_138_$__cuda_sm20_div_s64)
$__internal_138_$__cuda_sm20_div_s64:
        /* <DEDUP_REMOVED lines=82> */
[----:B------:R-:W-:Y:S06]  /*7090*/  RET.REL.NODEC R12 `(contiguous_sum_square2_u64) ;  /* 0xffffff8c0cd87950 */ /* 0x000fec0003c3ffff */
        .weak           $__internal_139_$__cuda_sm20_rem_s64
        .type           $__internal_139_$__cuda_sm20_rem_s64,@function
        .size           $__internal_139_$__cuda_sm20_rem_s64,(.L_x_10090 - $__internal_139_$__cuda_sm20_rem_s64)
$__internal_139_$__cuda_sm20_rem_s64:
        /* <DEDUP_REMOVED lines=76> */
[----:B------:R-:W-:Y:S06]  /*7560*/  RET.REL.NODEC R26 `(contiguous_sum_square2_u64) ;  /* 0xffffff881aa47950 */ /* 0x000fec0003c3ffff */
.L_x_6745:
        /* <DEDUP_REMOVED lines=9> */
.L_x_10090:


//--------------------- .text.uncontiguous_cumulate_sum_square_u64 --------------------------
	.section	.text.uncontiguous_cumulate_sum_square_u64,"ax",@progbits
	.align	128
        .global         uncontiguous_cumulate_sum_square_u64
        .type           uncontiguous_cumulate_sum_square_u64,@function
        .size           uncontiguous_cumulate_sum_square_u64,(.L_x_10092 - uncontiguous_cumulate_sum_square_u64)
        .other          uncontiguous_cumulate_sum_square_u64,@"STO_CUDA_ENTRY STV_DEFAULT"
uncontiguous_cumulate_sum_square_u64:
.text.uncontiguous_cumulate_sum_square_u64:
        /* <DEDUP_REMOVED lines=41> */
.L_x_6774:
        /* <DEDUP_REMOVED lines=33> */
.L_x_6751:
[----:B------:R-:W-:Y:S01]  /*04a0*/  IMAD.MOV.U32 R29, RZ, RZ, R14 ;  /* 0x000000ffff1d7224 */ /* 0x000fe200078e000e */
[----:B------:R-:W-:Y:S01]  /*04b0*/  MOV R26, R15 ;  /* 0x0000000f001a7202 */ /* 0x000fe20000000f00 */
[----:B------:R-:W-:Y:S01]  /*04c0*/  IMAD.MOV.U32 R13, RZ, RZ, R16 ;  /* 0x000000ffff0d7224 */ /* 0x000fe200078e0010 */
[----:B------:R-:W-:Y:S02]  /*04d0*/  MOV R12, R17 ;  /* 0x00000011000c7202 */ /* 0x000fe40000000f00 */
[----:B------:R-:W-:-:S07]  /*04e0*/  MOV R11, 0x500 ;  /* 0x00000500000b7802 */ /* 0x000fce0000000f00 */
[----:B------:R-:W-:Y:S05]  /*04f0*/  CALL.REL.NOINC `($__internal_140_$__cuda_sm20_div_s64) ;  /* 0x0000006400dc7944 */ /* 0x000fea0003c00000 */
        /* <DEDUP_REMOVED lines=9> */
.L_x_6752:
[----:B------:R-:W-:Y:S05]  /*0590*/  BSYNC.RECONVERGENT B1 ;  /* 0x0000000000017941 */ /* 0x000fea0003800200 */
.L_x_6750:
        /* <DEDUP_REMOVED lines=36> */
.L_x_6754:
[----:B------:R-:W-:Y:S01]  /*07e0*/  IMAD.MOV.U32 R29, RZ, RZ, R7 ;  /* 0x000000ffff1d7224 */ /* 0x000fe200078e0007 */
[----:B------:R-:W-:Y:S01]  /*07f0*/  MOV R26, R8 ;  /* 0x00000008001a7202 */ /* 0x000fe20000000f00 */
[----:B------:R-:W-:Y:S01]  /*0800*/  IMAD.MOV.U32 R13, RZ, RZ, R16 ;  /* 0x000000ffff0d7224 */ /* 0x000fe200078e0010 */
[----:B------:R-:W-:Y:S02]  /*0810*/  MOV R12, R17 ;  /* 0x00000011000c7202 */ /* 0x000fe40000000f00 */
[----:B------:R-:W-:-:S07]  /*0820*/  MOV R11, 0x840 ;  /* 0x00000840000b7802 */ /* 0x000fce0000000f00 */
[----:B------:R-:W-:Y:S05]  /*0830*/  CALL.REL.NOINC `($__internal_140_$__cuda_sm20_div_s64) ;  /* 0x00000064000c7944 */ /* 0x000fea0003c00000 */
        /* <DEDUP_REMOVED lines=10> */
.L_x_6755:
[----:B------:R-:W-:Y:S05]  /*08e0*/  BSYNC.RECONVERGENT B1 ;  /* 0x0000000000017941 */ /* 0x000fea0003800200 */
.L_x_6753:
        /* <DEDUP_REMOVED lines=37> */
.L_x_6757:
[----:B------:R-:W-:Y:S01]  /*0b40*/  MOV R29, R14 ;  /* 0x0000000e001d7202 */ /* 0x000fe20000000f00 */
[----:B------:R-:W-:Y:S01]  /*0b50*/  IMAD.MOV.U32 R26, RZ, RZ, R15 ;  /* 0x000000ffff1a7224 */ /* 0x000fe200078e000f */
[----:B------:R-:W-:Y:S01]  /*0b60*/  MOV R13, R16 ;  /* 0x00000010000d7202 */ /* 0x000fe20000000f00 */
[----:B------:R-:W-:Y:S01]  /*0b70*/  IMAD.MOV.U32 R12, RZ, RZ, R17 ;  /* 0x000000ffff0c7224 */ /* 0x000fe200078e0011 */
[----:B------:R-:W-:-:S07]  /*0b80*/  MOV R11, 0xba0 ;  /* 0x00000ba0000b7802 */ /* 0x000fce0000000f00 */
[----:B------:R-:W-:Y:S05]  /*0b90*/  CALL.REL.NOINC `($__internal_140_$__cuda_sm20_div_s64) ;  /* 0x0000006000347944 */ /* 0x000fea0003c00000 */
        /* <DEDUP_REMOVED lines=10> */
.L_x_6758:
[----:B------:R-:W-:Y:S05]  /*0c40*/  BSYNC.RECONVERGENT B1 ;  /* 0x0000000000017941 */ /* 0x000fea0003800200 */
.L_x_6756:
        /* <DEDUP_REMOVED lines=34> */
.L_x_6760:
        /* <DEDUP_REMOVED lines=16> */
.L_x_6761:
[----:B------:R-:W-:Y:S05]  /*0f70*/  BSYNC.RECONVERGENT B1 ;  /* 0x0000000000017941 */ /* 0x000fea0003800200 */
.L_x_6759:
        /* <DEDUP_REMOVED lines=37> */
.L_x_6763:
        /* <DEDUP_REMOVED lines=17> */
.L_x_6764:
[----:B------:R-:W-:Y:S05]  /*12e0*/  BSYNC.RECONVERGENT B1 ;  /* 0x0000000000017941 */ /* 0x000fea0003800200 */
.L_x_6762:
        /* <DEDUP_REMOVED lines=35> */
.L_x_6766:
        /* <DEDUP_REMOVED lines=16> */
.L_x_6767:
[----:B------:R-:W-:Y:S05]  /*1620*/  BSYNC.RECONVERGENT B1 ;  /* 0x0000000000017941 */ /* 0x000fea0003800200 */
.L_x_6765:
        /* <DEDUP_REMOVED lines=36> */
.L_x_6769:
[----:B------:R-:W-:Y:S01]  /*1870*/  MOV R29, R14 ;  /* 0x0000000e001d7202 */ /* 0x000fe20000000f00 */
[----:B------:R-:W-:Y:S01]  /*1880*/  IMAD.MOV.U32 R26, RZ, RZ, R15 ;  /* 0x000000ffff1a7224 */ /* 0x000fe200078e000f */
[----:B------:R-:W-:Y:S01]  /*1890*/  MOV R13, R16 ;  /* 0x00000010000d7202 */ /* 0x000fe20000000f00 */
[----:B------:R-:W-:Y:S01]  /*18a0*/  IMAD.MOV.U32 R12, RZ, RZ, R17 ;  /* 0x000000ffff0c7224 */ /* 0x000fe200078e0011 */
[----:B------:R-:W-:-:S07]  /*18b0*/  MOV R11, 0x18d0 ;  /* 0x000018d0000b7802 */ /* 0x000fce0000000f00 */
[----:B------:R-:W-:Y:S05]  /*18c0*/  CALL.REL.NOINC `($__internal_140_$__cuda_sm20_div_s64) ;  /* 0x0000005000e87944 */ /* 0x000fea0003c00000 */
        /* <DEDUP_REMOVED lines=11> */
.L_x_6770:
[----:B------:R-:W-:Y:S05]  /*1980*/  BSYNC.RECONVERGENT B1 ;  /* 0x0000000000017941 */ /* 0x000fea0003800200 */
.L_x_6768:
        /* <DEDUP_REMOVED lines=36> */
.L_x_6772:
        /* <DEDUP_REMOVED lines=17> */
.L_x_6773:
[----:B------:R-:W-:Y:S05]  /*1ce0*/  BSYNC.RECONVERGENT B1 ;  /* 0x0000000000017941 */ /* 0x000fea0003800200 */
.L_x_6771:
        /* <DEDUP_REMOVED lines=10> */
.L_x_6749:
        /* <DEDUP_REMOVED lines=36> */
.L_x_6777:
[----:B------:R-:W-:Y:S01]  /*1fd0*/  MOV R29, R14 ;  /* 0x0000000e001d7202 */ /* 0x000fe20000000f00 */
[----:B------:R-:W-:Y:S01]  /*1fe0*/  IMAD.MOV.U32 R26, RZ, RZ, R15 ;  /* 0x000000ffff1a7224 */ /* 0x000fe200078e000f */
[----:B------:R-:W-:Y:S01]  /*1ff0*/  MOV R13, R16 ;  /* 0x00000010000d7202 */ /* 0x000fe20000000f00 */
[----:B------:R-:W-:Y:S01]  /*2000*/  IMAD.MOV.U32 R12, RZ, RZ, R17 ;  /* 0x000000ffff0c7224 */ /* 0x000fe200078e0011 */
[----:B------:R-:W-:-:S07]  /*2010*/  MOV R11, 0x2030 ;  /* 0x00002030000b7802 */ /* 0x000fce0000000f00 */
[----:B------:R-:W-:Y:S05]  /*2020*/  CALL.REL.NOINC `($__internal_140_$__cuda_sm20_div_s64) ;  /* 0x0000004c00107944 */ /* 0x000fea0003c00000 */
        /* <DEDUP_REMOVED lines=9> */
.L_x_6778:
[----:B------:R-:W-:Y:S05]  /*20c0*/  BSYNC.RECONVERGENT B1 ;  /* 0x0000000000017941 */ /* 0x000fea0003800200 */
.L_x_6776:
        /* <DEDUP_REMOVED lines=36> */
.L_x_6780:
        /* <DEDUP_REMOVED lines=17> */
.L_x_6781:
[----:B------:R-:W-:Y:S05]  /*2420*/  BSYNC.RECONVERGENT B1 ;  /* 0x0000000000017941 */ /* 0x000fea0003800200 */
.L_x_6779:
        /* <DEDUP_REMOVED lines=38> */
.L_x_6783:
        /* <DEDUP_REMOVED lines=16> */
.L_x_6784:
[----:B------:R-:W-:Y:S05]  /*2790*/  BSYNC.RECONVERGENT B1 ;  /* 0x0000000000017941 */ /* 0x000fea0003800200 */
.L_x_6782:
        /* <DEDUP_REMOVED lines=36> */
.L_x_6786:
        /* <DEDUP_REMOVED lines=16> */
.L_x_6787:
[----:B------:R-:W-:Y:S05]  /*2ae0*/  BSYNC.RECONVERGENT B1 ;  /* 0x0000000000017941 */ /* 0x000fea0003800200 */
.L_x_6785:
[----:B------:R-:W-:Y:S01]  /*2af0*/  IMAD R5, R5, R38, RZ ;  /* 0x0000002605057224 */ /* 0x000fe200078e02ff */
[----:B------:R-:W-:Y:S01]  /*2b00*/  IADD3 R9, PT, PT, R9, -0x2, RZ ;  /* 0xfffffffe09097810 */ /* 0x000fe20007ffe0ff */
[----:B------:R-:W-:Y:S02]  /*2b10*/  IMAD.MOV.U32 R34, RZ, RZ, R20 ;  /* 0x000000ffff227224 */ /* 0x000fe400078e0014 */
[-C--:B------:R-:W-:Y:S02]  /*2b20*/  IMAD R5, R39, R10.reuse, R5 ;  /* 0x0000000a27057224 */ /* 0x080fe400078e0205 */
[----:B------:R-:W-:-:S04]  /*2b30*/  IMAD.WIDE.U32 R34, R38, R10, R34 ;  /* 0x0000000a26227225 */ /* 0x000fc800078e0022 */
[----:B------:R-:W-:Y:S01]  /*2b40*/  IMAD.IADD R6, R35, 0x1, R5 ;  /* 0x0000000123067824 */ /* 0x000fe200078e0205 */
[----:B------:R-:W-:-:S07]  /*2b50*/  MOV R5, R34 ;  /* 0x0000002200057202 */ /* 0x000fce0000000f00 */
.L_x_6775:
        /* <DEDUP_REMOVED lines=31> */
.L_x_6789:
[----:B------:R-:W-:Y:S01]  /*2d50*/  IMAD.MOV.U32 R20, RZ, RZ, R14 ;  /* 0x000000ffff147224 */ /* 0x000fe200078e000e */
[----:B------:R-:W-:Y:S01]  /*2d60*/  MOV R24, R15 ;  /* 0x0000000f00187202 */ /* 0x000fe20000000f00 */
[----:B------:R-:W-:Y:S01]  /*2d70*/  IMAD.MOV.U32 R21, RZ, RZ, R16 ;  /* 0x000000ffff157224 */ /* 0x000fe200078e0010 */
[----:B------:R-:W-:Y:S02]  /*2d80*/  MOV R22, R17 ;  /* 0x0000001100167202 */ /* 0x000fe40000000f00 */
[----:B------:R-:W-:-:S07]  /*2d90*/  MOV R23, 0x2db0 ;  /* 0x00002db000177802 */ /* 0x000fce0000000f00 */
[----:B------:R-:W-:Y:S05]  /*2da0*/  CALL.REL.NOINC `($__internal_141_$__cuda_sm20_rem_s64) ;  /* 0x0000004400007944 */ /* 0x000fea0003c00000 */
[----:B------:R-:W-:Y:S01]  /*2db0*/  IMAD.MOV.U32 R10, RZ, RZ, R12 ;  /* 0x000000ffff0a7224 */ /* 0x000fe200078e000c */
[----:B------:R-:W-:-:S07]  /*2dc0*/  MOV R11, R13 ;  /* 0x0000000d000b7202 */ /* 0x000fce0000000f00 */
.L_x_6790:
[----:B------:R-:W-:Y:S05]  /*2dd0*/  BSYNC.RECONVERGENT B1 ;  /* 0x0000000000017941 */ /* 0x000fea0003800200 */
.L_x_6788:
        /* <DEDUP_REMOVED lines=33> */
.L_x_6792:
[----:B------:R-:W-:Y:S01]  /*2ff0*/  MOV R21, R16 ;  /* 0x0000001000157202 */ /* 0x000fe20000000f00 */
[----:B------:R-:W-:Y:S01]  /*3000*/  IMAD.MOV.U32 R22, RZ, RZ, R17 ;  /* 0x000000ffff167224 */ /* 0x000fe200078e0011 */
[----:B------:R-:W-:Y:S01]  /*3010*/  MOV R20, R7 ;  /* 0x0000000700147202 */ /* 0x000fe20000000f00 */
[----:B------:R-:W-:Y:S01]  /*3020*/  IMAD.MOV.U32 R24, RZ, RZ, R8 ;  /* 0x000000ffff187224 */ /* 0x000fe200078e0008 */
[----:B------:R-:W-:-:S07]  /*3030*/  MOV R23, 0x3050 ;  /* 0x0000305000177802 */ /* 0x000fce0000000f00 */
[----:B------:R-:W-:Y:S05]  /*3040*/  CALL.REL.NOINC `($__internal_141_$__cuda_sm20_rem_s64) ;  /* 0x0000004000587944 */ /* 0x000fea0003c00000 */
[----:B------:R-:W-:Y:S01]  /*3050*/  MOV R8, R12 ;  /* 0x0000000c00087202 */ /* 0x000fe20000000f00 */
[----:B------:R-:W-:-:S07]  /*3060*/  IMAD.MOV.U32 R9, RZ, RZ, R13 ;  /* 0x000000ffff097224 */ /* 0x000fce00078e000d */
.L_x_6793:
[----:B------:R-:W-:Y:S05]  /*3070*/  BSYNC.RECONVERGENT B1 ;  /* 0x0000000000017941 */ /* 0x000fea0003800200 */
.L_x_6791:
[----:B------:R-:W-:Y:S01]  /*3080*/  MOV R10, R5 ;  /* 0x00000005000a7202 */ /* 0x000fe20000000f00 */
[----:B------:R-:W-:Y:S02]  /*3090*/  IMAD R7, R9, R18, RZ ;  /* 0x0000001209077224 */ /* 0x000fe400078e02ff */
[----:B------:R-:W-:Y:S02]  /*30a0*/  IMAD.MOV.U32 R11, RZ, RZ, R6 ;  /* 0x000000ffff0b7224 */ /* 0x000fe400078e0006 */
[-C--:B------:R-:W-:Y:S02]  /*30b0*/  IMAD R7, R19, R8.reuse, R7 ;  /* 0x0000000813077224 */ /* 0x080fe400078e0207 */
[----:B------:R-:W-:-:S04]  /*30c0*/  IMAD.WIDE.U32 R10, R18, R8, R10 ;  /* 0x00000008120a7225 */ /* 0x000fc800078e000a */
[----:B------:R-:W-:Y:S01]  /*30d0*/  IMAD.MOV.U32 R5, RZ, RZ, R10 ;  /* 0x000000ffff057224 */ /* 0x000fe200078e000a */
[----:B------:R-:W-:-:S07]  /*30e0*/  IADD3 R6, PT, PT, R11, R7, RZ ;  /* 0x000000070b067210 */ /* 0x000fce0007ffe0ff */
.L_x_6748:
        /* <DEDUP_REMOVED lines=12> */
.L_x_6747:
        /* <DEDUP_REMOVED lines=20> */
.L_x_6821:
        /* <DEDUP_REMOVED lines=33> */
.L_x_6798:
[----:B------:R-:W-:Y:S01]  /*3500*/  MOV R29, R15 ;  /* 0x0000000f001d7202 */ /* 0x000fe20000000f00 */
[----:B------:R-:W-:Y:S01]  /*3510*/  IMAD.MOV.U32 R26, RZ, RZ, R14 ;  /* 0x000000ffff1a7224 */ /* 0x000fe200078e000e */
[----:B------:R-:W-:Y:S01]  /*3520*/  MOV R13, R34 ;  /* 0x00000022000d7202 */ /* 0x000fe20000000f00 */
[----:B------:R-:W-:Y:S01]  /*3530*/  IMAD.MOV.U32 R12, RZ, RZ, R35 ;  /* 0x000000ffff0c7224 */ /* 0x000fe200078e0023 */
[----:B------:R-:W-:-:S07]  /*3540*/  MOV R11, 0x3560 ;  /* 0x00003560000b7802 */ /* 0x000fce0000000f00 */
[----:B-123--:R-:W-:Y:S05]  /*3550*/  CALL.REL.NOINC `($__internal_140_$__cuda_sm20_div_s64) ;  /* 0x0000003400c47944 */ /* 0x00efea0003c00000 */
        /* <DEDUP_REMOVED lines=11> */
.L_x_6799:
[----:B------:R-:W-:Y:S05]  /*3610*/  BSYNC.RECONVERGENT B1 ;  /* 0x0000000000017941 */ /* 0x000fea0003800200 */
.L_x_6797:
        /* <DEDUP_REMOVED lines=39> */
.L_x_6801:
[----:B------:R-:W-:Y:S01]  /*3890*/  MOV R29, R34 ;  /* 0x00000022001d7202 */ /* 0x000fe20000000f00 */
[----:B------:R-:W-:Y:S01]  /*38a0*/  IMAD.MOV.U32 R26, RZ, RZ, R35 ;  /* 0x000000ffff1a7224 */ /* 0x000fe200078e0023 */
[----:B------:R-:W-:Y:S01]  /*38b0*/  MOV R13, R36 ;  /* 0x00000024000d7202 */ /* 0x000fe20000000f00 */
[----:B------:R-:W-:Y:S01]  /*38c0*/  IMAD.MOV.U32 R12, RZ, RZ, R37 ;  /* 0x000000ffff0c7224 */ /* 0x000fe200078e0025 */
[----:B------:R-:W-:-:S07]  /*38d0*/  MOV R11, 0x38f0 ;  /* 0x000038f0000b7802 */ /* 0x000fce0000000f00 */
[----:B-1----:R-:W-:Y:S05]  /*38e0*/  CALL.REL.NOINC `($__internal_140_$__cuda_sm20_div_s64) ;  /* 0x0000003000e07944 */ /* 0x002fea0003c00000 */
        /* <DEDUP_REMOVED lines=11> */
.L_x_6802:
[----:B------:R-:W-:Y:S05]  /*39a0*/  BSYNC.RECONVERGENT B1 ;  /* 0x0000000000017941 */ /* 0x000fea0003800200 */
.L_x_6800:
        /* <DEDUP_REMOVED lines=38> */
.L_x_6804:
[----:B------:R-:W-:Y:S01]  /*3c10*/  IMAD.MOV.U32 R29, RZ, RZ, R34 ;  /* 0x000000ffff1d7224 */ /* 0x000fe200078e0022 */
[----:B------:R-:W-:Y:S01]  /*3c20*/  MOV R26, R35 ;  /* 0x00000023001a7202 */ /* 0x000fe20000000f00 */
[----:B------:R-:W-:Y:S01]  /*3c30*/  IMAD.MOV.U32 R13, RZ, RZ, R36 ;  /* 0x000000ffff0d7224 */ /* 0x000fe200078e0024 */
[----:B------:R-:W-:Y:S02]  /*3c40*/  MOV R12, R37 ;  /* 0x00000025000c7202 */ /* 0x000fe40000000f00 */
[----:B------:R-:W-:-:S07]  /*3c50*/  MOV R11, 0x3c70 ;  /* 0x00003c70000b7802 */ /* 0x000fce0000000f00 */
[----:B-1----:R-:W-:Y:S05]  /*3c60*/  CALL.REL.NOINC `($__internal_140_$__cuda_sm20_div_s64) ;  /* 0x0000003000007944 */ /* 0x002fea0003c00000 */
        /* <DEDUP_REMOVED lines=11> */
.L_x_6805:
[----:B------:R-:W-:Y:S05]  /*3d20*/  BSYNC.RECONVERGENT B1 ;  /* 0x0000000000017941 */ /* 0x000fea0003800200 */
.L_x_6803:
        /* <DEDUP_REMOVED lines=38> */
.L_x_6807:
        /* <DEDUP_REMOVED lines=17> */
.L_x_6808:
[----:B------:R-:W-:Y:S05]  /*40a0*/  BSYNC.RECONVERGENT B1 ;  /* 0x0000000000017941 */ /* 0x000fea0003800200 */
.L_x_6806:
        /* <DEDUP_REMOVED lines=39> */
.L_x_6810:
        /* <DEDUP_REMOVED lines=17> */
.L_x_6811:
[----:B------:R-:W-:Y:S05]  /*4430*/  BSYNC.RECONVERGENT B1 ;  /* 0x0000000000017941 */ /* 0x000fea0003800200 */
.L_x_6809:
        /* <DEDUP_REMOVED lines=38> */
.L_x_6813:
        /* <DEDUP_REMOVED lines=17> */
.L_x_6814:
[----:B------:R-:W-:Y:S05]  /*47b0*/  BSYNC.RECONVERGENT B1 ;  /* 0x0000000000017941 */ /* 0x000fea0003800200 */
.L_x_6812:
        /* <DEDUP_REMOVED lines=38> */
.L_x_6816:
        /* <DEDUP_REMOVED lines=17> */
.L_x_6817:
[----:B------:R-:W-:Y:S05]  /*4b30*/  BSYNC.RECONVERGENT B1 ;  /* 0x0000000000017941 */ /* 0x000fea0003800200 */
.L_x_6815:
        /* <DEDUP_REMOVED lines=36> */
.L_x_6819:
        /* <DEDUP_REMOVED lines=17> */
.L_x_6820:
[----:B------:R-:W-:Y:S05]  /*4e90*/  BSYNC.RECONVERGENT B1 ;  /* 0x0000000000017941 */ /* 0x000fea0003800200 */
.L_x_6818:
        /* <DEDUP_REMOVED lines=12> */
.L_x_6796:
        /* <DEDUP_REMOVED lines=35> */
.L_x_6824:
[----:B------:R-:W-:Y:S01]  /*5190*/  IMAD.MOV.U32 R29, RZ, RZ, R15 ;  /* 0x000000ffff1d7224 */ /* 0x000fe200078e000f */
[----:B------:R-:W-:Y:S01]  /*51a0*/  MOV R26, R14 ;  /* 0x0000000e001a7202 */ /* 0x000fe20000000f00 */
[----:B------:R-:W-:Y:S01]  /*51b0*/  IMAD.MOV.U32 R13, RZ, RZ, R16 ;  /* 0x000000ffff0d7224 */ /* 0x000fe200078e0010 */
[----:B------:R-:W-:Y:S02]  /*51c0*/  MOV R12, R17 ;  /* 0x00000011000c7202 */ /* 0x000fe40000000f00 */
[----:B------:R-:W-:-:S07]  /*51d0*/  MOV R11, 0x51f0 ;  /* 0x000051f0000b7802 */ /* 0x000fce0000000f00 */
[----:B------:R-:W-:Y:S05]  /*51e0*/  CALL.REL.NOINC `($__internal_140_$__cuda_sm20_div_s64) ;  /* 0x0000001800a07944 */ /* 0x000fea0003c00000 */
        /* <DEDUP_REMOVED lines=11> */
.L_x_6825:
[----:B------:R-:W-:Y:S05]  /*52a0*/  BSYNC.RECONVERGENT B1 ;  /* 0x0000000000017941 */ /* 0x000fea0003800200 */
.L_x_6823:
        /* <DEDUP_REMOVED lines=41> */
.L_x_6827:
[----:B------:R-:W-:Y:S01]  /*5540*/  MOV R29, R18 ;  /* 0x00000012001d7202 */ /* 0x000fe20000000f00 */
[----:B------:R-:W-:Y:S01]  /*5550*/  IMAD.MOV.U32 R13, RZ, RZ, R16 ;  /* 0x000000ffff0d7224 */ /* 0x000fe200078e0010 */
[----:B------:R-:W-:Y:S02]  /*5560*/  MOV R26, R19 ;  /* 0x00000013001a7202 */ /* 0x000fe40000000f00 */
[----:B------:R-:W-:Y:S02]  /*5570*/  MOV R12, R17 ;  /* 0x00000011000c7202 */ /* 0x000fe40000000f00 */
[----:B------:R-:W-:-:S07]  /*5580*/  MOV R11, 0x55a0 ;  /* 0x000055a0000b7802 */ /* 0x000fce0000000f00 */
[----:B------:R-:W-:Y:S05]  /*5590*/  CALL.REL.NOINC `($__internal_140_$__cuda_sm20_div_s64) ;  /* 0x0000001400b47944 */ /* 0x000fea0003c00000 */
        /* <DEDUP_REMOVED lines=11> */
.L_x_6828:
[----:B------:R-:W-:Y:S05]  /*5650*/  BSYNC.RECONVERGENT B1 ;  /* 0x0000000000017941 */ /* 0x000fea0003800200 */
.L_x_6826:
        /* <DEDUP_REMOVED lines=40> */
.L_x_6830:
[----:B------:R-:W-:Y:S01]  /*58e0*/  MOV R29, R18 ;  /* 0x00000012001d7202 */ /* 0x000fe20000000f00 */
[----:B------:R-:W-:Y:S01]  /*58f0*/  IMAD.MOV.U32 R26, RZ, RZ, R19 ;  /* 0x000000ffff1a7224 */ /* 0x000fe200078e0013 */
[----:B------:R-:W-:Y:S02]  /*5900*/  MOV R13, R20 ;  /* 0x00000014000d7202 */ /* 0x000fe40000000f00 */
[----:B------:R-:W-:Y:S02]  /*5910*/  MOV R12, R21 ;  /* 0x00000015000c7202 */ /* 0x000fe40000000f00 */
[----:B------:R-:W-:-:S07]  /*5920*/  MOV R11, 0x5940 ;  /* 0x00005940000b7802 */ /* 0x000fce0000000f00 */
[----:B------:R-:W-:Y:S05]  /*5930*/  CALL.REL.NOINC `($__internal_140_$__cuda_sm20_div_s64) ;  /* 0x0000001000cc7944 */ /* 0x000fea0003c00000 */
        /* <DEDUP_REMOVED lines=11> */
.L_x_6831:
[----:B------:R-:W-:Y:S05]  /*59f0*/  BSYNC.RECONVERGENT B1 ;  /* 0x0000000000017941 */ /* 0x000fea0003800200 */
.L_x_6829:
        /* <DEDUP_REMOVED lines=39> */
.L_x_6833:
[----:B------:R-:W-:Y:S01]  /*5c70*/  MOV R29, R18 ;  /* 0x00000012001d7202 */ /* 0x000fe20000000f00 */
[----:B------:R-:W-:Y:S01]  /*5c80*/  IMAD.MOV.U32 R26, RZ, RZ, R19 ;  /* 0x000000ffff1a7224 */ /* 0x000fe200078e0013 */
[----:B------:R-:W-:Y:S02]  /*5c90*/  MOV R13, R20 ;  /* 0x00000014000d7202 */ /* 0x000fe40000000f00 */
[----:B------:R-:W-:Y:S02]  /*5ca0*/  MOV R12, R21 ;  /* 0x00000015000c7202 */ /* 0x000fe40000000f00 */
[----:B------:R-:W-:-:S07]  /*5cb0*/  MOV R11, 0x5cd0 ;  /* 0x00005cd0000b7802 */ /* 0x000fce0000000f00 */
[----:B------:R-:W-:Y:S05]  /*5cc0*/  CALL.REL.NOINC `($__internal_140_$__cuda_sm20_div_s64) ;  /* 0x0000000c00e87944 */ /* 0x000fea0003c00000 */
        /* <DEDUP_REMOVED lines=11> */
.L_x_6834:
[----:B------:R-:W-:Y:S05]  /*5d80*/  BSYNC.RECONVERGENT B1 ;  /* 0x0000000000017941 */ /* 0x000fea0003800200 */
.L_x_6832:
        /* <DEDUP_REMOVED lines=10> */
.L_x_6822:
        /* <DEDUP_REMOVED lines=34> */
.L_x_6837:
        /* <DEDUP_REMOVED lines=17> */
.L_x_6838:
[----:B------:R-:W-:Y:S05]  /*6160*/  BSYNC.RECONVERGENT B1 ;  /* 0x0000000000017941 */ /* 0x000fea0003800200 */
.L_x_6836:
        /* <DEDUP_REMOVED lines=41> */
.L_x_6840:
        /* <DEDUP_REMOVED lines=17> */
.L_x_6841:
[----:B------:R-:W-:Y:S05]  /*6510*/  BSYNC.RECONVERGENT B1 ;  /* 0x0000000000017941 */ /* 0x000fea0003800200 */
.L_x_6839:
        /* <DEDUP_REMOVED lines=10> */
.L_x_6835:
        /* <DEDUP_REMOVED lines=31> */
.L_x_6843:
[----:B------:R-:W-:Y:S01]  /*67b0*/  MOV R21, R10 ;  /* 0x0000000a00157202 */ /* 0x000fe20000000f00 */
[----:B------:R-:W-:Y:S01]  /*67c0*/  IMAD.MOV.U32 R20, RZ, RZ, R15 ;  /* 0x000000ffff147224 */ /* 0x000fe200078e000f */
[----:B------:R-:W-:Y:S02]  /*67d0*/  MOV R22, R11 ;  /* 0x0000000b00167202 */ /* 0x000fe40000000f00 */
[----:B------:R-:W-:Y:S02]  /*67e0*/  MOV R24, R14 ;  /* 0x0000000e00187202 */ /* 0x000fe40000000f00 */
[----:B------:R-:W-:-:S07]  /*67f0*/  MOV R23, 0x6810 ;  /* 0x0000681000177802 */ /* 0x000fce0000000f00 */
[----:B------:R-:W-:Y:S05]  /*6800*/  CALL.REL.NOINC `($__internal_141_$__cuda_sm20_rem_s64) ;  /* 0x0000000800687944 */ /* 0x000fea0003c00000 */
[----:B------:R-:W-:Y:S01]  /*6810*/  MOV R10, R12 ;  /* 0x0000000c000a7202 */ /* 0x000fe20000000f00 */
[----:B------:R-:W-:-:S07]  /*6820*/  IMAD.MOV.U32 R11, RZ, RZ, R13 ;  /* 0x000000ffff0b7224 */ /* 0x000fce00078e000d */
.L_x_6844:
[----:B------:R-:W-:Y:S05]  /*6830*/  BSYNC.RECONVERGENT B1 ;  /* 0x0000000000017941 */ /* 0x000fea0003800200 */
.L_x_6842:
        /* <DEDUP_REMOVED lines=10> */
.L_x_6795:
[----:B------:R-:W0:Y:S02]  /*68e0*/  LDCU.64 UR4, c[0x0][0x388] ;  /* 0x00007100ff0477ac */ /* 0x000e240008000a00 */
[----:B0-----:R-:W-:-:S04]  /*68f0*/  LEA R8, P0, R7, UR4, 0x3 ;  /* 0x0000000407087c11 */ /* 0x001fc8000f8018ff */
[----:B------:R-:W-:-:S05]  /*6900*/  LEA.HI.X R9, R7, UR5, R6, 0x3, P0 ;  /* 0x0000000507097c11 */ /* 0x000fca00080f1c06 */
[----:B------:R-:W2:Y:S02]  /*6910*/  LDG.E.64 R6, desc[UR6][R8.64] ;  /* 0x0000000608067981 */ /* 0x000ea4000c1e1b00 */
[----:B--2---:R-:W0:Y:S02]  /*6920*/  I2F.F64.U64 R6, R6 ;  /* 0x0000000600067312 */ /* 0x004e240000301800 */
[----:B0-----:R0:W-:Y:S02]  /*6930*/  STS.64 [R3], R6 ;  /* 0x0000000603007388 */ /* 0x0011e40000000a00 */
.L_x_6794:
[----:B------:R-:W-:Y:S05]  /*6940*/  BSYNC.RECONVERGENT B0 ;  /* 0x0000000000007941 */ /* 0x000fea0003800200 */
.L_x_6746:
[----:B------:R-:W-:Y:S01]  /*6950*/  BAR.SYNC.DEFER_BLOCKING 0x0 ;  /* 0x0000000000007b1d */ /* 0x000fe20000010000 */
[----:B------:R-:W-:Y:S02]  /*6960*/  ISETP.GE.U32.AND P0, PT, R4, 0x42, PT ;  /* 0x000000420400780c */ /* 0x000fe40003f06070 */
[----:B------:R-:W-:-:S11]  /*6970*/  ISETP.GT.U32.AND P1, PT, R2, 0x1f, PT ;  /* 0x0000001f0200780c */ /* 0x000fd60003f24070 */
[----:B------:R-:W-:Y:S05]  /*6980*/  @!P0 BRA `(.L_x_6845) ;  /* 0x00000000002c8947 */ /* 0x000fea0003800000 */
.L_x_6846:
        /* <DEDUP_REMOVED lines=11> */
.L_x_6845:
        /* <DEDUP_REMOVED lines=35> */
        .weak           $__internal_140_$__cuda_sm20_div_s64
        .type           $__internal_140_$__cuda_sm20_div_s64,@function
        .size           $__internal_140_$__cuda_sm20_div_s64,($__internal_141_$__cuda_sm20_rem_s64 - $__internal_140_$__cuda_sm20_div_s64)
$__internal_140_$__cuda_sm20_div_s64:
        /* <DEDUP_REMOVED lines=83> */
[----:B------:R-:W-:Y:S05]  /*71a0*/  RET.REL.NODEC R12 `(uncontiguous_cumulate_sum_square_u64) ;  /* 0xffffff8c0c947950 */ /* 0x000fea0003c3ffff */
        .weak           $__internal_141_$__cuda_sm20_rem_s64
        .type           $__internal_141_$__cuda_sm20_rem_s64,@function
        .size           $__internal_141_$__cuda_sm20_rem_s64,(.L_x_10092 - $__internal_141_$__cuda_sm20_rem_s64)
$__internal_141_$__cuda_sm20_rem_s64:
        /* <DEDUP_REMOVED lines=77> */
[----:B------:R-:W-:Y:S06]  /*7680*/  RET.REL.NODEC R10 `(uncontiguous_cumulate_sum_square_u64) ;  /* 0xffffff880a5c7950 */ /* 0x000fec0003c3ffff */
.L_x_6847:
        /* <DEDUP_REMOVED lines=15> */
.L_x_10092:


//--------------------- .text.uncontiguous_sum_square_u64 --------------------------
	.section	.text.uncontiguous_sum_square_u64,"ax",@progbits
	.align	128
        .global         uncontiguous_sum_square_u64
        .type           uncontiguous_sum_square_u64,@function
        .size           uncontiguous_sum_square_u64,(.L_x_10094 - uncontiguous_sum_square_u64)
        .other          uncontiguous_sum_square_u64,@"STO_CUDA_ENTRY STV_DEFAULT"
uncontiguous_sum_square_u64:
.text.uncontiguous_sum_square_u64:
        /* <DEDUP_REMOVED lines=41> */
.L_x_6876:
        /* <DEDUP_REMOVED lines=33> */
.L_x_6853:
[----:B------:R-:W-:Y:S01]  /*04a0*/  IMAD.MOV.U32 R29, RZ, RZ, R14 ;  /* 0x000000ffff1d7224 */ /* 0x000fe200078e000e */
[----:B------:R-:W-:Y:S01]  /*04b0*/  MOV R26, R15 ;  /* 0x0000000f001a7202 */ /* 0x000fe20000000f00 */
[----:B------:R-:W-:Y:S01]  /*04c0*/  IMAD.MOV.U32 R13, RZ, RZ, R16 ;  /* 0x000000ffff0d7224 */ /* 0x000fe200078e0010 */
[----:B------:R-:W-:Y:S02]  /*04d0*/  MOV R12, R17 ;  /* 0x00000011000c7202 */ /* 0x000fe40000000f00 */
[----:B------:R-:W-:-:S07]  /*04e0*/  MOV R11, 0x500 ;  /* 0x00000500000b7802 */ /* 0x000fce0000000f00 */
[----:B------:R-:W-:Y:S05]  /*04f0*/  CALL.REL.NOINC `($__internal_142_$__cuda_sm20_div_s64) ;  /* 0x0000006800047944 */ /* 0x000fea0003c00000 */
        /* <DEDUP_REMOVED lines=9> */
.L_x_6854:
[----:B------:R-:W-:Y:S05]  /*0590*/  BSYNC.RECONVERGENT B1 ;  /* 0x0000000000017941 */ /* 0x000fea0003800200 */
.L_x_6852:
        /* <DEDUP_REMOVED lines=36> */
.L_x_6856:
[----:B------:R-:W-:Y:S01]  /*07e0*/  IMAD.MOV.U32 R29, RZ, RZ, R7 ;  /* 0x000000ffff1d7224 */ /* 0x000fe200078e0007 */
[----:B------:R-:W-:Y:S01]  /*07f0*/  MOV R26, R8 ;  /* 0x00000008001a7202 */ /* 0x000fe20000000f00 */
[----:B------:R-:W-:Y:S01]  /*0800*/  IMAD.MOV.U32 R13, RZ, RZ, R16 ;  /* 0x000000ffff0d7224 */ /* 0x000fe200078e0010 */
[----:B------:R-:W-:Y:S02]  /*0810*/  MOV R12, R17 ;  /* 0x00000011000c7202 */ /* 0x000fe40000000f00 */
[----:B------:R-:W-:-:S07]  /*0820*/  MOV R11, 0x840 ;  /* 0x00000840000b7802 */ /* 0x000fce0000000f00 */
[----:B------:R-:W-:Y:S05]  /*0830*/  CALL.REL.NOINC `($__internal_142_$__cuda_sm20_div_s64) ;  /* 0x0000006400347944 */ /* 0x000fea0003c00000 */
        /* <DEDUP_REMOVED lines=10> */
.L_x_6857:
[----:B------:R-:W-:Y:S05]  /*08e0*/  BSYNC.RECONVERGENT B1 ;  /* 0x0000000000017941 */ /* 0x000fea0003800200 */
.L_x_6855:
        /* <DEDUP_REMOVED lines=37> */
.L_x_6859:
[----:B------:R-:W-:Y:S01]  /*0b40*/  MOV R29, R14 ;  /* 0x0000000e001d7202 */ /* 0x000fe20000000f00 */
[----:B------:R-:W-:Y:S01]  /*0b50*/  IMAD.MOV.U32 R26, RZ, RZ, R15 ;  /* 0x000000ffff1a7224 */ /* 0x000fe200078e000f */
[----:B------:R-:W-:Y:S01]  /*0b60*/  MOV R13, R16 ;  /* 0x00000010000d7202 */ /* 0x000fe20000000f00 */
[----:B------:R-:W-:Y:S01]  /*0b70*/  IMAD.MOV.U32 R12, RZ, RZ, R17 ;  /* 0x000000ffff0c7224 */ /* 0x000fe200078e0011 */
[----:B------:R-:W-:-:S07]  /*0b80*/  MOV R11, 0xba0 ;  /* 0x00000ba0000b7802 */ /* 0x000fce0000000f00 */
[----:B------:R-:W-:Y:S05]  /*0b90*/  CALL.REL.NOINC `($__internal_142_$__cuda_sm20_div_s64) ;  /* 0x00000060005c7944 */ /* 0x000fea0003c00000 */
        /* <DEDUP_REMOVED lines=10> */
.L_x_6860:
[----:B------:R-:W-:Y:S05]  /*0c40*/  BSYNC.RECONVERGENT B1 ;  /* 0x0000000000017941 */ /* 0x000fea0003800200 */
.L_x_6858:
        /* <DEDUP_REMOVED lines=34> */
.L_x_6862:
        /* <DEDUP_REMOVED lines=16> */
.L_x_6863:
[----:B------:R-:W-:Y:S05]  /*0f70*/  BSYNC.RECONVERGENT B1 ;  /* 0x0000000000017941 */ /* 0x000fea0003800200 */
.L_x_6861:
        /* <DEDUP_REMOVED lines=37> */
.L_x_6865:
        /* <DEDUP_REMOVED lines=17> */
.L_x_6866:
[----:B------:R-:W-:Y:S05]  /*12e0*/  BSYNC.RECONVERGENT B1 ;  /* 0x0000000000017941 */ /* 0x000fea0003800200 */
.L_x_6864:
        /* <DEDUP_REMOVED lines=35> */
.L_x_6868:
        /* <DEDUP_REMOVED lines=16> */
.L_x_6869:
[----:B------:R-:W-:Y:S05]  /*1620*/  BSYNC.RECONVERGENT B1 ;  /* 0x0000000000017941 */ /* 0x000fea0003800200 */
.L_x_6867:
        /* <DEDUP_REMOVED lines=36> */
.L_x_6871:
[----:B------:R-:W-:Y:S01]  /*1870*/  MOV R29, R14 ;  /* 0x0000000e001d7202 */ /* 0x000fe20000000f00 */
[----:B------:R-:W-:Y:S01]  /*1880*/  IMAD.MOV.U32 R26, RZ, RZ, R15 ;  /* 0x000000ffff1a7224 */ /* 0x000fe200078e000f */
[----:B------:R-:W-:Y:S01]  /*1890*/  MOV R13, R16 ;  /* 0x00000010000d7202 */ /* 0x000fe20000000f00 */
[----:B------:R-:W-:Y:S01]  /*18a0*/  IMAD.MOV.U32 R12, RZ, RZ, R17 ;  /* 0x000000ffff0c7224 */ /* 0x000fe200078e0011 */
[----:B------:R-:W-:-:S07]  /*18b0*/  MOV R11, 0x18d0 ;  /* 0x000018d0000b7802 */ /* 0x000fce0000000f00 */
[----:B------:R-:W-:Y:S05]  /*18c0*/  CALL.REL.NOINC `($__internal_142_$__cuda_sm20_div_s64) ;  /* 0x0000005400107944 */ /* 0x000fea0003c00000 */
        /* <DEDUP_REMOVED lines=11> */
.L_x_6872:
[----:B------:R-:W-:Y:S05]  /*1980*/  BSYNC.RECONVERGENT B1 ;  /* 0x0000000000017941 */ /* 0x000fea0003800200 */
.L_x_6870:
        /* <DEDUP_REMOVED lines=36> */
.L_x_6874:
        /* <DEDUP_REMOVED lines=17> */
.L_x_6875:
[----:B------:R-:W-:Y:S05]  /*1ce0*/  BSYNC.RECONVERGENT B1 ;  /* 0x0000000000017941 */ /* 0x000fea0003800200 */
.L_x_6873:
        /* <DEDUP_REMOVED lines=10> */
.L_x_6851:
        /* <DEDUP_REMOVED lines=36> */
.L_x_6879:
[----:B------:R-:W-:Y:S01]  /*1fd0*/  MOV R29, R14 ;  /* 0x0000000e001d7202 */ /* 0x000fe20000000f00 */
[----:B------:R-:W-:Y:S01]  /*1fe0*/  IMAD.MOV.U32 R26, RZ, RZ, R15 ;  /* 0x000000ffff1a7224 */ /* 0x000fe200078e000f */
[----:B------:R-:W-:Y:S01]  /*1ff0*/  MOV R13, R16 ;  /* 0x00000010000d7202 */ /* 0x000fe20000000f00 */
[----:B------:R-:W-:Y:S01]  /*2000*/  IMAD.MOV.U32 R12, RZ, RZ, R17 ;  /* 0x000000ffff0c7224 */ /* 0x000fe200078e0011 */
[----:B------:R-:W-:-:S07]  /*2010*/  MOV R11, 0x2030 ;  /* 0x00002030000b7802 */ /* 0x000fce0000000f00 */
[----:B------:R-:W-:Y:S05]  /*2020*/  CALL.REL.NOINC `($__internal_142_$__cuda_sm20_div_s64) ;  /* 0x0000004c00387944 */ /* 0x000fea0003c00000 */
        /* <DEDUP_REMOVED lines=9> */
.L_x_6880:
[----:B------:R-:W-:Y:S05]  /*20c0*/  BSYNC.RECONVERGENT B1 ;  /* 0x0000000000017941 */ /* 0x000fea0003800200 */
.L_x_6878:
        /* <DEDUP_REMOVED lines=36> */
.L_x_6882:
        /* <DEDUP_REMOVED lines=17> */
.L_x_6883:
[----:B------:R-:W-:Y:S05]  /*2420*/  BSYNC.RECONVERGENT B1 ;  /* 0x0000000000017941 */ /* 0x000fea0003800200 */
.L_x_6881:
        /* <DEDUP_REMOVED lines=38> */
.L_x_6885:
        /* <DEDUP_REMOVED lines=16> */
.L_x_6886:
[----:B------:R-:W-:Y:S05]  /*2790*/  BSYNC.RECONVERGENT B1 ;  /* 0x0000000000017941 */ /* 0x000fea0003800200 */
.L_x_6884:
        /* <DEDUP_REMOVED lines=36> */
.L_x_6888:
        /* <DEDUP_REMOVED lines=16> */
.L_x_6889:
[----:B------:R-:W-:Y:S05]  /*2ae0*/  BSYNC.RECONVERGENT B1 ;  /* 0x0000000000017941 */ /* 0x000fea0003800200 */
.L_x_6887:
[----:B------:R-:W-:Y:S01]  /*2af0*/  IMAD R5, R5, R38, RZ ;  /* 0x0000002605057224 */ /* 0x000fe200078e02ff */
[----:B------:R-:W-:Y:S01]  /*2b00*/  IADD3 R9, PT, PT, R9, -0x2, RZ ;  /* 0xfffffffe09097810 */ /* 0x000fe20007ffe0ff */
[----:B------:R-:W-:Y:S02]  /*2b10*/  IMAD.MOV.U32 R34, RZ, RZ, R20 ;  /* 0x000000ffff227224 */ /* 0x000fe400078e0014 */
[-C--:B------:R-:W-:Y:S02]  /*2b20*/  IMAD R5, R39, R10.reuse, R5 ;  /* 0x0000000a27057224 */ /* 0x080fe400078e0205 */
[----:B------:R-:W-:-:S04]  /*2b30*/  IMAD.WIDE.U32 R34, R38, R10, R34 ;  /* 0x0000000a26227225 */ /* 0x000fc800078e0022 */
[----:B------:R-:W-:Y:S01]  /*2b40*/  IMAD.IADD R6, R35, 0x1, R5 ;  /* 0x0000000123067824 */ /* 0x000fe200078e0205 */
[----:B------:R-:W-:-:S07]  /*2b50*/  MOV R5, R34 ;  /* 0x0000002200057202 */ /* 0x000fce0000000f00 */
.L_x_6877:
        /* <DEDUP_REMOVED lines=31> */
.L_x_6891:
[----:B------:R-:W-:Y:S01]  /*2d50*/  IMAD.MOV.U32 R20, RZ, RZ, R14 ;  /* 0x000000ffff147224 */ /* 0x000fe200078e000e */
[----:B------:R-:W-:Y:S01]  /*2d60*/  MOV R24, R15 ;  /* 0x0000000f00187202 */ /* 0x000fe20000000f00 */
[----:B------:R-:W-:Y:S01]  /*2d70*/  IMAD.MOV.U32 R21, RZ, RZ, R16 ;  /* 0x000000ffff157224 */ /* 0x000fe200078e0010 */
[----:B------:R-:W-:Y:S02]  /*2d80*/  MOV R22, R17 ;  /* 0x0000001100167202 */ /* 0x000fe40000000f00 */
[----:B------:R-:W-:-:S07]  /*2d90*/  MOV R23, 0x2db0 ;  /* 0x00002db000177802 */ /* 0x000fce0000000f00 */
[----:B------:R-:W-:Y:S05]  /*2da0*/  CALL.REL.NOINC `($__internal_143_$__cuda_sm20_rem_s64) ;  /* 0x0000004400287944 */ /* 0x000fea0003c00000 */
[----:B------:R-:W-:Y:S01]  /*2db0*/  IMAD.MOV.U32 R10, RZ, RZ, R12 ;  /* 0x000000ffff0a7224 */ /* 0x000fe200078e000c */
[----:B------:R-:W-:-:S07]  /*2dc0*/  MOV R11, R13 ;  /* 0x0000000d000b7202 */ /* 0x000fce0000000f00 */
.L_x_6892:
[----:B------:R-:W-:Y:S05]  /*2dd0*/  BSYNC.RECONVERGENT B1 ;  /* 0x0000000000017941 */ /* 0x000fea0003800200 */
.L_x_6890:
        /* <DEDUP_REMOVED lines=33> */
.L_x_6894:
[----:B------:R-:W-:Y:S01]  /*2ff0*/  MOV R21, R16 ;  /* 0x0000001000157202 */ /* 0x000fe20000000f00 */
[----:B------:R-:W-:Y:S01]  /*3000*/  IMAD.MOV.U32 R22, RZ, RZ, R17 ;  /* 0x000000ffff167224 */ /* 0x000fe200078e0011 */
[----:B------:R-:W-:Y:S01]  /*3010*/  MOV R20, R7 ;  /* 0x0000000700147202 */ /* 0x000fe20000000f00 */
[----:B------:R-:W-:Y:S01]  /*3020*/  IMAD.MOV.U32 R24, RZ, RZ, R8 ;  /* 0x000000ffff187224 */ /* 0x000fe200078e0008 */
[----:B------:R-:W-:-:S07]  /*3030*/  MOV R23, 0x3050 ;  /* 0x0000305000177802 */ /* 0x000fce0000000f00 */
[----:B------:R-:W-:Y:S05]  /*3040*/  CALL.REL.NOINC `($__internal_143_$__cuda_sm20_rem_s64) ;  /* 0x0000004000807944 */ /* 0x000fea0003c00000 */
[----:B------:R-:W-:Y:S01]  /*3050*/  MOV R8, R12 ;  /* 0x0000000c00087202 */ /* 0x000fe20000000f00 */
[----:B------:R-:W-:-:S07]  /*3060*/  IMAD.MOV.U32 R9, RZ, RZ, R13 ;  /* 0x000000ffff097224 */ /* 0x000fce00078e000d */
.L_x_6895:
[----:B------:R-:W-:Y:S05]  /*3070*/  BSYNC.RECONVERGENT B1 ;  /* 0x0000000000017941 */ /* 0x000fea0003800200 */
.L_x_6893:
[----:B------:R-:W-:Y:S01]  /*3080*/  MOV R10, R5 ;  /* 0x00000005000a7202 */ /* 0x000fe20000000f00 */
[----:B------:R-:W-:Y:S02]  /*3090*/  IMAD R7, R9, R18, RZ ;  /* 0x0000001209077224 */ /* 0x000fe400078e02ff */
[----:B------:R-:W-:Y:S02]  /*30a0*/  IMAD.MOV.U32 R11, RZ, RZ, R6 ;  /* 0x000000ffff0b7224 */ /* 0x000fe400078e0006 */
[-C--:B------:R-:W-:Y:S02]  /*30b0*/  IMAD R7, R19, R8.reuse, R7 ;  /* 0x0000000813077224 */ /* 0x080fe400078e0207 */
[----:B------:R-:W-:-:S04]  /*30c0*/  IMAD.WIDE.U32 R10, R18, R8, R10 ;  /* 0x00000008120a7225 */ /* 0x000fc800078e000a */
[----:B------:R-:W-:Y:S01]  /*30d0*/  IMAD.MOV.U32 R5, RZ, RZ, R10 ;  /* 0x000000ffff057224 */ /* 0x000fe200078e000a */
[----:B------:R-:W-:-:S07]  /*30e0*/  IADD3 R6, PT, PT, R11, R7, RZ ;  /* 0x000000070b067210 */ /* 0x000fce0007ffe0ff */
.L_x_6850:
[----:B------:R-:W0:Y:S02]  /*30f0*/  LDCU.64 UR4, c[0x0][0x388] ;  /* 0x00007100ff0477ac */ /* 0x000e240008000a00 */
[----:B0-----:R-:W-:-:S04]  /*3100*/  LEA R8, P0, R27, UR4, 0x3 ;  /* 0x000000041b087c11 */ /* 0x001fc8000f8018ff */
[----:B------:R-:W-:Y:S02]  /*3110*/  LEA.HI.X R9, R27, UR5, R28, 0x3, P0 ;  /* 0x000000051b097c11 */ /* 0x000fe400080f1c1c */
[----:B------:R-:W-:-:S04]  /*3120*/  LEA R12, P0, R5, UR4, 0x3 ;  /* 0x00000004050c7c11 */ /* 0x000fc8000f8018ff */
[----:B------:R-:W2:Y:S01]  /*3130*/  LDG.E.64 R8, desc[UR6][R8.64] ;  /* 0x0000000608087981 */ /* 0x000ea2000c1e1b00 */
[----:B------:R-:W-:-:S05]  /*3140*/  LEA.HI.X R13, R5, UR5, R6, 0x3, P0 ;  /* 0x00000005050d7c11 */ /* 0x000fca00080f1c06 */
[----:B------:R-:W3:Y:S01]  /*3150*/  LDG.E.64 R6, desc[UR6][R12.64] ;  /* 0x000000060c067981 */ /* 0x000ee2000c1e1b00 */
[-C--:B--2---:R-:W-:Y:S02]  /*3160*/  IMAD R5, R9, R8.reuse, RZ ;  /* 0x0000000809057224 */ /* 0x084fe400078e02ff */
[----:B------:R-:W-:-:S04]  /*3170*/  IMAD.WIDE.U32 R10, R8, R8, RZ ;  /* 0x00000008080a7225 */ /* 0x000fc800078e00ff */
[----:B------:R-:W-:Y:S02]  /*3180*/  IMAD R5, R8, R9, R5 ;  /* 0x0000000908057224 */ /* 0x000fe400078e0205 */
[----:B---3--:R-:W-:-:S03]  /*3190*/  IMAD R15, R7, R6, RZ ;  /* 0x00000006070f7224 */ /* 0x008fc600078e02ff */
[----:B------:R-:W-:Y:S01]  /*31a0*/  IADD3 R11, PT, PT, R11, R5, RZ ;  /* 0x000000050b0b7210 */ /* 0x000fe20007ffe0ff */
[C---:B------:R-:W-:Y:S02]  /*31b0*/  IMAD R15, R6.reuse, R7, R15 ;  /* 0x00000007060f7224 */ /* 0x040fe400078e020f */
[----:B------:R-:W-:-:S04]  /*31c0*/  IMAD.WIDE.U32 R6, R6, R6, R10 ;  /* 0x0000000606067225 */ /* 0x000fc800078e000a */
[----:B------:R-:W-:-:S06]  /*31d0*/  IMAD.IADD R7, R7, 0x1, R15 ;  /* 0x0000000107077824 */ /* 0x000fcc00078e020f */
[----:B------:R-:W0:Y:S02]  /*31e0*/  I2F.F64.U64 R6, R6 ;  /* 0x0000000600067312 */ /* 0x000e240000301800 */
[----:B0-----:R1:W-:Y:S01]  /*31f0*/  STS.64 [R3], R6 ;  /* 0x0000000603007388 */ /* 0x0013e20000000a00 */
[----:B------:R-:W-:Y:S05]  /*3200*/  BRA `(.L_x_6896) ;  /* 0x0000003400f47947 */ /* 0x000fea0003800000 */
.L_x_6849:
        /* <DEDUP_REMOVED lines=20> */
.L_x_6923:
        /* <DEDUP_REMOVED lines=33> */
.L_x_6900:
[----:B------:R-:W-:Y:S01]  /*3560*/  IMAD.MOV.U32 R29, RZ, RZ, R15 ;  /* 0x000000ffff1d7224 */ /* 0x000fe200078e000f */
[----:B------:R-:W-:Y:S01]  /*3570*/  MOV R26, R14 ;  /* 0x0000000e001a7202 */ /* 0x000fe20000000f00 */
[----:B------:R-:W-:Y:S01]  /*3580*/  IMAD.MOV.U32 R13, RZ, RZ, R34 ;  /* 0x000000ffff0d7224 */ /* 0x000fe200078e0022 */
[----:B------:R-:W-:Y:S02]  /*3590*/  MOV R12, R35 ;  /* 0x00000023000c7202 */ /* 0x000fe40000000f00 */
[----:B------:R-:W-:-:S07]  /*35a0*/  MOV R11, 0x35c0 ;  /* 0x000035c0000b7802 */ /* 0x000fce0000000f00 */
[----:B-123--:R-:W-:Y:S05]  /*35b0*/  CALL.REL.NOINC `($__internal_142_$__cuda_sm20_div_s64) ;  /* 0x0000003400d47944 */ /* 0x00efea0003c00000 */
        /* <DEDUP_REMOVED lines=11> */
.L_x_6901:
[----:B------:R-:W-:Y:S05]  /*3670*/  BSYNC.RECONVERGENT B1 ;  /* 0x0000000000017941 */ /* 0x000fea0003800200 */
.L_x_6899:
        /* <DEDUP_REMOVED lines=39> */
.L_x_6903:
[----:B------:R-:W-:Y:S01]  /*38f0*/  IMAD.MOV.U32 R29, RZ, RZ, R34 ;  /* 0x000000ffff1d7224 */ /* 0x000fe200078e0022 */
[----:B------:R-:W-:Y:S01]  /*3900*/  MOV R26, R35 ;  /* 0x00000023001a7202 */ /* 0x000fe20000000f00 */
[----:B------:R-:W-:Y:S01]  /*3910*/  IMAD.MOV.U32 R13, RZ, RZ, R36 ;  /* 0x000000ffff0d7224 */ /* 0x000fe200078e0024 */
[----:B------:R-:W-:Y:S02]  /*3920*/  MOV R12, R37 ;  /* 0x00000025000c7202 */ /* 0x000fe40000000f00 */
[----:B------:R-:W-:-:S07]  /*3930*/  MOV R11, 0x3950 ;  /* 0x00003950000b7802 */ /* 0x000fce0000000f00 */
[----:B-1----:R-:W-:Y:S05]  /*3940*/  CALL.REL.NOINC `($__internal_142_$__cuda_sm20_div_s64) ;  /* 0x0000003000f07944 */ /* 0x002fea0003c00000 */
        /* <DEDUP_REMOVED lines=11> */
.L_x_6904:
[----:B------:R-:W-:Y:S05]  /*3a00*/  BSYNC.RECONVERGENT B1 ;  /* 0x0000000000017941 */ /* 0x000fea0003800200 */
.L_x_6902:
        /* <DEDUP_REMOVED lines=38> */
.L_x_6906:
[----:B------:R-:W-:Y:S01]  /*3c70*/  MOV R29, R34 ;  /* 0x00000022001d7202 */ /* 0x000fe20000000f00 */
[----:B------:R-:W-:Y:S01]  /*3c80*/  IMAD.MOV.U32 R26, RZ, RZ, R35 ;  /* 0x000000ffff1a7224 */ /* 0x000fe200078e0023 */
[----:B------:R-:W-:Y:S01]  /*3c90*/  MOV R13, R36 ;  /* 0x00000024000d7202 */ /* 0x000fe20000000f00 */
[----:B------:R-:W-:Y:S01]  /*3ca0*/  IMAD.MOV.U32 R12, RZ, RZ, R37 ;  /* 0x000000ffff0c7224 */ /* 0x000fe200078e0025 */
[----:B------:R-:W-:-:S07]  /*3cb0*/  MOV R11, 0x3cd0 ;  /* 0x00003cd0000b7802 */ /* 0x000fce0000000f00 */
[----:B-1----:R-:W-:Y:S05]  /*3cc0*/  CALL.REL.NOINC `($__internal_142_$__cuda_sm20_div_s64) ;  /* 0x0000003000107944 */ /* 0x002fea0003c00000 */
        /* <DEDUP_REMOVED lines=11> */
.L_x_6907:
[----:B------:R-:W-:Y:S05]  /*3d80*/  BSYNC.RECONVERGENT B1 ;  /* 0x0000000000017941 */ /* 0x000fea0003800200 */
.L_x_6905:
        /* <DEDUP_REMOVED lines=38> */
.L_x_6909:
        /* <DEDUP_REMOVED lines=17> */
.L_x_6910:
[----:B------:R-:W-:Y:S05]  /*4100*/  BSYNC.RECONVERGENT B1 ;  /* 0x0000000000017941 */ /* 0x000fea0003800200 */
.L_x_6908:
        /* <DEDUP_REMOVED lines=39> */
.L_x_6912:
        /* <DEDUP_REMOVED lines=17> */
.L_x_6913:
[----:B------:R-:W-:Y:S05]  /*4490*/  BSYNC.RECONVERGENT B1 ;  /* 0x0000000000017941 */ /* 0x000fea0003800200 */
.L_x_6911:
        /* <DEDUP_REMOVED lines=38> */
.L_x_6915:
        /* <DEDUP_REMOVED lines=17> */
.L_x_6916:
[----:B------:R-:W-:Y:S05]  /*4810*/  BSYNC.RECONVERGENT B1 ;  /* 0x0000000000017941 */ /* 0x000fea0003800200 */
.L_x_6914:
        /* <DEDUP_REMOVED lines=38> */
.L_x_6918:
        /* <DEDUP_REMOVED lines=17> */
.L_x_6919:
[----:B------:R-:W-:Y:S05]  /*4b90*/  BSYNC.RECONVERGENT B1 ;  /* 0x0000000000017941 */ /* 0x000fea0003800200 */
.L_x_6917:
        /* <DEDUP_REMOVED lines=36> */
.L_x_6921:
        /* <DEDUP_REMOVED lines=10> */
[----:B------:R-:W-:Y:S01]  /*4e80*/  IADD3.X R7, PT, PT, RZ, ~R25, RZ, P0, !PT ;  /* 0x80000019ff077210 */ /* 0x000fe200007fe4ff */
[----:B------:R-:W-:Y:S02]  /*4e90*/  IMAD.MOV.U32 R14, RZ, RZ, R25 ;  /* 0x000000ffff0e7224 */ /* 0x000fe400078e0019 */
[----:B------:R-:W-:-:S04]  /*4ea0*/  IMAD.WIDE.U32 R12, R36, R11, R12 ;  /* 0x0000000b240c7225 */ /* 0x000fc800078e000c */
[----:B------:R-:W-:Y:S01]  /*4eb0*/  IMAD R7, R7, R36, RZ ;  /* 0x0000002407077224 */ /* 0x000fe200078e02ff */
[----:B------:R-:W-:-:S03]  /*4ec0*/  MOV R35, R12 ;  /* 0x0000000c00237202 */ /* 0x000fc60000000f00 */
[----:B------:R-:W-:-:S05]  /*4ed0*/  IMAD R7, R37, R11, R7 ;  /* 0x0000000b25077224 */ /* 0x000fca00078e0207 */
[----:B------:R-:W-:-:S07]  /*4ee0*/  IADD3 R11, PT, PT, R13, R7, RZ ;  /* 0x000000070d0b7210 */ /* 0x000fce0007ffe0ff */
.L_x_6922:
[----:B------:R-:W-:Y:S05]  /*4ef0*/  BSYNC.RECONVERGENT B1 ;  /* 0x0000000000017941 */ /* 0x000fea0003800200 */
.L_x_6920:
        /* <DEDUP_REMOVED lines=12> */
.L_x_6898:
        /* <DEDUP_REMOVED lines=35> */
.L_x_6926:
[----:B------:R-:W-:Y:S01]  /*51f0*/  MOV R29, R15 ;  /* 0x0000000f001d7202 */ /* 0x000fe20000000f00 */
[----:B------:R-:W-:Y:S01]  /*5200*/  IMAD.MOV.U32 R13, RZ, RZ, R16 ;  /* 0x000000ffff0d7224 */ /* 0x000fe200078e0010 */
[----:B------:R-:W-:Y:S02]  /*5210*/  MOV R26, R14 ;  /* 0x0000000e001a7202 */ /* 0x000fe40000000f00 */
[----:B------:R-:W-:Y:S02]  /*5220*/  MOV R12, R17 ;  /* 0x00000011000c7202 */ /* 0x000fe40000000f00 */
[----:B------:R-:W-:-:S07]  /*5230*/  MOV R11, 0x5250 ;  /* 0x00005250000b7802 */ /* 0x000fce0000000f00 */
[----:B------:R-:W-:Y:S05]  /*5240*/  CALL.REL.NOINC `($__internal_142_$__cuda_sm20_div_s64) ;  /* 0x0000001800b07944 */ /* 0x000fea0003c00000 */
        /* <DEDUP_REMOVED lines=11> */
.L_x_6927:
[----:B------:R-:W-:Y:S05]  /*5300*/  BSYNC.RECONVERGENT B1 ;  /* 0x0000000000017941 */ /* 0x000fea0003800200 */
.L_x_6925:
        /* <DEDUP_REMOVED lines=41> */
.L_x_6929:
        /* <DEDUP_REMOVED lines=17> */
.L_x_6930:
[----:B------:R-:W-:Y:S05]  /*56b0*/  BSYNC.RECONVERGENT B1 ;  /* 0x0000000000017941 */ /* 0x000fea0003800200 */
.L_x_6928:
        /* <DEDUP_REMOVED lines=40> */
.L_x_6932:
[----:B------:R-:W-:Y:S01]  /*5940*/  MOV R29, R18 ;  /* 0x00000012001d7202 */ /* 0x000fe20000000f00 */
[----:B------:R-:W-:Y:S01]  /*5950*/  IMAD.MOV.U32 R13, RZ, RZ, R20 ;  /* 0x000000ffff0d7224 */ /* 0x000fe200078e0014 */
[----:B------:R-:W-:Y:S02]  /*5960*/  MOV R26, R19 ;  /* 0x00000013001a7202 */ /* 0x000fe40000000f00 */
[----:B------:R-:W-:Y:S02]  /*5970*/  MOV R12, R21 ;  /* 0x00000015000c7202 */ /* 0x000fe40000000f00 */
[----:B------:R-:W-:-:S07]  /*5980*/  MOV R11, 0x59a0 ;  /* 0x000059a0000b7802 */ /* 0x000fce0000000f00 */
[----:B------:R-:W-:Y:S05]  /*5990*/  CALL.REL.NOINC `($__internal_142_$__cuda_sm20_div_s64) ;  /* 0x0000001000dc7944 */ /* 0x000fea0003c00000 */
        /* <DEDUP_REMOVED lines=11> */
.L_x_6933:
[----:B------:R-:W-:Y:S05]  /*5a50*/  BSYNC.RECONVERGENT B1 ;  /* 0x0000000000017941 */ /* 0x000fea0003800200 */
.L_x_6931:
        /* <DEDUP_REMOVED lines=39> */
.L_x_6935:
        /* <DEDUP_REMOVED lines=17> */
.L_x_6936:
[----:B------:R-:W-:Y:S05]  /*5de0*/  BSYNC.RECONVERGENT B1 ;  /* 0x0000000000017941 */ /* 0x000fea0003800200 */
.L_x_6934:
        /* <DEDUP_REMOVED lines=10> */
.L_x_6924:
        /* <DEDUP_REMOVED lines=34> */
.L_x_6939:
[----:B------:R-:W-:Y:S01]  /*60b0*/  MOV R29, R15 ;  /* 0x0000000f001d7202 */ /* 0x000fe20000000f00 */
[----:B------:R-:W-:Y:S01]  /*60c0*/  IMAD.MOV.U32 R26, RZ, RZ, R14 ;  /* 0x000000ffff1a7224 */ /* 0x000fe200078e000e */
[----:B------:R-:W-:Y:S02]  /*60d0*/  MOV R13, R16 ;  /* 0x00000010000d7202 */ /* 0x000fe40000000f00 */
[----:B------:R-:W-:Y:S02]  /*60e0*/  MOV R12, R17 ;  /* 0x00000011000c7202 */ /* 0x000fe40000000f00 */
[----:B------:R-:W-:-:S07]  /*60f0*/  MOV R11, 0x6110 ;  /* 0x00006110000b7802 */ /* 0x000fce0000000f00 */
[----:B------:R-:W-:Y:S05]  /*6100*/  CALL.REL.NOINC `($__internal_142_$__cuda_sm20_div_s64) ;  /* 0x0000000c00007944 */ /* 0x000fea0003c00000 */
        /* <DEDUP_REMOVED lines=11> */
.L_x_6940:
[----:B------:R-:W-:Y:S05]  /*61c0*/  BSYNC.RECONVERGENT B1 ;  /* 0x0000000000017941 */ /* 0x000fea0003800200 */
.L_x_6938:
        /* <DEDUP_REMOVED lines=41> */
.L_x_6942:
        /* <DEDUP_REMOVED lines=17> */
.L_x_6943:
[----:B------:R-:W-:Y:S05]  /*6570*/  BSYNC.RECONVERGENT B1 ;  /* 0x0000000000017941 */ /* 0x000fea0003800200 */
.L_x_6941:
        /* <DEDUP_REMOVED lines=10> */
.L_x_6937:
        /* <DEDUP_REMOVED lines=31> */
.L_x_6945:
[----:B------:R-:W-:Y:S01]  /*6810*/  IMAD.MOV.U32 R21, RZ, RZ, R10 ;  /* 0x000000ffff157224 */ /* 0x000fe200078e000a */
[----:B------:R-:W-:Y:S01]  /*6820*/  MOV R22, R11 ;  /* 0x0000000b00167202 */ /* 0x000fe20000000f00 */
[----:B------:R-:W-:Y:S01]  /*6830*/  IMAD.MOV.U32 R24, RZ, RZ, R14 ;  /* 0x000000ffff187224 */ /* 0x000fe200078e000e */
[----:B------:R-:W-:Y:S02]  /*6840*/  MOV R20, R15 ;  /* 0x0000000f00147202 */ /* 0x000fe40000000f00 */
[----:B------:R-:W-:-:S07]  /*6850*/  MOV R23, 0x6870 ;  /* 0x0000687000177802 */ /* 0x000fce0000000f00 */
[----:B------:R-:W-:Y:S05]  /*6860*/  CALL.REL.NOINC `($__internal_143_$__cuda_sm20_rem_s64) ;  /* 0x0000000800787944 */ /* 0x000fea0003c00000 */
[----:B------:R-:W-:Y:S02]  /*6870*/  MOV R10, R12 ;  /* 0x0000000c000a7202 */ /* 0x000fe40000000f00 */
[----:B------:R-:W-:-:S07]  /*6880*/  MOV R11, R13 ;  /* 0x0000000d000b7202 */ /* 0x000fce0000000f00 */
.L_x_6946:
[----:B------:R-:W-:Y:S05]  /*6890*/  BSYNC.RECONVERGENT B1 ;  /* 0x0000000000017941 */ /* 0x000fea0003800200 */
.L_x_6944:
        /* <DEDUP_REMOVED lines=10> */
.L_x_6897:
[----:B------:R-:W0:Y:S02]  /*6940*/  LDCU.64 UR4, c[0x0][0x388] ;  /* 0x00007100ff0477ac */ /* 0x000e240008000a00 */
[----:B0-----:R-:W-:-:S04]  /*6950*/  LEA R8, P0, R7, UR4, 0x3 ;  /* 0x0000000407087c11 */ /* 0x001fc8000f8018ff */
[----:B------:R-:W-:-:S05]  /*6960*/  LEA.HI.X R9, R7, UR5, R6, 0x3, P0 ;  /* 0x0000000507097c11 */ /* 0x000fca00080f1c06 */
[----:B------:R-:W2:Y:S02]  /*6970*/  LDG.E.64 R6, desc[UR6][R8.64] ;  /* 0x0000000608067981 */ /* 0x000ea4000c1e1b00 */
[-C--:B--2---:R-:W-:Y:S02]  /*6980*/  IMAD R5, R7, R6.reuse, RZ ;  /* 0x0000000607057224 */ /* 0x084fe400078e02ff */
[----:B------:R-:W-:-:S04]  /*6990*/  IMAD.WIDE.U32 R10, R6, R6, RZ ;  /* 0x00000006060a7225 */ /* 0x000fc800078e00ff */
[----:B------:R-:W-:-:S05]  /*69a0*/  IMAD R5, R6, R7, R5 ;  /* 0x0000000706057224 */ /* 0x000fca00078e0205 */
[----:B------:R-:W-:-:S04]  /*69b0*/  IADD3 R11, PT, PT, R11, R5, RZ ;  /* 0x000000050b0b7210 */ /* 0x000fc80007ffe0ff */
[----:B------:R-:W0:Y:S02]  /*69c0*/  I2F.F64.U64 R6, R10 ;  /* 0x0000000a00067312 */ /* 0x000e240000301800 */
[----:B0-----:R0:W-:Y:S02]  /*69d0*/  STS.64 [R3], R6 ;  /* 0x0000000603007388 */ /* 0x0011e40000000a00 */
.L_x_6896:
[----:B------:R-:W-:Y:S05]  /*69e0*/  BSYNC.RECONVERGENT B0 ;  /* 0x0000000000007941 */ /* 0x000fea0003800200 */
.L_x_6848:
[----:B------:R-:W-:Y:S01]  /*69f0*/  BAR.SYNC.DEFER_BLOCKING 0x0 ;  /* 0x0000000000007b1d */ /* 0x000fe20000010000 */
[----:B------:R-:W-:Y:S02]  /*6a00*/  ISETP.GE.U32.AND P0, PT, R4, 0x42, PT ;  /* 0x000000420400780c */ /* 0x000fe40003f06070 */
[----:B------:R-:W-:-:S11]  /*6a10*/  ISETP.GT.U32.AND P1, PT, R2, 0x1f, PT ;  /* 0x0000001f0200780c */ /* 0x000fd60003f24070 */
[----:B------:R-:W-:Y:S05]  /*6a20*/  @!P0 BRA `(.L_x_6947) ;  /* 0x00000000002c8947 */ /* 0x000fea0003800000 */
.L_x_6948:
        /* <DEDUP_REMOVED lines=11> */
.L_x_6947:
        /* <DEDUP_REMOVED lines=35> */
        .weak           $__internal_142_$__cuda_sm20_div_s64
        .type           $__internal_142_$__cuda_sm20_div_s64,@function
        .size           $__internal_142_$__cuda_sm20_div_s64,($__internal_143_$__cuda_sm20_rem_s64 - $__internal_142_$__cuda_sm20_div_s64)
$__internal_142_$__cuda_sm20_div_s64:
        /* <DEDUP_REMOVED lines=83> */
[----:B------:R-:W-:Y:S05]  /*7240*/  RET.REL.NODEC R12 `(uncontiguous_sum_square_u64) ;  /* 0xffffff8c0c6c7950 */ /* 0x000fea0003c3ffff */
        .weak           $__internal_143_$__cuda_sm20_rem_s64
        .type           $__internal_143_$__cuda_sm20_rem_s64,@function
        .size           $__internal_143_$__cuda_sm20_rem_s64,(.L_x_10094 - $__internal_143_$__cuda_sm20_rem_s64)
$__internal_143_$__cuda_sm20_rem_s64:
        /* <DEDUP_REMOVED lines=77> */
[----:B------:R-:W-:Y:S06]  /*7720*/  RET.REL.NODEC R10 `(uncontiguous_sum_square_u64) ;  /* 0xffffff880a347950 */ /* 0x000fec0003c3ffff */
.L_x_6949:
        /* <DEDUP_REMOVED lines=13> */
.L_x_10094:


//--------------------- .text.contiguous_cumulate_sum_square_u64 --------------------------
	.section	.text.contiguous_cumulate_sum_square_u64,"ax",@progbits
	.align	128
        .global         contiguous_cumulate_sum_square_u64
        .type           contiguous_cumulate_sum_square_u64,@function
        .size           contiguous_cumulate_sum_square_u64,(.L_x_10301 - contiguous_cumulate_sum_square_u64)
        .other          contiguous_cumulate_sum_square_u64,@"STO_CUDA_ENTRY STV_DEFAULT"
contiguous_cumulate_sum_square_u64:
.text.contiguous_cumulate_sum_square_u64:
        /* <DEDUP_REMOVED lines=41> */
.L_x_6951:
[----:B------:R-:W-:Y:S05]  /*0290*/  BSYNC.RECONVERGENT B0 ;  /* 0x0000000000007941 */ /* 0x000fea0003800200 */
.L_x_6950:
[----:B------:R-:W-:Y:S06]  /*02a0*/  BAR.SYNC.DEFER_BLOCKING 0x0 ;  /* 0x0000000000007b1d */ /* 0x000fec0000010000 */
[----:B------:R-:W-:Y:S05]  /*02b0*/  @!P2 BRA `(.L_x_6952) ;  /* 0x00000000002ca947 */ /* 0x000fea0003800000 */
.L_x_6953:
        /* <DEDUP_REMOVED lines=11> */
.L_x_6952:
        /* <DEDUP_REMOVED lines=35> */
.L_x_6954:
        /* <DEDUP_REMOVED lines=14> */
.L_x_10301:


//--------------------- .text.contiguous_sum_square_u64 --------------------------
	.section	.text.contiguous_sum_square_u64,"ax",@progbits
	.align	128
        .global         contiguous_sum_square_u64
        .type           contiguous_sum_square_u64,@function
        .size           contiguous_sum_square_u64,(.L_x_10302 - contiguous_sum_square_u64)
        .other          contiguous_sum_square_u64,@"STO_CUDA_ENTRY STV_DEFAULT"
contiguous_sum_square_u64:
.text.contiguous_sum_square_u64:
        /* <DEDUP_REMOVED lines=12> */
[----:B------:R-:W-:Y:S02]  /*00c0*/  LEA R2, R3, UR4, 0x3 ;  /* 0x0000000403027c11 */ /* 0x000fe4000f8e18ff */
[----:B------:R-:W-:Y:S01]  /*00d0*/  MOV R4, UR8 ;  /* 0x0000000800047c02 */ /* 0x000fe20008000f00 */
[----:B------:R-:W-:Y:S02]  /*00e0*/  VIADD R9, R5, UR8 ;  /* 0x0000000805097c36 */ /* 0x000fe40008000000 */
[----:B------:R0:W-:Y:S03]  /*00f0*/  STS.64 [R2], RZ ;  /* 0x000000ff02007388 */ /* 0x0001e60000000a00 */
[----:B---3--:R-:W-:-:S04]  /*0100*/  ISETP.GE.U32.AND P0, PT, R9, UR10, PT ;  /* 0x0000000a09007c0c */ /* 0x008fc8000bf06070 */
[----:B------:R-:W-:-:S13]  /*0110*/  ISETP.GE.U32.AND.EX P0, PT, RZ, UR11, PT, P0 ;  /* 0x0000000bff007c0c */ /* 0x000fda000bf06100 */
[----:B0---4-:R-:W-:Y:S05]  /*0120*/  @P0 BRA `(.L_x_6956) ;  /* 0x0000000000480947 */ /* 0x011fea0003800000 */
[----:B------:R-:W0:Y:S01]  /*0130*/  LDC.64 R6, c[0x0][0x388] ;  /* 0x0000e200ff067b82 */ /* 0x000e220000000a00 */
[----:B------:R-:W1:Y:S02]  /*0140*/  LDCU.64 UR4, c[0x0][0x388] ;  /* 0x00007100ff0477ac */ /* 0x000e640008000a00 */
[----:B-1----:R-:W-:Y:S01]  /*0150*/  LEA R8, P0, R9, UR4, 0x3 ;  /* 0x0000000409087c11 */ /* 0x002fe2000f8018ff */
[----:B0-----:R-:W-:-:S03]  /*0160*/  IMAD.WIDE.U32 R6, R5, 0x8, R6 ;  /* 0x0000000805067825 */ /* 0x001fc600078e0006 */
[----:B------:R-:W-:-:S03]  /*0170*/  LEA.HI.X R9, R9, UR5, RZ, 0x3, P0 ;  /* 0x0000000509097c11 */ /* 0x000fc600080f1cff */
[----:B------:R-:W2:Y:S04]  /*0180*/  LDG.E.64 R6, desc[UR6][R6.64] ;  /* 0x0000000606067981 */ /* 0x000ea8000c1e1b00 */
[----:B------:R-:W3:Y:S01]  /*0190*/  LDG.E.64 R8, desc[UR6][R8.64] ;  /* 0x0000000608087981 */ /* 0x000ee2000c1e1b00 */
[-C--:B--2---:R-:W-:Y:S02]  /*01a0*/  IMAD R5, R7, R6.reuse, RZ ;  /* 0x0000000607057224 */ /* 0x084fe400078e02ff */
[----:B------:R-:W-:-:S04]  /*01b0*/  IMAD.WIDE.U32 R10, R6, R6, RZ ;  /* 0x00000006060a7225 */ /* 0x000fc800078e00ff */
[----:B------:R-:W-:-:S04]  /*01c0*/  IMAD R5, R6, R7, R5 ;  /* 0x0000000706057224 */ /* 0x000fc800078e0205 */
[----:B------:R-:W-:Y:S02]  /*01d0*/  IMAD.IADD R11, R11, 0x1, R5 ;  /* 0x000000010b0b7824 */ /* 0x000fe400078e0205 */
[-C--:B---3--:R-:W-:Y:S02]  /*01e0*/  IMAD R5, R9, R8.reuse, RZ ;  /* 0x0000000809057224 */ /* 0x088fe400078e02ff */
[----:B------:R-:W-:-:S04]  /*01f0*/  IMAD.WIDE.U32 R6, R8, R8, R10 ;  /* 0x0000000808067225 */ /* 0x000fc800078e000a */
[----:B------:R-:W-:-:S05]  /*0200*/  IMAD R5, R8, R9, R5 ;  /* 0x0000000908057224 */ /* 0x000fca00078e0205 */
[----:B------:R-:W-:-:S06]  /*0210*/  IADD3 R7, PT, PT, R7, R5, RZ ;  /* 0x0000000507077210 */ /* 0x000fcc0007ffe0ff */
[----:B------:R-:W0:Y:S02]  /*0220*/  I2F.F64.U64 R6, R6 ;  /* 0x0000000600067312 */ /* 0x000e240000301800 */
[----:B0-----:R1:W-:Y:S01]  /*0230*/  STS.64 [R2], R6 ;  /* 0x0000000602007388 */ /* 0x0013e20000000a00 */
[----:B------:R-:W-:Y:S05]  /*0240*/  BRA `(.L_x_6957) ;  /* 0x0000000000347947 */ /* 0x000fea0003800000 */
.L_x_6956:
[----:B------:R-:W-:-:S04]  /*0250*/  ISETP.GE.U32.AND P0, PT, R5, UR10, PT ;  /* 0x0000000a05007c0c */ /* 0x000fc8000bf06070 */
[----:B------:R-:W-:-:S13]  /*0260*/  ISETP.GE.U32.AND.EX P0, PT, RZ, UR11, PT, P0 ;  /* 0x0000000bff007c0c */ /* 0x000fda000bf06100 */
[----:B------:R-:W-:Y:S05]  /*0270*/  @P0 BRA `(.L_x_6957) ;  /* 0x0000000000280947 */ /* 0x000fea0003800000 */
[----:B------:R-:W0:Y:S02]  /*0280*/  LDCU.64 UR4, c[0x0][0x388] ;  /* 0x00007100ff0477ac */ /* 0x000e240008000a00 */
[----:B0-----:R-:W-:-:S04]  /*0290*/  LEA R8, P0, R5, UR4, 0x3 ;  /* 0x0000000405087c11 */ /* 0x001fc8000f8018ff */
[----:B------:R-:W-:-:S05]  /*02a0*/  LEA.HI.X R9, R5, UR5, RZ, 0x3, P0 ;  /* 0x0000000505097c11 */ /* 0x000fca00080f1cff */
[----:B------:R-:W2:Y:S02]  /*02b0*/  LDG.E.64 R6, desc[UR6][R8.64] ;  /* 0x0000000608067981 */ /* 0x000ea4000c1e1b00 */
[-C--:B--2---:R-:W-:Y:S02]  /*02c0*/  IMAD R5, R7, R6.reuse, RZ ;  /* 0x0000000607057224 */ /* 0x084fe400078e02ff */
[----:B------:R-:W-:-:S04]  /*02d0*/  IMAD.WIDE.U32 R10, R6, R6, RZ ;  /* 0x00000006060a7225 */ /* 0x000fc800078e00ff */
[----:B------:R-:W-:-:S04]  /*02e0*/  IMAD R5, R6, R7, R5 ;  /* 0x0000000706057224 */ /* 0x000fc800078e0205 */
[----:B------:R-:W-:-:S04]  /*02f0*/  IMAD.IADD R11, R11, 0x1, R5 ;  /* 0x000000010b0b7824 */ /* 0x000fc800078e0205 */
[----:B------:R-:W0:Y:S02]  /*0300*/  I2F.F64.U64 R6, R10 ;  /* 0x0000000a00067312 */ /* 0x000e240000301800 */
[----:B0-----:R0:W-:Y:S02]  /*0310*/  STS.64 [R2], R6 ;  /* 0x0000000602007388 */ /* 0x0011e40000000a00 */
.L_x_6957:
[----:B------:R-:W-:Y:S05]  /*0320*/  BSYNC.RECONVERGENT B0 ;  /* 0x0000000000007941 */ /* 0x000fea0003800200 */
.L_x_6955:
[----:B------:R-:W-:Y:S01]  /*0330*/  BAR.SYNC.DEFER_BLOCKING 0x0 ;  /* 0x0000000000007b1d */ /* 0x000fe20000010000 */
[----:B------:R-:W-:Y:S02]  /*0340*/  ISETP.GE.U32.AND P1, PT, R4, 0x42, PT ;  /* 0x000000420400780c */ /* 0x000fe40003f26070 */
[----:B------:R-:W-:-:S11]  /*0350*/  ISETP.GT.U32.AND P0, PT, R3, 0x1f, PT ;  /* 0x0000001f0300780c */ /* 0x000fd60003f04070 */
[----:B------:R-:W-:Y:S05]  /*0360*/  @!P1 BRA `(.L_x_6958) ;  /* 0x00000000002c9947 */ /* 0x000fea0003800000 */
.L_x_6959:
        /* <DEDUP_REMOVED lines=11> */
.L_x_6958:
        /* <DEDUP_REMOVED lines=35> */
.L_x_6960:
        /* <DEDUP_REMOVED lines=11> */
.L_x_10302:


//--------------------- .text.contiguous_sum_square33_u32 --------------------------
	.section	.text.contiguous_sum_square33_u32,"ax",@progbits
	.align	128
        .global         contiguous_sum_square33_u32
        .type           contiguous_sum_square33_u32,@function
        .size           contiguous_sum_square33_u32,(.L_x_10303 - contiguous_sum_square33_u32)
        .other          contiguous_sum_square33_u32,@"STO_CUDA_ENTRY STV_DEFAULT"
contiguous_sum_square33_u32:
.text.contiguous_sum_square33_u32:
        /* <DEDUP_REMOVED lines=51> */
.L_x_6963:
        /* <DEDUP_REMOVED lines=32> */
.L_x_6962:
        /* <DEDUP_REMOVED lines=21> */
.L_x_6965:
        /* <DEDUP_REMOVED lines=14> */
.L_x_6966:
[----:B------:R-:W-:-:S05]  /*0760*/  @!P1 IMAD R9, R9, UR8, RZ ;  /* 0x0000000809099c24 */ /* 0x000fca000f8e02ff */
[----:B------:R-:W-:-:S05]  /*0770*/  @!P1 LEA R9, R9, R0, 0x2 ;  /* 0x0000000009099211 */ /* 0x000fca00078e10ff */
[----:B------:R-:W1:Y:S02]  /*0780*/  @!P1 LDS R6, [R9] ;  /* 0x0000000009069984 */ /* 0x000e640000000800 */
[----:B-1----:R-:W-:-:S07]  /*0790*/  @!P1 FADD R7, R7, R6 ;  /* 0x0000000607079221 */ /* 0x002fce0000000000 */
.L_x_6964:
[----:B-1----:R3:W-:Y:S02]  /*07a0*/  STS [R0], R7 ;  /* 0x0000000700007388 */ /* 0x0027e40000000800 */
.L_x_6961:
        /* <DEDUP_REMOVED lines=8> */
.L_x_6967:
        /* <DEDUP_REMOVED lines=13> */
.L_x_10303:


//--------------------- .text.contiguous_sum_square3_u32 --------------------------
	.section	.text.contiguous_sum_square3_u32,"ax",@progbits
	.align	128
        .global         contiguous_sum_square3_u32
        .type           contiguous_sum_square3_u32,@function
        .size           contiguous_sum_square3_u32,(.L_x_10096 - contiguous_sum_square3_u32)
        .other          contiguous_sum_square3_u32,@"STO_CUDA_ENTRY STV_DEFAULT"
contiguous_sum_square3_u32:
.text.contiguous_sum_square3_u32:
        /* <DEDUP_REMOVED lines=43> */
.L_x_6986:
        /* <DEDUP_REMOVED lines=27> */
.L_x_6970:
[----:B------:R-:W-:Y:S01]  /*0460*/  MOV R30, R32 ;  /* 0x00000020001e7202 */ /* 0x000fe20000000f00 */
[----:B------:R-:W-:Y:S01]  /*0470*/  IMAD.MOV.U32 R0, RZ, RZ, R36 ;  /* 0x000000ffff007224 */ /* 0x000fe200078e0024 */
[----:B------:R-:W-:Y:S02]  /*0480*/  MOV R3, R37 ;  /* 0x0000002500037202 */ /* 0x000fe40000000f00 */
[----:B------:R-:W-:-:S07]  /*0490*/  MOV R8, 0x4b0 ;  /* 0x000004b000087802 */ /* 0x000fce0000000f00 */
[----:B01-3--:R-:W-:Y:S05]  /*04a0*/  CALL.REL.NOINC `($__internal_144_$__cuda_sm20_div_s64) ;  /* 0x0000003000d07944 */ /* 0x00bfea0003c00000 */
        /* <DEDUP_REMOVED lines=9> */
.L_x_6971:
        /* <DEDUP_REMOVED lines=33> */
.L_x_6972:
[----:B------:R-:W-:Y:S01]  /*0750*/  IMAD.MOV.U32 R0, RZ, RZ, R36 ;  /* 0x000000ffff007224 */ /* 0x000fe200078e0024 */
[----:B------:R-:W-:Y:S02]  /*0760*/  MOV R3, R37 ;  /* 0x0000002500037202 */ /* 0x000fe40000000f00 */
[----:B------:R-:W-:-:S07]  /*0770*/  MOV R8, 0x790 ;  /* 0x0000079000087802 */ /* 0x000fce0000000f00 */
[----:B---3--:R-:W-:Y:S05]  /*0780*/  CALL.REL.NOINC `($__internal_144_$__cuda_sm20_div_s64) ;  /* 0x0000003000187944 */ /* 0x008fea0003c00000 */
        /* <DEDUP_REMOVED lines=10> */
.L_x_6973:
        /* <DEDUP_REMOVED lines=34> */
.L_x_6974:
[----:B------:R-:W-:Y:S01]  /*0a50*/  IMAD.MOV.U32 R30, RZ, RZ, R28 ;  /* 0x000000ffff1e7224 */ /* 0x000fe200078e001c */
[----:B------:R-:W-:Y:S01]  /*0a60*/  MOV R0, R36 ;  /* 0x0000002400007202 */ /* 0x000fe20000000f00 */
[----:B------:R-:W-:Y:S01]  /*0a70*/  IMAD.MOV.U32 R3, RZ, RZ, R37 ;  /* 0x000000ffff037224 */ /* 0x000fe200078e0025 */
[----:B------:R-:W-:-:S07]  /*0a80*/  MOV R8, 0xaa0 ;  /* 0x00000aa000087802 */ /* 0x000fce0000000f00 */
[----:B---3--:R-:W-:Y:S05]  /*0a90*/  CALL.REL.NOINC `($__internal_144_$__cuda_sm20_div_s64) ;  /* 0x0000002c00547944 */ /* 0x008fea0003c00000 */
        /* <DEDUP_REMOVED lines=10> */
.L_x_6975:
        /* <DEDUP_REMOVED lines=33> */
.L_x_6976:
[----:B------:R-:W-:Y:S01]  /*0d50*/  IMAD.MOV.U32 R0, RZ, RZ, R36 ;  /* 0x000000ffff007224 */ /* 0x000fe200078e0024 */
[----:B------:R-:W-:Y:S02]  /*0d60*/  MOV R3, R37 ;  /* 0x0000002500037202 */ /* 0x000fe40000000f00 */
[----:B------:R-:W-:-:S07]  /*0d70*/  MOV R8, 0xd90 ;  /* 0x00000d9000087802 */ /* 0x000fce0000000f00 */
[----:B---3--:R-:W-:Y:S05]  /*0d80*/  CALL.REL.NOINC `($__internal_144_$__cuda_sm20_div_s64) ;  /* 0x0000002800987944 */ /* 0x008fea0003c00000 */
        /* <DEDUP_REMOVED lines=9> */
.L_x_6977:
        /* <DEDUP_REMOVED lines=34> */
.L_x_6978:
[----:B------:R-:W-:Y:S01]  /*1040*/  MOV R30, R28 ;  /* 0x0000001c001e7202 */ /* 0x000fe20000000f00 */
        /* <DEDUP_REMOVED lines=13> */
.L_x_6979:
        /* <DEDUP_REMOVED lines=34> */
.L_x_6980:
        /* <DEDUP_REMOVED lines=14> */
.L_x_6981:
        /* <DEDUP_REMOVED lines=34> */
.L_x_6982:
[----:B------:R-:W-:Y:S01]  /*1640*/  MOV R30, R28 ;  /* 0x0000001c001e7202 */ /* 0x000fe20000000f00 */
        /* <DEDUP_REMOVED lines=14> */
.L_x_6983:
        /* <DEDUP_REMOVED lines=34> */
.L_x_6984:
[----:B------:R-:W-:Y:S01]  /*1950*/  IMAD.MOV.U32 R0, RZ, RZ, R36 ;  /* 0x000000ffff007224 */ /* 0x000fe200078e0024 */
[----:B------:R-:W-:Y:S02]  /*1960*/  MOV R3, R37 ;  /* 0x0000002500037202 */ /* 0x000fe40000000f00 */
[----:B------:R-:W-:-:S07]  /*1970*/  MOV R8, 0x1990 ;  /* 0x0000199000087802 */ /* 0x000fce0000000f00 */
[----:B---3--:R-:W-:Y:S05]  /*1980*/  CALL.REL.NOINC `($__internal_144_$__cuda_sm20_div_s64) ;  /* 0x0000001c00987944 */ /* 0x008fea0003c00000 */
        /* <DEDUP_REMOVED lines=9> */
.L_x_6985:
        /* <DEDUP_REMOVED lines=13> */
.L_x_6969:
        /* <DEDUP_REMOVED lines=33> */
.L_x_6988:
[----:B------:R-:W-:Y:S01]  /*1d00*/  MOV R30, R32 ;  /* 0x00000020001e7202 */ /* 0x000fe20000000f00 */
[----:B------:R-:W-:Y:S01]  /*1d10*/  IMAD.MOV.U32 R3, RZ, RZ, R17 ;  /* 0x000000ffff037224 */ /* 0x000fe200078e0011 */
[----:B------:R-:W-:Y:S02]  /*1d20*/  MOV R0, R16 ;  /* 0x0000001000007202 */ /* 0x000fe40000000f00 */
[----:B------:R-:W-:-:S07]  /*1d30*/  MOV R8, 0x1d50 ;  /* 0x00001d5000087802 */ /* 0x000fce0000000f00 */
[----:B------:R-:W-:Y:S05]  /*1d40*/  CALL.REL.NOINC `($__internal_144_$__cuda_sm20_div_s64) ;  /* 0x0000001800a87944 */ /* 0x000fea0003c00000 */
        /* <DEDUP_REMOVED lines=9> */
.L_x_6989:
        /* <DEDUP_REMOVED lines=35> */
.L_x_6990:
[----:B------:R-:W-:Y:S01]  /*2010*/  MOV R0, R18 ;  /* 0x0000001200007202 */ /* 0x000fe20000000f00 */
[----:B------:R-:W-:Y:S01]  /*2020*/  IMAD.MOV.U32 R3, RZ, RZ, R19 ;  /* 0x000000ffff037224 */ /* 0x000fe200078e0013 */
        /* <DEDUP_REMOVED lines=11> */
.L_x_6991:
        /* <DEDUP_REMOVED lines=36> */
.L_x_6992:
[----:B------:R-:W-:Y:S01]  /*2320*/  IMAD.MOV.U32 R30, RZ, RZ, R20 ;  /* 0x000000ffff1e7224 */ /* 0x000fe200078e0014 */
[----:B------:R-:W-:Y:S02]  /*2330*/  MOV R0, R18 ;  /* 0x0000001200007202 */ /* 0x000fe40000000f00 */
[----:B------:R-:W-:Y:S02]  /*2340*/  MOV R3, R19 ;  /* 0x0000001300037202 */ /* 0x000fe40000000f00 */
[----:B------:R-:W-:-:S07]  /*2350*/  MOV R8, 0x2370 ;  /* 0x0000237000087802 */ /* 0x000fce0000000f00 */
[----:B------:R-:W-:Y:S05]  /*2360*/  CALL.REL.NOINC `($__internal_144_$__cuda_sm20_div_s64) ;  /* 0x0000001400207944 */ /* 0x000fea0003c00000 */
        /* <DEDUP_REMOVED lines=10> */
.L_x_6993:
        /* <DEDUP_REMOVED lines=37> */
.L_x_6994:
[----:B------:R-:W-:Y:S02]  /*2660*/  MOV R0, R18 ;  /* 0x0000001200007202 */ /* 0x000fe40000000f00 */
[----:B------:R-:W-:Y:S02]  /*2670*/  MOV R3, R19 ;  /* 0x0000001300037202 */ /* 0x000fe40000000f00 */
[----:B------:R-:W-:-:S07]  /*2680*/  MOV R8, 0x26a0 ;  /* 0x000026a000087802 */ /* 0x000fce0000000f00 */
[----:B------:R-:W-:Y:S05]  /*2690*/  CALL.REL.NOINC `($__internal_144_$__cuda_sm20_div_s64) ;  /* 0x0000001000547944 */ /* 0x000fea0003c00000 */
        /* <DEDUP_REMOVED lines=8> */
.L_x_6995:
        /* <DEDUP_REMOVED lines=10> */
.L_x_6987:
        /* <DEDUP_REMOVED lines=31> */
.L_x_6997:
[----:B------:R-:W-:Y:S01]  /*29b0*/  MOV R30, R32 ;  /* 0x00000020001e7202 */ /* 0x000fe20000000f00 */
[----:B------:R-:W-:Y:S01]  /*29c0*/  IMAD.MOV.U32 R0, RZ, RZ, R16 ;  /* 0x000000ffff007224 */ /* 0x000fe200078e0010 */
[----:B------:R-:W-:Y:S02]  /*29d0*/  MOV R3, R17 ;  /* 0x0000001100037202 */ /* 0x000fe40000000f00 */
[----:B------:R-:W-:-:S07]  /*29e0*/  MOV R8, 0x2a00 ;  /* 0x00002a0000087802 */ /* 0x000fce0000000f00 */
[----:B------:R-:W-:Y:S05]  /*29f0*/  CALL.REL.NOINC `($__internal_144_$__cuda_sm20_div_s64) ;  /* 0x0000000c007c7944 */ /* 0x000fea0003c00000 */
        /* <DEDUP_REMOVED lines=9> */
.L_x_6998:
        /* <DEDUP_REMOVED lines=36> */
.L_x_6999:
        /* <DEDUP_REMOVED lines=12> */
.L_x_7000:
        /* <DEDUP_REMOVED lines=10> */
.L_x_6996:
        /* <DEDUP_REMOVED lines=29> */
.L_x_7001:
[----:B------:R-:W-:-:S07]  /*3000*/  MOV R0, 0x3020 ;  /* 0x0000302000007802 */ /* 0x000fce0000000f00 */
[----:B------:R-:W-:Y:S05]  /*3010*/  CALL.REL.NOINC `($__internal_145_$__cuda_sm20_rem_s64) ;  /* 0x0000000c00407944 */ /* 0x000fea0003c00000 */
[----:B------:R-:W-:Y:S02]  /*3020*/  MOV R8, R3 ;  /* 0x0000000300087202 */ /* 0x000fe40000000f00 */
[----:B------:R-:W-:-:S07]  /*3030*/  MOV R9, R10 ;  /* 0x0000000a00097202 */ /* 0x000fce0000000f00 */
.L_x_7002:
[----:B------:R-:W0:Y:S02]  /*3040*/  LDC.64 R10, c[0x0][0x398] ;  /* 0x0000e600ff0a7b82 */ /* 0x000e240000000a00 */
[----:B0-----:R-:W-:-:S06]  /*3050*/  IMAD.WIDE.U32 R2, R2, 0x8, R10 ;  /* 0x0000000802027825 */ /* 0x001fcc00078e000a */
[----:B------:R-:W2:Y:S02]  /*3060*/  LDG.E.64 R2, desc[UR10][R2.64] ;  /* 0x0000000a02027981 */ /* 0x000ea4000c1e1b00 */
[-C--:B--2---:R-:W-:Y:S02]  /*3070*/  IMAD R11, R3, R8.reuse, RZ ;  /* 0x00000008030b7224 */ /* 0x084fe400078e02ff */
[----:B------:R-:W-:-:S04]  /*3080*/  IMAD.WIDE.U32 R28, R2, R8, R28 ;  /* 0x00000008021c7225 */ /* 0x000fc800078e001c */
[----:B------:R-:W-:-:S04]  /*3090*/  IMAD R11, R2, R9, R11 ;  /* 0x00000009020b7224 */ /* 0x000fc800078e020b */
[----:B------:R-:W-:-:S07]  /*30a0*/  IMAD.IADD R29, R29, 0x1, R11 ;  /* 0x000000011d1d7824 */ /* 0x000fce00078e020b */
.L_x_6968:
[----:B------:R-:W0:Y:S02]  /*30b0*/  LDCU.64 UR12, c[0x0][0x388] ;  /* 0x00007100ff0c77ac */ /* 0x000e240008000a00 */
[----:B0-----:R-:W-:-:S04]  /*30c0*/  LEA R2, P0, R28, UR12, 0x2 ;  /* 0x0000000c1c027c11 */ /* 0x001fc8000f8010ff */
[----:B------:R-:W-:-:S05]  /*30d0*/  LEA.HI.X R3, R28, UR13, R29, 0x2, P0 ;  /* 0x0000000d1c037c11 */ /* 0x000fca00080f141d */
[----:B------:R-:W2:Y:S01]  /*30e0*/  LDG.E R2, desc[UR10][R2.64] ;  /* 0x0000000a02027981 */ /* 0x000ea2000c1e1900 */
[----:B------:R-:W-:Y:S01]  /*30f0*/  ISETP.NE.AND P0, PT, R7, RZ, PT ;  /* 0x000000ff0700720c */ /* 0x000fe20003f05270 */
[----:B--2---:R-:W-:-:S05]  /*3100*/  IMAD R0, R2, R2, RZ ;  /* 0x0000000202007224 */ /* 0x004fca00078e02ff */
[----:B------:R-:W-:-:S05]  /*3110*/  I2FP.F32.U32 R9, R0 ;  /* 0x0000000000097245 */ /* 0x000fca0000201000 */
        /* <DEDUP_REMOVED lines=28> */
.L_x_7005:
        /* <DEDUP_REMOVED lines=32> */
.L_x_7004:
        /* <DEDUP_REMOVED lines=21> */
.L_x_7007:
        /* <DEDUP_REMOVED lines=14> */
.L_x_7008:
[----:B------:R-:W-:-:S05]  /*3710*/  @!P1 IMAD R5, R4, UR7, RZ ;  /* 0x0000000704059c24 */ /* 0x000fca000f8e02ff */
[----:B------:R-:W-:-:S05]  /*3720*/  @!P1 LEA R5, R5, R0, 0x2 ;  /* 0x0000000005059211 */ /* 0x000fca00078e10ff */
[----:B------:R-:W1:Y:S02]  /*3730*/  @!P1 LDS R2, [R5] ;  /* 0x0000000005029984 */ /* 0x000e640000000800 */
[----:B-1----:R-:W-:-:S07]  /*3740*/  @!P1 FADD R3, R3, R2 ;  /* 0x0000000203039221 */ /* 0x002fce0000000000 */
.L_x_7006:
[----:B-1----:R2:W-:Y:S02]  /*3750*/  STS [R0], R3 ;  /* 0x0000000300007388 */ /* 0x0025e40000000800 */
.L_x_7003:
        /* <DEDUP_REMOVED lines=9> */
        .weak           $__internal_144_$__cuda_sm20_div_s64
        .type           $__internal_144_$__cuda_sm20_div_s64,@function
        .size           $__internal_144_$__cuda_sm20_div_s64,($__internal_145_$__cuda_sm20_rem_s64 - $__internal_144_$__cuda_sm20_div_s64)
$__internal_144_$__cuda_sm20_div_s64:
        /* <DEDUP_REMOVED lines=82> */
[----:B------:R-:W-:Y:S06]  /*3d10*/  RET.REL.NODEC R8 `(contiguous_sum_square3_u32) ;  /* 0xffffffc008b87950 */ /* 0x000fec0003c3ffff */
        .weak           $__internal_145_$__cuda_sm20_rem_s64
        .type           $__internal_145_$__cuda_sm20_rem_s64,@function
        .size           $__internal_145_$__cuda_sm20_rem_s64,(.L_x_10096 - $__internal_145_$__cuda_sm20_rem_s64)
$__internal_145_$__cuda_sm20_rem_s64:
        /* <DEDUP_REMOVED lines=66> */
[----:B------:R-:W-:Y:S06]  /*4140*/  RET.REL.NODEC R8 `(contiguous_sum_square3_u32) ;  /* 0xffffffbc08ac7950 */ /* 0x000fec0003c3ffff */
.L_x_7009:
        /* <DEDUP_REMOVED lines=11> */
.L_x_10096:


//--------------------- .text.contiguous_sum_square22_u32 --------------------------
	.section	.text.contiguous_sum_square22_u32,"ax",@progbits
	.align	128
        .global         contiguous_sum_square22_u32
        .type           contiguous_sum_square22_u32,@function
        .size           contiguous_sum_square22_u32,(.L_x_10305 - contiguous_sum_square22_u32)
        .other          contiguous_sum_square22_u32,@"STO_CUDA_ENTRY STV_DEFAULT"
contiguous_sum_square22_u32:
.text.contiguous_sum_square22_u32:
        /* <DEDUP_REMOVED lines=37> */
.L_x_7011:
        /* <DEDUP_REMOVED lines=13> */
.L_x_7012:
[----:B------:R-:W-:Y:S05]  /*0320*/  BSYNC.RECONVERGENT B0 ;  /* 0x0000000000007941 */ /* 0x000fea0003800200 */
.L_x_7010:
[----:B------:R-:W-:Y:S01]  /*0330*/  BAR.SYNC.DEFER_BLOCKING 0x0 ;  /* 0x0000000000007b1d */ /* 0x000fe20000010000 */
[----:B------:R-:W-:Y:S02]  /*0340*/  ISETP.GE.U32.AND P1, PT, R3, 0x42, PT ;  /* 0x000000420300780c */ /* 0x000fe40003f26070 */
[----:B------:R-:W-:-:S11]  /*0350*/  ISETP.GT.U32.AND P0, PT, R0, 0x1f, PT ;  /* 0x0000001f0000780c */ /* 0x000fd60003f04070 */
[----:B------:R-:W-:Y:S05]  /*0360*/  @!P1 BRA `(.L_x_7013) ;  /* 0x00000000002c9947 */ /* 0x000fea0003800000 */
.L_x_7014:
        /* <DEDUP_REMOVED lines=11> */
.L_x_7013:
        /* <DEDUP_REMOVED lines=44> */
.L_x_7015:
        /* <DEDUP_REMOVED lines=10> */
.L_x_10305:


//--------------------- .text.contiguous_sum_square2_u32 --------------------------
	.section	.text.contiguous_sum_square2_u32,"ax",@progbits
	.align	128
        .global         contiguous_sum_square2_u32
        .type           contiguous_sum_square2_u32,@function
        .size           contiguous_sum_square2_u32,(.L_x_10098 - contiguous_sum_square2_u32)
        .other          contiguous_sum_square2_u32,@"STO_CUDA_ENTRY STV_DEFAULT"
contiguous_sum_square2_u32:
.text.contiguous_sum_square2_u32:
        /* <DEDUP_REMOVED lines=46> */
.L_x_7044:
        /* <DEDUP_REMOVED lines=32> */
.L_x_7021:
[----:B------:R-:W-:Y:S01]  /*04e0*/  MOV R26, R6 ;  /* 0x00000006001a7202 */ /* 0x000fe20000000f00 */
[----:B------:R-:W-:Y:S01]  /*04f0*/  IMAD.MOV.U32 R13, RZ, RZ, R7 ;  /* 0x000000ffff0d7224 */ /* 0x000fe200078e0007 */
[----:B------:R-:W-:Y:S01]  /*0500*/  MOV R14, R34 ;  /* 0x00000022000e7202 */ /* 0x000fe20000000f00 */
[----:B------:R-:W-:Y:S01]  /*0510*/  IMAD.MOV.U32 R11, RZ, RZ, R35 ;  /* 0x000000ffff0b7224 */ /* 0x000fe200078e0023 */
[----:B------:R-:W-:-:S07]  /*0520*/  MOV R12, 0x540 ;  /* 0x00000540000c7802 */ /* 0x000fce0000000f00 */
[----:B-1----:R-:W-:Y:S05]  /*0530*/  CALL.REL.NOINC `($__internal_146_$__cuda_sm20_div_s64) ;  /* 0x0000006400687944 */ /* 0x002fea0003c00000 */
        /* <DEDUP_REMOVED lines=9> */
.L_x_7022:
[----:B------:R-:W-:Y:S05]  /*05d0*/  BSYNC.RECONVERGENT B1 ;  /* 0x0000000000017941 */ /* 0x000fea0003800200 */
.L_x_7020:
        /* <DEDUP_REMOVED lines=34> */
.L_x_7024:
[----:B------:R-:W-:Y:S01]  /*0800*/  IMAD.MOV.U32 R26, RZ, RZ, R20 ;  /* 0x000000ffff1a7224 */ /* 0x000fe200078e0014 */
[----:B------:R-:W-:Y:S01]  /*0810*/  MOV R13, R9 ;  /* 0x00000009000d7202 */ /* 0x000fe20000000f00 */
[----:B------:R-:W-:Y:S01]  /*0820*/  IMAD.MOV.U32 R14, RZ, RZ, R34 ;  /* 0x000000ffff0e7224 */ /* 0x000fe200078e0022 */
[----:B------:R-:W-:Y:S02]  /*0830*/  MOV R11, R35 ;  /* 0x00000023000b7202 */ /* 0x000fe40000000f00 */
[----:B------:R-:W-:-:S07]  /*0840*/  MOV R12, 0x860 ;  /* 0x00000860000c7802 */ /* 0x000fce0000000f00 */
[----:B------:R-:W-:Y:S05]  /*0850*/  CALL.REL.NOINC `($__internal_146_$__cuda_sm20_div_s64) ;  /* 0x0000006000a07944 */ /* 0x000fea0003c00000 */
        /* <DEDUP_REMOVED lines=9> */
.L_x_7025:
[----:B------:R-:W-:Y:S05]  /*08f0*/  BSYNC.RECONVERGENT B1 ;  /* 0x0000000000017941 */ /* 0x000fea0003800200 */
.L_x_7023:
        /* <DEDUP_REMOVED lines=33> */
.L_x_7027:
[----:B------:R-:W-:Y:S01]  /*0b10*/  IMAD.MOV.U32 R26, RZ, RZ, R36 ;  /* 0x000000ffff1a7224 */ /* 0x000fe200078e0024 */
[----:B------:R-:W-:Y:S01]  /*0b20*/  MOV R13, R37 ;  /* 0x00000025000d7202 */ /* 0x000fe20000000f00 */
[----:B------:R-:W-:Y:S01]  /*0b30*/  IMAD.MOV.U32 R14, RZ, RZ, R20 ;  /* 0x000000ffff0e7224 */ /* 0x000fe200078e0014 */
[----:B------:R-:W-:Y:S02]  /*0b40*/  MOV R11, R21 ;  /* 0x00000015000b7202 */ /* 0x000fe40000000f00 */
[----:B------:R-:W-:-:S07]  /*0b50*/  MOV R12, 0xb70 ;  /* 0x00000b70000c7802 */ /* 0x000fce0000000f00 */
[----:B------:R-:W-:Y:S05]  /*0b60*/  CALL.REL.NOINC `($__internal_146_$__cuda_sm20_div_s64) ;  /* 0x0000005c00dc7944 */ /* 0x000fea0003c00000 */
        /* <DEDUP_REMOVED lines=10> */
.L_x_7028:
[----:B------:R-:W-:Y:S05]  /*0c10*/  BSYNC.RECONVERGENT B1 ;  /* 0x0000000000017941 */ /* 0x000fea0003800200 */
.L_x_7026:
        /* <DEDUP_REMOVED lines=35> */
.L_x_7030:
[----:B------:R-:W-:Y:S01]  /*0e50*/  MOV R26, R34 ;  /* 0x00000022001a7202 */ /* 0x000fe20000000f00 */
[----:B------:R-:W-:Y:S01]  /*0e60*/  IMAD.MOV.U32 R13, RZ, RZ, R35 ;  /* 0x000000ffff0d7224 */ /* 0x000fe200078e0023 */
[----:B------:R-:W-:Y:S01]  /*0e70*/  MOV R14, R20 ;  /* 0x00000014000e7202 */ /* 0x000fe20000000f00 */
[----:B------:R-:W-:Y:S01]  /*0e80*/  IMAD.MOV.U32 R11, RZ, RZ, R21 ;  /* 0x000000ffff0b7224 */ /* 0x000fe200078e0015 */
[----:B------:R-:W-:-:S07]  /*0e90*/  MOV R12, 0xeb0 ;  /* 0x00000eb0000c7802 */ /* 0x000fce0000000f00 */
[----:B------:R-:W-:Y:S05]  /*0ea0*/  CALL.REL.NOINC `($__internal_146_$__cuda_sm20_div_s64) ;  /* 0x0000005c000c7944 */ /* 0x000fea0003c00000 */
        /* <DEDUP_REMOVED lines=11> */
.L_x_7031:
[----:B------:R-:W-:Y:S05]  /*0f60*/  BSYNC.RECONVERGENT B1 ;  /* 0x0000000000017941 */ /* 0x000fea0003800200 */
.L_x_7029:
        /* <DEDUP_REMOVED lines=36> */
.L_x_7033:
        /* <DEDUP_REMOVED lines=16> */
.L_x_7034:
[----:B------:R-:W-:Y:S05]  /*12b0*/  BSYNC.RECONVERGENT B1 ;  /* 0x0000000000017941 */ /* 0x000fea0003800200 */
.L_x_7032:
        /* <DEDUP_REMOVED lines=35> */
.L_x_7036:
        /* <DEDUP_REMOVED lines=17> */
.L_x_7037:
[----:B------:R-:W-:Y:S05]  /*1600*/  BSYNC.RECONVERGENT B1 ;  /* 0x0000000000017941 */ /* 0x000fea0003800200 */
.L_x_7035:
        /* <DEDUP_REMOVED lines=35> */
.L_x_7039:
        /* <DEDUP_REMOVED lines=16> */
.L_x_7040:
[----:B------:R-:W-:Y:S05]  /*1940*/  BSYNC.RECONVERGENT B1 ;  /* 0x0000000000017941 */ /* 0x000fea0003800200 */
.L_x_7038:
        /* <DEDUP_REMOVED lines=35> */
.L_x_7042:
        /* <DEDUP_REMOVED lines=16> */
.L_x_7043:
[----:B------:R-:W-:Y:S05]  /*1c80*/  BSYNC.RECONVERGENT B1 ;  /* 0x0000000000017941 */ /* 0x000fea0003800200 */
.L_x_7041:
        /* <DEDUP_REMOVED lines=8> */
.L_x_7019:
        /* <DEDUP_REMOVED lines=36> */
.L_x_7047:
[----:B------:R-:W-:Y:S01]  /*1f50*/  MOV R26, R6 ;  /* 0x00000006001a7202 */ /* 0x000fe20000000f00 */
[----:B------:R-:W-:Y:S01]  /*1f60*/  IMAD.MOV.U32 R13, RZ, RZ, R7 ;  /* 0x000000ffff0d7224 */ /* 0x000fe200078e0007 */
[----:B------:R-:W-:Y:S01]  /*1f70*/  MOV R14, R16 ;  /* 0x00000010000e7202 */ /* 0x000fe20000000f00 */
[----:B------:R-:W-:Y:S01]  /*1f80*/  IMAD.MOV.U32 R11, RZ, RZ, R17 ;  /* 0x000000ffff0b7224 */ /* 0x000fe200078e0011 */
[----:B------:R-:W-:-:S07]  /*1f90*/  MOV R12, 0x1fb0 ;  /* 0x00001fb0000c7802 */ /* 0x000fce0000000f00 */
[----:B------:R-:W-:Y:S05]  /*1fa0*/  CALL.REL.NOINC `($__internal_146_$__cuda_sm20_div_s64) ;  /* 0x0000004800cc7944 */ /* 0x000fea0003c00000 */
        /* <DEDUP_REMOVED lines=9> */
.L_x_7048:
[----:B------:R-:W-:Y:S05]  /*2040*/  BSYNC.RECONVERGENT B1 ;  /* 0x0000000000017941 */ /* 0x000fea0003800200 */
.L_x_7046:
        /* <DEDUP_REMOVED lines=34> */
.L_x_7050:
        /* <DEDUP_REMOVED lines=17> */
.L_x_7051:
[----:B------:R-:W-:Y:S05]  /*2380*/  BSYNC.RECONVERGENT B1 ;  /* 0x0000000000017941 */ /* 0x000fea0003800200 */
.L_x_7049:
        /* <DEDUP_REMOVED lines=36> */
.L_x_7053:
        /* <DEDUP_REMOVED lines=16> */
.L_x_7054:
[----:B------:R-:W-:Y:S05]  /*26d0*/  BSYNC.RECONVERGENT B1 ;  /* 0x0000000000017941 */ /* 0x000fea0003800200 */
.L_x_7052:
        /* <DEDUP_REMOVED lines=35> */
.L_x_7056:
[----:B------:R-:W-:Y:S01]  /*2910*/  MOV R26, R18 ;  /* 0x00000012001a7202 */ /* 0x000fe20000000f00 */
[----:B------:R-:W-:Y:S01]  /*2920*/  IMAD.MOV.U32 R13, RZ, RZ, R19 ;  /* 0x000000ffff0d7224 */ /* 0x000fe200078e0013 */
[----:B------:R-:W-:Y:S01]  /*2930*/  MOV R14, R16 ;  /* 0x00000010000e7202 */ /* 0x000fe20000000f00 */
[----:B------:R-:W-:Y:S01]  /*2940*/  IMAD.MOV.U32 R11, RZ, RZ, R17 ;  /* 0x000000ffff0b7224 */ /* 0x000fe200078e0011 */
[----:B------:R-:W-:-:S07]  /*2950*/  MOV R12, 0x2970 ;  /* 0x00002970000c7802 */ /* 0x000fce0000000f00 */
[----:B------:R-:W-:Y:S05]  /*2960*/  CALL.REL.NOINC `($__internal_146_$__cuda_sm20_div_s64) ;  /* 0x00000040005c7944 */ /* 0x000fea0003c00000 */
        /* <DEDUP_REMOVED lines=10> */
.L_x_7057:
[----:B------:R-:W-:Y:S05]  /*2a10*/  BSYNC.RECONVERGENT B1 ;  /* 0x0000000000017941 */ /* 0x000fea0003800200 */
.L_x_7055:
[----:B------:R-:W-:Y:S01]  /*2a20*/  MOV R36, R22 ;  /* 0x0000001600247202 */ /* 0x000fe20000000f00 */
[----:B------:R-:W-:Y:S02]  /*2a30*/  IMAD R11, R11, R38, RZ ;  /* 0x000000260b0b7224 */ /* 0x000fe400078e02ff */
[----:B------:R-:W-:Y:S02]  /*2a40*/  VIADD R8, R8, 0xfffffffe ;  /* 0xfffffffe08087836 */ /* 0x000fe40000000000 */
[----:B------:R-:W-:-:S04]  /*2a50*/  IMAD.WIDE.U32 R22, R38, R10, R36 ;  /* 0x0000000a26167225 */ /* 0x000fc800078e0024 */
[----:B------:R-:W-:-:S05]  /*2a60*/  IMAD R11, R39, R10, R11 ;  /* 0x0000000a270b7224 */ /* 0x000fca00078e020b */
[----:B------:R-:W-:-:S07]  /*2a70*/  IADD3 R23, PT, PT, R23, R11, RZ ;  /* 0x0000000b17177210 */ /* 0x000fce0007ffe0ff */
.L_x_7045:
        /* <DEDUP_REMOVED lines=30> */
.L_x_7059:
[----:B------:R-:W-:Y:S01]  /*2c60*/  MOV R18, R6 ;  /* 0x0000000600127202 */ /* 0x000fe20000000f00 */
[----:B------:R-:W-:Y:S01]  /*2c70*/  IMAD.MOV.U32 R19, RZ, RZ, R7 ;  /* 0x000000ffff137224 */ /* 0x000fe200078e0007 */
[----:B------:R-:W-:Y:S01]  /*2c80*/  MOV R24, R10 ;  /* 0x0000000a00187202 */ /* 0x000fe20000000f00 */
[----:B------:R-:W-:Y:S01]  /*2c90*/  IMAD.MOV.U32 R21, RZ, RZ, R11 ;  /* 0x000000ffff157224 */ /* 0x000fe200078e000b */
[----:B------:R-:W-:-:S07]  /*2ca0*/  MOV R26, 0x2cc0 ;  /* 0x00002cc0001a7802 */ /* 0x000fce0000000f00 */
[----:B------:R-:W-:Y:S05]  /*2cb0*/  CALL.REL.NOINC `($__internal_147_$__cuda_sm20_rem_s64) ;  /* 0x0000004000d47944 */ /* 0x000fea0003c00000 */
.L_x_7060:
[----:B------:R-:W-:Y:S05]  /*2cc0*/  BSYNC.RECONVERGENT B1 ;  /* 0x0000000000017941 */ /* 0x000fea0003800200 */
.L_x_7058:
        /* <DEDUP_REMOVED lines=30> */
.L_x_7062:
[----:B------:R-:W-:Y:S01]  /*2eb0*/  MOV R24, R10 ;  /* 0x0000000a00187202 */ /* 0x000fe20000000f00 */
[----:B------:R-:W-:Y:S01]  /*2ec0*/  IMAD.MOV.U32 R21, RZ, RZ, R11 ;  /* 0x000000ffff157224 */ /* 0x000fe200078e000b */
[----:B------:R-:W-:Y:S01]  /*2ed0*/  MOV R18, R20 ;  /* 0x0000001400127202 */ /* 0x000fe20000000f00 */
[----:B------:R-:W-:Y:S01]  /*2ee0*/  IMAD.MOV.U32 R19, RZ, RZ, R9 ;  /* 0x000000ffff137224 */ /* 0x000fe200078e0009 */
[----:B------:R-:W-:-:S07]  /*2ef0*/  MOV R26, 0x2f10 ;  /* 0x00002f10001a7802 */ /* 0x000fce0000000f00 */
[----:B------:R-:W-:Y:S05]  /*2f00*/  CALL.REL.NOINC `($__internal_147_$__cuda_sm20_rem_s64) ;  /* 0x0000004000407944 */ /* 0x000fea0003c00000 */
.L_x_7063:
[----:B------:R-:W-:Y:S05]  /*2f10*/  BSYNC.RECONVERGENT B1 ;  /* 0x0000000000017941 */ /* 0x000fea0003800200 */
.L_x_7061:
[----:B------:R-:W-:Y:S02]  /*2f20*/  IMAD R7, R7, R16, RZ ;  /* 0x0000001007077224 */ /* 0x000fe400078e02ff */
[----:B------:R-:W-:-:S04]  /*2f30*/  IMAD.WIDE.U32 R22, R16, R6, R22 ;  /* 0x0000000610167225 */ /* 0x000fc800078e0016 */
[----:B------:R-:W-:-:S05]  /*2f40*/  IMAD R7, R17, R6, R7 ;  /* 0x0000000611077224 */ /* 0x000fca00078e0207 */
[----:B------:R-:W-:-:S07]  /*2f50*/  IADD3 R23, PT, PT, R23, R7, RZ ;  /* 0x0000000717177210 */ /* 0x000fce0007ffe0ff */
.L_x_7018:
[----:B------:R-:W0:Y:S02]  /*2f60*/  LDCU.64 UR4, c[0x0][0x388] ;  /* 0x00007100ff0477ac */ /* 0x000e240008000a00 */
[----:B0-----:R-:W-:Y:S02]  /*2f70*/  LEA R6, P0, R4, UR4, 0x2 ;  /* 0x0000000404067c11 */ /* 0x001fe4000f8010ff */
[----:B------:R-:W-:Y:S02]  /*2f80*/  LEA R8, P1, R22, UR4, 0x2 ;  /* 0x0000000416087c11 */ /* 0x000fe4000f8210ff */
[----:B------:R-:W-:Y:S02]  /*2f90*/  LEA.HI.X R7, R4, UR5, R5, 0x2, P0 ;  /* 0x0000000504077c11 */ /* 0x000fe400080f1405 */
[----:B------:R-:W-:-:S03]  /*2fa0*/  LEA.HI.X R9, R22, UR5, R23, 0x2, P1 ;  /* 0x0000000516097c11 */ /* 0x000fc600088f1417 */
[----:B------:R-:W2:Y:S04]  /*2fb0*/  LDG.E R6, desc[UR12][R6.64] ;  /* 0x0000000c06067981 */ /* 0x000ea8000c1e1900 */
[----:B------:R-:W3:Y:S01]  /*2fc0*/  LDG.E R9, desc[UR12][R8.64] ;  /* 0x0000000c08097981 */ /* 0x000ee2000c1e1900 */
[----:B--2---:R-:W-:-:S04]  /*2fd0*/  IMAD R4, R6, R6, RZ ;  /* 0x0000000606047224 */ /* 0x004fc800078e02ff */
[----:B---3--:R-:W-:-:S05]  /*2fe0*/  IMAD R4, R9, R9, R4 ;  /* 0x0000000909047224 */ /* 0x008fca00078e0204 */
[----:B------:R-:W-:-:S05]  /*2ff0*/  I2FP.F32.U32 R4, R4 ;  /* 0x0000000400047245 */ /* 0x000fca0000201000 */
[----:B------:R0:W-:Y:S01]  /*3000*/  STS [R3], R4 ;  /* 0x0000000403007388 */ /* 0x0001e20000000800 */
[----:B------:R-:W-:Y:S05]  /*3010*/  BRA `(.L_x_7064) ;  /* 0x0000003400c07947 */ /* 0x000fea0003800000 */
.L_x_7017:
        /* <DEDUP_REMOVED lines=18> */
.L_x_7091:
        /* <DEDUP_REMOVED lines=30> */
.L_x_7068:
        /* <DEDUP_REMOVED lines=15> */
.L_x_7069:
[----:B------:R-:W-:Y:S05]  /*3410*/  BSYNC.RECONVERGENT B1 ;  /* 0x0000000000017941 */ /* 0x000fea0003800200 */
.L_x_7067:
        /* <DEDUP_REMOVED lines=39> */
.L_x_7071:
        /* <DEDUP_REMOVED lines=17> */
.L_x_7072:
[----:B------:R-:W-:Y:S05]  /*37a0*/  BSYNC.RECONVERGENT B1 ;  /* 0x0000000000017941 */ /* 0x000fea0003800200 */
.L_x_7070:
        /* <DEDUP_REMOVED lines=37> */
.L_x_7074:
        /* <DEDUP_REMOVED lines=17> */
.L_x_7075:
[----:B------:R-:W-:Y:S05]  /*3b10*/  BSYNC.RECONVERGENT B1 ;  /* 0x0000000000017941 */ /* 0x000fea0003800200 */
.L_x_7073:
        /* <DEDUP_REMOVED lines=38> */
.L_x_7077:
[----:B------:R-:W-:Y:S01]  /*3d80*/  IMAD.MOV.U32 R26, RZ, RZ, R20 ;  /* 0x000000ffff1a7224 */ /* 0x000fe200078e0014 */
[----:B------:R-:W-:Y:S01]  /*3d90*/  MOV R13, R21 ;  /* 0x00000015000d7202 */ /* 0x000fe20000000f00 */
[----:B------:R-:W-:Y:S01]  /*3da0*/  IMAD.MOV.U32 R14, RZ, RZ, R36 ;  /* 0x000000ffff0e7224 */ /* 0x000fe200078e0024 */
[----:B------:R-:W-:Y:S02]  /*3db0*/  MOV R11, R37 ;  /* 0x00000025000b7202 */ /* 0x000fe40000000f00 */
[----:B------:R-:W-:-:S07]  /*3dc0*/  MOV R12, 0x3de0 ;  /* 0x00003de0000c7802 */ /* 0x000fce0000000f00 */
[----:B-1----:R-:W-:Y:S05]  /*3dd0*/  CALL.REL.NOINC `($__internal_146_$__cuda_sm20_div_s64) ;  /* 0x0000002c00407944 */ /* 0x002fea0003c00000 */
        /* <DEDUP_REMOVED lines=11> */
.L_x_7078:
[----:B------:R-:W-:Y:S05]  /*3e90*/  BSYNC.RECONVERGENT B1 ;  /* 0x0000000000017941 */ /* 0x000fea0003800200 */
.L_x_7076:
        /* <DEDUP_REMOVED lines=38> */
.L_x_7080:
        /* <DEDUP_REMOVED lines=17> */
.L_x_7081:
[----:B------:R-:W-:Y:S05]  /*4210*/  BSYNC.RECONVERGENT B1 ;  /* 0x0000000000017941 */ /* 0x000fea0003800200 */
.L_x_7079:
        /* <DEDUP_REMOVED lines=40> */
.L_x_7083:
        /* <DEDUP_REMOVED lines=17> */
.L_x_7084:
[----:B------:R-:W-:Y:S05]  /*45b0*/  BSYNC.RECONVERGENT B1 ;  /* 0x0000000000017941 */ /* 0x000fea0003800200 */
.L_x_7082:
        /* <DEDUP_REMOVED lines=40> */
.L_x_7086:
        /* <DEDUP_REMOVED lines=17> */
.L_x_7087:
[----:B------:R-:W-:Y:S05]  /*4950*/  BSYNC.RECONVERGENT B1 ;  /* 0x0000000000017941 */ /* 0x000fea0003800200 */
.L_x_7085:
        /* <DEDUP_REMOVED lines=38> */
.L_x_7089:
[----:B------:R-:W-:Y:S01]  /*4bc0*/  MOV R26, R20 ;  /* 0x00000014001a7202 */ /* 0x000fe20000000f00 */
[----:B------:R-:W-:Y:S01]  /*4bd0*/  IMAD.MOV.U32 R14, RZ, RZ, R22 ;  /* 0x000000ffff0e7224 */ /* 0x000fe200078e0016 */
[----:B------:R-:W-:Y:S02]  /*4be0*/  MOV R13, R21 ;  /* 0x00000015000d7202 */ /* 0x000fe40000000f00 */
[----:B------:R-:W-:Y:S02]  /*4bf0*/  MOV R11, R23 ;  /* 0x00000017000b7202 */ /* 0x000fe40000000f00 */
[----:B------:R-:W-:-:S07]  /*4c00*/  MOV R12, 0x4c20 ;  /* 0x00004c20000c7802 */ /* 0x000fce0000000f00 */
[----:B-1----:R-:W-:Y:S05]  /*4c10*/  CALL.REL.NOINC `($__internal_146_$__cuda_sm20_div_s64) ;  /* 0x0000001c00b07944 */ /* 0x002fea0003c00000 */
        /* <DEDUP_REMOVED lines=11> */
.L_x_7090:
[----:B------:R-:W-:Y:S05]  /*4cd0*/  BSYNC.RECONVERGENT B1 ;  /* 0x0000000000017941 */ /* 0x000fea0003800200 */
.L_x_7088:
        /* <DEDUP_REMOVED lines=15> */
.L_x_7066:
        /* <DEDUP_REMOVED lines=37> */
.L_x_7094:
[----:B------:R-:W-:Y:S01]  /*5020*/  MOV R26, R18 ;  /* 0x00000012001a7202 */ /* 0x000fe20000000f00 */
[----:B------:R-:W-:Y:S01]  /*5030*/  IMAD.MOV.U32 R13, RZ, RZ, R19 ;  /* 0x000000ffff0d7224 */ /* 0x000fe200078e0013 */
[----:B------:R-:W-:Y:S02]  /*5040*/  MOV R14, R6 ;  /* 0x00000006000e7202 */ /* 0x000fe40000000f00 */
[----:B------:R-:W-:Y:S02]  /*5050*/  MOV R11, R7 ;  /* 0x00000007000b7202 */ /* 0x000fe40000000f00 */
[----:B------:R-:W-:-:S07]  /*5060*/  MOV R12, 0x5080 ;  /* 0x00005080000c7802 */ /* 0x000fce0000000f00 */
[----:B------:R-:W-:Y:S05]  /*5070*/  CALL.REL.NOINC `($__internal_146_$__cuda_sm20_div_s64) ;  /* 0x0000001800987944 */ /* 0x000fea0003c00000 */
        /* <DEDUP_REMOVED lines=9> */
.L_x_7095:
[----:B------:R-:W-:Y:S05]  /*5110*/  BSYNC.RECONVERGENT B1 ;  /* 0x0000000000017941 */ /* 0x000fea0003800200 */
.L_x_7093:
        /* <DEDUP_REMOVED lines=39> */
.L_x_7097:
        /* <DEDUP_REMOVED lines=17> */
.L_x_7098:
[----:B------:R-:W-:Y:S05]  /*54a0*/  BSYNC.RECONVERGENT B1 ;  /* 0x0000000000017941 */ /* 0x000fea0003800200 */
.L_x_7096:
        /* <DEDUP_REMOVED lines=40> */
.L_x_7100:
[----:B------:R-:W-:Y:S01]  /*5730*/  MOV R26, R18 ;  /* 0x00000012001a7202 */ /* 0x000fe20000000f00 */
[----:B------:R-:W-:Y:S01]  /*5740*/  IMAD.MOV.U32 R14, RZ, RZ, R20 ;  /* 0x000000ffff0e7224 */ /* 0x000fe200078e0014 */
[----:B------:R-:W-:Y:S02]  /*5750*/  MOV R13, R19 ;  /* 0x00000013000d7202 */ /* 0x000fe40000000f00 */
[----:B------:R-:W-:Y:S02]  /*5760*/  MOV R11, R21 ;  /* 0x00000015000b7202 */ /* 0x000fe40000000f00 */
[----:B------:R-:W-:-:S07]  /*5770*/  MOV R12, 0x5790 ;  /* 0x00005790000c7802 */ /* 0x000fce0000000f00 */
[----:B------:R-:W-:Y:S05]  /*5780*/  CALL.REL.NOINC `($__internal_146_$__cuda_sm20_div_s64) ;  /* 0x0000001000d47944 */ /* 0x000fea0003c00000 */
        /* <DEDUP_REMOVED lines=11> */
.L_x_7101:
[----:B------:R-:W-:Y:S05]  /*5840*/  BSYNC.RECONVERGENT B1 ;  /* 0x0000000000017941 */ /* 0x000fea0003800200 */
.L_x_7099:
        /* <DEDUP_REMOVED lines=40> */
.L_x_7103:
[----:B------:R-:W-:Y:S01]  /*5ad0*/  MOV R26, R18 ;  /* 0x00000012001a7202 */ /* 0x000fe20000000f00 */
[----:B------:R-:W-:Y:S01]  /*5ae0*/  IMAD.MOV.U32 R13, RZ, RZ, R19 ;  /* 0x000000ffff0d7224 */ /* 0x000fe200078e0013 */
[----:B------:R-:W-:Y:S02]  /*5af0*/  MOV R14, R20 ;  /* 0x00000014000e7202 */ /* 0x000fe40000000f00 */
[----:B------:R-:W-:Y:S02]  /*5b00*/  MOV R11, R21 ;  /* 0x00000015000b7202 */ /* 0x000fe40000000f00 */
[----:B------:R-:W-:-:S07]  /*5b10*/  MOV R12, 0x5b30 ;  /* 0x00005b30000c7802 */ /* 0x000fce0000000f00 */
[----:B------:R-:W-:Y:S05]  /*5b20*/  CALL.REL.NOINC `($__internal_146_$__cuda_sm20_div_s64) ;  /* 0x0000000c00ec7944 */ /* 0x000fea0003c00000 */
        /* <DEDUP_REMOVED lines=11> */
.L_x_7104:
[----:B------:R-:W-:Y:S05]  /*5be0*/  BSYNC.RECONVERGENT B1 ;  /* 0x0000000000017941 */ /* 0x000fea0003800200 */
.L_x_7102:
        /* <DEDUP_REMOVED lines=11> */
.L_x_7092:
        /* <DEDUP_REMOVED lines=35> */
.L_x_7107:
[----:B------:R-:W-:Y:S01]  /*5ed0*/  IMAD.MOV.U32 R26, RZ, RZ, R18 ;  /* 0x000000ffff1a7224 */ /* 0x000fe200078e0012 */
[----:B------:R-:W-:Y:S01]  /*5ee0*/  MOV R13, R19 ;  /* 0x00000013000d7202 */ /* 0x000fe20000000f00 */
[----:B------:R-:W-:Y:S01]  /*5ef0*/  IMAD.MOV.U32 R11, RZ, RZ, R5 ;  /* 0x000000ffff0b7224 */ /* 0x000fe200078e0005 */
[----:B------:R-:W-:Y:S02]  /*5f00*/  MOV R14, R4 ;  /* 0x00000004000e7202 */ /* 0x000fe40000000f00 */
[----:B------:R-:W-:-:S07]  /*5f10*/  MOV R12, 0x5f30 ;  /* 0x00005f30000c7802 */ /* 0x000fce0000000f00 */
[----:B------:R-:W-:Y:S05]  /*5f20*/  CALL.REL.NOINC `($__internal_146_$__cuda_sm20_div_s64) ;  /* 0x0000000800ec7944 */ /* 0x000fea0003c00000 */
        /* <DEDUP_REMOVED lines=8> */
.L_x_7108:
[----:B------:R-:W-:Y:S05]  /*5fb0*/  BSYNC.RECONVERGENT B1 ;  /* 0x0000000000017941 */ /* 0x000fea0003800200 */
.L_x_7106:
        /* <DEDUP_REMOVED lines=39> */
.L_x_7110:
        /* <DEDUP_REMOVED lines=17> */
.L_x_7111:
[----:B------:R-:W-:Y:S05]  /*6340*/  BSYNC.RECONVERGENT B1 ;  /* 0x0000000000017941 */ /* 0x000fea0003800200 */
.L_x_7109:
        /* <DEDUP_REMOVED lines=11> */
.L_x_7105:
        /* <DEDUP_REMOVED lines=31> */
.L_x_7113:
[----:B------:R-:W-:Y:S02]  /*65f0*/  MOV R24, R20 ;  /* 0x0000001400187202 */ /* 0x000fe40000000f00 */
[----:B------:R-:W-:-:S07]  /*6600*/  MOV R26, 0x6620 ;  /* 0x00006620001a7802 */ /* 0x000fce0000000f00 */
[----:B------:R-:W-:Y:S05]  /*6610*/  CALL.REL.NOINC `($__internal_147_$__cuda_sm20_rem_s64) ;  /* 0x00000008007c7944 */ /* 0x000fea0003c00000 */
[----:B------:R-:W-:Y:S01]  /*6620*/  MOV R4, R6 ;  /* 0x0000000600047202 */ /* 0x000fe20000000f00 */
[----:B------:R-:W-:-:S07]  /*6630*/  IMAD.MOV.U32 R5, RZ, RZ, R7 ;  /* 0x000000ffff057224 */ /* 0x000fce00078e0007 */
.L_x_7114:
[----:B------:R-:W-:Y:S05]  /*6640*/  BSYNC.RECONVERGENT B1 ;  /* 0x0000000000017941 */ /* 0x000fea0003800200 */
.L_x_7112:
        /* <DEDUP_REMOVED lines=9> */
.L_x_7065:
[----:B------:R-:W2:Y:S02]  /*66e0*/  LDG.E R8, desc[UR12][R8.64] ;  /* 0x0000000c08087981 */ /* 0x000ea4000c1e1900 */
[----:B--2---:R-:W-:-:S05]  /*66f0*/  IMAD R4, R8, R8, RZ ;  /* 0x0000000808047224 */ /* 0x004fca00078e02ff */
[----:B------:R-:W-:-:S05]  /*6700*/  I2FP.F32.U32 R4, R4 ;  /* 0x0000000400047245 */ /* 0x000fca0000201000 */
[----:B------:R1:W-:Y:S02]  /*6710*/  STS [R3], R4 ;  /* 0x0000000403007388 */ /* 0x0003e40000000800 */
.L_x_7064:
[----:B------:R-:W-:Y:S05]  /*6720*/  BSYNC.RECONVERGENT B0 ;  /* 0x0000000000007941 */ /* 0x000fea0003800200 */
.L_x_7016:
[----:B------:R-:W-:Y:S01]  /*6730*/  BAR.SYNC.DEFER_BLOCKING 0x0 ;  /* 0x0000000000007b1d */ /* 0x000fe20000010000 */
[----:B------:R-:W-:Y:S02]  /*6740*/  ISETP.GE.U32.AND P0, PT, R2, 0x42, PT ;  /* 0x000000420200780c */ /* 0x000fe40003f06070 */
[----:B------:R-:W-:-:S11]  /*6750*/  ISETP.GT.U32.AND P1, PT, R0, 0x1f, PT ;  /* 0x0000001f0000780c */ /* 0x000fd60003f24070 */
[----:B------:R-:W-:Y:S05]  /*6760*/  @!P0 BRA `(.L_x_7115) ;  /* 0x00000000002c8947 */ /* 0x000fea0003800000 */
.L_x_7116:
        /* <DEDUP_REMOVED lines=11> */
.L_x_7115:
        /* <DEDUP_REMOVED lines=44> */
        .weak           $__internal_146_$__cuda_sm20_div_s64
        .type           $__internal_146_$__cuda_sm20_div_s64,@function
        .size           $__internal_146_$__cuda_sm20_div_s64,($__internal_147_$__cuda_sm20_rem_s64 - $__internal_146_$__cuda_sm20_div_s64)
$__internal_146_$__cuda_sm20_div_s64:
        /* <DEDUP_REMOVED lines=82> */
[----:B------:R-:W-:Y:S06]  /*7000*/  RET.REL.NODEC R12 `(contiguous_sum_square2_u32) ;  /* 0xffffff8c0cfc7950 */ /* 0x000fec0003c3ffff */
        .weak           $__internal_147_$__cuda_sm20_rem_s64
        .type           $__internal_147_$__cuda_sm20_rem_s64,@function
        .size           $__internal_147_$__cuda_sm20_rem_s64,(.L_x_10098 - $__internal_147_$__cuda_sm20_rem_s64)
$__internal_147_$__cuda_sm20_rem_s64:
        /* <DEDUP_REMOVED lines=76> */
[----:B------:R-:W-:Y:S06]  /*74d0*/  RET.REL.NODEC R26 `(contiguous_sum_square2_u32) ;  /* 0xffffff881ac87950 */ /* 0x000fec0003c3ffff */
.L_x_7117:
        /* <DEDUP_REMOVED lines=10> */
.L_x_10098:


//--------------------- .text.uncontiguous_cumulate_sum_square_u32 --------------------------
	.section	.text.uncontiguous_cumulate_sum_square_u32,"ax",@progbits
	.align	128
        .global         uncontiguous_cumulate_sum_square_u32
        .type           uncontiguous_cumulate_sum_square_u32,@function
        .size           uncontiguous_cumulate_sum_square_u32,(.L_x_10100 - uncontiguous_cumulate_sum_square_u32)
        .other          uncontiguous_cumulate_sum_square_u32,@"STO_CUDA_ENTRY STV_DEFAULT"
uncontiguous_cumulate_sum_square_u32:
.text.uncontiguous_cumulate_sum_square_u32:
        /* <DEDUP_REMOVED lines=41> */
.L_x_7146:
        /* <DEDUP_REMOVED lines=33> */
.L_x_7123:
[----:B------:R-:W-:Y:S01]  /*04a0*/  IMAD.MOV.U32 R29, RZ, RZ, R14 ;  /* 0x000000ffff1d7224 */ /* 0x000fe200078e000e */
[----:B------:R-:W-:Y:S01]  /*04b0*/  MOV R26, R15 ;  /* 0x0000000f001a7202 */ /* 0x000fe20000000f00 */
[----:B------:R-:W-:Y:S01]  /*04c0*/  IMAD.MOV.U32 R13, RZ, RZ, R16 ;  /* 0x000000ffff0d7224 */ /* 0x000fe200078e0010 */
[----:B------:R-:W-:Y:S02]  /*04d0*/  MOV R12, R17 ;  /* 0x00000011000c7202 */ /* 0x000fe40000000f00 */
[----:B------:R-:W-:-:S07]  /*04e0*/  MOV R11, 0x500 ;  /* 0x00000500000b7802 */ /* 0x000fce0000000f00 */
[----:B------:R-:W-:Y:S05]  /*04f0*/  CALL.REL.NOINC `($__internal_148_$__cuda_sm20_div_s64) ;  /* 0x0000006400d87944 */ /* 0x000fea0003c00000 */
        /* <DEDUP_REMOVED lines=9> */
.L_x_7124:
[----:B------:R-:W-:Y:S05]  /*0590*/  BSYNC.RECONVERGENT B1 ;  /* 0x0000000000017941 */ /* 0x000fea0003800200 */
.L_x_7122:
        /* <DEDUP_REMOVED lines=36> */
.L_x_7126:
[----:B------:R-:W-:Y:S01]  /*07e0*/  IMAD.MOV.U32 R29, RZ, RZ, R7 ;  /* 0x000000ffff1d7224 */ /* 0x000fe200078e0007 */
[----:B------:R-:W-:Y:S01]  /*07f0*/  MOV R26, R8 ;  /* 0x00000008001a7202 */ /* 0x000fe20000000f00 */
[----:B------:R-:W-:Y:S01]  /*0800*/  IMAD.MOV.U32 R13, RZ, RZ, R16 ;  /* 0x000000ffff0d7224 */ /* 0x000fe200078e0010 */
[----:B------:R-:W-:Y:S02]  /*0810*/  MOV R12, R17 ;  /* 0x00000011000c7202 */ /* 0x000fe40000000f00 */
[----:B------:R-:W-:-:S07]  /*0820*/  MOV R11, 0x840 ;  /* 0x00000840000b7802 */ /* 0x000fce0000000f00 */
[----:B------:R-:W-:Y:S05]  /*0830*/  CALL.REL.NOINC `($__internal_148_$__cuda_sm20_div_s64) ;  /* 0x0000006400087944 */ /* 0x000fea0003c00000 */
        /* <DEDUP_REMOVED lines=10> */
.L_x_7127:
[----:B------:R-:W-:Y:S05]  /*08e0*/  BSYNC.RECONVERGENT B1 ;  /* 0x0000000000017941 */ /* 0x000fea0003800200 */
.L_x_7125:
        /* <DEDUP_REMOVED lines=37> */
.L_x_7129:
[----:B------:R-:W-:Y:S01]  /*0b40*/  MOV R29, R14 ;  /* 0x0000000e001d7202 */ /* 0x000fe20000000f00 */
[----:B------:R-:W-:Y:S01]  /*0b50*/  IMAD.MOV.U32 R26, RZ, RZ, R15 ;  /* 0x000000ffff1a7224 */ /* 0x000fe200078e000f */
[----:B------:R-:W-:Y:S01]  /*0b60*/  MOV R13, R16 ;  /* 0x00000010000d7202 */ /* 0x000fe20000000f00 */
[----:B------:R-:W-:Y:S01]  /*0b70*/  IMAD.MOV.U32 R12, RZ, RZ, R17 ;  /* 0x000000ffff0c7224 */ /* 0x000fe200078e0011 */
[----:B------:R-:W-:-:S07]  /*0b80*/  MOV R11, 0xba0 ;  /* 0x00000ba0000b7802 */ /* 0x000fce0000000f00 */
[----:B------:R-:W-:Y:S05]  /*0b90*/  CALL.REL.NOINC `($__internal_148_$__cuda_sm20_div_s64) ;  /* 0x0000006000307944 */ /* 0x000fea0003c00000 */
        /* <DEDUP_REMOVED lines=10> */
.L_x_7130:
[----:B------:R-:W-:Y:S05]  /*0c40*/  BSYNC.RECONVERGENT B1 ;  /* 0x0000000000017941 */ /* 0x000fea0003800200 */
.L_x_7128:
        /* <DEDUP_REMOVED lines=34> */
.L_x_7132:
        /* <DEDUP_REMOVED lines=16> */
.L_x_7133:
[----:B------:R-:W-:Y:S05]  /*0f70*/  BSYNC.RECONVERGENT B1 ;  /* 0x0000000000017941 */ /* 0x000fea0003800200 */
.L_x_7131:
        /* <DEDUP_REMOVED lines=37> */
.L_x_7135:
        /* <DEDUP_REMOVED lines=17> */
.L_x_7136:
[----:B------:R-:W-:Y:S05]  /*12e0*/  BSYNC.RECONVERGENT B1 ;  /* 0x0000000000017941 */ /* 0x000fea0003800200 */
.L_x_7134:
        /* <DEDUP_REMOVED lines=35> */
.L_x_7138:
        /* <DEDUP_REMOVED lines=16> */
.L_x_7139:
[----:B------:R-:W-:Y:S05]  /*1620*/  BSYNC.RECONVERGENT B1 ;  /* 0x0000000000017941 */ /* 0x000fea0003800200 */
.L_x_7137:
        /* <DEDUP_REMOVED lines=36> */
.L_x_7141:
[----:B------:R-:W-:Y:S01]  /*1870*/  MOV R29, R14 ;  /* 0x0000000e001d7202 */ /* 0x000fe20000000f00 */
[----:B------:R-:W-:Y:S01]  /*1880*/  IMAD.MOV.U32 R26, RZ, RZ, R15 ;  /* 0x000000ffff1a7224 */ /* 0x000fe200078e000f */
[----:B------:R-:W-:Y:S01]  /*1890*/  MOV R13, R16 ;  /* 0x00000010000d7202 */ /* 0x000fe20000000f00 */
[----:B------:R-:W-:Y:S01]  /*18a0*/  IMAD.MOV.U32 R12, RZ, RZ, R17 ;  /* 0x000000ffff0c7224 */ /* 0x000fe200078e0011 */
[----:B------:R-:W-:-:S07]  /*18b0*/  MOV R11, 0x18d0 ;  /* 0x000018d0000b7802 */ /* 0x000fce0000000f00 */
[----:B------:R-:W-:Y:S05]  /*18c0*/  CALL.REL.NOINC `($__internal_148_$__cuda_sm20_div_s64) ;  /* 0x0000005000e47944 */ /* 0x000fea0003c00000 */
        /* <DEDUP_REMOVED lines=11> */
.L_x_7142:
[----:B------:R-:W-:Y:S05]  /*1980*/  BSYNC.RECONVERGENT B1 ;  /* 0x0000000000017941 */ /* 0x000fea0003800200 */
.L_x_7140:
        /* <DEDUP_REMOVED lines=36> */
.L_x_7144:
        /* <DEDUP_REMOVED lines=17> */
.L_x_7145:
[----:B------:R-:W-:Y:S05]  /*1ce0*/  BSYNC.RECONVERGENT B1 ;  /* 0x0000000000017941 */ /* 0x000fea0003800200 */
.L_x_7143:
        /* <DEDUP_REMOVED lines=10> */
.L_x_7121:
        /* <DEDUP_REMOVED lines=36> */
.L_x_7149:
[----:B------:R-:W-:Y:S01]  /*1fd0*/  MOV R29, R14 ;  /* 0x0000000e001d7202 */ /* 0x000fe20000000f00 */
[----:B------:R-:W-:Y:S01]  /*1fe0*/  IMAD.MOV.U32 R26, RZ, RZ, R15 ;  /* 0x000000ffff1a7224 */ /* 0x000fe200078e000f */
[----:B------:R-:W-:Y:S01]  /*1ff0*/  MOV R13, R16 ;  /* 0x00000010000d7202 */ /* 0x000fe20000000f00 */
[----:B------:R-:W-:Y:S01]  /*2000*/  IMAD.MOV.U32 R12, RZ, RZ, R17 ;  /* 0x000000ffff0c7224 */ /* 0x000fe200078e0011 */
[----:B------:R-:W-:-:S07]  /*2010*/  MOV R11, 0x2030 ;  /* 0x00002030000b7802 */ /* 0x000fce0000000f00 */
[----:B------:R-:W-:Y:S05]  /*2020*/  CALL.REL.NOINC `($__internal_148_$__cuda_sm20_div_s64) ;  /* 0x0000004c000c7944 */ /* 0x000fea0003c00000 */
        /* <DEDUP_REMOVED lines=9> */
.L_x_7150:
[----:B------:R-:W-:Y:S05]  /*20c0*/  BSYNC.RECONVERGENT B1 ;  /* 0x0000000000017941 */ /* 0x000fea0003800200 */
.L_x_7148:
        /* <DEDUP_REMOVED lines=36> */
.L_x_7152:
        /* <DEDUP_REMOVED lines=17> */
.L_x_7153:
[----:B------:R-:W-:Y:S05]  /*2420*/  BSYNC.RECONVERGENT B1 ;  /* 0x0000000000017941 */ /* 0x000fea0003800200 */
.L_x_7151:
        /* <DEDUP_REMOVED lines=38> */
.L_x_7155:
        /* <DEDUP_REMOVED lines=16> */
.L_x_7156:
[----:B------:R-:W-:Y:S05]  /*2790*/  BSYNC.RECONVERGENT B1 ;  /* 0x0000000000017941 */ /* 0x000fea0003800200 */
.L_x_7154:
        /* <DEDUP_REMOVED lines=36> */
.L_x_7158:
        /* <DEDUP_REMOVED lines=16> */
.L_x_7159:
[----:B------:R-:W-:Y:S05]  /*2ae0*/  BSYNC.RECONVERGENT B1 ;  /* 0x0000000000017941 */ /* 0x000fea0003800200 */
.L_x_7157:
[----:B------:R-:W-:Y:S01]  /*2af0*/  IMAD R5, R5, R38, RZ ;  /* 0x0000002605057224 */ /* 0x000fe200078e02ff */
[----:B------:R-:W-:Y:S01]  /*2b00*/  IADD3 R9, PT, PT, R9, -0x2, RZ ;  /* 0xfffffffe09097810 */ /* 0x000fe20007ffe0ff */
[----:B------:R-:W-:Y:S02]  /*2b10*/  IMAD.MOV.U32 R34, RZ, RZ, R20 ;  /* 0x000000ffff227224 */ /* 0x000fe400078e0014 */
[-C--:B------:R-:W-:Y:S02]  /*2b20*/  IMAD R5, R39, R10.reuse, R5 ;  /* 0x0000000a27057224 */ /* 0x080fe400078e0205 */
[----:B------:R-:W-:-:S04]  /*2b30*/  IMAD.WIDE.U32 R34, R38, R10, R34 ;  /* 0x0000000a26227225 */ /* 0x000fc800078e0022 */
[----:B------:R-:W-:Y:S01]  /*2b40*/  IMAD.IADD R6, R35, 0x1, R5 ;  /* 0x0000000123067824 */ /* 0x000fe200078e0205 */
[----:B------:R-:W-:-:S07]  /*2b50*/  MOV R5, R34 ;  /* 0x0000002200057202 */ /* 0x000fce0000000f00 */
.L_x_7147:
        /* <DEDUP_REMOVED lines=31> */
.L_x_7161:
[----:B------:R-:W-:Y:S01]  /*2d50*/  IMAD.MOV.U32 R20, RZ, RZ, R14 ;  /* 0x000000ffff147224 */ /* 0x000fe200078e000e */
[----:B------:R-:W-:Y:S01]  /*2d60*/  MOV R24, R15 ;  /* 0x0000000f00187202 */ /* 0x000fe20000000f00 */
[----:B------:R-:W-:Y:S01]  /*2d70*/  IMAD.MOV.U32 R21, RZ, RZ, R16 ;  /* 0x000000ffff157224 */ /* 0x000fe200078e0010 */
[----:B------:R-:W-:Y:S02]  /*2d80*/  MOV R22, R17 ;  /* 0x0000001100167202 */ /* 0x000fe40000000f00 */
[----:B------:R-:W-:-:S07]  /*2d90*/  MOV R23, 0x2db0 ;  /* 0x00002db000177802 */ /* 0x000fce0000000f00 */
[----:B------:R-:W-:Y:S05]  /*2da0*/  CALL.REL.NOINC `($__internal_149_$__cuda_sm20_rem_s64) ;  /* 0x0000004000fc7944 */ /* 0x000fea0003c00000 */
[----:B------:R-:W-:Y:S01]  /*2db0*/  IMAD.MOV.U32 R10, RZ, RZ, R12 ;  /* 0x000000ffff0a7224 */ /* 0x000fe200078e000c */
[----:B------:R-:W-:-:S07]  /*2dc0*/  MOV R11, R13 ;  /* 0x0000000d000b7202 */ /* 0x000fce0000000f00 */
.L_x_7162:
[----:B------:R-:W-:Y:S05]  /*2dd0*/  BSYNC.RECONVERGENT B1 ;  /* 0x0000000000017941 */ /* 0x000fea0003800200 */
.L_x_7160:
        /* <DEDUP_REMOVED lines=33> */
.L_x_7164:
[----:B------:R-:W-:Y:S01]  /*2ff0*/  MOV R21, R16 ;  /* 0x0000001000157202 */ /* 0x000fe20000000f00 */
[----:B------:R-:W-:Y:S01]  /*3000*/  IMAD.MOV.U32 R22, RZ, RZ, R17 ;  /* 0x000000ffff167224 */ /* 0x000fe200078e0011 */
[----:B------:R-:W-:Y:S01]  /*3010*/  MOV R20, R7 ;  /* 0x0000000700147202 */ /* 0x000fe20000000f00 */
[----:B------:R-:W-:Y:S01]  /*3020*/  IMAD.MOV.U32 R24, RZ, RZ, R8 ;  /* 0x000000ffff187224 */ /* 0x000fe200078e0008 */
[----:B------:R-:W-:-:S07]  /*3030*/  MOV R23, 0x3050 ;  /* 0x0000305000177802 */ /* 0x000fce0000000f00 */
[----:B------:R-:W-:Y:S05]  /*3040*/  CALL.REL.NOINC `($__internal_149_$__cuda_sm20_rem_s64) ;  /* 0x0000004000547944 */ /* 0x000fea0003c00000 */
[----:B------:R-:W-:Y:S01]  /*3050*/  MOV R8, R12 ;  /* 0x0000000c00087202 */ /* 0x000fe20000000f00 */
[----:B------:R-:W-:-:S07]  /*3060*/  IMAD.MOV.U32 R9, RZ, RZ, R13 ;  /* 0x000000ffff097224 */ /* 0x000fce00078e000d */
.L_x_7165:
[----:B------:R-:W-:Y:S05]  /*3070*/  BSYNC.RECONVERGENT B1 ;  /* 0x0000000000017941 */ /* 0x000fea0003800200 */
.L_x_7163:
[----:B------:R-:W-:Y:S01]  /*3080*/  MOV R10, R5 ;  /* 0x00000005000a7202 */ /* 0x000fe20000000f00 */
[----:B------:R-:W-:Y:S02]  /*3090*/  IMAD R7, R9, R18, RZ ;  /* 0x0000001209077224 */ /* 0x000fe400078e02ff */
[----:B------:R-:W-:Y:S02]  /*30a0*/  IMAD.MOV.U32 R11, RZ, RZ, R6 ;  /* 0x000000ffff0b7224 */ /* 0x000fe400078e0006 */
[-C--:B------:R-:W-:Y:S02]  /*30b0*/  IMAD R7, R19, R8.reuse, R7 ;  /* 0x0000000813077224 */ /* 0x080fe400078e0207 */
[----:B------:R-:W-:-:S04]  /*30c0*/  IMAD.WIDE.U32 R10, R18, R8, R10 ;  /* 0x00000008120a7225 */ /* 0x000fc800078e000a */
[----:B------:R-:W-:Y:S01]  /*30d0*/  IMAD.MOV.U32 R5, RZ, RZ, R10 ;  /* 0x000000ffff057224 */ /* 0x000fe200078e000a */
[----:B------:R-:W-:-:S07]  /*30e0*/  IADD3 R6, PT, PT, R11, R7, RZ ;  /* 0x000000070b067210 */ /* 0x000fce0007ffe0ff */
.L_x_7120:
        /* <DEDUP_REMOVED lines=11> */
.L_x_7119:
        /* <DEDUP_REMOVED lines=20> */
.L_x_7193:
        /* <DEDUP_REMOVED lines=33> */
.L_x_7170:
[----:B------:R-:W-:Y:S01]  /*34f0*/  MOV R29, R15 ;  /* 0x0000000f001d7202 */ /* 0x000fe20000000f00 */
[----:B------:R-:W-:Y:S01]  /*3500*/  IMAD.MOV.U32 R26, RZ, RZ, R14 ;  /* 0x000000ffff1a7224 */ /* 0x000fe200078e000e */
[----:B------:R-:W-:Y:S01]  /*3510*/  MOV R13, R34 ;  /* 0x00000022000d7202 */ /* 0x000fe20000000f00 */
[----:B------:R-:W-:Y:S01]  /*3520*/  IMAD.MOV.U32 R12, RZ, RZ, R35 ;  /* 0x000000ffff0c7224 */ /* 0x000fe200078e0023 */
[----:B------:R-:W-:-:S07]  /*3530*/  MOV R11, 0x3550 ;  /* 0x00003550000b7802 */ /* 0x000fce0000000f00 */
[----:B-123--:R-:W-:Y:S05]  /*3540*/  CALL.REL.NOINC `($__internal_148_$__cuda_sm20_div_s64) ;  /* 0x0000003400c47944 */ /* 0x00efea0003c00000 */
        /* <DEDUP_REMOVED lines=11> */
.L_x_7171:
[----:B------:R-:W-:Y:S05]  /*3600*/  BSYNC.RECONVERGENT B1 ;  /* 0x0000000000017941 */ /* 0x000fea0003800200 */
.L_x_7169:
        /* <DEDUP_REMOVED lines=39> */
.L_x_7173:
[----:B------:R-:W-:Y:S01]  /*3880*/  MOV R29, R34 ;  /* 0x00000022001d7202 */ /* 0x000fe20000000f00 */
[----:B------:R-:W-:Y:S01]  /*3890*/  IMAD.MOV.U32 R26, RZ, RZ, R35 ;  /* 0x000000ffff1a7224 */ /* 0x000fe200078e0023 */
[----:B------:R-:W-:Y:S01]  /*38a0*/  MOV R13, R36 ;  /* 0x00000024000d7202 */ /* 0x000fe20000000f00 */
[----:B------:R-:W-:Y:S01]  /*38b0*/  IMAD.MOV.U32 R12, RZ, RZ, R37 ;  /* 0x000000ffff0c7224 */ /* 0x000fe200078e0025 */
[----:B------:R-:W-:-:S07]  /*38c0*/  MOV R11, 0x38e0 ;  /* 0x000038e0000b7802 */ /* 0x000fce0000000f00 */
[----:B-1----:R-:W-:Y:S05]  /*38d0*/  CALL.REL.NOINC `($__internal_148_$__cuda_sm20_div_s64) ;  /* 0x0000003000e07944 */ /* 0x002fea0003c00000 */
        /* <DEDUP_REMOVED lines=11> */
.L_x_7174:
[----:B------:R-:W-:Y:S05]  /*3990*/  BSYNC.RECONVERGENT B1 ;  /* 0x0000000000017941 */ /* 0x000fea0003800200 */
.L_x_7172:
        /* <DEDUP_REMOVED lines=38> */
.L_x_7176:
[----:B------:R-:W-:Y:S01]  /*3c00*/  IMAD.MOV.U32 R29, RZ, RZ, R34 ;  /* 0x000000ffff1d7224 */ /* 0x000fe200078e0022 */
[----:B------:R-:W-:Y:S01]  /*3c10*/  MOV R26, R35 ;  /* 0x00000023001a7202 */ /* 0x000fe20000000f00 */
[----:B------:R-:W-:Y:S01]  /*3c20*/  IMAD.MOV.U32 R13, RZ, RZ, R36 ;  /* 0x000000ffff0d7224 */ /* 0x000fe200078e0024 */
[----:B------:R-:W-:Y:S02]  /*3c30*/  MOV R12, R37 ;  /* 0x00000025000c7202 */ /* 0x000fe40000000f00 */
[----:B------:R-:W-:-:S07]  /*3c40*/  MOV R11, 0x3c60 ;  /* 0x00003c60000b7802 */ /* 0x000fce0000000f00 */
[----:B-1----:R-:W-:Y:S05]  /*3c50*/  CALL.REL.NOINC `($__internal_148_$__cuda_sm20_div_s64) ;  /* 0x0000003000007944 */ /* 0x002fea0003c00000 */
        /* <DEDUP_REMOVED lines=11> */
.L_x_7177:
[----:B------:R-:W-:Y:S05]  /*3d10*/  BSYNC.RECONVERGENT B1 ;  /* 0x0000000000017941 */ /* 0x000fea0003800200 */
.L_x_7175:
        /* <DEDUP_REMOVED lines=38> */
.L_x_7179:
        /* <DEDUP_REMOVED lines=17> */
.L_x_7180:
[----:B------:R-:W-:Y:S05]  /*4090*/  BSYNC.RECONVERGENT B1 ;  /* 0x0000000000017941 */ /* 0x000fea0003800200 */
.L_x_7178:
        /* <DEDUP_REMOVED lines=39> */
.L_x_7182:
        /* <DEDUP_REMOVED lines=17> */
.L_x_7183:
[----:B------:R-:W-:Y:S05]  /*4420*/  BSYNC.RECONVERGENT B1 ;  /* 0x0000000000017941 */ /* 0x000fea0003800200 */
.L_x_7181:
        /* <DEDUP_REMOVED lines=38> */
.L_x_7185:
        /* <DEDUP_REMOVED lines=17> */
.L_x_7186:
[----:B------:R-:W-:Y:S05]  /*47a0*/  BSYNC.RECONVERGENT B1 ;  /* 0x0000000000017941 */ /* 0x000fea0003800200 */
.L_x_7184:
        /* <DEDUP_REMOVED lines=38> */
.L_x_7188:
        /* <DEDUP_REMOVED lines=17> */
.L_x_7189:
[----:B------:R-:W-:Y:S05]  /*4b20*/  BSYNC.RECONVERGENT B1 ;  /* 0x0000000000017941 */ /* 0x000fea0003800200 */
.L_x_7187:
        /* <DEDUP_REMOVED lines=36> */
.L_x_7191:
        /* <DEDUP_REMOVED lines=17> */
.L_x_7192:
[----:B------:R-:W-:Y:S05]  /*4e80*/  BSYNC.RECONVERGENT B1 ;  /* 0x0000000000017941 */ /* 0x000fea0003800200 */
.L_x_7190:
        /* <DEDUP_REMOVED lines=12> */
.L_x_7168:
        /* <DEDUP_REMOVED lines=35> */
.L_x_7196:
[----:B------:R-:W-:Y:S01]  /*5180*/  MOV R29, R15 ;  /* 0x0000000f001d7202 */ /* 0x000fe20000000f00 */
[----:B------:R-:W-:Y:S01]  /*5190*/  IMAD.MOV.U32 R26, RZ, RZ, R14 ;  /* 0x000000ffff1a7224 */ /* 0x000fe200078e000e */
[----:B------:R-:W-:Y:S02]  /*51a0*/  MOV R13, R16 ;  /* 0x00000010000d7202 */ /* 0x000fe40000000f00 */
[----:B------:R-:W-:Y:S02]  /*51b0*/  MOV R12, R17 ;  /* 0x00000011000c7202 */ /* 0x000fe40000000f00 */
[----:B------:R-:W-:-:S07]  /*51c0*/  MOV R11, 0x51e0 ;  /* 0x000051e0000b7802 */ /* 0x000fce0000000f00 */
[----:B------:R-:W-:Y:S05]  /*51d0*/  CALL.REL.NOINC `($__internal_148_$__cuda_sm20_div_s64) ;  /* 0x0000001800a07944 */ /* 0x000fea0003c00000 */
        /* <DEDUP_REMOVED lines=11> */
.L_x_7197:
[----:B------:R-:W-:Y:S05]  /*5290*/  BSYNC.RECONVERGENT B1 ;  /* 0x0000000000017941 */ /* 0x000fea0003800200 */
.L_x_7195:
        /* <DEDUP_REMOVED lines=41> */
.L_x_7199:
[----:B------:R-:W-:Y:S01]  /*5530*/  MOV R29, R18 ;  /* 0x00000012001d7202 */ /* 0x000fe20000000f00 */
[----:B------:R-:W-:Y:S01]  /*5540*/  IMAD.MOV.U32 R13, RZ, RZ, R16 ;  /* 0x000000ffff0d7224 */ /* 0x000fe200078e0010 */
[----:B------:R-:W-:Y:S02]  /*5550*/  MOV R26, R19 ;  /* 0x00000013001a7202 */ /* 0x000fe40000000f00 */
[----:B------:R-:W-:Y:S02]  /*5560*/  MOV R12, R17 ;  /* 0x00000011000c7202 */ /* 0x000fe40000000f00 */
[----:B------:R-:W-:-:S07]  /*5570*/  MOV R11, 0x5590 ;  /* 0x00005590000b7802 */ /* 0x000fce0000000f00 */
[----:B------:R-:W-:Y:S05]  /*5580*/  CALL.REL.NOINC `($__internal_148_$__cuda_sm20_div_s64) ;  /* 0x0000001400b47944 */ /* 0x000fea0003c00000 */
        /* <DEDUP_REMOVED lines=11> */
.L_x_7200:
[----:B------:R-:W-:Y:S05]  /*5640*/  BSYNC.RECONVERGENT B1 ;  /* 0x0000000000017941 */ /* 0x000fea0003800200 */
.L_x_7198:
        /* <DEDUP_REMOVED lines=40> */
.L_x_7202:
        /* <DEDUP_REMOVED lines=17> */
.L_x_7203:
[----:B------:R-:W-:Y:S05]  /*59e0*/  BSYNC.RECONVERGENT B1 ;  /* 0x0000000000017941 */ /* 0x000fea0003800200 */
.L_x_7201:
        /* <DEDUP_REMOVED lines=39> */
.L_x_7205:
[----:B------:R-:W-:Y:S01]  /*5c60*/  MOV R29, R18 ;  /* 0x00000012001d7202 */ /* 0x000fe20000000f00 */
[----:B------:R-:W-:Y:S01]  /*5c70*/  IMAD.MOV.U32 R26, RZ, RZ, R19 ;  /* 0x000000ffff1a7224 */ /* 0x000fe200078e0013 */
[----:B------:R-:W-:Y:S02]  /*5c80*/  MOV R13, R20 ;  /* 0x00000014000d7202 */ /* 0x000fe40000000f00 */
[----:B------:R-:W-:Y:S02]  /*5c90*/  MOV R12, R21 ;  /* 0x00000015000c7202 */ /* 0x000fe40000000f00 */
[----:B------:R-:W-:-:S07]  /*5ca0*/  MOV R11, 0x5cc0 ;  /* 0x00005cc0000b7802 */ /* 0x000fce0000000f00 */
[----:B------:R-:W-:Y:S05]  /*5cb0*/  CALL.REL.NOINC `($__internal_148_$__cuda_sm20_div_s64) ;  /* 0x0000000c00e87944 */ /* 0x000fea0003c00000 */
        /* <DEDUP_REMOVED lines=11> */
.L_x_7206:
[----:B------:R-:W-:Y:S05]  /*5d70*/  BSYNC.RECONVERGENT B1 ;  /* 0x0000000000017941 */ /* 0x000fea0003800200 */
.L_x_7204:
        /* <DEDUP_REMOVED lines=10> */
.L_x_7194:
        /* <DEDUP_REMOVED lines=34> */
.L_x_7209:
        /* <DEDUP_REMOVED lines=17> */
.L_x_7210:
[----:B------:R-:W-:Y:S05]  /*6150*/  BSYNC.RECONVERGENT B1 ;  /* 0x0000000000017941 */ /* 0x000fea0003800200 */
.L_x_7208:
        /* <DEDUP_REMOVED lines=41> */
.L_x_7212:
        /* <DEDUP_REMOVED lines=17> */
.L_x_7213:
[----:B------:R-:W-:Y:S05]  /*6500*/  BSYNC.RECONVERGENT B1 ;  /* 0x0000000000017941 */ /* 0x000fea0003800200 */
.L_x_7211:
        /* <DEDUP_REMOVED lines=10> */
.L_x_7207:
        /* <DEDUP_REMOVED lines=31> */
.L_x_7215:
[----:B------:R-:W-:Y:S01]  /*67a0*/  MOV R21, R10 ;  /* 0x0000000a00157202 */ /* 0x000fe20000000f00 */
[----:B------:R-:W-:Y:S01]  /*67b0*/  IMAD.MOV.U32 R20, RZ, RZ, R15 ;  /* 0x000000ffff147224 */ /* 0x000fe200078e000f */
[----:B------:R-:W-:Y:S02]  /*67c0*/  MOV R22, R11 ;  /* 0x0000000b00167202 */ /* 0x000fe40000000f00 */
[----:B------:R-:W-:Y:S02]  /*67d0*/  MOV R24, R14 ;  /* 0x0000000e00187202 */ /* 0x000fe40000000f00 */
[----:B------:R-:W-:-:S07]  /*67e0*/  MOV R23, 0x6800 ;  /* 0x0000680000177802 */ /* 0x000fce0000000f00 */
[----:B------:R-:W-:Y:S05]  /*67f0*/  CALL.REL.NOINC `($__internal_149_$__cuda_sm20_rem_s64) ;  /* 0x0000000800687944 */ /* 0x000fea0003c00000 */
[----:B------:R-:W-:Y:S01]  /*6800*/  MOV R10, R12 ;  /* 0x0000000c000a7202 */ /* 0x000fe20000000f00 */
[----:B------:R-:W-:-:S07]  /*6810*/  IMAD.MOV.U32 R11, RZ, RZ, R13 ;  /* 0x000000ffff0b7224 */ /* 0x000fce00078e000d */
.L_x_7216:
[----:B------:R-:W-:Y:S05]  /*6820*/  BSYNC.RECONVERGENT B1 ;  /* 0x0000000000017941 */ /* 0x000fea0003800200 */
.L_x_7214:
        /* <DEDUP_REMOVED lines=10> */
.L_x_7167:
[----:B------:R-:W0:Y:S02]  /*68d0*/  LDCU.64 UR4, c[0x0][0x388] ;  /* 0x00007100ff0477ac */ /* 0x000e240008000a00 */
[----:B0-----:R-:W-:-:S04]  /*68e0*/  LEA R8, P0, R7, UR4, 0x2 ;  /* 0x0000000407087c11 */ /* 0x001fc8000f8010ff */
[----:B------:R-:W-:-:S05]  /*68f0*/  LEA.HI.X R9, R7, UR5, R6, 0x2, P0 ;  /* 0x0000000507097c11 */ /* 0x000fca00080f1406 */
[----:B------:R-:W2:Y:S02]  /*6900*/  LDG.E R8, desc[UR6][R8.64] ;  /* 0x0000000608087981 */ /* 0x000ea4000c1e1900 */
[----:B--2---:R-:W-:-:S05]  /*6910*/  I2FP.F32.U32 R6, R8 ;  /* 0x0000000800067245 */ /* 0x004fca0000201000 */
[----:B------:R0:W-:Y:S02]  /*6920*/  STS [R3], R6 ;  /* 0x0000000603007388 */ /* 0x0001e40000000800 */
.L_x_7166:
[----:B------:R-:W-:Y:S05]  /*6930*/  BSYNC.RECONVERGENT B0 ;  /* 0x0000000000007941 */ /* 0x000fea0003800200 */
.L_x_7118:
[----:B------:R-:W-:Y:S01]  /*6940*/  BAR.SYNC.DEFER_BLOCKING 0x0 ;  /* 0x0000000000007b1d */ /* 0x000fe20000010000 */
[----:B------:R-:W-:Y:S02]  /*6950*/  ISETP.GE.U32.AND P0, PT, R4, 0x42, PT ;  /* 0x000000420400780c */ /* 0x000fe40003f06070 */
[----:B------:R-:W-:-:S11]  /*6960*/  ISETP.GT.U32.AND P1, PT, R2, 0x1f, PT ;  /* 0x0000001f0200780c */ /* 0x000fd60003f24070 */
[----:B------:R-:W-:Y:S05]  /*6970*/  @!P0 BRA `(.L_x_7217) ;  /* 0x00000000002c8947 */ /* 0x000fea0003800000 */
.L_x_7218:
        /* <DEDUP_REMOVED lines=11> */
.L_x_7217:
        /* <DEDUP_REMOVED lines=35> */
        .weak           $__internal_148_$__cuda_sm20_div_s64
        .type           $__internal_148_$__cuda_sm20_div_s64,@function
        .size           $__internal_148_$__cuda_sm20_div_s64,($__internal_149_$__cuda_sm20_rem_s64 - $__internal_148_$__cuda_sm20_div_s64)
$__internal_148_$__cuda_sm20_div_s64:
        /* <DEDUP_REMOVED lines=83> */
[----:B------:R-:W-:Y:S05]  /*7190*/  RET.REL.NODEC R12 `(uncontiguous_cumulate_sum_square_u32) ;  /* 0xffffff8c0c987950 */ /* 0x000fea0003c3ffff */
        .weak           $__internal_149_$__cuda_sm20_rem_s64
        .type           $__internal_149_$__cuda_sm20_rem_s64,@function
        .size           $__internal_149_$__cuda_sm20_rem_s64,(.L_x_10100 - $__internal_149_$__cuda_sm20_rem_s64)
$__internal_149_$__cuda_sm20_rem_s64:
        /* <DEDUP_REMOVED lines=77> */
[----:B------:R-:W-:Y:S06]  /*7670*/  RET.REL.NODEC R10 `(uncontiguous_cumulate_sum_square_u32) ;  /* 0xffffff880a607950 */ /* 0x000fec0003c3ffff */
.L_x_7219:
        /* <DEDUP_REMOVED lines=16> */
.L_x_10100:


//--------------------- .text.uncontiguous_sum_square_u32 --------------------------
	.section	.text.uncontiguous_sum_square_u32,"ax",@progbits
	.align	128
        .global         uncontiguous_sum_square_u32
        .type           uncontiguous_sum_square_u32,@function
        .size           uncontiguous_sum_square_u32,(.L_x_10102 - uncontiguous_sum_square_u32)
        .other          uncontiguous_sum_square_u32,@"STO_CUDA_ENTRY STV_DEFAULT"
uncontiguous_sum_square_u32:
.text.uncontiguous_sum_square_u32:
        /* <DEDUP_REMOVED lines=41> */
.L_x_7248:
        /* <DEDUP_REMOVED lines=33> */
.L_x_7225:
[----:B------:R-:W-:Y:S01]  /*04a0*/  IMAD.MOV.U32 R29, RZ, RZ, R14 ;  /* 0x000000ffff1d7224 */ /* 0x000fe200078e000e */
[----:B------:R-:W-:Y:S01]  /*04b0*/  MOV R26, R15 ;  /* 0x0000000f001a7202 */ /* 0x000fe20000000f00 */
[----:B------:R-:W-:Y:S01]  /*04c0*/  IMAD.MOV.U32 R13, RZ, RZ, R16 ;  /* 0x000000ffff0d7224 */ /* 0x000fe200078e0010 */
[----:B------:R-:W-:Y:S02]  /*04d0*/  MOV R12, R17 ;  /* 0x00000011000c7202 */ /* 0x000fe40000000f00 */
[----:B------:R-:W-:-:S07]  /*04e0*/  MOV R11, 0x500 ;  /* 0x00000500000b7802 */ /* 0x000fce0000000f00 */
[----:B------:R-:W-:Y:S05]  /*04f0*/  CALL.REL.NOINC `($__internal_150_$__cuda_sm20_div_s64) ;  /* 0x0000006400e07944 */ /* 0x000fea0003c00000 */
        /* <DEDUP_REMOVED lines=9> */
.L_x_7226:
[----:B------:R-:W-:Y:S05]  /*0590*/  BSYNC.RECONVERGENT B1 ;  /* 0x0000000000017941 */ /* 0x000fea0003800200 */
.L_x_7224:
        /* <DEDUP_REMOVED lines=36> */
.L_x_7228:
[----:B------:R-:W-:Y:S01]  /*07e0*/  IMAD.MOV.U32 R29, RZ, RZ, R7 ;  /* 0x000000ffff1d7224 */ /* 0x000fe200078e0007 */
[----:B------:R-:W-:Y:S01]  /*07f0*/  MOV R26, R8 ;  /* 0x00000008001a7202 */ /* 0x000fe20000000f00 */
[----:B------:R-:W-:Y:S01]  /*0800*/  IMAD.MOV.U32 R13, RZ, RZ, R16 ;  /* 0x000000ffff0d7224 */ /* 0x000fe200078e0010 */
[----:B------:R-:W-:Y:S02]  /*0810*/  MOV R12, R17 ;  /* 0x00000011000c7202 */ /* 0x000fe40000000f00 */
[----:B------:R-:W-:-:S07]  /*0820*/  MOV R11, 0x840 ;  /* 0x00000840000b7802 */ /* 0x000fce0000000f00 */
[----:B------:R-:W-:Y:S05]  /*0830*/  CALL.REL.NOINC `($__internal_150_$__cuda_sm20_div_s64) ;  /* 0x0000006400107944 */ /* 0x000fea0003c00000 */
        /* <DEDUP_REMOVED lines=10> */
.L_x_7229:
[----:B------:R-:W-:Y:S05]  /*08e0*/  BSYNC.RECONVERGENT B1 ;  /* 0x0000000000017941 */ /* 0x000fea0003800200 */
.L_x_7227:
        /* <DEDUP_REMOVED lines=37> */
.L_x_7231:
[----:B------:R-:W-:Y:S01]  /*0b40*/  MOV R29, R14 ;  /* 0x0000000e001d7202 */ /* 0x000fe20000000f00 */
[----:B------:R-:W-:Y:S01]  /*0b50*/  IMAD.MOV.U32 R26, RZ, RZ, R15 ;  /* 0x000000ffff1a7224 */ /* 0x000fe200078e000f */
[----:B------:R-:W-:Y:S01]  /*0b60*/  MOV R13, R16 ;  /* 0x00000010000d7202 */ /* 0x000fe20000000f00 */
[----:B------:R-:W-:Y:S01]  /*0b70*/  IMAD.MOV.U32 R12, RZ, RZ, R17 ;  /* 0x000000ffff0c7224 */ /* 0x000fe200078e0011 */
[----:B------:R-:W-:-:S07]  /*0b80*/  MOV R11, 0xba0 ;  /* 0x00000ba0000b7802 */ /* 0x000fce0000000f00 */
[----:B------:R-:W-:Y:S05]  /*0b90*/  CALL.REL.NOINC `($__internal_150_$__cuda_sm20_div_s64) ;  /* 0x0000006000387944 */ /* 0x000fea0003c00000 */
        /* <DEDUP_REMOVED lines=10> */
.L_x_7232:
[----:B------:R-:W-:Y:S05]  /*0c40*/  BSYNC.RECONVERGENT B1 ;  /* 0x0000000000017941 */ /* 0x000fea0003800200 */
.L_x_7230:
        /* <DEDUP_REMOVED lines=34> */
.L_x_7234:
        /* <DEDUP_REMOVED lines=16> */
.L_x_7235:
[----:B------:R-:W-:Y:S05]  /*0f70*/  BSYNC.RECONVERGENT B1 ;  /* 0x0000000000017941 */ /* 0x000fea0003800200 */
.L_x_7233:
        /* <DEDUP_REMOVED lines=37> */
.L_x_7237:
        /* <DEDUP_REMOVED lines=17> */
.L_x_7238:
[----:B------:R-:W-:Y:S05]  /*12e0*/  BSYNC.RECONVERGENT B1 ;  /* 0x0000000000017941 */ /* 0x000fea0003800200 */
.L_x_7236:
        /* <DEDUP_REMOVED lines=35> */
.L_x_7240:
        /* <DEDUP_REMOVED lines=16> */
.L_x_7241:
[----:B------:R-:W-:Y:S05]  /*1620*/  BSYNC.RECONVERGENT B1 ;  /* 0x0000000000017941 */ /* 0x000fea0003800200 */
.L_x_7239:
        /* <DEDUP_REMOVED lines=36> */
.L_x_7243:
[----:B------:R-:W-:Y:S01]  /*1870*/  MOV R29, R14 ;  /* 0x0000000e001d7202 */ /* 0x000fe20000000f00 */
[----:B------:R-:W-:Y:S01]  /*1880*/  IMAD.MOV.U32 R26, RZ, RZ, R15 ;  /* 0x000000ffff1a7224 */ /* 0x000fe200078e000f */
[----:B------:R-:W-:Y:S01]  /*1890*/  MOV R13, R16 ;  /* 0x00000010000d7202 */ /* 0x000fe20000000f00 */
[----:B------:R-:W-:Y:S01]  /*18a0*/  IMAD.MOV.U32 R12, RZ, RZ, R17 ;  /* 0x000000ffff0c7224 */ /* 0x000fe200078e0011 */
[----:B------:R-:W-:-:S07]  /*18b0*/  MOV R11, 0x18d0 ;  /* 0x000018d0000b7802 */ /* 0x000fce0000000f00 */
[----:B------:R-:W-:Y:S05]  /*18c0*/  CALL.REL.NOINC `($__internal_150_$__cuda_sm20_div_s64) ;  /* 0x0000005000ec7944 */ /* 0x000fea0003c00000 */
        /* <DEDUP_REMOVED lines=11> */
.L_x_7244:
[----:B------:R-:W-:Y:S05]  /*1980*/  BSYNC.RECONVERGENT B1 ;  /* 0x0000000000017941 */ /* 0x000fea0003800200 */
.L_x_7242:
        /* <DEDUP_REMOVED lines=36> */
.L_x_7246:
        /* <DEDUP_REMOVED lines=17> */
.L_x_7247:
[----:B------:R-:W-:Y:S05]  /*1ce0*/  BSYNC.RECONVERGENT B1 ;  /* 0x0000000000017941 */ /* 0x000fea0003800200 */
.L_x_7245:
        /* <DEDUP_REMOVED lines=10> */
.L_x_7223:
        /* <DEDUP_REMOVED lines=36> */
.L_x_7251:
[----:B------:R-:W-:Y:S01]  /*1fd0*/  MOV R29, R14 ;  /* 0x0000000e001d7202 */ /* 0x000fe20000000f00 */
[----:B------:R-:W-:Y:S01]  /*1fe0*/  IMAD.MOV.U32 R26, RZ, RZ, R15 ;  /* 0x000000ffff1a7224 */ /* 0x000fe200078e000f */
[----:B------:R-:W-:Y:S01]  /*1ff0*/  MOV R13, R16 ;  /* 0x00000010000d7202 */ /* 0x000fe20000000f00 */
[----:B------:R-:W-:Y:S01]  /*2000*/  IMAD.MOV.U32 R12, RZ, RZ, R17 ;  /* 0x000000ffff0c7224 */ /* 0x000fe200078e0011 */
[----:B------:R-:W-:-:S07]  /*2010*/  MOV R11, 0x2030 ;  /* 0x00002030000b7802 */ /* 0x000fce0000000f00 */
[----:B------:R-:W-:Y:S05]  /*2020*/  CALL.REL.NOINC `($__internal_150_$__cuda_sm20_div_s64) ;  /* 0x0000004c00147944 */ /* 0x000fea0003c00000 */
        /* <DEDUP_REMOVED lines=9> */
.L_x_7252:
[----:B------:R-:W-:Y:S05]  /*20c0*/  BSYNC.RECONVERGENT B1 ;  /* 0x0000000000017941 */ /* 0x000fea0003800200 */
.L_x_7250:
        /* <DEDUP_REMOVED lines=36> */
.L_x_7254:
        /* <DEDUP_REMOVED lines=17> */
.L_x_7255:
[----:B------:R-:W-:Y:S05]  /*2420*/  BSYNC.RECONVERGENT B1 ;  /* 0x0000000000017941 */ /* 0x000fea0003800200 */
.L_x_7253:
        /* <DEDUP_REMOVED lines=38> */
.L_x_7257:
        /* <DEDUP_REMOVED lines=16> */
.L_x_7258:
[----:B------:R-:W-:Y:S05]  /*2790*/  BSYNC.RECONVERGENT B1 ;  /* 0x0000000000017941 */ /* 0x000fea0003800200 */
.L_x_7256:
        /* <DEDUP_REMOVED lines=36> */
.L_x_7260:
        /* <DEDUP_REMOVED lines=16> */
.L_x_7261:
[----:B------:R-:W-:Y:S05]  /*2ae0*/  BSYNC.RECONVERGENT B1 ;  /* 0x0000000000017941 */ /* 0x000fea0003800200 */
.L_x_7259:
[----:B------:R-:W-:Y:S01]  /*2af0*/  IMAD R5, R5, R38, RZ ;  /* 0x0000002605057224 */ /* 0x000fe200078e02ff */
[----:B------:R-:W-:Y:S01]  /*2b00*/  IADD3 R9, PT, PT, R9, -0x2, RZ ;  /* 0xfffffffe09097810 */ /* 0x000fe20007ffe0ff */
[----:B------:R-:W-:Y:S02]  /*2b10*/  IMAD.MOV.U32 R34, RZ, RZ, R20 ;  /* 0x000000ffff227224 */ /* 0x000fe400078e0014 */
[-C--:B------:R-:W-:Y:S02]  /*2b20*/  IMAD R5, R39, R10.reuse, R5 ;  /* 0x0000000a27057224 */ /* 0x080fe400078e0205 */
[----:B------:R-:W-:-:S04]  /*2b30*/  IMAD.WIDE.U32 R34, R38, R10, R34 ;  /* 0x0000000a26227225 */ /* 0x000fc800078e0022 */
[----:B------:R-:W-:Y:S01]  /*2b40*/  IMAD.IADD R6, R35, 0x1, R5 ;  /* 0x0000000123067824 */ /* 0x000fe200078e0205 */
[----:B------:R-:W-:-:S07]  /*2b50*/  MOV R5, R34 ;  /* 0x0000002200057202 */ /* 0x000fce0000000f00 */
.L_x_7249:
        /* <DEDUP_REMOVED lines=31> */
.L_x_7263:
[----:B------:R-:W-:Y:S01]  /*2d50*/  IMAD.MOV.U32 R20, RZ, RZ, R14 ;  /* 0x000000ffff147224 */ /* 0x000fe200078e000e */
[----:B------:R-:W-:Y:S01]  /*2d60*/  MOV R24, R15 ;  /* 0x0000000f00187202 */ /* 0x000fe20000000f00 */
[----:B------:R-:W-:Y:S01]  /*2d70*/  IMAD.MOV.U32 R21, RZ, RZ, R16 ;  /* 0x000000ffff157224 */ /* 0x000fe200078e0010 */
[----:B------:R-:W-:Y:S02]  /*2d80*/  MOV R22, R17 ;  /* 0x0000001100167202 */ /* 0x000fe40000000f00 */
[----:B------:R-:W-:-:S07]  /*2d90*/  MOV R23, 0x2db0 ;  /* 0x00002db000177802 */ /* 0x000fce0000000f00 */
[----:B------:R-:W-:Y:S05]  /*2da0*/  CALL.REL.NOINC `($__internal_151_$__cuda_sm20_rem_s64) ;  /* 0x0000004400047944 */ /* 0x000fea0003c00000 */
[----:B------:R-:W-:Y:S01]  /*2db0*/  IMAD.MOV.U32 R10, RZ, RZ, R12 ;  /* 0x000000ffff0a7224 */ /* 0x000fe200078e000c */
[----:B------:R-:W-:-:S07]  /*2dc0*/  MOV R11, R13 ;  /* 0x0000000d000b7202 */ /* 0x000fce0000000f00 */
.L_x_7264:
[----:B------:R-:W-:Y:S05]  /*2dd0*/  BSYNC.RECONVERGENT B1 ;  /* 0x0000000000017941 */ /* 0x000fea0003800200 */
.L_x_7262:
        /* <DEDUP_REMOVED lines=33> */
.L_x_7266:
[----:B------:R-:W-:Y:S01]  /*2ff0*/  MOV R21, R16 ;  /* 0x0000001000157202 */ /* 0x000fe20000000f00 */
[----:B------:R-:W-:Y:S01]  /*3000*/  IMAD.MOV.U32 R22, RZ, RZ, R17 ;  /* 0x000000ffff167224 */ /* 0x000fe200078e0011 */
[----:B------:R-:W-:Y:S01]  /*3010*/  MOV R20, R7 ;  /* 0x0000000700147202 */ /* 0x000fe20000000f00 */
[----:B------:R-:W-:Y:S01]  /*3020*/  IMAD.MOV.U32 R24, RZ, RZ, R8 ;  /* 0x000000ffff187224 */ /* 0x000fe200078e0008 */
[----:B------:R-:W-:-:S07]  /*3030*/  MOV R23, 0x3050 ;  /* 0x0000305000177802 */ /* 0x000fce0000000f00 */
[----:B------:R-:W-:Y:S05]  /*3040*/  CALL.REL.NOINC `($__internal_151_$__cuda_sm20_rem_s64) ;  /* 0x00000040005c7944 */ /* 0x000fea0003c00000 */
[----:B------:R-:W-:Y:S01]  /*3050*/  MOV R8, R12 ;  /* 0x0000000c00087202 */ /* 0x000fe20000000f00 */
[----:B------:R-:W-:-:S07]  /*3060*/  IMAD.MOV.U32 R9, RZ, RZ, R13 ;  /* 0x000000ffff097224 */ /* 0x000fce00078e000d */
.L_x_7267:
[----:B------:R-:W-:Y:S05]  /*3070*/  BSYNC.RECONVERGENT B1 ;  /* 0x0000000000017941 */ /* 0x000fea0003800200 */
.L_x_7265:
[----:B------:R-:W-:Y:S01]  /*3080*/  MOV R10, R5 ;  /* 0x00000005000a7202 */ /* 0x000fe20000000f00 */
[----:B------:R-:W-:Y:S02]  /*3090*/  IMAD R7, R9, R18, RZ ;  /* 0x0000001209077224 */ /* 0x000fe400078e02ff */
[----:B------:R-:W-:Y:S02]  /*30a0*/  IMAD.MOV.U32 R11, RZ, RZ, R6 ;  /* 0x000000ffff0b7224 */ /* 0x000fe400078e0006 */
[-C--:B------:R-:W-:Y:S02]  /*30b0*/  IMAD R7, R19, R8.reuse, R7 ;  /* 0x0000000813077224 */ /* 0x080fe400078e0207 */
[----:B------:R-:W-:-:S04]  /*30c0*/  IMAD.WIDE.U32 R10, R18, R8, R10 ;  /* 0x00000008120a7225 */ /* 0x000fc800078e000a */
[----:B------:R-:W-:Y:S01]  /*30d0*/  IMAD.MOV.U32 R5, RZ, RZ, R10 ;  /* 0x000000ffff057224 */ /* 0x000fe200078e000a */
[----:B------:R-:W-:-:S07]  /*30e0*/  IADD3 R6, PT, PT, R11, R7, RZ ;  /* 0x000000070b067210 */ /* 0x000fce0007ffe0ff */
.L_x_7222:
        /* <DEDUP_REMOVED lines=12> */
.L_x_7221:
        /* <DEDUP_REMOVED lines=20> */
.L_x_7295:
        /* <DEDUP_REMOVED lines=33> */
.L_x_7272:
[----:B------:R-:W-:Y:S01]  /*3500*/  IMAD.MOV.U32 R29, RZ, RZ, R15 ;  /* 0x000000ffff1d7224 */ /* 0x000fe200078e000f */
[----:B------:R-:W-:Y:S01]  /*3510*/  MOV R26, R14 ;  /* 0x0000000e001a7202 */ /* 0x000fe20000000f00 */
[----:B------:R-:W-:Y:S01]  /*3520*/  IMAD.MOV.U32 R13, RZ, RZ, R34 ;  /* 0x000000ffff0d7224 */ /* 0x000fe200078e0022 */
[----:B------:R-:W-:Y:S02]  /*3530*/  MOV R12, R35 ;  /* 0x00000023000c7202 */ /* 0x000fe40000000f00 */
[----:B------:R-:W-:-:S07]  /*3540*/  MOV R11, 0x3560 ;  /* 0x00003560000b7802 */ /* 0x000fce0000000f00 */
[----:B-123--:R-:W-:Y:S05]  /*3550*/  CALL.REL.NOINC `($__internal_150_$__cuda_sm20_div_s64) ;  /* 0x0000003400c87944 */ /* 0x00efea0003c00000 */
        /* <DEDUP_REMOVED lines=11> */
.L_x_7273:
[----:B------:R-:W-:Y:S05]  /*3610*/  BSYNC.RECONVERGENT B1 ;  /* 0x0000000000017941 */ /* 0x000fea0003800200 */
.L_x_7271:
        /* <DEDUP_REMOVED lines=39> */
.L_x_7275:
[----:B------:R-:W-:Y:S01]  /*3890*/  IMAD.MOV.U32 R29, RZ, RZ, R34 ;  /* 0x000000ffff1d7224 */ /* 0x000fe200078e0022 */
[----:B------:R-:W-:Y:S01]  /*38a0*/  MOV R26, R35 ;  /* 0x00000023001a7202 */ /* 0x000fe20000000f00 */
[----:B------:R-:W-:Y:S01]  /*38b0*/  IMAD.MOV.U32 R13, RZ, RZ, R36 ;  /* 0x000000ffff0d7224 */ /* 0x000fe200078e0024 */
[----:B------:R-:W-:Y:S02]  /*38c0*/  MOV R12, R37 ;  /* 0x00000025000c7202 */ /* 0x000fe40000000f00 */
[----:B------:R-:W-:-:S07]  /*38d0*/  MOV R11, 0x38f0 ;  /* 0x000038f0000b7802 */ /* 0x000fce0000000f00 */
[----:B-1----:R-:W-:Y:S05]  /*38e0*/  CALL.REL.NOINC `($__internal_150_$__cuda_sm20_div_s64) ;  /* 0x0000003000e47944 */ /* 0x002fea0003c00000 */
        /* <DEDUP_REMOVED lines=11> */
.L_x_7276:
[----:B------:R-:W-:Y:S05]  /*39a0*/  BSYNC.RECONVERGENT B1 ;  /* 0x0000000000017941 */ /* 0x000fea0003800200 */
.L_x_7274:
        /* <DEDUP_REMOVED lines=38> */
.L_x_7278:
[----:B------:R-:W-:Y:S01]  /*3c10*/  MOV R29, R34 ;  /* 0x00000022001d7202 */ /* 0x000fe20000000f00 */
[----:B------:R-:W-:Y:S01]  /*3c20*/  IMAD.MOV.U32 R26, RZ, RZ, R35 ;  /* 0x000000ffff1a7224 */ /* 0x000fe200078e0023 */
[----:B------:R-:W-:Y:S01]  /*3c30*/  MOV R13, R36 ;  /* 0x00000024000d7202 */ /* 0x000fe20000000f00 */
[----:B------:R-:W-:Y:S01]  /*3c40*/  IMAD.MOV.U32 R12, RZ, RZ, R37 ;  /* 0x000000ffff0c7224 */ /* 0x000fe200078e0025 */
[----:B------:R-:W-:-:S07]  /*3c50*/  MOV R11, 0x3c70 ;  /* 0x00003c70000b7802 */ /* 0x000fce0000000f00 */
[----:B-1----:R-:W-:Y:S05]  /*3c60*/  CALL.REL.NOINC `($__internal_150_$__cuda_sm20_div_s64) ;  /* 0x0000003000047944 */ /* 0x002fea0003c00000 */
        /* <DEDUP_REMOVED lines=11> */
.L_x_7279:
[----:B------:R-:W-:Y:S05]  /*3d20*/  BSYNC.RECONVERGENT B1 ;  /* 0x0000000000017941 */ /* 0x000fea0003800200 */
.L_x_7277:
        /* <DEDUP_REMOVED lines=38> */
.L_x_7281:
        /* <DEDUP_REMOVED lines=17> */
.L_x_7282:
[----:B------:R-:W-:Y:S05]  /*40a0*/  BSYNC.RECONVERGENT B1 ;  /* 0x0000000000017941 */ /* 0x000fea0003800200 */
.L_x_7280:
        /* <DEDUP_REMOVED lines=39> */
.L_x_7284:
        /* <DEDUP_REMOVED lines=17> */
.L_x_7285:
[----:B------:R-:W-:Y:S05]  /*4430*/  BSYNC.RECONVERGENT B1 ;  /* 0x0000000000017941 */ /* 0x000fea0003800200 */
.L_x_7283:
        /* <DEDUP_REMOVED lines=38> */
.L_x_7287:
        /* <DEDUP_REMOVED lines=17> */
.L_x_7288:
[----:B------:R-:W-:Y:S05]  /*47b0*/  BSYNC.RECONVERGENT B1 ;  /* 0x0000000000017941 */ /* 0x000fea0003800200 */
.L_x_7286:
        /* <DEDUP_REMOVED lines=38> */
.L_x_7290:
        /* <DEDUP_REMOVED lines=17> */
.L_x_7291:
[----:B------:R-:W-:Y:S05]  /*4b30*/  BSYNC.RECONVERGENT B1 ;  /* 0x0000000000017941 */ /* 0x000fea0003800200 */
.L_x_7289:
        /* <DEDUP_REMOVED lines=36> */
.L_x_7293:
        /* <DEDUP_REMOVED lines=17> */
.L_x_7294:
[----:B------:R-:W-:Y:S05]  /*4e90*/  BSYNC.RECONVERGENT B1 ;  /* 0x0000000000017941 */ /* 0x000fea0003800200 */
.L_x_7292:
        /* <DEDUP_REMOVED lines=12> */
.L_x_7270:
        /* <DEDUP_REMOVED lines=35> */
.L_x_7298:
[----:B------:R-:W-:Y:S01]  /*5190*/  MOV R29, R15 ;  /* 0x0000000f001d7202 */ /* 0x000fe20000000f00 */
[----:B------:R-:W-:Y:S01]  /*51a0*/  IMAD.MOV.U32 R26, RZ, RZ, R14 ;  /* 0x000000ffff1a7224 */ /* 0x000fe200078e000e */
[----:B------:R-:W-:Y:S02]  /*51b0*/  MOV R13, R16 ;  /* 0x00000010000d7202 */ /* 0x000fe40000000f00 */
[----:B------:R-:W-:Y:S02]  /*51c0*/  MOV R12, R17 ;  /* 0x00000011000c7202 */ /* 0x000fe40000000f00 */
[----:B------:R-:W-:-:S07]  /*51d0*/  MOV R11, 0x51f0 ;  /* 0x000051f0000b7802 */ /* 0x000fce0000000f00 */
[----:B------:R-:W-:Y:S05]  /*51e0*/  CALL.REL.NOINC `($__internal_150_$__cuda_sm20_div_s64) ;  /* 0x0000001800a47944 */ /* 0x000fea0003c00000 */
        /* <DEDUP_REMOVED lines=11> */
.L_x_7299:
[----:B------:R-:W-:Y:S05]  /*52a0*/  BSYNC.RECONVERGENT B1 ;  /* 0x0000000000017941 */ /* 0x000fea0003800200 */
.L_x_7297:
        /* <DEDUP_REMOVED lines=41> */
.L_x_7301:
[----:B------:R-:W-:Y:S01]  /*5540*/  MOV R29, R18 ;  /* 0x00000012001d7202 */ /* 0x000fe20000000f00 */
[----:B------:R-:W-:Y:S01]  /*5550*/  IMAD.MOV.U32 R13, RZ, RZ, R16 ;  /* 0x000000ffff0d7224 */ /* 0x000fe200078e0010 */
[----:B------:R-:W-:Y:S02]  /*5560*/  MOV R26, R19 ;  /* 0x00000013001a7202 */ /* 0x000fe40000000f00 */
[----:B------:R-:W-:Y:S02]  /*5570*/  MOV R12, R17 ;  /* 0x00000011000c7202 */ /* 0x000fe40000000f00 */
[----:B------:R-:W-:-:S07]  /*5580*/  MOV R11, 0x55a0 ;  /* 0x000055a0000b7802 */ /* 0x000fce0000000f00 */
[----:B------:R-:W-:Y:S05]  /*5590*/  CALL.REL.NOINC `($__internal_150_$__cuda_sm20_div_s64) ;  /* 0x0000001400b87944 */ /* 0x000fea0003c00000 */
        /* <DEDUP_REMOVED lines=11> */
.L_x_7302:
[----:B------:R-:W-:Y:S05]  /*5650*/  BSYNC.RECONVERGENT B1 ;  /* 0x0000000000017941 */ /* 0x000fea0003800200 */
.L_x_7300:
        /* <DEDUP_REMOVED lines=40> */
.L_x_7304:
        /* <DEDUP_REMOVED lines=17> */
.L_x_7305:
[----:B------:R-:W-:Y:S05]  /*59f0*/  BSYNC.RECONVERGENT B1 ;  /* 0x0000000000017941 */ /* 0x000fea0003800200 */
.L_x_7303:
        /* <DEDUP_REMOVED lines=39> */
.L_x_7307:
[----:B------:R-:W-:Y:S01]  /*5c70*/  MOV R29, R18 ;  /* 0x00000012001d7202 */ /* 0x000fe20000000f00 */
[----:B------:R-:W-:Y:S01]  /*5c80*/  IMAD.MOV.U32 R26, RZ, RZ, R19 ;  /* 0x000000ffff1a7224 */ /* 0x000fe200078e0013 */
[----:B------:R-:W-:Y:S02]  /*5c90*/  MOV R13, R20 ;  /* 0x00000014000d7202 */ /* 0x000fe40000000f00 */
[----:B------:R-:W-:Y:S02]  /*5ca0*/  MOV R12, R21 ;  /* 0x00000015000c7202 */ /* 0x000fe40000000f00 */
[----:B------:R-:W-:-:S07]  /*5cb0*/  MOV R11, 0x5cd0 ;  /* 0x00005cd0000b7802 */ /* 0x000fce0000000f00 */
[----:B------:R-:W-:Y:S05]  /*5cc0*/  CALL.REL.NOINC `($__internal_150_$__cuda_sm20_div_s64) ;  /* 0x0000000c00ec7944 */ /* 0x000fea0003c00000 */
        /* <DEDUP_REMOVED lines=11> */
.L_x_7308:
[----:B------:R-:W-:Y:S05]  /*5d80*/  BSYNC.RECONVERGENT B1 ;  /* 0x0000000000017941 */ /* 0x000fea0003800200 */
.L_x_7306:
        /* <DEDUP_REMOVED lines=10> */
.L_x_7296:
        /* <DEDUP_REMOVED lines=34> */
.L_x_7311:
        /* <DEDUP_REMOVED lines=17> */
.L_x_7312:
[----:B------:R-:W-:Y:S05]  /*6160*/  BSYNC.RECONVERGENT B1 ;  /* 0x0000000000017941 */ /* 0x000fea0003800200 */
.L_x_7310:
        /* <DEDUP_REMOVED lines=41> */
.L_x_7314:
        /* <DEDUP_REMOVED lines=17> */
.L_x_7315:
[----:B------:R-:W-:Y:S05]  /*6510*/  BSYNC.RECONVERGENT B1 ;  /* 0x0000000000017941 */ /* 0x000fea0003800200 */
.L_x_7313:
        /* <DEDUP_REMOVED lines=10> */
.L_x_7309:
        /* <DEDUP_REMOVED lines=31> */
.L_x_7317:
[----:B------:R-:W-:Y:S01]  /*67b0*/  MOV R21, R10 ;  /* 0x0000000a00157202 */ /* 0x000fe20000000f00 */
[----:B------:R-:W-:Y:S01]  /*67c0*/  IMAD.MOV.U32 R20, RZ, RZ, R15 ;  /* 0x000000ffff147224 */ /* 0x000fe200078e000f */
[----:B------:R-:W-:Y:S02]  /*67d0*/  MOV R22, R11 ;  /* 0x0000000b00167202 */ /* 0x000fe40000000f00 */
[----:B------:R-:W-:Y:S02]  /*67e0*/  MOV R24, R14 ;  /* 0x0000000e00187202 */ /* 0x000fe40000000f00 */
[----:B------:R-:W-:-:S07]  /*67f0*/  MOV R23, 0x6810 ;  /* 0x0000681000177802 */ /* 0x000fce0000000f00 */
[----:B------:R-:W-:Y:S05]  /*6800*/  CALL.REL.NOINC `($__internal_151_$__cuda_sm20_rem_s64) ;  /* 0x00000008006c7944 */ /* 0x000fea0003c00000 */
[----:B------:R-:W-:Y:S01]  /*6810*/  MOV R10, R12 ;  /* 0x0000000c000a7202 */ /* 0x000fe20000000f00 */
[----:B------:R-:W-:-:S07]  /*6820*/  IMAD.MOV.U32 R11, RZ, RZ, R13 ;  /* 0x000000ffff0b7224 */ /* 0x000fce00078e000d */
.L_x_7318:
[----:B------:R-:W-:Y:S05]  /*6830*/  BSYNC.RECONVERGENT B1 ;  /* 0x0000000000017941 */ /* 0x000fea0003800200 */
.L_x_7316:
        /* <DEDUP_REMOVED lines=10> */
.L_x_7269:
[----:B------:R-:W0:Y:S02]  /*68e0*/  LDCU.64 UR4, c[0x0][0x388] ;  /* 0x00007100ff0477ac */ /* 0x000e240008000a00 */
[----:B0-----:R-:W-:-:S04]  /*68f0*/  LEA R8, P0, R7, UR4, 0x2 ;  /* 0x0000000407087c11 */ /* 0x001fc8000f8010ff */
[----:B------:R-:W-:-:S05]  /*6900*/  LEA.HI.X R9, R7, UR5, R6, 0x2, P0 ;  /* 0x0000000507097c11 */ /* 0x000fca00080f1406 */
[----:B------:R-:W2:Y:S02]  /*6910*/  LDG.E R8, desc[UR6][R8.64] ;  /* 0x0000000608087981 */ /* 0x000ea4000c1e1900 */
[----:B--2---:R-:W-:-:S05]  /*6920*/  IMAD R5, R8, R8, RZ ;  /* 0x0000000808057224 */ /* 0x004fca00078e02ff */
[----:B------:R-:W-:-:S05]  /*6930*/  I2FP.F32.U32 R6, R5 ;  /* 0x0000000500067245 */ /* 0x000fca0000201000 */
[----:B------:R0:W-:Y:S02]  /*6940*/  STS [R3], R6 ;  /* 0x0000000603007388 */ /* 0x0001e40000000800 */
.L_x_7268:
[----:B------:R-:W-:Y:S05]  /*6950*/  BSYNC.RECONVERGENT B0 ;  /* 0x0000000000007941 */ /* 0x000fea0003800200 */
.L_x_7220:
[----:B------:R-:W-:Y:S01]  /*6960*/  BAR.SYNC.DEFER_BLOCKING 0x0 ;  /* 0x0000000000007b1d */ /* 0x000fe20000010000 */
[----:B------:R-:W-:Y:S02]  /*6970*/  ISETP.GE.U32.AND P0, PT, R4, 0x42, PT ;  /* 0x000000420400780c */ /* 0x000fe40003f06070 */
[----:B------:R-:W-:-:S11]  /*6980*/  ISETP.GT.U32.AND P1, PT, R2, 0x1f, PT ;  /* 0x0000001f0200780c */ /* 0x000fd60003f24070 */
[----:B------:R-:W-:Y:S05]  /*6990*/  @!P0 BRA `(.L_x_7319) ;  /* 0x00000000002c8947 */ /* 0x000fea0003800000 */
.L_x_7320:
        /* <DEDUP_REMOVED lines=11> */
.L_x_7319:
        /* <DEDUP_REMOVED lines=35> */
        .weak           $__internal_150_$__cuda_sm20_div_s64
        .type           $__internal_150_$__cuda_sm20_div_s64,@function
        .size           $__internal_150_$__cuda_sm20_div_s64,($__internal_151_$__cuda_sm20_rem_s64 - $__internal_150_$__cuda_sm20_div_s64)
$__internal_150_$__cuda_sm20_div_s64:
        /* <DEDUP_REMOVED lines=83> */
[----:B------:R-:W-:Y:S05]  /*71b0*/  RET.REL.NODEC R12 `(uncontiguous_sum_square_u32) ;  /* 0xffffff8c0c907950 */ /* 0x000fea0003c3ffff */
        .weak           $__internal_151_$__cuda_sm20_rem_s64
        .type           $__internal_151_$__cuda_sm20_rem_s64,@function
        .size           $__internal_151_$__cuda_sm20_rem_s64,(.L_x_10102 - $__internal_151_$__cuda_sm20_rem_s64)
$__internal_151_$__cuda_sm20_rem_s64:
        /* <DEDUP_REMOVED lines=77> */
[----:B------:R-:W-:Y:S06]  /*7690*/  RET.REL.NODEC R10 `(uncontiguous_sum_square_u32) ;  /* 0xffffff880a587950 */ /* 0x000fec0003c3ffff */
.L_x_7321:
        /* <DEDUP_REMOVED lines=14> */
.L_x_10102:


//--------------------- .text.contiguous_cumulate_sum_square_u32 --------------------------
	.section	.text.contiguous_cumulate_sum_square_u32,"ax",@progbits
	.align	128
        .global         contiguous_cumulate_sum_square_u32
        .type           contiguous_cumulate_sum_square_u32,@function
        .size           contiguous_cumulate_sum_square_u32,(.L_x_10309 - contiguous_cumulate_sum_square_u32)
        .other          contiguous_cumulate_sum_square_u32,@"STO_CUDA_ENTRY STV_DEFAULT"
contiguous_cumulate_sum_square_u32:
.text.contiguous_cumulate_sum_square_u32:
        /* <DEDUP_REMOVED lines=40> */
.L_x_7323:
[----:B------:R-:W-:Y:S05]  /*0280*/  BSYNC.RECONVERGENT B0 ;  /* 0x0000000000007941 */ /* 0x000fea0003800200 */
.L_x_7322:
[----:B------:R-:W-:Y:S06]  /*0290*/  BAR.SYNC.DEFER_BLOCKING 0x0 ;  /* 0x0000000000007b1d */ /* 0x000fec0000010000 */
[----:B------:R-:W-:Y:S05]  /*02a0*/  @!P2 BRA `(.L_x_7324) ;  /* 0x00000000002ca947 */ /* 0x000fea0003800000 */
.L_x_7325:
        /* <DEDUP_REMOVED lines=11> */
.L_x_7324:
        /* <DEDUP_REMOVED lines=35> */
.L_x_7326:
        /* <DEDUP_REMOVED lines=15> */
.L_x_10309:


//--------------------- .text.contiguous_sum_square_u32 --------------------------
	.section	.text.contiguous_sum_square_u32,"ax",@progbits
	.align	128
        .global         contiguous_sum_square_u32
        .type           contiguous_sum_square_u32,@function
        .size           contiguous_sum_square_u32,(.L_x_10310 - contiguous_sum_square_u32)
        .other          contiguous_sum_square_u32,@"STO_CUDA_ENTRY STV_DEFAULT"
contiguous_sum_square_u32:
.text.contiguous_sum_square_u32:
        /* <DEDUP_REMOVED lines=13> */
[----:B0-----:R-:W-:-:S06]  /*00d0*/  @!P0 IMAD.WIDE.U32 R4, R9, 0x4, R4 ;  /* 0x0000000409048825 */ /* 0x001fcc00078e0004 */
[----:B---3--:R-:W2:Y:S01]  /*00e0*/  @!P0 LDG.E R4, desc[UR6][R4.64] ;  /* 0x0000000604048981 */ /* 0x008ea2000c1e1900 */
[----:B-1----:R-:W-:-:S04]  /*00f0*/  @!P0 LEA R6, P1, R3, R6, 0x2 ;  /* 0x0000000603068211 */ /* 0x002fc800078210ff */
[----:B------:R-:W-:-:S05]  /*0100*/  @!P0 LEA.HI.X R7, R3, R7, RZ, 0x2, P1 ;  /* 0x0000000703078211 */ /* 0x000fca00008f14ff */
[----:B------:R-:W3:Y:S01]  /*0110*/  @!P0 LDG.E R6, desc[UR6][R6.64] ;  /* 0x0000000606068981 */ /* 0x000ee2000c1e1900 */
[----:B------:R-:W0:Y:S01]  /*0120*/  S2UR UR5, SR_CgaCtaId ;  /* 0x00000000000579c3 */ /* 0x000e220000008800 */
[----:B------:R-:W-:Y:S02]  /*0130*/  UMOV UR4, 0x400 ;  /* 0x0000040000047882 */ /* 0x000fe40000000000 */
[----:B0-----:R-:W-:Y:S01]  /*0140*/  ULEA UR4, UR5, UR4, 0x18 ;  /* 0x0000000405047291 */ /* 0x001fe2000f8ec0ff */
[----:B------:R-:W-:Y:S01]  /*0150*/  MOV R8, UR8 ;  /* 0x0000000800087c02 */ /* 0x000fe20008000f00 */
[----:B------:R-:W-:Y:S01]  /*0160*/  BSSY.RECONVERGENT B0, `(.L_x_7327) ;  /* 0x0000014000007945 */ /* 0x000fe20003800200 */
[----:B------:R-:W-:Y:S02]  /*0170*/  ISETP.GT.U32.AND P1, PT, R2, 0x1f, PT ;  /* 0x0000001f0200780c */ /* 0x000fe40003f24070 */
[----:B------:R-:W-:Y:S01]  /*0180*/  ISETP.GE.U32.AND P2, PT, R8, 0x42, PT ;  /* 0x000000420800780c */ /* 0x000fe20003f46070 */
[----:B--2---:R-:W-:-:S04]  /*0190*/  @!P0 IMAD R3, R4, R4, RZ ;  /* 0x0000000404038224 */ /* 0x004fc800078e02ff */
[----:B---3--:R-:W-:Y:S01]  /*01a0*/  @!P0 IMAD R10, R6, R6, R3 ;  /* 0x00000006060a8224 */ /* 0x008fe200078e0203 */
[----:B------:R-:W-:-:S04]  /*01b0*/  LEA R3, R2, UR4, 0x2 ;  /* 0x0000000402037c11 */ /* 0x000fc8000f8e10ff */
[----:B------:R-:W-:Y:S01]  /*01c0*/  @!P0 I2FP.F32.U32 R10, R10 ;  /* 0x0000000a000a8245 */ /* 0x000fe20000201000 */
[----:B------:R0:W-:Y:S04]  /*01d0*/  STS [R3], RZ ;  /* 0x000000ff03007388 */ /* 0x0001e80000000800 */
        /* <DEDUP_REMOVED lines=9> */
[----:B--2---:R-:W-:-:S05]  /*0270*/  IMAD R6, R4, R4, RZ ;  /* 0x0000000404067224 */ /* 0x004fca00078e02ff */
[----:B------:R-:W-:-:S05]  /*0280*/  I2FP.F32.U32 R6, R6 ;  /* 0x0000000600067245 */ /* 0x000fca0000201000 */
[----:B------:R1:W-:Y:S02]  /*0290*/  STS [R3], R6 ;  /* 0x0000000603007388 */ /* 0x0003e40000000800 */
.L_x_7328:
[----:B------:R-:W-:Y:S05]  /*02a0*/  BSYNC.RECONVERGENT B0 ;  /* 0x0000000000007941 */ /* 0x000fea0003800200 */
.L_x_7327:
[----:B------:R-:W-:Y:S06]  /*02b0*/  BAR.SYNC.DEFER_BLOCKING 0x0 ;  /* 0x0000000000007b1d */ /* 0x000fec0000010000 */
[----:B------:R-:W-:Y:S05]  /*02c0*/  @!P2 BRA `(.L_x_7329) ;  /* 0x00000000002ca947 */ /* 0x000fea0003800000 */
.L_x_7330:
        /* <DEDUP_REMOVED lines=11> */
.L_x_7329:
        /* <DEDUP_REMOVED lines=35> */
.L_x_7331:
        /* <DEDUP_REMOVED lines=13> */
.L_x_10310:


//--------------------- .text.contiguous_sum_square33_u16 --------------------------
	.section	.text.contiguous_sum_square33_u16,"ax",@progbits
	.align	128
        .global         contiguous_sum_square33_u16
        .type           contiguous_sum_square33_u16,@function
        .size           contiguous_sum_square33_u16,(.L_x_10311 - contiguous_sum_square33_u16)
        .other          contiguous_sum_square33_u16,@"STO_CUDA_ENTRY STV_DEFAULT"
contiguous_sum_square33_u16:
.text.contiguous_sum_square33_u16:
        /* <DEDUP_REMOVED lines=52> */
.L_x_7334:
        /* <DEDUP_REMOVED lines=56> */
.L_x_7333:
        /* <DEDUP_REMOVED lines=32> */
.L_x_7336:
        /* <DEDUP_REMOVED lines=19> */
.L_x_7337:
[----:B------:R-:W-:Y:S05]  /*09f0*/  @!P1 BRA `(.L_x_7335) ;  /* 0x0000000000289947 */ /* 0x000fea0003800000 */
[----:B------:R-:W-:Y:S01]  /*0a00*/  IMAD R8, R0, UR4, RZ ;  /* 0x0000000400087c24 */ /* 0x000fe2000f8e02ff */
[----:B------:R-:W-:-:S04]  /*0a10*/  IADD3 R6, PT, PT, -R6, RZ, RZ ;  /* 0x000000ff06067210 */ /* 0x000fc80007ffe1ff */
[----:B------:R-:W-:-:S05]  /*0a20*/  LEA R8, R8, R7, 0x1 ;  /* 0x0000000708087211 */ /* 0x000fca00078e08ff */
[----:B------:R-:W-:-:S07]  /*0a30*/  VIADD R9, R8, UR5 ;  /* 0x0000000508097c36 */ /* 0x000fce0008000000 */
.L_x_7338:
[----:B------:R0:W1:Y:S01]  /*0a40*/  LDS.U16 R11, [R9] ;  /* 0x00000000090b7984 */ /* 0x0000620000000400 */
[----:B------:R-:W-:-:S04]  /*0a50*/  IADD3 R6, PT, PT, R6, 0x1, RZ ;  /* 0x0000000106067810 */ /* 0x000fc80007ffe0ff */
[----:B------:R-:W-:Y:S02]  /*0a60*/  ISETP.NE.AND P0, PT, R6, RZ, PT ;  /* 0x000000ff0600720c */ /* 0x000fe40003f05270 */
[----:B0-----:R-:W-:Y:S01]  /*0a70*/  LEA R9, R0, R9, 0x1 ;  /* 0x0000000900097211 */ /* 0x001fe200078e08ff */
[----:B-1----:R-:W-:-:S10]  /*0a80*/  HADD2 R12, R12.H0_H0, R11.H0_H0 ;  /* 0x2000000b0c0c7230 */ /* 0x002fd40000000800 */
[----:B------:R-:W-:Y:S05]  /*0a90*/  @P0 BRA `(.L_x_7338) ;  /* 0xfffffffc00e80947 */ /* 0x000fea000383ffff */
.L_x_7335:
[----:B-1----:R2:W-:Y:S02]  /*0aa0*/  STS.U16 [R7+UR5], R12 ;  /* 0x0000000c07007988 */ /* 0x0025e40008000405 */
.L_x_7332:
        /* <DEDUP_REMOVED lines=8> */
.L_x_7339:
        /* <DEDUP_REMOVED lines=13> */
.L_x_10311:


//--------------------- .text.contiguous_sum_square3_u16 --------------------------
	.section	.text.contiguous_sum_square3_u16,"ax",@progbits
	.align	128
        .global         contiguous_sum_square3_u16
        .type           contiguous_sum_square3_u16,@function
        .size           contiguous_sum_square3_u16,(.L_x_10104 - contiguous_sum_square3_u16)
        .other          contiguous_sum_square3_u16,@"STO_CUDA_ENTRY STV_DEFAULT"
contiguous_sum_square3_u16:
.text.contiguous_sum_square3_u16:
        /* <DEDUP_REMOVED lines=43> */
.L_x_7358:
        /* <DEDUP_REMOVED lines=27> */
.L_x_7342:
[----:B------:R-:W-:Y:S01]  /*0460*/  MOV R27, R32 ;  /* 0x00000020001b7202 */ /* 0x000fe20000000f00 */
[----:B------:R-:W-:Y:S01]  /*0470*/  IMAD.MOV.U32 R2, RZ, RZ, R34 ;  /* 0x000000ffff027224 */ /* 0x000fe200078e0022 */
[----:B------:R-:W-:Y:S02]  /*0480*/  MOV R0, R35 ;  /* 0x0000002300007202 */ /* 0x000fe40000000f00 */
[----:B------:R-:W-:-:S07]  /*0490*/  MOV R9, 0x4b0 ;  /* 0x000004b000097802 */ /* 0x000fce0000000f00 */
[----:B012-4-:R-:W-:Y:S05]  /*04a0*/  CALL.REL.NOINC `($__internal_152_$__cuda_sm20_div_s64) ;  /* 0x0000003400907944 */ /* 0x017fea0003c00000 */
        /* <DEDUP_REMOVED lines=8> */
.L_x_7343:
        /* <DEDUP_REMOVED lines=33> */
.L_x_7344:
[----:B------:R-:W-:Y:S01]  /*0740*/  MOV R27, R31 ;  /* 0x0000001f001b7202 */ /* 0x000fe20000000f00 */
[----:B------:R-:W-:Y:S01]  /*0750*/  IMAD.MOV.U32 R2, RZ, RZ, R34 ;  /* 0x000000ffff027224 */ /* 0x000fe200078e0022 */
[----:B------:R-:W-:Y:S02]  /*0760*/  MOV R0, R35 ;  /* 0x0000002300007202 */ /* 0x000fe40000000f00 */
[----:B------:R-:W-:-:S07]  /*0770*/  MOV R9, 0x790 ;  /* 0x0000079000097802 */ /* 0x000fce0000000f00 */
[----:B0---4-:R-:W-:Y:S05]  /*0780*/  CALL.REL.NOINC `($__internal_152_$__cuda_sm20_div_s64) ;  /* 0x0000003000d87944 */ /* 0x011fea0003c00000 */
        /* <DEDUP_REMOVED lines=9> */
.L_x_7345:
        /* <DEDUP_REMOVED lines=35> */
.L_x_7346:
[----:B------:R-:W-:Y:S01]  /*0a50*/  IMAD.MOV.U32 R27, RZ, RZ, R29 ;  /* 0x000000ffff1b7224 */ /* 0x000fe200078e001d */
[----:B------:R-:W-:Y:S01]  /*0a60*/  MOV R2, R32 ;  /* 0x0000002000027202 */ /* 0x000fe20000000f00 */
[----:B------:R-:W-:Y:S01]  /*0a70*/  IMAD.MOV.U32 R0, RZ, RZ, R33 ;  /* 0x000000ffff007224 */ /* 0x000fe200078e0021 */
[----:B------:R-:W-:-:S07]  /*0a80*/  MOV R9, 0xaa0 ;  /* 0x00000aa000097802 */ /* 0x000fce0000000f00 */
[----:B0---4-:R-:W-:Y:S05]  /*0a90*/  CALL.REL.NOINC `($__internal_152_$__cuda_sm20_div_s64) ;  /* 0x0000003000147944 */ /* 0x011fea0003c00000 */
        /* <DEDUP_REMOVED lines=9> */
.L_x_7347:
        /* <DEDUP_REMOVED lines=33> */
.L_x_7348:
[----:B------:R-:W-:Y:S01]  /*0d40*/  MOV R27, R28 ;  /* 0x0000001c001b7202 */ /* 0x000fe20000000f00 */
[----:B------:R-:W-:Y:S01]  /*0d50*/  IMAD.MOV.U32 R2, RZ, RZ, R32 ;  /* 0x000000ffff027224 */ /* 0x000fe200078e0020 */
[----:B------:R-:W-:Y:S02]  /*0d60*/  MOV R0, R33 ;  /* 0x0000002100007202 */ /* 0x000fe40000000f00 */
[----:B------:R-:W-:-:S07]  /*0d70*/  MOV R9, 0xd90 ;  /* 0x00000d9000097802 */ /* 0x000fce0000000f00 */
[----:B0---4-:R-:W-:Y:S05]  /*0d80*/  CALL.REL.NOINC `($__internal_152_$__cuda_sm20_div_s64) ;  /* 0x0000002c00587944 */ /* 0x011fea0003c00000 */
        /* <DEDUP_REMOVED lines=8> */
.L_x_7349:
        /* <DEDUP_REMOVED lines=34> */
.L_x_7350:
        /* <DEDUP_REMOVED lines=14> */
.L_x_7351:
        /* <DEDUP_REMOVED lines=34> */
.L_x_7352:
        /* <DEDUP_REMOVED lines=14> */
.L_x_7353:
        /* <DEDUP_REMOVED lines=34> */
.L_x_7354:
        /* <DEDUP_REMOVED lines=14> */
.L_x_7355:
        /* <DEDUP_REMOVED lines=34> */
.L_x_7356:
[----:B------:R-:W-:Y:S01]  /*1930*/  IMAD.MOV.U32 R27, RZ, RZ, R30 ;  /* 0x000000ffff1b7224 */ /* 0x000fe200078e001e */
[----:B------:R-:W-:Y:S02]  /*1940*/  MOV R2, R32 ;  /* 0x0000002000027202 */ /* 0x000fe40000000f00 */
[----:B------:R-:W-:Y:S02]  /*1950*/  MOV R0, R33 ;  /* 0x0000002100007202 */ /* 0x000fe40000000f00 */
[----:B------:R-:W-:-:S07]  /*1960*/  MOV R9, 0x1980 ;  /* 0x0000198000097802 */ /* 0x000fce0000000f00 */
[----:B0---4-:R-:W-:Y:S05]  /*1970*/  CALL.REL.NOINC `($__internal_152_$__cuda_sm20_div_s64) ;  /* 0x00000020005c7944 */ /* 0x011fea0003c00000 */
        /* <DEDUP_REMOVED lines=9> */
.L_x_7357:
        /* <DEDUP_REMOVED lines=14> */
.L_x_7341:
        /* <DEDUP_REMOVED lines=33> */
.L_x_7360:
[----:B------:R-:W-:Y:S01]  /*1d00*/  MOV R27, R32 ;  /* 0x00000020001b7202 */ /* 0x000fe20000000f00 */
[----:B------:R-:W-:Y:S01]  /*1d10*/  IMAD.MOV.U32 R2, RZ, RZ, R16 ;  /* 0x000000ffff027224 */ /* 0x000fe200078e0010 */
[----:B------:R-:W-:Y:S02]  /*1d20*/  MOV R0, R17 ;  /* 0x0000001100007202 */ /* 0x000fe40000000f00 */
[----:B------:R-:W-:-:S07]  /*1d30*/  MOV R9, 0x1d50 ;  /* 0x00001d5000097802 */ /* 0x000fce0000000f00 */
[----:B0-----:R-:W-:Y:S05]  /*1d40*/  CALL.REL.NOINC `($__internal_152_$__cuda_sm20_div_s64) ;  /* 0x0000001c00687944 */ /* 0x001fea0003c00000 */
        /* <DEDUP_REMOVED lines=8> */
.L_x_7361:
        /* <DEDUP_REMOVED lines=35> */
.L_x_7362:
[----:B------:R-:W-:Y:S01]  /*2000*/  MOV R27, R17 ;  /* 0x00000011001b7202 */ /* 0x000fe20000000f00 */
[----:B------:R-:W-:Y:S01]  /*2010*/  IMAD.MOV.U32 R2, RZ, RZ, R18 ;  /* 0x000000ffff027224 */ /* 0x000fe200078e0012 */
[----:B------:R-:W-:Y:S02]  /*2020*/  MOV R0, R19 ;  /* 0x0000001300007202 */ /* 0x000fe40000000f00 */
[----:B------:R-:W-:-:S07]  /*2030*/  MOV R9, 0x2050 ;  /* 0x0000205000097802 */ /* 0x000fce0000000f00 */
[----:B0-----:R-:W-:Y:S05]  /*2040*/  CALL.REL.NOINC `($__internal_152_$__cuda_sm20_div_s64) ;  /* 0x0000001800a87944 */ /* 0x001fea0003c00000 */
        /* <DEDUP_REMOVED lines=9> */
.L_x_7363:
        /* <DEDUP_REMOVED lines=36> */
.L_x_7364:
[----:B------:R-:W-:Y:S01]  /*2320*/  MOV R27, R19 ;  /* 0x00000013001b7202 */ /* 0x000fe20000000f00 */
[----:B------:R-:W-:Y:S01]  /*2330*/  IMAD.MOV.U32 R0, RZ, RZ, R29 ;  /* 0x000000ffff007224 */ /* 0x000fe200078e001d */
[----:B------:R-:W-:Y:S02]  /*2340*/  MOV R2, R28 ;  /* 0x0000001c00027202 */ /* 0x000fe40000000f00 */
[----:B------:R-:W-:-:S07]  /*2350*/  MOV R9, 0x2370 ;  /* 0x0000237000097802 */ /* 0x000fce0000000f00 */
[----:B0-----:R-:W-:Y:S05]  /*2360*/  CALL.REL.NOINC `($__internal_152_$__cuda_sm20_div_s64) ;  /* 0x0000001400e07944 */ /* 0x001fea0003c00000 */
        /* <DEDUP_REMOVED lines=9> */
.L_x_7365:
        /* <DEDUP_REMOVED lines=37> */
.L_x_7366:
        /* <DEDUP_REMOVED lines=13> */
.L_x_7367:
        /* <DEDUP_REMOVED lines=9> */
.L_x_7359:
        /* <DEDUP_REMOVED lines=31> */
.L_x_7369:
        /* <DEDUP_REMOVED lines=13> */
.L_x_7370:
        /* <DEDUP_REMOVED lines=35> */
.L_x_7371:
[----:B------:R-:W-:Y:S01]  /*2ca0*/  MOV R27, R17 ;  /* 0x00000011001b7202 */ /* 0x000fe20000000f00 */
[----:B------:R-:W-:Y:S01]  /*2cb0*/  IMAD.MOV.U32 R2, RZ, RZ, R18 ;  /* 0x000000ffff027224 */ /* 0x000fe200078e0012 */
[----:B------:R-:W-:Y:S02]  /*2cc0*/  MOV R0, R19 ;  /* 0x0000001300007202 */ /* 0x000fe40000000f00 */
[----:B------:R-:W-:-:S07]  /*2cd0*/  MOV R9, 0x2cf0 ;  /* 0x00002cf000097802 */ /* 0x000fce0000000f00 */
[----:B0-----:R-:W-:Y:S05]  /*2ce0*/  CALL.REL.NOINC `($__internal_152_$__cuda_sm20_div_s64) ;  /* 0x0000000c00807944 */ /* 0x001fea0003c00000 */
        /* <DEDUP_REMOVED lines=9> */
.L_x_7372:
        /* <DEDUP_REMOVED lines=10> */
.L_x_7368:
        /* <DEDUP_REMOVED lines=29> */
.L_x_7373:
[----:B------:R-:W-:-:S07]  /*2ff0*/  MOV R0, 0x3010 ;  /* 0x0000301000007802 */ /* 0x000fce0000000f00 */
[----:B0-----:R-:W-:Y:S05]  /*3000*/  CALL.REL.NOINC `($__internal_153_$__cuda_sm20_rem_s64) ;  /* 0x0000001000087944 */ /* 0x001fea0003c00000 */
[----:B------:R-:W-:Y:S02]  /*3010*/  MOV R10, R2 ;  /* 0x00000002000a7202 */ /* 0x000fe40000000f00 */
[----:B------:R-:W-:-:S07]  /*3020*/  MOV R11, R9 ;  /* 0x00000009000b7202 */ /* 0x000fce0000000f00 */
.L_x_7374:
[----:B------:R-:W1:Y:S02]  /*3030*/  LDC.64 R12, c[0x0][0x398] ;  /* 0x0000e600ff0c7b82 */ /* 0x000e640000000a00 */
[----:B-1----:R-:W-:-:S06]  /*3040*/  IMAD.WIDE.U32 R2, R3, 0x8, R12 ;  /* 0x0000000803027825 */ /* 0x002fcc00078e000c */
[----:B------:R-:W2:Y:S02]  /*3050*/  LDG.E.64 R2, desc[UR8][R2.64] ;  /* 0x0000000802027981 */ /* 0x000ea4000c1e1b00 */
[-C--:B--2---:R-:W-:Y:S02]  /*3060*/  IMAD R9, R3, R10.reuse, RZ ;  /* 0x0000000a03097224 */ /* 0x084fe400078e02ff */
[----:B------:R-:W-:-:S04]  /*3070*/  IMAD.WIDE.U32 R28, R2, R10, R28 ;  /* 0x0000000a021c7225 */ /* 0x000fc800078e001c */
[----:B------:R-:W-:-:S04]  /*3080*/  IMAD R9, R2, R11, R9 ;  /* 0x0000000b02097224 */ /* 0x000fc800078e0209 */
[----:B------:R-:W-:-:S07]  /*3090*/  IMAD.IADD R29, R29, 0x1, R9 ;  /* 0x000000011d1d7824 */ /* 0x000fce00078e0209 */
.L_x_7340:
[----:B------:R-:W1:Y:S02]  /*30a0*/  LDCU.64 UR10, c[0x0][0x388] ;  /* 0x00007100ff0a77ac */ /* 0x000e640008000a00 */
[----:B-1----:R-:W-:-:S04]  /*30b0*/  LEA R2, P0, R28, UR10, 0x1 ;  /* 0x0000000a1c027c11 */ /* 0x002fc8000f8008ff */
[----:B------:R-:W-:-:S05]  /*30c0*/  LEA.HI.X R3, R28, UR11, R29, 0x1, P0 ;  /* 0x0000000b1c037c11 */ /* 0x000fca00080f0c1d */
[----:B------:R-:W2:Y:S01]  /*30d0*/  LDG.E.U16 R2, desc[UR8][R2.64] ;  /* 0x0000000802027981 */ /* 0x000ea2000c1e1500 */
[----:B------:R-:W-:Y:S01]  /*30e0*/  ISETP.NE.AND P0, PT, R8, RZ, PT ;  /* 0x000000ff0800720c */ /* 0x000fe20003f05270 */
[----:B--2---:R-:W-:-:S05]  /*30f0*/  IMAD R0, R2, R2, RZ ;  /* 0x0000000202007224 */ /* 0x004fca00078e02ff */
[----:B------:R-:W-:-:S04]  /*3100*/  I2FP.F32.U32 R0, R0 ;  /* 0x0000000000007245 */ /* 0x000fc80000201000 */
[----:B------:R-:W-:-:S05]  /*3110*/  F2FP.F16.F32.PACK_AB R0, RZ, R0 ;  /* 0x00000000ff00723e */ /* 0x000fca00000000ff */
        /* <DEDUP_REMOVED lines=29> */
.L_x_7377:
        /* <DEDUP_REMOVED lines=56> */
.L_x_7376:
        /* <DEDUP_REMOVED lines=32> */
.L_x_7379:
        /* <DEDUP_REMOVED lines=19> */
.L_x_7380:
[----:B------:R-:W-:Y:S05]  /*39a0*/  @!P1 BRA `(.L_x_7378) ;  /* 0x0000000000289947 */ /* 0x000fea0003800000 */
[----:B------:R-:W-:Y:S01]  /*39b0*/  IMAD R0, R6, UR4, RZ ;  /* 0x0000000406007c24 */ /* 0x000fe2000f8e02ff */
[----:B------:R-:W-:-:S03]  /*39c0*/  IADD3 R5, PT, PT, -R5, RZ, RZ ;  /* 0x000000ff05057210 */ /* 0x000fc60007ffe1ff */
[----:B------:R-:W-:-:S05]  /*39d0*/  IMAD R0, R0, 0x2, R7 ;  /* 0x0000000200007824 */ /* 0x000fca00078e0207 */
[----:B------:R-:W-:-:S07]  /*39e0*/  IADD3 R3, PT, PT, R0, UR5, RZ ;  /* 0x0000000500037c10 */ /* 0x000fce000fffe0ff */
.L_x_7381:
[----:B------:R3:W2:Y:S01]  /*39f0*/  LDS.U16 R9, [R3] ;  /* 0x0000000003097984 */ /* 0x0006a20000000400 */
[----:B------:R-:W-:-:S05]  /*3a00*/  VIADD R5, R5, 0x1 ;  /* 0x0000000105057836 */ /* 0x000fca0000000000 */
[----:B------:R-:W-:Y:S02]  /*3a10*/  ISETP.NE.AND P0, PT, R5, RZ, PT ;  /* 0x000000ff0500720c */ /* 0x000fe40003f05270 */
[----:B---3--:R-:W-:Y:S01]  /*3a20*/  LEA R3, R6, R3, 0x1 ;  /* 0x0000000306037211 */ /* 0x008fe200078e08ff */
[----:B--2---:R-:W-:-:S10]  /*3a30*/  HADD2 R8, R8.H0_H0, R9.H0_H0 ;  /* 0x2000000908087230 */ /* 0x004fd40000000800 */
[----:B------:R-:W-:Y:S05]  /*3a40*/  @P0 BRA `(.L_x_7381) ;  /* 0xfffffffc00e80947 */ /* 0x000fea000383ffff */
.L_x_7378:
[----:B--2---:R2:W-:Y:S02]  /*3a50*/  STS.U16 [R7+UR5], R8 ;  /* 0x0000000807007988 */ /* 0x0045e40008000405 */
.L_x_7375:
        /* <DEDUP_REMOVED lines=9> */
        .weak           $__internal_152_$__cuda_sm20_div_s64
        .type           $__internal_152_$__cuda_sm20_div_s64,@function
        .size           $__internal_152_$__cuda_sm20_div_s64,($__internal_153_$__cuda_sm20_rem_s64 - $__internal_152_$__cuda_sm20_div_s64)
$__internal_152_$__cuda_sm20_div_s64:
        /* <DEDUP_REMOVED lines=83> */
[----:B------:R-:W-:Y:S06]  /*4020*/  RET.REL.NODEC R12 `(contiguous_sum_square3_u16) ;  /* 0xffffffbc0cf47950 */ /* 0x000fec0003c3ffff */
        .weak           $__internal_153_$__cuda_sm20_rem_s64
        .type           $__internal_153_$__cuda_sm20_rem_s64,@function
        .size           $__internal_153_$__cuda_sm20_rem_s64,(.L_x_10104 - $__internal_153_$__cuda_sm20_rem_s64)
$__internal_153_$__cuda_sm20_rem_s64:
        /* <DEDUP_REMOVED lines=66> */
[----:B------:R-:W-:Y:S06]  /*4450*/  RET.REL.NODEC R10 `(contiguous_sum_square3_u16) ;  /* 0xffffffb80ae87950 */ /* 0x000fec0003c3ffff */
.L_x_7382:
        /* <DEDUP_REMOVED lines=10> */
.L_x_10104:


//--------------------- .text.contiguous_sum_square22_u16 --------------------------
	.section	.text.contiguous_sum_square22_u16,"ax",@progbits
	.align	128
        .global         contiguous_sum_square22_u16
        .type           contiguous_sum_square22_u16,@function
        .size           contiguous_sum_square22_u16,(.L_x_10313 - contiguous_sum_square22_u16)
        .other          contiguous_sum_square22_u16,@"STO_CUDA_ENTRY STV_DEFAULT"
contiguous_sum_square22_u16:
.text.contiguous_sum_square22_u16:
        /* <DEDUP_REMOVED lines=38> */
.L_x_7384:
        /* <DEDUP_REMOVED lines=13> */
.L_x_7385:
[----:B------:R-:W-:Y:S05]  /*0330*/  BSYNC.RECONVERGENT B0 ;  /* 0x0000000000007941 */ /* 0x000fea0003800200 */
.L_x_7383:
[----:B------:R-:W-:Y:S01]  /*0340*/  BAR.SYNC.DEFER_BLOCKING 0x0 ;  /* 0x0000000000007b1d */ /* 0x000fe20000010000 */
[----:B------:R-:W-:Y:S02]  /*0350*/  ISETP.GE.U32.AND P1, PT, R3, 0x42, PT ;  /* 0x000000420300780c */ /* 0x000fe40003f26070 */
[----:B------:R-:W-:-:S11]  /*0360*/  ISETP.GT.U32.AND P0, PT, R0, 0x1f, PT ;  /* 0x0000001f0000780c */ /* 0x000fd60003f04070 */
[----:B------:R-:W-:Y:S05]  /*0370*/  @!P1 BRA `(.L_x_7386) ;  /* 0x0000000000309947 */ /* 0x000fea0003800000 */
.L_x_7387:
        /* <DEDUP_REMOVED lines=12> */
.L_x_7386:
        /* <DEDUP_REMOVED lines=39> */
.L_x_7388:
        /* <DEDUP_REMOVED lines=13> */
.L_x_10313:


//--------------------- .text.contiguous_sum_square2_u16 --------------------------
	.section	.text.contiguous_sum_square2_u16,"ax",@progbits
	.align	128
        .global         contiguous_sum_square2_u16
        .type           contiguous_sum_square2_u16,@function
        .size           contiguous_sum_square2_u16,(.L_x_10106 - contiguous_sum_square2_u16)
        .other          contiguous_sum_square2_u16,@"STO_CUDA_ENTRY STV_DEFAULT"
contiguous_sum_square2_u16:
.text.contiguous_sum_square2_u16:
        /* <DEDUP_REMOVED lines=46> */
.L_x_7417:
        /* <DEDUP_REMOVED lines=32> */
.L_x_7394:
[----:B------:R-:W-:Y:S01]  /*04e0*/  MOV R26, R6 ;  /* 0x00000006001a7202 */ /* 0x000fe20000000f00 */
[----:B------:R-:W-:Y:S01]  /*04f0*/  IMAD.MOV.U32 R13, RZ, RZ, R7 ;  /* 0x000000ffff0d7224 */ /* 0x000fe200078e0007 */
[----:B------:R-:W-:Y:S01]  /*0500*/  MOV R14, R34 ;  /* 0x00000022000e7202 */ /* 0x000fe20000000f00 */
[----:B------:R-:W-:Y:S01]  /*0510*/  IMAD.MOV.U32 R11, RZ, RZ, R35 ;  /* 0x000000ffff0b7224 */ /* 0x000fe200078e0023 */
[----:B------:R-:W-:-:S07]  /*0520*/  MOV R12, 0x540 ;  /* 0x00000540000c7802 */ /* 0x000fce0000000f00 */
[----:B-1----:R-:W-:Y:S05]  /*0530*/  CALL.REL.NOINC `($__internal_154_$__cuda_sm20_div_s64) ;  /* 0x0000006400607944 */ /* 0x002fea0003c00000 */
        /* <DEDUP_REMOVED lines=9> */
.L_x_7395:
[----:B------:R-:W-:Y:S05]  /*05d0*/  BSYNC.RECONVERGENT B1 ;  /* 0x0000000000017941 */ /* 0x000fea0003800200 */
.L_x_7393:
        /* <DEDUP_REMOVED lines=34> */
.L_x_7397:
[----:B------:R-:W-:Y:S01]  /*0800*/  IMAD.MOV.U32 R26, RZ, RZ, R20 ;  /* 0x000000ffff1a7224 */ /* 0x000fe200078e0014 */
[----:B------:R-:W-:Y:S01]  /*0810*/  MOV R13, R9 ;  /* 0x00000009000d7202 */ /* 0x000fe20000000f00 */
[----:B------:R-:W-:Y:S01]  /*0820*/  IMAD.MOV.U32 R14, RZ, RZ, R34 ;  /* 0x000000ffff0e7224 */ /* 0x000fe200078e0022 */
[----:B------:R-:W-:Y:S02]  /*0830*/  MOV R11, R35 ;  /* 0x00000023000b7202 */ /* 0x000fe40000000f00 */
[----:B------:R-:W-:-:S07]  /*0840*/  MOV R12, 0x860 ;  /* 0x00000860000c7802 */ /* 0x000fce0000000f00 */
[----:B------:R-:W-:Y:S05]  /*0850*/  CALL.REL.NOINC `($__internal_154_$__cuda_sm20_div_s64) ;  /* 0x0000006000987944 */ /* 0x000fea0003c00000 */
        /* <DEDUP_REMOVED lines=9> */
.L_x_7398:
[----:B------:R-:W-:Y:S05]  /*08f0*/  BSYNC.RECONVERGENT B1 ;  /* 0x0000000000017941 */ /* 0x000fea0003800200 */
.L_x_7396:
        /* <DEDUP_REMOVED lines=33> */
.L_x_7400:
[----:B------:R-:W-:Y:S01]  /*0b10*/  IMAD.MOV.U32 R26, RZ, RZ, R36 ;  /* 0x000000ffff1a7224 */ /* 0x000fe200078e0024 */
[----:B------:R-:W-:Y:S01]  /*0b20*/  MOV R13, R37 ;  /* 0x00000025000d7202 */ /* 0x000fe20000000f00 */
[----:B------:R-:W-:Y:S01]  /*0b30*/  IMAD.MOV.U32 R14, RZ, RZ, R20 ;  /* 0x000000ffff0e7224 */ /* 0x000fe200078e0014 */
[----:B------:R-:W-:Y:S02]  /*0b40*/  MOV R11, R21 ;  /* 0x00000015000b7202 */ /* 0x000fe40000000f00 */
[----:B------:R-:W-:-:S07]  /*0b50*/  MOV R12, 0xb70 ;  /* 0x00000b70000c7802 */ /* 0x000fce0000000f00 */
[----:B------:R-:W-:Y:S05]  /*0b60*/  CALL.REL.NOINC `($__internal_154_$__cuda_sm20_div_s64) ;  /* 0x0000005c00d47944 */ /* 0x000fea0003c00000 */
        /* <DEDUP_REMOVED lines=10> */
.L_x_7401:
[----:B------:R-:W-:Y:S05]  /*0c10*/  BSYNC.RECONVERGENT B1 ;  /* 0x0000000000017941 */ /* 0x000fea0003800200 */
.L_x_7399:
        /* <DEDUP_REMOVED lines=35> */
.L_x_7403:
[----:B------:R-:W-:Y:S01]  /*0e50*/  MOV R26, R34 ;  /* 0x00000022001a7202 */ /* 0x000fe20000000f00 */
[----:B------:R-:W-:Y:S01]  /*0e60*/  IMAD.MOV.U32 R13, RZ, RZ, R35 ;  /* 0x000000ffff0d7224 */ /* 0x000fe200078e0023 */
[----:B------:R-:W-:Y:S01]  /*0e70*/  MOV R14, R20 ;  /* 0x00000014000e7202 */ /* 0x000fe20000000f00 */
[----:B------:R-:W-:Y:S01]  /*0e80*/  IMAD.MOV.U32 R11, RZ, RZ, R21 ;  /* 0x000000ffff0b7224 */ /* 0x000fe200078e0015 */
[----:B------:R-:W-:-:S07]  /*0e90*/  MOV R12, 0xeb0 ;  /* 0x00000eb0000c7802 */ /* 0x000fce0000000f00 */
[----:B------:R-:W-:Y:S05]  /*0ea0*/  CALL.REL.NOINC `($__internal_154_$__cuda_sm20_div_s64) ;  /* 0x0000005c00047944 */ /* 0x000fea0003c00000 */
        /* <DEDUP_REMOVED lines=11> */
.L_x_7404:
[----:B------:R-:W-:Y:S05]  /*0f60*/  BSYNC.RECONVERGENT B1 ;  /* 0x0000000000017941 */ /* 0x000fea0003800200 */
.L_x_7402:
        /* <DEDUP_REMOVED lines=36> */
.L_x_7406:
        /* <DEDUP_REMOVED lines=16> */
.L_x_7407:
[----:B------:R-:W-:Y:S05]  /*12b0*/  BSYNC.RECONVERGENT B1 ;  /* 0x0000000000017941 */ /* 0x000fea0003800200 */
.L_x_7405:
        /* <DEDUP_REMOVED lines=35> */
.L_x_7409:
        /* <DEDUP_REMOVED lines=17> */
.L_x_7410:
[----:B------:R-:W-:Y:S05]  /*1600*/  BSYNC.RECONVERGENT B1 ;  /* 0x0000000000017941 */ /* 0x000fea0003800200 */
.L_x_7408:
        /* <DEDUP_REMOVED lines=35> */
.L_x_7412:
        /* <DEDUP_REMOVED lines=16> */
.L_x_7413:
[----:B------:R-:W-:Y:S05]  /*1940*/  BSYNC.RECONVERGENT B1 ;  /* 0x0000000000017941 */ /* 0x000fea0003800200 */
.L_x_7411:
        /* <DEDUP_REMOVED lines=35> */
.L_x_7415:
        /* <DEDUP_REMOVED lines=16> */
.L_x_7416:
[----:B------:R-:W-:Y:S05]  /*1c80*/  BSYNC.RECONVERGENT B1 ;  /* 0x0000000000017941 */ /* 0x000fea0003800200 */
.L_x_7414:
        /* <DEDUP_REMOVED lines=8> */
.L_x_7392:
        /* <DEDUP_REMOVED lines=36> */
.L_x_7420:
[----:B------:R-:W-:Y:S01]  /*1f50*/  MOV R26, R6 ;  /* 0x00000006001a7202 */ /* 0x000fe20000000f00 */
[----:B------:R-:W-:Y:S01]  /*1f60*/  IMAD.MOV.U32 R13, RZ, RZ, R7 ;  /* 0x000000ffff0d7224 */ /* 0x000fe200078e0007 */
[----:B------:R-:W-:Y:S01]  /*1f70*/  MOV R14, R16 ;  /* 0x00000010000e7202 */ /* 0x000fe20000000f00 */
[----:B------:R-:W-:Y:S01]  /*1f80*/  IMAD.MOV.U32 R11, RZ, RZ, R17 ;  /* 0x000000ffff0b7224 */ /* 0x000fe200078e0011 */
[----:B------:R-:W-:-:S07]  /*1f90*/  MOV R12, 0x1fb0 ;  /* 0x00001fb0000c7802 */ /* 0x000fce0000000f00 */
[----:B------:R-:W-:Y:S05]  /*1fa0*/  CALL.REL.NOINC `($__internal_154_$__cuda_sm20_div_s64) ;  /* 0x0000004800c47944 */ /* 0x000fea0003c00000 */
        /* <DEDUP_REMOVED lines=9> */
.L_x_7421:
[----:B------:R-:W-:Y:S05]  /*2040*/  BSYNC.RECONVERGENT B1 ;  /* 0x0000000000017941 */ /* 0x000fea0003800200 */
.L_x_7419:
        /* <DEDUP_REMOVED lines=34> */
.L_x_7423:
        /* <DEDUP_REMOVED lines=17> */
.L_x_7424:
[----:B------:R-:W-:Y:S05]  /*2380*/  BSYNC.RECONVERGENT B1 ;  /* 0x0000000000017941 */ /* 0x000fea0003800200 */
.L_x_7422:
        /* <DEDUP_REMOVED lines=36> */
.L_x_7426:
        /* <DEDUP_REMOVED lines=16> */
.L_x_7427:
[----:B------:R-:W-:Y:S05]  /*26d0*/  BSYNC.RECONVERGENT B1 ;  /* 0x0000000000017941 */ /* 0x000fea0003800200 */
.L_x_7425:
        /* <DEDUP_REMOVED lines=35> */
.L_x_7429:
[----:B------:R-:W-:Y:S01]  /*2910*/  MOV R26, R18 ;  /* 0x00000012001a7202 */ /* 0x000fe20000000f00 */
[----:B------:R-:W-:Y:S01]  /*2920*/  IMAD.MOV.U32 R13, RZ, RZ, R19 ;  /* 0x000000ffff0d7224 */ /* 0x000fe200078e0013 */
[----:B------:R-:W-:Y:S01]  /*2930*/  MOV R14, R16 ;  /* 0x00000010000e7202 */ /* 0x000fe20000000f00 */
[----:B------:R-:W-:Y:S01]  /*2940*/  IMAD.MOV.U32 R11, RZ, RZ, R17 ;  /* 0x000000ffff0b7224 */ /* 0x000fe200078e0011 */
[----:B------:R-:W-:-:S07]  /*2950*/  MOV R12, 0x2970 ;  /* 0x00002970000c7802 */ /* 0x000fce0000000f00 */
[----:B------:R-:W-:Y:S05]  /*2960*/  CALL.REL.NOINC `($__internal_154_$__cuda_sm20_div_s64) ;  /* 0x0000004000547944 */ /* 0x000fea0003c00000 */
        /* <DEDUP_REMOVED lines=10> */
.L_x_7430:
[----:B------:R-:W-:Y:S05]  /*2a10*/  BSYNC.RECONVERGENT B1 ;  /* 0x0000000000017941 */ /* 0x000fea0003800200 */
.L_x_7428:
[----:B------:R-:W-:Y:S01]  /*2a20*/  MOV R36, R22 ;  /* 0x0000001600247202 */ /* 0x000fe20000000f00 */
[----:B------:R-:W-:Y:S02]  /*2a30*/  IMAD R11, R11, R38, RZ ;  /* 0x000000260b0b7224 */ /* 0x000fe400078e02ff */
[----:B------:R-:W-:Y:S02]  /*2a40*/  VIADD R8, R8, 0xfffffffe ;  /* 0xfffffffe08087836 */ /* 0x000fe40000000000 */
[----:B------:R-:W-:-:S04]  /*2a50*/  IMAD.WIDE.U32 R22, R38, R10, R36 ;  /* 0x0000000a26167225 */ /* 0x000fc800078e0024 */
[----:B------:R-:W-:-:S05]  /*2a60*/  IMAD R11, R39, R10, R11 ;  /* 0x0000000a270b7224 */ /* 0x000fca00078e020b */
[----:B------:R-:W-:-:S07]  /*2a70*/  IADD3 R23, PT, PT, R23, R11, RZ ;  /* 0x0000000b17177210 */ /* 0x000fce0007ffe0ff */
.L_x_7418:
        /* <DEDUP_REMOVED lines=30> */
.L_x_7432:
[----:B------:R-:W-:Y:S01]  /*2c60*/  MOV R18, R6 ;  /* 0x0000000600127202 */ /* 0x000fe20000000f00 */
[----:B------:R-:W-:Y:S01]  /*2c70*/  IMAD.MOV.U32 R19, RZ, RZ, R7 ;  /* 0x000000ffff137224 */ /* 0x000fe200078e0007 */
[----:B------:R-:W-:Y:S01]  /*2c80*/  MOV R24, R10 ;  /* 0x0000000a00187202 */ /* 0x000fe20000000f00 */
[----:B------:R-:W-:Y:S01]  /*2c90*/  IMAD.MOV.U32 R21, RZ, RZ, R11 ;  /* 0x000000ffff157224 */ /* 0x000fe200078e000b */
[----:B------:R-:W-:-:S07]  /*2ca0*/  MOV R26, 0x2cc0 ;  /* 0x00002cc0001a7802 */ /* 0x000fce0000000f00 */
[----:B------:R-:W-:Y:S05]  /*2cb0*/  CALL.REL.NOINC `($__internal_155_$__cuda_sm20_rem_s64) ;  /* 0x0000004000cc7944 */ /* 0x000fea0003c00000 */
.L_x_7433:
[----:B------:R-:W-:Y:S05]  /*2cc0*/  BSYNC.RECONVERGENT B1 ;  /* 0x0000000000017941 */ /* 0x000fea0003800200 */
.L_x_7431:
        /* <DEDUP_REMOVED lines=30> */
.L_x_7435:
[----:B------:R-:W-:Y:S01]  /*2eb0*/  MOV R24, R10 ;  /* 0x0000000a00187202 */ /* 0x000fe20000000f00 */
[----:B------:R-:W-:Y:S01]  /*2ec0*/  IMAD.MOV.U32 R21, RZ, RZ, R11 ;  /* 0x000000ffff157224 */ /* 0x000fe200078e000b */
[----:B------:R-:W-:Y:S01]  /*2ed0*/  MOV R18, R20 ;  /* 0x0000001400127202 */ /* 0x000fe20000000f00 */
[----:B------:R-:W-:Y:S01]  /*2ee0*/  IMAD.MOV.U32 R19, RZ, RZ, R9 ;  /* 0x000000ffff137224 */ /* 0x000fe200078e0009 */
[----:B------:R-:W-:-:S07]  /*2ef0*/  MOV R26, 0x2f10 ;  /* 0x00002f10001a7802 */ /* 0x000fce0000000f00 */
[----:B------:R-:W-:Y:S05]  /*2f00*/  CALL.REL.NOINC `($__internal_155_$__cuda_sm20_rem_s64) ;  /* 0x0000004000387944 */ /* 0x000fea0003c00000 */
.L_x_7436:
[----:B------:R-:W-:Y:S05]  /*2f10*/  BSYNC.RECONVERGENT B1 ;  /* 0x0000000000017941 */ /* 0x000fea0003800200 */
.L_x_7434:
[----:B------:R-:W-:Y:S02]  /*2f20*/  IMAD R7, R7, R16, RZ ;  /* 0x0000001007077224 */ /* 0x000fe400078e02ff */
[----:B------:R-:W-:-:S04]  /*2f30*/  IMAD.WIDE.U32 R22, R16, R6, R22 ;  /* 0x0000000610167225 */ /* 0x000fc800078e0016 */
[----:B------:R-:W-:-:S05]  /*2f40*/  IMAD R7, R17, R6, R7 ;  /* 0x0000000611077224 */ /* 0x000fca00078e0207 */
[----:B------:R-:W-:-:S07]  /*2f50*/  IADD3 R23, PT, PT, R23, R7, RZ ;  /* 0x0000000717177210 */ /* 0x000fce0007ffe0ff */
.L_x_7391:
[----:B------:R-:W0:Y:S02]  /*2f60*/  LDCU.64 UR4, c[0x0][0x388] ;  /* 0x00007100ff0477ac */ /* 0x000e240008000a00 */
[----:B0-----:R-:W-:Y:S02]  /*2f70*/  LEA R6, P0, R4, UR4, 0x1 ;  /* 0x0000000404067c11 */ /* 0x001fe4000f8008ff */
[----:B------:R-:W-:Y:S02]  /*2f80*/  LEA R8, P1, R22, UR4, 0x1 ;  /* 0x0000000416087c11 */ /* 0x000fe4000f8208ff */
[----:B------:R-:W-:Y:S02]  /*2f90*/  LEA.HI.X R7, R4, UR5, R5, 0x1, P0 ;  /* 0x0000000504077c11 */ /* 0x000fe400080f0c05 */
[----:B------:R-:W-:-:S03]  /*2fa0*/  LEA.HI.X R9, R22, UR5, R23, 0x1, P1 ;  /* 0x0000000516097c11 */ /* 0x000fc600088f0c17 */
[----:B------:R-:W2:Y:S04]  /*2fb0*/  LDG.E.U16 R6, desc[UR12][R6.64] ;  /* 0x0000000c06067981 */ /* 0x000ea8000c1e1500 */
[----:B------:R-:W3:Y:S01]  /*2fc0*/  LDG.E.U16 R9, desc[UR12][R8.64] ;  /* 0x0000000c08097981 */ /* 0x000ee2000c1e1500 */
[----:B--2---:R-:W-:-:S04]  /*2fd0*/  IMAD R4, R6, R6, RZ ;  /* 0x0000000606047224 */ /* 0x004fc800078e02ff */
[----:B---3--:R-:W-:-:S05]  /*2fe0*/  IMAD R4, R9, R9, R4 ;  /* 0x0000000909047224 */ /* 0x008fca00078e0204 */
[----:B------:R-:W-:-:S04]  /*2ff0*/  I2FP.F32.U32 R4, R4 ;  /* 0x0000000400047245 */ /* 0x000fc80000201000 */
[----:B------:R-:W-:-:S05]  /*3000*/  F2FP.F16.F32.PACK_AB R4, RZ, R4 ;  /* 0x00000004ff04723e */ /* 0x000fca00000000ff */
[----:B------:R0:W-:Y:S01]  /*3010*/  STS.U16 [R3], R4 ;  /* 0x0000000403007388 */ /* 0x0001e20000000400 */
[----:B------:R-:W-:Y:S05]  /*3020*/  BRA `(.L_x_7437) ;  /* 0x0000003400c47947 */ /* 0x000fea0003800000 */
.L_x_7390:
        /* <DEDUP_REMOVED lines=18> */
.L_x_7464:
        /* <DEDUP_REMOVED lines=30> */
.L_x_7441:
        /* <DEDUP_REMOVED lines=15> */
.L_x_7442:
[----:B------:R-:W-:Y:S05]  /*3420*/  BSYNC.RECONVERGENT B1 ;  /* 0x0000000000017941 */ /* 0x000fea0003800200 */
.L_x_7440:
        /* <DEDUP_REMOVED lines=39> */
.L_x_7444:
        /* <DEDUP_REMOVED lines=17> */
.L_x_7445:
[----:B------:R-:W-:Y:S05]  /*37b0*/  BSYNC.RECONVERGENT B1 ;  /* 0x0000000000017941 */ /* 0x000fea0003800200 */
.L_x_7443:
        /* <DEDUP_REMOVED lines=37> */
.L_x_7447:
        /* <DEDUP_REMOVED lines=17> */
.L_x_7448:
[----:B------:R-:W-:Y:S05]  /*3b20*/  BSYNC.RECONVERGENT B1 ;  /* 0x0000000000017941 */ /* 0x000fea0003800200 */
.L_x_7446:
        /* <DEDUP_REMOVED lines=38> */
.L_x_7450:
[----:B------:R-:W-:Y:S01]  /*3d90*/  IMAD.MOV.U32 R26, RZ, RZ, R20 ;  /* 0x000000ffff1a7224 */ /* 0x000fe200078e0014 */
[----:B------:R-:W-:Y:S01]  /*3da0*/  MOV R13, R21 ;  /* 0x00000015000d7202 */ /* 0x000fe20000000f00 */
[----:B------:R-:W-:Y:S01]  /*3db0*/  IMAD.MOV.U32 R14, RZ, RZ, R36 ;  /* 0x000000ffff0e7224 */ /* 0x000fe200078e0024 */
[----:B------:R-:W-:Y:S02]  /*3dc0*/  MOV R11, R37 ;  /* 0x00000025000b7202 */ /* 0x000fe40000000f00 */
[----:B------:R-:W-:-:S07]  /*3dd0*/  MOV R12, 0x3df0 ;  /* 0x00003df0000c7802 */ /* 0x000fce0000000f00 */
[----:B-1----:R-:W-:Y:S05]  /*3de0*/  CALL.REL.NOINC `($__internal_154_$__cuda_sm20_div_s64) ;  /* 0x0000002c00347944 */ /* 0x002fea0003c00000 */
        /* <DEDUP_REMOVED lines=11> */
.L_x_7451:
[----:B------:R-:W-:Y:S05]  /*3ea0*/  BSYNC.RECONVERGENT B1 ;  /* 0x0000000000017941 */ /* 0x000fea0003800200 */
.L_x_7449:
        /* <DEDUP_REMOVED lines=38> */
.L_x_7453:
        /* <DEDUP_REMOVED lines=17> */
.L_x_7454:
[----:B------:R-:W-:Y:S05]  /*4220*/  BSYNC.RECONVERGENT B1 ;  /* 0x0000000000017941 */ /* 0x000fea0003800200 */
.L_x_7452:
        /* <DEDUP_REMOVED lines=40> */
.L_x_7456:
        /* <DEDUP_REMOVED lines=17> */
.L_x_7457:
[----:B------:R-:W-:Y:S05]  /*45c0*/  BSYNC.RECONVERGENT B1 ;  /* 0x0000000000017941 */ /* 0x000fea0003800200 */
.L_x_7455:
        /* <DEDUP_REMOVED lines=40> */
.L_x_7459:
        /* <DEDUP_REMOVED lines=17> */
.L_x_7460:
[----:B------:R-:W-:Y:S05]  /*4960*/  BSYNC.RECONVERGENT B1 ;  /* 0x0000000000017941 */ /* 0x000fea0003800200 */
.L_x_7458:
        /* <DEDUP_REMOVED lines=38> */
.L_x_7462:
        /* <DEDUP_REMOVED lines=14> */
[----:B------:R-:W-:Y:S01]  /*4cb0*/  IMAD R11, R23, R19, R11 ;  /* 0x00000013170b7224 */ /* 0x000fe200078e020b */
[----:B------:R-:W-:-:S04]  /*4cc0*/  MOV R19, R25 ;  /* 0x0000001900137202 */ /* 0x000fc80000000f00 */
[----:B------:R-:W-:-:S07]  /*4cd0*/  IADD3 R11, PT, PT, R13, R11, RZ ;  /* 0x0000000b0d0b7210 */ /* 0x000fce0007ffe0ff */
.L_x_7463:
[----:B------:R-:W-:Y:S05]  /*4ce0*/  BSYNC.RECONVERGENT B1 ;  /* 0x0000000000017941 */ /* 0x000fea0003800200 */
.L_x_7461:
        /* <DEDUP_REMOVED lines=15> */
.L_x_7439:
        /* <DEDUP_REMOVED lines=37> */
.L_x_7467:
[----:B------:R-:W-:Y:S01]  /*5030*/  MOV R26, R18 ;  /* 0x00000012001a7202 */ /* 0x000fe20000000f00 */
[----:B------:R-:W-:Y:S01]  /*5040*/  IMAD.MOV.U32 R13, RZ, RZ, R19 ;  /* 0x000000ffff0d7224 */ /* 0x000fe200078e0013 */
[----:B------:R-:W-:Y:S02]  /*5050*/  MOV R14, R6 ;  /* 0x00000006000e7202 */ /* 0x000fe40000000f00 */
[----:B------:R-:W-:Y:S02]  /*5060*/  MOV R11, R7 ;  /* 0x00000007000b7202 */ /* 0x000fe40000000f00 */
[----:B------:R-:W-:-:S07]  /*5070*/  MOV R12, 0x5090 ;  /* 0x00005090000c7802 */ /* 0x000fce0000000f00 */
[----:B------:R-:W-:Y:S05]  /*5080*/  CALL.REL.NOINC `($__internal_154_$__cuda_sm20_div_s64) ;  /* 0x00000018008c7944 */ /* 0x000fea0003c00000 */
        /* <DEDUP_REMOVED lines=9> */
.L_x_7468:
[----:B------:R-:W-:Y:S05]  /*5120*/  BSYNC.RECONVERGENT B1 ;  /* 0x0000000000017941 */ /* 0x000fea0003800200 */
.L_x_7466:
        /* <DEDUP_REMOVED lines=39> */
.L_x_7470:
        /* <DEDUP_REMOVED lines=17> */
.L_x_7471:
[----:B------:R-:W-:Y:S05]  /*54b0*/  BSYNC.RECONVERGENT B1 ;  /* 0x0000000000017941 */ /* 0x000fea0003800200 */
.L_x_7469:
        /* <DEDUP_REMOVED lines=40> */
.L_x_7473:
[----:B------:R-:W-:Y:S01]  /*5740*/  MOV R26, R18 ;  /* 0x00000012001a7202 */ /* 0x000fe20000000f00 */
[----:B------:R-:W-:Y:S01]  /*5750*/  IMAD.MOV.U32 R14, RZ, RZ, R20 ;  /* 0x000000ffff0e7224 */ /* 0x000fe200078e0014 */
[----:B------:R-:W-:Y:S02]  /*5760*/  MOV R13, R19 ;  /* 0x00000013000d7202 */ /* 0x000fe40000000f00 */
[----:B------:R-:W-:Y:S02]  /*5770*/  MOV R11, R21 ;  /* 0x00000015000b7202 */ /* 0x000fe40000000f00 */
[----:B------:R-:W-:-:S07]  /*5780*/  MOV R12, 0x57a0 ;  /* 0x000057a0000c7802 */ /* 0x000fce0000000f00 */
[----:B------:R-:W-:Y:S05]  /*5790*/  CALL.REL.NOINC `($__internal_154_$__cuda_sm20_div_s64) ;  /* 0x0000001000c87944 */ /* 0x000fea0003c00000 */
        /* <DEDUP_REMOVED lines=11> */
.L_x_7474:
[----:B------:R-:W-:Y:S05]  /*5850*/  BSYNC.RECONVERGENT B1 ;  /* 0x0000000000017941 */ /* 0x000fea0003800200 */
.L_x_7472:
        /* <DEDUP_REMOVED lines=40> */
.L_x_7476:
[----:B------:R-:W-:Y:S01]  /*5ae0*/  MOV R26, R18 ;  /* 0x00000012001a7202 */ /* 0x000fe20000000f00 */
[----:B------:R-:W-:Y:S01]  /*5af0*/  IMAD.MOV.U32 R13, RZ, RZ, R19 ;  /* 0x000000ffff0d7224 */ /* 0x000fe200078e0013 */
[----:B------:R-:W-:Y:S02]  /*5b00*/  MOV R14, R20 ;  /* 0x00000014000e7202 */ /* 0x000fe40000000f00 */
[----:B------:R-:W-:Y:S02]  /*5b10*/  MOV R11, R21 ;  /* 0x00000015000b7202 */ /* 0x000fe40000000f00 */
[----:B------:R-:W-:-:S07]  /*5b20*/  MOV R12, 0x5b40 ;  /* 0x00005b40000c7802 */ /* 0x000fce0000000f00 */
[----:B------:R-:W-:Y:S05]  /*5b30*/  CALL.REL.NOINC `($__internal_154_$__cuda_sm20_div_s64) ;  /* 0x0000000c00e07944 */ /* 0x000fea0003c00000 */
        /* <DEDUP_REMOVED lines=11> */
.L_x_7477:
[----:B------:R-:W-:Y:S05]  /*5bf0*/  BSYNC.RECONVERGENT B1 ;  /* 0x0000000000017941 */ /* 0x000fea0003800200 */
.L_x_7475:
        /* <DEDUP_REMOVED lines=11> */
.L_x_7465:
        /* <DEDUP_REMOVED lines=35> */
.L_x_7480:
[----:B------:R-:W-:Y:S01]  /*5ee0*/  IMAD.MOV.U32 R26, RZ, RZ, R18 ;  /* 0x000000ffff1a7224 */ /* 0x000fe200078e0012 */
[----:B------:R-:W-:Y:S01]  /*5ef0*/  MOV R13, R19 ;  /* 0x00000013000d7202 */ /* 0x000fe20000000f00 */
[----:B------:R-:W-:Y:S01]  /*5f00*/  IMAD.MOV.U32 R11, RZ, RZ, R5 ;  /* 0x000000ffff0b7224 */ /* 0x000fe200078e0005 */
[----:B------:R-:W-:Y:S02]  /*5f10*/  MOV R14, R4 ;  /* 0x00000004000e7202 */ /* 0x000fe40000000f00 */
[----:B------:R-:W-:-:S07]  /*5f20*/  MOV R12, 0x5f40 ;  /* 0x00005f40000c7802 */ /* 0x000fce0000000f00 */
[----:B------:R-:W-:Y:S05]  /*5f30*/  CALL.REL.NOINC `($__internal_154_$__cuda_sm20_div_s64) ;  /* 0x0000000800e07944 */ /* 0x000fea0003c00000 */
        /* <DEDUP_REMOVED lines=8> */
.L_x_7481:
[----:B------:R-:W-:Y:S05]  /*5fc0*/  BSYNC.RECONVERGENT B1 ;  /* 0x0000000000017941 */ /* 0x000fea0003800200 */
.L_x_7479:
        /* <DEDUP_REMOVED lines=39> */
.L_x_7483:
        /* <DEDUP_REMOVED lines=17> */
.L_x_7484:
[----:B------:R-:W-:Y:S05]  /*6350*/  BSYNC.RECONVERGENT B1 ;  /* 0x0000000000017941 */ /* 0x000fea0003800200 */
.L_x_7482:
        /* <DEDUP_REMOVED lines=11> */
.L_x_7478:
        /* <DEDUP_REMOVED lines=31> */
.L_x_7486:
[----:B------:R-:W-:Y:S02]  /*6600*/  MOV R24, R20 ;  /* 0x0000001400187202 */ /* 0x000fe40000000f00 */
[----:B------:R-:W-:-:S07]  /*6610*/  MOV R26, 0x6630 ;  /* 0x00006630001a7802 */ /* 0x000fce0000000f00 */
[----:B------:R-:W-:Y:S05]  /*6620*/  CALL.REL.NOINC `($__internal_155_$__cuda_sm20_rem_s64) ;  /* 0x0000000800707944 */ /* 0x000fea0003c00000 */
[----:B------:R-:W-:Y:S01]  /*6630*/  MOV R4, R6 ;  /* 0x0000000600047202 */ /* 0x000fe20000000f00 */
[----:B------:R-:W-:-:S07]  /*6640*/  IMAD.MOV.U32 R5, RZ, RZ, R7 ;  /* 0x000000ffff057224 */ /* 0x000fce00078e0007 */
.L_x_7487:
[----:B------:R-:W-:Y:S05]  /*6650*/  BSYNC.RECONVERGENT B1 ;  /* 0x0000000000017941 */ /* 0x000fea0003800200 */
.L_x_7485:
        /* <DEDUP_REMOVED lines=9> */
.L_x_7438:
[----:B------:R-:W2:Y:S02]  /*66f0*/  LDG.E.U16 R8, desc[UR12][R8.64] ;  /* 0x0000000c08087981 */ /* 0x000ea4000c1e1500 */
[----:B--2---:R-:W-:-:S05]  /*6700*/  IMAD R4, R8, R8, RZ ;  /* 0x0000000808047224 */ /* 0x004fca00078e02ff */
[----:B------:R-:W-:-:S04]  /*6710*/  I2FP.F32.U32 R4, R4 ;  /* 0x0000000400047245 */ /* 0x000fc80000201000 */
[----:B------:R-:W-:-:S05]  /*6720*/  F2FP.F16.F32.PACK_AB R4, RZ, R4 ;  /* 0x00000004ff04723e */ /* 0x000fca00000000ff */
[----:B------:R1:W-:Y:S02]  /*6730*/  STS.U16 [R3], R4 ;  /* 0x0000000403007388 */ /* 0x0003e40000000400 */
.L_x_7437:
[----:B------:R-:W-:Y:S05]  /*6740*/  BSYNC.RECONVERGENT B0 ;  /* 0x0000000000007941 */ /* 0x000fea0003800200 */
.L_x_7389:
[----:B------:R-:W-:Y:S01]  /*6750*/  BAR.SYNC.DEFER_BLOCKING 0x0 ;  /* 0x0000000000007b1d */ /* 0x000fe20000010000 */
[----:B------:R-:W-:Y:S02]  /*6760*/  ISETP.GE.U32.AND P0, PT, R2, 0x42, PT ;  /* 0x000000420200780c */ /* 0x000fe40003f06070 */
[----:B------:R-:W-:-:S11]  /*6770*/  ISETP.GT.U32.AND P1, PT, R0, 0x1f, PT ;  /* 0x0000001f0000780c */ /* 0x000fd60003f24070 */
[----:B------:R-:W-:Y:S05]  /*6780*/  @!P0 BRA `(.L_x_7488) ;  /* 0x0000000000308947 */ /* 0x000fea0003800000 */
.L_x_7489:
        /* <DEDUP_REMOVED lines=12> */
.L_x_7488:
        /* <DEDUP_REMOVED lines=39> */
        .weak           $__internal_154_$__cuda_sm20_div_s64
        .type           $__internal_154_$__cuda_sm20_div_s64,@function
        .size           $__internal_154_$__cuda_sm20_div_s64,($__internal_155_$__cuda_sm20_rem_s64 - $__internal_154_$__cuda_sm20_div_s64)
$__internal_154_$__cuda_sm20_div_s64:
        /* <DEDUP_REMOVED lines=82> */
[----:B------:R-:W-:Y:S06]  /*6fe0*/  RET.REL.NODEC R12 `(contiguous_sum_square2_u16) ;  /* 0xffffff900c047950 */ /* 0x000fec0003c3ffff */
        .weak           $__internal_155_$__cuda_sm20_rem_s64
        .type           $__internal_155_$__cuda_sm20_rem_s64,@function
        .size           $__internal_155_$__cuda_sm20_rem_s64,(.L_x_10106 - $__internal_155_$__cuda_sm20_rem_s64)
$__internal_155_$__cuda_sm20_rem_s64:
        /* <DEDUP_REMOVED lines=76> */
[----:B------:R-:W-:Y:S06]  /*74b0*/  RET.REL.NODEC R26 `(contiguous_sum_square2_u16) ;  /* 0xffffff881ad07950 */ /* 0x000fec0003c3ffff */
.L_x_7490:
        /* <DEDUP_REMOVED lines=12> */
.L_x_10106:


//--------------------- .text.uncontiguous_cumulate_sum_square_u16 --------------------------
	.section	.text.uncontiguous_cumulate_sum_square_u16,"ax",@progbits
	.align	128
        .global         uncontiguous_cumulate_sum_square_u16
        .type           uncontiguous_cumulate_sum_square_u16,@function
        .size           uncontiguous_cumulate_sum_square_u16,(.L_x_10108 - uncontiguous_cumulate_sum_square_u16)
        .other          uncontiguous_cumulate_sum_square_u16,@"STO_CUDA_ENTRY STV_DEFAULT"
uncontiguous_cumulate_sum_square_u16:
.text.uncontiguous_cumulate_sum_square_u16:
        /* <DEDUP_REMOVED lines=37> */
.L_x_7519:
        /* <DEDUP_REMOVED lines=32> */
.L_x_7496:
[----:B------:R-:W-:Y:S01]  /*0450*/  MOV R26, R6 ;  /* 0x00000006001a7202 */ /* 0x000fe20000000f00 */
[----:B------:R-:W-:Y:S01]  /*0460*/  IMAD.MOV.U32 R13, RZ, RZ, R9 ;  /* 0x000000ffff0d7224 */ /* 0x000fe200078e0009 */
[----:B------:R-:W-:Y:S01]  /*0470*/  MOV R14, R40 ;  /* 0x00000028000e7202 */ /* 0x000fe20000000f00 */
[----:B------:R-:W-:Y:S01]  /*0480*/  IMAD.MOV.U32 R11, RZ, RZ, R41 ;  /* 0x000000ffff0b7224 */ /* 0x000fe200078e0029 */
[----:B------:R-:W-:-:S07]  /*0490*/  MOV R12, 0x4b0 ;  /* 0x000004b0000c7802 */ /* 0x000fce0000000f00 */
[----:B-1----:R-:W-:Y:S05]  /*04a0*/  CALL.REL.NOINC `($__internal_156_$__cuda_sm20_div_s64) ;  /* 0x0000006400107944 */ /* 0x002fea0003c00000 */
        /* <DEDUP_REMOVED lines=10> */
.L_x_7497:
[----:B------:R-:W-:Y:S05]  /*0550*/  BSYNC.RECONVERGENT B1 ;  /* 0x0000000000017941 */ /* 0x000fea0003800200 */
.L_x_7495:
        /* <DEDUP_REMOVED lines=33> */
.L_x_7499:
[----:B------:R-:W-:Y:S01]  /*0770*/  IMAD.MOV.U32 R26, RZ, RZ, R20 ;  /* 0x000000ffff1a7224 */ /* 0x000fe200078e0014 */
[----:B------:R-:W-:Y:S01]  /*0780*/  MOV R13, R7 ;  /* 0x00000007000d7202 */ /* 0x000fe20000000f00 */
[----:B------:R-:W-:Y:S01]  /*0790*/  IMAD.MOV.U32 R14, RZ, RZ, R40 ;  /* 0x000000ffff0e7224 */ /* 0x000fe200078e0028 */
[----:B------:R-:W-:Y:S02]  /*07a0*/  MOV R11, R41 ;  /* 0x00000029000b7202 */ /* 0x000fe40000000f00 */
[----:B------:R-:W-:-:S07]  /*07b0*/  MOV R12, 0x7d0 ;  /* 0x000007d0000c7802 */ /* 0x000fce0000000f00 */
[----:B------:R-:W-:Y:S05]  /*07c0*/  CALL.REL.NOINC `($__internal_156_$__cuda_sm20_div_s64) ;  /* 0x0000006000487944 */ /* 0x000fea0003c00000 */
        /* <DEDUP_REMOVED lines=9> */
.L_x_7500:
[----:B------:R-:W-:Y:S05]  /*0860*/  BSYNC.RECONVERGENT B1 ;  /* 0x0000000000017941 */ /* 0x000fea0003800200 */
.L_x_7498:
        /* <DEDUP_REMOVED lines=34> */
.L_x_7502:
[----:B------:R-:W-:Y:S01]  /*0a90*/  MOV R26, R34 ;  /* 0x00000022001a7202 */ /* 0x000fe20000000f00 */
[----:B------:R-:W-:Y:S01]  /*0aa0*/  IMAD.MOV.U32 R13, RZ, RZ, R35 ;  /* 0x000000ffff0d7224 */ /* 0x000fe200078e0023 */
[----:B------:R-:W-:Y:S01]  /*0ab0*/  MOV R14, R20 ;  /* 0x00000014000e7202 */ /* 0x000fe20000000f00 */
[----:B------:R-:W-:Y:S01]  /*0ac0*/  IMAD.MOV.U32 R11, RZ, RZ, R21 ;  /* 0x000000ffff0b7224 */ /* 0x000fe200078e0015 */
[----:B------:R-:W-:-:S07]  /*0ad0*/  MOV R12, 0xaf0 ;  /* 0x00000af0000c7802 */ /* 0x000fce0000000f00 */
[----:B------:R-:W-:Y:S05]  /*0ae0*/  CALL.REL.NOINC `($__internal_156_$__cuda_sm20_div_s64) ;  /* 0x0000005c00807944 */ /* 0x000fea0003c00000 */
        /* <DEDUP_REMOVED lines=10> */
.L_x_7503:
[----:B------:R-:W-:Y:S05]  /*0b90*/  BSYNC.RECONVERGENT B1 ;  /* 0x0000000000017941 */ /* 0x000fea0003800200 */
.L_x_7501:
        /* <DEDUP_REMOVED lines=34> */
.L_x_7505:
        /* <DEDUP_REMOVED lines=16> */
.L_x_7506:
[----:B------:R-:W-:Y:S05]  /*0ec0*/  BSYNC.RECONVERGENT B1 ;  /* 0x0000000000017941 */ /* 0x000fea0003800200 */
.L_x_7504:
        /* <DEDUP_REMOVED lines=36> */
.L_x_7508:
        /* <DEDUP_REMOVED lines=16> */
.L_x_7509:
[----:B------:R-:W-:Y:S05]  /*1210*/  BSYNC.RECONVERGENT B1 ;  /* 0x0000000000017941 */ /* 0x000fea0003800200 */
.L_x_7507:
        /* <DEDUP_REMOVED lines=35> */
.L_x_7511:
[----:B------:R-:W-:Y:S01]  /*1450*/  IMAD.MOV.U32 R26, RZ, RZ, R34 ;  /* 0x000000ffff1a7224 */ /* 0x000fe200078e0022 */
[----:B------:R-:W-:Y:S01]  /*1460*/  MOV R13, R35 ;  /* 0x00000023000d7202 */ /* 0x000fe20000000f00 */
[----:B------:R-:W-:Y:S01]  /*1470*/  IMAD.MOV.U32 R14, RZ, RZ, R20 ;  /* 0x000000ffff0e7224 */ /* 0x000fe200078e0014 */
[----:B------:R-:W-:Y:S02]  /*1480*/  MOV R11, R21 ;  /* 0x00000015000b7202 */ /* 0x000fe40000000f00 */
[----:B------:R-:W-:-:S07]  /*1490*/  MOV R12, 0x14b0 ;  /* 0x000014b0000c7802 */ /* 0x000fce0000000f00 */
[----:B------:R-:W-:Y:S05]  /*14a0*/  CALL.REL.NOINC `($__internal_156_$__cuda_sm20_div_s64) ;  /* 0x0000005400107944 */ /* 0x000fea0003c00000 */
        /* <DEDUP_REMOVED lines=10> */
.L_x_7512:
[----:B------:R-:W-:Y:S05]  /*1550*/  BSYNC.RECONVERGENT B1 ;  /* 0x0000000000017941 */ /* 0x000fea0003800200 */
.L_x_7510:
        /* <DEDUP_REMOVED lines=34> */
.L_x_7514:
[----:B------:R-:W-:Y:S01]  /*1780*/  IMAD.MOV.U32 R26, RZ, RZ, R38 ;  /* 0x000000ffff1a7224 */ /* 0x000fe200078e0026 */
[----:B------:R-:W-:Y:S01]  /*1790*/  MOV R13, R39 ;  /* 0x00000027000d7202 */ /* 0x000fe20000000f00 */
[----:B------:R-:W-:Y:S01]  /*17a0*/  IMAD.MOV.U32 R14, RZ, RZ, R20 ;  /* 0x000000ffff0e7224 */ /* 0x000fe200078e0014 */
[----:B------:R-:W-:Y:S02]  /*17b0*/  MOV R11, R21 ;  /* 0x00000015000b7202 */ /* 0x000fe40000000f00 */
[----:B------:R-:W-:-:S07]  /*17c0*/  MOV R12, 0x17e0 ;  /* 0x000017e0000c7802 */ /* 0x000fce0000000f00 */
[----:B------:R-:W-:Y:S05]  /*17d0*/  CALL.REL.NOINC `($__internal_156_$__cuda_sm20_div_s64) ;  /* 0x0000005000447944 */ /* 0x000fea0003c00000 */
        /* <DEDUP_REMOVED lines=10> */
.L_x_7515:
[----:B------:R-:W-:Y:S05]  /*1880*/  BSYNC.RECONVERGENT B1 ;  /* 0x0000000000017941 */ /* 0x000fea0003800200 */
.L_x_7513:
        /* <DEDUP_REMOVED lines=35> */
.L_x_7517:
[----:B------:R-:W-:Y:S01]  /*1ac0*/  MOV R26, R34 ;  /* 0x00000022001a7202 */ /* 0x000fe20000000f00 */
[----:B------:R-:W-:Y:S01]  /*1ad0*/  IMAD.MOV.U32 R13, RZ, RZ, R35 ;  /* 0x000000ffff0d7224 */ /* 0x000fe200078e0023 */
[----:B------:R-:W-:Y:S01]  /*1ae0*/  MOV R14, R20 ;  /* 0x00000014000e7202 */ /* 0x000fe20000000f00 */
[----:B------:R-:W-:Y:S01]  /*1af0*/  IMAD.MOV.U32 R11, RZ, RZ, R21 ;  /* 0x000000ffff0b7224 */ /* 0x000fe200078e0015 */
[----:B------:R-:W-:-:S07]  /*1b00*/  MOV R12, 0x1b20 ;  /* 0x00001b20000c7802 */ /* 0x000fce0000000f00 */
[----:B------:R-:W-:Y:S05]  /*1b10*/  CALL.REL.NOINC `($__internal_156_$__cuda_sm20_div_s64) ;  /* 0x0000004c00747944 */ /* 0x000fea0003c00000 */
        /* <DEDUP_REMOVED lines=10> */
.L_x_7518:
[----:B------:R-:W-:Y:S05]  /*1bc0*/  BSYNC.RECONVERGENT B1 ;  /* 0x0000000000017941 */ /* 0x000fea0003800200 */
.L_x_7516:
        /* <DEDUP_REMOVED lines=8> */
.L_x_7494:
        /* <DEDUP_REMOVED lines=35> */
.L_x_7522:
        /* <DEDUP_REMOVED lines=16> */
.L_x_7523:
[----:B------:R-:W-:Y:S05]  /*1f80*/  BSYNC.RECONVERGENT B1 ;  /* 0x0000000000017941 */ /* 0x000fea0003800200 */
.L_x_7521:
        /* <DEDUP_REMOVED lines=34> */
.L_x_7525:
        /* <DEDUP_REMOVED lines=16> */
.L_x_7526:
[----:B------:R-:W-:Y:S05]  /*22b0*/  BSYNC.RECONVERGENT B1 ;  /* 0x0000000000017941 */ /* 0x000fea0003800200 */
.L_x_7524:
        /* <DEDUP_REMOVED lines=35> */
.L_x_7528:
        /* <DEDUP_REMOVED lines=16> */
.L_x_7529:
[----:B------:R-:W-:Y:S05]  /*25f0*/  BSYNC.RECONVERGENT B1 ;  /* 0x0000000000017941 */ /* 0x000fea0003800200 */
.L_x_7527:
        /* <DEDUP_REMOVED lines=35> */
.L_x_7531:
[----:B------:R-:W-:Y:S01]  /*2830*/  IMAD.MOV.U32 R26, RZ, RZ, R18 ;  /* 0x000000ffff1a7224 */ /* 0x000fe200078e0012 */
[----:B------:R-:W-:Y:S01]  /*2840*/  MOV R13, R19 ;  /* 0x00000013000d7202 */ /* 0x000fe20000000f00 */
[----:B------:R-:W-:Y:S01]  /*2850*/  IMAD.MOV.U32 R14, RZ, RZ, R16 ;  /* 0x000000ffff0e7224 */ /* 0x000fe200078e0010 */
[----:B------:R-:W-:Y:S02]  /*2860*/  MOV R11, R17 ;  /* 0x00000011000b7202 */ /* 0x000fe40000000f00 */
[----:B------:R-:W-:-:S07]  /*2870*/  MOV R12, 0x2890 ;  /* 0x00002890000c7802 */ /* 0x000fce0000000f00 */
[----:B------:R-:W-:Y:S05]  /*2880*/  CALL.REL.NOINC `($__internal_156_$__cuda_sm20_div_s64) ;  /* 0x0000004000187944 */ /* 0x000fea0003c00000 */
        /* <DEDUP_REMOVED lines=10> */
.L_x_7532:
[----:B------:R-:W-:Y:S05]  /*2930*/  BSYNC.RECONVERGENT B1 ;  /* 0x0000000000017941 */ /* 0x000fea0003800200 */
.L_x_7530:
[----:B------:R-:W-:Y:S01]  /*2940*/  IMAD R11, R11, R34, RZ ;  /* 0x000000220b0b7224 */ /* 0x000fe200078e02ff */
[----:B------:R-:W-:Y:S01]  /*2950*/  IADD3 R8, PT, PT, R8, -0x2, RZ ;  /* 0xfffffffe08087810 */ /* 0x000fe20007ffe0ff */
[----:B------:R-:W-:Y:S02]  /*2960*/  IMAD.MOV.U32 R38, RZ, RZ, R22 ;  /* 0x000000ffff267224 */ /* 0x000fe400078e0016 */
[-C--:B------:R-:W-:Y:S02]  /*2970*/  IMAD R11, R35, R10.reuse, R11 ;  /* 0x0000000a230b7224 */ /* 0x080fe400078e020b */
[----:B------:R-:W-:-:S04]  /*2980*/  IMAD.WIDE.U32 R22, R34, R10, R38 ;  /* 0x0000000a22167225 */ /* 0x000fc800078e0026 */
[----:B------:R-:W-:-:S07]  /*2990*/  IMAD.IADD R23, R23, 0x1, R11 ;  /* 0x0000000117177824 */ /* 0x000fce00078e020b */
.L_x_7520:
        /* <DEDUP_REMOVED lines=31> */
.L_x_7534:
[----:B------:R-:W-:Y:S01]  /*2b90*/  MOV R18, R6 ;  /* 0x0000000600127202 */ /* 0x000fe20000000f00 */
[----:B------:R-:W-:Y:S01]  /*2ba0*/  IMAD.MOV.U32 R21, RZ, RZ, R9 ;  /* 0x000000ffff157224 */ /* 0x000fe200078e0009 */
[----:B------:R-:W-:Y:S01]  /*2bb0*/  MOV R24, R16 ;  /* 0x0000001000187202 */ /* 0x000fe20000000f00 */
[----:B------:R-:W-:Y:S01]  /*2bc0*/  IMAD.MOV.U32 R19, RZ, RZ, R17 ;  /* 0x000000ffff137224 */ /* 0x000fe200078e0011 */
[----:B------:R-:W-:-:S07]  /*2bd0*/  MOV R26, 0x2bf0 ;  /* 0x00002bf0001a7802 */ /* 0x000fce0000000f00 */
[----:B------:R-:W-:Y:S05]  /*2be0*/  CALL.REL.NOINC `($__internal_157_$__cuda_sm20_rem_s64) ;  /* 0x00000040008c7944 */ /* 0x000fea0003c00000 */
.L_x_7535:
[----:B------:R-:W-:Y:S05]  /*2bf0*/  BSYNC.RECONVERGENT B1 ;  /* 0x0000000000017941 */ /* 0x000fea0003800200 */
.L_x_7533:
        /* <DEDUP_REMOVED lines=30> */
.L_x_7537:
[----:B------:R-:W-:Y:S01]  /*2de0*/  MOV R24, R16 ;  /* 0x0000001000187202 */ /* 0x000fe20000000f00 */
[----:B------:R-:W-:Y:S01]  /*2df0*/  IMAD.MOV.U32 R19, RZ, RZ, R17 ;  /* 0x000000ffff137224 */ /* 0x000fe200078e0011 */
[----:B------:R-:W-:Y:S01]  /*2e00*/  MOV R18, R20 ;  /* 0x0000001400127202 */ /* 0x000fe20000000f00 */
[----:B------:R-:W-:Y:S01]  /*2e10*/  IMAD.MOV.U32 R21, RZ, RZ, R7 ;  /* 0x000000ffff157224 */ /* 0x000fe200078e0007 */
[----:B------:R-:W-:-:S07]  /*2e20*/  MOV R26, 0x2e40 ;  /* 0x00002e40001a7802 */ /* 0x000fce0000000f00 */
[----:B------:R-:W-:Y:S05]  /*2e30*/  CALL.REL.NOINC `($__internal_157_$__cuda_sm20_rem_s64) ;  /* 0x0000003c00f87944 */ /* 0x000fea0003c00000 */
[----:B------:R-:W-:Y:S01]  /*2e40*/  MOV R6, R10 ;  /* 0x0000000a00067202 */ /* 0x000fe20000000f00 */
[----:B------:R-:W-:-:S07]  /*2e50*/  IMAD.MOV.U32 R7, RZ, RZ, R11 ;  /* 0x000000ffff077224 */ /* 0x000fce00078e000b */
.L_x_7538:
[----:B------:R-:W-:Y:S05]  /*2e60*/  BSYNC.RECONVERGENT B1 ;  /* 0x0000000000017941 */ /* 0x000fea0003800200 */
.L_x_7536:
[----:B------:R-:W-:Y:S02]  /*2e70*/  IMAD R7, R7, R8, RZ ;  /* 0x0000000807077224 */ /* 0x000fe400078e02ff */
[----:B------:R-:W-:-:S04]  /*2e80*/  IMAD.WIDE.U32 R22, R8, R6, R22 ;  /* 0x0000000608167225 */ /* 0x000fc800078e0016 */
[----:B------:R-:W-:-:S05]  /*2e90*/  IMAD R7, R9, R6, R7 ;  /* 0x0000000609077224 */ /* 0x000fca00078e0207 */
[----:B------:R-:W-:-:S07]  /*2ea0*/  IADD3 R23, PT, PT, R23, R7, RZ ;  /* 0x0000000717177210 */ /* 0x000fce0007ffe0ff */
.L_x_7493:
        /* <DEDUP_REMOVED lines=12> */
.L_x_7492:
        /* <DEDUP_REMOVED lines=22> */
.L_x_7566:
        /* <DEDUP_REMOVED lines=32> */
.L_x_7543:
[----:B------:R-:W-:Y:S01]  /*32d0*/  IMAD.MOV.U32 R26, RZ, RZ, R10 ;  /* 0x000000ffff1a7224 */ /* 0x000fe200078e000a */
[----:B------:R-:W-:Y:S01]  /*32e0*/  MOV R13, R15 ;  /* 0x0000000f000d7202 */ /* 0x000fe20000000f00 */
[----:B------:R-:W-:Y:S01]  /*32f0*/  IMAD.MOV.U32 R14, RZ, RZ, R20 ;  /* 0x000000ffff0e7224 */ /* 0x000fe200078e0014 */
[----:B------:R-:W-:Y:S02]  /*3300*/  MOV R11, R21 ;  /* 0x00000015000b7202 */ /* 0x000fe40000000f00 */
[----:B------:R-:W-:-:S07]  /*3310*/  MOV R12, 0x3330 ;  /* 0x00003330000c7802 */ /* 0x000fce0000000f00 */
[----:B-123--:R-:W-:Y:S05]  /*3320*/  CALL.REL.NOINC `($__internal_156_$__cuda_sm20_div_s64) ;  /* 0x0000003400707944 */ /* 0x00efea0003c00000 */
        /* <DEDUP_REMOVED lines=10> */
.L_x_7544:
[----:B------:R-:W-:Y:S05]  /*33d0*/  BSYNC.RECONVERGENT B1 ;  /* 0x0000000000017941 */ /* 0x000fea0003800200 */
.L_x_7542:
        /* <DEDUP_REMOVED lines=38> */
.L_x_7546:
[----:B------:R-:W-:Y:S01]  /*3640*/  IMAD.MOV.U32 R26, RZ, RZ, R36 ;  /* 0x000000ffff1a7224 */ /* 0x000fe200078e0024 */
[----:B------:R-:W-:Y:S01]  /*3650*/  MOV R13, R37 ;  /* 0x00000025000d7202 */ /* 0x000fe20000000f00 */
[----:B------:R-:W-:Y:S01]  /*3660*/  IMAD.MOV.U32 R14, RZ, RZ, R38 ;  /* 0x000000ffff0e7224 */ /* 0x000fe200078e0026 */
[----:B------:R-:W-:Y:S02]  /*3670*/  MOV R11, R39 ;  /* 0x00000027000b7202 */ /* 0x000fe40000000f00 */
[----:B------:R-:W-:-:S07]  /*3680*/  MOV R12, 0x36a0 ;  /* 0x000036a0000c7802 */ /* 0x000fce0000000f00 */
[----:B-1----:R-:W-:Y:S05]  /*3690*/  CALL.REL.NOINC `($__internal_156_$__cuda_sm20_div_s64) ;  /* 0x0000003000947944 */ /* 0x002fea0003c00000 */
        /* <DEDUP_REMOVED lines=11> */
.L_x_7547:
[----:B------:R-:W-:Y:S05]  /*3750*/  BSYNC.RECONVERGENT B1 ;  /* 0x0000000000017941 */ /* 0x000fea0003800200 */
.L_x_7545:
        /* <DEDUP_REMOVED lines=38> */
.L_x_7549:
[----:B------:R-:W-:Y:S01]  /*39c0*/  MOV R26, R36 ;  /* 0x00000024001a7202 */ /* 0x000fe20000000f00 */
[----:B------:R-:W-:Y:S01]  /*39d0*/  IMAD.MOV.U32 R13, RZ, RZ, R37 ;  /* 0x000000ffff0d7224 */ /* 0x000fe200078e0025 */
[----:B------:R-:W-:Y:S01]  /*39e0*/  MOV R14, R38 ;  /* 0x00000026000e7202 */ /* 0x000fe20000000f00 */
[----:B------:R-:W-:Y:S01]  /*39f0*/  IMAD.MOV.U32 R11, RZ, RZ, R39 ;  /* 0x000000ffff0b7224 */ /* 0x000fe200078e0027 */
[----:B------:R-:W-:-:S07]  /*3a00*/  MOV R12, 0x3a20 ;  /* 0x00003a20000c7802 */ /* 0x000fce0000000f00 */
[----:B-1----:R-:W-:Y:S05]  /*3a10*/  CALL.REL.NOINC `($__internal_156_$__cuda_sm20_div_s64) ;  /* 0x0000002c00b47944 */ /* 0x002fea0003c00000 */
        /* <DEDUP_REMOVED lines=11> */
.L_x_7550:
[----:B------:R-:W-:Y:S05]  /*3ad0*/  BSYNC.RECONVERGENT B1 ;  /* 0x0000000000017941 */ /* 0x000fea0003800200 */
.L_x_7548:
        /* <DEDUP_REMOVED lines=37> */
.L_x_7552:
        /* <DEDUP_REMOVED lines=17> */
.L_x_7553:
[----:B------:R-:W-:Y:S05]  /*3e40*/  BSYNC.RECONVERGENT B1 ;  /* 0x0000000000017941 */ /* 0x000fea0003800200 */
.L_x_7551:
        /* <DEDUP_REMOVED lines=38> */
.L_x_7555:
        /* <DEDUP_REMOVED lines=17> */
.L_x_7556:
[----:B------:R-:W-:Y:S05]  /*41c0*/  BSYNC.RECONVERGENT B1 ;  /* 0x0000000000017941 */ /* 0x000fea0003800200 */
.L_x_7554:
        /* <DEDUP_REMOVED lines=38> */
.L_x_7558:
        /* <DEDUP_REMOVED lines=17> */
.L_x_7559:
[----:B------:R-:W-:Y:S05]  /*4540*/  BSYNC.RECONVERGENT B1 ;  /* 0x0000000000017941 */ /* 0x000fea0003800200 */
.L_x_7557:
        /* <DEDUP_REMOVED lines=37> */
.L_x_7561:
        /* <DEDUP_REMOVED lines=17> */
.L_x_7562:
[----:B------:R-:W-:Y:S05]  /*48b0*/  BSYNC.RECONVERGENT B1 ;  /* 0x0000000000017941 */ /* 0x000fea0003800200 */
.L_x_7560:
        /* <DEDUP_REMOVED lines=36> */
.L_x_7564:
[----:B------:R-:W-:Y:S01]  /*4b00*/  MOV R26, R36 ;  /* 0x00000024001a7202 */ /* 0x000fe20000000f00 */
[----:B------:R-:W-:Y:S01]  /*4b10*/  IMAD.MOV.U32 R14, RZ, RZ, R38 ;  /* 0x000000ffff0e7224 */ /* 0x000fe200078e0026 */
[----:B------:R-:W-:Y:S02]  /*4b20*/  MOV R13, R37 ;  /* 0x00000025000d7202 */ /* 0x000fe40000000f00 */
[----:B------:R-:W-:Y:S02]  /*4b30*/  MOV R11, R39 ;  /* 0x00000027000b7202 */ /* 0x000fe40000000f00 */
[----:B------:R-:W-:-:S07]  /*4b40*/  MOV R12, 0x4b60 ;  /* 0x00004b60000c7802 */ /* 0x000fce0000000f00 */
[----:B-1----:R-:W-:Y:S05]  /*4b50*/  CALL.REL.NOINC `($__internal_156_$__cuda_sm20_div_s64) ;  /* 0x0000001c00647944 */ /* 0x002fea0003c00000 */
        /* <DEDUP_REMOVED lines=11> */
.L_x_7565:
[----:B------:R-:W-:Y:S05]  /*4c10*/  BSYNC.RECONVERGENT B1 ;  /* 0x0000000000017941 */ /* 0x000fea0003800200 */
.L_x_7563:
        /* <DEDUP_REMOVED lines=11> */
.L_x_7541:
        /* <DEDUP_REMOVED lines=36> */
.L_x_7569:
[----:B------:R-:W-:Y:S01]  /*4f10*/  IMAD.MOV.U32 R26, RZ, RZ, R10 ;  /* 0x000000ffff1a7224 */ /* 0x000fe200078e000a */
[----:B------:R-:W-:Y:S01]  /*4f20*/  MOV R13, R15 ;  /* 0x0000000f000d7202 */ /* 0x000fe20000000f00 */
[----:B------:R-:W-:Y:S01]  /*4f30*/  IMAD.MOV.U32 R11, RZ, RZ, R17 ;  /* 0x000000ffff0b7224 */ /* 0x000fe200078e0011 */
[----:B------:R-:W-:Y:S02]  /*4f40*/  MOV R14, R16 ;  /* 0x00000010000e7202 */ /* 0x000fe40000000f00 */
[----:B------:R-:W-:-:S07]  /*4f50*/  MOV R12, 0x4f70 ;  /* 0x00004f70000c7802 */ /* 0x000fce0000000f00 */
[----:B------:R-:W-:Y:S05]  /*4f60*/  CALL.REL.NOINC `($__internal_156_$__cuda_sm20_div_s64) ;  /* 0x0000001800607944 */ /* 0x000fea0003c00000 */
        /* <DEDUP_REMOVED lines=10> */
.L_x_7570:
[----:B------:R-:W-:Y:S05]  /*5010*/  BSYNC.RECONVERGENT B1 ;  /* 0x0000000000017941 */ /* 0x000fea0003800200 */
.L_x_7568:
        /* <DEDUP_REMOVED lines=41> */
.L_x_7572:
[----:B------:R-:W-:Y:S01]  /*52b0*/  MOV R26, R20 ;  /* 0x00000014001a7202 */ /* 0x000fe20000000f00 */
[----:B------:R-:W-:Y:S01]  /*52c0*/  IMAD.MOV.U32 R14, RZ, RZ, R18 ;  /* 0x000000ffff0e7224 */ /* 0x000fe200078e0012 */
[----:B------:R-:W-:Y:S02]  /*52d0*/  MOV R13, R21 ;  /* 0x00000015000d7202 */ /* 0x000fe40000000f00 */
[----:B------:R-:W-:Y:S02]  /*52e0*/  MOV R11, R19 ;  /* 0x00000013000b7202 */ /* 0x000fe40000000f00 */
[----:B------:R-:W-:-:S07]  /*52f0*/  MOV R12, 0x5310 ;  /* 0x00005310000c7802 */ /* 0x000fce0000000f00 */
[----:B------:R-:W-:Y:S05]  /*5300*/  CALL.REL.NOINC `($__internal_156_$__cuda_sm20_div_s64) ;  /* 0x0000001400787944 */ /* 0x000fea0003c00000 */
        /* <DEDUP_REMOVED lines=11> */
.L_x_7573:
[----:B------:R-:W-:Y:S05]  /*53c0*/  BSYNC.RECONVERGENT B1 ;  /* 0x0000000000017941 */ /* 0x000fea0003800200 */
.L_x_7571:
        /* <DEDUP_REMOVED lines=40> */
.L_x_7575:
[----:B------:R-:W-:Y:S01]  /*5650*/  MOV R26, R18 ;  /* 0x00000012001a7202 */ /* 0x000fe20000000f00 */
[----:B------:R-:W-:Y:S01]  /*5660*/  IMAD.MOV.U32 R13, RZ, RZ, R19 ;  /* 0x000000ffff0d7224 */ /* 0x000fe200078e0013 */
[----:B------:R-:W-:Y:S02]  /*5670*/  MOV R14, R20 ;  /* 0x00000014000e7202 */ /* 0x000fe40000000f00 */
[----:B------:R-:W-:Y:S02]  /*5680*/  MOV R11, R21 ;  /* 0x00000015000b7202 */ /* 0x000fe40000000f00 */
[----:B------:R-:W-:-:S07]  /*5690*/  MOV R12, 0x56b0 ;  /* 0x000056b0000c7802 */ /* 0x000fce0000000f00 */
[----:B------:R-:W-:Y:S05]  /*56a0*/  CALL.REL.NOINC `($__internal_156_$__cuda_sm20_div_s64) ;  /* 0x0000001000907944 */ /* 0x000fea0003c00000 */
        /* <DEDUP_REMOVED lines=11> */
.L_x_7576:
[----:B------:R-:W-:Y:S05]  /*5760*/  BSYNC.RECONVERGENT B1 ;  /* 0x0000000000017941 */ /* 0x000fea0003800200 */
.L_x_7574:
        /* <DEDUP_REMOVED lines=39> */
.L_x_7578:
        /* <DEDUP_REMOVED lines=17> */
.L_x_7579:
[----:B------:R-:W-:Y:S05]  /*5af0*/  BSYNC.RECONVERGENT B1 ;  /* 0x0000000000017941 */ /* 0x000fea0003800200 */
.L_x_7577:
        /* <DEDUP_REMOVED lines=9> */
.L_x_7567:
        /* <DEDUP_REMOVED lines=34> */
.L_x_7582:
[----:B------:R-:W-:Y:S01]  /*5db0*/  MOV R26, R10 ;  /* 0x0000000a001a7202 */ /* 0x000fe20000000f00 */
[----:B------:R-:W-:Y:S01]  /*5dc0*/  IMAD.MOV.U32 R13, RZ, RZ, R15 ;  /* 0x000000ffff0d7224 */ /* 0x000fe200078e000f */
[----:B------:R-:W-:Y:S02]  /*5dd0*/  MOV R14, R16 ;  /* 0x00000010000e7202 */ /* 0x000fe40000000f00 */
[----:B------:R-:W-:Y:S02]  /*5de0*/  MOV R11, R17 ;  /* 0x00000011000b7202 */ /* 0x000fe40000000f00 */
[----:B------:R-:W-:-:S07]  /*5df0*/  MOV R12, 0x5e10 ;  /* 0x00005e10000c7802 */ /* 0x000fce0000000f00 */
[----:B------:R-:W-:Y:S05]  /*5e00*/  CALL.REL.NOINC `($__internal_156_$__cuda_sm20_div_s64) ;  /* 0x0000000800b87944 */ /* 0x000fea0003c00000 */
        /* <DEDUP_REMOVED lines=10> */
.L_x_7583:
[----:B------:R-:W-:Y:S05]  /*5eb0*/  BSYNC.RECONVERGENT B1 ;  /* 0x0000000000017941 */ /* 0x000fea0003800200 */
.L_x_7581:
        /* <DEDUP_REMOVED lines=39> */
.L_x_7585:
[----:B------:R-:W-:Y:S01]  /*6130*/  MOV R26, R18 ;  /* 0x00000012001a7202 */ /* 0x000fe20000000f00 */
[----:B------:R-:W-:Y:S01]  /*6140*/  IMAD.MOV.U32 R14, RZ, RZ, R16 ;  /* 0x000000ffff0e7224 */ /* 0x000fe200078e0010 */
[----:B------:R-:W-:Y:S02]  /*6150*/  MOV R13, R19 ;  /* 0x00000013000d7202 */ /* 0x000fe40000000f00 */
        /* <DEDUP_REMOVED lines=14> */
.L_x_7586:
[----:B------:R-:W-:Y:S05]  /*6240*/  BSYNC.RECONVERGENT B1 ;  /* 0x0000000000017941 */ /* 0x000fea0003800200 */
.L_x_7584:
        /* <DEDUP_REMOVED lines=9> */
.L_x_7580:
        /* <DEDUP_REMOVED lines=30> */
.L_x_7588:
[----:B------:R-:W-:Y:S01]  /*64c0*/  MOV R24, R18 ;  /* 0x0000001200187202 */ /* 0x000fe20000000f00 */
[----:B------:R-:W-:Y:S01]  /*64d0*/  IMAD.MOV.U32 R21, RZ, RZ, R15 ;  /* 0x000000ffff157224 */ /* 0x000fe200078e000f */
[----:B------:R-:W-:Y:S02]  /*64e0*/  MOV R18, R10 ;  /* 0x0000000a00127202 */ /* 0x000fe40000000f00 */
[----:B------:R-:W-:-:S07]  /*64f0*/  MOV R26, 0x6510 ;  /* 0x00006510001a7802 */ /* 0x000fce0000000f00 */
[----:B------:R-:W-:Y:S05]  /*6500*/  CALL.REL.NOINC `($__internal_157_$__cuda_sm20_rem_s64) ;  /* 0x0000000800447944 */ /* 0x000fea0003c00000 */
.L_x_7589:
[----:B------:R-:W-:Y:S05]  /*6510*/  BSYNC.RECONVERGENT B1 ;  /* 0x0000000000017941 */ /* 0x000fea0003800200 */
.L_x_7587:
        /* <DEDUP_REMOVED lines=8> */
.L_x_7540:
[----:B------:R-:W0:Y:S02]  /*65a0*/  LDCU.64 UR6, c[0x0][0x388] ;  /* 0x00007100ff0677ac */ /* 0x000e240008000a00 */
[----:B0-----:R-:W-:-:S04]  /*65b0*/  LEA R4, P0, R6, UR6, 0x1 ;  /* 0x0000000606047c11 */ /* 0x001fc8000f8008ff */
[----:B------:R-:W-:-:S05]  /*65c0*/  LEA.HI.X R5, R6, UR7, R5, 0x1, P0 ;  /* 0x0000000706057c11 */ /* 0x000fca00080f0c05 */
[----:B------:R-:W2:Y:S02]  /*65d0*/  LDG.E.U16 R4, desc[UR8][R4.64] ;  /* 0x0000000804047981 */ /* 0x000ea4000c1e1500 */
[----:B--2---:R-:W0:Y:S02]  /*65e0*/  I2F.F16.U16 R6, R4 ;  /* 0x0000000400067306 */ /* 0x004e240000100800 */
[----:B0-----:R1:W-:Y:S02]  /*65f0*/  STS.U16 [R3], R6 ;  /* 0x0000000603007388 */ /* 0x0013e40000000400 */
.L_x_7539:
[----:B------:R-:W-:Y:S05]  /*6600*/  BSYNC.RECONVERGENT B0 ;  /* 0x0000000000007941 */ /* 0x000fea0003800200 */
.L_x_7491:
[----:B------:R-:W-:Y:S01]  /*6610*/  BAR.SYNC.DEFER_BLOCKING 0x0 ;  /* 0x0000000000007b1d */ /* 0x000fe20000010000 */
[----:B------:R-:W-:Y:S01]  /*6620*/  UISETP.GE.U32.AND UP0, UPT, UR5, 0x42, UPT ;  /* 0x000000420500788c */ /* 0x000fe2000bf06070 */
[----:B------:R-:W-:-:S08]  /*6630*/  ISETP.GT.U32.AND P1, PT, R2, 0x1f, PT ;  /* 0x0000001f0200780c */ /* 0x000fd00003f24070 */
[----:B------:R-:W-:Y:S05]  /*6640*/  BRA.U !UP0, `(.L_x_7590) ;  /* 0x0000000108307547 */ /* 0x000fea000b800000 */
.L_x_7591:
        /* <DEDUP_REMOVED lines=12> */
.L_x_7590:
        /* <DEDUP_REMOVED lines=30> */
        .weak           $__internal_156_$__cuda_sm20_div_s64
        .type           $__internal_156_$__cuda_sm20_div_s64,@function
        .size           $__internal_156_$__cuda_sm20_div_s64,($__internal_157_$__cuda_sm20_rem_s64 - $__internal_156_$__cuda_sm20_div_s64)
$__internal_156_$__cuda_sm20_div_s64:
        /* <DEDUP_REMOVED lines=82> */
[----:B------:R-:W-:Y:S06]  /*6e10*/  RET.REL.NODEC R12 `(uncontiguous_cumulate_sum_square_u16) ;  /* 0xffffff900c787950 */ /* 0x000fec0003c3ffff */
        .weak           $__internal_157_$__cuda_sm20_rem_s64
        .type           $__internal_157_$__cuda_sm20_rem_s64,@function
        .size           $__internal_157_$__cuda_sm20_rem_s64,(.L_x_10108 - $__internal_157_$__cuda_sm20_rem_s64)
$__internal_157_$__cuda_sm20_rem_s64:
        /* <DEDUP_REMOVED lines=76> */
[----:B------:R-:W-:Y:S06]  /*72e0*/  RET.REL.NODEC R26 `(uncontiguous_cumulate_sum_square_u16) ;  /* 0xffffff8c1a447950 */ /* 0x000fec0003c3ffff */
.L_x_7592:
        /* <DEDUP_REMOVED lines=9> */
.L_x_10108:


//--------------------- .text.uncontiguous_sum_square_u16 --------------------------
	.section	.text.uncontiguous_sum_square_u16,"ax",@progbits
	.align	128
        .global         uncontiguous_sum_square_u16
        .type           uncontiguous_sum_square_u16,@function
        .size           uncontiguous_sum_square_u16,(.L_x_10110 - uncontiguous_sum_square_u16)
        .other          uncontiguous_sum_square_u16,@"STO_CUDA_ENTRY STV_DEFAULT"
uncontiguous_sum_square_u16:
.text.uncontiguous_sum_square_u16:
        /* <DEDUP_REMOVED lines=37> */
.L_x_7621:
        /* <DEDUP_REMOVED lines=32> */
.L_x_7598:
[----:B------:R-:W-:Y:S01]  /*0450*/  MOV R26, R6 ;  /* 0x00000006001a7202 */ /* 0x000fe20000000f00 */
[----:B------:R-:W-:Y:S01]  /*0460*/  IMAD.MOV.U32 R13, RZ, RZ, R9 ;  /* 0x000000ffff0d7224 */ /* 0x000fe200078e0009 */
[----:B------:R-:W-:Y:S01]  /*0470*/  MOV R14, R40 ;  /* 0x00000028000e7202 */ /* 0x000fe20000000f00 */
[----:B------:R-:W-:Y:S01]  /*0480*/  IMAD.MOV.U32 R11, RZ, RZ, R41 ;  /* 0x000000ffff0b7224 */ /* 0x000fe200078e0029 */
[----:B------:R-:W-:-:S07]  /*0490*/  MOV R12, 0x4b0 ;  /* 0x000004b0000c7802 */ /* 0x000fce0000000f00 */
[----:B-1----:R-:W-:Y:S05]  /*04a0*/  CALL.REL.NOINC `($__internal_158_$__cuda_sm20_div_s64) ;  /* 0x00000064001c7944 */ /* 0x002fea0003c00000 */
        /* <DEDUP_REMOVED lines=10> */
.L_x_7599:
[----:B------:R-:W-:Y:S05]  /*0550*/  BSYNC.RECONVERGENT B1 ;  /* 0x0000000000017941 */ /* 0x000fea0003800200 */
.L_x_7597:
        /* <DEDUP_REMOVED lines=33> */
.L_x_7601:
[----:B------:R-:W-:Y:S01]  /*0770*/  IMAD.MOV.U32 R26, RZ, RZ, R20 ;  /* 0x000000ffff1a7224 */ /* 0x000fe200078e0014 */
[----:B------:R-:W-:Y:S01]  /*0780*/  MOV R13, R7 ;  /* 0x00000007000d7202 */ /* 0x000fe20000000f00 */
[----:B------:R-:W-:Y:S01]  /*0790*/  IMAD.MOV.U32 R14, RZ, RZ, R40 ;  /* 0x000000ffff0e7224 */ /* 0x000fe200078e0028 */
[----:B------:R-:W-:Y:S02]  /*07a0*/  MOV R11, R41 ;  /* 0x00000029000b7202 */ /* 0x000fe40000000f00 */
[----:B------:R-:W-:-:S07]  /*07b0*/  MOV R12, 0x7d0 ;  /* 0x000007d0000c7802 */ /* 0x000fce0000000f00 */
[----:B------:R-:W-:Y:S05]  /*07c0*/  CALL.REL.NOINC `($__internal_158_$__cuda_sm20_div_s64) ;  /* 0x0000006000547944 */ /* 0x000fea0003c00000 */
        /* <DEDUP_REMOVED lines=9> */
.L_x_7602:
[----:B------:R-:W-:Y:S05]  /*0860*/  BSYNC.RECONVERGENT B1 ;  /* 0x0000000000017941 */ /* 0x000fea0003800200 */
.L_x_7600:
        /* <DEDUP_REMOVED lines=34> */
.L_x_7604:
[----:B------:R-:W-:Y:S01]  /*0a90*/  MOV R26, R34 ;  /* 0x00000022001a7202 */ /* 0x000fe20000000f00 */
[----:B------:R-:W-:Y:S01]  /*0aa0*/  IMAD.MOV.U32 R13, RZ, RZ, R35 ;  /* 0x000000ffff0d7224 */ /* 0x000fe200078e0023 */
[----:B------:R-:W-:Y:S01]  /*0ab0*/  MOV R14, R20 ;  /* 0x00000014000e7202 */ /* 0x000fe20000000f00 */
[----:B------:R-:W-:Y:S01]  /*0ac0*/  IMAD.MOV.U32 R11, RZ, RZ, R21 ;  /* 0x000000ffff0b7224 */ /* 0x000fe200078e0015 */
[----:B------:R-:W-:-:S07]  /*0ad0*/  MOV R12, 0xaf0 ;  /* 0x00000af0000c7802 */ /* 0x000fce0000000f00 */
[----:B------:R-:W-:Y:S05]  /*0ae0*/  CALL.REL.NOINC `($__internal_158_$__cuda_sm20_div_s64) ;  /* 0x0000005c008c7944 */ /* 0x000fea0003c00000 */
        /* <DEDUP_REMOVED lines=10> */
.L_x_7605:
[----:B------:R-:W-:Y:S05]  /*0b90*/  BSYNC.RECONVERGENT B1 ;  /* 0x0000000000017941 */ /* 0x000fea0003800200 */
.L_x_7603:
        /* <DEDUP_REMOVED lines=34> */
.L_x_7607:
        /* <DEDUP_REMOVED lines=16> */
.L_x_7608:
[----:B------:R-:W-:Y:S05]  /*0ec0*/  BSYNC.RECONVERGENT B1 ;  /* 0x0000000000017941 */ /* 0x000fea0003800200 */
.L_x_7606:
        /* <DEDUP_REMOVED lines=36> */
.L_x_7610:
        /* <DEDUP_REMOVED lines=16> */
.L_x_7611:
[----:B------:R-:W-:Y:S05]  /*1210*/  BSYNC.RECONVERGENT B1 ;  /* 0x0000000000017941 */ /* 0x000fea0003800200 */
.L_x_7609:
        /* <DEDUP_REMOVED lines=35> */
.L_x_7613:
[----:B------:R-:W-:Y:S01]  /*1450*/  IMAD.MOV.U32 R26, RZ, RZ, R34 ;  /* 0x000000ffff1a7224 */ /* 0x000fe200078e0022 */
[----:B------:R-:W-:Y:S01]  /*1460*/  MOV R13, R35 ;  /* 0x00000023000d7202 */ /* 0x000fe20000000f00 */
[----:B------:R-:W-:Y:S01]  /*1470*/  IMAD.MOV.U32 R14, RZ, RZ, R20 ;  /* 0x000000ffff0e7224 */ /* 0x000fe200078e0014 */
[----:B------:R-:W-:Y:S02]  /*1480*/  MOV R11, R21 ;  /* 0x00000015000b7202 */ /* 0x000fe40000000f00 */
[----:B------:R-:W-:-:S07]  /*1490*/  MOV R12, 0x14b0 ;  /* 0x000014b0000c7802 */ /* 0x000fce0000000f00 */
[----:B------:R-:W-:Y:S05]  /*14a0*/  CALL.REL.NOINC `($__internal_158_$__cuda_sm20_div_s64) ;  /* 0x00000054001c7944 */ /* 0x000fea0003c00000 */
        /* <DEDUP_REMOVED lines=10> */
.L_x_7614:
[----:B------:R-:W-:Y:S05]  /*1550*/  BSYNC.RECONVERGENT B1 ;  /* 0x0000000000017941 */ /* 0x000fea0003800200 */
.L_x_7612:
        /* <DEDUP_REMOVED lines=34> */
.L_x_7616:
[----:B------:R-:W-:Y:S01]  /*1780*/  IMAD.MOV.U32 R26, RZ, RZ, R38 ;  /* 0x000000ffff1a7224 */ /* 0x000fe200078e0026 */
[----:B------:R-:W-:Y:S01]  /*1790*/  MOV R13, R39 ;  /* 0x00000027000d7202 */ /* 0x000fe20000000f00 */
[----:B------:R-:W-:Y:S01]  /*17a0*/  IMAD.MOV.U32 R14, RZ, RZ, R20 ;  /* 0x000000ffff0e7224 */ /* 0x000fe200078e0014 */
[----:B------:R-:W-:Y:S02]  /*17b0*/  MOV R11, R21 ;  /* 0x00000015000b7202 */ /* 0x000fe40000000f00 */
[----:B------:R-:W-:-:S07]  /*17c0*/  MOV R12, 0x17e0 ;  /* 0x000017e0000c7802 */ /* 0x000fce0000000f00 */
[----:B------:R-:W-:Y:S05]  /*17d0*/  CALL.REL.NOINC `($__internal_158_$__cuda_sm20_div_s64) ;  /* 0x0000005000507944 */ /* 0x000fea0003c00000 */
        /* <DEDUP_REMOVED lines=10> */
.L_x_7617:
[----:B------:R-:W-:Y:S05]  /*1880*/  BSYNC.RECONVERGENT B1 ;  /* 0x0000000000017941 */ /* 0x000fea0003800200 */
.L_x_7615:
        /* <DEDUP_REMOVED lines=35> */
.L_x_7619:
[----:B------:R-:W-:Y:S01]  /*1ac0*/  MOV R26, R34 ;  /* 0x00000022001a7202 */ /* 0x000fe20000000f00 */
[----:B------:R-:W-:Y:S01]  /*1ad0*/  IMAD.MOV.U32 R13, RZ, RZ, R35 ;  /* 0x000000ffff0d7224 */ /* 0x000fe200078e0023 */
[----:B------:R-:W-:Y:S01]  /*1ae0*/  MOV R14, R20 ;  /* 0x00000014000e7202 */ /* 0x000fe20000000f00 */
[----:B------:R-:W-:Y:S01]  /*1af0*/  IMAD.MOV.U32 R11, RZ, RZ, R21 ;  /* 0x000000ffff0b7224 */ /* 0x000fe200078e0015 */
[----:B------:R-:W-:-:S07]  /*1b00*/  MOV R12, 0x1b20 ;  /* 0x00001b20000c7802 */ /* 0x000fce0000000f00 */
[----:B------:R-:W-:Y:S05]  /*1b10*/  CALL.REL.NOINC `($__internal_158_$__cuda_sm20_div_s64) ;  /* 0x0000004c00807944 */ /* 0x000fea0003c00000 */
        /* <DEDUP_REMOVED lines=10> */
.L_x_7620:
[----:B------:R-:W-:Y:S05]  /*1bc0*/  BSYNC.RECONVERGENT B1 ;  /* 0x0000000000017941 */ /* 0x000fea0003800200 */
.L_x_7618:
        /* <DEDUP_REMOVED lines=8> */
.L_x_7596:
        /* <DEDUP_REMOVED lines=35> */
.L_x_7624:
        /* <DEDUP_REMOVED lines=16> */
.L_x_7625:
[----:B------:R-:W-:Y:S05]  /*1f80*/  BSYNC.RECONVERGENT B1 ;  /* 0x0000000000017941 */ /* 0x000fea0003800200 */
.L_x_7623:
        /* <DEDUP_REMOVED lines=34> */
.L_x_7627:
        /* <DEDUP_REMOVED lines=16> */
.L_x_7628:
[----:B------:R-:W-:Y:S05]  /*22b0*/  BSYNC.RECONVERGENT B1 ;  /* 0x0000000000017941 */ /* 0x000fea0003800200 */
.L_x_7626:
        /* <DEDUP_REMOVED lines=35> */
.L_x_7630:
        /* <DEDUP_REMOVED lines=16> */
.L_x_7631:
[----:B------:R-:W-:Y:S05]  /*25f0*/  BSYNC.RECONVERGENT B1 ;  /* 0x0000000000017941 */ /* 0x000fea0003800200 */
.L_x_7629:
        /* <DEDUP_REMOVED lines=35> */
.L_x_7633:
[----:B------:R-:W-:Y:S01]  /*2830*/  IMAD.MOV.U32 R26, RZ, RZ, R18 ;  /* 0x000000ffff1a7224 */ /* 0x000fe200078e0012 */
[----:B------:R-:W-:Y:S01]  /*2840*/  MOV R13, R19 ;  /* 0x00000013000d7202 */ /* 0x000fe20000000f00 */
[----:B------:R-:W-:Y:S01]  /*2850*/  IMAD.MOV.U32 R14, RZ, RZ, R16 ;  /* 0x000000ffff0e7224 */ /* 0x000fe200078e0010 */
[----:B------:R-:W-:Y:S02]  /*2860*/  MOV R11, R17 ;  /* 0x00000011000b7202 */ /* 0x000fe40000000f00 */
[----:B------:R-:W-:-:S07]  /*2870*/  MOV R12, 0x2890 ;  /* 0x00002890000c7802 */ /* 0x000fce0000000f00 */
[----:B------:R-:W-:Y:S05]  /*2880*/  CALL.REL.NOINC `($__internal_158_$__cuda_sm20_div_s64) ;  /* 0x0000004000247944 */ /* 0x000fea0003c00000 */
        /* <DEDUP_REMOVED lines=10> */
.L_x_7634:
[----:B------:R-:W-:Y:S05]  /*2930*/  BSYNC.RECONVERGENT B1 ;  /* 0x0000000000017941 */ /* 0x000fea0003800200 */
.L_x_7632:
[----:B------:R-:W-:Y:S01]  /*2940*/  IMAD R11, R11, R34, RZ ;  /* 0x000000220b0b7224 */ /* 0x000fe200078e02ff */
[----:B------:R-:W-:Y:S01]  /*2950*/  IADD3 R8, PT, PT, R8, -0x2, RZ ;  /* 0xfffffffe08087810 */ /* 0x000fe20007ffe0ff */
[----:B------:R-:W-:Y:S02]  /*2960*/  IMAD.MOV.U32 R38, RZ, RZ, R22 ;  /* 0x000000ffff267224 */ /* 0x000fe400078e0016 */
[-C--:B------:R-:W-:Y:S02]  /*2970*/  IMAD R11, R35, R10.reuse, R11 ;  /* 0x0000000a230b7224 */ /* 0x080fe400078e020b */
[----:B------:R-:W-:-:S04]  /*2980*/  IMAD.WIDE.U32 R22, R34, R10, R38 ;  /* 0x0000000a22167225 */ /* 0x000fc800078e0026 */
[----:B------:R-:W-:-:S07]  /*2990*/  IMAD.IADD R23, R23, 0x1, R11 ;  /* 0x0000000117177824 */ /* 0x000fce00078e020b */
.L_x_7622:
        /* <DEDUP_REMOVED lines=31> */
.L_x_7636:
[----:B------:R-:W-:Y:S01]  /*2b90*/  MOV R18, R6 ;  /* 0x0000000600127202 */ /* 0x000fe20000000f00 */
[----:B------:R-:W-:Y:S01]  /*2ba0*/  IMAD.MOV.U32 R21, RZ, RZ, R9 ;  /* 0x000000ffff157224 */ /* 0x000fe200078e0009 */
[----:B------:R-:W-:Y:S01]  /*2bb0*/  MOV R24, R16 ;  /* 0x0000001000187202 */ /* 0x000fe20000000f00 */
[----:B------:R-:W-:Y:S01]  /*2bc0*/  IMAD.MOV.U32 R19, RZ, RZ, R17 ;  /* 0x000000ffff137224 */ /* 0x000fe200078e0011 */
[----:B------:R-:W-:-:S07]  /*2bd0*/  MOV R26, 0x2bf0 ;  /* 0x00002bf0001a7802 */ /* 0x000fce0000000f00 */
[----:B------:R-:W-:Y:S05]  /*2be0*/  CALL.REL.NOINC `($__internal_159_$__cuda_sm20_rem_s64) ;  /* 0x0000004000987944 */ /* 0x000fea0003c00000 */
.L_x_7637:
[----:B------:R-:W-:Y:S05]  /*2bf0*/  BSYNC.RECONVERGENT B1 ;  /* 0x0000000000017941 */ /* 0x000fea0003800200 */
.L_x_7635:
        /* <DEDUP_REMOVED lines=30> */
.L_x_7639:
[----:B------:R-:W-:Y:S01]  /*2de0*/  MOV R24, R16 ;  /* 0x0000001000187202 */ /* 0x000fe20000000f00 */
[----:B------:R-:W-:Y:S01]  /*2df0*/  IMAD.MOV.U32 R19, RZ, RZ, R17 ;  /* 0x000000ffff137224 */ /* 0x000fe200078e0011 */
[----:B------:R-:W-:Y:S01]  /*2e00*/  MOV R18, R20 ;  /* 0x0000001400127202 */ /* 0x000fe20000000f00 */
[----:B------:R-:W-:Y:S01]  /*2e10*/  IMAD.MOV.U32 R21, RZ, RZ, R7 ;  /* 0x000000ffff157224 */ /* 0x000fe200078e0007 */
[----:B------:R-:W-:-:S07]  /*2e20*/  MOV R26, 0x2e40 ;  /* 0x00002e40001a7802 */ /* 0x000fce0000000f00 */
[----:B------:R-:W-:Y:S05]  /*2e30*/  CALL.REL.NOINC `($__internal_159_$__cuda_sm20_rem_s64) ;  /* 0x0000004000047944 */ /* 0x000fea0003c00000 */
[----:B------:R-:W-:Y:S01]  /*2e40*/  MOV R6, R10 ;  /* 0x0000000a00067202 */ /* 0x000fe20000000f00 */
[----:B------:R-:W-:-:S07]  /*2e50*/  IMAD.MOV.U32 R7, RZ, RZ, R11 ;  /* 0x000000ffff077224 */ /* 0x000fce00078e000b */
.L_x_7640:
[----:B------:R-:W-:Y:S05]  /*2e60*/  BSYNC.RECONVERGENT B1 ;  /* 0x0000000000017941 */ /* 0x000fea0003800200 */
.L_x_7638:
[----:B------:R-:W-:Y:S02]  /*2e70*/  IMAD R7, R7, R8, RZ ;  /* 0x0000000807077224 */ /* 0x000fe400078e02ff */
[----:B------:R-:W-:-:S04]  /*2e80*/  IMAD.WIDE.U32 R22, R8, R6, R22 ;  /* 0x0000000608167225 */ /* 0x000fc800078e0016 */
[----:B------:R-:W-:-:S05]  /*2e90*/  IMAD R7, R9, R6, R7 ;  /* 0x0000000609077224 */ /* 0x000fca00078e0207 */
[----:B------:R-:W-:-:S07]  /*2ea0*/  IADD3 R23, PT, PT, R23, R7, RZ ;  /* 0x0000000717177210 */ /* 0x000fce0007ffe0ff */
.L_x_7595:
        /* <DEDUP_REMOVED lines=13> */
.L_x_7594:
        /* <DEDUP_REMOVED lines=22> */
.L_x_7668:
        /* <DEDUP_REMOVED lines=32> */
.L_x_7645:
[----:B------:R-:W-:Y:S01]  /*32e0*/  MOV R26, R10 ;  /* 0x0000000a001a7202 */ /* 0x000fe20000000f00 */
[----:B------:R-:W-:Y:S01]  /*32f0*/  IMAD.MOV.U32 R13, RZ, RZ, R15 ;  /* 0x000000ffff0d7224 */ /* 0x000fe200078e000f */
[----:B------:R-:W-:Y:S01]  /*3300*/  MOV R14, R20 ;  /* 0x00000014000e7202 */ /* 0x000fe20000000f00 */
[----:B------:R-:W-:Y:S01]  /*3310*/  IMAD.MOV.U32 R11, RZ, RZ, R21 ;  /* 0x000000ffff0b7224 */ /* 0x000fe200078e0015 */
[----:B------:R-:W-:-:S07]  /*3320*/  MOV R12, 0x3340 ;  /* 0x00003340000c7802 */ /* 0x000fce0000000f00 */
[----:B-123--:R-:W-:Y:S05]  /*3330*/  CALL.REL.NOINC `($__internal_158_$__cuda_sm20_div_s64) ;  /* 0x0000003400787944 */ /* 0x00efea0003c00000 */
        /* <DEDUP_REMOVED lines=10> */
.L_x_7646:
[----:B------:R-:W-:Y:S05]  /*33e0*/  BSYNC.RECONVERGENT B1 ;  /* 0x0000000000017941 */ /* 0x000fea0003800200 */
.L_x_7644:
        /* <DEDUP_REMOVED lines=38> */
.L_x_7648:
[----:B------:R-:W-:Y:S01]  /*3650*/  MOV R26, R36 ;  /* 0x00000024001a7202 */ /* 0x000fe20000000f00 */
[----:B------:R-:W-:Y:S01]  /*3660*/  IMAD.MOV.U32 R13, RZ, RZ, R37 ;  /* 0x000000ffff0d7224 */ /* 0x000fe200078e0025 */
[----:B------:R-:W-:Y:S01]  /*3670*/  MOV R14, R38 ;  /* 0x00000026000e7202 */ /* 0x000fe20000000f00 */
[----:B------:R-:W-:Y:S01]  /*3680*/  IMAD.MOV.U32 R11, RZ, RZ, R39 ;  /* 0x000000ffff0b7224 */ /* 0x000fe200078e0027 */
[----:B------:R-:W-:-:S07]  /*3690*/  MOV R12, 0x36b0 ;  /* 0x000036b0000c7802 */ /* 0x000fce0000000f00 */
[----:B-1----:R-:W-:Y:S05]  /*36a0*/  CALL.REL.NOINC `($__internal_158_$__cuda_sm20_div_s64) ;  /* 0x00000030009c7944 */ /* 0x002fea0003c00000 */
        /* <DEDUP_REMOVED lines=11> */
.L_x_7649:
[----:B------:R-:W-:Y:S05]  /*3760*/  BSYNC.RECONVERGENT B1 ;  /* 0x0000000000017941 */ /* 0x000fea0003800200 */
.L_x_7647:
        /* <DEDUP_REMOVED lines=38> */
.L_x_7651:
[----:B------:R-:W-:Y:S01]  /*39d0*/  IMAD.MOV.U32 R26, RZ, RZ, R36 ;  /* 0x000000ffff1a7224 */ /* 0x000fe200078e0024 */
[----:B------:R-:W-:Y:S01]  /*39e0*/  MOV R13, R37 ;  /* 0x00000025000d7202 */ /* 0x000fe20000000f00 */
[----:B------:R-:W-:Y:S01]  /*39f0*/  IMAD.MOV.U32 R14, RZ, RZ, R38 ;  /* 0x000000ffff0e7224 */ /* 0x000fe200078e0026 */
[----:B------:R-:W-:Y:S02]  /*3a00*/  MOV R11, R39 ;  /* 0x00000027000b7202 */ /* 0x000fe40000000f00 */
[----:B------:R-:W-:-:S07]  /*3a10*/  MOV R12, 0x3a30 ;  /* 0x00003a30000c7802 */ /* 0x000fce0000000f00 */
[----:B-1----:R-:W-:Y:S05]  /*3a20*/  CALL.REL.NOINC `($__internal_158_$__cuda_sm20_div_s64) ;  /* 0x0000002c00bc7944 */ /* 0x002fea0003c00000 */
        /* <DEDUP_REMOVED lines=11> */
.L_x_7652:
[----:B------:R-:W-:Y:S05]  /*3ae0*/  BSYNC.RECONVERGENT B1 ;  /* 0x0000000000017941 */ /* 0x000fea0003800200 */
.L_x_7650:
        /* <DEDUP_REMOVED lines=37> */
.L_x_7654:
        /* <DEDUP_REMOVED lines=17> */
.L_x_7655:
[----:B------:R-:W-:Y:S05]  /*3e50*/  BSYNC.RECONVERGENT B1 ;  /* 0x0000000000017941 */ /* 0x000fea0003800200 */
.L_x_7653:
        /* <DEDUP_REMOVED lines=38> */
.L_x_7657:
        /* <DEDUP_REMOVED lines=17> */
.L_x_7658:
[----:B------:R-:W-:Y:S05]  /*41d0*/  BSYNC.RECONVERGENT B1 ;  /* 0x0000000000017941 */ /* 0x000fea0003800200 */
.L_x_7656:
        /* <DEDUP_REMOVED lines=38> */
.L_x_7660:
        /* <DEDUP_REMOVED lines=17> */
.L_x_7661:
[----:B------:R-:W-:Y:S05]  /*4550*/  BSYNC.RECONVERGENT B1 ;  /* 0x0000000000017941 */ /* 0x000fea0003800200 */
.L_x_7659:
        /* <DEDUP_REMOVED lines=37> */
.L_x_7663:
        /* <DEDUP_REMOVED lines=17> */
.L_x_7664:
[----:B------:R-:W-:Y:S05]  /*48c0*/  BSYNC.RECONVERGENT B1 ;  /* 0x0000000000017941 */ /* 0x000fea0003800200 */
.L_x_7662:
        /* <DEDUP_REMOVED lines=36> */
.L_x_7666:
[----:B------:R-:W-:Y:S01]  /*4b10*/  MOV R26, R36 ;  /* 0x00000024001a7202 */ /* 0x000fe20000000f00 */
[----:B------:R-:W-:Y:S01]  /*4b20*/  IMAD.MOV.U32 R14, RZ, RZ, R38 ;  /* 0x000000ffff0e7224 */ /* 0x000fe200078e0026 */
[----:B------:R-:W-:Y:S02]  /*4b30*/  MOV R13, R37 ;  /* 0x00000025000d7202 */ /* 0x000fe40000000f00 */
[----:B------:R-:W-:Y:S02]  /*4b40*/  MOV R11, R39 ;  /* 0x00000027000b7202 */ /* 0x000fe40000000f00 */
[----:B------:R-:W-:-:S07]  /*4b50*/  MOV R12, 0x4b70 ;  /* 0x00004b70000c7802 */ /* 0x000fce0000000f00 */
[----:B-1----:R-:W-:Y:S05]  /*4b60*/  CALL.REL.NOINC `($__internal_158_$__cuda_sm20_div_s64) ;  /* 0x0000001c006c7944 */ /* 0x002fea0003c00000 */
        /* <DEDUP_REMOVED lines=11> */
.L_x_7667:
[----:B------:R-:W-:Y:S05]  /*4c20*/  BSYNC.RECONVERGENT B1 ;  /* 0x0000000000017941 */ /* 0x000fea0003800200 */
.L_x_7665:
        /* <DEDUP_REMOVED lines=11> */
.L_x_7643:
        /* <DEDUP_REMOVED lines=36> */
.L_x_7671:
[----:B------:R-:W-:Y:S01]  /*4f20*/  IMAD.MOV.U32 R26, RZ, RZ, R10 ;  /* 0x000000ffff1a7224 */ /* 0x000fe200078e000a */
[----:B------:R-:W-:Y:S01]  /*4f30*/  MOV R13, R15 ;  /* 0x0000000f000d7202 */ /* 0x000fe20000000f00 */
[----:B------:R-:W-:Y:S01]  /*4f40*/  IMAD.MOV.U32 R11, RZ, RZ, R17 ;  /* 0x000000ffff0b7224 */ /* 0x000fe200078e0011 */
[----:B------:R-:W-:Y:S02]  /*4f50*/  MOV R14, R16 ;  /* 0x00000010000e7202 */ /* 0x000fe40000000f00 */
[----:B------:R-:W-:-:S07]  /*4f60*/  MOV R12, 0x4f80 ;  /* 0x00004f80000c7802 */ /* 0x000fce0000000f00 */
[----:B------:R-:W-:Y:S05]  /*4f70*/  CALL.REL.NOINC `($__internal_158_$__cuda_sm20_div_s64) ;  /* 0x0000001800687944 */ /* 0x000fea0003c00000 */
        /* <DEDUP_REMOVED lines=10> */
.L_x_7672:
[----:B------:R-:W-:Y:S05]  /*5020*/  BSYNC.RECONVERGENT B1 ;  /* 0x0000000000017941 */ /* 0x000fea0003800200 */
.L_x_7670:
        /* <DEDUP_REMOVED lines=41> */
.L_x_7674:
[----:B------:R-:W-:Y:S01]  /*52c0*/  MOV R26, R20 ;  /* 0x00000014001a7202 */ /* 0x000fe20000000f00 */
[----:B------:R-:W-:Y:S01]  /*52d0*/  IMAD.MOV.U32 R14, RZ, RZ, R18 ;  /* 0x000000ffff0e7224 */ /* 0x000fe200078e0012 */
[----:B------:R-:W-:Y:S02]  /*52e0*/  MOV R13, R21 ;  /* 0x00000015000d7202 */ /* 0x000fe40000000f00 */
[----:B------:R-:W-:Y:S02]  /*52f0*/  MOV R11, R19 ;  /* 0x00000013000b7202 */ /* 0x000fe40000000f00 */
[----:B------:R-:W-:-:S07]  /*5300*/  MOV R12, 0x5320 ;  /* 0x00005320000c7802 */ /* 0x000fce0000000f00 */
[----:B------:R-:W-:Y:S05]  /*5310*/  CALL.REL.NOINC `($__internal_158_$__cuda_sm20_div_s64) ;  /* 0x0000001400807944 */ /* 0x000fea0003c00000 */
        /* <DEDUP_REMOVED lines=11> */
.L_x_7675:
[----:B------:R-:W-:Y:S05]  /*53d0*/  BSYNC.RECONVERGENT B1 ;  /* 0x0000000000017941 */ /* 0x000fea0003800200 */
.L_x_7673:
        /* <DEDUP_REMOVED lines=40> */
.L_x_7677:
[----:B------:R-:W-:Y:S01]  /*5660*/  MOV R26, R18 ;  /* 0x00000012001a7202 */ /* 0x000fe20000000f00 */
[----:B------:R-:W-:Y:S01]  /*5670*/  IMAD.MOV.U32 R13, RZ, RZ, R19 ;  /* 0x000000ffff0d7224 */ /* 0x000fe200078e0013 */
[----:B------:R-:W-:Y:S02]  /*5680*/  MOV R14, R20 ;  /* 0x00000014000e7202 */ /* 0x000fe40000000f00 */
[----:B------:R-:W-:Y:S02]  /*5690*/  MOV R11, R21 ;  /* 0x00000015000b7202 */ /* 0x000fe40000000f00 */
[----:B------:R-:W-:-:S07]  /*56a0*/  MOV R12, 0x56c0 ;  /* 0x000056c0000c7802 */ /* 0x000fce0000000f00 */
[----:B------:R-:W-:Y:S05]  /*56b0*/  CALL.REL.NOINC `($__internal_158_$__cuda_sm20_div_s64) ;  /* 0x0000001000987944 */ /* 0x000fea0003c00000 */
        /* <DEDUP_REMOVED lines=11> */
.L_x_7678:
[----:B------:R-:W-:Y:S05]  /*5770*/  BSYNC.RECONVERGENT B1 ;  /* 0x0000000000017941 */ /* 0x000fea0003800200 */
.L_x_7676:
        /* <DEDUP_REMOVED lines=39> */
.L_x_7680:
        /* <DEDUP_REMOVED lines=17> */
.L_x_7681:
[----:B------:R-:W-:Y:S05]  /*5b00*/  BSYNC.RECONVERGENT B1 ;  /* 0x0000000000017941 */ /* 0x000fea0003800200 */
.L_x_7679:
        /* <DEDUP_REMOVED lines=9> */
.L_x_7669:
        /* <DEDUP_REMOVED lines=34> */
.L_x_7684:
[----:B------:R-:W-:Y:S01]  /*5dc0*/  MOV R26, R10 ;  /* 0x0000000a001a7202 */ /* 0x000fe20000000f00 */
[----:B------:R-:W-:Y:S01]  /*5dd0*/  IMAD.MOV.U32 R13, RZ, RZ, R15 ;  /* 0x000000ffff0d7224 */ /* 0x000fe200078e000f */
[----:B------:R-:W-:Y:S02]  /*5de0*/  MOV R14, R16 ;  /* 0x00000010000e7202 */ /* 0x000fe40000000f00 */
[----:B------:R-:W-:Y:S02]  /*5df0*/  MOV R11, R17 ;  /* 0x00000011000b7202 */ /* 0x000fe40000000f00 */
[----:B------:R-:W-:-:S07]  /*5e00*/  MOV R12, 0x5e20 ;  /* 0x00005e20000c7802 */ /* 0x000fce0000000f00 */
[----:B------:R-:W-:Y:S05]  /*5e10*/  CALL.REL.NOINC `($__internal_158_$__cuda_sm20_div_s64) ;  /* 0x0000000800c07944 */ /* 0x000fea0003c00000 */
        /* <DEDUP_REMOVED lines=10> */
.L_x_7685:
[----:B------:R-:W-:Y:S05]  /*5ec0*/  BSYNC.RECONVERGENT B1 ;  /* 0x0000000000017941 */ /* 0x000fea0003800200 */
.L_x_7683:
        /* <DEDUP_REMOVED lines=39> */
.L_x_7687:
[----:B------:R-:W-:Y:S01]  /*6140*/  MOV R26, R18 ;  /* 0x00000012001a7202 */ /* 0x000fe20000000f00 */
[----:B------:R-:W-:Y:S01]  /*6150*/  IMAD.MOV.U32 R14, RZ, RZ, R16 ;  /* 0x000000ffff0e7224 */ /* 0x000fe200078e0010 */
[----:B------:R-:W-:Y:S02]  /*6160*/  MOV R13, R19 ;  /* 0x00000013000d7202 */ /* 0x000fe40000000f00 */
        /* <DEDUP_REMOVED lines=14> */
.L_x_7688:
[----:B------:R-:W-:Y:S05]  /*6250*/  BSYNC.RECONVERGENT B1 ;  /* 0x0000000000017941 */ /* 0x000fea0003800200 */
.L_x_7686:
        /* <DEDUP_REMOVED lines=9> */
.L_x_7682:
        /* <DEDUP_REMOVED lines=30> */
.L_x_7690:
[----:B------:R-:W-:Y:S01]  /*64d0*/  MOV R24, R18 ;  /* 0x0000001200187202 */ /* 0x000fe20000000f00 */
[----:B------:R-:W-:Y:S01]  /*64e0*/  IMAD.MOV.U32 R21, RZ, RZ, R15 ;  /* 0x000000ffff157224 */ /* 0x000fe200078e000f */
[----:B------:R-:W-:Y:S02]  /*64f0*/  MOV R18, R10 ;  /* 0x0000000a00127202 */ /* 0x000fe40000000f00 */
[----:B------:R-:W-:-:S07]  /*6500*/  MOV R26, 0x6520 ;  /* 0x00006520001a7802 */ /* 0x000fce0000000f00 */
[----:B------:R-:W-:Y:S05]  /*6510*/  CALL.REL.NOINC `($__internal_159_$__cuda_sm20_rem_s64) ;  /* 0x00000008004c7944 */ /* 0x000fea0003c00000 */
.L_x_7691:
[----:B------:R-:W-:Y:S05]  /*6520*/  BSYNC.RECONVERGENT B1 ;  /* 0x0000000000017941 */ /* 0x000fea0003800200 */
.L_x_7689:
        /* <DEDUP_REMOVED lines=8> */
.L_x_7642:
[----:B------:R-:W0:Y:S02]  /*65b0*/  LDCU.64 UR6, c[0x0][0x388] ;  /* 0x00007100ff0677ac */ /* 0x000e240008000a00 */
[----:B0-----:R-:W-:-:S04]  /*65c0*/  LEA R4, P0, R6, UR6, 0x1 ;  /* 0x0000000606047c11 */ /* 0x001fc8000f8008ff */
[----:B------:R-:W-:-:S05]  /*65d0*/  LEA.HI.X R5, R6, UR7, R5, 0x1, P0 ;  /* 0x0000000706057c11 */ /* 0x000fca00080f0c05 */
[----:B------:R-:W2:Y:S02]  /*65e0*/  LDG.E.U16 R4, desc[UR8][R4.64] ;  /* 0x0000000804047981 */ /* 0x000ea4000c1e1500 */
[----:B--2---:R-:W-:-:S05]  /*65f0*/  IMAD R6, R4, R4, RZ ;  /* 0x0000000404067224 */ /* 0x004fca00078e02ff */
[----:B------:R-:W-:-:S04]  /*6600*/  I2FP.F32.U32 R6, R6 ;  /* 0x0000000600067245 */ /* 0x000fc80000201000 */
[----:B------:R-:W-:-:S05]  /*6610*/  F2FP.F16.F32.PACK_AB R6, RZ, R6 ;  /* 0x00000006ff06723e */ /* 0x000fca00000000ff */
[----:B------:R1:W-:Y:S02]  /*6620*/  STS.U16 [R3], R6 ;  /* 0x0000000603007388 */ /* 0x0003e40000000400 */
.L_x_7641:
[----:B------:R-:W-:Y:S05]  /*6630*/  BSYNC.RECONVERGENT B0 ;  /* 0x0000000000007941 */ /* 0x000fea0003800200 */
.L_x_7593:
[----:B------:R-:W-:Y:S01]  /*6640*/  BAR.SYNC.DEFER_BLOCKING 0x0 ;  /* 0x0000000000007b1d */ /* 0x000fe20000010000 */
[----:B------:R-:W-:Y:S01]  /*6650*/  UISETP.GE.U32.AND UP0, UPT, UR5, 0x42, UPT ;  /* 0x000000420500788c */ /* 0x000fe2000bf06070 */
[----:B------:R-:W-:-:S08]  /*6660*/  ISETP.GT.U32.AND P1, PT, R2, 0x1f, PT ;  /* 0x0000001f0200780c */ /* 0x000fd00003f24070 */
[----:B------:R-:W-:Y:S05]  /*6670*/  BRA.U !UP0, `(.L_x_7692) ;  /* 0x0000000108307547 */ /* 0x000fea000b800000 */
.L_x_7693:
        /* <DEDUP_REMOVED lines=12> */
.L_x_7692:
        /* <DEDUP_REMOVED lines=30> */
        .weak           $__internal_158_$__cuda_sm20_div_s64
        .type           $__internal_158_$__cuda_sm20_div_s64,@function
        .size           $__internal_158_$__cuda_sm20_div_s64,($__internal_159_$__cuda_sm20_rem_s64 - $__internal_158_$__cuda_sm20_div_s64)
$__internal_158_$__cuda_sm20_div_s64:
        /* <DEDUP_REMOVED lines=82> */
[----:B------:R-:W-:Y:S06]  /*6e40*/  RET.REL.NODEC R12 `(uncontiguous_sum_square_u16) ;  /* 0xffffff900c6c7950 */ /* 0x000fec0003c3ffff */
        .weak           $__internal_159_$__cuda_sm20_rem_s64
        .type           $__internal_159_$__cuda_sm20_rem_s64,@function
        .size           $__internal_159_$__cuda_sm20_rem_s64,(.L_x_10110 - $__internal_159_$__cuda_sm20_rem_s64)
$__internal_159_$__cuda_sm20_rem_s64:
        /* <DEDUP_REMOVED lines=76> */
[----:B------:R-:W-:Y:S06]  /*7310*/  RET.REL.NODEC R26 `(uncontiguous_sum_square_u16) ;  /* 0xffffff8c1a387950 */ /* 0x000fec0003c3ffff */
.L_x_7694:
        /* <DEDUP_REMOVED lines=14> */
.L_x_10110:


//--------------------- .text.contiguous_cumulate_sum_square_u16 --------------------------
	.section	.text.contiguous_cumulate_sum_square_u16,"ax",@progbits
	.align	128
        .global         contiguous_cumulate_sum_square_u16
        .type           contiguous_cumulate_sum_square_u16,@function
        .size           contiguous_cumulate_sum_square_u16,(.L_x_10317 - contiguous_cumulate_sum_square_u16)
        .other          contiguous_cumulate_sum_square_u16,@"STO_CUDA_ENTRY STV_DEFAULT"
contiguous_cumulate_sum_square_u16:
.text.contiguous_cumulate_sum_square_u16:
        /* <DEDUP_REMOVED lines=39> */
.L_x_7696:
[----:B------:R-:W-:Y:S05]  /*0270*/  BSYNC.RECONVERGENT B0 ;  /* 0x0000000000007941 */ /* 0x000fea0003800200 */
.L_x_7695:
[----:B------:R-:W-:Y:S01]  /*0280*/  BAR.SYNC.DEFER_BLOCKING 0x0 ;  /* 0x0000000000007b1d */ /* 0x000fe20000010000 */
[----:B------:R-:W-:-:S09]  /*0290*/  UISETP.GE.U32.AND UP0, UPT, UR5, 0x42, UPT ;  /* 0x000000420500788c */ /* 0x000fd2000bf06070 */
[----:B------:R-:W-:Y:S05]  /*02a0*/  BRA.U !UP0, `(.L_x_7697) ;  /* 0x0000000108307547 */ /* 0x000fea000b800000 */
.L_x_7698:
        /* <DEDUP_REMOVED lines=12> */
.L_x_7697:
        /* <DEDUP_REMOVED lines=30> */
.L_x_7699:
        /* <DEDUP_REMOVED lines=11> */
.L_x_10317:


//--------------------- .text.contiguous_sum_square_u16 --------------------------
	.section	.text.contiguous_sum_square_u16,"ax",@progbits
	.align	128
        .global         contiguous_sum_square_u16
        .type           contiguous_sum_square_u16,@function
        .size           contiguous_sum_square_u16,(.L_x_10318 - contiguous_sum_square_u16)
        .other          contiguous_sum_square_u16,@"STO_CUDA_ENTRY STV_DEFAULT"
contiguous_sum_square_u16:
.text.contiguous_sum_square_u16:
        /* <DEDUP_REMOVED lines=14> */
[----:B---3--:R-:W2:Y:S01]  /*00e0*/  @!P0 LDG.E.U16 R4, desc[UR8][R4.64] ;  /* 0x0000000804048981 */ /* 0x008ea2000c1e1500 */
[----:B-1----:R-:W-:-:S04]  /*00f0*/  @!P0 LEA R6, P1, R3, R6, 0x1 ;  /* 0x0000000603068211 */ /* 0x002fc800078208ff */
[----:B------:R-:W-:-:S05]  /*0100*/  @!P0 LEA.HI.X R7, R3, R7, RZ, 0x1, P1 ;  /* 0x0000000703078211 */ /* 0x000fca00008f0cff */
[----:B------:R-:W3:Y:S01]  /*0110*/  @!P0 LDG.E.U16 R6, desc[UR8][R6.64] ;  /* 0x0000000806068981 */ /* 0x000ee2000c1e1500 */
[----:B------:R-:W0:Y:S01]  /*0120*/  S2UR UR6, SR_CgaCtaId ;  /* 0x00000000000679c3 */ /* 0x000e220000008800 */
[----:B------:R-:W-:Y:S02]  /*0130*/  UMOV UR4, 0x400 ;  /* 0x0000040000047882 */ /* 0x000fe40000000000 */
[----:B0-----:R-:W-:Y:S01]  /*0140*/  ULEA UR4, UR6, UR4, 0x18 ;  /* 0x0000000406047291 */ /* 0x001fe2000f8ec0ff */
[----:B------:R-:W-:Y:S01]  /*0150*/  BSSY.RECONVERGENT B0, `(.L_x_7700) ;  /* 0x0000015000007945 */ /* 0x000fe20003800200 */
[----:B------:R-:W-:Y:S01]  /*0160*/  ISETP.GT.U32.AND P1, PT, R2, 0x1f, PT ;  /* 0x0000001f0200780c */ /* 0x000fe20003f24070 */
[----:B--2---:R-:W-:-:S04]  /*0170*/  @!P0 IMAD R3, R4, R4, RZ ;  /* 0x0000000404038224 */ /* 0x004fc800078e02ff */
[----:B---3--:R-:W-:-:S05]  /*0180*/  @!P0 IMAD R3, R6, R6, R3 ;  /* 0x0000000606038224 */ /* 0x008fca00078e0203 */
[----:B------:R-:W-:-:S04]  /*0190*/  @!P0 I2FP.F32.U32 R3, R3 ;  /* 0x0000000300038245 */ /* 0x000fc80000201000 */
[----:B------:R-:W-:Y:S02]  /*01a0*/  @!P0 F2FP.F16.F32.PACK_AB R5, RZ, R3 ;  /* 0x00000003ff05823e */ /* 0x000fe400000000ff */
        /* <DEDUP_REMOVED lines=11> */
[----:B--2---:R-:W-:-:S05]  /*0260*/  IMAD R6, R4, R4, RZ ;  /* 0x0000000404067224 */ /* 0x004fca00078e02ff */
[----:B------:R-:W-:-:S04]  /*0270*/  I2FP.F32.U32 R6, R6 ;  /* 0x0000000600067245 */ /* 0x000fc80000201000 */
[----:B------:R-:W-:-:S05]  /*0280*/  F2FP.F16.F32.PACK_AB R6, RZ, R6 ;  /* 0x00000006ff06723e */ /* 0x000fca00000000ff */
[----:B------:R1:W-:Y:S02]  /*0290*/  STS.U16 [R3], R6 ;  /* 0x0000000603007388 */ /* 0x0003e40000000400 */
.L_x_7701:
[----:B------:R-:W-:Y:S05]  /*02a0*/  BSYNC.RECONVERGENT B0 ;  /* 0x0000000000007941 */ /* 0x000fea0003800200 */
.L_x_7700:
[----:B------:R-:W-:Y:S01]  /*02b0*/  BAR.SYNC.DEFER_BLOCKING 0x0 ;  /* 0x0000000000007b1d */ /* 0x000fe20000010000 */
[----:B------:R-:W-:-:S09]  /*02c0*/  UISETP.GE.U32.AND UP0, UPT, UR5, 0x42, UPT ;  /* 0x000000420500788c */ /* 0x000fd2000bf06070 */
[----:B------:R-:W-:Y:S05]  /*02d0*/  BRA.U !UP0, `(.L_x_7702) ;  /* 0x0000000108307547 */ /* 0x000fea000b800000 */
.L_x_7703:
        /* <DEDUP_REMOVED lines=12> */
.L_x_7702:
        /* <DEDUP_REMOVED lines=30> */
.L_x_7704:
        /* <DEDUP_REMOVED lines=16> */
.L_x_10318:


//--------------------- .text.contiguous_sum_square33_u8 --------------------------
	.section	.text.contiguous_sum_square33_u8,"ax",@progbits
	.align	128
        .global         contiguous_sum_square33_u8
        .type           contiguous_sum_square33_u8,@function
        .size           contiguous_sum_square33_u8,(.L_x_10319 - contiguous_sum_square33_u8)
        .other          contiguous_sum_square33_u8,@"STO_CUDA_ENTRY STV_DEFAULT"
contiguous_sum_square33_u8:
.text.contiguous_sum_square33_u8:
        /* <DEDUP_REMOVED lines=53> */
.L_x_7707:
        /* <DEDUP_REMOVED lines=56> */
.L_x_7706:
        /* <DEDUP_REMOVED lines=32> */
.L_x_7709:
        /* <DEDUP_REMOVED lines=19> */
.L_x_7710:
[----:B------:R-:W-:Y:S05]  /*0a00*/  @!P1 BRA `(.L_x_7708) ;  /* 0x0000000000289947 */ /* 0x000fea0003800000 */
[----:B------:R-:W-:Y:S01]  /*0a10*/  IMAD R8, R0, UR4, RZ ;  /* 0x0000000400087c24 */ /* 0x000fe2000f8e02ff */
[----:B------:R-:W-:-:S03]  /*0a20*/  IADD3 R6, PT, PT, -R6, RZ, RZ ;  /* 0x000000ff06067210 */ /* 0x000fc60007ffe1ff */
[----:B------:R-:W-:-:S05]  /*0a30*/  IMAD R8, R8, 0x2, R7 ;  /* 0x0000000208087824 */ /* 0x000fca00078e0207 */
[----:B------:R-:W-:-:S07]  /*0a40*/  IADD3 R9, PT, PT, R8, UR5, RZ ;  /* 0x0000000508097c10 */ /* 0x000fce000fffe0ff */
.L_x_7711:
[----:B------:R0:W1:Y:S01]  /*0a50*/  LDS.U16 R11, [R9] ;  /* 0x00000000090b7984 */ /* 0x0000620000000400 */
[----:B------:R-:W-:-:S05]  /*0a60*/  VIADD R6, R6, 0x1 ;  /* 0x0000000106067836 */ /* 0x000fca0000000000 */
[----:B------:R-:W-:Y:S02]  /*0a70*/  ISETP.NE.AND P0, PT, R6, RZ, PT ;  /* 0x000000ff0600720c */ /* 0x000fe40003f05270 */
[----:B0-----:R-:W-:Y:S01]  /*0a80*/  LEA R9, R0, R9, 0x1 ;  /* 0x0000000900097211 */ /* 0x001fe200078e08ff */
[----:B-1----:R-:W-:-:S10]  /*0a90*/  HADD2 R12, R12.H0_H0, R11.H0_H0 ;  /* 0x2000000b0c0c7230 */ /* 0x002fd40000000800 */
[----:B------:R-:W-:Y:S05]  /*0aa0*/  @P0 BRA `(.L_x_7711) ;  /* 0xfffffffc00e80947 */ /* 0x000fea000383ffff */
.L_x_7708:
[----:B-1----:R2:W-:Y:S02]  /*0ab0*/  STS.U16 [R7+UR5], R12 ;  /* 0x0000000c07007988 */ /* 0x0025e40008000405 */
.L_x_7705:
        /* <DEDUP_REMOVED lines=8> */
.L_x_7712:
        /* <DEDUP_REMOVED lines=12> */
.L_x_10319:


//--------------------- .text.contiguous_sum_square3_u8 --------------------------
	.section	.text.contiguous_sum_square3_u8,"ax",@progbits
	.align	128
        .global         contiguous_sum_square3_u8
        .type           contiguous_sum_square3_u8,@function
        .size           contiguous_sum_square3_u8,(.L_x_10112 - contiguous_sum_square3_u8)
        .other          contiguous_sum_square3_u8,@"STO_CUDA_ENTRY STV_DEFAULT"
contiguous_sum_square3_u8:
.text.contiguous_sum_square3_u8:
        /* <DEDUP_REMOVED lines=43> */
.L_x_7731:
        /* <DEDUP_REMOVED lines=27> */
.L_x_7715:
[----:B------:R-:W-:Y:S01]  /*0460*/  MOV R27, R32 ;  /* 0x00000020001b7202 */ /* 0x000fe20000000f00 */
[----:B------:R-:W-:Y:S01]  /*0470*/  IMAD.MOV.U32 R2, RZ, RZ, R34 ;  /* 0x000000ffff027224 */ /* 0x000fe200078e0022 */
[----:B------:R-:W-:Y:S02]  /*0480*/  MOV R0, R35 ;  /* 0x0000002300007202 */ /* 0x000fe40000000f00 */
[----:B------:R-:W-:-:S07]  /*0490*/  MOV R9, 0x4b0 ;  /* 0x000004b000097802 */ /* 0x000fce0000000f00 */
[----:B012-4-:R-:W-:Y:S05]  /*04a0*/  CALL.REL.NOINC `($__internal_160_$__cuda_sm20_div_s64) ;  /* 0x0000003400907944 */ /* 0x017fea0003c00000 */
        /* <DEDUP_REMOVED lines=8> */
.L_x_7716:
        /* <DEDUP_REMOVED lines=33> */
.L_x_7717:
[----:B------:R-:W-:Y:S01]  /*0740*/  MOV R27, R31 ;  /* 0x0000001f001b7202 */ /* 0x000fe20000000f00 */
[----:B------:R-:W-:Y:S01]  /*0750*/  IMAD.MOV.U32 R2, RZ, RZ, R34 ;  /* 0x000000ffff027224 */ /* 0x000fe200078e0022 */
[----:B------:R-:W-:Y:S02]  /*0760*/  MOV R0, R35 ;  /* 0x0000002300007202 */ /* 0x000fe40000000f00 */
[----:B------:R-:W-:-:S07]  /*0770*/  MOV R9, 0x790 ;  /* 0x0000079000097802 */ /* 0x000fce0000000f00 */
[----:B0---4-:R-:W-:Y:S05]  /*0780*/  CALL.REL.NOINC `($__internal_160_$__cuda_sm20_div_s64) ;  /* 0x0000003000d87944 */ /* 0x011fea0003c00000 */
        /* <DEDUP_REMOVED lines=9> */
.L_x_7718:
        /* <DEDUP_REMOVED lines=35> */
.L_x_7719:
[----:B------:R-:W-:Y:S01]  /*0a50*/  IMAD.MOV.U32 R27, RZ, RZ, R29 ;  /* 0x000000ffff1b7224 */ /* 0x000fe200078e001d */
[----:B------:R-:W-:Y:S01]  /*0a60*/  MOV R2, R32 ;  /* 0x0000002000027202 */ /* 0x000fe20000000f00 */
[----:B------:R-:W-:Y:S01]  /*0a70*/  IMAD.MOV.U32 R0, RZ, RZ, R33 ;  /* 0x000000ffff007224 */ /* 0x000fe200078e0021 */
[----:B------:R-:W-:-:S07]  /*0a80*/  MOV R9, 0xaa0 ;  /* 0x00000aa000097802 */ /* 0x000fce0000000f00 */
[----:B0---4-:R-:W-:Y:S05]  /*0a90*/  CALL.REL.NOINC `($__internal_160_$__cuda_sm20_div_s64) ;  /* 0x0000003000147944 */ /* 0x011fea0003c00000 */
        /* <DEDUP_REMOVED lines=9> */
.L_x_7720:
        /* <DEDUP_REMOVED lines=33> */
.L_x_7721:
[----:B------:R-:W-:Y:S01]  /*0d40*/  MOV R27, R28 ;  /* 0x0000001c001b7202 */ /* 0x000fe20000000f00 */
[----:B------:R-:W-:Y:S01]  /*0d50*/  IMAD.MOV.U32 R2, RZ, RZ, R32 ;  /* 0x000000ffff027224 */ /* 0x000fe200078e0020 */
[----:B------:R-:W-:Y:S02]  /*0d60*/  MOV R0, R33 ;  /* 0x0000002100007202 */ /* 0x000fe40000000f00 */
[----:B------:R-:W-:-:S07]  /*0d70*/  MOV R9, 0xd90 ;  /* 0x00000d9000097802 */ /* 0x000fce0000000f00 */
[----:B0---4-:R-:W-:Y:S05]  /*0d80*/  CALL.REL.NOINC `($__internal_160_$__cuda_sm20_div_s64) ;  /* 0x0000002c00587944 */ /* 0x011fea0003c00000 */
        /* <DEDUP_REMOVED lines=8> */
.L_x_7722:
        /* <DEDUP_REMOVED lines=34> */
.L_x_7723:
        /* <DEDUP_REMOVED lines=14> */
.L_x_7724:
        /* <DEDUP_REMOVED lines=34> */
.L_x_7725:
        /* <DEDUP_REMOVED lines=14> */
.L_x_7726:
        /* <DEDUP_REMOVED lines=34> */
.L_x_7727:
        /* <DEDUP_REMOVED lines=14> */
.L_x_7728:
        /* <DEDUP_REMOVED lines=34> */
.L_x_7729:
[----:B------:R-:W-:Y:S01]  /*1930*/  IMAD.MOV.U32 R27, RZ, RZ, R30 ;  /* 0x000000ffff1b7224 */ /* 0x000fe200078e001e */
[----:B------:R-:W-:Y:S02]  /*1940*/  MOV R2, R32 ;  /* 0x0000002000027202 */ /* 0x000fe40000000f00 */
[----:B------:R-:W-:Y:S02]  /*1950*/  MOV R0, R33 ;  /* 0x0000002100007202 */ /* 0x000fe40000000f00 */
[----:B------:R-:W-:-:S07]  /*1960*/  MOV R9, 0x1980 ;  /* 0x0000198000097802 */ /* 0x000fce0000000f00 */
[----:B0---4-:R-:W-:Y:S05]  /*1970*/  CALL.REL.NOINC `($__internal_160_$__cuda_sm20_div_s64) ;  /* 0x00000020005c7944 */ /* 0x011fea0003c00000 */
        /* <DEDUP_REMOVED lines=9> */
.L_x_7730:
        /* <DEDUP_REMOVED lines=14> */
.L_x_7714:
        /* <DEDUP_REMOVED lines=33> */
.L_x_7733:
[----:B------:R-:W-:Y:S01]  /*1d00*/  MOV R27, R32 ;  /* 0x00000020001b7202 */ /* 0x000fe20000000f00 */
[----:B------:R-:W-:Y:S01]  /*1d10*/  IMAD.MOV.U32 R2, RZ, RZ, R16 ;  /* 0x000000ffff027224 */ /* 0x000fe200078e0010 */
[----:B------:R-:W-:Y:S02]  /*1d20*/  MOV R0, R17 ;  /* 0x0000001100007202 */ /* 0x000fe40000000f00 */
[----:B------:R-:W-:-:S07]  /*1d30*/  MOV R9, 0x1d50 ;  /* 0x00001d5000097802 */ /* 0x000fce0000000f00 */
[----:B0-----:R-:W-:Y:S05]  /*1d40*/  CALL.REL.NOINC `($__internal_160_$__cuda_sm20_div_s64) ;  /* 0x0000001c00687944 */ /* 0x001fea0003c00000 */
        /* <DEDUP_REMOVED lines=8> */
.L_x_7734:
        /* <DEDUP_REMOVED lines=35> */
.L_x_7735:
[----:B------:R-:W-:Y:S01]  /*2000*/  MOV R27, R17 ;  /* 0x00000011001b7202 */ /* 0x000fe20000000f00 */
[----:B------:R-:W-:Y:S01]  /*2010*/  IMAD.MOV.U32 R2, RZ, RZ, R18 ;  /* 0x000000ffff027224 */ /* 0x000fe200078e0012 */
[----:B------:R-:W-:Y:S02]  /*2020*/  MOV R0, R19 ;  /* 0x0000001300007202 */ /* 0x000fe40000000f00 */
[----:B------:R-:W-:-:S07]  /*2030*/  MOV R9, 0x2050 ;  /* 0x0000205000097802 */ /* 0x000fce0000000f00 */
[----:B0-----:R-:W-:Y:S05]  /*2040*/  CALL.REL.NOINC `($__internal_160_$__cuda_sm20_div_s64) ;  /* 0x0000001800a87944 */ /* 0x001fea0003c00000 */
        /* <DEDUP_REMOVED lines=9> */
.L_x_7736:
        /* <DEDUP_REMOVED lines=36> */
.L_x_7737:
[----:B------:R-:W-:Y:S01]  /*2320*/  MOV R27, R19 ;  /* 0x00000013001b7202 */ /* 0x000fe20000000f00 */
[----:B------:R-:W-:Y:S01]  /*2330*/  IMAD.MOV.U32 R0, RZ, RZ, R29 ;  /* 0x000000ffff007224 */ /* 0x000fe200078e001d */
[----:B------:R-:W-:Y:S02]  /*2340*/  MOV R2, R28 ;  /* 0x0000001c00027202 */ /* 0x000fe40000000f00 */
[----:B------:R-:W-:-:S07]  /*2350*/  MOV R9, 0x2370 ;  /* 0x0000237000097802 */ /* 0x000fce0000000f00 */
[----:B0-----:R-:W-:Y:S05]  /*2360*/  CALL.REL.NOINC `($__internal_160_$__cuda_sm20_div_s64) ;  /* 0x0000001400e07944 */ /* 0x001fea0003c00000 */
        /* <DEDUP_REMOVED lines=9> */
.L_x_7738:
        /* <DEDUP_REMOVED lines=37> */
.L_x_7739:
        /* <DEDUP_REMOVED lines=13> */
.L_x_7740:
        /* <DEDUP_REMOVED lines=9> */
.L_x_7732:
        /* <DEDUP_REMOVED lines=31> */
.L_x_7742:
        /* <DEDUP_REMOVED lines=13> */
.L_x_7743:
        /* <DEDUP_REMOVED lines=35> */
.L_x_7744:
[----:B------:R-:W-:Y:S01]  /*2ca0*/  MOV R27, R17 ;  /* 0x00000011001b7202 */ /* 0x000fe20000000f00 */
[----:B------:R-:W-:Y:S01]  /*2cb0*/  IMAD.MOV.U32 R2, RZ, RZ, R18 ;  /* 0x000000ffff027224 */ /* 0x000fe200078e0012 */
[----:B------:R-:W-:Y:S02]  /*2cc0*/  MOV R0, R19 ;  /* 0x0000001300007202 */ /* 0x000fe40000000f00 */
[----:B------:R-:W-:-:S07]  /*2cd0*/  MOV R9, 0x2cf0 ;  /* 0x00002cf000097802 */ /* 0x000fce0000000f00 */
[----:B0-----:R-:W-:Y:S05]  /*2ce0*/  CALL.REL.NOINC `($__internal_160_$__cuda_sm20_div_s64) ;  /* 0x0000000c00807944 */ /* 0x001fea0003c00000 */
        /* <DEDUP_REMOVED lines=9> */
.L_x_7745:
        /* <DEDUP_REMOVED lines=10> */
.L_x_7741:
        /* <DEDUP_REMOVED lines=29> */
.L_x_7746:
[----:B------:R-:W-:-:S07]  /*2ff0*/  MOV R0, 0x3010 ;  /* 0x0000301000007802 */ /* 0x000fce0000000f00 */
[----:B0-----:R-:W-:Y:S05]  /*3000*/  CALL.REL.NOINC `($__internal_161_$__cuda_sm20_rem_s64) ;  /* 0x0000001000087944 */ /* 0x001fea0003c00000 */
[----:B------:R-:W-:Y:S02]  /*3010*/  MOV R10, R2 ;  /* 0x00000002000a7202 */ /* 0x000fe40000000f00 */
[----:B------:R-:W-:-:S07]  /*3020*/  MOV R11, R9 ;  /* 0x00000009000b7202 */ /* 0x000fce0000000f00 */
.L_x_7747:
[----:B------:R-:W1:Y:S02]  /*3030*/  LDC.64 R12, c[0x0][0x398] ;  /* 0x0000e600ff0c7b82 */ /* 0x000e640000000a00 */
[----:B-1----:R-:W-:-:S06]  /*3040*/  IMAD.WIDE.U32 R2, R3, 0x8, R12 ;  /* 0x0000000803027825 */ /* 0x002fcc00078e000c */
[----:B------:R-:W2:Y:S02]  /*3050*/  LDG.E.64 R2, desc[UR8][R2.64] ;  /* 0x0000000802027981 */ /* 0x000ea4000c1e1b00 */
[-C--:B--2---:R-:W-:Y:S02]  /*3060*/  IMAD R9, R3, R10.reuse, RZ ;  /* 0x0000000a03097224 */ /* 0x084fe400078e02ff */
[----:B------:R-:W-:-:S04]  /*3070*/  IMAD.WIDE.U32 R28, R2, R10, R28 ;  /* 0x0000000a021c7225 */ /* 0x000fc800078e001c */
[----:B------:R-:W-:-:S04]  /*3080*/  IMAD R9, R2, R11, R9 ;  /* 0x0000000b02097224 */ /* 0x000fc800078e0209 */
[----:B------:R-:W-:-:S07]  /*3090*/  IMAD.IADD R29, R29, 0x1, R9 ;  /* 0x000000011d1d7824 */ /* 0x000fce00078e0209 */
.L_x_7713:
[----:B------:R-:W1:Y:S02]  /*30a0*/  LDCU.64 UR10, c[0x0][0x388] ;  /* 0x00007100ff0a77ac */ /* 0x000e640008000a00 */
[----:B-1----:R-:W-:-:S04]  /*30b0*/  IADD3 R28, P0, PT, R28, UR10, RZ ;  /* 0x0000000a1c1c7c10 */ /* 0x002fc8000ff1e0ff */
[----:B------:R-:W-:-:S05]  /*30c0*/  IADD3.X R29, PT, PT, R29, UR11, RZ, P0, !PT ;  /* 0x0000000b1d1d7c10 */ /* 0x000fca00087fe4ff */
[----:B------:R-:W2:Y:S01]  /*30d0*/  LDG.E.U8 R28, desc[UR8][R28.64] ;  /* 0x000000081c1c7981 */ /* 0x000ea2000c1e1100 */
        /* <DEDUP_REMOVED lines=33> */
.L_x_7750:
        /* <DEDUP_REMOVED lines=56> */
.L_x_7749:
        /* <DEDUP_REMOVED lines=32> */
.L_x_7752:
        /* <DEDUP_REMOVED lines=19> */
.L_x_7753:
[----:B------:R-:W-:Y:S05]  /*39a0*/  @!P1 BRA `(.L_x_7751) ;  /* 0x0000000000289947 */ /* 0x000fea0003800000 */
[----:B------:R-:W-:Y:S01]  /*39b0*/  IMAD R0, R6, UR4, RZ ;  /* 0x0000000406007c24 */ /* 0x000fe2000f8e02ff */
[----:B------:R-:W-:-:S03]  /*39c0*/  IADD3 R5, PT, PT, -R5, RZ, RZ ;  /* 0x000000ff05057210 */ /* 0x000fc60007ffe1ff */
[----:B------:R-:W-:-:S05]  /*39d0*/  IMAD R0, R0, 0x2, R7 ;  /* 0x0000000200007824 */ /* 0x000fca00078e0207 */
[----:B------:R-:W-:-:S07]  /*39e0*/  IADD3 R3, PT, PT, R0, UR5, RZ ;  /* 0x0000000500037c10 */ /* 0x000fce000fffe0ff */
.L_x_7754:
[----:B------:R3:W2:Y:S01]  /*39f0*/  LDS.U16 R9, [R3] ;  /* 0x0000000003097984 */ /* 0x0006a20000000400 */
[----:B------:R-:W-:-:S05]  /*3a00*/  VIADD R5, R5, 0x1 ;  /* 0x0000000105057836 */ /* 0x000fca0000000000 */
[----:B------:R-:W-:Y:S02]  /*3a10*/  ISETP.NE.AND P0, PT, R5, RZ, PT ;  /* 0x000000ff0500720c */ /* 0x000fe40003f05270 */
[----:B---3--:R-:W-:Y:S01]  /*3a20*/  LEA R3, R6, R3, 0x1 ;  /* 0x0000000306037211 */ /* 0x008fe200078e08ff */
[----:B--2---:R-:W-:-:S10]  /*3a30*/  HADD2 R8, R8.H0_H0, R9.H0_H0 ;  /* 0x2000000908087230 */ /* 0x004fd40000000800 */
[----:B------:R-:W-:Y:S05]  /*3a40*/  @P0 BRA `(.L_x_7754) ;  /* 0xfffffffc00e80947 */ /* 0x000fea000383ffff */
.L_x_7751:
[----:B--2---:R2:W-:Y:S02]  /*3a50*/  STS.U16 [R7+UR5], R8 ;  /* 0x0000000807007988 */ /* 0x0045e40008000405 */
.L_x_7748:
        /* <DEDUP_REMOVED lines=9> */
        .weak           $__internal_160_$__cuda_sm20_div_s64
        .type           $__internal_160_$__cuda_sm20_div_s64,@function
        .size           $__internal_160_$__cuda_sm20_div_s64,($__internal_161_$__cuda_sm20_rem_s64 - $__internal_160_$__cuda_sm20_div_s64)
$__internal_160_$__cuda_sm20_div_s64:
        /* <DEDUP_REMOVED lines=83> */
[----:B------:R-:W-:Y:S06]  /*4020*/  RET.REL.NODEC R12 `(contiguous_sum_square3_u8) ;  /* 0xffffffbc0cf47950 */ /* 0x000fec0003c3ffff */
        .weak           $__internal_161_$__cuda_sm20_rem_s64
        .type           $__internal_161_$__cuda_sm20_rem_s64,@function
        .size           $__internal_161_$__cuda_sm20_rem_s64,(.L_x_10112 - $__internal_161_$__cuda_sm20_rem_s64)
$__internal_161_$__cuda_sm20_rem_s64:
        /* <DEDUP_REMOVED lines=66> */
[----:B------:R-:W-:Y:S06]  /*4450*/  RET.REL.NODEC R10 `(contiguous_sum_square3_u8) ;  /* 0xffffffb80ae87950 */ /* 0x000fec0003c3ffff */
.L_x_7755:
        /* <DEDUP_REMOVED lines=10> */
.L_x_10112:


//--------------------- .text.contiguous_sum_square22_u8 --------------------------
	.section	.text.contiguous_sum_square22_u8,"ax",@progbits
	.align	128
        .global         contiguous_sum_square22_u8
        .type           contiguous_sum_square22_u8,@function
        .size           contiguous_sum_square22_u8,(.L_x_10321 - contiguous_sum_square22_u8)
        .other          contiguous_sum_square22_u8,@"STO_CUDA_ENTRY STV_DEFAULT"
contiguous_sum_square22_u8:
.text.contiguous_sum_square22_u8:
        /* <DEDUP_REMOVED lines=50> */
.L_x_7757:
[----:B------:R-:W-:Y:S05]  /*0320*/  BSYNC.RECONVERGENT B0 ;  /* 0x0000000000007941 */ /* 0x000fea0003800200 */
.L_x_7756:
[----:B------:R-:W-:Y:S06]  /*0330*/  BAR.SYNC.DEFER_BLOCKING 0x0 ;  /* 0x0000000000007b1d */ /* 0x000fec0000010000 */
[----:B------:R-:W-:Y:S05]  /*0340*/  @!P1 BRA `(.L_x_7758) ;  /* 0x0000000000309947 */ /* 0x000fea0003800000 */
.L_x_7759:
        /* <DEDUP_REMOVED lines=12> */
.L_x_7758:
        /* <DEDUP_REMOVED lines=39> */
.L_x_7760:
        /* <DEDUP_REMOVED lines=16> */
.L_x_10321:


//--------------------- .text.contiguous_sum_square2_u8 --------------------------
	.section	.text.contiguous_sum_square2_u8,"ax",@progbits
	.align	128
        .global         contiguous_sum_square2_u8
        .type           contiguous_sum_square2_u8,@function
        .size           contiguous_sum_square2_u8,(.L_x_10114 - contiguous_sum_square2_u8)
        .other          contiguous_sum_square2_u8,@"STO_CUDA_ENTRY STV_DEFAULT"
contiguous_sum_square2_u8:
.text.contiguous_sum_square2_u8:
        /* <DEDUP_REMOVED lines=27> */
[----:B------:R-:W-:Y:S01]  /*01b0*/  CS2R R4, SRZ ;  /* 0x0000000000047805 */ /* 0x000fe2000001ff00 */
[----:B------:R-:W-:Y:S01]  /*01c0*/  IMAD.MOV.U32 R19, RZ, RZ, RZ ;  /* 0x000000ffff137224 */ /* 0x000fe200078e00ff */
[----:B------:R-:W-:Y:S01]  /*01d0*/  MOV R20, RZ ;  /* 0x000000ff00147202 */ /* 0x000fe20000000f00 */
[----:B0-----:R-:W-:-:S04]  /*01e0*/  IMAD.WIDE.U32 R12, R7, UR8, R12 ;  /* 0x00000008070c7c25 */ /* 0x001fc8000f8e000c */
[----:B------:R-:W-:-:S04]  /*01f0*/  IMAD.WIDE.U32 R14, R7, UR8, R14 ;  /* 0x00000008070e7c25 */ /* 0x000fc8000f8e000e */
[----:B------:R-:W-:Y:S01]  /*0200*/  IMAD R17, R7, UR9, RZ ;  /* 0x0000000907117c24 */ /* 0x000fe2000f8e02ff */
[----:B------:R-:W-:Y:S06]  /*0210*/  @!P0 BRA `(.L_x_7763) ;  /* 0x0000002c00a48947 */ /* 0x000fec0003800000 */
[----:B------:R-:W-:Y:S01]  /*0220*/  ISETP.GE.U32.AND P0, PT, R9, 0x3, PT ;  /* 0x000000030900780c */ /* 0x000fe20003f06070 */
[----:B------:R-:W-:Y:S01]  /*0230*/  IMAD.IADD R6, R13, 0x1, R17 ;  /* 0x000000010d067824 */ /* 0x000fe200078e0211 */
[----:B------:R-:W-:Y:S01]  /*0240*/  MOV R7, R12 ;  /* 0x0000000c00077202 */ /* 0x000fe20000000f00 */
[----:B------:R-:W-:Y:S01]  /*0250*/  IMAD.IADD R8, R17, 0x1, R15 ;  /* 0x0000000111087824 */ /* 0x000fe200078e020f */
[----:B------:R-:W-:Y:S01]  /*0260*/  MOV R18, R14 ;  /* 0x0000000e00127202 */ /* 0x000fe20000000f00 */
[----:B------:R-:W-:Y:S01]  /*0270*/  IMAD.MOV.U32 R19, RZ, RZ, RZ ;  /* 0x000000ffff137224 */ /* 0x000fe200078e00ff */
[----:B------:R-:W-:Y:S02]  /*0280*/  MOV R20, RZ ;  /* 0x000000ff00147202 */ /* 0x000fe40000000f00 */
[----:B------:R-:W-:-:S05]  /*0290*/  CS2R R4, SRZ ;  /* 0x0000000000047805 */ /* 0x000fca000001ff00 */
[----:B------:R-:W-:Y:S05]  /*02a0*/  @!P0 BRA `(.L_x_7764) ;  /* 0x0000001800c88947 */ /* 0x000fea0003800000 */
[----:B------:R-:W0:Y:S01]  /*02b0*/  LDC.64 R16, c[0x0][0x390] ;  /* 0x0000e400ff107b82 */ /* 0x000e220000000a00 */
[C---:B------:R-:W-:Y:S01]  /*02c0*/  LOP3.LUT R10, R11.reuse, 0xfffffffc, RZ, 0xc0, !PT ;  /* 0xfffffffc0b0a7812 */ /* 0x040fe200078ec0ff */
[----:B------:R-:W-:Y:S02]  /*02d0*/  HFMA2 R19, -RZ, RZ, 0, 0 ;  /* 0x00000000ff137431 */ /* 0x000fe400000001ff */
[----:B------:R-:W-:Y:S02]  /*02e0*/  VIADD R9, R11, 0xfffffffe ;  /* 0xfffffffe0b097836 */ /* 0x000fe40000000000 */
[----:B------:R-:W-:Y:S01]  /*02f0*/  IMAD.MOV.U32 R20, RZ, RZ, RZ ;  /* 0x000000ffff147224 */ /* 0x000fe200078e00ff */
[----:B------:R-:W-:Y:S01]  /*0300*/  IADD3 R10, PT, PT, -R10, RZ, RZ ;  /* 0x000000ff0a0a7210 */ /* 0x000fe20007ffe1ff */
[----:B------:R-:W1:Y:S06]  /*0310*/  LDC.64 R14, c[0x0][0x398] ;  /* 0x0000e600ff0e7b82 */ /* 0x000e6c0000000a00 */
.L_x_7789:
[----:B------:R-:W-:-:S04]  /*0320*/  VIADD R21, R9, 0x1 ;  /* 0x0000000109157836 */ /* 0x000fc80000000000 */
[----:B0-----:R-:W-:-:S06]  /*0330*/  IMAD.WIDE.U32 R32, R21, 0x8, R16 ;  /* 0x0000000815207825 */ /* 0x001fcc00078e0010 */
[----:B------:R-:W2:Y:S01]  /*0340*/  LDG.E.64 R32, desc[UR12][R32.64] ;  /* 0x0000000c20207981 */ /* 0x000ea2000c1e1b00 */
[----:B------:R-:W-:Y:S01]  /*0350*/  IADD3 R10, PT, PT, R10, 0x4, RZ ;  /* 0x000000040a0a7810 */ /* 0x000fe20007ffe0ff */
[----:B------:R-:W-:Y:S03]  /*0360*/  BSSY.RECONVERGENT B1, `(.L_x_7765) ;  /* 0x000002e000017945 */ /* 0x000fe60003800200 */
[----:B------:R-:W-:Y:S02]  /*0370*/  ISETP.NE.AND P2, PT, R10, RZ, PT ;  /* 0x000000ff0a00720c */ /* 0x000fe40003f45270 */
        /* <DEDUP_REMOVED lines=26> */
.L_x_7766:
[----:B------:R-:W-:Y:S01]  /*0520*/  IMAD.MOV.U32 R25, RZ, RZ, R7 ;  /* 0x000000ffff197224 */ /* 0x000fe200078e0007 */
[----:B------:R-:W-:Y:S01]  /*0530*/  MOV R24, R6 ;  /* 0x0000000600187202 */ /* 0x000fe20000000f00 */
[----:B------:R-:W-:Y:S01]  /*0540*/  IMAD.MOV.U32 R13, RZ, RZ, R32 ;  /* 0x000000ffff0d7224 */ /* 0x000fe200078e0020 */
[----:B------:R-:W-:Y:S02]  /*0550*/  MOV R12, R33 ;  /* 0x00000021000c7202 */ /* 0x000fe40000000f00 */
[----:B------:R-:W-:-:S07]  /*0560*/  MOV R11, 0x580 ;  /* 0x00000580000b7802 */ /* 0x000fce0000000f00 */
[----:B-1----:R-:W-:Y:S05]  /*0570*/  CALL.REL.NOINC `($__internal_162_$__cuda_sm20_div_s64) ;  /* 0x0000006400c07944 */ /* 0x002fea0003c00000 */
[----:B------:R-:W-:Y:S01]  /*0580*/  LOP3.LUT R7, R7, R6, RZ, 0x3c, !PT ;  /* 0x0000000607077212 */ /* 0x000fe200078e3cff */
[--C-:B------:R-:W-:Y:S01]  /*0590*/  IMAD.MOV.U32 R35, RZ, RZ, R23.reuse ;  /* 0x000000ffff237224 */ /* 0x100fe200078e0017 */
[----:B------:R-:W-:Y:S02]  /*05a0*/  IADD3 R13, P0, PT, RZ, -R22, RZ ;  /* 0x80000016ff0d7210 */ /* 0x000fe40007f1e0ff */
[C---:B------:R-:W-:Y:S02]  /*05b0*/  LOP3.LUT R6, R7.reuse, R6, RZ, 0x3c, !PT ;  /* 0x0000000607067212 */ /* 0x040fe400078e3cff */
[----:B------:R-:W-:Y:S01]  /*05c0*/  MOV R34, R22 ;  /* 0x0000001600227202 */ /* 0x000fe20000000f00 */
[----:B------:R-:W-:Y:S01]  /*05d0*/  IMAD.X R11, RZ, RZ, ~R23, P0 ;  /* 0x000000ffff0b7224 */ /* 0x000fe200000e0e17 */
[----:B------:R-:W-:-:S03]  /*05e0*/  LOP3.LUT R7, R7, R6, RZ, 0x3c, !PT ;  /* 0x0000000607077212 */ /* 0x000fc600078e3cff */
[----:B------:R-:W-:Y:S02]  /*05f0*/  IMAD R11, R11, R32, RZ ;  /* 0x000000200b0b7224 */ /* 0x000fe400078e02ff */
[----:B------:R-:W-:-:S04]  /*0600*/  IMAD.WIDE.U32 R6, R32, R13, R6 ;  /* 0x0000000d20067225 */ /* 0x000fc800078e0006 */
[----:B------:R-:W-:Y:S01]  /*0610*/  IMAD R11, R33, R13, R11 ;  /* 0x0000000d210b7224 */ /* 0x000fe200078e020b */
[----:B------:R-:W-:-:S03]  /*0620*/  MOV R41, R6 ;  /* 0x0000000600297202 */ /* 0x000fc60000000f00 */
[----:B------:R-:W-:-:S07]  /*0630*/  IMAD.IADD R13, R7, 0x1, R11 ;  /* 0x00000001070d7824 */ /* 0x000fce00078e020b */
.L_x_7767:
[----:B------:R-:W-:Y:S05]  /*0640*/  BSYNC.RECONVERGENT B1 ;  /* 0x0000000000017941 */ /* 0x000fea0003800200 */
.L_x_7765:
        /* <DEDUP_REMOVED lines=33> */
.L_x_7769:
[----:B------:R-:W-:Y:S01]  /*0860*/  IMAD.MOV.U32 R25, RZ, RZ, R18 ;  /* 0x000000ffff197224 */ /* 0x000fe200078e0012 */
[----:B------:R-:W-:Y:S01]  /*0870*/  MOV R24, R8 ;  /* 0x0000000800187202 */ /* 0x000fe20000000f00 */
[----:B------:R-:W-:Y:S01]  /*0880*/  IMAD.MOV.U32 R13, RZ, RZ, R32 ;  /* 0x000000ffff0d7224 */ /* 0x000fe200078e0020 */
[----:B------:R-:W-:Y:S02]  /*0890*/  MOV R12, R33 ;  /* 0x00000021000c7202 */ /* 0x000fe40000000f00 */
[----:B------:R-:W-:-:S07]  /*08a0*/  MOV R11, 0x8c0 ;  /* 0x000008c0000b7802 */ /* 0x000fce0000000f00 */
[----:B------:R-:W-:Y:S05]  /*08b0*/  CALL.REL.NOINC `($__internal_162_$__cuda_sm20_div_s64) ;  /* 0x0000006000f07944 */ /* 0x000fea0003c00000 */
        /* <DEDUP_REMOVED lines=10> */
.L_x_7770:
[----:B------:R-:W-:Y:S05]  /*0960*/  BSYNC.RECONVERGENT B1 ;  /* 0x0000000000017941 */ /* 0x000fea0003800200 */
.L_x_7768:
[----:B------:R-:W-:-:S06]  /*0970*/  IMAD.WIDE.U32 R32, R9, 0x8, R16 ;  /* 0x0000000809207825 */ /* 0x000fcc00078e0010 */
[----:B------:R-:W2:Y:S01]  /*0980*/  LDG.E.64 R32, desc[UR12][R32.64] ;  /* 0x0000000c20207981 */ /* 0x000ea2000c1e1b00 */
[----:B------:R-:W-:Y:S01]  /*0990*/  IMAD.MOV.U32 R21, RZ, RZ, R20 ;  /* 0x000000ffff157224 */ /* 0x000fe200078e0014 */
        /* <DEDUP_REMOVED lines=32> */
.L_x_7772:
[----:B------:R-:W-:Y:S01]  /*0ba0*/  MOV R25, R34 ;  /* 0x0000002200197202 */ /* 0x000fe20000000f00 */
[----:B------:R-:W-:Y:S01]  /*0bb0*/  IMAD.MOV.U32 R24, RZ, RZ, R35 ;  /* 0x000000ffff187224 */ /* 0x000fe200078e0023 */
[----:B------:R-:W-:Y:S01]  /*0bc0*/  MOV R13, R32 ;  /* 0x00000020000d7202 */ /* 0x000fe20000000f00 */
[----:B------:R-:W-:Y:S01]  /*0bd0*/  IMAD.MOV.U32 R12, RZ, RZ, R33 ;  /* 0x000000ffff0c7224 */ /* 0x000fe200078e0021 */
[----:B------:R-:W-:-:S07]  /*0be0*/  MOV R11, 0xc00 ;  /* 0x00000c00000b7802 */ /* 0x000fce0000000f00 */
[----:B------:R-:W-:Y:S05]  /*0bf0*/  CALL.REL.NOINC `($__internal_162_$__cuda_sm20_div_s64) ;  /* 0x0000006000207944 */ /* 0x000fea0003c00000 */
        /* <DEDUP_REMOVED lines=10> */
.L_x_7773:
[----:B------:R-:W-:Y:S05]  /*0ca0*/  BSYNC.RECONVERGENT B1 ;  /* 0x0000000000017941 */ /* 0x000fea0003800200 */
.L_x_7771:
[----:B------:R-:W-:-:S06]  /*0cb0*/  IMAD.WIDE.U32 R38, R9, 0x8, R14 ;  /* 0x0000000809267825 */ /* 0x000fcc00078e000e */
        /* <DEDUP_REMOVED lines=35> */
.L_x_7775:
[----:B------:R-:W-:Y:S01]  /*0ef0*/  MOV R25, R42 ;  /* 0x0000002a00197202 */ /* 0x000fe20000000f00 */
[----:B------:R-:W-:Y:S01]  /*0f00*/  IMAD.MOV.U32 R24, RZ, RZ, R43 ;  /* 0x000000ffff187224 */ /* 0x000fe200078e002b */
[----:B------:R-:W-:Y:S01]  /*0f10*/  MOV R13, R32 ;  /* 0x00000020000d7202 */ /* 0x000fe20000000f00 */
[----:B------:R-:W-:Y:S01]  /*0f20*/  IMAD.MOV.U32 R12, RZ, RZ, R33 ;  /* 0x000000ffff0c7224 */ /* 0x000fe200078e0021 */
[----:B------:R-:W-:-:S07]  /*0f30*/  MOV R11, 0xf50 ;  /* 0x00000f50000b7802 */ /* 0x000fce0000000f00 */
[----:B------:R-:W-:Y:S05]  /*0f40*/  CALL.REL.NOINC `($__internal_162_$__cuda_sm20_div_s64) ;  /* 0x0000005c004c7944 */ /* 0x000fea0003c00000 */
        /* <DEDUP_REMOVED lines=11> */
.L_x_7776:
[----:B------:R-:W-:Y:S05]  /*1000*/  BSYNC.RECONVERGENT B1 ;  /* 0x0000000000017941 */ /* 0x000fea0003800200 */
.L_x_7774:
[----:B------:R-:W-:-:S04]  /*1010*/  VIADD R5, R9, 0xffffffff ;  /* 0xffffffff09057836 */ /* 0x000fc80000000000 */
[----:B------:R-:W-:-:S06]  /*1020*/  IMAD.WIDE.U32 R18, R5, 0x8, R16 ;  /* 0x0000000805127825 */ /* 0x000fcc00078e0010 */
[----:B------:R-:W2:Y:S01]  /*1030*/  LDG.E.64 R18, desc[UR12][R18.64] ;  /* 0x0000000c12127981 */ /* 0x000ea2000c1e1b00 */
[----:B------:R-:W-:Y:S01]  /*1040*/  MOV R21, R6 ;  /* 0x0000000600157202 */ /* 0x000fe20000000f00 */
[----:B------:R-:W-:Y:S01]  /*1050*/  IMAD R11, R11, R38, RZ ;  /* 0x000000260b0b7224 */ /* 0x000fe200078e02ff */
[----:B------:R-:W-:Y:S01]  /*1060*/  BSSY.RECONVERGENT B1, `(.L_x_7777) ;  /* 0x000002f000017945 */ /* 0x000fe20003800200 */
        /* <DEDUP_REMOVED lines=30> */
.L_x_7778:
        /* <DEDUP_REMOVED lines=16> */
.L_x_7779:
[----:B------:R-:W-:Y:S05]  /*1350*/  BSYNC.RECONVERGENT B1 ;  /* 0x0000000000017941 */ /* 0x000fea0003800200 */
.L_x_7777:
        /* <DEDUP_REMOVED lines=35> */
.L_x_7781:
        /* <DEDUP_REMOVED lines=17> */
.L_x_7782:
[----:B------:R-:W-:Y:S05]  /*16a0*/  BSYNC.RECONVERGENT B1 ;  /* 0x0000000000017941 */ /* 0x000fea0003800200 */
.L_x_7780:
        /* <DEDUP_REMOVED lines=34> */
.L_x_7784:
        /* <DEDUP_REMOVED lines=16> */
.L_x_7785:
[----:B------:R-:W-:Y:S05]  /*19d0*/  BSYNC.RECONVERGENT B1 ;  /* 0x0000000000017941 */ /* 0x000fea0003800200 */
.L_x_7783:
        /* <DEDUP_REMOVED lines=36> */
.L_x_7787:
[----:B------:R-:W-:Y:S01]  /*1c20*/  IMAD.MOV.U32 R25, RZ, RZ, R32 ;  /* 0x000000ffff197224 */ /* 0x000fe200078e0020 */
[----:B------:R-:W-:Y:S01]  /*1c30*/  MOV R24, R33 ;  /* 0x0000002100187202 */ /* 0x000fe20000000f00 */
[----:B------:R-:W-:Y:S01]  /*1c40*/  IMAD.MOV.U32 R13, RZ, RZ, R18 ;  /* 0x000000ffff0d7224 */ /* 0x000fe200078e0012 */
[----:B------:R-:W-:Y:S02]  /*1c50*/  MOV R12, R19 ;  /* 0x00000013000c7202 */ /* 0x000fe40000000f00 */
[----:B------:R-:W-:-:S07]  /*1c60*/  MOV R11, 0x1c80 ;  /* 0x00001c80000b7802 */ /* 0x000fce0000000f00 */
[----:B------:R-:W-:Y:S05]  /*1c70*/  CALL.REL.NOINC `($__internal_162_$__cuda_sm20_div_s64) ;  /* 0x0000005000007944 */ /* 0x000fea0003c00000 */
[----:B------:R-:W-:Y:S02]  /*1c80*/  IADD3 R11, P0, PT, RZ, -R22, RZ ;  /* 0x80000016ff0b7210 */ /* 0x000fe40007f1e0ff */
[----:B------:R-:W-:-:S03]  /*1c90*/  MOV R12, R32 ;  /* 0x00000020000c7202 */ /* 0x000fc60000000f00 */
[----:B------:R-:W-:-:S04]  /*1ca0*/  IMAD.X R13, RZ, RZ, ~R23, P0 ;  /* 0x000000ffff0d7224 */ /* 0x000fc800000e0e17 */
[----:B------:R-:W-:Y:S02]  /*1cb0*/  IMAD R8, R13, R18, RZ ;  /* 0x000000120d087224 */ /* 0x000fe400078e02ff */
[----:B------:R-:W-:Y:S02]  /*1cc0*/  IMAD.MOV.U32 R13, RZ, RZ, R33 ;  /* 0x000000ffff0d7224 */ /* 0x000fe400078e0021 */
[----:B------:R-:W-:Y:S01]  /*1cd0*/  IMAD.WIDE.U32 R12, R18, R11, R12 ;  /* 0x0000000b120c7225 */ /* 0x000fe200078e000c */
[----:B------:R-:W-:-:S03]  /*1ce0*/  MOV R18, R22 ;  /* 0x0000001600127202 */ /* 0x000fc60000000f00 */
[----:B------:R-:W-:Y:S02]  /*1cf0*/  IMAD R11, R19, R11, R8 ;  /* 0x0000000b130b7224 */ /* 0x000fe400078e0208 */
[----:B------:R-:W-:Y:S02]  /*1d00*/  IMAD.MOV.U32 R19, RZ, RZ, R12 ;  /* 0x000000ffff137224 */ /* 0x000fe400078e000c */
[----:B------:R-:W-:Y:S01]  /*1d10*/  IMAD.MOV.U32 R8, RZ, RZ, R23 ;  /* 0x000000ffff087224 */ /* 0x000fe200078e0017 */
[----:B------:R-:W-:-:S07]  /*1d20*/  IADD3 R13, PT, PT, R11, R13, RZ ;  /* 0x0000000d0b0d7210 */ /* 0x000fce0007ffe0ff */
.L_x_7788:
[----:B------:R-:W-:Y:S05]  /*1d30*/  BSYNC.RECONVERGENT B1 ;  /* 0x0000000000017941 */ /* 0x000fea0003800200 */
.L_x_7786:
[----:B------:R-:W-:Y:S01]  /*1d40*/  MOV R26, R20 ;  /* 0x00000014001a7202 */ /* 0x000fe20000000f00 */
[----:B------:R-:W-:Y:S02]  /*1d50*/  IMAD R11, R13, R36, RZ ;  /* 0x000000240d0b7224 */ /* 0x000fe400078e02ff */
[----:B------:R-:W-:Y:S02]  /*1d60*/  VIADD R9, R9, 0xfffffffc ;  /* 0xfffffffc09097836 */ /* 0x000fe40000000000 */
[----:B------:R-:W-:-:S04]  /*1d70*/  IMAD.WIDE.U32 R12, R36, R19, R26 ;  /* 0x00000013240c7225 */ /* 0x000fc800078e001a */
[----:B------:R-:W-:Y:S02]  /*1d80*/  IMAD R11, R37, R19, R11 ;  /* 0x00000013250b7224 */ /* 0x000fe400078e020b */
[----:B------:R-:W-:-:S03]  /*1d90*/  IMAD.MOV.U32 R19, RZ, RZ, R12 ;  /* 0x000000ffff137224 */ /* 0x000fc600078e000c */
[----:B------:R-:W-:Y:S01]  /*1da0*/  IADD3 R20, PT, PT, R13, R11, RZ ;  /* 0x0000000b0d147210 */ /* 0x000fe20007ffe0ff */
[----:B------:R-:W-:Y:S06]  /*1db0*/  @P2 BRA `(.L_x_7789) ;  /* 0xffffffe400582947 */ /* 0x000fec000383ffff */
[----:B------:R-:W-:-:S07]  /*1dc0*/  IADD3 R9, PT, PT, R9, 0x1, RZ ;  /* 0x0000000109097810 */ /* 0x000fce0007ffe0ff */
.L_x_7764:
        /* <DEDUP_REMOVED lines=35> */
.L_x_7792:
[----:B------:R-:W-:Y:S01]  /*2000*/  IMAD.MOV.U32 R25, RZ, RZ, R7 ;  /* 0x000000ffff197224 */ /* 0x000fe200078e0007 */
[----:B------:R-:W-:Y:S01]  /*2010*/  MOV R24, R6 ;  /* 0x0000000600187202 */ /* 0x000fe20000000f00 */
[----:B------:R-:W-:Y:S01]  /*2020*/  IMAD.MOV.U32 R13, RZ, RZ, R14 ;  /* 0x000000ffff0d7224 */ /* 0x000fe200078e000e */
[----:B------:R-:W-:Y:S02]  /*2030*/  MOV R12, R15 ;  /* 0x0000000f000c7202 */ /* 0x000fe40000000f00 */
[----:B------:R-:W-:-:S07]  /*2040*/  MOV R11, 0x2060 ;  /* 0x00002060000b7802 */ /* 0x000fce0000000f00 */
[----:B------:R-:W-:Y:S05]  /*2050*/  CALL.REL.NOINC `($__internal_162_$__cuda_sm20_div_s64) ;  /* 0x0000004c00087944 */ /* 0x000fea0003c00000 */
        /* <DEDUP_REMOVED lines=12> */
.L_x_7793:
[----:B------:R-:W-:Y:S05]  /*2120*/  BSYNC.RECONVERGENT B1 ;  /* 0x0000000000017941 */ /* 0x000fea0003800200 */
.L_x_7791:
        /* <DEDUP_REMOVED lines=34> */
.L_x_7795:
[----:B------:R-:W-:Y:S01]  /*2350*/  IMAD.MOV.U32 R25, RZ, RZ, R18 ;  /* 0x000000ffff197224 */ /* 0x000fe200078e0012 */
[----:B------:R-:W-:Y:S01]  /*2360*/  MOV R24, R8 ;  /* 0x0000000800187202 */ /* 0x000fe20000000f00 */
[----:B------:R-:W-:Y:S01]  /*2370*/  IMAD.MOV.U32 R13, RZ, RZ, R14 ;  /* 0x000000ffff0d7224 */ /* 0x000fe200078e000e */
[----:B------:R-:W-:Y:S02]  /*2380*/  MOV R12, R15 ;  /* 0x0000000f000c7202 */ /* 0x000fe40000000f00 */
[----:B------:R-:W-:-:S07]  /*2390*/  MOV R11, 0x23b0 ;  /* 0x000023b0000b7802 */ /* 0x000fce0000000f00 */
[----:B------:R-:W-:Y:S05]  /*23a0*/  CALL.REL.NOINC `($__internal_162_$__cuda_sm20_div_s64) ;  /* 0x0000004800347944 */ /* 0x000fea0003c00000 */
[----:B------:R-:W-:Y:S01]  /*23b0*/  IADD3 R11, P0, PT, RZ, -R22, RZ ;  /* 0x80000016ff0b7210 */ /* 0x000fe20007f1e0ff */
[--C-:B------:R-:W-:Y:S01]  /*23c0*/  IMAD.MOV.U32 R17, RZ, RZ, R23.reuse ;  /* 0x000000ffff117224 */ /* 0x100fe200078e0017 */
[----:B------:R-:W-:Y:S02]  /*23d0*/  MOV R4, R18 ;  /* 0x0000001200047202 */ /* 0x000fe40000000f00 */
[----:B------:R-:W-:Y:S01]  /*23e0*/  MOV R16, R22 ;  /* 0x0000001600107202 */ /* 0x000fe20000000f00 */
[----:B------:R-:W-:-:S04]  /*23f0*/  IMAD.X R5, RZ, RZ, ~R23, P0 ;  /* 0x000000ffff057224 */ /* 0x000fc800000e0e17 */
[----:B------:R-:W-:Y:S02]  /*2400*/  IMAD R10, R5, R14, RZ ;  /* 0x0000000e050a7224 */ /* 0x000fe400078e02ff */
[----:B------:R-:W-:Y:S02]  /*2410*/  IMAD.MOV.U32 R5, RZ, RZ, R8 ;  /* 0x000000ffff057224 */ /* 0x000fe400078e0008 */
[-C--:B------:R-:W-:Y:S02]  /*2420*/  IMAD R13, R15, R11.reuse, R10 ;  /* 0x0000000b0f0d7224 */ /* 0x080fe400078e020a */
[----:B------:R-:W-:-:S04]  /*2430*/  IMAD.WIDE.U32 R4, R14, R11, R4 ;  /* 0x0000000b0e047225 */ /* 0x000fc800078e0004 */
[----:B------:R-:W-:Y:S01]  /*2440*/  IMAD.IADD R13, R13, 0x1, R5 ;  /* 0x000000010d0d7824 */ /* 0x000fe200078e0205 */
[----:B------:R-:W-:-:S07]  /*2450*/  MOV R11, R4 ;  /* 0x00000004000b7202 */ /* 0x000fce0000000f00 */
.L_x_7796:
[----:B------:R-:W-:Y:S05]  /*2460*/  BSYNC.RECONVERGENT B1 ;  /* 0x0000000000017941 */ /* 0x000fea0003800200 */
.L_x_7794:
[----:B------:R-:W0:Y:S01]  /*2470*/  LDC.64 R14, c[0x0][0x390] ;  /* 0x0000e400ff0e7b82 */ /* 0x000e220000000a00 */
[----:B------:R-:W-:-:S05]  /*2480*/  IADD3 R4, PT, PT, R9, -0x1, RZ ;  /* 0xffffffff09047810 */ /* 0x000fca0007ffe0ff */
[----:B0-----:R-:W-:-:S06]  /*2490*/  IMAD.WIDE.U32 R14, R4, 0x8, R14 ;  /* 0x00000008040e7825 */ /* 0x001fcc00078e000e */
        /* <DEDUP_REMOVED lines=33> */
.L_x_7798:
        /* <DEDUP_REMOVED lines=16> */
.L_x_7799:
[----:B------:R-:W-:Y:S05]  /*27b0*/  BSYNC.RECONVERGENT B1 ;  /* 0x0000000000017941 */ /* 0x000fea0003800200 */
.L_x_7797:
        /* <DEDUP_REMOVED lines=35> */
.L_x_7801:
[----:B------:R-:W-:Y:S01]  /*29f0*/  IMAD.MOV.U32 R25, RZ, RZ, R16 ;  /* 0x000000ffff197224 */ /* 0x000fe200078e0010 */
[----:B------:R-:W-:Y:S01]  /*2a00*/  MOV R24, R17 ;  /* 0x0000001100187202 */ /* 0x000fe20000000f00 */
[----:B------:R-:W-:Y:S01]  /*2a10*/  IMAD.MOV.U32 R13, RZ, RZ, R14 ;  /* 0x000000ffff0d7224 */ /* 0x000fe200078e000e */
[----:B------:R-:W-:Y:S02]  /*2a20*/  MOV R12, R15 ;  /* 0x0000000f000c7202 */ /* 0x000fe40000000f00 */
[----:B------:R-:W-:-:S07]  /*2a30*/  MOV R11, 0x2a50 ;  /* 0x00002a50000b7802 */ /* 0x000fce0000000f00 */
[----:B------:R-:W-:Y:S05]  /*2a40*/  CALL.REL.NOINC `($__internal_162_$__cuda_sm20_div_s64) ;  /* 0x00000040008c7944 */ /* 0x000fea0003c00000 */
[----:B------:R-:W-:Y:S02]  /*2a50*/  IADD3 R13, P0, PT, RZ, -R22, RZ ;  /* 0x80000016ff0d7210 */ /* 0x000fe40007f1e0ff */
[----:B------:R-:W-:Y:S02]  /*2a60*/  MOV R10, R16 ;  /* 0x00000010000a7202 */ /* 0x000fe40000000f00 */
[----:B------:R-:W-:Y:S01]  /*2a70*/  MOV R18, R22 ;  /* 0x0000001600127202 */ /* 0x000fe20000000f00 */
[----:B------:R-:W-:-:S04]  /*2a80*/  IMAD.X R11, RZ, RZ, ~R23, P0 ;  /* 0x000000ffff0b7224 */ /* 0x000fc800000e0e17 */
[----:B------:R-:W-:Y:S02]  /*2a90*/  IMAD R8, R11, R14, RZ ;  /* 0x0000000e0b087224 */ /* 0x000fe400078e02ff */
[----:B------:R-:W-:Y:S02]  /*2aa0*/  IMAD.MOV.U32 R11, RZ, RZ, R17 ;  /* 0x000000ffff0b7224 */ /* 0x000fe400078e0011 */
[----:B------:R-:W-:-:S04]  /*2ab0*/  IMAD.WIDE.U32 R10, R14, R13, R10 ;  /* 0x0000000d0e0a7225 */ /* 0x000fc800078e000a */
[----:B------:R-:W-:Y:S01]  /*2ac0*/  IMAD R13, R15, R13, R8 ;  /* 0x0000000d0f0d7224 */ /* 0x000fe200078e0208 */
[----:B------:R-:W-:-:S03]  /*2ad0*/  MOV R8, R23 ;  /* 0x0000001700087202 */ /* 0x000fc60000000f00 */
[----:B------:R-:W-:-:S07]  /*2ae0*/  IMAD.IADD R11, R13, 0x1, R11 ;  /* 0x000000010d0b7824 */ /* 0x000fce00078e020b */
.L_x_7802:
[----:B------:R-:W-:Y:S05]  /*2af0*/  BSYNC.RECONVERGENT B1 ;  /* 0x0000000000017941 */ /* 0x000fea0003800200 */
.L_x_7800:
[----:B------:R-:W-:Y:S01]  /*2b00*/  IMAD.MOV.U32 R38, RZ, RZ, R20 ;  /* 0x000000ffff267224 */ /* 0x000fe200078e0014 */
[----:B------:R-:W-:Y:S01]  /*2b10*/  IADD3 R9, PT, PT, R9, -0x2, RZ ;  /* 0xfffffffe09097810 */ /* 0x000fe20007ffe0ff */
[----:B------:R-:W-:Y:S02]  /*2b20*/  IMAD R11, R11, R32, RZ ;  /* 0x000000200b0b7224 */ /* 0x000fe400078e02ff */
[----:B------:R-:W-:-:S04]  /*2b30*/  IMAD.WIDE.U32 R38, R32, R10, R38 ;  /* 0x0000000a20267225 */ /* 0x000fc800078e0026 */
[----:B------:R-:W-:Y:S01]  /*2b40*/  IMAD R11, R33, R10, R11 ;  /* 0x0000000a210b7224 */ /* 0x000fe200078e020b */
[----:B------:R-:W-:-:S03]  /*2b50*/  MOV R19, R38 ;  /* 0x0000002600137202 */ /* 0x000fc60000000f00 */
[----:B------:R-:W-:-:S07]  /*2b60*/  IMAD.IADD R20, R39, 0x1, R11 ;  /* 0x0000000127147824 */ /* 0x000fce00078e020b */
.L_x_7790:
        /* <DEDUP_REMOVED lines=31> */
.L_x_7804:
[----:B------:R-:W-:Y:S01]  /*2d60*/  IMAD.MOV.U32 R21, RZ, RZ, R7 ;  /* 0x000000ffff157224 */ /* 0x000fe200078e0007 */
[----:B------:R-:W-:Y:S01]  /*2d70*/  MOV R25, R6 ;  /* 0x0000000600197202 */ /* 0x000fe20000000f00 */
[----:B------:R-:W-:Y:S01]  /*2d80*/  IMAD.MOV.U32 R22, RZ, RZ, R10 ;  /* 0x000000ffff167224 */ /* 0x000fe200078e000a */
[----:B------:R-:W-:Y:S02]  /*2d90*/  MOV R23, R11 ;  /* 0x0000000b00177202 */ /* 0x000fe40000000f00 */
[----:B------:R-:W-:-:S07]  /*2da0*/  MOV R24, 0x2dc0 ;  /* 0x00002dc000187802 */ /* 0x000fce0000000f00 */
[----:B------:R-:W-:Y:S05]  /*2db0*/  CALL.REL.NOINC `($__internal_163_$__cuda_sm20_rem_s64) ;  /* 0x0000004400007944 */ /* 0x000fea0003c00000 */
.L_x_7805:
[----:B------:R-:W-:Y:S05]  /*2dc0*/  BSYNC.RECONVERGENT B1 ;  /* 0x0000000000017941 */ /* 0x000fea0003800200 */
.L_x_7803:
        /* <DEDUP_REMOVED lines=27> */
[----:B------:R-:W-:Y:S01]  /*2f80*/  @P0 IMAD.IADD R8, R8, 0x1, -R10 ;  /* 0x0000000108080824 */ /* 0x000fe200078e0a0a */
[----:B------:R-:W-:Y:S01]  /*2f90*/  @!P1 LOP3.LUT R8, RZ, R10, RZ, 0x33, !PT ;  /* 0x0000000aff089212 */ /* 0x000fe200078e33ff */
[----:B------:R-:W-:Y:S06]  /*2fa0*/  BRA `(.L_x_7808) ;  /* 0x0000000000207947 */ /* 0x000fec0003800000 */
.L_x_7807:
[----:B------:R-:W-:Y:S01]  /*2fb0*/  IMAD.MOV.U32 R22, RZ, RZ, R10 ;  /* 0x000000ffff167224 */ /* 0x000fe200078e000a */
[----:B------:R-:W-:Y:S01]  /*2fc0*/  MOV R23, R11 ;  /* 0x0000000b00177202 */ /* 0x000fe20000000f00 */
[----:B------:R-:W-:Y:S01]  /*2fd0*/  IMAD.MOV.U32 R21, RZ, RZ, R18 ;  /* 0x000000ffff157224 */ /* 0x000fe200078e0012 */
[----:B------:R-:W-:Y:S02]  /*2fe0*/  MOV R25, R8 ;  /* 0x0000000800197202 */ /* 0x000fe40000000f00 */
[----:B------:R-:W-:-:S07]  /*2ff0*/  MOV R24, 0x3010 ;  /* 0x0000301000187802 */ /* 0x000fce0000000f00 */
[----:B------:R-:W-:Y:S05]  /*3000*/  CALL.REL.NOINC `($__internal_163_$__cuda_sm20_rem_s64) ;  /* 0x00000040006c7944 */ /* 0x000fea0003c00000 */
[----:B------:R-:W-:Y:S01]  /*3010*/  IMAD.MOV.U32 R8, RZ, RZ, R12 ;  /* 0x000000ffff087224 */ /* 0x000fe200078e000c */
[----:B------:R-:W-:-:S07]  /*3020*/  MOV R9, R13 ;  /* 0x0000000d00097202 */ /* 0x000fce0000000f00 */
.L_x_7808:
[----:B------:R-:W-:Y:S05]  /*3030*/  BSYNC.RECONVERGENT B1 ;  /* 0x0000000000017941 */ /* 0x000fea0003800200 */
.L_x_7806:
[----:B------:R-:W-:Y:S01]  /*3040*/  MOV R11, R20 ;  /* 0x00000014000b7202 */ /* 0x000fe20000000f00 */
[----:B------:R-:W-:Y:S02]  /*3050*/  IMAD.MOV.U32 R10, RZ, RZ, R19 ;  /* 0x000000ffff0a7224 */ /* 0x000fe400078e0013 */
[----:B------:R-:W-:Y:S02]  /*3060*/  IMAD R9, R9, R6, RZ ;  /* 0x0000000609097224 */ /* 0x000fe400078e02ff */
[----:B------:R-:W-:-:S04]  /*3070*/  IMAD.WIDE.U32 R10, R6, R8, R10 ;  /* 0x00000008060a7225 */ /* 0x000fc800078e000a */
[----:B------:R-:W-:Y:S01]  /*3080*/  IMAD R9, R7, R8, R9 ;  /* 0x0000000807097224 */ /* 0x000fe200078e0209 */
[----:B------:R-:W-:-:S03]  /*3090*/  MOV R19, R10 ;  /* 0x0000000a00137202 */ /* 0x000fc60000000f00 */
[----:B------:R-:W-:-:S07]  /*30a0*/  IMAD.IADD R20, R11, 0x1, R9 ;  /* 0x000000010b147824 */ /* 0x000fce00078e0209 */
.L_x_7763:
[----:B------:R-:W0:Y:S02]  /*30b0*/  LDCU.64 UR4, c[0x0][0x388] ;  /* 0x00007100ff0477ac */ /* 0x000e240008000a00 */
[----:B0-----:R-:W-:Y:S02]  /*30c0*/  IADD3 R6, P1, PT, R19, UR4, RZ ;  /* 0x0000000413067c10 */ /* 0x001fe4000ff3e0ff */
[----:B------:R-:W-:Y:S02]  /*30d0*/  IADD3 R4, P0, PT, R4, UR4, RZ ;  /* 0x0000000404047c10 */ /* 0x000fe4000ff1e0ff */
[----:B------:R-:W-:Y:S02]  /*30e0*/  IADD3.X R7, PT, PT, R20, UR5, RZ, P1, !PT ;  /* 0x0000000514077c10 */ /* 0x000fe40008ffe4ff */
[----:B------:R-:W-:-:S04]  /*30f0*/  IADD3.X R5, PT, PT, R5, UR5, RZ, P0, !PT ;  /* 0x0000000505057c10 */ /* 0x000fc800087fe4ff */
[----:B------:R-:W2:Y:S04]  /*3100*/  LDG.E.U8 R7, desc[UR12][R6.64] ;  /* 0x0000000c06077981 */ /* 0x000ea8000c1e1100 */
[----:B------:R-:W2:Y:S01]  /*3110*/  LDG.E.U8 R4, desc[UR12][R4.64] ;  /* 0x0000000c04047981 */ /* 0x000ea2000c1e1100 */
[----:B------:R-:W-:Y:S02]  /*3120*/  PRMT R9, R0, 0x3340, R0 ;  /* 0x0000334000097816 */ /* 0x000fe40000000000 */
[C-C-:B--2---:R-:W-:Y:S02]  /*3130*/  PRMT R8, R7.reuse, 0x3340, R4.reuse ;  /* 0x0000334007087816 */ /* 0x144fe40000000004 */
[----:B------:R-:W-:Y:S02]  /*3140*/  PRMT R4, R7, 0x5410, R4 ;  /* 0x0000541007047816 */ /* 0x000fe40000000004 */
[----:B------:R-:W-:-:S05]  /*3150*/  PRMT R9, R8, 0x5410, R9 ;  /* 0x0000541008097816 */ /* 0x000fca0000000009 */
[----:B------:R-:W-:-:S05]  /*3160*/  IDP.2A.LO.U16.U8 R9, R4, R9, RZ ;  /* 0x0000000904097226 */ /* 0x000fca00000010ff */
[----:B------:R-:W-:-:S04]  /*3170*/  I2FP.F32.U32 R9, R9 ;  /* 0x0000000900097245 */ /* 0x000fc80000201000 */
[----:B------:R-:W-:-:S05]  /*3180*/  F2FP.F16.F32.PACK_AB R9, RZ, R9 ;  /* 0x00000009ff09723e */ /* 0x000fca00000000ff */
[----:B------:R0:W-:Y:S01]  /*3190*/  STS.U16 [R3], R9 ;  /* 0x0000000903007388 */ /* 0x0001e20000000400 */
[----:B------:R-:W-:Y:S05]  /*31a0*/  BRA `(.L_x_7809) ;  /* 0x0000003400d47947 */ /* 0x000fea0003800000 */
.L_x_7762:
        /* <DEDUP_REMOVED lines=9> */
[----:B------:R-:W-:Y:S01]  /*3240*/  MOV R10, R9 ;  /* 0x00000009000a7202 */ /* 0x000fe20000000f00 */
[----:B------:R-:W-:Y:S01]  /*3250*/  IMAD.MOV.U32 R15, RZ, RZ, R12 ;  /* 0x000000ffff0f7224 */ /* 0x000fe200078e000c */
[----:B------:R-:W-:Y:S02]  /*3260*/  LOP3.LUT R14, R11, 0x7, RZ, 0xc0, !PT ;  /* 0x000000070b0e7812 */ /* 0x000fe400078ec0ff */
[----:B------:R-:W-:-:S13]  /*3270*/  ISETP.GE.U32.AND P0, PT, R10, 0x7, PT ;  /* 0x000000070a00780c */ /* 0x000fda0003f06070 */
[----:B------:R-:W-:Y:S05]  /*3280*/  @!P0 BRA `(.L_x_7811) ;  /* 0x0000001c00448947 */ /* 0x000fea0003800000 */
[----:B------:R-:W0:Y:S01]  /*3290*/  LDC.64 R32, c[0x0][0x390] ;  /* 0x0000e400ff207b82 */ /* 0x000e220000000a00 */
[C---:B------:R-:W-:Y:S02]  /*32a0*/  LOP3.LUT R9, R11.reuse, 0xfffffff8, RZ, 0xc0, !PT ;  /* 0xfffffff80b097812 */ /* 0x040fe400078ec0ff */
[----:B------:R-:W-:-:S03]  /*32b0*/  IADD3 R10, PT, PT, R11, -0x4, RZ ;  /* 0xfffffffc0b0a7810 */ /* 0x000fc60007ffe0ff */
[----:B------:R-:W-:Y:S02]  /*32c0*/  IMAD.MOV R9, RZ, RZ, -R9 ;  /* 0x000000ffff097224 */ /* 0x000fe400078e0a09 */
[----:B------:R-:W1:Y:S05]  /*32d0*/  LDC.64 R16, c[0x0][0x398] ;  /* 0x0000e600ff107b82 */ /* 0x000e6a0000000a00 */
.L_x_7836:
        /* <DEDUP_REMOVED lines=30> */
.L_x_7813:
[----:B------:R-:W-:Y:S01]  /*34c0*/  IMAD.MOV.U32 R25, RZ, RZ, R15 ;  /* 0x000000ffff197224 */ /* 0x000fe200078e000f */
[----:B------:R-:W-:Y:S01]  /*34d0*/  MOV R24, R6 ;  /* 0x0000000600187202 */ /* 0x000fe20000000f00 */
[----:B------:R-:W-:Y:S01]  /*34e0*/  IMAD.MOV.U32 R13, RZ, RZ, R18 ;  /* 0x000000ffff0d7224 */ /* 0x000fe200078e0012 */
[----:B------:R-:W-:Y:S02]  /*34f0*/  MOV R12, R19 ;  /* 0x00000013000c7202 */ /* 0x000fe40000000f00 */
[----:B------:R-:W-:-:S07]  /*3500*/  MOV R11, 0x3520 ;  /* 0x00003520000b7802 */ /* 0x000fce0000000f00 */
[----:B-1----:R-:W-:Y:S05]  /*3510*/  CALL.REL.NOINC `($__internal_162_$__cuda_sm20_div_s64) ;  /* 0x0000003400d87944 */ /* 0x002fea0003c00000 */
        /* <DEDUP_REMOVED lines=11> */
.L_x_7814:
[----:B------:R-:W-:Y:S05]  /*35d0*/  BSYNC.RECONVERGENT B1 ;  /* 0x0000000000017941 */ /* 0x000fea0003800200 */
.L_x_7812:
        /* <DEDUP_REMOVED lines=39> */
.L_x_7816:
[----:B------:R-:W-:Y:S01]  /*3850*/  IMAD.MOV.U32 R25, RZ, RZ, R34 ;  /* 0x000000ffff197224 */ /* 0x000fe200078e0022 */
[----:B------:R-:W-:Y:S01]  /*3860*/  MOV R24, R35 ;  /* 0x0000002300187202 */ /* 0x000fe20000000f00 */
[----:B------:R-:W-:Y:S01]  /*3870*/  IMAD.MOV.U32 R13, RZ, RZ, R36 ;  /* 0x000000ffff0d7224 */ /* 0x000fe200078e0024 */
[----:B------:R-:W-:Y:S02]  /*3880*/  MOV R12, R37 ;  /* 0x00000025000c7202 */ /* 0x000fe40000000f00 */
[----:B------:R-:W-:-:S07]  /*3890*/  MOV R11, 0x38b0 ;  /* 0x000038b0000b7802 */ /* 0x000fce0000000f00 */
[----:B-1----:R-:W-:Y:S05]  /*38a0*/  CALL.REL.NOINC `($__internal_162_$__cuda_sm20_div_s64) ;  /* 0x0000003000f47944 */ /* 0x002fea0003c00000 */
        /* <DEDUP_REMOVED lines=11> */
.L_x_7817:
[----:B------:R-:W-:Y:S05]  /*3960*/  BSYNC.RECONVERGENT B1 ;  /* 0x0000000000017941 */ /* 0x000fea0003800200 */
.L_x_7815:
        /* <DEDUP_REMOVED lines=38> */
.L_x_7819:
[----:B------:R-:W-:Y:S01]  /*3bd0*/  MOV R25, R34 ;  /* 0x0000002200197202 */ /* 0x000fe20000000f00 */
[----:B------:R-:W-:Y:S01]  /*3be0*/  IMAD.MOV.U32 R24, RZ, RZ, R35 ;  /* 0x000000ffff187224 */ /* 0x000fe200078e0023 */
[----:B------:R-:W-:Y:S01]  /*3bf0*/  MOV R13, R36 ;  /* 0x00000024000d7202 */ /* 0x000fe20000000f00 */
[----:B------:R-:W-:Y:S01]  /*3c00*/  IMAD.MOV.U32 R12, RZ, RZ, R37 ;  /* 0x000000ffff0c7224 */ /* 0x000fe200078e0025 */
[----:B------:R-:W-:-:S07]  /*3c10*/  MOV R11, 0x3c30 ;  /* 0x00003c30000b7802 */ /* 0x000fce0000000f00 */
[----:B-1----:R-:W-:Y:S05]  /*3c20*/  CALL.REL.NOINC `($__internal_162_$__cuda_sm20_div_s64) ;  /* 0x0000003000147944 */ /* 0x002fea0003c00000 */
        /* <DEDUP_REMOVED lines=11> */
.L_x_7820:
[----:B------:R-:W-:Y:S05]  /*3ce0*/  BSYNC.RECONVERGENT B1 ;  /* 0x0000000000017941 */ /* 0x000fea0003800200 */
.L_x_7818:
        /* <DEDUP_REMOVED lines=9> */
[----:B------:R-:W-:Y:S01]  /*3d80*/  IMAD.WIDE.U32 R38, R12, R11, R4 ;  /* 0x0000000b0c267225 */ /* 0x000fe200078e0004 */
[----:B------:R-:W-:-:S03]  /*3d90*/  IADD3 R5, PT, PT, R10, -0x4, RZ ;  /* 0xfffffffc0a057810 */ /* 0x000fc60007ffe0ff */
        /* <DEDUP_REMOVED lines=27> */
.L_x_7822:
        /* <DEDUP_REMOVED lines=17> */
.L_x_7823:
[----:B------:R-:W-:Y:S05]  /*4060*/  BSYNC.RECONVERGENT B1 ;  /* 0x0000000000017941 */ /* 0x000fea0003800200 */
.L_x_7821:
        /* <DEDUP_REMOVED lines=36> */
[----:B------:R-:W-:Y:S02]  /*42b0*/  HFMA2 R19, -RZ, RZ, 0, 0 ;  /* 0x00000000ff137431 */ /* 0x000fe400000001ff */
[----:B------:R-:W-:Y:S01]  /*42c0*/  IMAD.MOV.U32 R18, RZ, RZ, R13 ;  /* 0x000000ffff127224 */ /* 0x000fe200078e000d */
[----:B------:R-:W-:Y:S06]  /*42d0*/  BRA `(.L_x_7826) ;  /* 0x0000000000447947 */ /* 0x000fec0003800000 */
.L_x_7825:
        /* <DEDUP_REMOVED lines=17> */
.L_x_7826:
[----:B------:R-:W-:Y:S05]  /*43f0*/  BSYNC.RECONVERGENT B1 ;  /* 0x0000000000017941 */ /* 0x000fea0003800200 */
.L_x_7824:
[----:B------:R-:W0:Y:S01]  /*4400*/  LDC.64 R22, c[0x0][0x390] ;  /* 0x0000e400ff167b82 */ /* 0x000e220000000a00 */
[----:B------:R-:W-:-:S07]  /*4410*/  IADD3 R6, PT, PT, R10, -0x2, RZ ;  /* 0xfffffffe0a067810 */ /* 0x000fce0007ffe0ff */
[----:B------:R-:W2:Y:S01]  /*4420*/  LDC.64 R12, c[0x0][0x398] ;  /* 0x0000e600ff0c7b82 */ /* 0x000ea20000000a00 */
[----:B0-----:R-:W-:-:S05]  /*4430*/  IMAD.WIDE.U32 R22, R6, 0x8, R22 ;  /* 0x0000000806167825 */ /* 0x001fca00078e0016 */
        /* <DEDUP_REMOVED lines=34> */
[----:B------:R-:W-:Y:S01]  /*4660*/  IMAD.MOV.U32 R19, RZ, RZ, RZ ;  /* 0x000000ffff137224 */ /* 0x000fe200078e00ff */
[----:B------:R-:W-:Y:S06]  /*4670*/  BRA `(.L_x_7829) ;  /* 0x0000000000447947 */ /* 0x000fec0003800000 */
.L_x_7828:
        /* <DEDUP_REMOVED lines=17> */
.L_x_7829:
[----:B------:R-:W-:Y:S05]  /*4790*/  BSYNC.RECONVERGENT B1 ;  /* 0x0000000000017941 */ /* 0x000fea0003800200 */
.L_x_7827:
[----:B------:R-:W0:Y:S01]  /*47a0*/  LDC.64 R22, c[0x0][0x390] ;  /* 0x0000e400ff167b82 */ /* 0x000e220000000a00 */
[----:B------:R-:W-:-:S07]  /*47b0*/  VIADD R4, R10, 0xfffffffd ;  /* 0xfffffffd0a047836 */ /* 0x000fce0000000000 */
[----:B------:R-:W2:Y:S01]  /*47c0*/  LDC.64 R12, c[0x0][0x398] ;  /* 0x0000e600ff0c7b82 */ /* 0x000ea20000000a00 */
[----:B0-----:R-:W-:-:S05]  /*47d0*/  IMAD.WIDE.U32 R22, R4, 0x8, R22 ;  /* 0x0000000804167825 */ /* 0x001fca00078e0016 */
        /* <DEDUP_REMOVED lines=36> */
.L_x_7831:
        /* <DEDUP_REMOVED lines=17> */
.L_x_7832:
[----:B------:R-:W-:Y:S05]  /*4b30*/  BSYNC.RECONVERGENT B1 ;  /* 0x0000000000017941 */ /* 0x000fea0003800200 */
.L_x_7830:
        /* <DEDUP_REMOVED lines=38> */
.L_x_7834:
        /* <DEDUP_REMOVED lines=8> */
[----:B------:R-:W-:Y:S02]  /*4e20*/  MOV R13, R19 ;  /* 0x00000013000d7202 */ /* 0x000fe40000000f00 */
[-C--:B------:R-:W-:Y:S02]  /*4e30*/  IADD3.X R11, PT, PT, RZ, ~R23.reuse, RZ, P0, !PT ;  /* 0x80000017ff0b7210 */ /* 0x080fe400007fe4ff */
[----:B------:R-:W-:Y:S01]  /*4e40*/  MOV R6, R23 ;  /* 0x0000001700067202 */ /* 0x000fe20000000f00 */
[----:B------:R-:W-:-:S04]  /*4e50*/  IMAD.WIDE.U32 R12, R34, R15, R12 ;  /* 0x0000000f220c7225 */ /* 0x000fc800078e000c */
[----:B------:R-:W-:Y:S01]  /*4e60*/  IMAD R11, R11, R34, RZ ;  /* 0x000000220b0b7224 */ /* 0x000fe200078e02ff */
[----:B------:R-:W-:-:S03]  /*4e70*/  MOV R19, R12 ;  /* 0x0000000c00137202 */ /* 0x000fc60000000f00 */
[----:B------:R-:W-:Y:S02]  /*4e80*/  IMAD R11, R35, R15, R11 ;  /* 0x0000000f230b7224 */ /* 0x000fe400078e020b */
[----:B------:R-:W-:Y:S02]  /*4e90*/  IMAD.MOV.U32 R15, RZ, RZ, R22 ;  /* 0x000000ffff0f7224 */ /* 0x000fe400078e0016 */
[----:B------:R-:W-:-:S07]  /*4ea0*/  IMAD.IADD R11, R13, 0x1, R11 ;  /* 0x000000010d0b7824 */ /* 0x000fce00078e020b */
.L_x_7835:
[----:B------:R-:W-:Y:S05]  /*4eb0*/  BSYNC.RECONVERGENT B1 ;  /* 0x0000000000017941 */ /* 0x000fea0003800200 */
.L_x_7833:
[----:B-1----:R-:W-:-:S06]  /*4ec0*/  IMAD.WIDE.U32 R12, R5, 0x8, R16 ;  /* 0x00000008050c7825 */ /* 0x002fcc00078e0010 */
[----:B------:R-:W2:Y:S01]  /*4ed0*/  LDG.E.64 R12, desc[UR12][R12.64] ;  /* 0x0000000c0c0c7981 */ /* 0x000ea2000c1e1b00 */
[----:B------:R-:W-:Y:S01]  /*4ee0*/  VIADD R9, R9, 0x8 ;  /* 0x0000000809097836 */ /* 0x000fe20000000000 */
[----:B------:R-:W-:Y:S01]  /*4ef0*/  IADD3 R10, PT, PT, R10, -0x8, RZ ;  /* 0xfffffff80a0a7810 */ /* 0x000fe20007ffe0ff */
[----:B------:R-:W-:Y:S01]  /*4f00*/  IMAD.MOV.U32 R5, RZ, RZ, R4 ;  /* 0x000000ffff057224 */ /* 0x000fe200078e0004 */
[----:B------:R-:W-:Y:S02]  /*4f10*/  MOV R4, R20 ;  /* 0x0000001400047202 */ /* 0x000fe40000000f00 */
[----:B------:R-:W-:-:S03]  /*4f20*/  ISETP.NE.AND P0, PT, R9, RZ, PT ;  /* 0x000000ff0900720c */ /* 0x000fc60003f05270 */
[----:B--2---:R-:W-:-:S04]  /*4f30*/  IMAD.WIDE.U32 R4, R12, R19, R4 ;  /* 0x000000130c047225 */ /* 0x004fc800078e0004 */
[----:B------:R-:W-:Y:S01]  /*4f40*/  IMAD R19, R13, R19, RZ ;  /* 0x000000130d137224 */ /* 0x000fe200078e02ff */
[----:B------:R-:W-:-:S03]  /*4f50*/  IADD3 R8, P1, PT, R8, R4, RZ ;  /* 0x0000000408087210 */ /* 0x000fc60007f3e0ff */
[----:B------:R-:W-:-:S05]  /*4f60*/  IMAD R4, R12, R11, R19 ;  /* 0x0000000b0c047224 */ /* 0x000fca00078e0213 */
[----:B------:R-:W-:Y:S01]  /*4f70*/  IADD3.X R7, PT, PT, R7, R5, R4, P1, !PT ;  /* 0x0000000507077210 */ /* 0x000fe20000ffe404 */
[----:B------:R-:W-:Y:S06]  /*4f80*/  @P0 BRA `(.L_x_7836) ;  /* 0xffffffe000d40947 */ /* 0x000fec000383ffff */
[----:B------:R-:W-:-:S07]  /*4f90*/  VIADD R10, R10, 0x3 ;  /* 0x000000030a0a7836 */ /* 0x000fce0000000000 */
.L_x_7811:
        /* <DEDUP_REMOVED lines=36> */
.L_x_7839:
[----:B------:R-:W-:Y:S01]  /*51e0*/  MOV R25, R15 ;  /* 0x0000000f00197202 */ /* 0x000fe20000000f00 */
[----:B------:R-:W-:Y:S01]  /*51f0*/  IMAD.MOV.U32 R13, RZ, RZ, R16 ;  /* 0x000000ffff0d7224 */ /* 0x000fe200078e0010 */
[----:B------:R-:W-:Y:S02]  /*5200*/  MOV R24, R6 ;  /* 0x0000000600187202 */ /* 0x000fe40000000f00 */
[----:B------:R-:W-:Y:S02]  /*5210*/  MOV R12, R17 ;  /* 0x00000011000c7202 */ /* 0x000fe40000000f00 */
[----:B------:R-:W-:-:S07]  /*5220*/  MOV R11, 0x5240 ;  /* 0x00005240000b7802 */ /* 0x000fce0000000f00 */
[----:B------:R-:W-:Y:S05]  /*5230*/  CALL.REL.NOINC `($__internal_162_$__cuda_sm20_div_s64) ;  /* 0x0000001800907944 */ /* 0x000fea0003c00000 */
        /* <DEDUP_REMOVED lines=11> */
.L_x_7840:
[----:B------:R-:W-:Y:S05]  /*52f0*/  BSYNC.RECONVERGENT B1 ;  /* 0x0000000000017941 */ /* 0x000fea0003800200 */
.L_x_7838:
        /* <DEDUP_REMOVED lines=39> */
.L_x_7842:
        /* <DEDUP_REMOVED lines=17> */
.L_x_7843:
[----:B------:R-:W-:Y:S05]  /*5680*/  BSYNC.RECONVERGENT B1 ;  /* 0x0000000000017941 */ /* 0x000fea0003800200 */
.L_x_7841:
        /* <DEDUP_REMOVED lines=40> */
.L_x_7845:
[----:B------:R-:W-:Y:S01]  /*5910*/  MOV R25, R14 ;  /* 0x0000000e00197202 */ /* 0x000fe20000000f00 */
[----:B------:R-:W-:Y:S01]  /*5920*/  IMAD.MOV.U32 R24, RZ, RZ, R15 ;  /* 0x000000ffff187224 */ /* 0x000fe200078e000f */
[----:B------:R-:W-:Y:S02]  /*5930*/  MOV R13, R20 ;  /* 0x00000014000d7202 */ /* 0x000fe40000000f00 */
[----:B------:R-:W-:Y:S02]  /*5940*/  MOV R12, R21 ;  /* 0x00000015000c7202 */ /* 0x000fe40000000f00 */
[----:B------:R-:W-:-:S07]  /*5950*/  MOV R11, 0x5970 ;  /* 0x00005970000b7802 */ /* 0x000fce0000000f00 */
[----:B------:R-:W-:Y:S05]  /*5960*/  CALL.REL.NOINC `($__internal_162_$__cuda_sm20_div_s64) ;  /* 0x0000001000c47944 */ /* 0x000fea0003c00000 */
        /* <DEDUP_REMOVED lines=11> */
.L_x_7846:
[----:B------:R-:W-:Y:S05]  /*5a20*/  BSYNC.RECONVERGENT B1 ;  /* 0x0000000000017941 */ /* 0x000fea0003800200 */
.L_x_7844:
        /* <DEDUP_REMOVED lines=39> */
.L_x_7848:
[----:B------:R-:W-:Y:S01]  /*5ca0*/  MOV R25, R14 ;  /* 0x0000000e00197202 */ /* 0x000fe20000000f00 */
[----:B------:R-:W-:Y:S01]  /*5cb0*/  IMAD.MOV.U32 R24, RZ, RZ, R15 ;  /* 0x000000ffff187224 */ /* 0x000fe200078e000f */
[----:B------:R-:W-:Y:S02]  /*5cc0*/  MOV R13, R20 ;  /* 0x00000014000d7202 */ /* 0x000fe40000000f00 */
[----:B------:R-:W-:Y:S02]  /*5cd0*/  MOV R12, R21 ;  /* 0x00000015000c7202 */ /* 0x000fe40000000f00 */
[----:B------:R-:W-:-:S07]  /*5ce0*/  MOV R11, 0x5d00 ;  /* 0x00005d00000b7802 */ /* 0x000fce0000000f00 */
[----:B------:R-:W-:Y:S05]  /*5cf0*/  CALL.REL.NOINC `($__internal_162_$__cuda_sm20_div_s64) ;  /* 0x0000000c00e07944 */ /* 0x000fea0003c00000 */
[----:B------:R-:W-:Y:S01]  /*5d00*/  IADD3 R11, P0, PT, RZ, -R22, RZ ;  /* 0x80000016ff0b7210 */ /* 0x000fe20007f1e0ff */
[--C-:B------:R-:W-:Y:S01]  /*5d10*/  IMAD.MOV.U32 R6, RZ, RZ, R23.reuse ;  /* 0x000000ffff067224 */ /* 0x100fe200078e0017 */
[----:B------:R-:W-:Y:S02]  /*5d20*/  MOV R12, R14 ;  /* 0x0000000e000c7202 */ /* 0x000fe40000000f00 */
[----:B------:R-:W-:Y:S01]  /*5d30*/  MOV R13, R15 ;  /* 0x0000000f000d7202 */ /* 0x000fe20000000f00 */
[----:B------:R-:W-:Y:S02]  /*5d40*/  IMAD.X R9, RZ, RZ, ~R23, P0 ;  /* 0x000000ffff097224 */ /* 0x000fe400000e0e17 */
[----:B------:R-:W-:Y:S02]  /*5d50*/  IMAD.MOV.U32 R15, RZ, RZ, R22 ;  /* 0x000000ffff0f7224 */ /* 0x000fe400078e0016 */
[----:B------:R-:W-:Y:S02]  /*5d60*/  IMAD R9, R9, R20, RZ ;  /* 0x0000001409097224 */ /* 0x000fe400078e02ff */
[----:B------:R-:W-:-:S04]  /*5d70*/  IMAD.WIDE.U32 R12, R20, R11, R12 ;  /* 0x0000000b140c7225 */ /* 0x000fc800078e000c */
[----:B------:R-:W-:Y:S01]  /*5d80*/  IMAD R9, R21, R11, R9 ;  /* 0x0000000b15097224 */ /* 0x000fe200078e0209 */
[----:B------:R-:W-:-:S04]  /*5d90*/  MOV R21, R12 ;  /* 0x0000000c00157202 */ /* 0x000fc80000000f00 */
[----:B------:R-:W-:-:S07]  /*5da0*/  IADD3 R9, PT, PT, R13, R9, RZ ;  /* 0x000000090d097210 */ /* 0x000fce0007ffe0ff */
.L_x_7849:
[----:B------:R-:W-:Y:S05]  /*5db0*/  BSYNC.RECONVERGENT B1 ;  /* 0x0000000000017941 */ /* 0x000fea0003800200 */
.L_x_7847:
        /* <DEDUP_REMOVED lines=10> */
.L_x_7837:
        /* <DEDUP_REMOVED lines=34> */
.L_x_7852:
        /* <DEDUP_REMOVED lines=17> */
.L_x_7853:
[----:B------:R-:W-:Y:S05]  /*6190*/  BSYNC.RECONVERGENT B1 ;  /* 0x0000000000017941 */ /* 0x000fea0003800200 */
.L_x_7851:
        /* <DEDUP_REMOVED lines=38> */
.L_x_7855:
        /* <DEDUP_REMOVED lines=14> */
[----:B------:R-:W-:Y:S01]  /*64e0*/  IMAD R9, R15, R11, R9 ;  /* 0x0000000b0f097224 */ /* 0x000fe200078e0209 */
[----:B------:R-:W-:-:S03]  /*64f0*/  MOV R15, R22 ;  /* 0x00000016000f7202 */ /* 0x000fc60000000f00 */
[----:B------:R-:W-:-:S07]  /*6500*/  IMAD.IADD R9, R13, 0x1, R9 ;  /* 0x000000010d097824 */ /* 0x000fce00078e0209 */
.L_x_7856:
[----:B------:R-:W-:Y:S05]  /*6510*/  BSYNC.RECONVERGENT B1 ;  /* 0x0000000000017941 */ /* 0x000fea0003800200 */
.L_x_7854:
        /* <DEDUP_REMOVED lines=10> */
.L_x_7850:
        /* <DEDUP_REMOVED lines=31> */
.L_x_7858:
[----:B------:R-:W-:Y:S01]  /*67b0*/  IMAD.MOV.U32 R21, RZ, RZ, R15 ;  /* 0x000000ffff157224 */ /* 0x000fe200078e000f */
[----:B------:R-:W-:Y:S02]  /*67c0*/  MOV R25, R6 ;  /* 0x0000000600197202 */ /* 0x000fe40000000f00 */
[----:B------:R-:W-:-:S07]  /*67d0*/  MOV R24, 0x67f0 ;  /* 0x000067f000187802 */ /* 0x000fce0000000f00 */
[----:B------:R-:W-:Y:S05]  /*67e0*/  CALL.REL.NOINC `($__internal_163_$__cuda_sm20_rem_s64) ;  /* 0x0000000800747944 */ /* 0x000fea0003c00000 */
[----:B------:R-:W-:Y:S01]  /*67f0*/  MOV R4, R12 ;  /* 0x0000000c00047202 */ /* 0x000fe20000000f00 */
[----:B------:R-:W-:-:S07]  /*6800*/  IMAD.MOV.U32 R5, RZ, RZ, R13 ;  /* 0x000000ffff057224 */ /* 0x000fce00078e000d */
.L_x_7859:
[----:B------:R-:W-:Y:S05]  /*6810*/  BSYNC.RECONVERGENT B1 ;  /* 0x0000000000017941 */ /* 0x000fea0003800200 */
.L_x_7857:
        /* <DEDUP_REMOVED lines=8> */
.L_x_7810:
[----:B------:R-:W-:-:S05]  /*68a0*/  IMAD.MOV.U32 R9, RZ, RZ, R7 ;  /* 0x000000ffff097224 */ /* 0x000fca00078e0007 */
[----:B------:R-:W2:Y:S02]  /*68b0*/  LDG.E.U8 R8, desc[UR12][R8.64] ;  /* 0x0000000c08087981 */ /* 0x000ea4000c1e1100 */
[----:B--2---:R-:W-:-:S05]  /*68c0*/  IMAD R4, R8, R8, RZ ;  /* 0x0000000808047224 */ /* 0x004fca00078e02ff */
[----:B------:R-:W-:-:S04]  /*68d0*/  I2FP.F32.U32 R4, R4 ;  /* 0x0000000400047245 */ /* 0x000fc80000201000 */
[----:B------:R-:W-:-:S05]  /*68e0*/  F2FP.F16.F32.PACK_AB R4, RZ, R4 ;  /* 0x00000004ff04723e */ /* 0x000fca00000000ff */
[----:B------:R1:W-:Y:S02]  /*68f0*/  STS.U16 [R3], R4 ;  /* 0x0000000403007388 */ /* 0x0003e40000000400 */
.L_x_7809:
[----:B------:R-:W-:Y:S05]  /*6900*/  BSYNC.RECONVERGENT B0 ;  /* 0x0000000000007941 */ /* 0x000fea0003800200 */
.L_x_7761:
[----:B------:R-:W-:Y:S01]  /*6910*/  BAR.SYNC.DEFER_BLOCKING 0x0 ;  /* 0x0000000000007b1d */ /* 0x000fe20000010000 */
[----:B------:R-:W-:Y:S02]  /*6920*/  ISETP.GE.U32.AND P0, PT, R2, 0x42, PT ;  /* 0x000000420200780c */ /* 0x000fe40003f06070 */
[----:B------:R-:W-:-:S11]  /*6930*/  ISETP.GT.U32.AND P1, PT, R0, 0x1f, PT ;  /* 0x0000001f0000780c */ /* 0x000fd60003f24070 */
[----:B------:R-:W-:Y:S05]  /*6940*/  @!P0 BRA `(.L_x_7860) ;  /* 0x0000000000308947 */ /* 0x000fea0003800000 */
.L_x_7861:
[----:B------:R-:W-:-:S04]  /*6950*/  SHF.R.U32.HI R7, RZ, 0x1, R2 ;  /* 0x00000001ff077819 */ /* 0x000fc80000011602 */
[----:B------:R-:W-:-:S13]  /*6960*/  ISETP.GE.U32.AND P0, PT, R0, R7, PT ;  /* 0x000000070000720c */ /* 0x000fda0003f06070 */
[----:B-1----:R-:W-:-:S04]  /*6970*/  @!P0 LOP3.LUT R4, R2, 0x7fe, RZ, 0xc0, !PT ;  /* 0x000007fe02048812 */ /* 0x002fc800078ec0ff */
[----:B------:R-:W-:Y:S02]  /*6980*/  @!P0 IADD3 R5, PT, PT, R3, R4, RZ ;  /* 0x0000000403058210 */ /* 0x000fe40007ffe0ff */
[----:B------:R-:W-:Y:S04]  /*6990*/  @!P0 LDS.U16 R4, [R3] ;  /* 0x0000000003048984 */ /* 0x000fe80000000400 */
[----:B------:R-:W1:Y:S02]  /*69a0*/  @!P0 LDS.U16 R5, [R5] ;  /* 0x0000000005058984 */ /* 0x000e640000000400 */
[----:B-1----:R-:W-:-:S05]  /*69b0*/  @!P0 HADD2 R4, R4.H0_H0, R5.H0_H0 ;  /* 0x2000000504048230 */ /* 0x002fca0000000800 */
[----:B------:R2:W-:Y:S01]  /*69c0*/  @!P0 STS.U16 [R3], R4 ;  /* 0x0000000403008388 */ /* 0x0005e20000000400 */
[----:B------:R-:W-:Y:S01]  /*69d0*/  BAR.SYNC.DEFER_BLOCKING 0x0 ;  /* 0x0000000000007b1d */ /* 0x000fe20000010000 */
[----:B------:R-:W-:Y:S02]  /*69e0*/  ISETP.GT.U32.AND P0, PT, R2, 0x83, PT ;  /* 0x000000830200780c */ /* 0x000fe40003f04070 */
[----:B------:R-:W-:-:S11]  /*69f0*/  MOV R2, R7 ;  /* 0x0000000700027202 */ /* 0x000fd60000000f00 */
[----:B--2---:R-:W-:Y:S05]  /*6a00*/  @P0 BRA `(.L_x_7861) ;  /* 0xfffffffc00d00947 */ /* 0x004fea000383ffff */
.L_x_7860:
[----:B------:R-:W-:Y:S05]  /*6a10*/  @P1 EXIT ;  /* 0x000000000000194d */ /* 0x000fea0003800000 */
[----:B------:R-:W-:Y:S01]  /*6a20*/  LDS.U16 R2, [R3] ;  /* 0x0000000003027984 */ /* 0x000fe20000000400 */
[----:B------:R-:W-:-:S03]  /*6a30*/  ISETP.NE.AND P0, PT, R0, RZ, PT ;  /* 0x000000ff0000720c */ /* 0x000fc60003f05270 */
[----:B------:R-:W2:Y:S04]  /*6a40*/  LDS.U16 R5, [R3+0x40] ;  /* 0x0000400003057984 */ /* 0x000ea80000000400 */
[----:B------:R-:W3:Y:S04]  /*6a50*/  LDS.U16 R7, [R3+0x20] ;  /* 0x0000200003077984 */ /* 0x000ee80000000400 */
[----:B-1----:R-:W1:Y:S04]  /*6a60*/  LDS.U16 R4, [R3+0x10] ;  /* 0x0000100003047984 */ /* 0x002e680000000400 */
[----:B0-----:R-:W0:Y:S04]  /*6a70*/  LDS.U16 R9, [R3+0x8] ;  /* 0x0000080003097984 */ /* 0x001e280000000400 */
[----:B------:R-:W4:Y:S04]  /*6a80*/  LDS.U16 R6, [R3+0x4] ;  /* 0x0000040003067984 */ /* 0x000f280000000400 */
[----:B------:R-:W5:Y:S01]  /*6a90*/  LDS.U16 R11, [R3+0x2] ;  /* 0x00000200030b7984 */ /* 0x000f620000000400 */
[----:B--2---:R-:W-:-:S04]  /*6aa0*/  HADD2 R2, R2.H0_H0, R5.H0_H0 ;  /* 0x2000000502027230 */ /* 0x004fc80000000800 */
[----:B---3--:R-:W-:Y:S01]  /*6ab0*/  HADD2 R7, R2.H0_H0, R7.H0_H0 ;  /* 0x2000000702077230 */ /* 0x008fe20000000800 */
[----:B------:R2:W-:Y:S03]  /*6ac0*/  STS.U16 [R3], R2 ;  /* 0x0000000203007388 */ /* 0x0005e60000000400 */
[----:B-1----:R-:W-:Y:S01]  /*6ad0*/  HADD2 R4, R7.H0_H0, R4.H0_H0 ;  /* 0x2000000407047230 */ /* 0x002fe20000000800 */
        /* <DEDUP_REMOVED lines=26> */
        .weak           $__internal_162_$__cuda_sm20_div_s64
        .type           $__internal_162_$__cuda_sm20_div_s64,@function
        .size           $__internal_162_$__cuda_sm20_div_s64,($__internal_163_$__cuda_sm20_rem_s64 - $__internal_162_$__cuda_sm20_div_s64)
$__internal_162_$__cuda_sm20_div_s64:
        /* <DEDUP_REMOVED lines=10> */
[C---:B------:R-:W-:Y:S01]  /*6d20*/  IMAD R28, R44.reuse, R23, R31 ;  /* 0x000000172c1c7224 */ /* 0x040fe200078e021f */
[----:B------:R-:W-:Y:S02]  /*6d30*/  IADD3 R29, P0, PT, RZ, -R30, RZ ;  /* 0x8000001eff1d7210 */ /* 0x000fe40007f1e0ff */
[----:B------:R-:W-:Y:S01]  /*6d40*/  MOV R31, R44 ;  /* 0x0000002c001f7202 */ /* 0x000fe20000000f00 */
[----:B------:R-:W-:Y:S02]  /*6d50*/  IMAD R28, R45, R22, R28 ;  /* 0x000000162d1c7224 */ /* 0x000fe400078e021c */
[----:B------:R-:W-:-:S03]  /*6d60*/  IMAD.HI.U32 R30, R44, R29, RZ ;  /* 0x0000001d2c1e7227 */ /* 0x000fc600078e00ff */
[----:B------:R-:W-:-:S05]  /*6d70*/  IADD3.X R28, PT, PT, RZ, ~R28, RZ, P0, !PT ;  /* 0x8000001cff1c7210 */ /* 0x000fca00007fe4ff */
[----:B------:R-:W-:-:S04]  /*6d80*/  IMAD.WIDE.U32 R30, P0, R44, R28, R30 ;  /* 0x0000001c2c1e7225 */ /* 0x000fc8000780001e */
[C---:B------:R-:W-:Y:S02]  /*6d90*/  IMAD R26, R45.reuse, R28, RZ ;  /* 0x0000001c2d1a7224 */ /* 0x040fe400078e02ff */
[----:B------:R-:W-:-:S04]  /*6da0*/  IMAD.HI.U32 R29, P1, R45, R29, R30 ;  /* 0x0000001d2d1d7227 */ /* 0x000fc8000782001e */
[----:B------:R-:W-:Y:S01]  /*6db0*/  IMAD.HI.U32 R28, R45, R28, RZ ;  /* 0x0000001c2d1c7227 */ /* 0x000fe200078e00ff */
[----:B------:R-:W-:-:S03]  /*6dc0*/  IADD3 R31, P3, PT, R26, R29, RZ ;  /* 0x0000001d1a1f7210 */ /* 0x000fc60007f7e0ff */
[----:B------:R-:W-:Y:S02]  /*6dd0*/  IMAD.X R28, R28, 0x1, R45, P0 ;  /* 0x000000011c1c7824 */ /* 0x000fe400000e062d */
[----:B------:R-:W-:-:S03]  /*6de0*/  IMAD.WIDE.U32 R44, R31, R22, RZ ;  /* 0x000000161f2c7225 */ /* 0x000fc600078e00ff */
[----:B------:R-:W-:Y:S01]  /*6df0*/  IADD3.X R28, PT, PT, RZ, RZ, R28, P3, P1 ;  /* 0x000000ffff1c7210 */ /* 0x000fe20001fe241c */
[C---:B------:R-:W-:Y:S01]  /*6e00*/  IMAD R29, R31.reuse, R23, R45 ;  /* 0x000000171f1d7224 */ /* 0x040fe200078e022d */
[----:B------:R-:W-:Y:S01]  /*6e10*/  IADD3 R26, P0, PT, RZ, -R44, RZ ;  /* 0x8000002cff1a7210 */ /* 0x000fe20007f1e0ff */
[----:B------:R-:W-:Y:S01]  /*6e20*/  HFMA2 R45, -RZ, RZ, 0, 0 ;  /* 0x00000000ff2d7431 */ /* 0x000fe200000001ff */
[----:B------:R-:W-:Y:S01]  /*6e30*/  ISETP.GE.AND P3, PT, R24, RZ, PT ;  /* 0x000000ff1800720c */ /* 0x000fe20003f66270 */
        /* <DEDUP_REMOVED lines=9> */
[-C--:B------:R-:W-:Y:S02]  /*6ed0*/  IADD3 R26, P4, PT, RZ, -R25.reuse, RZ ;  /* 0x80000019ff1a7210 */ /* 0x080fe40007f9e0ff */
[----:B------:R-:W-:Y:S02]  /*6ee0*/  IADD3.X R30, PT, PT, RZ, RZ, R30, P1, P0 ;  /* 0x000000ffff1e7210 */ /* 0x000fe40000fe041e */
[----:B------:R-:W-:Y:S01]  /*6ef0*/  SEL R26, R26, R25, !P3 ;  /* 0x000000191a1a7207 */ /* 0x000fe20005800000 */
[----:B------:R-:W-:-:S04]  /*6f00*/  IMAD.X R25, RZ, RZ, ~R24, P4 ;  /* 0x000000ffff197224 */ /* 0x000fc800020e0e18 */
[----:B------:R-:W-:Y:S01]  /*6f10*/  IMAD.HI.U32 R44, R29, R26, RZ ;  /* 0x0000001a1d2c7227 */ /* 0x000fe200078e00ff */
[----:B------:R-:W-:-:S05]  /*6f20*/  SEL R25, R25, R24, !P3 ;  /* 0x0000001819197207 */ /* 0x000fca0005800000 */
[----:B------:R-:W-:-:S04]  /*6f30*/  IMAD.WIDE.U32 R28, R29, R25, R44 ;  /* 0x000000191d1c7225 */ /* 0x000fc800078e002c */
[----:B------:R-:W-:-:S04]  /*6f40*/  IMAD.HI.U32 R29, P0, R30, R26, R28 ;  /* 0x0000001a1e1d7227 */ /* 0x000fc8000780001c */
[----:B------:R-:W-:-:S05]  /*6f50*/  IMAD R28, R30, R25, RZ ;  /* 0x000000191e1c7224 */ /* 0x000fca00078e02ff */
[----:B------:R-:W-:Y:S01]  /*6f60*/  IADD3 R28, P1, PT, R28, R29, RZ ;  /* 0x0000001d1c1c7210 */ /* 0x000fe20007f3e0ff */
[----:B------:R-:W-:-:S04]  /*6f70*/  IMAD.HI.U32 R29, R30, R25, RZ ;  /* 0x000000191e1d7227 */ /* 0x000fc800078e00ff */
[----:B------:R-:W-:Y:S01]  /*6f80*/  IMAD.WIDE.U32 R30, R28, R22, RZ ;  /* 0x000000161c1e7225 */ /* 0x000fe200078e00ff */
[----:B------:R-:W-:Y:S02]  /*6f90*/  IADD3.X R29, PT, PT, R29, RZ, RZ, P0, !PT ;  /* 0x000000ff1d1d7210 */ /* 0x000fe400007fe4ff */
[----:B------:R-:W-:Y:S01]  /*6fa0*/  IADD3 R26, P0, PT, -R30, R26, RZ ;  /* 0x0000001a1e1a7210 */ /* 0x000fe20007f1e1ff */
[----:B------:R-:W-:Y:S02]  /*6fb0*/  IMAD R30, R28, R23, R31 ;  /* 0x000000171c1e7224 */ /* 0x000fe400078e021f */
[----:B------:R-:W-:Y:S01]  /*6fc0*/  IMAD.X R29, RZ, RZ, R29, P1 ;  /* 0x000000ffff1d7224 */ /* 0x000fe200008e061d */
[----:B------:R-:W-:-:S03]  /*6fd0*/  ISETP.GE.U32.AND P1, PT, R26, R22, PT ;  /* 0x000000161a00720c */ /* 0x000fc60003f26070 */
[----:B------:R-:W-:-:S05]  /*6fe0*/  IMAD R30, R29, R22, R30 ;  /* 0x000000161d1e7224 */ /* 0x000fca00078e021e */
[----:B------:R-:W-:Y:S02]  /*6ff0*/  IADD3.X R25, PT, PT, ~R30, R25, RZ, P0, !PT ;  /* 0x000000191e197210 */ /* 0x000fe400007fe5ff */
[----:B------:R-:W-:Y:S02]  /*7000*/  IADD3 R30, P3, PT, R26, -R22, RZ ;  /* 0x800000161a1e7210 */ /* 0x000fe40007f7e0ff */
[----:B------:R-:W-:-:S04]  /*7010*/  ISETP.GE.U32.AND.EX P1, PT, R25, R23, PT, P1 ;  /* 0x000000171900720c */ /* 0x000fc80003f26110 */
[----:B------:R-:W-:Y:S02]  /*7020*/  SEL R30, R30, R26, P1 ;  /* 0x0000001a1e1e7207 */ /* 0x000fe40000800000 */
[----:B------:R-:W-:Y:S02]  /*7030*/  IADD3 R26, P4, PT, R28, 0x1, RZ ;  /* 0x000000011c1a7810 */ /* 0x000fe40007f9e0ff */
[----:B------:R-:W-:Y:S02]  /*7040*/  ISETP.GE.U32.AND P0, PT, R30, R22, PT ;  /* 0x000000161e00720c */ /* 0x000fe40003f06070 */
[----:B------:R-:W-:Y:S02]  /*7050*/  IADD3.X R22, PT, PT, R25, ~R23, RZ, P3, !PT ;  /* 0x8000001719167210 */ /* 0x000fe40001ffe4ff */
[----:B------:R-:W-:Y:S01]  /*7060*/  SEL R28, R26, R28, P1 ;  /* 0x0000001c1a1c7207 */ /* 0x000fe20000800000 */
[----:B------:R-:W-:Y:S01]  /*7070*/  IMAD.X R26, RZ, RZ, R29, P4 ;  /* 0x000000ffff1a7224 */ /* 0x000fe200020e061d */
[----:B------:R-:W-:-:S04]  /*7080*/  SEL R22, R22, R25, P1 ;  /* 0x0000001916167207 */ /* 0x000fc80000800000 */
[----:B------:R-:W-:Y:S02]  /*7090*/  SEL R26, R26, R29, P1 ;  /* 0x0000001d1a1a7207 */ /* 0x000fe40000800000 */
[----:B------:R-:W-:Y:S02]  /*70a0*/  IADD3 R25, P1, PT, R28, 0x1, RZ ;  /* 0x000000011c197810 */ /* 0x000fe40007f3e0ff */
[----:B------:R-:W-:Y:S02]  /*70b0*/  ISETP.GE.U32.AND.EX P0, PT, R22, R23, PT, P0 ;  /* 0x000000171600720c */ /* 0x000fe40003f06100 */
[----:B------:R-:W-:Y:S02]  /*70c0*/  IADD3.X R22, PT, PT, RZ, R26, RZ, P1, !PT ;  /* 0x0000001aff167210 */ /* 0x000fe40000ffe4ff */
[----:B------:R-:W-:Y:S02]  /*70d0*/  SEL R25, R25, R28, P0 ;  /* 0x0000001c19197207 */ /* 0x000fe40000000000 */
[----:B------:R-:W-:-:S02]  /*70e0*/  SEL R26, R22, R26, P0 ;  /* 0x0000001a161a7207 */ /* 0x000fc40000000000 */
[C---:B------:R-:W-:Y:S02]  /*70f0*/  LOP3.LUT R23, R12.reuse, R24, RZ, 0x3c, !PT ;  /* 0x000000180c177212 */ /* 0x040fe400078e3cff */
[----:B------:R-:W-:Y:S02]  /*7100*/  IADD3 R22, P3, PT, RZ, -R25, RZ ;  /* 0x80000019ff167210 */ /* 0x000fe40007f7e0ff */
[----:B------:R-:W-:Y:S02]  /*7110*/  ISETP.NE.U32.AND P0, PT, R13, RZ, PT ;  /* 0x000000ff0d00720c */ /* 0x000fe40003f05070 */
[----:B------:R-:W-:Y:S02]  /*7120*/  ISETP.GE.AND P1, PT, R23, RZ, PT ;  /* 0x000000ff1700720c */ /* 0x000fe40003f26270 */
[-C--:B------:R-:W-:Y:S02]  /*7130*/  IADD3.X R13, PT, PT, RZ, ~R26.reuse, RZ, P3, !PT ;  /* 0x8000001aff0d7210 */ /* 0x080fe40001ffe4ff */
[----:B------:R-:W-:Y:S01]  /*7140*/  ISETP.NE.AND.EX P0, PT, R12, RZ, PT, P0 ;  /* 0x000000ff0c00720c */ /* 0x000fe20003f05300 */
[----:B------:R-:W-:Y:S01]  /*7150*/  IMAD.MOV.U32 R12, RZ, RZ, R11 ;  /* 0x000000ffff0c7224 */ /* 0x000fe200078e000b */
[----:B------:R-:W-:-:S02]  /*7160*/  SEL R13, R13, R26, !P1 ;  /* 0x0000001a0d0d7207 */ /* 0x000fc40004800000 */
[----:B------:R-:W-:Y:S02]  /*7170*/  SEL R22, R22, R25, !P1 ;  /* 0x0000001916167207 */ /* 0x000fe40004800000 */
[----:B------:R-:W-:Y:S02]  /*7180*/  SEL R23, R13, 0xffffffff, P0 ;  /* 0xffffffff0d177807 */ /* 0x000fe40000000000 */
[----:B------:R-:W-:Y:S02]  /*7190*/  MOV R13, 0x0 ;  /* 0x00000000000d7802 */ /* 0x000fe40000000f00 */
[----:B------:R-:W-:Y:S02]  /*71a0*/  SEL R22, R22, 0xffffffff, P0 ;  /* 0xffffffff16167807 */ /* 0x000fe40000000000 */
[----:B------:R-:W-:Y:S05]  /*71b0*/  RET.REL.NODEC R12 `(contiguous_sum_square2_u8) ;  /* 0xffffff8c0c907950 */ /* 0x000fea0003c3ffff */
        .weak           $__internal_163_$__cuda_sm20_rem_s64
        .type           $__internal_163_$__cuda_sm20_rem_s64,@function
        .size           $__internal_163_$__cuda_sm20_rem_s64,(.L_x_10114 - $__internal_163_$__cuda_sm20_rem_s64)
$__internal_163_$__cuda_sm20_rem_s64:
        /* <DEDUP_REMOVED lines=18> */
[----:B------:R-:W-:-:S04]  /*72e0*/  IMAD.HI.U32 R16, P1, R15, R27, R16 ;  /* 0x0000001b0f107227 */ /* 0x000fc80007820010 */
[----:B------:R-:W-:Y:S01]  /*72f0*/  IMAD.HI.U32 R27, R15, R29, RZ ;  /* 0x0000001d0f1b7227 */ /* 0x000fe200078e00ff */
[----:B------:R-:W-:-:S03]  /*7300*/  IADD3 R17, P2, PT, R31, R16, RZ ;  /* 0x000000101f117210 */ /* 0x000fc60007f5e0ff */
[----:B------:R-:W-:Y:S02]  /*7310*/  IMAD.X R27, R27, 0x1, R15, P0 ;  /* 0x000000011b1b7824 */ /* 0x000fe400000e060f */
[----:B------:R-:W-:-:S03]  /*7320*/  IMAD.WIDE.U32 R14, R17, R12, RZ ;  /* 0x0000000c110e7225 */ /* 0x000fc600078e00ff */
[----:B------:R-:W-:Y:S01]  /*7330*/  IADD3.X R27, PT, PT, RZ, RZ, R27, P2, P1 ;  /* 0x000000ffff1b7210 */ /* 0x000fe200017e241b */
[----:B------:R-:W-:Y:S01]  /*7340*/  IMAD R15, R17, R13, R15 ;  /* 0x0000000d110f7224 */ /* 0x000fe200078e020f */
[----:B------:R-:W-:Y:S02]  /*7350*/  IADD3 R29, P0, PT, RZ, -R14, RZ ;  /* 0x8000000eff1d7210 */ /* 0x000fe40007f1e0ff */
[----:B------:R-:W-:Y:S01]  /*7360*/  ISETP.GE.AND P1, PT, R25, RZ, PT ;  /* 0x000000ff1900720c */ /* 0x000fe20003f26270 */
[----:B------:R-:W-:Y:S01]  /*7370*/  IMAD R15, R27, R12, R15 ;  /* 0x0000000c1b0f7224 */ /* 0x000fe200078e020f */
[----:B------:R-:W-:Y:S01]  /*7380*/  IADD3 R14, P4, PT, RZ, -R21, RZ ;  /* 0x80000015ff0e7210 */ /* 0x000fe20007f9e0ff */
[----:B------:R-:W-:-:S03]  /*7390*/  IMAD.HI.U32 R16, R17, R29, RZ ;  /* 0x0000001d11107227 */ /* 0x000fc600078e00ff */
[----:B------:R-:W-:-:S05]  /*73a0*/  IADD3.X R26, PT, PT, RZ, ~R15, RZ, P0, !PT ;  /* 0x8000000fff1a7210 */ /* 0x000fca00007fe4ff */
[----:B------:R-:W-:-:S04]  /*73b0*/  IMAD.WIDE.U32 R16, P0, R17, R26, R16 ;  /* 0x0000001a11107225 */ /* 0x000fc80007800010 */
[C---:B------:R-:W-:Y:S02]  /*73c0*/  IMAD R15, R27.reuse, R26, RZ ;  /* 0x0000001a1b0f7224 */ /* 0x040fe400078e02ff */
[----:B------:R-:W-:Y:S01]  /*73d0*/  IMAD.HI.U32 R16, P2, R27, R29, R16 ;  /* 0x0000001d1b107227 */ /* 0x000fe20007840010 */
[----:B------:R-:W-:-:S03]  /*73e0*/  SEL R17, R14, R21, !P1 ;  /* 0x000000150e117207 */ /* 0x000fc60004800000 */
[----:B------:R-:W-:Y:S01]  /*73f0*/  IMAD.HI.U32 R14, R27, R26, RZ ;  /* 0x0000001a1b0e7227 */ /* 0x000fe200078e00ff */
[----:B------:R-:W-:-:S03]  /*7400*/  IADD3 R16, P3, PT, R15, R16, RZ ;  /* 0x000000100f107210 */ /* 0x000fc60007f7e0ff */
[----:B------:R-:W-:Y:S01]  /*7410*/  HFMA2 R15, -RZ, RZ, 0, 0 ;  /* 0x00000000ff0f7431 */ /* 0x000fe200000001ff */
[----:B------:R-:W-:Y:S01]  /*7420*/  IADD3.X R26, PT, PT, RZ, ~R25, RZ, P4, !PT ;  /* 0x80000019ff1a7210 */ /* 0x000fe200027fe4ff */
[----:B------:R-:W-:Y:S02]  /*7430*/  IMAD.X R27, R14, 0x1, R27, P0 ;  /* 0x000000010e1b7824 */ /* 0x000fe400000e061b */
        /* <DEDUP_REMOVED lines=36> */
[----:B------:R-:W-:Y:S06]  /*7680*/  RET.REL.NODEC R24 `(contiguous_sum_square2_u8) ;  /* 0xffffff88185c7950 */ /* 0x000fec0003c3ffff */
.L_x_7862:
        /* <DEDUP_REMOVED lines=15> */
.L_x_10114:


//--------------------- .text.uncontiguous_cumulate_sum_square_u8 --------------------------
	.section	.text.uncontiguous_cumulate_sum_square_u8,"ax",@progbits
	.align	128
        .global         uncontiguous_cumulate_sum_square_u8
        .type           uncontiguous_cumulate_sum_square_u8,@function
        .size           uncontiguous_cumulate_sum_square_u8,(.L_x_10116 - uncontiguous_cumulate_sum_square_u8)
        .other          uncontiguous_cumulate_sum_square_u8,@"STO_CUDA_ENTRY STV_DEFAULT"
uncontiguous_cumulate_sum_square_u8:
.text.uncontiguous_cumulate_sum_square_u8:
        /* <DEDUP_REMOVED lines=37> */
.L_x_7891:
        /* <DEDUP_REMOVED lines=32> */
.L_x_7868:
[----:B------:R-:W-:Y:S01]  /*0450*/  MOV R26, R6 ;  /* 0x00000006001a7202 */ /* 0x000fe20000000f00 */
[----:B------:R-:W-:Y:S01]  /*0460*/  IMAD.MOV.U32 R13, RZ, RZ, R9 ;  /* 0x000000ffff0d7224 */ /* 0x000fe200078e0009 */
[----:B------:R-:W-:Y:S01]  /*0470*/  MOV R14, R40 ;  /* 0x00000028000e7202 */ /* 0x000fe20000000f00 */
[----:B------:R-:W-:Y:S01]  /*0480*/  IMAD.MOV.U32 R11, RZ, RZ, R41 ;  /* 0x000000ffff0b7224 */ /* 0x000fe200078e0029 */
[----:B------:R-:W-:-:S07]  /*0490*/  MOV R12, 0x4b0 ;  /* 0x000004b0000c7802 */ /* 0x000fce0000000f00 */
[----:B-1----:R-:W-:Y:S05]  /*04a0*/  CALL.REL.NOINC `($__internal_164_$__cuda_sm20_div_s64) ;  /* 0x0000006400107944 */ /* 0x002fea0003c00000 */
        /* <DEDUP_REMOVED lines=10> */
.L_x_7869:
[----:B------:R-:W-:Y:S05]  /*0550*/  BSYNC.RECONVERGENT B1 ;  /* 0x0000000000017941 */ /* 0x000fea0003800200 */
.L_x_7867:
        /* <DEDUP_REMOVED lines=33> */
.L_x_7871:
[----:B------:R-:W-:Y:S01]  /*0770*/  IMAD.MOV.U32 R26, RZ, RZ, R20 ;  /* 0x000000ffff1a7224 */ /* 0x000fe200078e0014 */
[----:B------:R-:W-:Y:S01]  /*0780*/  MOV R13, R7 ;  /* 0x00000007000d7202 */ /* 0x000fe20000000f00 */
[----:B------:R-:W-:Y:S01]  /*0790*/  IMAD.MOV.U32 R14, RZ, RZ, R40 ;  /* 0x000000ffff0e7224 */ /* 0x000fe200078e0028 */
[----:B------:R-:W-:Y:S02]  /*07a0*/  MOV R11, R41 ;  /* 0x00000029000b7202 */ /* 0x000fe40000000f00 */
[----:B------:R-:W-:-:S07]  /*07b0*/  MOV R12, 0x7d0 ;  /* 0x000007d0000c7802 */ /* 0x000fce0000000f00 */
[----:B------:R-:W-:Y:S05]  /*07c0*/  CALL.REL.NOINC `($__internal_164_$__cuda_sm20_div_s64) ;  /* 0x0000006000487944 */ /* 0x000fea0003c00000 */
        /* <DEDUP_REMOVED lines=9> */
.L_x_7872:
[----:B------:R-:W-:Y:S05]  /*0860*/  BSYNC.RECONVERGENT B1 ;  /* 0x0000000000017941 */ /* 0x000fea0003800200 */
.L_x_7870:
        /* <DEDUP_REMOVED lines=34> */
.L_x_7874:
[----:B------:R-:W-:Y:S01]  /*0a90*/  MOV R26, R34 ;  /* 0x00000022001a7202 */ /* 0x000fe20000000f00 */
[----:B------:R-:W-:Y:S01]  /*0aa0*/  IMAD.MOV.U32 R13, RZ, RZ, R35 ;  /* 0x000000ffff0d7224 */ /* 0x000fe200078e0023 */
[----:B------:R-:W-:Y:S01]  /*0ab0*/  MOV R14, R20 ;  /* 0x00000014000e7202 */ /* 0x000fe20000000f00 */
[----:B------:R-:W-:Y:S01]  /*0ac0*/  IMAD.MOV.U32 R11, RZ, RZ, R21 ;  /* 0x000000ffff0b7224 */ /* 0x000fe200078e0015 */
[----:B------:R-:W-:-:S07]  /*0ad0*/  MOV R12, 0xaf0 ;  /* 0x00000af0000c7802 */ /* 0x000fce0000000f00 */
[----:B------:R-:W-:Y:S05]  /*0ae0*/  CALL.REL.NOINC `($__internal_164_$__cuda_sm20_div_s64) ;  /* 0x0000005c00807944 */ /* 0x000fea0003c00000 */
        /* <DEDUP_REMOVED lines=10> */
.L_x_7875:
[----:B------:R-:W-:Y:S05]  /*0b90*/  BSYNC.RECONVERGENT B1 ;  /* 0x0000000000017941 */ /* 0x000fea0003800200 */
.L_x_7873:
        /* <DEDUP_REMOVED lines=34> */
.L_x_7877:
        /* <DEDUP_REMOVED lines=16> */
.L_x_7878:
[----:B------:R-:W-:Y:S05]  /*0ec0*/  BSYNC.RECONVERGENT B1 ;  /* 0x0000000000017941 */ /* 0x000fea0003800200 */
.L_x_7876:
        /* <DEDUP_REMOVED lines=36> */
.L_x_7880:
        /* <DEDUP_REMOVED lines=16> */
.L_x_7881:
[----:B------:R-:W-:Y:S05]  /*1210*/  BSYNC.RECONVERGENT B1 ;  /* 0x0000000000017941 */ /* 0x000fea0003800200 */
.L_x_7879:
        /* <DEDUP_REMOVED lines=35> */
.L_x_7883:
[----:B------:R-:W-:Y:S01]  /*1450*/  IMAD.MOV.U32 R26, RZ, RZ, R34 ;  /* 0x000000ffff1a7224 */ /* 0x000fe200078e0022 */
[----:B------:R-:W-:Y:S01]  /*1460*/  MOV R13, R35 ;  /* 0x00000023000d7202 */ /* 0x000fe20000000f00 */
[----:B------:R-:W-:Y:S01]  /*1470*/  IMAD.MOV.U32 R14, RZ, RZ, R20 ;  /* 0x000000ffff0e7224 */ /* 0x000fe200078e0014 */
[----:B------:R-:W-:Y:S02]  /*1480*/  MOV R11, R21 ;  /* 0x00000015000b7202 */ /* 0x000fe40000000f00 */
[----:B------:R-:W-:-:S07]  /*1490*/  MOV R12, 0x14b0 ;  /* 0x000014b0000c7802 */ /* 0x000fce0000000f00 */
[----:B------:R-:W-:Y:S05]  /*14a0*/  CALL.REL.NOINC `($__internal_164_$__cuda_sm20_div_s64) ;  /* 0x0000005400107944 */ /* 0x000fea0003c00000 */
        /* <DEDUP_REMOVED lines=10> */
.L_x_7884:
[----:B------:R-:W-:Y:S05]  /*1550*/  BSYNC.RECONVERGENT B1 ;  /* 0x0000000000017941 */ /* 0x000fea0003800200 */
.L_x_7882:
        /* <DEDUP_REMOVED lines=34> */
.L_x_7886:
[----:B------:R-:W-:Y:S01]  /*1780*/  IMAD.MOV.U32 R26, RZ, RZ, R38 ;  /* 0x000000ffff1a7224 */ /* 0x000fe200078e0026 */
[----:B------:R-:W-:Y:S01]  /*1790*/  MOV R13, R39 ;  /* 0x00000027000d7202 */ /* 0x000fe20000000f00 */
[----:B------:R-:W-:Y:S01]  /*17a0*/  IMAD.MOV.U32 R14, RZ, RZ, R20 ;  /* 0x000000ffff0e7224 */ /* 0x000fe200078e0014 */
[----:B------:R-:W-:Y:S02]  /*17b0*/  MOV R11, R21 ;  /* 0x00000015000b7202 */ /* 0x000fe40000000f00 */
[----:B------:R-:W-:-:S07]  /*17c0*/  MOV R12, 0x17e0 ;  /* 0x000017e0000c7802 */ /* 0x000fce0000000f00 */
[----:B------:R-:W-:Y:S05]  /*17d0*/  CALL.REL.NOINC `($__internal_164_$__cuda_sm20_div_s64) ;  /* 0x0000005000447944 */ /* 0x000fea0003c00000 */
        /* <DEDUP_REMOVED lines=10> */
.L_x_7887:
[----:B------:R-:W-:Y:S05]  /*1880*/  BSYNC.RECONVERGENT B1 ;  /* 0x0000000000017941 */ /* 0x000fea0003800200 */
.L_x_7885:
        /* <DEDUP_REMOVED lines=35> */
.L_x_7889:
[----:B------:R-:W-:Y:S01]  /*1ac0*/  MOV R26, R34 ;  /* 0x00000022001a7202 */ /* 0x000fe20000000f00 */
[----:B------:R-:W-:Y:S01]  /*1ad0*/  IMAD.MOV.U32 R13, RZ, RZ, R35 ;  /* 0x000000ffff0d7224 */ /* 0x000fe200078e0023 */
[----:B------:R-:W-:Y:S01]  /*1ae0*/  MOV R14, R20 ;  /* 0x00000014000e7202 */ /* 0x000fe20000000f00 */
[----:B------:R-:W-:Y:S01]  /*1af0*/  IMAD.MOV.U32 R11, RZ, RZ, R21 ;  /* 0x000000ffff0b7224 */ /* 0x000fe200078e0015 */
[----:B------:R-:W-:-:S07]  /*1b00*/  MOV R12, 0x1b20 ;  /* 0x00001b20000c7802 */ /* 0x000fce0000000f00 */
[----:B------:R-:W-:Y:S05]  /*1b10*/  CALL.REL.NOINC `($__internal_164_$__cuda_sm20_div_s64) ;  /* 0x0000004c00747944 */ /* 0x000fea0003c00000 */
        /* <DEDUP_REMOVED lines=10> */
.L_x_7890:
[----:B------:R-:W-:Y:S05]  /*1bc0*/  BSYNC.RECONVERGENT B1 ;  /* 0x0000000000017941 */ /* 0x000fea0003800200 */
.L_x_7888:
        /* <DEDUP_REMOVED lines=8> */
.L_x_7866:
        /* <DEDUP_REMOVED lines=35> */
.L_x_7894:
        /* <DEDUP_REMOVED lines=16> */
.L_x_7895:
[----:B------:R-:W-:Y:S05]  /*1f80*/  BSYNC.RECONVERGENT B1 ;  /* 0x0000000000017941 */ /* 0x000fea0003800200 */
.L_x_7893:
        /* <DEDUP_REMOVED lines=34> */
.L_x_7897:
        /* <DEDUP_REMOVED lines=16> */
.L_x_7898:
[----:B------:R-:W-:Y:S05]  /*22b0*/  BSYNC.RECONVERGENT B1 ;  /* 0x0000000000017941 */ /* 0x000fea0003800200 */
.L_x_7896:
        /* <DEDUP_REMOVED lines=35> */
.L_x_7900:
        /* <DEDUP_REMOVED lines=16> */
.L_x_7901:
[----:B------:R-:W-:Y:S05]  /*25f0*/  BSYNC.RECONVERGENT B1 ;  /* 0x0000000000017941 */ /* 0x000fea0003800200 */
.L_x_7899:
        /* <DEDUP_REMOVED lines=35> */
.L_x_7903:
[----:B------:R-:W-:Y:S01]  /*2830*/  IMAD.MOV.U32 R26, RZ, RZ, R18 ;  /* 0x000000ffff1a7224 */ /* 0x000fe200078e0012 */
[----:B------:R-:W-:Y:S01]  /*2840*/  MOV R13, R19 ;  /* 0x00000013000d7202 */ /* 0x000fe20000000f00 */
[----:B------:R-:W-:Y:S01]  /*2850*/  IMAD.MOV.U32 R14, RZ, RZ, R16 ;  /* 0x000000ffff0e7224 */ /* 0x000fe200078e0010 */
[----:B------:R-:W-:Y:S02]  /*2860*/  MOV R11, R17 ;  /* 0x00000011000b7202 */ /* 0x000fe40000000f00 */
[----:B------:R-:W-:-:S07]  /*2870*/  MOV R12, 0x2890 ;  /* 0x00002890000c7802 */ /* 0x000fce0000000f00 */
[----:B------:R-:W-:Y:S05]  /*2880*/  CALL.REL.NOINC `($__internal_164_$__cuda_sm20_div_s64) ;  /* 0x0000004000187944 */ /* 0x000fea0003c00000 */
        /* <DEDUP_REMOVED lines=10> */
.L_x_7904:
[----:B------:R-:W-:Y:S05]  /*2930*/  BSYNC.RECONVERGENT B1 ;  /* 0x0000000000017941 */ /* 0x000fea0003800200 */
.L_x_7902:
[----:B------:R-:W-:Y:S01]  /*2940*/  IMAD R11, R11, R34, RZ ;  /* 0x000000220b0b7224 */ /* 0x000fe200078e02ff */
[----:B------:R-:W-:Y:S01]  /*2950*/  IADD3 R8, PT, PT, R8, -0x2, RZ ;  /* 0xfffffffe08087810 */ /* 0x000fe20007ffe0ff */
[----:B------:R-:W-:Y:S02]  /*2960*/  IMAD.MOV.U32 R38, RZ, RZ, R22 ;  /* 0x000000ffff267224 */ /* 0x000fe400078e0016 */
[-C--:B------:R-:W-:Y:S02]  /*2970*/  IMAD R11, R35, R10.reuse, R11 ;  /* 0x0000000a230b7224 */ /* 0x080fe400078e020b */
[----:B------:R-:W-:-:S04]  /*2980*/  IMAD.WIDE.U32 R22, R34, R10, R38 ;  /* 0x0000000a22167225 */ /* 0x000fc800078e0026 */
[----:B------:R-:W-:-:S07]  /*2990*/  IMAD.IADD R23, R23, 0x1, R11 ;  /* 0x0000000117177824 */ /* 0x000fce00078e020b */
.L_x_7892:
        /* <DEDUP_REMOVED lines=31> */
.L_x_7906:
[----:B------:R-:W-:Y:S01]  /*2b90*/  MOV R18, R6 ;  /* 0x0000000600127202 */ /* 0x000fe20000000f00 */
[----:B------:R-:W-:Y:S01]  /*2ba0*/  IMAD.MOV.U32 R21, RZ, RZ, R9 ;  /* 0x000000ffff157224 */ /* 0x000fe200078e0009 */
[----:B------:R-:W-:Y:S01]  /*2bb0*/  MOV R24, R16 ;  /* 0x0000001000187202 */ /* 0x000fe20000000f00 */
[----:B------:R-:W-:Y:S01]  /*2bc0*/  IMAD.MOV.U32 R19, RZ, RZ, R17 ;  /* 0x000000ffff137224 */ /* 0x000fe200078e0011 */
[----:B------:R-:W-:-:S07]  /*2bd0*/  MOV R26, 0x2bf0 ;  /* 0x00002bf0001a7802 */ /* 0x000fce0000000f00 */
[----:B------:R-:W-:Y:S05]  /*2be0*/  CALL.REL.NOINC `($__internal_165_$__cuda_sm20_rem_s64) ;  /* 0x00000040008c7944 */ /* 0x000fea0003c00000 */
.L_x_7907:
[----:B------:R-:W-:Y:S05]  /*2bf0*/  BSYNC.RECONVERGENT B1 ;  /* 0x0000000000017941 */ /* 0x000fea0003800200 */
.L_x_7905:
        /* <DEDUP_REMOVED lines=30> */
.L_x_7909:
[----:B------:R-:W-:Y:S01]  /*2de0*/  MOV R24, R16 ;  /* 0x0000001000187202 */ /* 0x000fe20000000f00 */
[----:B------:R-:W-:Y:S01]  /*2df0*/  IMAD.MOV.U32 R19, RZ, RZ, R17 ;  /* 0x000000ffff137224 */ /* 0x000fe200078e0011 */
[----:B------:R-:W-:Y:S01]  /*2e00*/  MOV R18, R20 ;  /* 0x0000001400127202 */ /* 0x000fe20000000f00 */
[----:B------:R-:W-:Y:S01]  /*2e10*/  IMAD.MOV.U32 R21, RZ, RZ, R7 ;  /* 0x000000ffff157224 */ /* 0x000fe200078e0007 */
[----:B------:R-:W-:-:S07]  /*2e20*/  MOV R26, 0x2e40 ;  /* 0x00002e40001a7802 */ /* 0x000fce0000000f00 */
[----:B------:R-:W-:Y:S05]  /*2e30*/  CALL.REL.NOINC `($__internal_165_$__cuda_sm20_rem_s64) ;  /* 0x0000003c00f87944 */ /* 0x000fea0003c00000 */
[----:B------:R-:W-:Y:S01]  /*2e40*/  MOV R6, R10 ;  /* 0x0000000a00067202 */ /* 0x000fe20000000f00 */
[----:B------:R-:W-:-:S07]  /*2e50*/  IMAD.MOV.U32 R7, RZ, RZ, R11 ;  /* 0x000000ffff077224 */ /* 0x000fce00078e000b */
.L_x_7910:
[----:B------:R-:W-:Y:S05]  /*2e60*/  BSYNC.RECONVERGENT B1 ;  /* 0x0000000000017941 */ /* 0x000fea0003800200 */
.L_x_7908:
[----:B------:R-:W-:Y:S02]  /*2e70*/  IMAD R7, R7, R8, RZ ;  /* 0x0000000807077224 */ /* 0x000fe400078e02ff */
[----:B------:R-:W-:-:S04]  /*2e80*/  IMAD.WIDE.U32 R22, R8, R6, R22 ;  /* 0x0000000608167225 */ /* 0x000fc800078e0016 */
[----:B------:R-:W-:-:S05]  /*2e90*/  IMAD R7, R9, R6, R7 ;  /* 0x0000000609077224 */ /* 0x000fca00078e0207 */
[----:B------:R-:W-:-:S07]  /*2ea0*/  IADD3 R23, PT, PT, R23, R7, RZ ;  /* 0x0000000717177210 */ /* 0x000fce0007ffe0ff */
.L_x_7865:
        /* <DEDUP_REMOVED lines=12> */
.L_x_7864:
        /* <DEDUP_REMOVED lines=22> */
.L_x_7938:
        /* <DEDUP_REMOVED lines=32> */
.L_x_7915:
[----:B------:R-:W-:Y:S01]  /*32d0*/  IMAD.MOV.U32 R26, RZ, RZ, R10 ;  /* 0x000000ffff1a7224 */ /* 0x000fe200078e000a */
[----:B------:R-:W-:Y:S01]  /*32e0*/  MOV R13, R15 ;  /* 0x0000000f000d7202 */ /* 0x000fe20000000f00 */
[----:B------:R-:W-:Y:S01]  /*32f0*/  IMAD.MOV.U32 R14, RZ, RZ, R20 ;  /* 0x000000ffff0e7224 */ /* 0x000fe200078e0014 */
[----:B------:R-:W-:Y:S02]  /*3300*/  MOV R11, R21 ;  /* 0x00000015000b7202 */ /* 0x000fe40000000f00 */
[----:B------:R-:W-:-:S07]  /*3310*/  MOV R12, 0x3330 ;  /* 0x00003330000c7802 */ /* 0x000fce0000000f00 */
[----:B-123--:R-:W-:Y:S05]  /*3320*/  CALL.REL.NOINC `($__internal_164_$__cuda_sm20_div_s64) ;  /* 0x0000003400707944 */ /* 0x00efea0003c00000 */
        /* <DEDUP_REMOVED lines=10> */
.L_x_7916:
[----:B------:R-:W-:Y:S05]  /*33d0*/  BSYNC.RECONVERGENT B1 ;  /* 0x0000000000017941 */ /* 0x000fea0003800200 */
.L_x_7914:
        /* <DEDUP_REMOVED lines=38> */
.L_x_7918:
[----:B------:R-:W-:Y:S01]  /*3640*/  IMAD.MOV.U32 R26, RZ, RZ, R36 ;  /* 0x000000ffff1a7224 */ /* 0x000fe200078e0024 */
[----:B------:R-:W-:Y:S01]  /*3650*/  MOV R13, R37 ;  /* 0x00000025000d7202 */ /* 0x000fe20000000f00 */
[----:B------:R-:W-:Y:S01]  /*3660*/  IMAD.MOV.U32 R14, RZ, RZ, R38 ;  /* 0x000000ffff0e7224 */ /* 0x000fe200078e0026 */
[----:B------:R-:W-:Y:S02]  /*3670*/  MOV R11, R39 ;  /* 0x00000027000b7202 */ /* 0x000fe40000000f00 */
[----:B------:R-:W-:-:S07]  /*3680*/  MOV R12, 0x36a0 ;  /* 0x000036a0000c7802 */ /* 0x000fce0000000f00 */
[----:B-1----:R-:W-:Y:S05]  /*3690*/  CALL.REL.NOINC `($__internal_164_$__cuda_sm20_div_s64) ;  /* 0x0000003000947944 */ /* 0x002fea0003c00000 */
        /* <DEDUP_REMOVED lines=11> */
.L_x_7919:
[----:B------:R-:W-:Y:S05]  /*3750*/  BSYNC.RECONVERGENT B1 ;  /* 0x0000000000017941 */ /* 0x000fea0003800200 */
.L_x_7917:
        /* <DEDUP_REMOVED lines=38> */
.L_x_7921:
[----:B------:R-:W-:Y:S01]  /*39c0*/  MOV R26, R36 ;  /* 0x00000024001a7202 */ /* 0x000fe20000000f00 */
[----:B------:R-:W-:Y:S01]  /*39d0*/  IMAD.MOV.U32 R13, RZ, RZ, R37 ;  /* 0x000000ffff0d7224 */ /* 0x000fe200078e0025 */
[----:B------:R-:W-:Y:S01]  /*39e0*/  MOV R14, R38 ;  /* 0x00000026000e7202 */ /* 0x000fe20000000f00 */
[----:B------:R-:W-:Y:S01]  /*39f0*/  IMAD.MOV.U32 R11, RZ, RZ, R39 ;  /* 0x000000ffff0b7224 */ /* 0x000fe200078e0027 */
[----:B------:R-:W-:-:S07]  /*3a00*/  MOV R12, 0x3a20 ;  /* 0x00003a20000c7802 */ /* 0x000fce0000000f00 */
[----:B-1----:R-:W-:Y:S05]  /*3a10*/  CALL.REL.NOINC `($__internal_164_$__cuda_sm20_div_s64) ;  /* 0x0000002c00b47944 */ /* 0x002fea0003c00000 */
        /* <DEDUP_REMOVED lines=11> */
.L_x_7922:
[----:B------:R-:W-:Y:S05]  /*3ad0*/  BSYNC.RECONVERGENT B1 ;  /* 0x0000000000017941 */ /* 0x000fea0003800200 */
.L_x_7920:
        /* <DEDUP_REMOVED lines=37> */
.L_x_7924:
        /* <DEDUP_REMOVED lines=17> */
.L_x_7925:
[----:B------:R-:W-:Y:S05]  /*3e40*/  BSYNC.RECONVERGENT B1 ;  /* 0x0000000000017941 */ /* 0x000fea0003800200 */
.L_x_7923:
        /* <DEDUP_REMOVED lines=38> */
.L_x_7927:
        /* <DEDUP_REMOVED lines=17> */
.L_x_7928:
[----:B------:R-:W-:Y:S05]  /*41c0*/  BSYNC.RECONVERGENT B1 ;  /* 0x0000000000017941 */ /* 0x000fea0003800200 */
.L_x_7926:
        /* <DEDUP_REMOVED lines=38> */
.L_x_7930:
        /* <DEDUP_REMOVED lines=17> */
.L_x_7931:
[----:B------:R-:W-:Y:S05]  /*4540*/  BSYNC.RECONVERGENT B1 ;  /* 0x0000000000017941 */ /* 0x000fea0003800200 */
.L_x_7929:
        /* <DEDUP_REMOVED lines=37> */
.L_x_7933:
        /* <DEDUP_REMOVED lines=17> */
.L_x_7934:
[----:B------:R-:W-:Y:S05]  /*48b0*/  BSYNC.RECONVERGENT B1 ;  /* 0x0000000000017941 */ /* 0x000fea0003800200 */
.L_x_7932:
        /* <DEDUP_REMOVED lines=36> */
.L_x_7936:
[----:B------:R-:W-:Y:S01]  /*4b00*/  MOV R26, R36 ;  /* 0x00000024001a7202 */ /* 0x000fe20000000f00 */
[----:B------:R-:W-:Y:S01]  /*4b10*/  IMAD.MOV.U32 R14, RZ, RZ, R38 ;  /* 0x000000ffff0e7224 */ /* 0x000fe200078e0026 */
[----:B------:R-:W-:Y:S02]  /*4b20*/  MOV R13, R37 ;  /* 0x00000025000d7202 */ /* 0x000fe40000000f00 */
[----:B------:R-:W-:Y:S02]  /*4b30*/  MOV R11, R39 ;  /* 0x00000027000b7202 */ /* 0x000fe40000000f00 */
[----:B------:R-:W-:-:S07]  /*4b40*/  MOV R12, 0x4b60 ;  /* 0x00004b60000c7802 */ /* 0x000fce0000000f00 */
[----:B-1----:R-:W-:Y:S05]  /*4b50*/  CALL.REL.NOINC `($__internal_164_$__cuda_sm20_div_s64) ;  /* 0x0000001c00647944 */ /* 0x002fea0003c00000 */
        /* <DEDUP_REMOVED lines=11> */
.L_x_7937:
[----:B------:R-:W-:Y:S05]  /*4c10*/  BSYNC.RECONVERGENT B1 ;  /* 0x0000000000017941 */ /* 0x000fea0003800200 */
.L_x_7935:
        /* <DEDUP_REMOVED lines=11> */
.L_x_7913:
        /* <DEDUP_REMOVED lines=36> */
.L_x_7941:
[----:B------:R-:W-:Y:S01]  /*4f10*/  IMAD.MOV.U32 R26, RZ, RZ, R10 ;  /* 0x000000ffff1a7224 */ /* 0x000fe200078e000a */
[----:B------:R-:W-:Y:S01]  /*4f20*/  MOV R13, R15 ;  /* 0x0000000f000d7202 */ /* 0x000fe20000000f00 */
[----:B------:R-:W-:Y:S01]  /*4f30*/  IMAD.MOV.U32 R11, RZ, RZ, R17 ;  /* 0x000000ffff0b7224 */ /* 0x000fe200078e0011 */
[----:B------:R-:W-:Y:S02]  /*4f40*/  MOV R14, R16 ;  /* 0x00000010000e7202 */ /* 0x000fe40000000f00 */
[----:B------:R-:W-:-:S07]  /*4f50*/  MOV R12, 0x4f70 ;  /* 0x00004f70000c7802 */ /* 0x000fce0000000f00 */
[----:B------:R-:W-:Y:S05]  /*4f60*/  CALL.REL.NOINC `($__internal_164_$__cuda_sm20_div_s64) ;  /* 0x0000001800607944 */ /* 0x000fea0003c00000 */
        /* <DEDUP_REMOVED lines=10> */
.L_x_7942:
[----:B------:R-:W-:Y:S05]  /*5010*/  BSYNC.RECONVERGENT B1 ;  /* 0x0000000000017941 */ /* 0x000fea0003800200 */
.L_x_7940:
        /* <DEDUP_REMOVED lines=41> */
.L_x_7944:
[----:B------:R-:W-:Y:S01]  /*52b0*/  MOV R26, R20 ;  /* 0x00000014001a7202 */ /* 0x000fe20000000f00 */
[----:B------:R-:W-:Y:S01]  /*52c0*/  IMAD.MOV.U32 R14, RZ, RZ, R18 ;  /* 0x000000ffff0e7224 */ /* 0x000fe200078e0012 */
[----:B------:R-:W-:Y:S02]  /*52d0*/  MOV R13, R21 ;  /* 0x00000015000d7202 */ /* 0x000fe40000000f00 */
[----:B------:R-:W-:Y:S02]  /*52e0*/  MOV R11, R19 ;  /* 0x00000013000b7202 */ /* 0x000fe40000000f00 */
[----:B------:R-:W-:-:S07]  /*52f0*/  MOV R12, 0x5310 ;  /* 0x00005310000c7802 */ /* 0x000fce0000000f00 */
[----:B------:R-:W-:Y:S05]  /*5300*/  CALL.REL.NOINC `($__internal_164_$__cuda_sm20_div_s64) ;  /* 0x0000001400787944 */ /* 0x000fea0003c00000 */
        /* <DEDUP_REMOVED lines=11> */
.L_x_7945:
[----:B------:R-:W-:Y:S05]  /*53c0*/  BSYNC.RECONVERGENT B1 ;  /* 0x0000000000017941 */ /* 0x000fea0003800200 */
.L_x_7943:
        /* <DEDUP_REMOVED lines=40> */
.L_x_7947:
[----:B------:R-:W-:Y:S01]  /*5650*/  MOV R26, R18 ;  /* 0x00000012001a7202 */ /* 0x000fe20000000f00 */
[----:B------:R-:W-:Y:S01]  /*5660*/  IMAD.MOV.U32 R13, RZ, RZ, R19 ;  /* 0x000000ffff0d7224 */ /* 0x000fe200078e0013 */
[----:B------:R-:W-:Y:S02]  /*5670*/  MOV R14, R20 ;  /* 0x00000014000e7202 */ /* 0x000fe40000000f00 */
[----:B------:R-:W-:Y:S02]  /*5680*/  MOV R11, R21 ;  /* 0x00000015000b7202 */ /* 0x000fe40000000f00 */
[----:B------:R-:W-:-:S07]  /*5690*/  MOV R12, 0x56b0 ;  /* 0x000056b0000c7802 */ /* 0x000fce0000000f00 */
[----:B------:R-:W-:Y:S05]  /*56a0*/  CALL.REL.NOINC `($__internal_164_$__cuda_sm20_div_s64) ;  /* 0x0000001000907944 */ /* 0x000fea0003c00000 */
        /* <DEDUP_REMOVED lines=11> */
.L_x_7948:
[----:B------:R-:W-:Y:S05]  /*5760*/  BSYNC.RECONVERGENT B1 ;  /* 0x0000000000017941 */ /* 0x000fea0003800200 */
.L_x_7946:
        /* <DEDUP_REMOVED lines=39> */
.L_x_7950:
        /* <DEDUP_REMOVED lines=17> */
.L_x_7951:
[----:B------:R-:W-:Y:S05]  /*5af0*/  BSYNC.RECONVERGENT B1 ;  /* 0x0000000000017941 */ /* 0x000fea0003800200 */
.L_x_7949:
        /* <DEDUP_REMOVED lines=9> */
.L_x_7939:
        /* <DEDUP_REMOVED lines=34> */
.L_x_7954:
[----:B------:R-:W-:Y:S01]  /*5db0*/  MOV R26, R10 ;  /* 0x0000000a001a7202 */ /* 0x000fe20000000f00 */
[----:B------:R-:W-:Y:S01]  /*5dc0*/  IMAD.MOV.U32 R13, RZ, RZ, R15 ;  /* 0x000000ffff0d7224 */ /* 0x000fe200078e000f */
[----:B------:R-:W-:Y:S02]  /*5dd0*/  MOV R14, R16 ;  /* 0x00000010000e7202 */ /* 0x000fe40000000f00 */
[----:B------:R-:W-:Y:S02]  /*5de0*/  MOV R11, R17 ;  /* 0x00000011000b7202 */ /* 0x000fe40000000f00 */
[----:B------:R-:W-:-:S07]  /*5df0*/  MOV R12, 0x5e10 ;  /* 0x00005e10000c7802 */ /* 0x000fce0000000f00 */
[----:B------:R-:W-:Y:S05]  /*5e00*/  CALL.REL.NOINC `($__internal_164_$__cuda_sm20_div_s64) ;  /* 0x0000000800b87944 */ /* 0x000fea0003c00000 */
        /* <DEDUP_REMOVED lines=10> */
.L_x_7955:
[----:B------:R-:W-:Y:S05]  /*5eb0*/  BSYNC.RECONVERGENT B1 ;  /* 0x0000000000017941 */ /* 0x000fea0003800200 */
.L_x_7953:
        /* <DEDUP_REMOVED lines=39> */
.L_x_7957:
[----:B------:R-:W-:Y:S01]  /*6130*/  MOV R26, R18 ;  /* 0x00000012001a7202 */ /* 0x000fe20000000f00 */
[----:B------:R-:W-:Y:S01]  /*6140*/  IMAD.MOV.U32 R14, RZ, RZ, R16 ;  /* 0x000000ffff0e7224 */ /* 0x000fe200078e0010 */
[----:B------:R-:W-:Y:S02]  /*6150*/  MOV R13, R19 ;  /* 0x00000013000d7202 */ /* 0x000fe40000000f00 */
        /* <DEDUP_REMOVED lines=14> */
.L_x_7958:
[----:B------:R-:W-:Y:S05]  /*6240*/  BSYNC.RECONVERGENT B1 ;  /* 0x0000000000017941 */ /* 0x000fea0003800200 */
.L_x_7956:
        /* <DEDUP_REMOVED lines=9> */
.L_x_7952:
        /* <DEDUP_REMOVED lines=30> */
.L_x_7960:
[----:B------:R-:W-:Y:S01]  /*64c0*/  MOV R24, R18 ;  /* 0x0000001200187202 */ /* 0x000fe20000000f00 */
[----:B------:R-:W-:Y:S01]  /*64d0*/  IMAD.MOV.U32 R21, RZ, RZ, R15 ;  /* 0x000000ffff157224 */ /* 0x000fe200078e000f */
[----:B------:R-:W-:Y:S02]  /*64e0*/  MOV R18, R10 ;  /* 0x0000000a00127202 */ /* 0x000fe40000000f00 */
[----:B------:R-:W-:-:S07]  /*64f0*/  MOV R26, 0x6510 ;  /* 0x00006510001a7802 */ /* 0x000fce0000000f00 */
[----:B------:R-:W-:Y:S05]  /*6500*/  CALL.REL.NOINC `($__internal_165_$__cuda_sm20_rem_s64) ;  /* 0x0000000800447944 */ /* 0x000fea0003c00000 */
.L_x_7961:
[----:B------:R-:W-:Y:S05]  /*6510*/  BSYNC.RECONVERGENT B1 ;  /* 0x0000000000017941 */ /* 0x000fea0003800200 */
.L_x_7959:
        /* <DEDUP_REMOVED lines=8> */
.L_x_7912:
[----:B------:R-:W0:Y:S02]  /*65a0*/  LDCU.64 UR6, c[0x0][0x388] ;  /* 0x00007100ff0677ac */ /* 0x000e240008000a00 */
[----:B0-----:R-:W-:-:S04]  /*65b0*/  IADD3 R6, P0, PT, R6, UR6, RZ ;  /* 0x0000000606067c10 */ /* 0x001fc8000ff1e0ff */
[----:B------:R-:W-:-:S05]  /*65c0*/  IADD3.X R7, PT, PT, R5, UR7, RZ, P0, !PT ;  /* 0x0000000705077c10 */ /* 0x000fca00087fe4ff */
[----:B------:R-:W2:Y:S02]  /*65d0*/  LDG.E.U8 R6, desc[UR8][R6.64] ;  /* 0x0000000806067981 */ /* 0x000ea4000c1e1100 */
[----:B--2---:R-:W0:Y:S02]  /*65e0*/  I2F.F16 R4, R6 ;  /* 0x0000000600047306 */ /* 0x004e240000200c00 */
[----:B0-----:R1:W-:Y:S02]  /*65f0*/  STS.U16 [R3], R4 ;  /* 0x0000000403007388 */ /* 0x0013e40000000400 */
.L_x_7911:
[----:B------:R-:W-:Y:S05]  /*6600*/  BSYNC.RECONVERGENT B0 ;  /* 0x0000000000007941 */ /* 0x000fea0003800200 */
.L_x_7863:
[----:B------:R-:W-:Y:S01]  /*6610*/  BAR.SYNC.DEFER_BLOCKING 0x0 ;  /* 0x0000000000007b1d */ /* 0x000fe20000010000 */
[----:B------:R-:W-:Y:S01]  /*6620*/  UISETP.GE.U32.AND UP0, UPT, UR5, 0x42, UPT ;  /* 0x000000420500788c */ /* 0x000fe2000bf06070 */
[----:B------:R-:W-:-:S08]  /*6630*/  ISETP.GT.U32.AND P1, PT, R2, 0x1f, PT ;  /* 0x0000001f0200780c */ /* 0x000fd00003f24070 */
[----:B------:R-:W-:Y:S05]  /*6640*/  BRA.U !UP0, `(.L_x_7962) ;  /* 0x0000000108307547 */ /* 0x000fea000b800000 */
.L_x_7963:
        /* <DEDUP_REMOVED lines=12> */
.L_x_7962:
        /* <DEDUP_REMOVED lines=30> */
        .weak           $__internal_164_$__cuda_sm20_div_s64
        .type           $__internal_164_$__cuda_sm20_div_s64,@function
        .size           $__internal_164_$__cuda_sm20_div_s64,($__internal_165_$__cuda_sm20_rem_s64 - $__internal_164_$__cuda_sm20_div_s64)
$__internal_164_$__cuda_sm20_div_s64:
        /* <DEDUP_REMOVED lines=82> */
[----:B------:R-:W-:Y:S06]  /*6e10*/  RET.REL.NODEC R12 `(uncontiguous_cumulate_sum_square_u8) ;  /* 0xffffff900c787950 */ /* 0x000fec0003c3ffff */
        .weak           $__internal_165_$__cuda_sm20_rem_s64
        .type           $__internal_165_$__cuda_sm20_rem_s64,@function
        .size           $__internal_165_$__cuda_sm20_rem_s64,(.L_x_10116 - $__internal_165_$__cuda_sm20_rem_s64)
$__internal_165_$__cuda_sm20_rem_s64:
        /* <DEDUP_REMOVED lines=76> */
[----:B------:R-:W-:Y:S06]  /*72e0*/  RET.REL.NODEC R26 `(uncontiguous_cumulate_sum_square_u8) ;  /* 0xffffff8c1a447950 */ /* 0x000fec0003c3ffff */
.L_x_7964:
        /* <DEDUP_REMOVED lines=9> */
.L_x_10116:


//--------------------- .text.uncontiguous_sum_square_u8 --------------------------
	.section	.text.uncontiguous_sum_square_u8,"ax",@progbits
	.align	128
        .global         uncontiguous_sum_square_u8
        .type           uncontiguous_sum_square_u8,@function
        .size           uncontiguous_sum_square_u8,(.L_x_10118 - uncontiguous_sum_square_u8)
        .other          uncontiguous_sum_square_u8,@"STO_CUDA_ENTRY STV_DEFAULT"
uncontiguous_sum_square_u8:
.text.uncontiguous_sum_square_u8:
        /* <DEDUP_REMOVED lines=37> */
.L_x_7993:
        /* <DEDUP_REMOVED lines=32> */
.L_x_7970:
[----:B------:R-:W-:Y:S01]  /*0450*/  MOV R26, R6 ;  /* 0x00000006001a7202 */ /* 0x000fe20000000f00 */
[----:B------:R-:W-:Y:S01]  /*0460*/  IMAD.MOV.U32 R13, RZ, RZ, R9 ;  /* 0x000000ffff0d7224 */ /* 0x000fe200078e0009 */
[----:B------:R-:W-:Y:S01]  /*0470*/  MOV R14, R40 ;  /* 0x00000028000e7202 */ /* 0x000fe20000000f00 */
[----:B------:R-:W-:Y:S01]  /*0480*/  IMAD.MOV.U32 R11, RZ, RZ, R41 ;  /* 0x000000ffff0b7224 */ /* 0x000fe200078e0029 */
[----:B------:R-:W-:-:S07]  /*0490*/  MOV R12, 0x4b0 ;  /* 0x000004b0000c7802 */ /* 0x000fce0000000f00 */
[----:B-1----:R-:W-:Y:S05]  /*04a0*/  CALL.REL.NOINC `($__internal_166_$__cuda_sm20_div_s64) ;  /* 0x0000006400287944 */ /* 0x002fea0003c00000 */
        /* <DEDUP_REMOVED lines=10> */
.L_x_7971:
[----:B------:R-:W-:Y:S05]  /*0550*/  BSYNC.RECONVERGENT B1 ;  /* 0x0000000000017941 */ /* 0x000fea0003800200 */
.L_x_7969:
        /* <DEDUP_REMOVED lines=33> */
.L_x_7973:
[----:B------:R-:W-:Y:S01]  /*0770*/  IMAD.MOV.U32 R26, RZ, RZ, R20 ;  /* 0x000000ffff1a7224 */ /* 0x000fe200078e0014 */
[----:B------:R-:W-:Y:S01]  /*0780*/  MOV R13, R7 ;  /* 0x00000007000d7202 */ /* 0x000fe20000000f00 */
[----:B------:R-:W-:Y:S01]  /*0790*/  IMAD.MOV.U32 R14, RZ, RZ, R40 ;  /* 0x000000ffff0e7224 */ /* 0x000fe200078e0028 */
[----:B------:R-:W-:Y:S02]  /*07a0*/  MOV R11, R41 ;  /* 0x00000029000b7202 */ /* 0x000fe40000000f00 */
[----:B------:R-:W-:-:S07]  /*07b0*/  MOV R12, 0x7d0 ;  /* 0x000007d0000c7802 */ /* 0x000fce0000000f00 */
[----:B------:R-:W-:Y:S05]  /*07c0*/  CALL.REL.NOINC `($__internal_166_$__cuda_sm20_div_s64) ;  /* 0x0000006000607944 */ /* 0x000fea0003c00000 */
        /* <DEDUP_REMOVED lines=9> */
.L_x_7974:
[----:B------:R-:W-:Y:S05]  /*0860*/  BSYNC.RECONVERGENT B1 ;  /* 0x0000000000017941 */ /* 0x000fea0003800200 */
.L_x_7972:
        /* <DEDUP_REMOVED lines=34> */
.L_x_7976:
[----:B------:R-:W-:Y:S01]  /*0a90*/  MOV R26, R34 ;  /* 0x00000022001a7202 */ /* 0x000fe20000000f00 */
[----:B------:R-:W-:Y:S01]  /*0aa0*/  IMAD.MOV.U32 R13, RZ, RZ, R35 ;  /* 0x000000ffff0d7224 */ /* 0x000fe200078e0023 */
[----:B------:R-:W-:Y:S01]  /*0ab0*/  MOV R14, R20 ;  /* 0x00000014000e7202 */ /* 0x000fe20000000f00 */
[----:B------:R-:W-:Y:S01]  /*0ac0*/  IMAD.MOV.U32 R11, RZ, RZ, R21 ;  /* 0x000000ffff0b7224 */ /* 0x000fe200078e0015 */
[----:B------:R-:W-:-:S07]  /*0ad0*/  MOV R12, 0xaf0 ;  /* 0x00000af0000c7802 */ /* 0x000fce0000000f00 */
[----:B------:R-:W-:Y:S05]  /*0ae0*/  CALL.REL.NOINC `($__internal_166_$__cuda_sm20_div_s64) ;  /* 0x0000005c00987944 */ /* 0x000fea0003c00000 */
        /* <DEDUP_REMOVED lines=10> */
.L_x_7977:
[----:B------:R-:W-:Y:S05]  /*0b90*/  BSYNC.RECONVERGENT B1 ;  /* 0x0000000000017941 */ /* 0x000fea0003800200 */
.L_x_7975:
        /* <DEDUP_REMOVED lines=34> */
.L_x_7979:
        /* <DEDUP_REMOVED lines=16> */
.L_x_7980:
[----:B------:R-:W-:Y:S05]  /*0ec0*/  BSYNC.RECONVERGENT B1 ;  /* 0x0000000000017941 */ /* 0x000fea0003800200 */
.L_x_7978:
        /* <DEDUP_REMOVED lines=36> */
.L_x_7982:
        /* <DEDUP_REMOVED lines=16> */
.L_x_7983:
[----:B------:R-:W-:Y:S05]  /*1210*/  BSYNC.RECONVERGENT B1 ;  /* 0x0000000000017941 */ /* 0x000fea0003800200 */
.L_x_7981:
        /* <DEDUP_REMOVED lines=35> */
.L_x_7985:
[----:B------:R-:W-:Y:S01]  /*1450*/  IMAD.MOV.U32 R26, RZ, RZ, R34 ;  /* 0x000000ffff1a7224 */ /* 0x000fe200078e0022 */
[----:B------:R-:W-:Y:S01]  /*1460*/  MOV R13, R35 ;  /* 0x00000023000d7202 */ /* 0x000fe20000000f00 */
[----:B------:R-:W-:Y:S01]  /*1470*/  IMAD.MOV.U32 R14, RZ, RZ, R20 ;  /* 0x000000ffff0e7224 */ /* 0x000fe200078e0014 */
[----:B------:R-:W-:Y:S02]  /*1480*/  MOV R11, R21 ;  /* 0x00000015000b7202 */ /* 0x000fe40000000f00 */
[----:B------:R-:W-:-:S07]  /*1490*/  MOV R12, 0x14b0 ;  /* 0x000014b0000c7802 */ /* 0x000fce0000000f00 */
[----:B------:R-:W-:Y:S05]  /*14a0*/  CALL.REL.NOINC `($__internal_166_$__cuda_sm20_div_s64) ;  /* 0x0000005400287944 */ /* 0x000fea0003c00000 */
        /* <DEDUP_REMOVED lines=10> */
.L_x_7986:
[----:B------:R-:W-:Y:S05]  /*1550*/  BSYNC.RECONVERGENT B1 ;  /* 0x0000000000017941 */ /* 0x000fea0003800200 */
.L_x_7984:
        /* <DEDUP_REMOVED lines=34> */
.L_x_7988:
[----:B------:R-:W-:Y:S01]  /*1780*/  IMAD.MOV.U32 R26, RZ, RZ, R38 ;  /* 0x000000ffff1a7224 */ /* 0x000fe200078e0026 */
[----:B------:R-:W-:Y:S01]  /*1790*/  MOV R13, R39 ;  /* 0x00000027000d7202 */ /* 0x000fe20000000f00 */
[----:B------:R-:W-:Y:S01]  /*17a0*/  IMAD.MOV.U32 R14, RZ, RZ, R20 ;  /* 0x000000ffff0e7224 */ /* 0x000fe200078e0014 */
[----:B------:R-:W-:Y:S02]  /*17b0*/  MOV R11, R21 ;  /* 0x00000015000b7202 */ /* 0x000fe40000000f00 */
[----:B------:R-:W-:-:S07]  /*17c0*/  MOV R12, 0x17e0 ;  /* 0x000017e0000c7802 */ /* 0x000fce0000000f00 */
[----:B------:R-:W-:Y:S05]  /*17d0*/  CALL.REL.NOINC `($__internal_166_$__cuda_sm20_div_s64) ;  /* 0x00000050005c7944 */ /* 0x000fea0003c00000 */
        /* <DEDUP_REMOVED lines=10> */
.L_x_7989:
[----:B------:R-:W-:Y:S05]  /*1880*/  BSYNC.RECONVERGENT B1 ;  /* 0x0000000000017941 */ /* 0x000fea0003800200 */
.L_x_7987:
        /* <DEDUP_REMOVED lines=35> */
.L_x_7991:
[----:B------:R-:W-:Y:S01]  /*1ac0*/  MOV R26, R34 ;  /* 0x00000022001a7202 */ /* 0x000fe20000000f00 */
[----:B------:R-:W-:Y:S01]  /*1ad0*/  IMAD.MOV.U32 R13, RZ, RZ, R35 ;  /* 0x000000ffff0d7224 */ /* 0x000fe200078e0023 */
[----:B------:R-:W-:Y:S01]  /*1ae0*/  MOV R14, R20 ;  /* 0x00000014000e7202 */ /* 0x000fe20000000f00 */
[----:B------:R-:W-:Y:S01]  /*1af0*/  IMAD.MOV.U32 R11, RZ, RZ, R21 ;  /* 0x000000ffff0b7224 */ /* 0x000fe200078e0015 */
[----:B------:R-:W-:-:S07]  /*1b00*/  MOV R12, 0x1b20 ;  /* 0x00001b20000c7802 */ /* 0x000fce0000000f00 */
[----:B------:R-:W-:Y:S05]  /*1b10*/  CALL.REL.NOINC `($__internal_166_$__cuda_sm20_div_s64) ;  /* 0x0000004c008c7944 */ /* 0x000fea0003c00000 */
        /* <DEDUP_REMOVED lines=10> */
.L_x_7992:
[----:B------:R-:W-:Y:S05]  /*1bc0*/  BSYNC.RECONVERGENT B1 ;  /* 0x0000000000017941 */ /* 0x000fea0003800200 */
.L_x_7990:
        /* <DEDUP_REMOVED lines=8> */
.L_x_7968:
        /* <DEDUP_REMOVED lines=35> */
.L_x_7996:
        /* <DEDUP_REMOVED lines=16> */
.L_x_7997:
[----:B------:R-:W-:Y:S05]  /*1f80*/  BSYNC.RECONVERGENT B1 ;  /* 0x0000000000017941 */ /* 0x000fea0003800200 */
.L_x_7995:
        /* <DEDUP_REMOVED lines=34> */
.L_x_7999:
        /* <DEDUP_REMOVED lines=16> */
.L_x_8000:
[----:B------:R-:W-:Y:S05]  /*22b0*/  BSYNC.RECONVERGENT B1 ;  /* 0x0000000000017941 */ /* 0x000fea0003800200 */
.L_x_7998:
        /* <DEDUP_REMOVED lines=35> */
.L_x_8002:
        /* <DEDUP_REMOVED lines=16> */
.L_x_8003:
[----:B------:R-:W-:Y:S05]  /*25f0*/  BSYNC.RECONVERGENT B1 ;  /* 0x0000000000017941 */ /* 0x000fea0003800200 */
.L_x_8001:
        /* <DEDUP_REMOVED lines=35> */
.L_x_8005:
[----:B------:R-:W-:Y:S01]  /*2830*/  IMAD.MOV.U32 R26, RZ, RZ, R18 ;  /* 0x000000ffff1a7224 */ /* 0x000fe200078e0012 */
[----:B------:R-:W-:Y:S01]  /*2840*/  MOV R13, R19 ;  /* 0x00000013000d7202 */ /* 0x000fe20000000f00 */
[----:B------:R-:W-:Y:S01]  /*2850*/  IMAD.MOV.U32 R14, RZ, RZ, R16 ;  /* 0x000000ffff0e7224 */ /* 0x000fe200078e0010 */
[----:B------:R-:W-:Y:S02]  /*2860*/  MOV R11, R17 ;  /* 0x00000011000b7202 */ /* 0x000fe40000000f00 */
[----:B------:R-:W-:-:S07]  /*2870*/  MOV R12, 0x2890 ;  /* 0x00002890000c7802 */ /* 0x000fce0000000f00 */
[----:B------:R-:W-:Y:S05]  /*2880*/  CALL.REL.NOINC `($__internal_166_$__cuda_sm20_div_s64) ;  /* 0x0000004000307944 */ /* 0x000fea0003c00000 */
        /* <DEDUP_REMOVED lines=10> */
.L_x_8006:
[----:B------:R-:W-:Y:S05]  /*2930*/  BSYNC.RECONVERGENT B1 ;  /* 0x0000000000017941 */ /* 0x000fea0003800200 */
.L_x_8004:
[----:B------:R-:W-:Y:S01]  /*2940*/  IMAD R11, R11, R34, RZ ;  /* 0x000000220b0b7224 */ /* 0x000fe200078e02ff */
[----:B------:R-:W-:Y:S01]  /*2950*/  IADD3 R8, PT, PT, R8, -0x2, RZ ;  /* 0xfffffffe08087810 */ /* 0x000fe20007ffe0ff */
[----:B------:R-:W-:Y:S02]  /*2960*/  IMAD.MOV.U32 R38, RZ, RZ, R22 ;  /* 0x000000ffff267224 */ /* 0x000fe400078e0016 */
[-C--:B------:R-:W-:Y:S02]  /*2970*/  IMAD R11, R35, R10.reuse, R11 ;  /* 0x0000000a230b7224 */ /* 0x080fe400078e020b */
[----:B------:R-:W-:-:S04]  /*2980*/  IMAD.WIDE.U32 R22, R34, R10, R38 ;  /* 0x0000000a22167225 */ /* 0x000fc800078e0026 */
[----:B------:R-:W-:-:S07]  /*2990*/  IMAD.IADD R23, R23, 0x1, R11 ;  /* 0x0000000117177824 */ /* 0x000fce00078e020b */
.L_x_7994:
        /* <DEDUP_REMOVED lines=31> */
.L_x_8008:
[----:B------:R-:W-:Y:S01]  /*2b90*/  MOV R18, R6 ;  /* 0x0000000600127202 */ /* 0x000fe20000000f00 */
[----:B------:R-:W-:Y:S01]  /*2ba0*/  IMAD.MOV.U32 R21, RZ, RZ, R9 ;  /* 0x000000ffff157224 */ /* 0x000fe200078e0009 */
[----:B------:R-:W-:Y:S01]  /*2bb0*/  MOV R24, R16 ;  /* 0x0000001000187202 */ /* 0x000fe20000000f00 */
[----:B------:R-:W-:Y:S01]  /*2bc0*/  IMAD.MOV.U32 R19, RZ, RZ, R17 ;  /* 0x000000ffff137224 */ /* 0x000fe200078e0011 */
[----:B------:R-:W-:-:S07]  /*2bd0*/  MOV R26, 0x2bf0 ;  /* 0x00002bf0001a7802 */ /* 0x000fce0000000f00 */
[----:B------:R-:W-:Y:S05]  /*2be0*/  CALL.REL.NOINC `($__internal_167_$__cuda_sm20_rem_s64) ;  /* 0x0000004000a47944 */ /* 0x000fea0003c00000 */
.L_x_8009:
[----:B------:R-:W-:Y:S05]  /*2bf0*/  BSYNC.RECONVERGENT B1 ;  /* 0x0000000000017941 */ /* 0x000fea0003800200 */
.L_x_8007:
        /* <DEDUP_REMOVED lines=30> */
.L_x_8011:
[----:B------:R-:W-:Y:S01]  /*2de0*/  MOV R24, R16 ;  /* 0x0000001000187202 */ /* 0x000fe20000000f00 */
[----:B------:R-:W-:Y:S01]  /*2df0*/  IMAD.MOV.U32 R19, RZ, RZ, R17 ;  /* 0x000000ffff137224 */ /* 0x000fe200078e0011 */
[----:B------:R-:W-:Y:S01]  /*2e00*/  MOV R18, R20 ;  /* 0x0000001400127202 */ /* 0x000fe20000000f00 */
[----:B------:R-:W-:Y:S01]  /*2e10*/  IMAD.MOV.U32 R21, RZ, RZ, R7 ;  /* 0x000000ffff157224 */ /* 0x000fe200078e0007 */
[----:B------:R-:W-:-:S07]  /*2e20*/  MOV R26, 0x2e40 ;  /* 0x00002e40001a7802 */ /* 0x000fce0000000f00 */
[----:B------:R-:W-:Y:S05]  /*2e30*/  CALL.REL.NOINC `($__internal_167_$__cuda_sm20_rem_s64) ;  /* 0x0000004000107944 */ /* 0x000fea0003c00000 */
[----:B------:R-:W-:Y:S01]  /*2e40*/  MOV R6, R10 ;  /* 0x0000000a00067202 */ /* 0x000fe20000000f00 */
[----:B------:R-:W-:-:S07]  /*2e50*/  IMAD.MOV.U32 R7, RZ, RZ, R11 ;  /* 0x000000ffff077224 */ /* 0x000fce00078e000b */
.L_x_8012:
[----:B------:R-:W-:Y:S05]  /*2e60*/  BSYNC.RECONVERGENT B1 ;  /* 0x0000000000017941 */ /* 0x000fea0003800200 */
.L_x_8010:
[----:B------:R-:W-:Y:S02]  /*2e70*/  IMAD R7, R7, R8, RZ ;  /* 0x0000000807077224 */ /* 0x000fe400078e02ff */
[----:B------:R-:W-:-:S04]  /*2e80*/  IMAD.WIDE.U32 R22, R8, R6, R22 ;  /* 0x0000000608167225 */ /* 0x000fc800078e0016 */
[----:B------:R-:W-:-:S05]  /*2e90*/  IMAD R7, R9, R6, R7 ;  /* 0x0000000609077224 */ /* 0x000fca00078e0207 */
[----:B------:R-:W-:-:S07]  /*2ea0*/  IADD3 R23, PT, PT, R23, R7, RZ ;  /* 0x0000000717177210 */ /* 0x000fce0007ffe0ff */
.L_x_7967:
        /* <DEDUP_REMOVED lines=16> */
.L_x_7966:
        /* <DEDUP_REMOVED lines=22> */
.L_x_8040:
        /* <DEDUP_REMOVED lines=32> */
.L_x_8017:
[----:B------:R-:W-:Y:S01]  /*3310*/  MOV R26, R10 ;  /* 0x0000000a001a7202 */ /* 0x000fe20000000f00 */
[----:B------:R-:W-:Y:S01]  /*3320*/  IMAD.MOV.U32 R13, RZ, RZ, R15 ;  /* 0x000000ffff0d7224 */ /* 0x000fe200078e000f */
[----:B------:R-:W-:Y:S01]  /*3330*/  MOV R14, R20 ;  /* 0x00000014000e7202 */ /* 0x000fe20000000f00 */
[----:B------:R-:W-:Y:S01]  /*3340*/  IMAD.MOV.U32 R11, RZ, RZ, R21 ;  /* 0x000000ffff0b7224 */ /* 0x000fe200078e0015 */
[----:B------:R-:W-:-:S07]  /*3350*/  MOV R12, 0x3370 ;  /* 0x00003370000c7802 */ /* 0x000fce0000000f00 */
[----:B-123--:R-:W-:Y:S05]  /*3360*/  CALL.REL.NOINC `($__internal_166_$__cuda_sm20_div_s64) ;  /* 0x0000003400787944 */ /* 0x00efea0003c00000 */
        /* <DEDUP_REMOVED lines=10> */
.L_x_8018:
[----:B------:R-:W-:Y:S05]  /*3410*/  BSYNC.RECONVERGENT B1 ;  /* 0x0000000000017941 */ /* 0x000fea0003800200 */
.L_x_8016:
        /* <DEDUP_REMOVED lines=38> */
.L_x_8020:
[----:B------:R-:W-:Y:S01]  /*3680*/  MOV R26, R36 ;  /* 0x00000024001a7202 */ /* 0x000fe20000000f00 */
[----:B------:R-:W-:Y:S01]  /*3690*/  IMAD.MOV.U32 R13, RZ, RZ, R37 ;  /* 0x000000ffff0d7224 */ /* 0x000fe200078e0025 */
[----:B------:R-:W-:Y:S01]  /*36a0*/  MOV R14, R38 ;  /* 0x00000026000e7202 */ /* 0x000fe20000000f00 */
[----:B------:R-:W-:Y:S01]  /*36b0*/  IMAD.MOV.U32 R11, RZ, RZ, R39 ;  /* 0x000000ffff0b7224 */ /* 0x000fe200078e0027 */
[----:B------:R-:W-:-:S07]  /*36c0*/  MOV R12, 0x36e0 ;  /* 0x000036e0000c7802 */ /* 0x000fce0000000f00 */
[----:B-1----:R-:W-:Y:S05]  /*36d0*/  CALL.REL.NOINC `($__internal_166_$__cuda_sm20_div_s64) ;  /* 0x00000030009c7944 */ /* 0x002fea0003c00000 */
        /* <DEDUP_REMOVED lines=11> */
.L_x_8021:
[----:B------:R-:W-:Y:S05]  /*3790*/  BSYNC.RECONVERGENT B1 ;  /* 0x0000000000017941 */ /* 0x000fea0003800200 */
.L_x_8019:
        /* <DEDUP_REMOVED lines=38> */
.L_x_8023:
[----:B------:R-:W-:Y:S01]  /*3a00*/  IMAD.MOV.U32 R26, RZ, RZ, R36 ;  /* 0x000000ffff1a7224 */ /* 0x000fe200078e0024 */
[----:B------:R-:W-:Y:S01]  /*3a10*/  MOV R13, R37 ;  /* 0x00000025000d7202 */ /* 0x000fe20000000f00 */
[----:B------:R-:W-:Y:S01]  /*3a20*/  IMAD.MOV.U32 R14, RZ, RZ, R38 ;  /* 0x000000ffff0e7224 */ /* 0x000fe200078e0026 */
[----:B------:R-:W-:Y:S02]  /*3a30*/  MOV R11, R39 ;  /* 0x00000027000b7202 */ /* 0x000fe40000000f00 */
[----:B------:R-:W-:-:S07]  /*3a40*/  MOV R12, 0x3a60 ;  /* 0x00003a60000c7802 */ /* 0x000fce0000000f00 */
[----:B-1----:R-:W-:Y:S05]  /*3a50*/  CALL.REL.NOINC `($__internal_166_$__cuda_sm20_div_s64) ;  /* 0x0000002c00bc7944 */ /* 0x002fea0003c00000 */
        /* <DEDUP_REMOVED lines=11> */
.L_x_8024:
[----:B------:R-:W-:Y:S05]  /*3b10*/  BSYNC.RECONVERGENT B1 ;  /* 0x0000000000017941 */ /* 0x000fea0003800200 */
.L_x_8022:
        /* <DEDUP_REMOVED lines=37> */
.L_x_8026:
        /* <DEDUP_REMOVED lines=17> */
.L_x_8027:
[----:B------:R-:W-:Y:S05]  /*3e80*/  BSYNC.RECONVERGENT B1 ;  /* 0x0000000000017941 */ /* 0x000fea0003800200 */
.L_x_8025:
        /* <DEDUP_REMOVED lines=38> */
.L_x_8029:
        /* <DEDUP_REMOVED lines=17> */
.L_x_8030:
[----:B------:R-:W-:Y:S05]  /*4200*/  BSYNC.RECONVERGENT B1 ;  /* 0x0000000000017941 */ /* 0x000fea0003800200 */
.L_x_8028:
        /* <DEDUP_REMOVED lines=38> */
.L_x_8032:
        /* <DEDUP_REMOVED lines=17> */
.L_x_8033:
[----:B------:R-:W-:Y:S05]  /*4580*/  BSYNC.RECONVERGENT B1 ;  /* 0x0000000000017941 */ /* 0x000fea0003800200 */
.L_x_8031:
        /* <DEDUP_REMOVED lines=37> */
.L_x_8035:
        /* <DEDUP_REMOVED lines=17> */
.L_x_8036:
[----:B------:R-:W-:Y:S05]  /*48f0*/  BSYNC.RECONVERGENT B1 ;  /* 0x0000000000017941 */ /* 0x000fea0003800200 */
.L_x_8034:
        /* <DEDUP_REMOVED lines=36> */
.L_x_8038:
[----:B------:R-:W-:Y:S01]  /*4b40*/  MOV R26, R36 ;  /* 0x00000024001a7202 */ /* 0x000fe20000000f00 */
[----:B------:R-:W-:Y:S01]  /*4b50*/  IMAD.MOV.U32 R14, RZ, RZ, R38 ;  /* 0x000000ffff0e7224 */ /* 0x000fe200078e0026 */
[----:B------:R-:W-:Y:S02]  /*4b60*/  MOV R13, R37 ;  /* 0x00000025000d7202 */ /* 0x000fe40000000f00 */
[----:B------:R-:W-:Y:S02]  /*4b70*/  MOV R11, R39 ;  /* 0x00000027000b7202 */ /* 0x000fe40000000f00 */
[----:B------:R-:W-:-:S07]  /*4b80*/  MOV R12, 0x4ba0 ;  /* 0x00004ba0000c7802 */ /* 0x000fce0000000f00 */
[----:B-1----:R-:W-:Y:S05]  /*4b90*/  CALL.REL.NOINC `($__internal_166_$__cuda_sm20_div_s64) ;  /* 0x0000001c006c7944 */ /* 0x002fea0003c00000 */
        /* <DEDUP_REMOVED lines=11> */
.L_x_8039:
[----:B------:R-:W-:Y:S05]  /*4c50*/  BSYNC.RECONVERGENT B1 ;  /* 0x0000000000017941 */ /* 0x000fea0003800200 */
.L_x_8037:
        /* <DEDUP_REMOVED lines=11> */
.L_x_8015:
        /* <DEDUP_REMOVED lines=36> */
.L_x_8043:
[----:B------:R-:W-:Y:S01]  /*4f50*/  IMAD.MOV.U32 R26, RZ, RZ, R10 ;  /* 0x000000ffff1a7224 */ /* 0x000fe200078e000a */
[----:B------:R-:W-:Y:S01]  /*4f60*/  MOV R13, R15 ;  /* 0x0000000f000d7202 */ /* 0x000fe20000000f00 */
[----:B------:R-:W-:Y:S01]  /*4f70*/  IMAD.MOV.U32 R11, RZ, RZ, R17 ;  /* 0x000000ffff0b7224 */ /* 0x000fe200078e0011 */
[----:B------:R-:W-:Y:S02]  /*4f80*/  MOV R14, R16 ;  /* 0x00000010000e7202 */ /* 0x000fe40000000f00 */
[----:B------:R-:W-:-:S07]  /*4f90*/  MOV R12, 0x4fb0 ;  /* 0x00004fb0000c7802 */ /* 0x000fce0000000f00 */
[----:B------:R-:W-:Y:S05]  /*4fa0*/  CALL.REL.NOINC `($__internal_166_$__cuda_sm20_div_s64) ;  /* 0x0000001800687944 */ /* 0x000fea0003c00000 */
        /* <DEDUP_REMOVED lines=10> */
.L_x_8044:
[----:B------:R-:W-:Y:S05]  /*5050*/  BSYNC.RECONVERGENT B1 ;  /* 0x0000000000017941 */ /* 0x000fea0003800200 */
.L_x_8042:
        /* <DEDUP_REMOVED lines=41> */
.L_x_8046:
[----:B------:R-:W-:Y:S01]  /*52f0*/  MOV R26, R20 ;  /* 0x00000014001a7202 */ /* 0x000fe20000000f00 */
[----:B------:R-:W-:Y:S01]  /*5300*/  IMAD.MOV.U32 R14, RZ, RZ, R18 ;  /* 0x000000ffff0e7224 */ /* 0x000fe200078e0012 */
[----:B------:R-:W-:Y:S02]  /*5310*/  MOV R13, R21 ;  /* 0x00000015000d7202 */ /* 0x000fe40000000f00 */
[----:B------:R-:W-:Y:S02]  /*5320*/  MOV R11, R19 ;  /* 0x00000013000b7202 */ /* 0x000fe40000000f00 */
[----:B------:R-:W-:-:S07]  /*5330*/  MOV R12, 0x5350 ;  /* 0x00005350000c7802 */ /* 0x000fce0000000f00 */
[----:B------:R-:W-:Y:S05]  /*5340*/  CALL.REL.NOINC `($__internal_166_$__cuda_sm20_div_s64) ;  /* 0x0000001400807944 */ /* 0x000fea0003c00000 */
        /* <DEDUP_REMOVED lines=11> */
.L_x_8047:
[----:B------:R-:W-:Y:S05]  /*5400*/  BSYNC.RECONVERGENT B1 ;  /* 0x0000000000017941 */ /* 0x000fea0003800200 */
.L_x_8045:
        /* <DEDUP_REMOVED lines=40> */
.L_x_8049:
[----:B------:R-:W-:Y:S01]  /*5690*/  MOV R26, R18 ;  /* 0x00000012001a7202 */ /* 0x000fe20000000f00 */
[----:B------:R-:W-:Y:S01]  /*56a0*/  IMAD.MOV.U32 R13, RZ, RZ, R19 ;  /* 0x000000ffff0d7224 */ /* 0x000fe200078e0013 */
[----:B------:R-:W-:Y:S02]  /*56b0*/  MOV R14, R20 ;  /* 0x00000014000e7202 */ /* 0x000fe40000000f00 */
[----:B------:R-:W-:Y:S02]  /*56c0*/  MOV R11, R21 ;  /* 0x00000015000b7202 */ /* 0x000fe40000000f00 */
[----:B------:R-:W-:-:S07]  /*56d0*/  MOV R12, 0x56f0 ;  /* 0x000056f0000c7802 */ /* 0x000fce0000000f00 */
[----:B------:R-:W-:Y:S05]  /*56e0*/  CALL.REL.NOINC `($__internal_166_$__cuda_sm20_div_s64) ;  /* 0x0000001000987944 */ /* 0x000fea0003c00000 */
        /* <DEDUP_REMOVED lines=11> */
.L_x_8050:
[----:B------:R-:W-:Y:S05]  /*57a0*/  BSYNC.RECONVERGENT B1 ;  /* 0x0000000000017941 */ /* 0x000fea0003800200 */
.L_x_8048:
        /* <DEDUP_REMOVED lines=39> */
.L_x_8052:
        /* <DEDUP_REMOVED lines=17> */
.L_x_8053:
[----:B------:R-:W-:Y:S05]  /*5b30*/  BSYNC.RECONVERGENT B1 ;  /* 0x0000000000017941 */ /* 0x000fea0003800200 */
.L_x_8051:
        /* <DEDUP_REMOVED lines=9> */
.L_x_8041:
        /* <DEDUP_REMOVED lines=34> */
.L_x_8056:
[----:B------:R-:W-:Y:S01]  /*5df0*/  MOV R26, R10 ;  /* 0x0000000a001a7202 */ /* 0x000fe20000000f00 */
[----:B------:R-:W-:Y:S01]  /*5e00*/  IMAD.MOV.U32 R13, RZ, RZ, R15 ;  /* 0x000000ffff0d7224 */ /* 0x000fe200078e000f */
[----:B------:R-:W-:Y:S02]  /*5e10*/  MOV R14, R16 ;  /* 0x00000010000e7202 */ /* 0x000fe40000000f00 */
[----:B------:R-:W-:Y:S02]  /*5e20*/  MOV R11, R17 ;  /* 0x00000011000b7202 */ /* 0x000fe40000000f00 */
[----:B------:R-:W-:-:S07]  /*5e30*/  MOV R12, 0x5e50 ;  /* 0x00005e50000c7802 */ /* 0x000fce0000000f00 */
[----:B------:R-:W-:Y:S05]  /*5e40*/  CALL.REL.NOINC `($__internal_166_$__cuda_sm20_div_s64) ;  /* 0x0000000800c07944 */ /* 0x000fea0003c00000 */
        /* <DEDUP_REMOVED lines=10> */
.L_x_8057:
[----:B------:R-:W-:Y:S05]  /*5ef0*/  BSYNC.RECONVERGENT B1 ;  /* 0x0000000000017941 */ /* 0x000fea0003800200 */
.L_x_8055:
        /* <DEDUP_REMOVED lines=39> */
.L_x_8059:
[----:B------:R-:W-:Y:S01]  /*6170*/  MOV R26, R18 ;  /* 0x00000012001a7202 */ /* 0x000fe20000000f00 */
[----:B------:R-:W-:Y:S01]  /*6180*/  IMAD.MOV.U32 R14, RZ, RZ, R16 ;  /* 0x000000ffff0e7224 */ /* 0x000fe200078e0010 */
[----:B------:R-:W-:Y:S02]  /*6190*/  MOV R13, R19 ;  /* 0x00000013000d7202 */ /* 0x000fe40000000f00 */
        /* <DEDUP_REMOVED lines=14> */
.L_x_8060:
[----:B------:R-:W-:Y:S05]  /*6280*/  BSYNC.RECONVERGENT B1 ;  /* 0x0000000000017941 */ /* 0x000fea0003800200 */
.L_x_8058:
        /* <DEDUP_REMOVED lines=9> */
.L_x_8054:
        /* <DEDUP_REMOVED lines=30> */
.L_x_8062:
[----:B------:R-:W-:Y:S01]  /*6500*/  MOV R24, R18 ;  /* 0x0000001200187202 */ /* 0x000fe20000000f00 */
[----:B------:R-:W-:Y:S01]  /*6510*/  IMAD.MOV.U32 R21, RZ, RZ, R15 ;  /* 0x000000ffff157224 */ /* 0x000fe200078e000f */
[----:B------:R-:W-:Y:S02]  /*6520*/  MOV R18, R10 ;  /* 0x0000000a00127202 */ /* 0x000fe40000000f00 */
[----:B------:R-:W-:-:S07]  /*6530*/  MOV R26, 0x6550 ;  /* 0x00006550001a7802 */ /* 0x000fce0000000f00 */
[----:B------:R-:W-:Y:S05]  /*6540*/  CALL.REL.NOINC `($__internal_167_$__cuda_sm20_rem_s64) ;  /* 0x00000008004c7944 */ /* 0x000fea0003c00000 */
.L_x_8063:
[----:B------:R-:W-:Y:S05]  /*6550*/  BSYNC.RECONVERGENT B1 ;  /* 0x0000000000017941 */ /* 0x000fea0003800200 */
.L_x_8061:
        /* <DEDUP_REMOVED lines=8> */
.L_x_8014:
[----:B------:R-:W0:Y:S02]  /*65e0*/  LDCU.64 UR6, c[0x0][0x388] ;  /* 0x00007100ff0677ac */ /* 0x000e240008000a00 */
[----:B0-----:R-:W-:-:S04]  /*65f0*/  IADD3 R6, P0, PT, R6, UR6, RZ ;  /* 0x0000000606067c10 */ /* 0x001fc8000ff1e0ff */
[----:B------:R-:W-:-:S05]  /*6600*/  IADD3.X R7, PT, PT, R5, UR7, RZ, P0, !PT ;  /* 0x0000000705077c10 */ /* 0x000fca00087fe4ff */
[----:B------:R-:W2:Y:S02]  /*6610*/  LDG.E.U8 R6, desc[UR8][R6.64] ;  /* 0x0000000806067981 */ /* 0x000ea4000c1e1100 */
[----:B--2---:R-:W-:-:S05]  /*6620*/  IMAD R4, R6, R6, RZ ;  /* 0x0000000606047224 */ /* 0x004fca00078e02ff */
[----:B------:R-:W-:-:S04]  /*6630*/  I2FP.F32.U32 R4, R4 ;  /* 0x0000000400047245 */ /* 0x000fc80000201000 */
[----:B------:R-:W-:-:S05]  /*6640*/  F2FP.F16.F32.PACK_AB R4, RZ, R4 ;  /* 0x00000004ff04723e */ /* 0x000fca00000000ff */
[----:B------:R1:W-:Y:S02]  /*6650*/  STS.U16 [R3], R4 ;  /* 0x0000000403007388 */ /* 0x0003e40000000400 */
.L_x_8013:
[----:B------:R-:W-:Y:S05]  /*6660*/  BSYNC.RECONVERGENT B0 ;  /* 0x0000000000007941 */ /* 0x000fea0003800200 */
.L_x_7965:
[----:B------:R-:W-:Y:S01]  /*6670*/  BAR.SYNC.DEFER_BLOCKING 0x0 ;  /* 0x0000000000007b1d */ /* 0x000fe20000010000 */
[----:B------:R-:W-:Y:S01]  /*6680*/  UISETP.GE.U32.AND UP0, UPT, UR5, 0x42, UPT ;  /* 0x000000420500788c */ /* 0x000fe2000bf06070 */
[----:B------:R-:W-:-:S08]  /*6690*/  ISETP.GT.U32.AND P1, PT, R2, 0x1f, PT ;  /* 0x0000001f0200780c */ /* 0x000fd00003f24070 */
[----:B------:R-:W-:Y:S05]  /*66a0*/  BRA.U !UP0, `(.L_x_8064) ;  /* 0x0000000108307547 */ /* 0x000fea000b800000 */
.L_x_8065:
        /* <DEDUP_REMOVED lines=12> */
.L_x_8064:
        /* <DEDUP_REMOVED lines=30> */
        .weak           $__internal_166_$__cuda_sm20_div_s64
        .type           $__internal_166_$__cuda_sm20_div_s64,@function
        .size           $__internal_166_$__cuda_sm20_div_s64,($__internal_167_$__cuda_sm20_rem_s64 - $__internal_166_$__cuda_sm20_div_s64)
$__internal_166_$__cuda_sm20_div_s64:
        /* <DEDUP_REMOVED lines=82> */
[----:B------:R-:W-:Y:S06]  /*6e70*/  RET.REL.NODEC R12 `(uncontiguous_sum_square_u8) ;  /* 0xffffff900c607950 */ /* 0x000fec0003c3ffff */
        .weak           $__internal_167_$__cuda_sm20_rem_s64
        .type           $__internal_167_$__cuda_sm20_rem_s64,@function
        .size           $__internal_167_$__cuda_sm20_rem_s64,(.L_x_10118 - $__internal_167_$__cuda_sm20_rem_s64)
$__internal_167_$__cuda_sm20_rem_s64:
        /* <DEDUP_REMOVED lines=76> */
[----:B------:R-:W-:Y:S06]  /*7340*/  RET.REL.NODEC R26 `(uncontiguous_sum_square_u8) ;  /* 0xffffff8c1a2c7950 */ /* 0x000fec0003c3ffff */
.L_x_8066:
        /* <DEDUP_REMOVED lines=11> */
.L_x_10118:


//--------------------- .text.contiguous_cumulate_sum_square_u8 --------------------------
	.section	.text.contiguous_cumulate_sum_square_u8,"ax",@progbits
	.align	128
        .global         contiguous_cumulate_sum_square_u8
        .type           contiguous_cumulate_sum_square_u8,@function
        .size           contiguous_cumulate_sum_square_u8,(.L_x_10325 - contiguous_cumulate_sum_square_u8)
        .other          contiguous_cumulate_sum_square_u8,@"STO_CUDA_ENTRY STV_DEFAULT"
contiguous_cumulate_sum_square_u8:
.text.contiguous_cumulate_sum_square_u8:
        /* <DEDUP_REMOVED lines=39> */
.L_x_8068:
[----:B------:R-:W-:Y:S05]  /*0270*/  BSYNC.RECONVERGENT B0 ;  /* 0x0000000000007941 */ /* 0x000fea0003800200 */
.L_x_8067:
[----:B------:R-:W-:Y:S01]  /*0280*/  BAR.SYNC.DEFER_BLOCKING 0x0 ;  /* 0x0000000000007b1d */ /* 0x000fe20000010000 */
[----:B------:R-:W-:-:S09]  /*0290*/  UISETP.GE.U32.AND UP0, UPT, UR5, 0x42, UPT ;  /* 0x000000420500788c */ /* 0x000fd2000bf06070 */
[----:B------:R-:W-:Y:S05]  /*02a0*/  BRA.U !UP0, `(.L_x_8069) ;  /* 0x0000000108307547 */ /* 0x000fea000b800000 */
.L_x_8070:
        /* <DEDUP_REMOVED lines=12> */
.L_x_8069:
        /* <DEDUP_REMOVED lines=30> */
.L_x_8071:
        /* <DEDUP_REMOVED lines=11> */
.L_x_10325:


//--------------------- .text.contiguous_sum_square_u8 --------------------------
	.section	.text.contiguous_sum_square_u8,"ax",@progbits
	.align	128
        .global         contiguous_sum_square_u8
        .type           contiguous_sum_square_u8,@function
        .size           contiguous_sum_square_u8,(.L_x_10326 - contiguous_sum_square_u8)
        .other          contiguous_sum_square_u8,@"STO_CUDA_ENTRY STV_DEFAULT"
contiguous_sum_square_u8:
.text.contiguous_sum_square_u8:
        /* <DEDUP_REMOVED lines=12> */
[----:B------:R-:W-:-:S03]  /*00c0*/  LEA R2, R3, UR4, 0x1 ;  /* 0x0000000403027c11 */ /* 0x000fc6000f8e08ff */
[----:B------:R-:W-:Y:S02]  /*00d0*/  VIADD R6, R4, UR5 ;  /* 0x0000000504067c36 */ /* 0x000fe40008000000 */
[----:B------:R0:W-:Y:S03]  /*00e0*/  STS.U16 [R2], RZ ;  /* 0x000000ff02007388 */ /* 0x0001e60000000400 */
[----:B---3--:R-:W-:-:S04]  /*00f0*/  ISETP.GE.U32.AND P0, PT, R6, UR10, PT ;  /* 0x0000000a06007c0c */ /* 0x008fc8000bf06070 */
[----:B------:R-:W-:-:S13]  /*0100*/  ISETP.GE.U32.AND.EX P0, PT, RZ, UR11, PT, P0 ;  /* 0x0000000bff007c0c */ /* 0x000fda000bf06100 */
[----:B0---4-:R-:W-:Y:S05]  /*0110*/  @P0 BRA `(.L_x_8073) ;  /* 0x0000000000400947 */ /* 0x011fea0003800000 */
[----:B------:R-:W0:Y:S02]  /*0120*/  LDCU.64 UR6, c[0x0][0x388] ;  /* 0x00007100ff0677ac */ /* 0x000e240008000a00 */
[----:B0-----:R-:W-:Y:S02]  /*0130*/  IADD3 R6, P1, PT, R6, UR6, RZ ;  /* 0x0000000606067c10 */ /* 0x001fe4000ff3e0ff */
[----:B------:R-:W-:-:S03]  /*0140*/  IADD3 R4, P0, PT, R4, UR6, RZ ;  /* 0x0000000604047c10 */ /* 0x000fc6000ff1e0ff */
[----:B------:R-:W-:Y:S02]  /*0150*/  IMAD.X R7, RZ, RZ, UR7, P1 ;  /* 0x00000007ff077e24 */ /* 0x000fe400088e06ff */
[----:B------:R-:W-:-:S04]  /*0160*/  IMAD.X R5, RZ, RZ, UR7, P0 ;  /* 0x00000007ff057e24 */ /* 0x000fc800080e06ff */
        /* <DEDUP_REMOVED lines=11> */
.L_x_8073:
[----:B------:R-:W-:-:S04]  /*0220*/  ISETP.GE.U32.AND P0, PT, R4, UR10, PT ;  /* 0x0000000a04007c0c */ /* 0x000fc8000bf06070 */
[----:B------:R-:W-:-:S13]  /*0230*/  ISETP.GE.U32.AND.EX P0, PT, RZ, UR11, PT, P0 ;  /* 0x0000000bff007c0c */ /* 0x000fda000bf06100 */
[----:B------:R-:W-:Y:S05]  /*0240*/  @P0 BRA `(.L_x_8074) ;  /* 0x0000000000200947 */ /* 0x000fea0003800000 */
[----:B------:R-:W0:Y:S02]  /*0250*/  LDCU.64 UR6, c[0x0][0x388] ;  /* 0x00007100ff0677ac */ /* 0x000e240008000a00 */
[----:B0-----:R-:W-:-:S05]  /*0260*/  IADD3 R4, P0, PT, R4, UR6, RZ ;  /* 0x0000000604047c10 */ /* 0x001fca000ff1e0ff */
[----:B------:R-:W-:-:S05]  /*0270*/  IMAD.X R5, RZ, RZ, UR7, P0 ;  /* 0x00000007ff057e24 */ /* 0x000fca00080e06ff */
[----:B------:R-:W2:Y:S02]  /*0280*/  LDG.E.U8 R4, desc[UR8][R4.64] ;  /* 0x0000000804047981 */ /* 0x000ea4000c1e1100 */
[----:B--2---:R-:W-:-:S05]  /*0290*/  IMAD R6, R4, R4, RZ ;  /* 0x0000000404067224 */ /* 0x004fca00078e02ff */
[----:B------:R-:W-:-:S04]  /*02a0*/  I2FP.F32.U32 R6, R6 ;  /* 0x0000000600067245 */ /* 0x000fc80000201000 */
[----:B------:R-:W-:-:S05]  /*02b0*/  F2FP.F16.F32.PACK_AB R6, RZ, R6 ;  /* 0x00000006ff06723e */ /* 0x000fca00000000ff */
[----:B------:R0:W-:Y:S02]  /*02c0*/  STS.U16 [R2], R6 ;  /* 0x0000000602007388 */ /* 0x0001e40000000400 */
.L_x_8074:
[----:B------:R-:W-:Y:S05]  /*02d0*/  BSYNC.RECONVERGENT B0 ;  /* 0x0000000000007941 */ /* 0x000fea0003800200 */
.L_x_8072:
[----:B------:R-:W-:Y:S01]  /*02e0*/  BAR.SYNC.DEFER_BLOCKING 0x0 ;  /* 0x0000000000007b1d */ /* 0x000fe20000010000 */
[----:B------:R-:W-:Y:S01]  /*02f0*/  UISETP.GE.U32.AND UP0, UPT, UR5, 0x42, UPT ;  /* 0x000000420500788c */ /* 0x000fe2000bf06070 */
[----:B------:R-:W-:-:S08]  /*0300*/  ISETP.GT.U32.AND P1, PT, R3, 0x1f, PT ;  /* 0x0000001f0300780c */ /* 0x000fd00003f24070 */
[----:B------:R-:W-:Y:S05]  /*0310*/  BRA.U !UP0, `(.L_x_8075) ;  /* 0x0000000108307547 */ /* 0x000fea000b800000 */
.L_x_8076:
        /* <DEDUP_REMOVED lines=12> */
.L_x_8075:
[----:B------:R-:W-:Y:S05]  /*03e0*/  @P1 EXIT ;  /* 0x000000000000194d */ /* 0x000fea0003800000 */
[----:B--2---:R-:W-:Y:S01]  /*03f0*/  LDS.U16 R4, [R2] ;  /* 0x0000000002047984 */ /* 0x004fe20000000400 */
[----:B------:R-:W-:-:S03]  /*0400*/  ISETP.NE.AND P0, PT, R3, RZ, PT ;  /* 0x000000ff0300720c */ /* 0x000fc60003f05270 */
[----:B------:R-:W2:Y:S04]  /*0410*/  LDS.U16 R5, [R2+0x40] ;  /* 0x0000400002057984 */ /* 0x000ea80000000400 */
[----:B------:R-:W3:Y:S04]  /*0420*/  LDS.U16 R7, [R2+0x20] ;  /* 0x0000200002077984 */ /* 0x000ee80000000400 */
[----:B0-----:R-:W0:Y:S04]  /*0430*/  LDS.U16 R6, [R2+0x10] ;  /* 0x0000100002067984 */ /* 0x001e280000000400 */
[----:B-1----:R-:W1:Y:S04]  /*0440*/  LDS.U16 R9, [R2+0x8] ;  /* 0x0000080002097984 */ /* 0x002e680000000400 */
        /* <DEDUP_REMOVED lines=23> */
.L_x_8077:
        /* <DEDUP_REMOVED lines=12> */
.L_x_10326:


//--------------------- .text.contiguous_sum_square33_i64 --------------------------
	.section	.text.contiguous_sum_square33_i64,"ax",@progbits
	.align	128
        .global         contiguous_sum_square33_i64
        .type           contiguous_sum_square33_i64,@function
        .size           contiguous_sum_square33_i64,(.L_x_10327 - contiguous_sum_square33_i64)
        .other          contiguous_sum_square33_i64,@"STO_CUDA_ENTRY STV_DEFAULT"
contiguous_sum_square33_i64:
.text.contiguous_sum_square33_i64:
        /* <DEDUP_REMOVED lines=51> */
.L_x_8080:
        /* <DEDUP_REMOVED lines=32> */
.L_x_8079:
        /* <DEDUP_REMOVED lines=21> */
.L_x_8082:
        /* <DEDUP_REMOVED lines=14> */
.L_x_8083:
[----:B------:R-:W-:-:S04]  /*0760*/  @!P1 IMAD R5, R5, UR8, RZ ;  /* 0x0000000805059c24 */ /* 0x000fc8000f8e02ff */
[----:B------:R-:W-:-:S06]  /*0770*/  @!P1 IMAD R5, R5, 0x8, R2 ;  /* 0x0000000805059824 */ /* 0x000fcc00078e0202 */
[----:B------:R-:W2:Y:S02]  /*0780*/  @!P1 LDS.64 R4, [R5] ;  /* 0x0000000005049984 */ /* 0x000ea40000000a00 */
[----:B--2---:R-:W-:-:S11]  /*0790*/  @!P1 DADD R14, R14, R4 ;  /* 0x000000000e0e9229 */ /* 0x004fd60000000004 */
.L_x_8081:
[----:B--2---:R3:W-:Y:S02]  /*07a0*/  STS.64 [R2], R14 ;  /* 0x0000000e02007388 */ /* 0x0047e40000000a00 */
.L_x_8078:
        /* <DEDUP_REMOVED lines=8> */
.L_x_8084:
        /* <DEDUP_REMOVED lines=13> */
.L_x_10327:


//--------------------- .text.contiguous_sum_square3_i64 --------------------------
	.section	.text.contiguous_sum_square3_i64,"ax",@progbits
	.align	128
        .global         contiguous_sum_square3_i64
        .type           contiguous_sum_square3_i64,@function
        .size           contiguous_sum_square3_i64,(.L_x_10120 - contiguous_sum_square3_i64)
        .other          contiguous_sum_square3_i64,@"STO_CUDA_ENTRY STV_DEFAULT"
contiguous_sum_square3_i64:
.text.contiguous_sum_square3_i64:
        /* <DEDUP_REMOVED lines=43> */
.L_x_8103:
        /* <DEDUP_REMOVED lines=27> */
.L_x_8087:
[----:B------:R-:W-:Y:S01]  /*0460*/  MOV R30, R32 ;  /* 0x00000020001e7202 */ /* 0x000fe20000000f00 */
[----:B------:R-:W-:Y:S01]  /*0470*/  IMAD.MOV.U32 R0, RZ, RZ, R36 ;  /* 0x000000ffff007224 */ /* 0x000fe200078e0024 */
[----:B------:R-:W-:Y:S02]  /*0480*/  MOV R3, R37 ;  /* 0x0000002500037202 */ /* 0x000fe40000000f00 */
[----:B------:R-:W-:-:S07]  /*0490*/  MOV R8, 0x4b0 ;  /* 0x000004b000087802 */ /* 0x000fce0000000f00 */
[----:B01-3--:R-:W-:Y:S05]  /*04a0*/  CALL.REL.NOINC `($__internal_168_$__cuda_sm20_div_s64) ;  /* 0x0000003000dc7944 */ /* 0x00bfea0003c00000 */
        /* <DEDUP_REMOVED lines=9> */
.L_x_8088:
        /* <DEDUP_REMOVED lines=33> */
.L_x_8089:
[----:B------:R-:W-:Y:S01]  /*0750*/  IMAD.MOV.U32 R0, RZ, RZ, R36 ;  /* 0x000000ffff007224 */ /* 0x000fe200078e0024 */
[----:B------:R-:W-:Y:S02]  /*0760*/  MOV R3, R37 ;  /* 0x0000002500037202 */ /* 0x000fe40000000f00 */
[----:B------:R-:W-:-:S07]  /*0770*/  MOV R8, 0x790 ;  /* 0x0000079000087802 */ /* 0x000fce0000000f00 */
[----:B---3--:R-:W-:Y:S05]  /*0780*/  CALL.REL.NOINC `($__internal_168_$__cuda_sm20_div_s64) ;  /* 0x0000003000247944 */ /* 0x008fea0003c00000 */
        /* <DEDUP_REMOVED lines=10> */
.L_x_8090:
        /* <DEDUP_REMOVED lines=34> */
.L_x_8091:
[----:B------:R-:W-:Y:S01]  /*0a50*/  IMAD.MOV.U32 R30, RZ, RZ, R28 ;  /* 0x000000ffff1e7224 */ /* 0x000fe200078e001c */
[----:B------:R-:W-:Y:S01]  /*0a60*/  MOV R0, R36 ;  /* 0x0000002400007202 */ /* 0x000fe20000000f00 */
[----:B------:R-:W-:Y:S01]  /*0a70*/  IMAD.MOV.U32 R3, RZ, RZ, R37 ;  /* 0x000000ffff037224 */ /* 0x000fe200078e0025 */
[----:B------:R-:W-:-:S07]  /*0a80*/  MOV R8, 0xaa0 ;  /* 0x00000aa000087802 */ /* 0x000fce0000000f00 */
[----:B---3--:R-:W-:Y:S05]  /*0a90*/  CALL.REL.NOINC `($__internal_168_$__cuda_sm20_div_s64) ;  /* 0x0000002c00607944 */ /* 0x008fea0003c00000 */
        /* <DEDUP_REMOVED lines=10> */
.L_x_8092:
        /* <DEDUP_REMOVED lines=33> */
.L_x_8093:
[----:B------:R-:W-:Y:S01]  /*0d50*/  IMAD.MOV.U32 R0, RZ, RZ, R36 ;  /* 0x000000ffff007224 */ /* 0x000fe200078e0024 */
[----:B------:R-:W-:Y:S02]  /*0d60*/  MOV R3, R37 ;  /* 0x0000002500037202 */ /* 0x000fe40000000f00 */
[----:B------:R-:W-:-:S07]  /*0d70*/  MOV R8, 0xd90 ;  /* 0x00000d9000087802 */ /* 0x000fce0000000f00 */
[----:B---3--:R-:W-:Y:S05]  /*0d80*/  CALL.REL.NOINC `($__internal_168_$__cuda_sm20_div_s64) ;  /* 0x0000002800a47944 */ /* 0x008fea0003c00000 */
        /* <DEDUP_REMOVED lines=9> */
.L_x_8094:
        /* <DEDUP_REMOVED lines=34> */
.L_x_8095:
[----:B------:R-:W-:Y:S01]  /*1040*/  MOV R30, R28 ;  /* 0x0000001c001e7202 */ /* 0x000fe20000000f00 */
        /* <DEDUP_REMOVED lines=13> */
.L_x_8096:
        /* <DEDUP_REMOVED lines=34> */
.L_x_8097:
        /* <DEDUP_REMOVED lines=14> */
.L_x_8098:
        /* <DEDUP_REMOVED lines=34> */
.L_x_8099:
[----:B------:R-:W-:Y:S01]  /*1640*/  MOV R30, R28 ;  /* 0x0000001c001e7202 */ /* 0x000fe20000000f00 */
        /* <DEDUP_REMOVED lines=14> */
.L_x_8100:
        /* <DEDUP_REMOVED lines=34> */
.L_x_8101:
[----:B------:R-:W-:Y:S01]  /*1950*/  IMAD.MOV.U32 R0, RZ, RZ, R36 ;  /* 0x000000ffff007224 */ /* 0x000fe200078e0024 */
[----:B------:R-:W-:Y:S02]  /*1960*/  MOV R3, R37 ;  /* 0x0000002500037202 */ /* 0x000fe40000000f00 */
[----:B------:R-:W-:-:S07]  /*1970*/  MOV R8, 0x1990 ;  /* 0x0000199000087802 */ /* 0x000fce0000000f00 */
[----:B---3--:R-:W-:Y:S05]  /*1980*/  CALL.REL.NOINC `($__internal_168_$__cuda_sm20_div_s64) ;  /* 0x0000001c00a47944 */ /* 0x008fea0003c00000 */
        /* <DEDUP_REMOVED lines=9> */
.L_x_8102:
        /* <DEDUP_REMOVED lines=13> */
.L_x_8086:
        /* <DEDUP_REMOVED lines=33> */
.L_x_8105:
[----:B------:R-:W-:Y:S01]  /*1d00*/  MOV R30, R32 ;  /* 0x00000020001e7202 */ /* 0x000fe20000000f00 */
[----:B------:R-:W-:Y:S01]  /*1d10*/  IMAD.MOV.U32 R0, RZ, RZ, R16 ;  /* 0x000000ffff007224 */ /* 0x000fe200078e0010 */
[----:B------:R-:W-:Y:S02]  /*1d20*/  MOV R3, R17 ;  /* 0x0000001100037202 */ /* 0x000fe40000000f00 */
[----:B------:R-:W-:-:S07]  /*1d30*/  MOV R8, 0x1d50 ;  /* 0x00001d5000087802 */ /* 0x000fce0000000f00 */
[----:B------:R-:W-:Y:S05]  /*1d40*/  CALL.REL.NOINC `($__internal_168_$__cuda_sm20_div_s64) ;  /* 0x0000001800b47944 */ /* 0x000fea0003c00000 */
        /* <DEDUP_REMOVED lines=9> */
.L_x_8106:
        /* <DEDUP_REMOVED lines=35> */
.L_x_8107:
        /* <DEDUP_REMOVED lines=13> */
.L_x_8108:
        /* <DEDUP_REMOVED lines=36> */
.L_x_8109:
[----:B------:R-:W-:Y:S01]  /*2320*/  MOV R30, R20 ;  /* 0x00000014001e7202 */ /* 0x000fe20000000f00 */
[----:B------:R-:W-:Y:S01]  /*2330*/  IMAD.MOV.U32 R0, RZ, RZ, R18 ;  /* 0x000000ffff007224 */ /* 0x000fe200078e0012 */
[----:B------:R-:W-:Y:S02]  /*2340*/  MOV R3, R19 ;  /* 0x0000001300037202 */ /* 0x000fe40000000f00 */
[----:B------:R-:W-:-:S07]  /*2350*/  MOV R8, 0x2370 ;  /* 0x0000237000087802 */ /* 0x000fce0000000f00 */
[----:B------:R-:W-:Y:S05]  /*2360*/  CALL.REL.NOINC `($__internal_168_$__cuda_sm20_div_s64) ;  /* 0x00000014002c7944 */ /* 0x000fea0003c00000 */
        /* <DEDUP_REMOVED lines=10> */
.L_x_8110:
        /* <DEDUP_REMOVED lines=37> */
.L_x_8111:
[----:B------:R-:W-:Y:S01]  /*2660*/  IMAD.MOV.U32 R0, RZ, RZ, R18 ;  /* 0x000000ffff007224 */ /* 0x000fe200078e0012 */
[----:B------:R-:W-:Y:S02]  /*2670*/  MOV R3, R19 ;  /* 0x0000001300037202 */ /* 0x000fe40000000f00 */
[----:B------:R-:W-:-:S07]  /*2680*/  MOV R8, 0x26a0 ;  /* 0x000026a000087802 */ /* 0x000fce0000000f00 */
[----:B------:R-:W-:Y:S05]  /*2690*/  CALL.REL.NOINC `($__internal_168_$__cuda_sm20_div_s64) ;  /* 0x0000001000607944 */ /* 0x000fea0003c00000 */
        /* <DEDUP_REMOVED lines=8> */
.L_x_8112:
        /* <DEDUP_REMOVED lines=10> */
.L_x_8104:
        /* <DEDUP_REMOVED lines=31> */
.L_x_8114:
[----:B------:R-:W-:Y:S01]  /*29b0*/  MOV R30, R32 ;  /* 0x00000020001e7202 */ /* 0x000fe20000000f00 */
[----:B------:R-:W-:Y:S01]  /*29c0*/  IMAD.MOV.U32 R3, RZ, RZ, R17 ;  /* 0x000000ffff037224 */ /* 0x000fe200078e0011 */
[----:B------:R-:W-:Y:S02]  /*29d0*/  MOV R0, R16 ;  /* 0x0000001000007202 */ /* 0x000fe40000000f00 */
[----:B------:R-:W-:-:S07]  /*29e0*/  MOV R8, 0x2a00 ;  /* 0x00002a0000087802 */ /* 0x000fce0000000f00 */
[----:B------:R-:W-:Y:S05]  /*29f0*/  CALL.REL.NOINC `($__internal_168_$__cuda_sm20_div_s64) ;  /* 0x0000000c00887944 */ /* 0x000fea0003c00000 */
        /* <DEDUP_REMOVED lines=9> */
.L_x_8115:
        /* <DEDUP_REMOVED lines=36> */
.L_x_8116:
        /* <DEDUP_REMOVED lines=12> */
.L_x_8117:
        /* <DEDUP_REMOVED lines=10> */
.L_x_8113:
        /* <DEDUP_REMOVED lines=29> */
.L_x_8118:
[----:B------:R-:W-:-:S07]  /*3000*/  MOV R0, 0x3020 ;  /* 0x0000302000007802 */ /* 0x000fce0000000f00 */
[----:B------:R-:W-:Y:S05]  /*3010*/  CALL.REL.NOINC `($__internal_169_$__cuda_sm20_rem_s64) ;  /* 0x0000000c004c7944 */ /* 0x000fea0003c00000 */
[----:B------:R-:W-:Y:S01]  /*3020*/  IMAD.MOV.U32 R8, RZ, RZ, R3 ;  /* 0x000000ffff087224 */ /* 0x000fe200078e0003 */
[----:B------:R-:W-:-:S07]  /*3030*/  MOV R9, R10 ;  /* 0x0000000a00097202 */ /* 0x000fce0000000f00 */
.L_x_8119:
[----:B------:R-:W0:Y:S02]  /*3040*/  LDC.64 R10, c[0x0][0x398] ;  /* 0x0000e600ff0a7b82 */ /* 0x000e240000000a00 */
[----:B0-----:R-:W-:-:S06]  /*3050*/  IMAD.WIDE.U32 R2, R2, 0x8, R10 ;  /* 0x0000000802027825 */ /* 0x001fcc00078e000a */
[----:B------:R-:W2:Y:S02]  /*3060*/  LDG.E.64 R2, desc[UR10][R2.64] ;  /* 0x0000000a02027981 */ /* 0x000ea4000c1e1b00 */
[-C--:B--2---:R-:W-:Y:S02]  /*3070*/  IMAD R11, R3, R8.reuse, RZ ;  /* 0x00000008030b7224 */ /* 0x084fe400078e02ff */
[----:B------:R-:W-:-:S04]  /*3080*/  IMAD.WIDE.U32 R28, R2, R8, R28 ;  /* 0x00000008021c7225 */ /* 0x000fc800078e001c */
[----:B------:R-:W-:-:S05]  /*3090*/  IMAD R11, R2, R9, R11 ;  /* 0x00000009020b7224 */ /* 0x000fca00078e020b */
[----:B------:R-:W-:-:S07]  /*30a0*/  IADD3 R29, PT, PT, R29, R11, RZ ;  /* 0x0000000b1d1d7210 */ /* 0x000fce0007ffe0ff */
.L_x_8085:
        /* <DEDUP_REMOVED lines=38> */
.L_x_8122:
        /* <DEDUP_REMOVED lines=32> */
.L_x_8121:
        /* <DEDUP_REMOVED lines=21> */
.L_x_8124:
        /* <DEDUP_REMOVED lines=14> */
.L_x_8125:
[----:B------:R-:W-:-:S05]  /*3740*/  @!P1 IMAD R9, R9, UR7, RZ ;  /* 0x0000000709099c24 */ /* 0x000fca000f8e02ff */
[----:B------:R-:W-:-:S06]  /*3750*/  @!P1 LEA R2, R9, R0, 0x3 ;  /* 0x0000000009029211 */ /* 0x000fcc00078e18ff */
[----:B------:R-:W1:Y:S02]  /*3760*/  @!P1 LDS.64 R2, [R2] ;  /* 0x0000000002029984 */ /* 0x000e640000000a00 */
[----:B-1----:R-:W-:-:S11]  /*3770*/  @!P1 DADD R10, R10, R2 ;  /* 0x000000000a0a9229 */ /* 0x002fd60000000002 */
.L_x_8123:
[----:B-1----:R1:W-:Y:S02]  /*3780*/  STS.64 [R0], R10 ;  /* 0x0000000a00007388 */ /* 0x0023e40000000a00 */
.L_x_8120:
        /* <DEDUP_REMOVED lines=9> */
        .weak           $__internal_168_$__cuda_sm20_div_s64
        .type           $__internal_168_$__cuda_sm20_div_s64,@function
        .size           $__internal_168_$__cuda_sm20_div_s64,($__internal_169_$__cuda_sm20_rem_s64 - $__internal_168_$__cuda_sm20_div_s64)
$__internal_168_$__cuda_sm20_div_s64:
        /* <DEDUP_REMOVED lines=82> */
[----:B------:R-:W-:Y:S06]  /*3d40*/  RET.REL.NODEC R8 `(contiguous_sum_square3_i64) ;  /* 0xffffffc008ac7950 */ /* 0x000fec0003c3ffff */
        .weak           $__internal_169_$__cuda_sm20_rem_s64
        .type           $__internal_169_$__cuda_sm20_rem_s64,@function
        .size           $__internal_169_$__cuda_sm20_rem_s64,(.L_x_10120 - $__internal_169_$__cuda_sm20_rem_s64)
$__internal_169_$__cuda_sm20_rem_s64:
        /* <DEDUP_REMOVED lines=66> */
[----:B------:R-:W-:Y:S06]  /*4170*/  RET.REL.NODEC R8 `(contiguous_sum_square3_i64) ;  /* 0xffffffbc08a07950 */ /* 0x000fec0003c3ffff */
.L_x_8126:
        /* <DEDUP_REMOVED lines=16> */
.L_x_10120:


//--------------------- .text.contiguous_sum_square22_i64 --------------------------
	.section	.text.contiguous_sum_square22_i64,"ax",@progbits
	.align	128
        .global         contiguous_sum_square22_i64
        .type           contiguous_sum_square22_i64,@function
        .size           contiguous_sum_square22_i64,(.L_x_10329 - contiguous_sum_square22_i64)
        .other          contiguous_sum_square22_i64,@"STO_CUDA_ENTRY STV_DEFAULT"
contiguous_sum_square22_i64:
.text.contiguous_sum_square22_i64:
        /* <DEDUP_REMOVED lines=38> */
.L_x_8128:
        /* <DEDUP_REMOVED lines=13> */
.L_x_8129:
[----:B------:R-:W-:Y:S05]  /*0330*/  BSYNC.RECONVERGENT B0 ;  /* 0x0000000000007941 */ /* 0x000fea0003800200 */
.L_x_8127:
[----:B------:R-:W-:Y:S01]  /*0340*/  BAR.SYNC.DEFER_BLOCKING 0x0 ;  /* 0x0000000000007b1d */ /* 0x000fe20000010000 */
[----:B------:R-:W-:Y:S02]  /*0350*/  ISETP.GE.U32.AND P1, PT, R3, 0x42, PT ;  /* 0x000000420300780c */ /* 0x000fe40003f26070 */
[----:B------:R-:W-:-:S11]  /*0360*/  ISETP.GT.U32.AND P0, PT, R0, 0x1f, PT ;  /* 0x0000001f0000780c */ /* 0x000fd60003f04070 */
[----:B------:R-:W-:Y:S05]  /*0370*/  @!P1 BRA `(.L_x_8130) ;  /* 0x00000000002c9947 */ /* 0x000fea0003800000 */
.L_x_8131:
        /* <DEDUP_REMOVED lines=11> */
.L_x_8130:
        /* <DEDUP_REMOVED lines=44> */
.L_x_8132:
        /* <DEDUP_REMOVED lines=9> */
.L_x_10329:


//--------------------- .text.contiguous_sum_square2_i64 --------------------------
	.section	.text.contiguous_sum_square2_i64,"ax",@progbits
	.align	128
        .global         contiguous_sum_square2_i64
        .type           contiguous_sum_square2_i64,@function
        .size           contiguous_sum_square2_i64,(.L_x_10122 - contiguous_sum_square2_i64)
        .other          contiguous_sum_square2_i64,@"STO_CUDA_ENTRY STV_DEFAULT"
contiguous_sum_square2_i64:
.text.contiguous_sum_square2_i64:
        /* <DEDUP_REMOVED lines=46> */
.L_x_8161:
        /* <DEDUP_REMOVED lines=32> */
.L_x_8138:
[----:B------:R-:W-:Y:S01]  /*04e0*/  MOV R26, R6 ;  /* 0x00000006001a7202 */ /* 0x000fe20000000f00 */
[----:B------:R-:W-:Y:S01]  /*04f0*/  IMAD.MOV.U32 R13, RZ, RZ, R7 ;  /* 0x000000ffff0d7224 */ /* 0x000fe200078e0007 */
[----:B------:R-:W-:Y:S01]  /*0500*/  MOV R14, R34 ;  /* 0x00000022000e7202 */ /* 0x000fe20000000f00 */
[----:B------:R-:W-:Y:S01]  /*0510*/  IMAD.MOV.U32 R11, RZ, RZ, R35 ;  /* 0x000000ffff0b7224 */ /* 0x000fe200078e0023 */
[----:B------:R-:W-:-:S07]  /*0520*/  MOV R12, 0x540 ;  /* 0x00000540000c7802 */ /* 0x000fce0000000f00 */
[----:B-1----:R-:W-:Y:S05]  /*0530*/  CALL.REL.NOINC `($__internal_170_$__cuda_sm20_div_s64) ;  /* 0x00000064008c7944 */ /* 0x002fea0003c00000 */
        /* <DEDUP_REMOVED lines=9> */
.L_x_8139:
[----:B------:R-:W-:Y:S05]  /*05d0*/  BSYNC.RECONVERGENT B1 ;  /* 0x0000000000017941 */ /* 0x000fea0003800200 */
.L_x_8137:
        /* <DEDUP_REMOVED lines=34> */
.L_x_8141:
[----:B------:R-:W-:Y:S01]  /*0800*/  IMAD.MOV.U32 R26, RZ, RZ, R20 ;  /* 0x000000ffff1a7224 */ /* 0x000fe200078e0014 */
[----:B------:R-:W-:Y:S01]  /*0810*/  MOV R13, R9 ;  /* 0x00000009000d7202 */ /* 0x000fe20000000f00 */
[----:B------:R-:W-:Y:S01]  /*0820*/  IMAD.MOV.U32 R14, RZ, RZ, R34 ;  /* 0x000000ffff0e7224 */ /* 0x000fe200078e0022 */
[----:B------:R-:W-:Y:S02]  /*0830*/  MOV R11, R35 ;  /* 0x00000023000b7202 */ /* 0x000fe40000000f00 */
[----:B------:R-:W-:-:S07]  /*0840*/  MOV R12, 0x860 ;  /* 0x00000860000c7802 */ /* 0x000fce0000000f00 */
[----:B------:R-:W-:Y:S05]  /*0850*/  CALL.REL.NOINC `($__internal_170_$__cuda_sm20_div_s64) ;  /* 0x0000006000c47944 */ /* 0x000fea0003c00000 */
        /* <DEDUP_REMOVED lines=9> */
.L_x_8142:
[----:B------:R-:W-:Y:S05]  /*08f0*/  BSYNC.RECONVERGENT B1 ;  /* 0x0000000000017941 */ /* 0x000fea0003800200 */
.L_x_8140:
        /* <DEDUP_REMOVED lines=33> */
.L_x_8144:
[----:B------:R-:W-:Y:S01]  /*0b10*/  IMAD.MOV.U32 R26, RZ, RZ, R36 ;  /* 0x000000ffff1a7224 */ /* 0x000fe200078e0024 */
[----:B------:R-:W-:Y:S01]  /*0b20*/  MOV R13, R37 ;  /* 0x00000025000d7202 */ /* 0x000fe20000000f00 */
[----:B------:R-:W-:Y:S01]  /*0b30*/  IMAD.MOV.U32 R14, RZ, RZ, R20 ;  /* 0x000000ffff0e7224 */ /* 0x000fe200078e0014 */
[----:B------:R-:W-:Y:S02]  /*0b40*/  MOV R11, R21 ;  /* 0x00000015000b7202 */ /* 0x000fe40000000f00 */
[----:B------:R-:W-:-:S07]  /*0b50*/  MOV R12, 0xb70 ;  /* 0x00000b70000c7802 */ /* 0x000fce0000000f00 */
[----:B------:R-:W-:Y:S05]  /*0b60*/  CALL.REL.NOINC `($__internal_170_$__cuda_sm20_div_s64) ;  /* 0x0000006000007944 */ /* 0x000fea0003c00000 */
        /* <DEDUP_REMOVED lines=10> */
.L_x_8145:
[----:B------:R-:W-:Y:S05]  /*0c10*/  BSYNC.RECONVERGENT B1 ;  /* 0x0000000000017941 */ /* 0x000fea0003800200 */
.L_x_8143:
        /* <DEDUP_REMOVED lines=35> */
.L_x_8147:
[----:B------:R-:W-:Y:S01]  /*0e50*/  MOV R26, R34 ;  /* 0x00000022001a7202 */ /* 0x000fe20000000f00 */
[----:B------:R-:W-:Y:S01]  /*0e60*/  IMAD.MOV.U32 R13, RZ, RZ, R35 ;  /* 0x000000ffff0d7224 */ /* 0x000fe200078e0023 */
[----:B------:R-:W-:Y:S01]  /*0e70*/  MOV R14, R20 ;  /* 0x00000014000e7202 */ /* 0x000fe20000000f00 */
[----:B------:R-:W-:Y:S01]  /*0e80*/  IMAD.MOV.U32 R11, RZ, RZ, R21 ;  /* 0x000000ffff0b7224 */ /* 0x000fe200078e0015 */
[----:B------:R-:W-:-:S07]  /*0e90*/  MOV R12, 0xeb0 ;  /* 0x00000eb0000c7802 */ /* 0x000fce0000000f00 */
[----:B------:R-:W-:Y:S05]  /*0ea0*/  CALL.REL.NOINC `($__internal_170_$__cuda_sm20_div_s64) ;  /* 0x0000005c00307944 */ /* 0x000fea0003c00000 */
        /* <DEDUP_REMOVED lines=11> */
.L_x_8148:
[----:B------:R-:W-:Y:S05]  /*0f60*/  BSYNC.RECONVERGENT B1 ;  /* 0x0000000000017941 */ /* 0x000fea0003800200 */
.L_x_8146:
        /* <DEDUP_REMOVED lines=36> */
.L_x_8150:
        /* <DEDUP_REMOVED lines=16> */
.L_x_8151:
[----:B------:R-:W-:Y:S05]  /*12b0*/  BSYNC.RECONVERGENT B1 ;  /* 0x0000000000017941 */ /* 0x000fea0003800200 */
.L_x_8149:
        /* <DEDUP_REMOVED lines=35> */
.L_x_8153:
        /* <DEDUP_REMOVED lines=17> */
.L_x_8154:
[----:B------:R-:W-:Y:S05]  /*1600*/  BSYNC.RECONVERGENT B1 ;  /* 0x0000000000017941 */ /* 0x000fea0003800200 */
.L_x_8152:
        /* <DEDUP_REMOVED lines=35> */
.L_x_8156:
        /* <DEDUP_REMOVED lines=16> */
.L_x_8157:
[----:B------:R-:W-:Y:S05]  /*1940*/  BSYNC.RECONVERGENT B1 ;  /* 0x0000000000017941 */ /* 0x000fea0003800200 */
.L_x_8155:
        /* <DEDUP_REMOVED lines=35> */
.L_x_8159:
        /* <DEDUP_REMOVED lines=16> */
.L_x_8160:
[----:B------:R-:W-:Y:S05]  /*1c80*/  BSYNC.RECONVERGENT B1 ;  /* 0x0000000000017941 */ /* 0x000fea0003800200 */
.L_x_8158:
        /* <DEDUP_REMOVED lines=8> */
.L_x_8136:
        /* <DEDUP_REMOVED lines=36> */
.L_x_8164:
[----:B------:R-:W-:Y:S01]  /*1f50*/  MOV R26, R6 ;  /* 0x00000006001a7202 */ /* 0x000fe20000000f00 */
[----:B------:R-:W-:Y:S01]  /*1f60*/  IMAD.MOV.U32 R13, RZ, RZ, R7 ;  /* 0x000000ffff0d7224 */ /* 0x000fe200078e0007 */
[----:B------:R-:W-:Y:S01]  /*1f70*/  MOV R14, R16 ;  /* 0x00000010000e7202 */ /* 0x000fe20000000f00 */
[----:B------:R-:W-:Y:S01]  /*1f80*/  IMAD.MOV.U32 R11, RZ, RZ, R17 ;  /* 0x000000ffff0b7224 */ /* 0x000fe200078e0011 */
[----:B------:R-:W-:-:S07]  /*1f90*/  MOV R12, 0x1fb0 ;  /* 0x00001fb0000c7802 */ /* 0x000fce0000000f00 */
[----:B------:R-:W-:Y:S05]  /*1fa0*/  CALL.REL.NOINC `($__internal_170_$__cuda_sm20_div_s64) ;  /* 0x0000004800f07944 */ /* 0x000fea0003c00000 */
        /* <DEDUP_REMOVED lines=9> */
.L_x_8165:
[----:B------:R-:W-:Y:S05]  /*2040*/  BSYNC.RECONVERGENT B1 ;  /* 0x0000000000017941 */ /* 0x000fea0003800200 */
.L_x_8163:
        /* <DEDUP_REMOVED lines=34> */
.L_x_8167:
        /* <DEDUP_REMOVED lines=17> */
.L_x_8168:
[----:B------:R-:W-:Y:S05]  /*2380*/  BSYNC.RECONVERGENT B1 ;  /* 0x0000000000017941 */ /* 0x000fea0003800200 */
.L_x_8166:
        /* <DEDUP_REMOVED lines=36> */
.L_x_8170:
        /* <DEDUP_REMOVED lines=16> */
.L_x_8171:
[----:B------:R-:W-:Y:S05]  /*26d0*/  BSYNC.RECONVERGENT B1 ;  /* 0x0000000000017941 */ /* 0x000fea0003800200 */
.L_x_8169:
        /* <DEDUP_REMOVED lines=35> */
.L_x_8173:
[----:B------:R-:W-:Y:S01]  /*2910*/  MOV R26, R18 ;  /* 0x00000012001a7202 */ /* 0x000fe20000000f00 */
[----:B------:R-:W-:Y:S01]  /*2920*/  IMAD.MOV.U32 R13, RZ, RZ, R19 ;  /* 0x000000ffff0d7224 */ /* 0x000fe200078e0013 */
[----:B------:R-:W-:Y:S01]  /*2930*/  MOV R14, R16 ;  /* 0x00000010000e7202 */ /* 0x000fe20000000f00 */
[----:B------:R-:W-:Y:S01]  /*2940*/  IMAD.MOV.U32 R11, RZ, RZ, R17 ;  /* 0x000000ffff0b7224 */ /* 0x000fe200078e0011 */
[----:B------:R-:W-:-:S07]  /*2950*/  MOV R12, 0x2970 ;  /* 0x00002970000c7802 */ /* 0x000fce0000000f00 */
[----:B------:R-:W-:Y:S05]  /*2960*/  CALL.REL.NOINC `($__internal_170_$__cuda_sm20_div_s64) ;  /* 0x0000004000807944 */ /* 0x000fea0003c00000 */
        /* <DEDUP_REMOVED lines=10> */
.L_x_8174:
[----:B------:R-:W-:Y:S05]  /*2a10*/  BSYNC.RECONVERGENT B1 ;  /* 0x0000000000017941 */ /* 0x000fea0003800200 */
.L_x_8172:
[----:B------:R-:W-:Y:S01]  /*2a20*/  MOV R36, R22 ;  /* 0x0000001600247202 */ /* 0x000fe20000000f00 */
[----:B------:R-:W-:Y:S02]  /*2a30*/  IMAD R11, R11, R38, RZ ;  /* 0x000000260b0b7224 */ /* 0x000fe400078e02ff */
[----:B------:R-:W-:Y:S02]  /*2a40*/  VIADD R8, R8, 0xfffffffe ;  /* 0xfffffffe08087836 */ /* 0x000fe40000000000 */
[----:B------:R-:W-:-:S04]  /*2a50*/  IMAD.WIDE.U32 R22, R38, R10, R36 ;  /* 0x0000000a26167225 */ /* 0x000fc800078e0024 */
[----:B------:R-:W-:-:S05]  /*2a60*/  IMAD R11, R39, R10, R11 ;  /* 0x0000000a270b7224 */ /* 0x000fca00078e020b */
[----:B------:R-:W-:-:S07]  /*2a70*/  IADD3 R23, PT, PT, R23, R11, RZ ;  /* 0x0000000b17177210 */ /* 0x000fce0007ffe0ff */
.L_x_8162:
        /* <DEDUP_REMOVED lines=30> */
.L_x_8176:
[----:B------:R-:W-:Y:S01]  /*2c60*/  MOV R18, R6 ;  /* 0x0000000600127202 */ /* 0x000fe20000000f00 */
[----:B------:R-:W-:Y:S01]  /*2c70*/  IMAD.MOV.U32 R19, RZ, RZ, R7 ;  /* 0x000000ffff137224 */ /* 0x000fe200078e0007 */
[----:B------:R-:W-:Y:S01]  /*2c80*/  MOV R24, R10 ;  /* 0x0000000a00187202 */ /* 0x000fe20000000f00 */
[----:B------:R-:W-:Y:S01]  /*2c90*/  IMAD.MOV.U32 R21, RZ, RZ, R11 ;  /* 0x000000ffff157224 */ /* 0x000fe200078e000b */
[----:B------:R-:W-:-:S07]  /*2ca0*/  MOV R26, 0x2cc0 ;  /* 0x00002cc0001a7802 */ /* 0x000fce0000000f00 */
[----:B------:R-:W-:Y:S05]  /*2cb0*/  CALL.REL.NOINC `($__internal_171_$__cuda_sm20_rem_s64) ;  /* 0x0000004000f87944 */ /* 0x000fea0003c00000 */
.L_x_8177:
[----:B------:R-:W-:Y:S05]  /*2cc0*/  BSYNC.RECONVERGENT B1 ;  /* 0x0000000000017941 */ /* 0x000fea0003800200 */
.L_x_8175:
        /* <DEDUP_REMOVED lines=30> */
.L_x_8179:
[----:B------:R-:W-:Y:S01]  /*2eb0*/  MOV R24, R10 ;  /* 0x0000000a00187202 */ /* 0x000fe20000000f00 */
[----:B------:R-:W-:Y:S01]  /*2ec0*/  IMAD.MOV.U32 R21, RZ, RZ, R11 ;  /* 0x000000ffff157224 */ /* 0x000fe200078e000b */
[----:B------:R-:W-:Y:S01]  /*2ed0*/  MOV R18, R20 ;  /* 0x0000001400127202 */ /* 0x000fe20000000f00 */
[----:B------:R-:W-:Y:S01]  /*2ee0*/  IMAD.MOV.U32 R19, RZ, RZ, R9 ;  /* 0x000000ffff137224 */ /* 0x000fe200078e0009 */
[----:B------:R-:W-:-:S07]  /*2ef0*/  MOV R26, 0x2f10 ;  /* 0x00002f10001a7802 */ /* 0x000fce0000000f00 */
[----:B------:R-:W-:Y:S05]  /*2f00*/  CALL.REL.NOINC `($__internal_171_$__cuda_sm20_rem_s64) ;  /* 0x0000004000647944 */ /* 0x000fea0003c00000 */
.L_x_8180:
[----:B------:R-:W-:Y:S05]  /*2f10*/  BSYNC.RECONVERGENT B1 ;  /* 0x0000000000017941 */ /* 0x000fea0003800200 */
.L_x_8178:
[----:B------:R-:W-:Y:S02]  /*2f20*/  IMAD R7, R7, R16, RZ ;  /* 0x0000001007077224 */ /* 0x000fe400078e02ff */
[----:B------:R-:W-:-:S04]  /*2f30*/  IMAD.WIDE.U32 R22, R16, R6, R22 ;  /* 0x0000000610167225 */ /* 0x000fc800078e0016 */
[----:B------:R-:W-:-:S05]  /*2f40*/  IMAD R7, R17, R6, R7 ;  /* 0x0000000611077224 */ /* 0x000fca00078e0207 */
[----:B------:R-:W-:-:S07]  /*2f50*/  IADD3 R23, PT, PT, R23, R7, RZ ;  /* 0x0000000717177210 */ /* 0x000fce0007ffe0ff */
.L_x_8135:
        /* <DEDUP_REMOVED lines=18> */
.L_x_8134:
        /* <DEDUP_REMOVED lines=18> */
.L_x_8208:
        /* <DEDUP_REMOVED lines=30> */
.L_x_8185:
        /* <DEDUP_REMOVED lines=15> */
.L_x_8186:
[----:B------:R-:W-:Y:S05]  /*3470*/  BSYNC.RECONVERGENT B1 ;  /* 0x0000000000017941 */ /* 0x000fea0003800200 */
.L_x_8184:
        /* <DEDUP_REMOVED lines=39> */
.L_x_8188:
        /* <DEDUP_REMOVED lines=17> */
.L_x_8189:
[----:B------:R-:W-:Y:S05]  /*3800*/  BSYNC.RECONVERGENT B1 ;  /* 0x0000000000017941 */ /* 0x000fea0003800200 */
.L_x_8187:
        /* <DEDUP_REMOVED lines=37> */
.L_x_8191:
        /* <DEDUP_REMOVED lines=17> */
.L_x_8192:
[----:B------:R-:W-:Y:S05]  /*3b70*/  BSYNC.RECONVERGENT B1 ;  /* 0x0000000000017941 */ /* 0x000fea0003800200 */
.L_x_8190:
        /* <DEDUP_REMOVED lines=38> */
.L_x_8194:
[----:B------:R-:W-:Y:S01]  /*3de0*/  IMAD.MOV.U32 R26, RZ, RZ, R20 ;  /* 0x000000ffff1a7224 */ /* 0x000fe200078e0014 */
[----:B------:R-:W-:Y:S01]  /*3df0*/  MOV R13, R21 ;  /* 0x00000015000d7202 */ /* 0x000fe20000000f00 */
[----:B------:R-:W-:Y:S01]  /*3e00*/  IMAD.MOV.U32 R14, RZ, RZ, R36 ;  /* 0x000000ffff0e7224 */ /* 0x000fe200078e0024 */
[----:B------:R-:W-:Y:S02]  /*3e10*/  MOV R11, R37 ;  /* 0x00000025000b7202 */ /* 0x000fe40000000f00 */
[----:B------:R-:W-:-:S07]  /*3e20*/  MOV R12, 0x3e40 ;  /* 0x00003e40000c7802 */ /* 0x000fce0000000f00 */
[----:B-1----:R-:W-:Y:S05]  /*3e30*/  CALL.REL.NOINC `($__internal_170_$__cuda_sm20_div_s64) ;  /* 0x0000002c004c7944 */ /* 0x002fea0003c00000 */
        /* <DEDUP_REMOVED lines=11> */
.L_x_8195:
[----:B------:R-:W-:Y:S05]  /*3ef0*/  BSYNC.RECONVERGENT B1 ;  /* 0x0000000000017941 */ /* 0x000fea0003800200 */
.L_x_8193:
        /* <DEDUP_REMOVED lines=38> */
.L_x_8197:
        /* <DEDUP_REMOVED lines=17> */
.L_x_8198:
[----:B------:R-:W-:Y:S05]  /*4270*/  BSYNC.RECONVERGENT B1 ;  /* 0x0000000000017941 */ /* 0x000fea0003800200 */
.L_x_8196:
        /* <DEDUP_REMOVED lines=40> */
.L_x_8200:
        /* <DEDUP_REMOVED lines=17> */
.L_x_8201:
[----:B------:R-:W-:Y:S05]  /*4610*/  BSYNC.RECONVERGENT B1 ;  /* 0x0000000000017941 */ /* 0x000fea0003800200 */
.L_x_8199:
        /* <DEDUP_REMOVED lines=40> */
.L_x_8203:
        /* <DEDUP_REMOVED lines=17> */
.L_x_8204:
[----:B------:R-:W-:Y:S05]  /*49b0*/  BSYNC.RECONVERGENT B1 ;  /* 0x0000000000017941 */ /* 0x000fea0003800200 */
.L_x_8202:
        /* <DEDUP_REMOVED lines=38> */
.L_x_8206:
        /* <DEDUP_REMOVED lines=17> */
.L_x_8207:
[----:B------:R-:W-:Y:S05]  /*4d30*/  BSYNC.RECONVERGENT B1 ;  /* 0x0000000000017941 */ /* 0x000fea0003800200 */
.L_x_8205:
        /* <DEDUP_REMOVED lines=15> */
.L_x_8183:
        /* <DEDUP_REMOVED lines=37> */
.L_x_8211:
[----:B------:R-:W-:Y:S01]  /*5080*/  MOV R26, R18 ;  /* 0x00000012001a7202 */ /* 0x000fe20000000f00 */
[----:B------:R-:W-:Y:S01]  /*5090*/  IMAD.MOV.U32 R14, RZ, RZ, R6 ;  /* 0x000000ffff0e7224 */ /* 0x000fe200078e0006 */
[----:B------:R-:W-:Y:S02]  /*50a0*/  MOV R13, R19 ;  /* 0x00000013000d7202 */ /* 0x000fe40000000f00 */
[----:B------:R-:W-:Y:S02]  /*50b0*/  MOV R11, R7 ;  /* 0x00000007000b7202 */ /* 0x000fe40000000f00 */
[----:B------:R-:W-:-:S07]  /*50c0*/  MOV R12, 0x50e0 ;  /* 0x000050e0000c7802 */ /* 0x000fce0000000f00 */
[----:B------:R-:W-:Y:S05]  /*50d0*/  CALL.REL.NOINC `($__internal_170_$__cuda_sm20_div_s64) ;  /* 0x0000001800a47944 */ /* 0x000fea0003c00000 */
        /* <DEDUP_REMOVED lines=9> */
.L_x_8212:
[----:B------:R-:W-:Y:S05]  /*5170*/  BSYNC.RECONVERGENT B1 ;  /* 0x0000000000017941 */ /* 0x000fea0003800200 */
.L_x_8210:
        /* <DEDUP_REMOVED lines=39> */
.L_x_8214:
[----:B------:R-:W-:Y:S01]  /*53f0*/  MOV R26, R18 ;  /* 0x00000012001a7202 */ /* 0x000fe20000000f00 */
[----:B------:R-:W-:Y:S01]  /*5400*/  IMAD.MOV.U32 R13, RZ, RZ, R19 ;  /* 0x000000ffff0d7224 */ /* 0x000fe200078e0013 */
[----:B------:R-:W-:Y:S02]  /*5410*/  MOV R14, R6 ;  /* 0x00000006000e7202 */ /* 0x000fe40000000f00 */
[----:B------:R-:W-:Y:S02]  /*5420*/  MOV R11, R7 ;  /* 0x00000007000b7202 */ /* 0x000fe40000000f00 */
[----:B------:R-:W-:-:S07]  /*5430*/  MOV R12, 0x5450 ;  /* 0x00005450000c7802 */ /* 0x000fce0000000f00 */
[----:B------:R-:W-:Y:S05]  /*5440*/  CALL.REL.NOINC `($__internal_170_$__cuda_sm20_div_s64) ;  /* 0x0000001400c87944 */ /* 0x000fea0003c00000 */
        /* <DEDUP_REMOVED lines=11> */
.L_x_8215:
[----:B------:R-:W-:Y:S05]  /*5500*/  BSYNC.RECONVERGENT B1 ;  /* 0x0000000000017941 */ /* 0x000fea0003800200 */
.L_x_8213:
        /* <DEDUP_REMOVED lines=40> */
.L_x_8217:
        /* <DEDUP_REMOVED lines=17> */
.L_x_8218:
[----:B------:R-:W-:Y:S05]  /*58a0*/  BSYNC.RECONVERGENT B1 ;  /* 0x0000000000017941 */ /* 0x000fea0003800200 */
.L_x_8216:
        /* <DEDUP_REMOVED lines=40> */
.L_x_8220:
[----:B------:R-:W-:Y:S01]  /*5b30*/  MOV R26, R18 ;  /* 0x00000012001a7202 */ /* 0x000fe20000000f00 */
[----:B------:R-:W-:Y:S01]  /*5b40*/  IMAD.MOV.U32 R14, RZ, RZ, R20 ;  /* 0x000000ffff0e7224 */ /* 0x000fe200078e0014 */
[----:B------:R-:W-:Y:S02]  /*5b50*/  MOV R13, R19 ;  /* 0x00000013000d7202 */ /* 0x000fe40000000f00 */
[----:B------:R-:W-:Y:S02]  /*5b60*/  MOV R11, R21 ;  /* 0x00000015000b7202 */ /* 0x000fe40000000f00 */
[----:B------:R-:W-:-:S07]  /*5b70*/  MOV R12, 0x5b90 ;  /* 0x00005b90000c7802 */ /* 0x000fce0000000f00 */
[----:B------:R-:W-:Y:S05]  /*5b80*/  CALL.REL.NOINC `($__internal_170_$__cuda_sm20_div_s64) ;  /* 0x0000000c00f87944 */ /* 0x000fea0003c00000 */
        /* <DEDUP_REMOVED lines=11> */
.L_x_8221:
[----:B------:R-:W-:Y:S05]  /*5c40*/  BSYNC.RECONVERGENT B1 ;  /* 0x0000000000017941 */ /* 0x000fea0003800200 */
.L_x_8219:
        /* <DEDUP_REMOVED lines=11> */
.L_x_8209:
        /* <DEDUP_REMOVED lines=35> */
.L_x_8224:
[----:B------:R-:W-:Y:S01]  /*5f30*/  MOV R26, R18 ;  /* 0x00000012001a7202 */ /* 0x000fe20000000f00 */
[----:B------:R-:W-:Y:S01]  /*5f40*/  IMAD.MOV.U32 R13, RZ, RZ, R19 ;  /* 0x000000ffff0d7224 */ /* 0x000fe200078e0013 */
[----:B------:R-:W-:Y:S02]  /*5f50*/  MOV R14, R4 ;  /* 0x00000004000e7202 */ /* 0x000fe40000000f00 */
[----:B------:R-:W-:Y:S02]  /*5f60*/  MOV R11, R5 ;  /* 0x00000005000b7202 */ /* 0x000fe40000000f00 */
[----:B------:R-:W-:-:S07]  /*5f70*/  MOV R12, 0x5f90 ;  /* 0x00005f90000c7802 */ /* 0x000fce0000000f00 */
[----:B------:R-:W-:Y:S05]  /*5f80*/  CALL.REL.NOINC `($__internal_170_$__cuda_sm20_div_s64) ;  /* 0x0000000800f87944 */ /* 0x000fea0003c00000 */
        /* <DEDUP_REMOVED lines=8> */
.L_x_8225:
[----:B------:R-:W-:Y:S05]  /*6010*/  BSYNC.RECONVERGENT B1 ;  /* 0x0000000000017941 */ /* 0x000fea0003800200 */
.L_x_8223:
        /* <DEDUP_REMOVED lines=39> */
.L_x_8227:
[----:B------:R-:W-:Y:S01]  /*6290*/  MOV R26, R18 ;  /* 0x00000012001a7202 */ /* 0x000fe20000000f00 */
[----:B------:R-:W-:Y:S01]  /*62a0*/  IMAD.MOV.U32 R13, RZ, RZ, R19 ;  /* 0x000000ffff0d7224 */ /* 0x000fe200078e0013 */
[----:B------:R-:W-:Y:S02]  /*62b0*/  MOV R14, R16 ;  /* 0x00000010000e7202 */ /* 0x000fe40000000f00 */
[----:B------:R-:W-:Y:S02]  /*62c0*/  MOV R11, R17 ;  /* 0x00000011000b7202 */ /* 0x000fe40000000f00 */
[----:B------:R-:W-:-:S07]  /*62d0*/  MOV R12, 0x62f0 ;  /* 0x000062f0000c7802 */ /* 0x000fce0000000f00 */
[----:B------:R-:W-:Y:S05]  /*62e0*/  CALL.REL.NOINC `($__internal_170_$__cuda_sm20_div_s64) ;  /* 0x0000000800207944 */ /* 0x000fea0003c00000 */
        /* <DEDUP_REMOVED lines=11> */
.L_x_8228:
[----:B------:R-:W-:Y:S05]  /*63a0*/  BSYNC.RECONVERGENT B1 ;  /* 0x0000000000017941 */ /* 0x000fea0003800200 */
.L_x_8226:
        /* <DEDUP_REMOVED lines=11> */
.L_x_8222:
        /* <DEDUP_REMOVED lines=31> */
.L_x_8230:
[----:B------:R-:W-:Y:S01]  /*6650*/  IMAD.MOV.U32 R24, RZ, RZ, R20 ;  /* 0x000000ffff187224 */ /* 0x000fe200078e0014 */
[----:B------:R-:W-:-:S07]  /*6660*/  MOV R26, 0x6680 ;  /* 0x00006680001a7802 */ /* 0x000fce0000000f00 */
[----:B------:R-:W-:Y:S05]  /*6670*/  CALL.REL.NOINC `($__internal_171_$__cuda_sm20_rem_s64) ;  /* 0x0000000800887944 */ /* 0x000fea0003c00000 */
[----:B------:R-:W-:Y:S02]  /*6680*/  MOV R4, R6 ;  /* 0x0000000600047202 */ /* 0x000fe40000000f00 */
[----:B------:R-:W-:-:S07]  /*6690*/  MOV R5, R7 ;  /* 0x0000000700057202 */ /* 0x000fce0000000f00 */
.L_x_8231:
[----:B------:R-:W-:Y:S05]  /*66a0*/  BSYNC.RECONVERGENT B1 ;  /* 0x0000000000017941 */ /* 0x000fea0003800200 */
.L_x_8229:
        /* <DEDUP_REMOVED lines=9> */
.L_x_8182:
[----:B------:R-:W2:Y:S02]  /*6740*/  LDG.E.64 R4, desc[UR12][R8.64] ;  /* 0x0000000c08047981 */ /* 0x000ea4000c1e1b00 */
[-C--:B--2---:R-:W-:Y:S02]  /*6750*/  IMAD R11, R5, R4.reuse, RZ ;  /* 0x00000004050b7224 */ /* 0x084fe400078e02ff */
[----:B------:R-:W-:-:S04]  /*6760*/  IMAD.WIDE.U32 R6, R4, R4, RZ ;  /* 0x0000000404067225 */ /* 0x000fc800078e00ff */
[----:B------:R-:W-:-:S05]  /*6770*/  IMAD R11, R4, R5, R11 ;  /* 0x00000005040b7224 */ /* 0x000fca00078e020b */
[----:B------:R-:W-:-:S04]  /*6780*/  IADD3 R7, PT, PT, R7, R11, RZ ;  /* 0x0000000b07077210 */ /* 0x000fc80007ffe0ff */
[----:B------:R-:W0:Y:S02]  /*6790*/  I2F.F64.U64 R4, R6 ;  /* 0x0000000600047312 */ /* 0x000e240000301800 */
[----:B0-----:R1:W-:Y:S02]  /*67a0*/  STS.64 [R3], R4 ;  /* 0x0000000403007388 */ /* 0x0013e40000000a00 */
.L_x_8181:
[----:B------:R-:W-:Y:S05]  /*67b0*/  BSYNC.RECONVERGENT B0 ;  /* 0x0000000000007941 */ /* 0x000fea0003800200 */
.L_x_8133:
[----:B------:R-:W-:Y:S01]  /*67c0*/  BAR.SYNC.DEFER_BLOCKING 0x0 ;  /* 0x0000000000007b1d */ /* 0x000fe20000010000 */
[----:B------:R-:W-:Y:S02]  /*67d0*/  ISETP.GE.U32.AND P0, PT, R2, 0x42, PT ;  /* 0x000000420200780c */ /* 0x000fe40003f06070 */
[----:B------:R-:W-:-:S11]  /*67e0*/  ISETP.GT.U32.AND P1, PT, R0, 0x1f, PT ;  /* 0x0000001f0000780c */ /* 0x000fd60003f24070 */
[----:B------:R-:W-:Y:S05]  /*67f0*/  @!P0 BRA `(.L_x_8232) ;  /* 0x00000000002c8947 */ /* 0x000fea0003800000 */
.L_x_8233:
        /* <DEDUP_REMOVED lines=11> */
.L_x_8232:
        /* <DEDUP_REMOVED lines=44> */
        .weak           $__internal_170_$__cuda_sm20_div_s64
        .type           $__internal_170_$__cuda_sm20_div_s64,@function
        .size           $__internal_170_$__cuda_sm20_div_s64,($__internal_171_$__cuda_sm20_rem_s64 - $__internal_170_$__cuda_sm20_div_s64)
$__internal_170_$__cuda_sm20_div_s64:
        /* <DEDUP_REMOVED lines=82> */
[----:B------:R-:W-:Y:S06]  /*7090*/  RET.REL.NODEC R12 `(contiguous_sum_square2_i64) ;  /* 0xffffff8c0cd87950 */ /* 0x000fec0003c3ffff */
        .weak           $__internal_171_$__cuda_sm20_rem_s64
        .type           $__internal_171_$__cuda_sm20_rem_s64,@function
        .size           $__internal_171_$__cuda_sm20_rem_s64,(.L_x_10122 - $__internal_171_$__cuda_sm20_rem_s64)
$__internal_171_$__cuda_sm20_rem_s64:
        /* <DEDUP_REMOVED lines=76> */
[----:B------:R-:W-:Y:S06]  /*7560*/  RET.REL.NODEC R26 `(contiguous_sum_square2_i64) ;  /* 0xffffff881aa47950 */ /* 0x000fec0003c3ffff */
.L_x_8234:
        /* <DEDUP_REMOVED lines=9> */
.L_x_10122:


//--------------------- .text.uncontiguous_cumulate_sum_square_i64 --------------------------
	.section	.text.uncontiguous_cumulate_sum_square_i64,"ax",@progbits
	.align	128
        .global         uncontiguous_cumulate_sum_square_i64
        .type           uncontiguous_cumulate_sum_square_i64,@function
        .size           uncontiguous_cumulate_sum_square_i64,(.L_x_10124 - uncontiguous_cumulate_sum_square_i64)
        .other          uncontiguous_cumulate_sum_square_i64,@"STO_CUDA_ENTRY STV_DEFAULT"
uncontiguous_cumulate_sum_square_i64:
.text.uncontiguous_cumulate_sum_square_i64:
        /* <DEDUP_REMOVED lines=41> */
.L_x_8263:
        /* <DEDUP_REMOVED lines=33> */
.L_x_8240:
[----:B------:R-:W-:Y:S01]  /*04a0*/  IMAD.MOV.U32 R29, RZ, RZ, R14 ;  /* 0x000000ffff1d7224 */ /* 0x000fe200078e000e */
[----:B------:R-:W-:Y:S01]  /*04b0*/  MOV R26, R15 ;  /* 0x0000000f001a7202 */ /* 0x000fe20000000f00 */
[----:B------:R-:W-:Y:S01]  /*04c0*/  IMAD.MOV.U32 R13, RZ, RZ, R16 ;  /* 0x000000ffff0d7224 */ /* 0x000fe200078e0010 */
[----:B------:R-:W-:Y:S02]  /*04d0*/  MOV R12, R17 ;  /* 0x00000011000c7202 */ /* 0x000fe40000000f00 */
[----:B------:R-:W-:-:S07]  /*04e0*/  MOV R11, 0x500 ;  /* 0x00000500000b7802 */ /* 0x000fce0000000f00 */
[----:B------:R-:W-:Y:S05]  /*04f0*/  CALL.REL.NOINC `($__internal_172_$__cuda_sm20_div_s64) ;  /* 0x0000006400dc7944 */ /* 0x000fea0003c00000 */
        /* <DEDUP_REMOVED lines=9> */
.L_x_8241:
[----:B------:R-:W-:Y:S05]  /*0590*/  BSYNC.RECONVERGENT B1 ;  /* 0x0000000000017941 */ /* 0x000fea0003800200 */
.L_x_8239:
        /* <DEDUP_REMOVED lines=36> */
.L_x_8243:
[----:B------:R-:W-:Y:S01]  /*07e0*/  IMAD.MOV.U32 R29, RZ, RZ, R7 ;  /* 0x000000ffff1d7224 */ /* 0x000fe200078e0007 */
[----:B------:R-:W-:Y:S01]  /*07f0*/  MOV R26, R8 ;  /* 0x00000008001a7202 */ /* 0x000fe20000000f00 */
[----:B------:R-:W-:Y:S01]  /*0800*/  IMAD.MOV.U32 R13, RZ, RZ, R16 ;  /* 0x000000ffff0d7224 */ /* 0x000fe200078e0010 */
[----:B------:R-:W-:Y:S02]  /*0810*/  MOV R12, R17 ;  /* 0x00000011000c7202 */ /* 0x000fe40000000f00 */
[----:B------:R-:W-:-:S07]  /*0820*/  MOV R11, 0x840 ;  /* 0x00000840000b7802 */ /* 0x000fce0000000f00 */
[----:B------:R-:W-:Y:S05]  /*0830*/  CALL.REL.NOINC `($__internal_172_$__cuda_sm20_div_s64) ;  /* 0x00000064000c7944 */ /* 0x000fea0003c00000 */
        /* <DEDUP_REMOVED lines=10> */
.L_x_8244:
[----:B------:R-:W-:Y:S05]  /*08e0*/  BSYNC.RECONVERGENT B1 ;  /* 0x0000000000017941 */ /* 0x000fea0003800200 */
.L_x_8242:
        /* <DEDUP_REMOVED lines=37> */
.L_x_8246:
[----:B------:R-:W-:Y:S01]  /*0b40*/  MOV R29, R14 ;  /* 0x0000000e001d7202 */ /* 0x000fe20000000f00 */
[----:B------:R-:W-:Y:S01]  /*0b50*/  IMAD.MOV.U32 R26, RZ, RZ, R15 ;  /* 0x000000ffff1a7224 */ /* 0x000fe200078e000f */
[----:B------:R-:W-:Y:S01]  /*0b60*/  MOV R13, R16 ;  /* 0x00000010000d7202 */ /* 0x000fe20000000f00 */
[----:B------:R-:W-:Y:S01]  /*0b70*/  IMAD.MOV.U32 R12, RZ, RZ, R17 ;  /* 0x000000ffff0c7224 */ /* 0x000fe200078e0011 */
[----:B------:R-:W-:-:S07]  /*0b80*/  MOV R11, 0xba0 ;  /* 0x00000ba0000b7802 */ /* 0x000fce0000000f00 */
[----:B------:R-:W-:Y:S05]  /*0b90*/  CALL.REL.NOINC `($__internal_172_$__cuda_sm20_div_s64) ;  /* 0x0000006000347944 */ /* 0x000fea0003c00000 */
        /* <DEDUP_REMOVED lines=10> */
.L_x_8247:
[----:B------:R-:W-:Y:S05]  /*0c40*/  BSYNC.RECONVERGENT B1 ;  /* 0x0000000000017941 */ /* 0x000fea0003800200 */
.L_x_8245:
        /* <DEDUP_REMOVED lines=34> */
.L_x_8249:
        /* <DEDUP_REMOVED lines=16> */
.L_x_8250:
[----:B------:R-:W-:Y:S05]  /*0f70*/  BSYNC.RECONVERGENT B1 ;  /* 0x0000000000017941 */ /* 0x000fea0003800200 */
.L_x_8248:
        /* <DEDUP_REMOVED lines=37> */
.L_x_8252:
        /* <DEDUP_REMOVED lines=17> */
.L_x_8253:
[----:B------:R-:W-:Y:S05]  /*12e0*/  BSYNC.RECONVERGENT B1 ;  /* 0x0000000000017941 */ /* 0x000fea0003800200 */
.L_x_8251:
        /* <DEDUP_REMOVED lines=35> */
.L_x_8255:
        /* <DEDUP_REMOVED lines=16> */
.L_x_8256:
[----:B------:R-:W-:Y:S05]  /*1620*/  BSYNC.RECONVERGENT B1 ;  /* 0x0000000000017941 */ /* 0x000fea0003800200 */
.L_x_8254:
        /* <DEDUP_REMOVED lines=36> */
.L_x_8258:
[----:B------:R-:W-:Y:S01]  /*1870*/  MOV R29, R14 ;  /* 0x0000000e001d7202 */ /* 0x000fe20000000f00 */
[----:B------:R-:W-:Y:S01]  /*1880*/  IMAD.MOV.U32 R26, RZ, RZ, R15 ;  /* 0x000000ffff1a7224 */ /* 0x000fe200078e000f */
[----:B------:R-:W-:Y:S01]  /*1890*/  MOV R13, R16 ;  /* 0x00000010000d7202 */ /* 0x000fe20000000f00 */
[----:B------:R-:W-:Y:S01]  /*18a0*/  IMAD.MOV.U32 R12, RZ, RZ, R17 ;  /* 0x000000ffff0c7224 */ /* 0x000fe200078e0011 */
[----:B------:R-:W-:-:S07]  /*18b0*/  MOV R11, 0x18d0 ;  /* 0x000018d0000b7802 */ /* 0x000fce0000000f00 */
[----:B------:R-:W-:Y:S05]  /*18c0*/  CALL.REL.NOINC `($__internal_172_$__cuda_sm20_div_s64) ;  /* 0x0000005000e87944 */ /* 0x000fea0003c00000 */
        /* <DEDUP_REMOVED lines=11> */
.L_x_8259:
[----:B------:R-:W-:Y:S05]  /*1980*/  BSYNC.RECONVERGENT B1 ;  /* 0x0000000000017941 */ /* 0x000fea0003800200 */
.L_x_8257:
        /* <DEDUP_REMOVED lines=36> */
.L_x_8261:
        /* <DEDUP_REMOVED lines=17> */
.L_x_8262:
[----:B------:R-:W-:Y:S05]  /*1ce0*/  BSYNC.RECONVERGENT B1 ;  /* 0x0000000000017941 */ /* 0x000fea0003800200 */
.L_x_8260:
        /* <DEDUP_REMOVED lines=10> */
.L_x_8238:
        /* <DEDUP_REMOVED lines=36> */
.L_x_8266:
[----:B------:R-:W-:Y:S01]  /*1fd0*/  MOV R29, R14 ;  /* 0x0000000e001d7202 */ /* 0x000fe20000000f00 */
[----:B------:R-:W-:Y:S01]  /*1fe0*/  IMAD.MOV.U32 R26, RZ, RZ, R15 ;  /* 0x000000ffff1a7224 */ /* 0x000fe200078e000f */
[----:B------:R-:W-:Y:S01]  /*1ff0*/  MOV R13, R16 ;  /* 0x00000010000d7202 */ /* 0x000fe20000000f00 */
[----:B------:R-:W-:Y:S01]  /*2000*/  IMAD.MOV.U32 R12, RZ, RZ, R17 ;  /* 0x000000ffff0c7224 */ /* 0x000fe200078e0011 */
[----:B------:R-:W-:-:S07]  /*2010*/  MOV R11, 0x2030 ;  /* 0x00002030000b7802 */ /* 0x000fce0000000f00 */
[----:B------:R-:W-:Y:S05]  /*2020*/  CALL.REL.NOINC `($__internal_172_$__cuda_sm20_div_s64) ;  /* 0x0000004c00107944 */ /* 0x000fea0003c00000 */
        /* <DEDUP_REMOVED lines=9> */
.L_x_8267:
[----:B------:R-:W-:Y:S05]  /*20c0*/  BSYNC.RECONVERGENT B1 ;  /* 0x0000000000017941 */ /* 0x000fea0003800200 */
.L_x_8265:
        /* <DEDUP_REMOVED lines=36> */
.L_x_8269:
        /* <DEDUP_REMOVED lines=17> */
.L_x_8270:
[----:B------:R-:W-:Y:S05]  /*2420*/  BSYNC.RECONVERGENT B1 ;  /* 0x0000000000017941 */ /* 0x000fea0003800200 */
.L_x_8268:
        /* <DEDUP_REMOVED lines=38> */
.L_x_8272:
        /* <DEDUP_REMOVED lines=16> */
.L_x_8273:
[----:B------:R-:W-:Y:S05]  /*2790*/  BSYNC.RECONVERGENT B1 ;  /* 0x0000000000017941 */ /* 0x000fea0003800200 */
.L_x_8271:
        /* <DEDUP_REMOVED lines=36> */
.L_x_8275:
        /* <DEDUP_REMOVED lines=16> */
.L_x_8276:
[----:B------:R-:W-:Y:S05]  /*2ae0*/  BSYNC.RECONVERGENT B1 ;  /* 0x0000000000017941 */ /* 0x000fea0003800200 */
.L_x_8274:
[----:B------:R-:W-:Y:S01]  /*2af0*/  IMAD R5, R5, R38, RZ ;  /* 0x0000002605057224 */ /* 0x000fe200078e02ff */
[----:B------:R-:W-:Y:S01]  /*2b00*/  IADD3 R9, PT, PT, R9, -0x2, RZ ;  /* 0xfffffffe09097810 */ /* 0x000fe20007ffe0ff */
[----:B------:R-:W-:Y:S02]  /*2b10*/  IMAD.MOV.U32 R34, RZ, RZ, R20 ;  /* 0x000000ffff227224 */ /* 0x000fe400078e0014 */
[-C--:B------:R-:W-:Y:S02]  /*2b20*/  IMAD R5, R39, R10.reuse, R5 ;  /* 0x0000000a27057224 */ /* 0x080fe400078e0205 */
[----:B------:R-:W-:-:S04]  /*2b30*/  IMAD.WIDE.U32 R34, R38, R10, R34 ;  /* 0x0000000a26227225 */ /* 0x000fc800078e0022 */
[----:B------:R-:W-:Y:S01]  /*2b40*/  IMAD.IADD R6, R35, 0x1, R5 ;  /* 0x0000000123067824 */ /* 0x000fe200078e0205 */
[----:B------:R-:W-:-:S07]  /*2b50*/  MOV R5, R34 ;  /* 0x0000002200057202 */ /* 0x000fce0000000f00 */
.L_x_8264:
        /* <DEDUP_REMOVED lines=31> */
.L_x_8278:
[----:B------:R-:W-:Y:S01]  /*2d50*/  IMAD.MOV.U32 R20, RZ, RZ, R14 ;  /* 0x000000ffff147224 */ /* 0x000fe200078e000e */
[----:B------:R-:W-:Y:S01]  /*2d60*/  MOV R24, R15 ;  /* 0x0000000f00187202 */ /* 0x000fe20000000f00 */
[----:B------:R-:W-:Y:S01]  /*2d70*/  IMAD.MOV.U32 R21, RZ, RZ, R16 ;  /* 0x000000ffff157224 */ /* 0x000fe200078e0010 */
[----:B------:R-:W-:Y:S02]  /*2d80*/  MOV R22, R17 ;  /* 0x0000001100167202 */ /* 0x000fe40000000f00 */
[----:B------:R-:W-:-:S07]  /*2d90*/  MOV R23, 0x2db0 ;  /* 0x00002db000177802 */ /* 0x000fce0000000f00 */
[----:B------:R-:W-:Y:S05]  /*2da0*/  CALL.REL.NOINC `($__internal_173_$__cuda_sm20_rem_s64) ;  /* 0x0000004400007944 */ /* 0x000fea0003c00000 */
[----:B------:R-:W-:Y:S01]  /*2db0*/  IMAD.MOV.U32 R10, RZ, RZ, R12 ;  /* 0x000000ffff0a7224 */ /* 0x000fe200078e000c */
[----:B------:R-:W-:-:S07]  /*2dc0*/  MOV R11, R13 ;  /* 0x0000000d000b7202 */ /* 0x000fce0000000f00 */
.L_x_8279:
[----:B------:R-:W-:Y:S05]  /*2dd0*/  BSYNC.RECONVERGENT B1 ;  /* 0x0000000000017941 */ /* 0x000fea0003800200 */
.L_x_8277:
        /* <DEDUP_REMOVED lines=33> */
.L_x_8281:
[----:B------:R-:W-:Y:S01]  /*2ff0*/  MOV R21, R16 ;  /* 0x0000001000157202 */ /* 0x000fe20000000f00 */
[----:B------:R-:W-:Y:S01]  /*3000*/  IMAD.MOV.U32 R22, RZ, RZ, R17 ;  /* 0x000000ffff167224 */ /* 0x000fe200078e0011 */
[----:B------:R-:W-:Y:S01]  /*3010*/  MOV R20, R7 ;  /* 0x0000000700147202 */ /* 0x000fe20000000f00 */
[----:B------:R-:W-:Y:S01]  /*3020*/  IMAD.MOV.U32 R24, RZ, RZ, R8 ;  /* 0x000000ffff187224 */ /* 0x000fe200078e0008 */
[----:B------:R-:W-:-:S07]  /*3030*/  MOV R23, 0x3050 ;  /* 0x0000305000177802 */ /* 0x000fce0000000f00 */
[----:B------:R-:W-:Y:S05]  /*3040*/  CALL.REL.NOINC `($__internal_173_$__cuda_sm20_rem_s64) ;  /* 0x0000004000587944 */ /* 0x000fea0003c00000 */
[----:B------:R-:W-:Y:S01]  /*3050*/  MOV R8, R12 ;  /* 0x0000000c00087202 */ /* 0x000fe20000000f00 */
[----:B------:R-:W-:-:S07]  /*3060*/  IMAD.MOV.U32 R9, RZ, RZ, R13 ;  /* 0x000000ffff097224 */ /* 0x000fce00078e000d */
.L_x_8282:
[----:B------:R-:W-:Y:S05]  /*3070*/  BSYNC.RECONVERGENT B1 ;  /* 0x0000000000017941 */ /* 0x000fea0003800200 */
.L_x_8280:
[----:B------:R-:W-:Y:S01]  /*3080*/  MOV R10, R5 ;  /* 0x00000005000a7202 */ /* 0x000fe20000000f00 */
[----:B------:R-:W-:Y:S02]  /*3090*/  IMAD R7, R9, R18, RZ ;  /* 0x0000001209077224 */ /* 0x000fe400078e02ff */
[----:B------:R-:W-:Y:S02]  /*30a0*/  IMAD.MOV.U32 R11, RZ, RZ, R6 ;  /* 0x000000ffff0b7224 */ /* 0x000fe400078e0006 */
[-C--:B------:R-:W-:Y:S02]  /*30b0*/  IMAD R7, R19, R8.reuse, R7 ;  /* 0x0000000813077224 */ /* 0x080fe400078e0207 */
[----:B------:R-:W-:-:S04]  /*30c0*/  IMAD.WIDE.U32 R10, R18, R8, R10 ;  /* 0x00000008120a7225 */ /* 0x000fc800078e000a */
[----:B------:R-:W-:Y:S01]  /*30d0*/  IMAD.MOV.U32 R5, RZ, RZ, R10 ;  /* 0x000000ffff057224 */ /* 0x000fe200078e000a */
[----:B------:R-:W-:-:S07]  /*30e0*/  IADD3 R6, PT, PT, R11, R7, RZ ;  /* 0x000000070b067210 */ /* 0x000fce0007ffe0ff */
.L_x_8237:
        /* <DEDUP_REMOVED lines=12> */
.L_x_8236:
        /* <DEDUP_REMOVED lines=20> */
.L_x_8310:
        /* <DEDUP_REMOVED lines=33> */
.L_x_8287:
[----:B------:R-:W-:Y:S01]  /*3500*/  MOV R29, R15 ;  /* 0x0000000f001d7202 */ /* 0x000fe20000000f00 */
[----:B------:R-:W-:Y:S01]  /*3510*/  IMAD.MOV.U32 R26, RZ, RZ, R14 ;  /* 0x000000ffff1a7224 */ /* 0x000fe200078e000e */
[----:B------:R-:W-:Y:S01]  /*3520*/  MOV R13, R34 ;  /* 0x00000022000d7202 */ /* 0x000fe20000000f00 */
[----:B------:R-:W-:Y:S01]  /*3530*/  IMAD.MOV.U32 R12, RZ, RZ, R35 ;  /* 0x000000ffff0c7224 */ /* 0x000fe200078e0023 */
[----:B------:R-:W-:-:S07]  /*3540*/  MOV R11, 0x3560 ;  /* 0x00003560000b7802 */ /* 0x000fce0000000f00 */
[----:B-123--:R-:W-:Y:S05]  /*3550*/  CALL.REL.NOINC `($__internal_172_$__cuda_sm20_div_s64) ;  /* 0x0000003400c47944 */ /* 0x00efea0003c00000 */
        /* <DEDUP_REMOVED lines=11> */
.L_x_8288:
[----:B------:R-:W-:Y:S05]  /*3610*/  BSYNC.RECONVERGENT B1 ;  /* 0x0000000000017941 */ /* 0x000fea0003800200 */
.L_x_8286:
        /* <DEDUP_REMOVED lines=39> */
.L_x_8290:
[----:B------:R-:W-:Y:S01]  /*3890*/  MOV R29, R34 ;  /* 0x00000022001d7202 */ /* 0x000fe20000000f00 */
[----:B------:R-:W-:Y:S01]  /*38a0*/  IMAD.MOV.U32 R26, RZ, RZ, R35 ;  /* 0x000000ffff1a7224 */ /* 0x000fe200078e0023 */
[----:B------:R-:W-:Y:S01]  /*38b0*/  MOV R13, R36 ;  /* 0x00000024000d7202 */ /* 0x000fe20000000f00 */
[----:B------:R-:W-:Y:S01]  /*38c0*/  IMAD.MOV.U32 R12, RZ, RZ, R37 ;  /* 0x000000ffff0c7224 */ /* 0x000fe200078e0025 */
[----:B------:R-:W-:-:S07]  /*38d0*/  MOV R11, 0x38f0 ;  /* 0x000038f0000b7802 */ /* 0x000fce0000000f00 */
[----:B-1----:R-:W-:Y:S05]  /*38e0*/  CALL.REL.NOINC `($__internal_172_$__cuda_sm20_div_s64) ;  /* 0x0000003000e07944 */ /* 0x002fea0003c00000 */
        /* <DEDUP_REMOVED lines=11> */
.L_x_8291:
[----:B------:R-:W-:Y:S05]  /*39a0*/  BSYNC.RECONVERGENT B1 ;  /* 0x0000000000017941 */ /* 0x000fea0003800200 */
.L_x_8289:
        /* <DEDUP_REMOVED lines=38> */
.L_x_8293:
[----:B------:R-:W-:Y:S01]  /*3c10*/  IMAD.MOV.U32 R29, RZ, RZ, R34 ;  /* 0x000000ffff1d7224 */ /* 0x000fe200078e0022 */
[----:B------:R-:W-:Y:S01]  /*3c20*/  MOV R26, R35 ;  /* 0x00000023001a7202 */ /* 0x000fe20000000f00 */
[----:B------:R-:W-:Y:S01]  /*3c30*/  IMAD.MOV.U32 R13, RZ, RZ, R36 ;  /* 0x000000ffff0d7224 */ /* 0x000fe200078e0024 */
[----:B------:R-:W-:Y:S02]  /*3c40*/  MOV R12, R37 ;  /* 0x00000025000c7202 */ /* 0x000fe40000000f00 */
[----:B------:R-:W-:-:S07]  /*3c50*/  MOV R11, 0x3c70 ;  /* 0x00003c70000b7802 */ /* 0x000fce0000000f00 */
[----:B-1----:R-:W-:Y:S05]  /*3c60*/  CALL.REL.NOINC `($__internal_172_$__cuda_sm20_div_s64) ;  /* 0x0000003000007944 */ /* 0x002fea0003c00000 */
        /* <DEDUP_REMOVED lines=11> */
.L_x_8294:
[----:B------:R-:W-:Y:S05]  /*3d20*/  BSYNC.RECONVERGENT B1 ;  /* 0x0000000000017941 */ /* 0x000fea0003800200 */
.L_x_8292:
        /* <DEDUP_REMOVED lines=38> */
.L_x_8296:
        /* <DEDUP_REMOVED lines=17> */
.L_x_8297:
[----:B------:R-:W-:Y:S05]  /*40a0*/  BSYNC.RECONVERGENT B1 ;  /* 0x0000000000017941 */ /* 0x000fea0003800200 */
.L_x_8295:
        /* <DEDUP_REMOVED lines=39> */
.L_x_8299:
        /* <DEDUP_REMOVED lines=17> */
.L_x_8300:
[----:B------:R-:W-:Y:S05]  /*4430*/  BSYNC.RECONVERGENT B1 ;  /* 0x0000000000017941 */ /* 0x000fea0003800200 */
.L_x_8298:
        /* <DEDUP_REMOVED lines=38> */
.L_x_8302:
        /* <DEDUP_REMOVED lines=17> */
.L_x_8303:
[----:B------:R-:W-:Y:S05]  /*47b0*/  BSYNC.RECONVERGENT B1 ;  /* 0x0000000000017941 */ /* 0x000fea0003800200 */
.L_x_8301:
        /* <DEDUP_REMOVED lines=38> */
.L_x_8305:
        /* <DEDUP_REMOVED lines=17> */
.L_x_8306:
[----:B------:R-:W-:Y:S05]  /*4b30*/  BSYNC.RECONVERGENT B1 ;  /* 0x0000000000017941 */ /* 0x000fea0003800200 */
.L_x_8304:
        /* <DEDUP_REMOVED lines=36> */
.L_x_8308:
        /* <DEDUP_REMOVED lines=17> */
.L_x_8309:
[----:B------:R-:W-:Y:S05]  /*4e90*/  BSYNC.RECONVERGENT B1 ;  /* 0x0000000000017941 */ /* 0x000fea0003800200 */
.L_x_8307:
        /* <DEDUP_REMOVED lines=12> */
.L_x_8285:
        /* <DEDUP_REMOVED lines=35> */
.L_x_8313:
[----:B------:R-:W-:Y:S01]  /*5190*/  IMAD.MOV.U32 R29, RZ, RZ, R15 ;  /* 0x000000ffff1d7224 */ /* 0x000fe200078e000f */
[----:B------:R-:W-:Y:S01]  /*51a0*/  MOV R26, R14 ;  /* 0x0000000e001a7202 */ /* 0x000fe20000000f00 */
[----:B------:R-:W-:Y:S01]  /*51b0*/  IMAD.MOV.U32 R13, RZ, RZ, R16 ;  /* 0x000000ffff0d7224 */ /* 0x000fe200078e0010 */
[----:B------:R-:W-:Y:S02]  /*51c0*/  MOV R12, R17 ;  /* 0x00000011000c7202 */ /* 0x000fe40000000f00 */
[----:B------:R-:W-:-:S07]  /*51d0*/  MOV R11, 0x51f0 ;  /* 0x000051f0000b7802 */ /* 0x000fce0000000f00 */
[----:B------:R-:W-:Y:S05]  /*51e0*/  CALL.REL.NOINC `($__internal_172_$__cuda_sm20_div_s64) ;  /* 0x0000001800a07944 */ /* 0x000fea0003c00000 */
        /* <DEDUP_REMOVED lines=11> */
.L_x_8314:
[----:B------:R-:W-:Y:S05]  /*52a0*/  BSYNC.RECONVERGENT B1 ;  /* 0x0000000000017941 */ /* 0x000fea0003800200 */
.L_x_8312:
        /* <DEDUP_REMOVED lines=41> */
.L_x_8316:
[----:B------:R-:W-:Y:S01]  /*5540*/  MOV R29, R18 ;  /* 0x00000012001d7202 */ /* 0x000fe20000000f00 */
[----:B------:R-:W-:Y:S01]  /*5550*/  IMAD.MOV.U32 R13, RZ, RZ, R16 ;  /* 0x000000ffff0d7224 */ /* 0x000fe200078e0010 */
[----:B------:R-:W-:Y:S02]  /*5560*/  MOV R26, R19 ;  /* 0x00000013001a7202 */ /* 0x000fe40000000f00 */
[----:B------:R-:W-:Y:S02]  /*5570*/  MOV R12, R17 ;  /* 0x00000011000c7202 */ /* 0x000fe40000000f00 */
[----:B------:R-:W-:-:S07]  /*5580*/  MOV R11, 0x55a0 ;  /* 0x000055a0000b7802 */ /* 0x000fce0000000f00 */
[----:B------:R-:W-:Y:S05]  /*5590*/  CALL.REL.NOINC `($__internal_172_$__cuda_sm20_div_s64) ;  /* 0x0000001400b47944 */ /* 0x000fea0003c00000 */
        /* <DEDUP_REMOVED lines=11> */
.L_x_8317:
[----:B------:R-:W-:Y:S05]  /*5650*/  BSYNC.RECONVERGENT B1 ;  /* 0x0000000000017941 */ /* 0x000fea0003800200 */
.L_x_8315:
        /* <DEDUP_REMOVED lines=40> */
.L_x_8319:
[----:B------:R-:W-:Y:S01]  /*58e0*/  MOV R29, R18 ;  /* 0x00000012001d7202 */ /* 0x000fe20000000f00 */
[----:B------:R-:W-:Y:S01]  /*58f0*/  IMAD.MOV.U32 R26, RZ, RZ, R19 ;  /* 0x000000ffff1a7224 */ /* 0x000fe200078e0013 */
[----:B------:R-:W-:Y:S02]  /*5900*/  MOV R13, R20 ;  /* 0x00000014000d7202 */ /* 0x000fe40000000f00 */
[----:B------:R-:W-:Y:S02]  /*5910*/  MOV R12, R21 ;  /* 0x00000015000c7202 */ /* 0x000fe40000000f00 */
[----:B------:R-:W-:-:S07]  /*5920*/  MOV R11, 0x5940 ;  /* 0x00005940000b7802 */ /* 0x000fce0000000f00 */
[----:B------:R-:W-:Y:S05]  /*5930*/  CALL.REL.NOINC `($__internal_172_$__cuda_sm20_div_s64) ;  /* 0x0000001000cc7944 */ /* 0x000fea0003c00000 */
        /* <DEDUP_REMOVED lines=11> */
.L_x_8320:
[----:B------:R-:W-:Y:S05]  /*59f0*/  BSYNC.RECONVERGENT B1 ;  /* 0x0000000000017941 */ /* 0x000fea0003800200 */
.L_x_8318:
        /* <DEDUP_REMOVED lines=39> */
.L_x_8322:
[----:B------:R-:W-:Y:S01]  /*5c70*/  MOV R29, R18 ;  /* 0x00000012001d7202 */ /* 0x000fe20000000f00 */
[----:B------:R-:W-:Y:S01]  /*5c80*/  IMAD.MOV.U32 R26, RZ, RZ, R19 ;  /* 0x000000ffff1a7224 */ /* 0x000fe200078e0013 */
[----:B------:R-:W-:Y:S02]  /*5c90*/  MOV R13, R20 ;  /* 0x00000014000d7202 */ /* 0x000fe40000000f00 */
[----:B------:R-:W-:Y:S02]  /*5ca0*/  MOV R12, R21 ;  /* 0x00000015000c7202 */ /* 0x000fe40000000f00 */
[----:B------:R-:W-:-:S07]  /*5cb0*/  MOV R11, 0x5cd0 ;  /* 0x00005cd0000b7802 */ /* 0x000fce0000000f00 */
[----:B------:R-:W-:Y:S05]  /*5cc0*/  CALL.REL.NOINC `($__internal_172_$__cuda_sm20_div_s64) ;  /* 0x0000000c00e87944 */ /* 0x000fea0003c00000 */
        /* <DEDUP_REMOVED lines=11> */
.L_x_8323:
[----:B------:R-:W-:Y:S05]  /*5d80*/  BSYNC.RECONVERGENT B1 ;  /* 0x0000000000017941 */ /* 0x000fea0003800200 */
.L_x_8321:
        /* <DEDUP_REMOVED lines=10> */
.L_x_8311:
        /* <DEDUP_REMOVED lines=34> */
.L_x_8326:
        /* <DEDUP_REMOVED lines=17> */
.L_x_8327:
[----:B------:R-:W-:Y:S05]  /*6160*/  BSYNC.RECONVERGENT B1 ;  /* 0x0000000000017941 */ /* 0x000fea0003800200 */
.L_x_8325:
        /* <DEDUP_REMOVED lines=41> */
.L_x_8329:
        /* <DEDUP_REMOVED lines=17> */
.L_x_8330:
[----:B------:R-:W-:Y:S05]  /*6510*/  BSYNC.RECONVERGENT B1 ;  /* 0x0000000000017941 */ /* 0x000fea0003800200 */
.L_x_8328:
        /* <DEDUP_REMOVED lines=10> */
.L_x_8324:
        /* <DEDUP_REMOVED lines=31> */
.L_x_8332:
[----:B------:R-:W-:Y:S01]  /*67b0*/  MOV R21, R10 ;  /* 0x0000000a00157202 */ /* 0x000fe20000000f00 */
[----:B------:R-:W-:Y:S01]  /*67c0*/  IMAD.MOV.U32 R20, RZ, RZ, R15 ;  /* 0x000000ffff147224 */ /* 0x000fe200078e000f */
[----:B------:R-:W-:Y:S02]  /*67d0*/  MOV R22, R11 ;  /* 0x0000000b00167202 */ /* 0x000fe40000000f00 */
[----:B------:R-:W-:Y:S02]  /*67e0*/  MOV R24, R14 ;  /* 0x0000000e00187202 */ /* 0x000fe40000000f00 */
[----:B------:R-:W-:-:S07]  /*67f0*/  MOV R23, 0x6810 ;  /* 0x0000681000177802 */ /* 0x000fce0000000f00 */
[----:B------:R-:W-:Y:S05]  /*6800*/  CALL.REL.NOINC `($__internal_173_$__cuda_sm20_rem_s64) ;  /* 0x0000000800687944 */ /* 0x000fea0003c00000 */
[----:B------:R-:W-:Y:S01]  /*6810*/  MOV R10, R12 ;  /* 0x0000000c000a7202 */ /* 0x000fe20000000f00 */
[----:B------:R-:W-:-:S07]  /*6820*/  IMAD.MOV.U32 R11, RZ, RZ, R13 ;  /* 0x000000ffff0b7224 */ /* 0x000fce00078e000d */
.L_x_8333:
[----:B------:R-:W-:Y:S05]  /*6830*/  BSYNC.RECONVERGENT B1 ;  /* 0x0000000000017941 */ /* 0x000fea0003800200 */
.L_x_8331:
        /* <DEDUP_REMOVED lines=10> */
.L_x_8284:
[----:B------:R-:W0:Y:S02]  /*68e0*/  LDCU.64 UR4, c[0x0][0x388] ;  /* 0x00007100ff0477ac */ /* 0x000e240008000a00 */
[----:B0-----:R-:W-:-:S04]  /*68f0*/  LEA R8, P0, R7, UR4, 0x3 ;  /* 0x0000000407087c11 */ /* 0x001fc8000f8018ff */
[----:B------:R-:W-:-:S05]  /*6900*/  LEA.HI.X R9, R7, UR5, R6, 0x3, P0 ;  /* 0x0000000507097c11 */ /* 0x000fca00080f1c06 */
[----:B------:R-:W2:Y:S02]  /*6910*/  LDG.E.64 R6, desc[UR6][R8.64] ;  /* 0x0000000608067981 */ /* 0x000ea4000c1e1b00 */
[----:B--2---:R-:W0:Y:S02]  /*6920*/  I2F.F64.S64 R6, R6 ;  /* 0x0000000600067312 */ /* 0x004e240000301c00 */
[----:B0-----:R0:W-:Y:S02]  /*6930*/  STS.64 [R3], R6 ;  /* 0x0000000603007388 */ /* 0x0011e40000000a00 */
.L_x_8283:
[----:B------:R-:W-:Y:S05]  /*6940*/  BSYNC.RECONVERGENT B0 ;  /* 0x0000000000007941 */ /* 0x000fea0003800200 */
.L_x_8235:
[----:B------:R-:W-:Y:S01]  /*6950*/  BAR.SYNC.DEFER_BLOCKING 0x0 ;  /* 0x0000000000007b1d */ /* 0x000fe20000010000 */
[----:B------:R-:W-:Y:S02]  /*6960*/  ISETP.GE.U32.AND P0, PT, R4, 0x42, PT ;  /* 0x000000420400780c */ /* 0x000fe40003f06070 */
[----:B------:R-:W-:-:S11]  /*6970*/  ISETP.GT.U32.AND P1, PT, R2, 0x1f, PT ;  /* 0x0000001f0200780c */ /* 0x000fd60003f24070 */
[----:B------:R-:W-:Y:S05]  /*6980*/  @!P0 BRA `(.L_x_8334) ;  /* 0x00000000002c8947 */ /* 0x000fea0003800000 */
.L_x_8335:
        /* <DEDUP_REMOVED lines=11> */
.L_x_8334:
        /* <DEDUP_REMOVED lines=35> */
        .weak           $__internal_172_$__cuda_sm20_div_s64
        .type           $__internal_172_$__cuda_sm20_div_s64,@function
        .size           $__internal_172_$__cuda_sm20_div_s64,($__internal_173_$__cuda_sm20_rem_s64 - $__internal_172_$__cuda_sm20_div_s64)
$__internal_172_$__cuda_sm20_div_s64:
        /* <DEDUP_REMOVED lines=83> */
[----:B------:R-:W-:Y:S05]  /*71a0*/  RET.REL.NODEC R12 `(uncontiguous_cumulate_sum_square_i64) ;  /* 0xffffff8c0c947950 */ /* 0x000fea0003c3ffff */
        .weak           $__internal_173_$__cuda_sm20_rem_s64
        .type           $__internal_173_$__cuda_sm20_rem_s64,@function
        .size           $__internal_173_$__cuda_sm20_rem_s64,(.L_x_10124 - $__internal_173_$__cuda_sm20_rem_s64)
$__internal_173_$__cuda_sm20_rem_s64:
        /* <DEDUP_REMOVED lines=77> */
[----:B------:R-:W-:Y:S06]  /*7680*/  RET.REL.NODEC R10 `(uncontiguous_cumulate_sum_square_i64) ;  /* 0xffffff880a5c7950 */ /* 0x000fec0003c3ffff */
.L_x_8336:
        /* <DEDUP_REMOVED lines=15> */
.L_x_10124:


//--------------------- .text.uncontiguous_sum_square_i64 --------------------------
	.section	.text.uncontiguous_sum_square_i64,"ax",@progbits
	.align	128
        .global         uncontiguous_sum_square_i64
        .type           uncontiguous_sum_square_i64,@function
        .size           uncontiguous_sum_square_i64,(.L_x_10126 - uncontiguous_sum_square_i64)
        .other          uncontiguous_sum_square_i64,@"STO_CUDA_ENTRY STV_DEFAULT"
uncontiguous_sum_square_i64:
.text.uncontiguous_sum_square_i64:
        /* <DEDUP_REMOVED lines=41> */
.L_x_8365:
        /* <DEDUP_REMOVED lines=33> */
.L_x_8342:
[----:B------:R-:W-:Y:S01]  /*04a0*/  IMAD.MOV.U32 R29, RZ, RZ, R14 ;  /* 0x000000ffff1d7224 */ /* 0x000fe200078e000e */
[----:B------:R-:W-:Y:S01]  /*04b0*/  MOV R26, R15 ;  /* 0x0000000f001a7202 */ /* 0x000fe20000000f00 */
[----:B------:R-:W-:Y:S01]  /*04c0*/  IMAD.MOV.U32 R13, RZ, RZ, R16 ;  /* 0x000000ffff0d7224 */ /* 0x000fe200078e0010 */
[----:B------:R-:W-:Y:S02]  /*04d0*/  MOV R12, R17 ;  /* 0x00000011000c7202 */ /* 0x000fe40000000f00 */
[----:B------:R-:W-:-:S07]  /*04e0*/  MOV R11, 0x500 ;  /* 0x00000500000b7802 */ /* 0x000fce0000000f00 */
[----:B------:R-:W-:Y:S05]  /*04f0*/  CALL.REL.NOINC `($__internal_174_$__cuda_sm20_div_s64) ;  /* 0x0000006800047944 */ /* 0x000fea0003c00000 */
        /* <DEDUP_REMOVED lines=9> */
.L_x_8343:
[----:B------:R-:W-:Y:S05]  /*0590*/  BSYNC.RECONVERGENT B1 ;  /* 0x0000000000017941 */ /* 0x000fea0003800200 */
.L_x_8341:
        /* <DEDUP_REMOVED lines=36> */
.L_x_8345:
[----:B------:R-:W-:Y:S01]  /*07e0*/  IMAD.MOV.U32 R29, RZ, RZ, R7 ;  /* 0x000000ffff1d7224 */ /* 0x000fe200078e0007 */
[----:B------:R-:W-:Y:S01]  /*07f0*/  MOV R26, R8 ;  /* 0x00000008001a7202 */ /* 0x000fe20000000f00 */
[----:B------:R-:W-:Y:S01]  /*0800*/  IMAD.MOV.U32 R13, RZ, RZ, R16 ;  /* 0x000000ffff0d7224 */ /* 0x000fe200078e0010 */
[----:B------:R-:W-:Y:S02]  /*0810*/  MOV R12, R17 ;  /* 0x00000011000c7202 */ /* 0x000fe40000000f00 */
[----:B------:R-:W-:-:S07]  /*0820*/  MOV R11, 0x840 ;  /* 0x00000840000b7802 */ /* 0x000fce0000000f00 */
[----:B------:R-:W-:Y:S05]  /*0830*/  CALL.REL.NOINC `($__internal_174_$__cuda_sm20_div_s64) ;  /* 0x0000006400347944 */ /* 0x000fea0003c00000 */
        /* <DEDUP_REMOVED lines=10> */
.L_x_8346:
[----:B------:R-:W-:Y:S05]  /*08e0*/  BSYNC.RECONVERGENT B1 ;  /* 0x0000000000017941 */ /* 0x000fea0003800200 */
.L_x_8344:
        /* <DEDUP_REMOVED lines=37> */
.L_x_8348:
[----:B------:R-:W-:Y:S01]  /*0b40*/  MOV R29, R14 ;  /* 0x0000000e001d7202 */ /* 0x000fe20000000f00 */
[----:B------:R-:W-:Y:S01]  /*0b50*/  IMAD.MOV.U32 R26, RZ, RZ, R15 ;  /* 0x000000ffff1a7224 */ /* 0x000fe200078e000f */
[----:B------:R-:W-:Y:S01]  /*0b60*/  MOV R13, R16 ;  /* 0x00000010000d7202 */ /* 0x000fe20000000f00 */
[----:B------:R-:W-:Y:S01]  /*0b70*/  IMAD.MOV.U32 R12, RZ, RZ, R17 ;  /* 0x000000ffff0c7224 */ /* 0x000fe200078e0011 */
[----:B------:R-:W-:-:S07]  /*0b80*/  MOV R11, 0xba0 ;  /* 0x00000ba0000b7802 */ /* 0x000fce0000000f00 */
[----:B------:R-:W-:Y:S05]  /*0b90*/  CALL.REL.NOINC `($__internal_174_$__cuda_sm20_div_s64) ;  /* 0x00000060005c7944 */ /* 0x000fea0003c00000 */
        /* <DEDUP_REMOVED lines=10> */
.L_x_8349:
[----:B------:R-:W-:Y:S05]  /*0c40*/  BSYNC.RECONVERGENT B1 ;  /* 0x0000000000017941 */ /* 0x000fea0003800200 */
.L_x_8347:
        /* <DEDUP_REMOVED lines=34> */
.L_x_8351:
        /* <DEDUP_REMOVED lines=16> */
.L_x_8352:
[----:B------:R-:W-:Y:S05]  /*0f70*/  BSYNC.RECONVERGENT B1 ;  /* 0x0000000000017941 */ /* 0x000fea0003800200 */
.L_x_8350:
        /* <DEDUP_REMOVED lines=37> */
.L_x_8354:
        /* <DEDUP_REMOVED lines=17> */
.L_x_8355:
[----:B------:R-:W-:Y:S05]  /*12e0*/  BSYNC.RECONVERGENT B1 ;  /* 0x0000000000017941 */ /* 0x000fea0003800200 */
.L_x_8353:
        /* <DEDUP_REMOVED lines=35> */
.L_x_8357:
        /* <DEDUP_REMOVED lines=16> */
.L_x_8358:
[----:B------:R-:W-:Y:S05]  /*1620*/  BSYNC.RECONVERGENT B1 ;  /* 0x0000000000017941 */ /* 0x000fea0003800200 */
.L_x_8356:
        /* <DEDUP_REMOVED lines=36> */
.L_x_8360:
[----:B------:R-:W-:Y:S01]  /*1870*/  MOV R29, R14 ;  /* 0x0000000e001d7202 */ /* 0x000fe20000000f00 */
[----:B------:R-:W-:Y:S01]  /*1880*/  IMAD.MOV.U32 R26, RZ, RZ, R15 ;  /* 0x000000ffff1a7224 */ /* 0x000fe200078e000f */
[----:B------:R-:W-:Y:S01]  /*1890*/  MOV R13, R16 ;  /* 0x00000010000d7202 */ /* 0x000fe20000000f00 */
[----:B------:R-:W-:Y:S01]  /*18a0*/  IMAD.MOV.U32 R12, RZ, RZ, R17 ;  /* 0x000000ffff0c7224 */ /* 0x000fe200078e0011 */
[----:B------:R-:W-:-:S07]  /*18b0*/  MOV R11, 0x18d0 ;  /* 0x000018d0000b7802 */ /* 0x000fce0000000f00 */
[----:B------:R-:W-:Y:S05]  /*18c0*/  CALL.REL.NOINC `($__internal_174_$__cuda_sm20_div_s64) ;  /* 0x0000005400107944 */ /* 0x000fea0003c00000 */
        /* <DEDUP_REMOVED lines=11> */
.L_x_8361:
[----:B------:R-:W-:Y:S05]  /*1980*/  BSYNC.RECONVERGENT B1 ;  /* 0x0000000000017941 */ /* 0x000fea0003800200 */
.L_x_8359:
        /* <DEDUP_REMOVED lines=36> */
.L_x_8363:
        /* <DEDUP_REMOVED lines=17> */
.L_x_8364:
[----:B------:R-:W-:Y:S05]  /*1ce0*/  BSYNC.RECONVERGENT B1 ;  /* 0x0000000000017941 */ /* 0x000fea0003800200 */
.L_x_8362:
        /* <DEDUP_REMOVED lines=10> */
.L_x_8340:
        /* <DEDUP_REMOVED lines=36> */
.L_x_8368:
[----:B------:R-:W-:Y:S01]  /*1fd0*/  MOV R29, R14 ;  /* 0x0000000e001d7202 */ /* 0x000fe20000000f00 */
[----:B------:R-:W-:Y:S01]  /*1fe0*/  IMAD.MOV.U32 R26, RZ, RZ, R15 ;  /* 0x000000ffff1a7224 */ /* 0x000fe200078e000f */
[----:B------:R-:W-:Y:S01]  /*1ff0*/  MOV R13, R16 ;  /* 0x00000010000d7202 */ /* 0x000fe20000000f00 */
[----:B------:R-:W-:Y:S01]  /*2000*/  IMAD.MOV.U32 R12, RZ, RZ, R17 ;  /* 0x000000ffff0c7224 */ /* 0x000fe200078e0011 */
[----:B------:R-:W-:-:S07]  /*2010*/  MOV R11, 0x2030 ;  /* 0x00002030000b7802 */ /* 0x000fce0000000f00 */
[----:B------:R-:W-:Y:S05]  /*2020*/  CALL.REL.NOINC `($__internal_174_$__cuda_sm20_div_s64) ;  /* 0x0000004c00387944 */ /* 0x000fea0003c00000 */
        /* <DEDUP_REMOVED lines=9> */
.L_x_8369:
[----:B------:R-:W-:Y:S05]  /*20c0*/  BSYNC.RECONVERGENT B1 ;  /* 0x0000000000017941 */ /* 0x000fea0003800200 */
.L_x_8367:
        /* <DEDUP_REMOVED lines=36> */
.L_x_8371:
        /* <DEDUP_REMOVED lines=17> */
.L_x_8372:
[----:B------:R-:W-:Y:S05]  /*2420*/  BSYNC.RECONVERGENT B1 ;  /* 0x0000000000017941 */ /* 0x000fea0003800200 */
.L_x_8370:
        /* <DEDUP_REMOVED lines=38> */
.L_x_8374:
        /* <DEDUP_REMOVED lines=16> */
.L_x_8375:
[----:B------:R-:W-:Y:S05]  /*2790*/  BSYNC.RECONVERGENT B1 ;  /* 0x0000000000017941 */ /* 0x000fea0003800200 */
.L_x_8373:
        /* <DEDUP_REMOVED lines=36> */
.L_x_8377:
        /* <DEDUP_REMOVED lines=16> */
.L_x_8378:
[----:B------:R-:W-:Y:S05]  /*2ae0*/  BSYNC.RECONVERGENT B1 ;  /* 0x0000000000017941 */ /* 0x000fea0003800200 */
.L_x_8376:
[----:B------:R-:W-:Y:S01]  /*2af0*/  IMAD R5, R5, R38, RZ ;  /* 0x0000002605057224 */ /* 0x000fe200078e02ff */
[----:B------:R-:W-:Y:S01]  /*2b00*/  IADD3 R9, PT, PT, R9, -0x2, RZ ;  /* 0xfffffffe09097810 */ /* 0x000fe20007ffe0ff */
[----:B------:R-:W-:Y:S02]  /*2b10*/  IMAD.MOV.U32 R34, RZ, RZ, R20 ;  /* 0x000000ffff227224 */ /* 0x000fe400078e0014 */
[-C--:B------:R-:W-:Y:S02]  /*2b20*/  IMAD R5, R39, R10.reuse, R5 ;  /* 0x0000000a27057224 */ /* 0x080fe400078e0205 */
[----:B------:R-:W-:-:S04]  /*2b30*/  IMAD.WIDE.U32 R34, R38, R10, R34 ;  /* 0x0000000a26227225 */ /* 0x000fc800078e0022 */
[----:B------:R-:W-:Y:S01]  /*2b40*/  IMAD.IADD R6, R35, 0x1, R5 ;  /* 0x0000000123067824 */ /* 0x000fe200078e0205 */
[----:B------:R-:W-:-:S07]  /*2b50*/  MOV R5, R34 ;  /* 0x0000002200057202 */ /* 0x000fce0000000f00 */
.L_x_8366:
        /* <DEDUP_REMOVED lines=31> */
.L_x_8380:
[----:B------:R-:W-:Y:S01]  /*2d50*/  IMAD.MOV.U32 R20, RZ, RZ, R14 ;  /* 0x000000ffff147224 */ /* 0x000fe200078e000e */
[----:B------:R-:W-:Y:S01]  /*2d60*/  MOV R24, R15 ;  /* 0x0000000f00187202 */ /* 0x000fe20000000f00 */
[----:B------:R-:W-:Y:S01]  /*2d70*/  IMAD.MOV.U32 R21, RZ, RZ, R16 ;  /* 0x000000ffff157224 */ /* 0x000fe200078e0010 */
[----:B------:R-:W-:Y:S02]  /*2d80*/  MOV R22, R17 ;  /* 0x0000001100167202 */ /* 0x000fe40000000f00 */
[----:B------:R-:W-:-:S07]  /*2d90*/  MOV R23, 0x2db0 ;  /* 0x00002db000177802 */ /* 0x000fce0000000f00 */
[----:B------:R-:W-:Y:S05]  /*2da0*/  CALL.REL.NOINC `($__internal_175_$__cuda_sm20_rem_s64) ;  /* 0x0000004400287944 */ /* 0x000fea0003c00000 */
[----:B------:R-:W-:Y:S01]  /*2db0*/  IMAD.MOV.U32 R10, RZ, RZ, R12 ;  /* 0x000000ffff0a7224 */ /* 0x000fe200078e000c */
[----:B------:R-:W-:-:S07]  /*2dc0*/  MOV R11, R13 ;  /* 0x0000000d000b7202 */ /* 0x000fce0000000f00 */
.L_x_8381:
[----:B------:R-:W-:Y:S05]  /*2dd0*/  BSYNC.RECONVERGENT B1 ;  /* 0x0000000000017941 */ /* 0x000fea0003800200 */
.L_x_8379:
        /* <DEDUP_REMOVED lines=33> */
.L_x_8383:
[----:B------:R-:W-:Y:S01]  /*2ff0*/  MOV R21, R16 ;  /* 0x0000001000157202 */ /* 0x000fe20000000f00 */
[----:B------:R-:W-:Y:S01]  /*3000*/  IMAD.MOV.U32 R22, RZ, RZ, R17 ;  /* 0x000000ffff167224 */ /* 0x000fe200078e0011 */
[----:B------:R-:W-:Y:S01]  /*3010*/  MOV R20, R7 ;  /* 0x0000000700147202 */ /* 0x000fe20000000f00 */
[----:B------:R-:W-:Y:S01]  /*3020*/  IMAD.MOV.U32 R24, RZ, RZ, R8 ;  /* 0x000000ffff187224 */ /* 0x000fe200078e0008 */
[----:B------:R-:W-:-:S07]  /*3030*/  MOV R23, 0x3050 ;  /* 0x0000305000177802 */ /* 0x000fce0000000f00 */
[----:B------:R-:W-:Y:S05]  /*3040*/  CALL.REL.NOINC `($__internal_175_$__cuda_sm20_rem_s64) ;  /* 0x0000004000807944 */ /* 0x000fea0003c00000 */
[----:B------:R-:W-:Y:S01]  /*3050*/  MOV R8, R12 ;  /* 0x0000000c00087202 */ /* 0x000fe20000000f00 */
[----:B------:R-:W-:-:S07]  /*3060*/  IMAD.MOV.U32 R9, RZ, RZ, R13 ;  /* 0x000000ffff097224 */ /* 0x000fce00078e000d */
.L_x_8384:
[----:B------:R-:W-:Y:S05]  /*3070*/  BSYNC.RECONVERGENT B1 ;  /* 0x0000000000017941 */ /* 0x000fea0003800200 */
.L_x_8382:
[----:B------:R-:W-:Y:S01]  /*3080*/  MOV R10, R5 ;  /* 0x00000005000a7202 */ /* 0x000fe20000000f00 */
[----:B------:R-:W-:Y:S02]  /*3090*/  IMAD R7, R9, R18, RZ ;  /* 0x0000001209077224 */ /* 0x000fe400078e02ff */
[----:B------:R-:W-:Y:S02]  /*30a0*/  IMAD.MOV.U32 R11, RZ, RZ, R6 ;  /* 0x000000ffff0b7224 */ /* 0x000fe400078e0006 */
[-C--:B------:R-:W-:Y:S02]  /*30b0*/  IMAD R7, R19, R8.reuse, R7 ;  /* 0x0000000813077224 */ /* 0x080fe400078e0207 */
[----:B------:R-:W-:-:S04]  /*30c0*/  IMAD.WIDE.U32 R10, R18, R8, R10 ;  /* 0x00000008120a7225 */ /* 0x000fc800078e000a */
[----:B------:R-:W-:Y:S01]  /*30d0*/  IMAD.MOV.U32 R5, RZ, RZ, R10 ;  /* 0x000000ffff057224 */ /* 0x000fe200078e000a */
[----:B------:R-:W-:-:S07]  /*30e0*/  IADD3 R6, PT, PT, R11, R7, RZ ;  /* 0x000000070b067210 */ /* 0x000fce0007ffe0ff */
.L_x_8339:
        /* <DEDUP_REMOVED lines=18> */
.L_x_8338:
        /* <DEDUP_REMOVED lines=20> */
.L_x_8412:
        /* <DEDUP_REMOVED lines=33> */
.L_x_8389:
[----:B------:R-:W-:Y:S01]  /*3560*/  IMAD.MOV.U32 R29, RZ, RZ, R15 ;  /* 0x000000ffff1d7224 */ /* 0x000fe200078e000f */
[----:B------:R-:W-:Y:S01]  /*3570*/  MOV R26, R14 ;  /* 0x0000000e001a7202 */ /* 0x000fe20000000f00 */
[----:B------:R-:W-:Y:S01]  /*3580*/  IMAD.MOV.U32 R13, RZ, RZ, R34 ;  /* 0x000000ffff0d7224 */ /* 0x000fe200078e0022 */
[----:B------:R-:W-:Y:S02]  /*3590*/  MOV R12, R35 ;  /* 0x00000023000c7202 */ /* 0x000fe40000000f00 */
[----:B------:R-:W-:-:S07]  /*35a0*/  MOV R11, 0x35c0 ;  /* 0x000035c0000b7802 */ /* 0x000fce0000000f00 */
[----:B-123--:R-:W-:Y:S05]  /*35b0*/  CALL.REL.NOINC `($__internal_174_$__cuda_sm20_div_s64) ;  /* 0x0000003400d47944 */ /* 0x00efea0003c00000 */
        /* <DEDUP_REMOVED lines=11> */
.L_x_8390:
[----:B------:R-:W-:Y:S05]  /*3670*/  BSYNC.RECONVERGENT B1 ;  /* 0x0000000000017941 */ /* 0x000fea0003800200 */
.L_x_8388:
        /* <DEDUP_REMOVED lines=39> */
.L_x_8392:
[----:B------:R-:W-:Y:S01]  /*38f0*/  IMAD.MOV.U32 R29, RZ, RZ, R34 ;  /* 0x000000ffff1d7224 */ /* 0x000fe200078e0022 */
[----:B------:R-:W-:Y:S01]  /*3900*/  MOV R26, R35 ;  /* 0x00000023001a7202 */ /* 0x000fe20000000f00 */
[----:B------:R-:W-:Y:S01]  /*3910*/  IMAD.MOV.U32 R13, RZ, RZ, R36 ;  /* 0x000000ffff0d7224 */ /* 0x000fe200078e0024 */
[----:B------:R-:W-:Y:S02]  /*3920*/  MOV R12, R37 ;  /* 0x00000025000c7202 */ /* 0x000fe40000000f00 */
[----:B------:R-:W-:-:S07]  /*3930*/  MOV R11, 0x3950 ;  /* 0x00003950000b7802 */ /* 0x000fce0000000f00 */
[----:B-1----:R-:W-:Y:S05]  /*3940*/  CALL.REL.NOINC `($__internal_174_$__cuda_sm20_div_s64) ;  /* 0x0000003000f07944 */ /* 0x002fea0003c00000 */
        /* <DEDUP_REMOVED lines=11> */
.L_x_8393:
[----:B------:R-:W-:Y:S05]  /*3a00*/  BSYNC.RECONVERGENT B1 ;  /* 0x0000000000017941 */ /* 0x000fea0003800200 */
.L_x_8391:
        /* <DEDUP_REMOVED lines=38> */
.L_x_8395:
[----:B------:R-:W-:Y:S01]  /*3c70*/  MOV R29, R34 ;  /* 0x00000022001d7202 */ /* 0x000fe20000000f00 */
[----:B------:R-:W-:Y:S01]  /*3c80*/  IMAD.MOV.U32 R26, RZ, RZ, R35 ;  /* 0x000000ffff1a7224 */ /* 0x000fe200078e0023 */
[----:B------:R-:W-:Y:S01]  /*3c90*/  MOV R13, R36 ;  /* 0x00000024000d7202 */ /* 0x000fe20000000f00 */
[----:B------:R-:W-:Y:S01]  /*3ca0*/  IMAD.MOV.U32 R12, RZ, RZ, R37 ;  /* 0x000000ffff0c7224 */ /* 0x000fe200078e0025 */
[----:B------:R-:W-:-:S07]  /*3cb0*/  MOV R11, 0x3cd0 ;  /* 0x00003cd0000b7802 */ /* 0x000fce0000000f00 */
[----:B-1----:R-:W-:Y:S05]  /*3cc0*/  CALL.REL.NOINC `($__internal_174_$__cuda_sm20_div_s64) ;  /* 0x0000003000107944 */ /* 0x002fea0003c00000 */
        /* <DEDUP_REMOVED lines=11> */
.L_x_8396:
[----:B------:R-:W-:Y:S05]  /*3d80*/  BSYNC.RECONVERGENT B1 ;  /* 0x0000000000017941 */ /* 0x000fea0003800200 */
.L_x_8394:
        /* <DEDUP_REMOVED lines=38> */
.L_x_8398:
        /* <DEDUP_REMOVED lines=17> */
.L_x_8399:
[----:B------:R-:W-:Y:S05]  /*4100*/  BSYNC.RECONVERGENT B1 ;  /* 0x0000000000017941 */ /* 0x000fea0003800200 */
.L_x_8397:
        /* <DEDUP_REMOVED lines=39> */
.L_x_8401:
        /* <DEDUP_REMOVED lines=17> */
.L_x_8402:
[----:B------:R-:W-:Y:S05]  /*4490*/  BSYNC.RECONVERGENT B1 ;  /* 0x0000000000017941 */ /* 0x000fea0003800200 */
.L_x_8400:
        /* <DEDUP_REMOVED lines=38> */
.L_x_8404:
        /* <DEDUP_REMOVED lines=17> */
.L_x_8405:
[----:B------:R-:W-:Y:S05]  /*4810*/  BSYNC.RECONVERGENT B1 ;  /* 0x0000000000017941 */ /* 0x000fea0003800200 */
.L_x_8403:
        /* <DEDUP_REMOVED lines=38> */
.L_x_8407:
        /* <DEDUP_REMOVED lines=17> */
.L_x_8408:
[----:B------:R-:W-:Y:S05]  /*4b90*/  BSYNC.RECONVERGENT B1 ;  /* 0x0000000000017941 */ /* 0x000fea0003800200 */
.L_x_8406:
        /* <DEDUP_REMOVED lines=36> */
.L_x_8410:
        /* <DEDUP_REMOVED lines=17> */
.L_x_8411:
[----:B------:R-:W-:Y:S05]  /*4ef0*/  BSYNC.RECONVERGENT B1 ;  /* 0x0000000000017941 */ /* 0x000fea0003800200 */
.L_x_8409:
        /* <DEDUP_REMOVED lines=12> */
.L_x_8387:
        /* <DEDUP_REMOVED lines=35> */
.L_x_8415:
[----:B------:R-:W-:Y:S01]  /*51f0*/  MOV R29, R15 ;  /* 0x0000000f001d7202 */ /* 0x000fe20000000f00 */
[----:B------:R-:W-:Y:S01]  /*5200*/  IMAD.MOV.U32 R13, RZ, RZ, R16 ;  /* 0x000000ffff0d7224 */ /* 0x000fe200078e0010 */
[----:B------:R-:W-:Y:S02]  /*5210*/  MOV R26, R14 ;  /* 0x0000000e001a7202 */ /* 0x000fe40000000f00 */
[----:B------:R-:W-:Y:S02]  /*5220*/  MOV R12, R17 ;  /* 0x00000011000c7202 */ /* 0x000fe40000000f00 */
[----:B------:R-:W-:-:S07]  /*5230*/  MOV R11, 0x5250 ;  /* 0x00005250000b7802 */ /* 0x000fce0000000f00 */
[----:B------:R-:W-:Y:S05]  /*5240*/  CALL.REL.NOINC `($__internal_174_$__cuda_sm20_div_s64) ;  /* 0x0000001800b07944 */ /* 0x000fea0003c00000 */
        /* <DEDUP_REMOVED lines=11> */
.L_x_8416:
[----:B------:R-:W-:Y:S05]  /*5300*/  BSYNC.RECONVERGENT B1 ;  /* 0x0000000000017941 */ /* 0x000fea0003800200 */
.L_x_8414:
        /* <DEDUP_REMOVED lines=41> */
.L_x_8418:
        /* <DEDUP_REMOVED lines=17> */
.L_x_8419:
[----:B------:R-:W-:Y:S05]  /*56b0*/  BSYNC.RECONVERGENT B1 ;  /* 0x0000000000017941 */ /* 0x000fea0003800200 */
.L_x_8417:
        /* <DEDUP_REMOVED lines=40> */
.L_x_8421:
[----:B------:R-:W-:Y:S01]  /*5940*/  MOV R29, R18 ;  /* 0x00000012001d7202 */ /* 0x000fe20000000f00 */
[----:B------:R-:W-:Y:S01]  /*5950*/  IMAD.MOV.U32 R13, RZ, RZ, R20 ;  /* 0x000000ffff0d7224 */ /* 0x000fe200078e0014 */
[----:B------:R-:W-:Y:S02]  /*5960*/  MOV R26, R19 ;  /* 0x00000013001a7202 */ /* 0x000fe40000000f00 */
[----:B------:R-:W-:Y:S02]  /*5970*/  MOV R12, R21 ;  /* 0x00000015000c7202 */ /* 0x000fe40000000f00 */
[----:B------:R-:W-:-:S07]  /*5980*/  MOV R11, 0x59a0 ;  /* 0x000059a0000b7802 */ /* 0x000fce0000000f00 */
[----:B------:R-:W-:Y:S05]  /*5990*/  CALL.REL.NOINC `($__internal_174_$__cuda_sm20_div_s64) ;  /* 0x0000001000dc7944 */ /* 0x000fea0003c00000 */
        /* <DEDUP_REMOVED lines=11> */
.L_x_8422:
[----:B------:R-:W-:Y:S05]  /*5a50*/  BSYNC.RECONVERGENT B1 ;  /* 0x0000000000017941 */ /* 0x000fea0003800200 */
.L_x_8420:
        /* <DEDUP_REMOVED lines=39> */
.L_x_8424:
        /* <DEDUP_REMOVED lines=17> */
.L_x_8425:
[----:B------:R-:W-:Y:S05]  /*5de0*/  BSYNC.RECONVERGENT B1 ;  /* 0x0000000000017941 */ /* 0x000fea0003800200 */
.L_x_8423:
        /* <DEDUP_REMOVED lines=10> */
.L_x_8413:
        /* <DEDUP_REMOVED lines=34> */
.L_x_8428:
[----:B------:R-:W-:Y:S01]  /*60b0*/  MOV R29, R15 ;  /* 0x0000000f001d7202 */ /* 0x000fe20000000f00 */
[----:B------:R-:W-:Y:S01]  /*60c0*/  IMAD.MOV.U32 R26, RZ, RZ, R14 ;  /* 0x000000ffff1a7224 */ /* 0x000fe200078e000e */
[----:B------:R-:W-:Y:S02]  /*60d0*/  MOV R13, R16 ;  /* 0x00000010000d7202 */ /* 0x000fe40000000f00 */
[----:B------:R-:W-:Y:S02]  /*60e0*/  MOV R12, R17 ;  /* 0x00000011000c7202 */ /* 0x000fe40000000f00 */
[----:B------:R-:W-:-:S07]  /*60f0*/  MOV R11, 0x6110 ;  /* 0x00006110000b7802 */ /* 0x000fce0000000f00 */
[----:B------:R-:W-:Y:S05]  /*6100*/  CALL.REL.NOINC `($__internal_174_$__cuda_sm20_div_s64) ;  /* 0x0000000c00007944 */ /* 0x000fea0003c00000 */
        /* <DEDUP_REMOVED lines=11> */
.L_x_8429:
[----:B------:R-:W-:Y:S05]  /*61c0*/  BSYNC.RECONVERGENT B1 ;  /* 0x0000000000017941 */ /* 0x000fea0003800200 */
.L_x_8427:
        /* <DEDUP_REMOVED lines=41> */
.L_x_8431:
        /* <DEDUP_REMOVED lines=17> */
.L_x_8432:
[----:B------:R-:W-:Y:S05]  /*6570*/  BSYNC.RECONVERGENT B1 ;  /* 0x0000000000017941 */ /* 0x000fea0003800200 */
.L_x_8430:
        /* <DEDUP_REMOVED lines=10> */
.L_x_8426:
        /* <DEDUP_REMOVED lines=31> */
.L_x_8434:
[----:B------:R-:W-:Y:S01]  /*6810*/  IMAD.MOV.U32 R21, RZ, RZ, R10 ;  /* 0x000000ffff157224 */ /* 0x000fe200078e000a */
[----:B------:R-:W-:Y:S01]  /*6820*/  MOV R22, R11 ;  /* 0x0000000b00167202 */ /* 0x000fe20000000f00 */
[----:B------:R-:W-:Y:S01]  /*6830*/  IMAD.MOV.U32 R24, RZ, RZ, R14 ;  /* 0x000000ffff187224 */ /* 0x000fe200078e000e */
[----:B------:R-:W-:Y:S02]  /*6840*/  MOV R20, R15 ;  /* 0x0000000f00147202 */ /* 0x000fe40000000f00 */
[----:B------:R-:W-:-:S07]  /*6850*/  MOV R23, 0x6870 ;  /* 0x0000687000177802 */ /* 0x000fce0000000f00 */
[----:B------:R-:W-:Y:S05]  /*6860*/  CALL.REL.NOINC `($__internal_175_$__cuda_sm20_rem_s64) ;  /* 0x0000000800787944 */ /* 0x000fea0003c00000 */
[----:B------:R-:W-:Y:S02]  /*6870*/  MOV R10, R12 ;  /* 0x0000000c000a7202 */ /* 0x000fe40000000f00 */
[----:B------:R-:W-:-:S07]  /*6880*/  MOV R11, R13 ;  /* 0x0000000d000b7202 */ /* 0x000fce0000000f00 */
.L_x_8435:
[----:B------:R-:W-:Y:S05]  /*6890*/  BSYNC.RECONVERGENT B1 ;  /* 0x0000000000017941 */ /* 0x000fea0003800200 */
.L_x_8433:
        /* <DEDUP_REMOVED lines=10> */
.L_x_8386:
        /* <DEDUP_REMOVED lines=10> */
.L_x_8385:
[----:B------:R-:W-:Y:S05]  /*69e0*/  BSYNC.RECONVERGENT B0 ;  /* 0x0000000000007941 */ /* 0x000fea0003800200 */
.L_x_8337:
[----:B------:R-:W-:Y:S01]  /*69f0*/  BAR.SYNC.DEFER_BLOCKING 0x0 ;  /* 0x0000000000007b1d */ /* 0x000fe20000010000 */
[----:B------:R-:W-:Y:S02]  /*6a00*/  ISETP.GE.U32.AND P0, PT, R4, 0x42, PT ;  /* 0x000000420400780c */ /* 0x000fe40003f06070 */
[----:B------:R-:W-:-:S11]  /*6a10*/  ISETP.GT.U32.AND P1, PT, R2, 0x1f, PT ;  /* 0x0000001f0200780c */ /* 0x000fd60003f24070 */
[----:B------:R-:W-:Y:S05]  /*6a20*/  @!P0 BRA `(.L_x_8436) ;  /* 0x00000000002c8947 */ /* 0x000fea0003800000 */
.L_x_8437:
        /* <DEDUP_REMOVED lines=11> */
.L_x_8436:
        /* <DEDUP_REMOVED lines=35> */
        .weak           $__internal_174_$__cuda_sm20_div_s64
        .type           $__internal_174_$__cuda_sm20_div_s64,@function
        .size           $__internal_174_$__cuda_sm20_div_s64,($__internal_175_$__cuda_sm20_rem_s64 - $__internal_174_$__cuda_sm20_div_s64)
$__internal_174_$__cuda_sm20_div_s64:
        /* <DEDUP_REMOVED lines=83> */
[----:B------:R-:W-:Y:S05]  /*7240*/  RET.REL.NODEC R12 `(uncontiguous_sum_square_i64) ;  /* 0xffffff8c0c6c7950 */ /* 0x000fea0003c3ffff */
        .weak           $__internal_175_$__cuda_sm20_rem_s64
        .type           $__internal_175_$__cuda_sm20_rem_s64,@function
        .size           $__internal_175_$__cuda_sm20_rem_s64,(.L_x_10126 - $__internal_175_$__cuda_sm20_rem_s64)
$__internal_175_$__cuda_sm20_rem_s64:
        /* <DEDUP_REMOVED lines=77> */
[----:B------:R-:W-:Y:S06]  /*7720*/  RET.REL.NODEC R10 `(uncontiguous_sum_square_i64) ;  /* 0xffffff880a347950 */ /* 0x000fec0003c3ffff */
.L_x_8438:
        /* <DEDUP_REMOVED lines=13> */
.L_x_10126:


//--------------------- .text.contiguous_cumulate_sum_square_i64 --------------------------
	.section	.text.contiguous_cumulate_sum_square_i64,"ax",@progbits
	.align	128
        .global         contiguous_cumulate_sum_square_i64
        .type           contiguous_cumulate_sum_square_i64,@function
        .size           contiguous_cumulate_sum_square_i64,(.L_x_10333 - contiguous_cumulate_sum_square_i64)
        .other          contiguous_cumulate_sum_square_i64,@"STO_CUDA_ENTRY STV_DEFAULT"
contiguous_cumulate_sum_square_i64:
.text.contiguous_cumulate_sum_square_i64:
        /* <DEDUP_REMOVED lines=41> */
.L_x_8440:
[----:B------:R-:W-:Y:S05]  /*0290*/  BSYNC.RECONVERGENT B0 ;  /* 0x0000000000007941 */ /* 0x000fea0003800200 */
.L_x_8439:
[----:B------:R-:W-:Y:S06]  /*02a0*/  BAR.SYNC.DEFER_BLOCKING 0x0 ;  /* 0x0000000000007b1d */ /* 0x000fec0000010000 */
[----:B------:R-:W-:Y:S05]  /*02b0*/  @!P2 BRA `(.L_x_8441) ;  /* 0x00000000002ca947 */ /* 0x000fea0003800000 */
.L_x_8442:
        /* <DEDUP_REMOVED lines=11> */
.L_x_8441:
        /* <DEDUP_REMOVED lines=35> */
.L_x_8443:
        /* <DEDUP_REMOVED lines=14> */
.L_x_10333:


//--------------------- .text.contiguous_sum_square_i64 --------------------------
	.section	.text.contiguous_sum_square_i64,"ax",@progbits
	.align	128
        .global         contiguous_sum_square_i64
        .type           contiguous_sum_square_i64,@function
        .size           contiguous_sum_square_i64,(.L_x_10334 - contiguous_sum_square_i64)
        .other          contiguous_sum_square_i64,@"STO_CUDA_ENTRY STV_DEFAULT"
contiguous_sum_square_i64:
.text.contiguous_sum_square_i64:
        /* <DEDUP_REMOVED lines=37> */
.L_x_8445:
        /* <DEDUP_REMOVED lines=13> */
.L_x_8446:
[----:B------:R-:W-:Y:S05]  /*0320*/  BSYNC.RECONVERGENT B0 ;  /* 0x0000000000007941 */ /* 0x000fea0003800200 */
.L_x_8444:
[----:B------:R-:W-:Y:S01]  /*0330*/  BAR.SYNC.DEFER_BLOCKING 0x0 ;  /* 0x0000000000007b1d */ /* 0x000fe20000010000 */
[----:B------:R-:W-:Y:S02]  /*0340*/  ISETP.GE.U32.AND P1, PT, R4, 0x42, PT ;  /* 0x000000420400780c */ /* 0x000fe40003f26070 */
[----:B------:R-:W-:-:S11]  /*0350*/  ISETP.GT.U32.AND P0, PT, R3, 0x1f, PT ;  /* 0x0000001f0300780c */ /* 0x000fd60003f04070 */
[----:B------:R-:W-:Y:S05]  /*0360*/  @!P1 BRA `(.L_x_8447) ;  /* 0x00000000002c9947 */ /* 0x000fea0003800000 */
.L_x_8448:
        /* <DEDUP_REMOVED lines=11> */
.L_x_8447:
        /* <DEDUP_REMOVED lines=35> */
.L_x_8449:
        /* <DEDUP_REMOVED lines=11> */
.L_x_10334:


//--------------------- .text.contiguous_sum_square33_i32 --------------------------
	.section	.text.contiguous_sum_square33_i32,"ax",@progbits
	.align	128
        .global         contiguous_sum_square33_i32
        .type           contiguous_sum_square33_i32,@function
        .size           contiguous_sum_square33_i32,(.L_x_10335 - contiguous_sum_square33_i32)
        .other          contiguous_sum_square33_i32,@"STO_CUDA_ENTRY STV_DEFAULT"
contiguous_sum_square33_i32:
.text.contiguous_sum_square33_i32:
        /* <DEDUP_REMOVED lines=51> */
.L_x_8452:
        /* <DEDUP_REMOVED lines=32> */
.L_x_8451:
        /* <DEDUP_REMOVED lines=21> */
.L_x_8454:
        /* <DEDUP_REMOVED lines=14> */
.L_x_8455:
[----:B------:R-:W-:-:S05]  /*0760*/  @!P1 IMAD R9, R9, UR8, RZ ;  /* 0x0000000809099c24 */ /* 0x000fca000f8e02ff */
[----:B------:R-:W-:-:S05]  /*0770*/  @!P1 LEA R9, R9, R0, 0x2 ;  /* 0x0000000009099211 */ /* 0x000fca00078e10ff */
[----:B------:R-:W1:Y:S02]  /*0780*/  @!P1 LDS R6, [R9] ;  /* 0x0000000009069984 */ /* 0x000e640000000800 */
[----:B-1----:R-:W-:-:S07]  /*0790*/  @!P1 FADD R7, R7, R6 ;  /* 0x0000000607079221 */ /* 0x002fce0000000000 */
.L_x_8453:
[----:B-1----:R3:W-:Y:S02]  /*07a0*/  STS [R0], R7 ;  /* 0x0000000700007388 */ /* 0x0027e40000000800 */
.L_x_8450:
        /* <DEDUP_REMOVED lines=8> */
.L_x_8456:
        /* <DEDUP_REMOVED lines=13> */
.L_x_10335:


//--------------------- .text.contiguous_sum_square3_i32 --------------------------
	.section	.text.contiguous_sum_square3_i32,"ax",@progbits
	.align	128
        .global         contiguous_sum_square3_i32
        .type           contiguous_sum_square3_i32,@function
        .size           contiguous_sum_square3_i32,(.L_x_10128 - contiguous_sum_square3_i32)
        .other          contiguous_sum_square3_i32,@"STO_CUDA_ENTRY STV_DEFAULT"
contiguous_sum_square3_i32:
.text.contiguous_sum_square3_i32:
        /* <DEDUP_REMOVED lines=43> */
.L_x_8475:
        /* <DEDUP_REMOVED lines=27> */
.L_x_8459:
[----:B------:R-:W-:Y:S01]  /*0460*/  MOV R30, R32 ;  /* 0x00000020001e7202 */ /* 0x000fe20000000f00 */
[----:B------:R-:W-:Y:S01]  /*0470*/  IMAD.MOV.U32 R0, RZ, RZ, R36 ;  /* 0x000000ffff007224 */ /* 0x000fe200078e0024 */
[----:B------:R-:W-:Y:S02]  /*0480*/  MOV R3, R37 ;  /* 0x0000002500037202 */ /* 0x000fe40000000f00 */
[----:B------:R-:W-:-:S07]  /*0490*/  MOV R8, 0x4b0 ;  /* 0x000004b000087802 */ /* 0x000fce0000000f00 */
[----:B01-3--:R-:W-:Y:S05]  /*04a0*/  CALL.REL.NOINC `($__internal_176_$__cuda_sm20_div_s64) ;  /* 0x0000003000d07944 */ /* 0x00bfea0003c00000 */
        /* <DEDUP_REMOVED lines=9> */
.L_x_8460:
        /* <DEDUP_REMOVED lines=33> */
.L_x_8461:
[----:B------:R-:W-:Y:S01]  /*0750*/  IMAD.MOV.U32 R0, RZ, RZ, R36 ;  /* 0x000000ffff007224 */ /* 0x000fe200078e0024 */
[----:B------:R-:W-:Y:S02]  /*0760*/  MOV R3, R37 ;  /* 0x0000002500037202 */ /* 0x000fe40000000f00 */
[----:B------:R-:W-:-:S07]  /*0770*/  MOV R8, 0x790 ;  /* 0x0000079000087802 */ /* 0x000fce0000000f00 */
[----:B---3--:R-:W-:Y:S05]  /*0780*/  CALL.REL.NOINC `($__internal_176_$__cuda_sm20_div_s64) ;  /* 0x0000003000187944 */ /* 0x008fea0003c00000 */
        /* <DEDUP_REMOVED lines=10> */
.L_x_8462:
        /* <DEDUP_REMOVED lines=34> */
.L_x_8463:
[----:B------:R-:W-:Y:S01]  /*0a50*/  IMAD.MOV.U32 R30, RZ, RZ, R28 ;  /* 0x000000ffff1e7224 */ /* 0x000fe200078e001c */
[----:B------:R-:W-:Y:S01]  /*0a60*/  MOV R0, R36 ;  /* 0x0000002400007202 */ /* 0x000fe20000000f00 */
[----:B------:R-:W-:Y:S01]  /*0a70*/  IMAD.MOV.U32 R3, RZ, RZ, R37 ;  /* 0x000000ffff037224 */ /* 0x000fe200078e0025 */
[----:B------:R-:W-:-:S07]  /*0a80*/  MOV R8, 0xaa0 ;  /* 0x00000aa000087802 */ /* 0x000fce0000000f00 */
[----:B---3--:R-:W-:Y:S05]  /*0a90*/  CALL.REL.NOINC `($__internal_176_$__cuda_sm20_div_s64) ;  /* 0x0000002c00547944 */ /* 0x008fea0003c00000 */
        /* <DEDUP_REMOVED lines=10> */
.L_x_8464:
        /* <DEDUP_REMOVED lines=33> */
.L_x_8465:
[----:B------:R-:W-:Y:S01]  /*0d50*/  IMAD.MOV.U32 R0, RZ, RZ, R36 ;  /* 0x000000ffff007224 */ /* 0x000fe200078e0024 */
[----:B------:R-:W-:Y:S02]  /*0d60*/  MOV R3, R37 ;  /* 0x0000002500037202 */ /* 0x000fe40000000f00 */
[----:B------:R-:W-:-:S07]  /*0d70*/  MOV R8, 0xd90 ;  /* 0x00000d9000087802 */ /* 0x000fce0000000f00 */
[----:B---3--:R-:W-:Y:S05]  /*0d80*/  CALL.REL.NOINC `($__internal_176_$__cuda_sm20_div_s64) ;  /* 0x0000002800987944 */ /* 0x008fea0003c00000 */
        /* <DEDUP_REMOVED lines=9> */
.L_x_8466:
        /* <DEDUP_REMOVED lines=34> */
.L_x_8467:
[----:B------:R-:W-:Y:S01]  /*1040*/  MOV R30, R28 ;  /* 0x0000001c001e7202 */ /* 0x000fe20000000f00 */
        /* <DEDUP_REMOVED lines=13> */
.L_x_8468:
        /* <DEDUP_REMOVED lines=34> */
.L_x_8469:
        /* <DEDUP_REMOVED lines=14> */
.L_x_8470:
        /* <DEDUP_REMOVED lines=34> */
.L_x_8471:
[----:B------:R-:W-:Y:S01]  /*1640*/  MOV R30, R28 ;  /* 0x0000001c001e7202 */ /* 0x000fe20000000f00 */
        /* <DEDUP_REMOVED lines=14> */
.L_x_8472:
        /* <DEDUP_REMOVED lines=34> */
.L_x_8473:
[----:B------:R-:W-:Y:S01]  /*1950*/  IMAD.MOV.U32 R0, RZ, RZ, R36 ;  /* 0x000000ffff007224 */ /* 0x000fe200078e0024 */
[----:B------:R-:W-:Y:S02]  /*1960*/  MOV R3, R37 ;  /* 0x0000002500037202 */ /* 0x000fe40000000f00 */
[----:B------:R-:W-:-:S07]  /*1970*/  MOV R8, 0x1990 ;  /* 0x0000199000087802 */ /* 0x000fce0000000f00 */
[----:B---3--:R-:W-:Y:S05]  /*1980*/  CALL.REL.NOINC `($__internal_176_$__cuda_sm20_div_s64) ;  /* 0x0000001c00987944 */ /* 0x008fea0003c00000 */
        /* <DEDUP_REMOVED lines=9> */
.L_x_8474:
        /* <DEDUP_REMOVED lines=13> */
.L_x_8458:
        /* <DEDUP_REMOVED lines=33> */
.L_x_8477:
[----:B------:R-:W-:Y:S01]  /*1d00*/  MOV R30, R32 ;  /* 0x00000020001e7202 */ /* 0x000fe20000000f00 */
[----:B------:R-:W-:Y:S01]  /*1d10*/  IMAD.MOV.U32 R3, RZ, RZ, R17 ;  /* 0x000000ffff037224 */ /* 0x000fe200078e0011 */
[----:B------:R-:W-:Y:S02]  /*1d20*/  MOV R0, R16 ;  /* 0x0000001000007202 */ /* 0x000fe40000000f00 */
[----:B------:R-:W-:-:S07]  /*1d30*/  MOV R8, 0x1d50 ;  /* 0x00001d5000087802 */ /* 0x000fce0000000f00 */
[----:B------:R-:W-:Y:S05]  /*1d40*/  CALL.REL.NOINC `($__internal_176_$__cuda_sm20_div_s64) ;  /* 0x0000001800a87944 */ /* 0x000fea0003c00000 */
        /* <DEDUP_REMOVED lines=9> */
.L_x_8478:
        /* <DEDUP_REMOVED lines=35> */
.L_x_8479:
[----:B------:R-:W-:Y:S01]  /*2010*/  MOV R0, R18 ;  /* 0x0000001200007202 */ /* 0x000fe20000000f00 */
[----:B------:R-:W-:Y:S01]  /*2020*/  IMAD.MOV.U32 R3, RZ, RZ, R19 ;  /* 0x000000ffff037224 */ /* 0x000fe200078e0013 */
        /* <DEDUP_REMOVED lines=11> */
.L_x_8480:
        /* <DEDUP_REMOVED lines=36> */
.L_x_8481:
[----:B------:R-:W-:Y:S01]  /*2320*/  IMAD.MOV.U32 R30, RZ, RZ, R20 ;  /* 0x000000ffff1e7224 */ /* 0x000fe200078e0014 */
[----:B------:R-:W-:Y:S02]  /*2330*/  MOV R0, R18 ;  /* 0x0000001200007202 */ /* 0x000fe40000000f00 */
[----:B------:R-:W-:Y:S02]  /*2340*/  MOV R3, R19 ;  /* 0x0000001300037202 */ /* 0x000fe40000000f00 */
[----:B------:R-:W-:-:S07]  /*2350*/  MOV R8, 0x2370 ;  /* 0x0000237000087802 */ /* 0x000fce0000000f00 */
[----:B------:R-:W-:Y:S05]  /*2360*/  CALL.REL.NOINC `($__internal_176_$__cuda_sm20_div_s64) ;  /* 0x0000001400207944 */ /* 0x000fea0003c00000 */
        /* <DEDUP_REMOVED lines=10> */
.L_x_8482:
        /* <DEDUP_REMOVED lines=37> */
.L_x_8483:
[----:B------:R-:W-:Y:S02]  /*2660*/  MOV R0, R18 ;  /* 0x0000001200007202 */ /* 0x000fe40000000f00 */
[----:B------:R-:W-:Y:S02]  /*2670*/  MOV R3, R19 ;  /* 0x0000001300037202 */ /* 0x000fe40000000f00 */
[----:B------:R-:W-:-:S07]  /*2680*/  MOV R8, 0x26a0 ;  /* 0x000026a000087802 */ /* 0x000fce0000000f00 */
[----:B------:R-:W-:Y:S05]  /*2690*/  CALL.REL.NOINC `($__internal_176_$__cuda_sm20_div_s64) ;  /* 0x0000001000547944 */ /* 0x000fea0003c00000 */
        /* <DEDUP_REMOVED lines=8> */
.L_x_8484:
        /* <DEDUP_REMOVED lines=10> */
.L_x_8476:
        /* <DEDUP_REMOVED lines=31> */
.L_x_8486:
[----:B------:R-:W-:Y:S01]  /*29b0*/  MOV R30, R32 ;  /* 0x00000020001e7202 */ /* 0x000fe20000000f00 */
[----:B------:R-:W-:Y:S01]  /*29c0*/  IMAD.MOV.U32 R0, RZ, RZ, R16 ;  /* 0x000000ffff007224 */ /* 0x000fe200078e0010 */
[----:B------:R-:W-:Y:S02]  /*29d0*/  MOV R3, R17 ;  /* 0x0000001100037202 */ /* 0x000fe40000000f00 */
[----:B------:R-:W-:-:S07]  /*29e0*/  MOV R8, 0x2a00 ;  /* 0x00002a0000087802 */ /* 0x000fce0000000f00 */
[----:B------:R-:W-:Y:S05]  /*29f0*/  CALL.REL.NOINC `($__internal_176_$__cuda_sm20_div_s64) ;  /* 0x0000000c007c7944 */ /* 0x000fea0003c00000 */
        /* <DEDUP_REMOVED lines=9> */
.L_x_8487:
        /* <DEDUP_REMOVED lines=36> */
.L_x_8488:
        /* <DEDUP_REMOVED lines=12> */
.L_x_8489:
        /* <DEDUP_REMOVED lines=10> */
.L_x_8485:
        /* <DEDUP_REMOVED lines=29> */
.L_x_8490:
[----:B------:R-:W-:-:S07]  /*3000*/  MOV R0, 0x3020 ;  /* 0x0000302000007802 */ /* 0x000fce0000000f00 */
[----:B------:R-:W-:Y:S05]  /*3010*/  CALL.REL.NOINC `($__internal_177_$__cuda_sm20_rem_s64) ;  /* 0x0000000c00407944 */ /* 0x000fea0003c00000 */
[----:B------:R-:W-:Y:S02]  /*3020*/  MOV R8, R3 ;  /* 0x0000000300087202 */ /* 0x000fe40000000f00 */
[----:B------:R-:W-:-:S07]  /*3030*/  MOV R9, R10 ;  /* 0x0000000a00097202 */ /* 0x000fce0000000f00 */
.L_x_8491:
[----:B------:R-:W0:Y:S02]  /*3040*/  LDC.64 R10, c[0x0][0x398] ;  /* 0x0000e600ff0a7b82 */ /* 0x000e240000000a00 */
[----:B0-----:R-:W-:-:S06]  /*3050*/  IMAD.WIDE.U32 R2, R2, 0x8, R10 ;  /* 0x0000000802027825 */ /* 0x001fcc00078e000a */
[----:B------:R-:W2:Y:S02]  /*3060*/  LDG.E.64 R2, desc[UR10][R2.64] ;  /* 0x0000000a02027981 */ /* 0x000ea4000c1e1b00 */
[-C--:B--2---:R-:W-:Y:S02]  /*3070*/  IMAD R11, R3, R8.reuse, RZ ;  /* 0x00000008030b7224 */ /* 0x084fe400078e02ff */
[----:B------:R-:W-:-:S04]  /*3080*/  IMAD.WIDE.U32 R28, R2, R8, R28 ;  /* 0x00000008021c7225 */ /* 0x000fc800078e001c */
[----:B------:R-:W-:-:S04]  /*3090*/  IMAD R11, R2, R9, R11 ;  /* 0x00000009020b7224 */ /* 0x000fc800078e020b */
[----:B------:R-:W-:-:S07]  /*30a0*/  IMAD.IADD R29, R29, 0x1, R11 ;  /* 0x000000011d1d7824 */ /* 0x000fce00078e020b */
.L_x_8457:
        /* <DEDUP_REMOVED lines=35> */
.L_x_8494:
        /* <DEDUP_REMOVED lines=32> */
.L_x_8493:
        /* <DEDUP_REMOVED lines=21> */
.L_x_8496:
        /* <DEDUP_REMOVED lines=14> */
.L_x_8497:
[----:B------:R-:W-:-:S05]  /*3710*/  @!P1 IMAD R5, R4, UR7, RZ ;  /* 0x0000000704059c24 */ /* 0x000fca000f8e02ff */
[----:B------:R-:W-:-:S05]  /*3720*/  @!P1 LEA R5, R5, R0, 0x2 ;  /* 0x0000000005059211 */ /* 0x000fca00078e10ff */
[----:B------:R-:W1:Y:S02]  /*3730*/  @!P1 LDS R2, [R5] ;  /* 0x0000000005029984 */ /* 0x000e640000000800 */
[----:B-1----:R-:W-:-:S07]  /*3740*/  @!P1 FADD R3, R3, R2 ;  /* 0x0000000203039221 */ /* 0x002fce0000000000 */
.L_x_8495:
[----:B-1----:R2:W-:Y:S02]  /*3750*/  STS [R0], R3 ;  /* 0x0000000300007388 */ /* 0x0025e40000000800 */
.L_x_8492:
        /* <DEDUP_REMOVED lines=9> */
        .weak           $__internal_176_$__cuda_sm20_div_s64
        .type           $__internal_176_$__cuda_sm20_div_s64,@function
        .size           $__internal_176_$__cuda_sm20_div_s64,($__internal_177_$__cuda_sm20_rem_s64 - $__internal_176_$__cuda_sm20_div_s64)
$__internal_176_$__cuda_sm20_div_s64:
        /* <DEDUP_REMOVED lines=82> */
[----:B------:R-:W-:Y:S06]  /*3d10*/  RET.REL.NODEC R8 `(contiguous_sum_square3_i32) ;  /* 0xffffffc008b87950 */ /* 0x000fec0003c3ffff */
        .weak           $__internal_177_$__cuda_sm20_rem_s64
        .type           $__internal_177_$__cuda_sm20_rem_s64,@function
        .size           $__internal_177_$__cuda_sm20_rem_s64,(.L_x_10128 - $__internal_177_$__cuda_sm20_rem_s64)
$__internal_177_$__cuda_sm20_rem_s64:
        /* <DEDUP_REMOVED lines=66> */
[----:B------:R-:W-:Y:S06]  /*4140*/  RET.REL.NODEC R8 `(contiguous_sum_square3_i32) ;  /* 0xffffffbc08ac7950 */ /* 0x000fec0003c3ffff */
.L_x_8498:
        /* <DEDUP_REMOVED lines=11> */
.L_x_10128:


//--------------------- .text.contiguous_sum_square22_i32 --------------------------
	.section	.text.contiguous_sum_square22_i32,"ax",@progbits
	.align	128
        .global         contiguous_sum_square22_i32
        .type           contiguous_sum_square22_i32,@function
        .size           contiguous_sum_square22_i32,(.L_x_10337 - contiguous_sum_square22_i32)
        .other          contiguous_sum_square22_i32,@"STO_CUDA_ENTRY STV_DEFAULT"
contiguous_sum_square22_i32:
.text.contiguous_sum_square22_i32:
        /* <DEDUP_REMOVED lines=37> */
.L_x_8500:
        /* <DEDUP_REMOVED lines=13> */
.L_x_8501:
[----:B------:R-:W-:Y:S05]  /*0320*/  BSYNC.RECONVERGENT B0 ;  /* 0x0000000000007941 */ /* 0x000fea0003800200 */
.L_x_8499:
[----:B------:R-:W-:Y:S01]  /*0330*/  BAR.SYNC.DEFER_BLOCKING 0x0 ;  /* 0x0000000000007b1d */ /* 0x000fe20000010000 */
[----:B------:R-:W-:Y:S02]  /*0340*/  ISETP.GE.U32.AND P1, PT, R3, 0x42, PT ;  /* 0x000000420300780c */ /* 0x000fe40003f26070 */
[----:B------:R-:W-:-:S11]  /*0350*/  ISETP.GT.U32.AND P0, PT, R0, 0x1f, PT ;  /* 0x0000001f0000780c */ /* 0x000fd60003f04070 */
[----:B------:R-:W-:Y:S05]  /*0360*/  @!P1 BRA `(.L_x_8502) ;  /* 0x00000000002c9947 */ /* 0x000fea0003800000 */
.L_x_8503:
        /* <DEDUP_REMOVED lines=11> */
.L_x_8502:
        /* <DEDUP_REMOVED lines=44> */
.L_x_8504:
        /* <DEDUP_REMOVED lines=10> */
.L_x_10337:


//--------------------- .text.contiguous_sum_square2_i32 --------------------------
	.section	.text.contiguous_sum_square2_i32,"ax",@progbits
	.align	128
        .global         contiguous_sum_square2_i32
        .type           contiguous_sum_square2_i32,@function
        .size           contiguous_sum_square2_i32,(.L_x_10130 - contiguous_sum_square2_i32)
        .other          contiguous_sum_square2_i32,@"STO_CUDA_ENTRY STV_DEFAULT"
contiguous_sum_square2_i32:
.text.contiguous_sum_square2_i32:
        /* <DEDUP_REMOVED lines=46> */
.L_x_8533:
        /* <DEDUP_REMOVED lines=32> */
.L_x_8510:
[----:B------:R-:W-:Y:S01]  /*04e0*/  MOV R26, R6 ;  /* 0x00000006001a7202 */ /* 0x000fe20000000f00 */
[----:B------:R-:W-:Y:S01]  /*04f0*/  IMAD.MOV.U32 R13, RZ, RZ, R7 ;  /* 0x000000ffff0d7224 */ /* 0x000fe200078e0007 */
[----:B------:R-:W-:Y:S01]  /*0500*/  MOV R14, R34 ;  /* 0x00000022000e7202 */ /* 0x000fe20000000f00 */
[----:B------:R-:W-:Y:S01]  /*0510*/  IMAD.MOV.U32 R11, RZ, RZ, R35 ;  /* 0x000000ffff0b7224 */ /* 0x000fe200078e0023 */
[----:B------:R-:W-:-:S07]  /*0520*/  MOV R12, 0x540 ;  /* 0x00000540000c7802 */ /* 0x000fce0000000f00 */
[----:B-1----:R-:W-:Y:S05]  /*0530*/  CALL.REL.NOINC `($__internal_178_$__cuda_sm20_div_s64) ;  /* 0x0000006400687944 */ /* 0x002fea0003c00000 */
        /* <DEDUP_REMOVED lines=9> */
.L_x_8511:
[----:B------:R-:W-:Y:S05]  /*05d0*/  BSYNC.RECONVERGENT B1 ;  /* 0x0000000000017941 */ /* 0x000fea0003800200 */
.L_x_8509:
        /* <DEDUP_REMOVED lines=34> */
.L_x_8513:
[----:B------:R-:W-:Y:S01]  /*0800*/  IMAD.MOV.U32 R26, RZ, RZ, R20 ;  /* 0x000000ffff1a7224 */ /* 0x000fe200078e0014 */
[----:B------:R-:W-:Y:S01]  /*0810*/  MOV R13, R9 ;  /* 0x00000009000d7202 */ /* 0x000fe20000000f00 */
[----:B------:R-:W-:Y:S01]  /*0820*/  IMAD.MOV.U32 R14, RZ, RZ, R34 ;  /* 0x000000ffff0e7224 */ /* 0x000fe200078e0022 */
[----:B------:R-:W-:Y:S02]  /*0830*/  MOV R11, R35 ;  /* 0x00000023000b7202 */ /* 0x000fe40000000f00 */
[----:B------:R-:W-:-:S07]  /*0840*/  MOV R12, 0x860 ;  /* 0x00000860000c7802 */ /* 0x000fce0000000f00 */
[----:B------:R-:W-:Y:S05]  /*0850*/  CALL.REL.NOINC `($__internal_178_$__cuda_sm20_div_s64) ;  /* 0x0000006000a07944 */ /* 0x000fea0003c00000 */
        /* <DEDUP_REMOVED lines=9> */
.L_x_8514:
[----:B------:R-:W-:Y:S05]  /*08f0*/  BSYNC.RECONVERGENT B1 ;  /* 0x0000000000017941 */ /* 0x000fea0003800200 */
.L_x_8512:
        /* <DEDUP_REMOVED lines=33> */
.L_x_8516:
[----:B------:R-:W-:Y:S01]  /*0b10*/  IMAD.MOV.U32 R26, RZ, RZ, R36 ;  /* 0x000000ffff1a7224 */ /* 0x000fe200078e0024 */
[----:B------:R-:W-:Y:S01]  /*0b20*/  MOV R13, R37 ;  /* 0x00000025000d7202 */ /* 0x000fe20000000f00 */
[----:B------:R-:W-:Y:S01]  /*0b30*/  IMAD.MOV.U32 R14, RZ, RZ, R20 ;  /* 0x000000ffff0e7224 */ /* 0x000fe200078e0014 */
[----:B------:R-:W-:Y:S02]  /*0b40*/  MOV R11, R21 ;  /* 0x00000015000b7202 */ /* 0x000fe40000000f00 */
[----:B------:R-:W-:-:S07]  /*0b50*/  MOV R12, 0xb70 ;  /* 0x00000b70000c7802 */ /* 0x000fce0000000f00 */
[----:B------:R-:W-:Y:S05]  /*0b60*/  CALL.REL.NOINC `($__internal_178_$__cuda_sm20_div_s64) ;  /* 0x0000005c00dc7944 */ /* 0x000fea0003c00000 */
        /* <DEDUP_REMOVED lines=10> */
.L_x_8517:
[----:B------:R-:W-:Y:S05]  /*0c10*/  BSYNC.RECONVERGENT B1 ;  /* 0x0000000000017941 */ /* 0x000fea0003800200 */
.L_x_8515:
        /* <DEDUP_REMOVED lines=35> */
.L_x_8519:
[----:B------:R-:W-:Y:S01]  /*0e50*/  MOV R26, R34 ;  /* 0x00000022001a7202 */ /* 0x000fe20000000f00 */
[----:B------:R-:W-:Y:S01]  /*0e60*/  IMAD.MOV.U32 R13, RZ, RZ, R35 ;  /* 0x000000ffff0d7224 */ /* 0x000fe200078e0023 */
[----:B------:R-:W-:Y:S01]  /*0e70*/  MOV R14, R20 ;  /* 0x00000014000e7202 */ /* 0x000fe20000000f00 */
[----:B------:R-:W-:Y:S01]  /*0e80*/  IMAD.MOV.U32 R11, RZ, RZ, R21 ;  /* 0x000000ffff0b7224 */ /* 0x000fe200078e0015 */
[----:B------:R-:W-:-:S07]  /*0e90*/  MOV R12, 0xeb0 ;  /* 0x00000eb0000c7802 */ /* 0x000fce0000000f00 */
[----:B------:R-:W-:Y:S05]  /*0ea0*/  CALL.REL.NOINC `($__internal_178_$__cuda_sm20_div_s64) ;  /* 0x0000005c000c7944 */ /* 0x000fea0003c00000 */
        /* <DEDUP_REMOVED lines=11> */
.L_x_8520:
[----:B------:R-:W-:Y:S05]  /*0f60*/  BSYNC.RECONVERGENT B1 ;  /* 0x0000000000017941 */ /* 0x000fea0003800200 */
.L_x_8518:
        /* <DEDUP_REMOVED lines=36> */
.L_x_8522:
        /* <DEDUP_REMOVED lines=16> */
.L_x_8523:
[----:B------:R-:W-:Y:S05]  /*12b0*/  BSYNC.RECONVERGENT B1 ;  /* 0x0000000000017941 */ /* 0x000fea0003800200 */
.L_x_8521:
        /* <DEDUP_REMOVED lines=35> */
.L_x_8525:
        /* <DEDUP_REMOVED lines=17> */
.L_x_8526:
[----:B------:R-:W-:Y:S05]  /*1600*/  BSYNC.RECONVERGENT B1 ;  /* 0x0000000000017941 */ /* 0x000fea0003800200 */
.L_x_8524:
        /* <DEDUP_REMOVED lines=35> */
.L_x_8528:
        /* <DEDUP_REMOVED lines=16> */
.L_x_8529:
[----:B------:R-:W-:Y:S05]  /*1940*/  BSYNC.RECONVERGENT B1 ;  /* 0x0000000000017941 */ /* 0x000fea0003800200 */
.L_x_8527:
        /* <DEDUP_REMOVED lines=35> */
.L_x_8531:
        /* <DEDUP_REMOVED lines=16> */
.L_x_8532:
[----:B------:R-:W-:Y:S05]  /*1c80*/  BSYNC.RECONVERGENT B1 ;  /* 0x0000000000017941 */ /* 0x000fea0003800200 */
.L_x_8530:
        /* <DEDUP_REMOVED lines=8> */
.L_x_8508:
        /* <DEDUP_REMOVED lines=36> */
.L_x_8536:
[----:B------:R-:W-:Y:S01]  /*1f50*/  MOV R26, R6 ;  /* 0x00000006001a7202 */ /* 0x000fe20000000f00 */
[----:B------:R-:W-:Y:S01]  /*1f60*/  IMAD.MOV.U32 R13, RZ, RZ, R7 ;  /* 0x000000ffff0d7224 */ /* 0x000fe200078e0007 */
[----:B------:R-:W-:Y:S01]  /*1f70*/  MOV R14, R16 ;  /* 0x00000010000e7202 */ /* 0x000fe20000000f00 */
[----:B------:R-:W-:Y:S01]  /*1f80*/  IMAD.MOV.U32 R11, RZ, RZ, R17 ;  /* 0x000000ffff0b7224 */ /* 0x000fe200078e0011 */
[----:B------:R-:W-:-:S07]  /*1f90*/  MOV R12, 0x1fb0 ;  /* 0x00001fb0000c7802 */ /* 0x000fce0000000f00 */
[----:B------:R-:W-:Y:S05]  /*1fa0*/  CALL.REL.NOINC `($__internal_178_$__cuda_sm20_div_s64) ;  /* 0x0000004800cc7944 */ /* 0x000fea0003c00000 */
        /* <DEDUP_REMOVED lines=9> */
.L_x_8537:
[----:B------:R-:W-:Y:S05]  /*2040*/  BSYNC.RECONVERGENT B1 ;  /* 0x0000000000017941 */ /* 0x000fea0003800200 */
.L_x_8535:
        /* <DEDUP_REMOVED lines=34> */
.L_x_8539:
        /* <DEDUP_REMOVED lines=17> */
.L_x_8540:
[----:B------:R-:W-:Y:S05]  /*2380*/  BSYNC.RECONVERGENT B1 ;  /* 0x0000000000017941 */ /* 0x000fea0003800200 */
.L_x_8538:
        /* <DEDUP_REMOVED lines=36> */
.L_x_8542:
        /* <DEDUP_REMOVED lines=16> */
.L_x_8543:
[----:B------:R-:W-:Y:S05]  /*26d0*/  BSYNC.RECONVERGENT B1 ;  /* 0x0000000000017941 */ /* 0x000fea0003800200 */
.L_x_8541:
        /* <DEDUP_REMOVED lines=35> */
.L_x_8545:
[----:B------:R-:W-:Y:S01]  /*2910*/  MOV R26, R18 ;  /* 0x00000012001a7202 */ /* 0x000fe20000000f00 */
[----:B------:R-:W-:Y:S01]  /*2920*/  IMAD.MOV.U32 R13, RZ, RZ, R19 ;  /* 0x000000ffff0d7224 */ /* 0x000fe200078e0013 */
[----:B------:R-:W-:Y:S01]  /*2930*/  MOV R14, R16 ;  /* 0x00000010000e7202 */ /* 0x000fe20000000f00 */
[----:B------:R-:W-:Y:S01]  /*2940*/  IMAD.MOV.U32 R11, RZ, RZ, R17 ;  /* 0x000000ffff0b7224 */ /* 0x000fe200078e0011 */
[----:B------:R-:W-:-:S07]  /*2950*/  MOV R12, 0x2970 ;  /* 0x00002970000c7802 */ /* 0x000fce0000000f00 */
[----:B------:R-:W-:Y:S05]  /*2960*/  CALL.REL.NOINC `($__internal_178_$__cuda_sm20_div_s64) ;  /* 0x00000040005c7944 */ /* 0x000fea0003c00000 */
        /* <DEDUP_REMOVED lines=10> */
.L_x_8546:
[----:B------:R-:W-:Y:S05]  /*2a10*/  BSYNC.RECONVERGENT B1 ;  /* 0x0000000000017941 */ /* 0x000fea0003800200 */
.L_x_8544:
[----:B------:R-:W-:Y:S01]  /*2a20*/  MOV R36, R22 ;  /* 0x0000001600247202 */ /* 0x000fe20000000f00 */
[----:B------:R-:W-:Y:S02]  /*2a30*/  IMAD R11, R11, R38, RZ ;  /* 0x000000260b0b7224 */ /* 0x000fe400078e02ff */
[----:B------:R-:W-:Y:S02]  /*2a40*/  VIADD R8, R8, 0xfffffffe ;  /* 0xfffffffe08087836 */ /* 0x000fe40000000000 */
[----:B------:R-:W-:-:S04]  /*2a50*/  IMAD.WIDE.U32 R22, R38, R10, R36 ;  /* 0x0000000a26167225 */ /* 0x000fc800078e0024 */
[----:B------:R-:W-:-:S05]  /*2a60*/  IMAD R11, R39, R10, R11 ;  /* 0x0000000a270b7224 */ /* 0x000fca00078e020b */
[----:B------:R-:W-:-:S07]  /*2a70*/  IADD3 R23, PT, PT, R23, R11, RZ ;  /* 0x0000000b17177210 */ /* 0x000fce0007ffe0ff */
.L_x_8534:
        /* <DEDUP_REMOVED lines=30> */
.L_x_8548:
[----:B------:R-:W-:Y:S01]  /*2c60*/  MOV R18, R6 ;  /* 0x0000000600127202 */ /* 0x000fe20000000f00 */
[----:B------:R-:W-:Y:S01]  /*2c70*/  IMAD.MOV.U32 R19, RZ, RZ, R7 ;  /* 0x000000ffff137224 */ /* 0x000fe200078e0007 */
[----:B------:R-:W-:Y:S01]  /*2c80*/  MOV R24, R10 ;  /* 0x0000000a00187202 */ /* 0x000fe20000000f00 */
[----:B------:R-:W-:Y:S01]  /*2c90*/  IMAD.MOV.U32 R21, RZ, RZ, R11 ;  /* 0x000000ffff157224 */ /* 0x000fe200078e000b */
[----:B------:R-:W-:-:S07]  /*2ca0*/  MOV R26, 0x2cc0 ;  /* 0x00002cc0001a7802 */ /* 0x000fce0000000f00 */
[----:B------:R-:W-:Y:S05]  /*2cb0*/  CALL.REL.NOINC `($__internal_179_$__cuda_sm20_rem_s64) ;  /* 0x0000004000d47944 */ /* 0x000fea0003c00000 */
.L_x_8549:
[----:B------:R-:W-:Y:S05]  /*2cc0*/  BSYNC.RECONVERGENT B1 ;  /* 0x0000000000017941 */ /* 0x000fea0003800200 */
.L_x_8547:
        /* <DEDUP_REMOVED lines=30> */
.L_x_8551:
[----:B------:R-:W-:Y:S01]  /*2eb0*/  MOV R24, R10 ;  /* 0x0000000a00187202 */ /* 0x000fe20000000f00 */
[----:B------:R-:W-:Y:S01]  /*2ec0*/  IMAD.MOV.U32 R21, RZ, RZ, R11 ;  /* 0x000000ffff157224 */ /* 0x000fe200078e000b */
[----:B------:R-:W-:Y:S01]  /*2ed0*/  MOV R18, R20 ;  /* 0x0000001400127202 */ /* 0x000fe20000000f00 */
[----:B------:R-:W-:Y:S01]  /*2ee0*/  IMAD.MOV.U32 R19, RZ, RZ, R9 ;  /* 0x000000ffff137224 */ /* 0x000fe200078e0009 */
[----:B------:R-:W-:-:S07]  /*2ef0*/  MOV R26, 0x2f10 ;  /* 0x00002f10001a7802 */ /* 0x000fce0000000f00 */
[----:B------:R-:W-:Y:S05]  /*2f00*/  CALL.REL.NOINC `($__internal_179_$__cuda_sm20_rem_s64) ;  /* 0x0000004000407944 */ /* 0x000fea0003c00000 */
.L_x_8552:
[----:B------:R-:W-:Y:S05]  /*2f10*/  BSYNC.RECONVERGENT B1 ;  /* 0x0000000000017941 */ /* 0x000fea0003800200 */
.L_x_8550:
[----:B------:R-:W-:Y:S02]  /*2f20*/  IMAD R7, R7, R16, RZ ;  /* 0x0000001007077224 */ /* 0x000fe400078e02ff */
[----:B------:R-:W-:-:S04]  /*2f30*/  IMAD.WIDE.U32 R22, R16, R6, R22 ;  /* 0x0000000610167225 */ /* 0x000fc800078e0016 */
[----:B------:R-:W-:-:S05]  /*2f40*/  IMAD R7, R17, R6, R7 ;  /* 0x0000000611077224 */ /* 0x000fca00078e0207 */
[----:B------:R-:W-:-:S07]  /*2f50*/  IADD3 R23, PT, PT, R23, R7, RZ ;  /* 0x0000000717177210 */ /* 0x000fce0007ffe0ff */
.L_x_8507:
        /* <DEDUP_REMOVED lines=12> */
.L_x_8506:
        /* <DEDUP_REMOVED lines=18> */
.L_x_8580:
        /* <DEDUP_REMOVED lines=30> */
.L_x_8557:
        /* <DEDUP_REMOVED lines=15> */
.L_x_8558:
[----:B------:R-:W-:Y:S05]  /*3410*/  BSYNC.RECONVERGENT B1 ;  /* 0x0000000000017941 */ /* 0x000fea0003800200 */
.L_x_8556:
        /* <DEDUP_REMOVED lines=39> */
.L_x_8560:
        /* <DEDUP_REMOVED lines=17> */
.L_x_8561:
[----:B------:R-:W-:Y:S05]  /*37a0*/  BSYNC.RECONVERGENT B1 ;  /* 0x0000000000017941 */ /* 0x000fea0003800200 */
.L_x_8559:
        /* <DEDUP_REMOVED lines=37> */
.L_x_8563:
        /* <DEDUP_REMOVED lines=17> */
.L_x_8564:
[----:B------:R-:W-:Y:S05]  /*3b10*/  BSYNC.RECONVERGENT B1 ;  /* 0x0000000000017941 */ /* 0x000fea0003800200 */
.L_x_8562:
        /* <DEDUP_REMOVED lines=38> */
.L_x_8566:
[----:B------:R-:W-:Y:S01]  /*3d80*/  IMAD.MOV.U32 R26, RZ, RZ, R20 ;  /* 0x000000ffff1a7224 */ /* 0x000fe200078e0014 */
[----:B------:R-:W-:Y:S01]  /*3d90*/  MOV R13, R21 ;  /* 0x00000015000d7202 */ /* 0x000fe20000000f00 */
[----:B------:R-:W-:Y:S01]  /*3da0*/  IMAD.MOV.U32 R14, RZ, RZ, R36 ;  /* 0x000000ffff0e7224 */ /* 0x000fe200078e0024 */
[----:B------:R-:W-:Y:S02]  /*3db0*/  MOV R11, R37 ;  /* 0x00000025000b7202 */ /* 0x000fe40000000f00 */
[----:B------:R-:W-:-:S07]  /*3dc0*/  MOV R12, 0x3de0 ;  /* 0x00003de0000c7802 */ /* 0x000fce0000000f00 */
[----:B-1----:R-:W-:Y:S05]  /*3dd0*/  CALL.REL.NOINC `($__internal_178_$__cuda_sm20_div_s64) ;  /* 0x0000002c00407944 */ /* 0x002fea0003c00000 */
        /* <DEDUP_REMOVED lines=11> */
.L_x_8567:
[----:B------:R-:W-:Y:S05]  /*3e90*/  BSYNC.RECONVERGENT B1 ;  /* 0x0000000000017941 */ /* 0x000fea0003800200 */
.L_x_8565:
        /* <DEDUP_REMOVED lines=38> */
.L_x_8569:
        /* <DEDUP_REMOVED lines=17> */
.L_x_8570:
[----:B------:R-:W-:Y:S05]  /*4210*/  BSYNC.RECONVERGENT B1 ;  /* 0x0000000000017941 */ /* 0x000fea0003800200 */
.L_x_8568:
        /* <DEDUP_REMOVED lines=40> */
.L_x_8572:
        /* <DEDUP_REMOVED lines=17> */
.L_x_8573:
[----:B------:R-:W-:Y:S05]  /*45b0*/  BSYNC.RECONVERGENT B1 ;  /* 0x0000000000017941 */ /* 0x000fea0003800200 */
.L_x_8571:
        /* <DEDUP_REMOVED lines=40> */
.L_x_8575:
        /* <DEDUP_REMOVED lines=17> */
.L_x_8576:
[----:B------:R-:W-:Y:S05]  /*4950*/  BSYNC.RECONVERGENT B1 ;  /* 0x0000000000017941 */ /* 0x000fea0003800200 */
.L_x_8574:
        /* <DEDUP_REMOVED lines=38> */
.L_x_8578:
[----:B------:R-:W-:Y:S01]  /*4bc0*/  MOV R26, R20 ;  /* 0x00000014001a7202 */ /* 0x000fe20000000f00 */
[----:B------:R-:W-:Y:S01]  /*4bd0*/  IMAD.MOV.U32 R14, RZ, RZ, R22 ;  /* 0x000000ffff0e7224 */ /* 0x000fe200078e0016 */
[----:B------:R-:W-:Y:S02]  /*4be0*/  MOV R13, R21 ;  /* 0x00000015000d7202 */ /* 0x000fe40000000f00 */
[----:B------:R-:W-:Y:S02]  /*4bf0*/  MOV R11, R23 ;  /* 0x00000017000b7202 */ /* 0x000fe40000000f00 */
[----:B------:R-:W-:-:S07]  /*4c00*/  MOV R12, 0x4c20 ;  /* 0x00004c20000c7802 */ /* 0x000fce0000000f00 */
[----:B-1----:R-:W-:Y:S05]  /*4c10*/  CALL.REL.NOINC `($__internal_178_$__cuda_sm20_div_s64) ;  /* 0x0000001c00b07944 */ /* 0x002fea0003c00000 */
        /* <DEDUP_REMOVED lines=11> */
.L_x_8579:
[----:B------:R-:W-:Y:S05]  /*4cd0*/  BSYNC.RECONVERGENT B1 ;  /* 0x0000000000017941 */ /* 0x000fea0003800200 */
.L_x_8577:
        /* <DEDUP_REMOVED lines=15> */
.L_x_8555:
        /* <DEDUP_REMOVED lines=37> */
.L_x_8583:
[----:B------:R-:W-:Y:S01]  /*5020*/  MOV R26, R18 ;  /* 0x00000012001a7202 */ /* 0x000fe20000000f00 */
[----:B------:R-:W-:Y:S01]  /*5030*/  IMAD.MOV.U32 R13, RZ, RZ, R19 ;  /* 0x000000ffff0d7224 */ /* 0x000fe200078e0013 */
[----:B------:R-:W-:Y:S02]  /*5040*/  MOV R14, R6 ;  /* 0x00000006000e7202 */ /* 0x000fe40000000f00 */
[----:B------:R-:W-:Y:S02]  /*5050*/  MOV R11, R7 ;  /* 0x00000007000b7202 */ /* 0x000fe40000000f00 */
[----:B------:R-:W-:-:S07]  /*5060*/  MOV R12, 0x5080 ;  /* 0x00005080000c7802 */ /* 0x000fce0000000f00 */
[----:B------:R-:W-:Y:S05]  /*5070*/  CALL.REL.NOINC `($__internal_178_$__cuda_sm20_div_s64) ;  /* 0x0000001800987944 */ /* 0x000fea0003c00000 */
        /* <DEDUP_REMOVED lines=9> */
.L_x_8584:
[----:B------:R-:W-:Y:S05]  /*5110*/  BSYNC.RECONVERGENT B1 ;  /* 0x0000000000017941 */ /* 0x000fea0003800200 */
.L_x_8582:
        /* <DEDUP_REMOVED lines=39> */
.L_x_8586:
        /* <DEDUP_REMOVED lines=17> */
.L_x_8587:
[----:B------:R-:W-:Y:S05]  /*54a0*/  BSYNC.RECONVERGENT B1 ;  /* 0x0000000000017941 */ /* 0x000fea0003800200 */
.L_x_8585:
        /* <DEDUP_REMOVED lines=40> */
.L_x_8589:
[----:B------:R-:W-:Y:S01]  /*5730*/  MOV R26, R18 ;  /* 0x00000012001a7202 */ /* 0x000fe20000000f00 */
[----:B------:R-:W-:Y:S01]  /*5740*/  IMAD.MOV.U32 R14, RZ, RZ, R20 ;  /* 0x000000ffff0e7224 */ /* 0x000fe200078e0014 */
[----:B------:R-:W-:Y:S02]  /*5750*/  MOV R13, R19 ;  /* 0x00000013000d7202 */ /* 0x000fe40000000f00 */
[----:B------:R-:W-:Y:S02]  /*5760*/  MOV R11, R21 ;  /* 0x00000015000b7202 */ /* 0x000fe40000000f00 */
[----:B------:R-:W-:-:S07]  /*5770*/  MOV R12, 0x5790 ;  /* 0x00005790000c7802 */ /* 0x000fce0000000f00 */
[----:B------:R-:W-:Y:S05]  /*5780*/  CALL.REL.NOINC `($__internal_178_$__cuda_sm20_div_s64) ;  /* 0x0000001000d47944 */ /* 0x000fea0003c00000 */
        /* <DEDUP_REMOVED lines=11> */
.L_x_8590:
[----:B------:R-:W-:Y:S05]  /*5840*/  BSYNC.RECONVERGENT B1 ;  /* 0x0000000000017941 */ /* 0x000fea0003800200 */
.L_x_8588:
        /* <DEDUP_REMOVED lines=40> */
.L_x_8592:
[----:B------:R-:W-:Y:S01]  /*5ad0*/  MOV R26, R18 ;  /* 0x00000012001a7202 */ /* 0x000fe20000000f00 */
[----:B------:R-:W-:Y:S01]  /*5ae0*/  IMAD.MOV.U32 R13, RZ, RZ, R19 ;  /* 0x000000ffff0d7224 */ /* 0x000fe200078e0013 */
[----:B------:R-:W-:Y:S02]  /*5af0*/  MOV R14, R20 ;  /* 0x00000014000e7202 */ /* 0x000fe40000000f00 */
[----:B------:R-:W-:Y:S02]  /*5b00*/  MOV R11, R21 ;  /* 0x00000015000b7202 */ /* 0x000fe40000000f00 */
[----:B------:R-:W-:-:S07]  /*5b10*/  MOV R12, 0x5b30 ;  /* 0x00005b30000c7802 */ /* 0x000fce0000000f00 */
[----:B------:R-:W-:Y:S05]  /*5b20*/  CALL.REL.NOINC `($__internal_178_$__cuda_sm20_div_s64) ;  /* 0x0000000c00ec7944 */ /* 0x000fea0003c00000 */
        /* <DEDUP_REMOVED lines=11> */
.L_x_8593:
[----:B------:R-:W-:Y:S05]  /*5be0*/  BSYNC.RECONVERGENT B1 ;  /* 0x0000000000017941 */ /* 0x000fea0003800200 */
.L_x_8591:
        /* <DEDUP_REMOVED lines=11> */
.L_x_8581:
        /* <DEDUP_REMOVED lines=35> */
.L_x_8596:
[----:B------:R-:W-:Y:S01]  /*5ed0*/  IMAD.MOV.U32 R26, RZ, RZ, R18 ;  /* 0x000000ffff1a7224 */ /* 0x000fe200078e0012 */
[----:B------:R-:W-:Y:S01]  /*5ee0*/  MOV R13, R19 ;  /* 0x00000013000d7202 */ /* 0x000fe20000000f00 */
[----:B------:R-:W-:Y:S01]  /*5ef0*/  IMAD.MOV.U32 R11, RZ, RZ, R5 ;  /* 0x000000ffff0b7224 */ /* 0x000fe200078e0005 */
[----:B------:R-:W-:Y:S02]  /*5f00*/  MOV R14, R4 ;  /* 0x00000004000e7202 */ /* 0x000fe40000000f00 */
[----:B------:R-:W-:-:S07]  /*5f10*/  MOV R12, 0x5f30 ;  /* 0x00005f30000c7802 */ /* 0x000fce0000000f00 */
[----:B------:R-:W-:Y:S05]  /*5f20*/  CALL.REL.NOINC `($__internal_178_$__cuda_sm20_div_s64) ;  /* 0x0000000800ec7944 */ /* 0x000fea0003c00000 */
        /* <DEDUP_REMOVED lines=8> */
.L_x_8597:
[----:B------:R-:W-:Y:S05]  /*5fb0*/  BSYNC.RECONVERGENT B1 ;  /* 0x0000000000017941 */ /* 0x000fea0003800200 */
.L_x_8595:
        /* <DEDUP_REMOVED lines=39> */
.L_x_8599:
        /* <DEDUP_REMOVED lines=17> */
.L_x_8600:
[----:B------:R-:W-:Y:S05]  /*6340*/  BSYNC.RECONVERGENT B1 ;  /* 0x0000000000017941 */ /* 0x000fea0003800200 */
.L_x_8598:
        /* <DEDUP_REMOVED lines=11> */
.L_x_8594:
        /* <DEDUP_REMOVED lines=31> */
.L_x_8602:
[----:B------:R-:W-:Y:S02]  /*65f0*/  MOV R24, R20 ;  /* 0x0000001400187202 */ /* 0x000fe40000000f00 */
[----:B------:R-:W-:-:S07]  /*6600*/  MOV R26, 0x6620 ;  /* 0x00006620001a7802 */ /* 0x000fce0000000f00 */
[----:B------:R-:W-:Y:S05]  /*6610*/  CALL.REL.NOINC `($__internal_179_$__cuda_sm20_rem_s64) ;  /* 0x00000008007c7944 */ /* 0x000fea0003c00000 */
[----:B------:R-:W-:Y:S01]  /*6620*/  MOV R4, R6 ;  /* 0x0000000600047202 */ /* 0x000fe20000000f00 */
[----:B------:R-:W-:-:S07]  /*6630*/  IMAD.MOV.U32 R5, RZ, RZ, R7 ;  /* 0x000000ffff057224 */ /* 0x000fce00078e0007 */
.L_x_8603:
[----:B------:R-:W-:Y:S05]  /*6640*/  BSYNC.RECONVERGENT B1 ;  /* 0x0000000000017941 */ /* 0x000fea0003800200 */
.L_x_8601:
        /* <DEDUP_REMOVED lines=9> */
.L_x_8554:
[----:B------:R-:W2:Y:S02]  /*66e0*/  LDG.E R8, desc[UR12][R8.64] ;  /* 0x0000000c08087981 */ /* 0x000ea4000c1e1900 */
[----:B--2---:R-:W-:-:S05]  /*66f0*/  IMAD R4, R8, R8, RZ ;  /* 0x0000000808047224 */ /* 0x004fca00078e02ff */
[----:B------:R-:W-:-:S05]  /*6700*/  I2FP.F32.U32 R4, R4 ;  /* 0x0000000400047245 */ /* 0x000fca0000201000 */
[----:B------:R1:W-:Y:S02]  /*6710*/  STS [R3], R4 ;  /* 0x0000000403007388 */ /* 0x0003e40000000800 */
.L_x_8553:
[----:B------:R-:W-:Y:S05]  /*6720*/  BSYNC.RECONVERGENT B0 ;  /* 0x0000000000007941 */ /* 0x000fea0003800200 */
.L_x_8505:
[----:B------:R-:W-:Y:S01]  /*6730*/  BAR.SYNC.DEFER_BLOCKING 0x0 ;  /* 0x0000000000007b1d */ /* 0x000fe20000010000 */
[----:B------:R-:W-:Y:S02]  /*6740*/  ISETP.GE.U32.AND P0, PT, R2, 0x42, PT ;  /* 0x000000420200780c */ /* 0x000fe40003f06070 */
[----:B------:R-:W-:-:S11]  /*6750*/  ISETP.GT.U32.AND P1, PT, R0, 0x1f, PT ;  /* 0x0000001f0000780c */ /* 0x000fd60003f24070 */
[----:B------:R-:W-:Y:S05]  /*6760*/  @!P0 BRA `(.L_x_8604) ;  /* 0x00000000002c8947 */ /* 0x000fea0003800000 */
.L_x_8605:
        /* <DEDUP_REMOVED lines=11> */
.L_x_8604:
        /* <DEDUP_REMOVED lines=44> */
        .weak           $__internal_178_$__cuda_sm20_div_s64
        .type           $__internal_178_$__cuda_sm20_div_s64,@function
        .size           $__internal_178_$__cuda_sm20_div_s64,($__internal_179_$__cuda_sm20_rem_s64 - $__internal_178_$__cuda_sm20_div_s64)
$__internal_178_$__cuda_sm20_div_s64:
        /* <DEDUP_REMOVED lines=82> */
[----:B------:R-:W-:Y:S06]  /*7000*/  RET.REL.NODEC R12 `(contiguous_sum_square2_i32) ;  /* 0xffffff8c0cfc7950 */ /* 0x000fec0003c3ffff */
        .weak           $__internal_179_$__cuda_sm20_rem_s64
        .type           $__internal_179_$__cuda_sm20_rem_s64,@function
        .size           $__internal_179_$__cuda_sm20_rem_s64,(.L_x_10130 - $__internal_179_$__cuda_sm20_rem_s64)
$__internal_179_$__cuda_sm20_rem_s64:
        /* <DEDUP_REMOVED lines=76> */
[----:B------:R-:W-:Y:S06]  /*74d0*/  RET.REL.NODEC R26 `(contiguous_sum_square2_i32) ;  /* 0xffffff881ac87950 */ /* 0x000fec0003c3ffff */
.L_x_8606:
        /* <DEDUP_REMOVED lines=10> */
.L_x_10130:


//--------------------- .text.uncontiguous_cumulate_sum_square_i32 --------------------------
	.section	.text.uncontiguous_cumulate_sum_square_i32,"ax",@progbits
	.align	128
        .global         uncontiguous_cumulate_sum_square_i32
        .type           uncontiguous_cumulate_sum_square_i32,@function
        .size           uncontiguous_cumulate_sum_square_i32,(.L_x_10132 - uncontiguous_cumulate_sum_square_i32)
        .other          uncontiguous_cumulate_sum_square_i32,@"STO_CUDA_ENTRY STV_DEFAULT"
uncontiguous_cumulate_sum_square_i32:
.text.uncontiguous_cumulate_sum_square_i32:
        /* <DEDUP_REMOVED lines=41> */
.L_x_8635:
        /* <DEDUP_REMOVED lines=33> */
.L_x_8612:
[----:B------:R-:W-:Y:S01]  /*04a0*/  IMAD.MOV.U32 R29, RZ, RZ, R14 ;  /* 0x000000ffff1d7224 */ /* 0x000fe200078e000e */
[----:B------:R-:W-:Y:S01]  /*04b0*/  MOV R26, R15 ;  /* 0x0000000f001a7202 */ /* 0x000fe20000000f00 */
[----:B------:R-:W-:Y:S01]  /*04c0*/  IMAD.MOV.U32 R13, RZ, RZ, R16 ;  /* 0x000000ffff0d7224 */ /* 0x000fe200078e0010 */
[----:B------:R-:W-:Y:S02]  /*04d0*/  MOV R12, R17 ;  /* 0x00000011000c7202 */ /* 0x000fe40000000f00 */
[----:B------:R-:W-:-:S07]  /*04e0*/  MOV R11, 0x500 ;  /* 0x00000500000b7802 */ /* 0x000fce0000000f00 */
[----:B------:R-:W-:Y:S05]  /*04f0*/  CALL.REL.NOINC `($__internal_180_$__cuda_sm20_div_s64) ;  /* 0x0000006400d87944 */ /* 0x000fea0003c00000 */
        /* <DEDUP_REMOVED lines=9> */
.L_x_8613:
[----:B------:R-:W-:Y:S05]  /*0590*/  BSYNC.RECONVERGENT B1 ;  /* 0x0000000000017941 */ /* 0x000fea0003800200 */
.L_x_8611:
        /* <DEDUP_REMOVED lines=36> */
.L_x_8615:
[----:B------:R-:W-:Y:S01]  /*07e0*/  IMAD.MOV.U32 R29, RZ, RZ, R7 ;  /* 0x000000ffff1d7224 */ /* 0x000fe200078e0007 */
[----:B------:R-:W-:Y:S01]  /*07f0*/  MOV R26, R8 ;  /* 0x00000008001a7202 */ /* 0x000fe20000000f00 */
[----:B------:R-:W-:Y:S01]  /*0800*/  IMAD.MOV.U32 R13, RZ, RZ, R16 ;  /* 0x000000ffff0d7224 */ /* 0x000fe200078e0010 */
[----:B------:R-:W-:Y:S02]  /*0810*/  MOV R12, R17 ;  /* 0x00000011000c7202 */ /* 0x000fe40000000f00 */
[----:B------:R-:W-:-:S07]  /*0820*/  MOV R11, 0x840 ;  /* 0x00000840000b7802 */ /* 0x000fce0000000f00 */
[----:B------:R-:W-:Y:S05]  /*0830*/  CALL.REL.NOINC `($__internal_180_$__cuda_sm20_div_s64) ;  /* 0x0000006400087944 */ /* 0x000fea0003c00000 */
        /* <DEDUP_REMOVED lines=10> */
.L_x_8616:
[----:B------:R-:W-:Y:S05]  /*08e0*/  BSYNC.RECONVERGENT B1 ;  /* 0x0000000000017941 */ /* 0x000fea0003800200 */
.L_x_8614:
        /* <DEDUP_REMOVED lines=37> */
.L_x_8618:
[----:B------:R-:W-:Y:S01]  /*0b40*/  MOV R29, R14 ;  /* 0x0000000e001d7202 */ /* 0x000fe20000000f00 */
[----:B------:R-:W-:Y:S01]  /*0b50*/  IMAD.MOV.U32 R26, RZ, RZ, R15 ;  /* 0x000000ffff1a7224 */ /* 0x000fe200078e000f */
[----:B------:R-:W-:Y:S01]  /*0b60*/  MOV R13, R16 ;  /* 0x00000010000d7202 */ /* 0x000fe20000000f00 */
[----:B------:R-:W-:Y:S01]  /*0b70*/  IMAD.MOV.U32 R12, RZ, RZ, R17 ;  /* 0x000000ffff0c7224 */ /* 0x000fe200078e0011 */
[----:B------:R-:W-:-:S07]  /*0b80*/  MOV R11, 0xba0 ;  /* 0x00000ba0000b7802 */ /* 0x000fce0000000f00 */
[----:B------:R-:W-:Y:S05]  /*0b90*/  CALL.REL.NOINC `($__internal_180_$__cuda_sm20_div_s64) ;  /* 0x0000006000307944 */ /* 0x000fea0003c00000 */
        /* <DEDUP_REMOVED lines=10> */
.L_x_8619:
[----:B------:R-:W-:Y:S05]  /*0c40*/  BSYNC.RECONVERGENT B1 ;  /* 0x0000000000017941 */ /* 0x000fea0003800200 */
.L_x_8617:
        /* <DEDUP_REMOVED lines=34> */
.L_x_8621:
        /* <DEDUP_REMOVED lines=16> */
.L_x_8622:
[----:B------:R-:W-:Y:S05]  /*0f70*/  BSYNC.RECONVERGENT B1 ;  /* 0x0000000000017941 */ /* 0x000fea0003800200 */
.L_x_8620:
        /* <DEDUP_REMOVED lines=37> */
.L_x_8624:
        /* <DEDUP_REMOVED lines=17> */
.L_x_8625:
[----:B------:R-:W-:Y:S05]  /*12e0*/  BSYNC.RECONVERGENT B1 ;  /* 0x0000000000017941 */ /* 0x000fea0003800200 */
.L_x_8623:
        /* <DEDUP_REMOVED lines=35> */
.L_x_8627:
        /* <DEDUP_REMOVED lines=16> */
.L_x_8628:
[----:B------:R-:W-:Y:S05]  /*1620*/  BSYNC.RECONVERGENT B1 ;  /* 0x0000000000017941 */ /* 0x000fea0003800200 */
.L_x_8626:
        /* <DEDUP_REMOVED lines=36> */
.L_x_8630:
[----:B------:R-:W-:Y:S01]  /*1870*/  MOV R29, R14 ;  /* 0x0000000e001d7202 */ /* 0x000fe20000000f00 */
[----:B------:R-:W-:Y:S01]  /*1880*/  IMAD.MOV.U32 R26, RZ, RZ, R15 ;  /* 0x000000ffff1a7224 */ /* 0x000fe200078e000f */
[----:B------:R-:W-:Y:S01]  /*1890*/  MOV R13, R16 ;  /* 0x00000010000d7202 */ /* 0x000fe20000000f00 */
[----:B------:R-:W-:Y:S01]  /*18a0*/  IMAD.MOV.U32 R12, RZ, RZ, R17 ;  /* 0x000000ffff0c7224 */ /* 0x000fe200078e0011 */
[----:B------:R-:W-:-:S07]  /*18b0*/  MOV R11, 0x18d0 ;  /* 0x000018d0000b7802 */ /* 0x000fce0000000f00 */
[----:B------:R-:W-:Y:S05]  /*18c0*/  CALL.REL.NOINC `($__internal_180_$__cuda_sm20_div_s64) ;  /* 0x0000005000e47944 */ /* 0x000fea0003c00000 */
        /* <DEDUP_REMOVED lines=11> */
.L_x_8631:
[----:B------:R-:W-:Y:S05]  /*1980*/  BSYNC.RECONVERGENT B1 ;  /* 0x0000000000017941 */ /* 0x000fea0003800200 */
.L_x_8629:
        /* <DEDUP_REMOVED lines=36> */
.L_x_8633:
        /* <DEDUP_REMOVED lines=17> */
.L_x_8634:
[----:B------:R-:W-:Y:S05]  /*1ce0*/  BSYNC.RECONVERGENT B1 ;  /* 0x0000000000017941 */ /* 0x000fea0003800200 */
.L_x_8632:
        /* <DEDUP_REMOVED lines=10> */
.L_x_8610:
        /* <DEDUP_REMOVED lines=36> */
.L_x_8638:
[----:B------:R-:W-:Y:S01]  /*1fd0*/  MOV R29, R14 ;  /* 0x0000000e001d7202 */ /* 0x000fe20000000f00 */
[----:B------:R-:W-:Y:S01]  /*1fe0*/  IMAD.MOV.U32 R26, RZ, RZ, R15 ;  /* 0x000000ffff1a7224 */ /* 0x000fe200078e000f */
[----:B------:R-:W-:Y:S01]  /*1ff0*/  MOV R13, R16 ;  /* 0x00000010000d7202 */ /* 0x000fe20000000f00 */
[----:B------:R-:W-:Y:S01]  /*2000*/  IMAD.MOV.U32 R12, RZ, RZ, R17 ;  /* 0x000000ffff0c7224 */ /* 0x000fe200078e0011 */
[----:B------:R-:W-:-:S07]  /*2010*/  MOV R11, 0x2030 ;  /* 0x00002030000b7802 */ /* 0x000fce0000000f00 */
[----:B------:R-:W-:Y:S05]  /*2020*/  CALL.REL.NOINC `($__internal_180_$__cuda_sm20_div_s64) ;  /* 0x0000004c000c7944 */ /* 0x000fea0003c00000 */
        /* <DEDUP_REMOVED lines=9> */
.L_x_8639:
[----:B------:R-:W-:Y:S05]  /*20c0*/  BSYNC.RECONVERGENT B1 ;  /* 0x0000000000017941 */ /* 0x000fea0003800200 */
.L_x_8637:
        /* <DEDUP_REMOVED lines=36> */
.L_x_8641:
        /* <DEDUP_REMOVED lines=17> */
.L_x_8642:
[----:B------:R-:W-:Y:S05]  /*2420*/  BSYNC.RECONVERGENT B1 ;  /* 0x0000000000017941 */ /* 0x000fea0003800200 */
.L_x_8640:
        /* <DEDUP_REMOVED lines=38> */
.L_x_8644:
        /* <DEDUP_REMOVED lines=16> */
.L_x_8645:
[----:B------:R-:W-:Y:S05]  /*2790*/  BSYNC.RECONVERGENT B1 ;  /* 0x0000000000017941 */ /* 0x000fea0003800200 */
.L_x_8643:
        /* <DEDUP_REMOVED lines=36> */
.L_x_8647:
        /* <DEDUP_REMOVED lines=16> */
.L_x_8648:
[----:B------:R-:W-:Y:S05]  /*2ae0*/  BSYNC.RECONVERGENT B1 ;  /* 0x0000000000017941 */ /* 0x000fea0003800200 */
.L_x_8646:
[----:B------:R-:W-:Y:S01]  /*2af0*/  IMAD R5, R5, R38, RZ ;  /* 0x0000002605057224 */ /* 0x000fe200078e02ff */
[----:B------:R-:W-:Y:S01]  /*2b00*/  IADD3 R9, PT, PT, R9, -0x2, RZ ;  /* 0xfffffffe09097810 */ /* 0x000fe20007ffe0ff */
[----:B------:R-:W-:Y:S02]  /*2b10*/  IMAD.MOV.U32 R34, RZ, RZ, R20 ;  /* 0x000000ffff227224 */ /* 0x000fe400078e0014 */
[-C--:B------:R-:W-:Y:S02]  /*2b20*/  IMAD R5, R39, R10.reuse, R5 ;  /* 0x0000000a27057224 */ /* 0x080fe400078e0205 */
[----:B------:R-:W-:-:S04]  /*2b30*/  IMAD.WIDE.U32 R34, R38, R10, R34 ;  /* 0x0000000a26227225 */ /* 0x000fc800078e0022 */
[----:B------:R-:W-:Y:S01]  /*2b40*/  IMAD.IADD R6, R35, 0x1, R5 ;  /* 0x0000000123067824 */ /* 0x000fe200078e0205 */
[----:B------:R-:W-:-:S07]  /*2b50*/  MOV R5, R34 ;  /* 0x0000002200057202 */ /* 0x000fce0000000f00 */
.L_x_8636:
        /* <DEDUP_REMOVED lines=31> */
.L_x_8650:
[----:B------:R-:W-:Y:S01]  /*2d50*/  IMAD.MOV.U32 R20, RZ, RZ, R14 ;  /* 0x000000ffff147224 */ /* 0x000fe200078e000e */
[----:B------:R-:W-:Y:S01]  /*2d60*/  MOV R24, R15 ;  /* 0x0000000f00187202 */ /* 0x000fe20000000f00 */
[----:B------:R-:W-:Y:S01]  /*2d70*/  IMAD.MOV.U32 R21, RZ, RZ, R16 ;  /* 0x000000ffff157224 */ /* 0x000fe200078e0010 */
[----:B------:R-:W-:Y:S02]  /*2d80*/  MOV R22, R17 ;  /* 0x0000001100167202 */ /* 0x000fe40000000f00 */
[----:B------:R-:W-:-:S07]  /*2d90*/  MOV R23, 0x2db0 ;  /* 0x00002db000177802 */ /* 0x000fce0000000f00 */
[----:B------:R-:W-:Y:S05]  /*2da0*/  CALL.REL.NOINC `($__internal_181_$__cuda_sm20_rem_s64) ;  /* 0x0000004000fc7944 */ /* 0x000fea0003c00000 */
[----:B------:R-:W-:Y:S01]  /*2db0*/  IMAD.MOV.U32 R10, RZ, RZ, R12 ;  /* 0x000000ffff0a7224 */ /* 0x000fe200078e000c */
[----:B------:R-:W-:-:S07]  /*2dc0*/  MOV R11, R13 ;  /* 0x0000000d000b7202 */ /* 0x000fce0000000f00 */
.L_x_8651:
[----:B------:R-:W-:Y:S05]  /*2dd0*/  BSYNC.RECONVERGENT B1 ;  /* 0x0000000000017941 */ /* 0x000fea0003800200 */
.L_x_8649:
        /* <DEDUP_REMOVED lines=33> */
.L_x_8653:
[----:B------:R-:W-:Y:S01]  /*2ff0*/  MOV R21, R16 ;  /* 0x0000001000157202 */ /* 0x000fe20000000f00 */
[----:B------:R-:W-:Y:S01]  /*3000*/  IMAD.MOV.U32 R22, RZ, RZ, R17 ;  /* 0x000000ffff167224 */ /* 0x000fe200078e0011 */
[----:B------:R-:W-:Y:S01]  /*3010*/  MOV R20, R7 ;  /* 0x0000000700147202 */ /* 0x000fe20000000f00 */
[----:B------:R-:W-:Y:S01]  /*3020*/  IMAD.MOV.U32 R24, RZ, RZ, R8 ;  /* 0x000000ffff187224 */ /* 0x000fe200078e0008 */
[----:B------:R-:W-:-:S07]  /*3030*/  MOV R23, 0x3050 ;  /* 0x0000305000177802 */ /* 0x000fce0000000f00 */
[----:B------:R-:W-:Y:S05]  /*3040*/  CALL.REL.NOINC `($__internal_181_$__cuda_sm20_rem_s64) ;  /* 0x0000004000547944 */ /* 0x000fea0003c00000 */
[----:B------:R-:W-:Y:S01]  /*3050*/  MOV R8, R12 ;  /* 0x0000000c00087202 */ /* 0x000fe20000000f00 */
[----:B------:R-:W-:-:S07]  /*3060*/  IMAD.MOV.U32 R9, RZ, RZ, R13 ;  /* 0x000000ffff097224 */ /* 0x000fce00078e000d */
.L_x_8654:
[----:B------:R-:W-:Y:S05]  /*3070*/  BSYNC.RECONVERGENT B1 ;  /* 0x0000000000017941 */ /* 0x000fea0003800200 */
.L_x_8652:
[----:B------:R-:W-:Y:S01]  /*3080*/  MOV R10, R5 ;  /* 0x00000005000a7202 */ /* 0x000fe20000000f00 */
[----:B------:R-:W-:Y:S02]  /*3090*/  IMAD R7, R9, R18, RZ ;  /* 0x0000001209077224 */ /* 0x000fe400078e02ff */
[----:B------:R-:W-:Y:S02]  /*30a0*/  IMAD.MOV.U32 R11, RZ, RZ, R6 ;  /* 0x000000ffff0b7224 */ /* 0x000fe400078e0006 */
[-C--:B------:R-:W-:Y:S02]  /*30b0*/  IMAD R7, R19, R8.reuse, R7 ;  /* 0x0000000813077224 */ /* 0x080fe400078e0207 */
[----:B------:R-:W-:-:S04]  /*30c0*/  IMAD.WIDE.U32 R10, R18, R8, R10 ;  /* 0x00000008120a7225 */ /* 0x000fc800078e000a */
[----:B------:R-:W-:Y:S01]  /*30d0*/  IMAD.MOV.U32 R5, RZ, RZ, R10 ;  /* 0x000000ffff057224 */ /* 0x000fe200078e000a */
[----:B------:R-:W-:-:S07]  /*30e0*/  IADD3 R6, PT, PT, R11, R7, RZ ;  /* 0x000000070b067210 */ /* 0x000fce0007ffe0ff */
.L_x_8609:
        /* <DEDUP_REMOVED lines=11> */
.L_x_8608:
        /* <DEDUP_REMOVED lines=20> */
.L_x_8682:
        /* <DEDUP_REMOVED lines=33> */
.L_x_8659:
[----:B------:R-:W-:Y:S01]  /*34f0*/  MOV R29, R15 ;  /* 0x0000000f001d7202 */ /* 0x000fe20000000f00 */
[----:B------:R-:W-:Y:S01]  /*3500*/  IMAD.MOV.U32 R26, RZ, RZ, R14 ;  /* 0x000000ffff1a7224 */ /* 0x000fe200078e000e */
[----:B------:R-:W-:Y:S01]  /*3510*/  MOV R13, R34 ;  /* 0x00000022000d7202 */ /* 0x000fe20000000f00 */
[----:B------:R-:W-:Y:S01]  /*3520*/  IMAD.MOV.U32 R12, RZ, RZ, R35 ;  /* 0x000000ffff0c7224 */ /* 0x000fe200078e0023 */
[----:B------:R-:W-:-:S07]  /*3530*/  MOV R11, 0x3550 ;  /* 0x00003550000b7802 */ /* 0x000fce0000000f00 */
[----:B-123--:R-:W-:Y:S05]  /*3540*/  CALL.REL.NOINC `($__internal_180_$__cuda_sm20_div_s64) ;  /* 0x0000003400c47944 */ /* 0x00efea0003c00000 */
        /* <DEDUP_REMOVED lines=11> */
.L_x_8660:
[----:B------:R-:W-:Y:S05]  /*3600*/  BSYNC.RECONVERGENT B1 ;  /* 0x0000000000017941 */ /* 0x000fea0003800200 */
.L_x_8658:
        /* <DEDUP_REMOVED lines=39> */
.L_x_8662:
[----:B------:R-:W-:Y:S01]  /*3880*/  MOV R29, R34 ;  /* 0x00000022001d7202 */ /* 0x000fe20000000f00 */
[----:B------:R-:W-:Y:S01]  /*3890*/  IMAD.MOV.U32 R26, RZ, RZ, R35 ;  /* 0x000000ffff1a7224 */ /* 0x000fe200078e0023 */
[----:B------:R-:W-:Y:S01]  /*38a0*/  MOV R13, R36 ;  /* 0x00000024000d7202 */ /* 0x000fe20000000f00 */
[----:B------:R-:W-:Y:S01]  /*38b0*/  IMAD.MOV.U32 R12, RZ, RZ, R37 ;  /* 0x000000ffff0c7224 */ /* 0x000fe200078e0025 */
[----:B------:R-:W-:-:S07]  /*38c0*/  MOV R11, 0x38e0 ;  /* 0x000038e0000b7802 */ /* 0x000fce0000000f00 */
[----:B-1----:R-:W-:Y:S05]  /*38d0*/  CALL.REL.NOINC `($__internal_180_$__cuda_sm20_div_s64) ;  /* 0x0000003000e07944 */ /* 0x002fea0003c00000 */
        /* <DEDUP_REMOVED lines=11> */
.L_x_8663:
[----:B------:R-:W-:Y:S05]  /*3990*/  BSYNC.RECONVERGENT B1 ;  /* 0x0000000000017941 */ /* 0x000fea0003800200 */
.L_x_8661:
        /* <DEDUP_REMOVED lines=38> */
.L_x_8665:
[----:B------:R-:W-:Y:S01]  /*3c00*/  IMAD.MOV.U32 R29, RZ, RZ, R34 ;  /* 0x000000ffff1d7224 */ /* 0x000fe200078e0022 */
[----:B------:R-:W-:Y:S01]  /*3c10*/  MOV R26, R35 ;  /* 0x00000023001a7202 */ /* 0x000fe20000000f00 */
[----:B------:R-:W-:Y:S01]  /*3c20*/  IMAD.MOV.U32 R13, RZ, RZ, R36 ;  /* 0x000000ffff0d7224 */ /* 0x000fe200078e0024 */
[----:B------:R-:W-:Y:S02]  /*3c30*/  MOV R12, R37 ;  /* 0x00000025000c7202 */ /* 0x000fe40000000f00 */
[----:B------:R-:W-:-:S07]  /*3c40*/  MOV R11, 0x3c60 ;  /* 0x00003c60000b7802 */ /* 0x000fce0000000f00 */
[----:B-1----:R-:W-:Y:S05]  /*3c50*/  CALL.REL.NOINC `($__internal_180_$__cuda_sm20_div_s64) ;  /* 0x0000003000007944 */ /* 0x002fea0003c00000 */
        /* <DEDUP_REMOVED lines=11> */
.L_x_8666:
[----:B------:R-:W-:Y:S05]  /*3d10*/  BSYNC.RECONVERGENT B1 ;  /* 0x0000000000017941 */ /* 0x000fea0003800200 */
.L_x_8664:
        /* <DEDUP_REMOVED lines=38> */
.L_x_8668:
        /* <DEDUP_REMOVED lines=17> */
.L_x_8669:
[----:B------:R-:W-:Y:S05]  /*4090*/  BSYNC.RECONVERGENT B1 ;  /* 0x0000000000017941 */ /* 0x000fea0003800200 */
.L_x_8667:
        /* <DEDUP_REMOVED lines=39> */
.L_x_8671:
        /* <DEDUP_REMOVED lines=17> */
.L_x_8672:
[----:B------:R-:W-:Y:S05]  /*4420*/  BSYNC.RECONVERGENT B1 ;  /* 0x0000000000017941 */ /* 0x000fea0003800200 */
.L_x_8670:
        /* <DEDUP_REMOVED lines=38> */
.L_x_8674:
        /* <DEDUP_REMOVED lines=17> */
.L_x_8675:
[----:B------:R-:W-:Y:S05]  /*47a0*/  BSYNC.RECONVERGENT B1 ;  /* 0x0000000000017941 */ /* 0x000fea0003800200 */
.L_x_8673:
        /* <DEDUP_REMOVED lines=38> */
.L_x_8677:
        /* <DEDUP_REMOVED lines=17> */
.L_x_8678:
[----:B------:R-:W-:Y:S05]  /*4b20*/  BSYNC.RECONVERGENT B1 ;  /* 0x0000000000017941 */ /* 0x000fea0003800200 */
.L_x_8676:
        /* <DEDUP_REMOVED lines=36> */
.L_x_8680:
        /* <DEDUP_REMOVED lines=17> */
.L_x_8681:
[----:B------:R-:W-:Y:S05]  /*4e80*/  BSYNC.RECONVERGENT B1 ;  /* 0x0000000000017941 */ /* 0x000fea0003800200 */
.L_x_8679:
        /* <DEDUP_REMOVED lines=12> */
.L_x_8657:
        /* <DEDUP_REMOVED lines=35> */
.L_x_8685:
[----:B------:R-:W-:Y:S01]  /*5180*/  MOV R29, R15 ;  /* 0x0000000f001d7202 */ /* 0x000fe20000000f00 */
[----:B------:R-:W-:Y:S01]  /*5190*/  IMAD.MOV.U32 R26, RZ, RZ, R14 ;  /* 0x000000ffff1a7224 */ /* 0x000fe200078e000e */
[----:B------:R-:W-:Y:S02]  /*51a0*/  MOV R13, R16 ;  /* 0x00000010000d7202 */ /* 0x000fe40000000f00 */
[----:B------:R-:W-:Y:S02]  /*51b0*/  MOV R12, R17 ;  /* 0x00000011000c7202 */ /* 0x000fe40000000f00 */
[----:B------:R-:W-:-:S07]  /*51c0*/  MOV R11, 0x51e0 ;  /* 0x000051e0000b7802 */ /* 0x000fce0000000f00 */
[----:B------:R-:W-:Y:S05]  /*51d0*/  CALL.REL.NOINC `($__internal_180_$__cuda_sm20_div_s64) ;  /* 0x0000001800a07944 */ /* 0x000fea0003c00000 */
        /* <DEDUP_REMOVED lines=11> */
.L_x_8686:
[----:B------:R-:W-:Y:S05]  /*5290*/  BSYNC.RECONVERGENT B1 ;  /* 0x0000000000017941 */ /* 0x000fea0003800200 */
.L_x_8684:
        /* <DEDUP_REMOVED lines=41> */
.L_x_8688:
[----:B------:R-:W-:Y:S01]  /*5530*/  MOV R29, R18 ;  /* 0x00000012001d7202 */ /* 0x000fe20000000f00 */
[----:B------:R-:W-:Y:S01]  /*5540*/  IMAD.MOV.U32 R13, RZ, RZ, R16 ;  /* 0x000000ffff0d7224 */ /* 0x000fe200078e0010 */
[----:B------:R-:W-:Y:S02]  /*5550*/  MOV R26, R19 ;  /* 0x00000013001a7202 */ /* 0x000fe40000000f00 */
[----:B------:R-:W-:Y:S02]  /*5560*/  MOV R12, R17 ;  /* 0x00000011000c7202 */ /* 0x000fe40000000f00 */
[----:B------:R-:W-:-:S07]  /*5570*/  MOV R11, 0x5590 ;  /* 0x00005590000b7802 */ /* 0x000fce0000000f00 */
[----:B------:R-:W-:Y:S05]  /*5580*/  CALL.REL.NOINC `($__internal_180_$__cuda_sm20_div_s64) ;  /* 0x0000001400b47944 */ /* 0x000fea0003c00000 */
        /* <DEDUP_REMOVED lines=11> */
.L_x_8689:
[----:B------:R-:W-:Y:S05]  /*5640*/  BSYNC.RECONVERGENT B1 ;  /* 0x0000000000017941 */ /* 0x000fea0003800200 */
.L_x_8687:
        /* <DEDUP_REMOVED lines=40> */
.L_x_8691:
        /* <DEDUP_REMOVED lines=17> */
.L_x_8692:
[----:B------:R-:W-:Y:S05]  /*59e0*/  BSYNC.RECONVERGENT B1 ;  /* 0x0000000000017941 */ /* 0x000fea0003800200 */
.L_x_8690:
        /* <DEDUP_REMOVED lines=39> */
.L_x_8694:
[----:B------:R-:W-:Y:S01]  /*5c60*/  MOV R29, R18 ;  /* 0x00000012001d7202 */ /* 0x000fe20000000f00 */
[----:B------:R-:W-:Y:S01]  /*5c70*/  IMAD.MOV.U32 R26, RZ, RZ, R19 ;  /* 0x000000ffff1a7224 */ /* 0x000fe200078e0013 */
[----:B------:R-:W-:Y:S02]  /*5c80*/  MOV R13, R20 ;  /* 0x00000014000d7202 */ /* 0x000fe40000000f00 */
[----:B------:R-:W-:Y:S02]  /*5c90*/  MOV R12, R21 ;  /* 0x00000015000c7202 */ /* 0x000fe40000000f00 */
[----:B------:R-:W-:-:S07]  /*5ca0*/  MOV R11, 0x5cc0 ;  /* 0x00005cc0000b7802 */ /* 0x000fce0000000f00 */
[----:B------:R-:W-:Y:S05]  /*5cb0*/  CALL.REL.NOINC `($__internal_180_$__cuda_sm20_div_s64) ;  /* 0x0000000c00e87944 */ /* 0x000fea0003c00000 */
        /* <DEDUP_REMOVED lines=11> */
.L_x_8695:
[----:B------:R-:W-:Y:S05]  /*5d70*/  BSYNC.RECONVERGENT B1 ;  /* 0x0000000000017941 */ /* 0x000fea0003800200 */
.L_x_8693:
        /* <DEDUP_REMOVED lines=10> */
.L_x_8683:
        /* <DEDUP_REMOVED lines=34> */
.L_x_8698:
        /* <DEDUP_REMOVED lines=17> */
.L_x_8699:
[----:B------:R-:W-:Y:S05]  /*6150*/  BSYNC.RECONVERGENT B1 ;  /* 0x0000000000017941 */ /* 0x000fea0003800200 */
.L_x_8697:
        /* <DEDUP_REMOVED lines=41> */
.L_x_8701:
        /* <DEDUP_REMOVED lines=17> */
.L_x_8702:
[----:B------:R-:W-:Y:S05]  /*6500*/  BSYNC.RECONVERGENT B1 ;  /* 0x0000000000017941 */ /* 0x000fea0003800200 */
.L_x_8700:
        /* <DEDUP_REMOVED lines=10> */
.L_x_8696:
        /* <DEDUP_REMOVED lines=31> */
.L_x_8704:
[----:B------:R-:W-:Y:S01]  /*67a0*/  MOV R21, R10 ;  /* 0x0000000a00157202 */ /* 0x000fe20000000f00 */
[----:B------:R-:W-:Y:S01]  /*67b0*/  IMAD.MOV.U32 R20, RZ, RZ, R15 ;  /* 0x000000ffff147224 */ /* 0x000fe200078e000f */
[----:B------:R-:W-:Y:S02]  /*67c0*/  MOV R22, R11 ;  /* 0x0000000b00167202 */ /* 0x000fe40000000f00 */
[----:B------:R-:W-:Y:S02]  /*67d0*/  MOV R24, R14 ;  /* 0x0000000e00187202 */ /* 0x000fe40000000f00 */
[----:B------:R-:W-:-:S07]  /*67e0*/  MOV R23, 0x6800 ;  /* 0x0000680000177802 */ /* 0x000fce0000000f00 */
[----:B------:R-:W-:Y:S05]  /*67f0*/  CALL.REL.NOINC `($__internal_181_$__cuda_sm20_rem_s64) ;  /* 0x0000000800687944 */ /* 0x000fea0003c00000 */
[----:B------:R-:W-:Y:S01]  /*6800*/  MOV R10, R12 ;  /* 0x0000000c000a7202 */ /* 0x000fe20000000f00 */
[----:B------:R-:W-:-:S07]  /*6810*/  IMAD.MOV.U32 R11, RZ, RZ, R13 ;  /* 0x000000ffff0b7224 */ /* 0x000fce00078e000d */
.L_x_8705:
[----:B------:R-:W-:Y:S05]  /*6820*/  BSYNC.RECONVERGENT B1 ;  /* 0x0000000000017941 */ /* 0x000fea0003800200 */
.L_x_8703:
        /* <DEDUP_REMOVED lines=10> */
.L_x_8656:
[----:B------:R-:W0:Y:S02]  /*68d0*/  LDCU.64 UR4, c[0x0][0x388] ;  /* 0x00007100ff0477ac */ /* 0x000e240008000a00 */
[----:B0-----:R-:W-:-:S04]  /*68e0*/  LEA R8, P0, R7, UR4, 0x2 ;  /* 0x0000000407087c11 */ /* 0x001fc8000f8010ff */
[----:B------:R-:W-:-:S05]  /*68f0*/  LEA.HI.X R9, R7, UR5, R6, 0x2, P0 ;  /* 0x0000000507097c11 */ /* 0x000fca00080f1406 */
[----:B------:R-:W2:Y:S02]  /*6900*/  LDG.E R8, desc[UR6][R8.64] ;  /* 0x0000000608087981 */ /* 0x000ea4000c1e1900 */
[----:B--2---:R-:W-:-:S05]  /*6910*/  I2FP.F32.S32 R6, R8 ;  /* 0x0000000800067245 */ /* 0x004fca0000201400 */
[----:B------:R0:W-:Y:S02]  /*6920*/  STS [R3], R6 ;  /* 0x0000000603007388 */ /* 0x0001e40000000800 */
.L_x_8655:
[----:B------:R-:W-:Y:S05]  /*6930*/  BSYNC.RECONVERGENT B0 ;  /* 0x0000000000007941 */ /* 0x000fea0003800200 */
.L_x_8607:
[----:B------:R-:W-:Y:S01]  /*6940*/  BAR.SYNC.DEFER_BLOCKING 0x0 ;  /* 0x0000000000007b1d */ /* 0x000fe20000010000 */
[----:B------:R-:W-:Y:S02]  /*6950*/  ISETP.GE.U32.AND P0, PT, R4, 0x42, PT ;  /* 0x000000420400780c */ /* 0x000fe40003f06070 */
[----:B------:R-:W-:-:S11]  /*6960*/  ISETP.GT.U32.AND P1, PT, R2, 0x1f, PT ;  /* 0x0000001f0200780c */ /* 0x000fd60003f24070 */
[----:B------:R-:W-:Y:S05]  /*6970*/  @!P0 BRA `(.L_x_8706) ;  /* 0x00000000002c8947 */ /* 0x000fea0003800000 */
.L_x_8707:
        /* <DEDUP_REMOVED lines=11> */
.L_x_8706:
        /* <DEDUP_REMOVED lines=35> */
        .weak           $__internal_180_$__cuda_sm20_div_s64
        .type           $__internal_180_$__cuda_sm20_div_s64,@function
        .size           $__internal_180_$__cuda_sm20_div_s64,($__internal_181_$__cuda_sm20_rem_s64 - $__internal_180_$__cuda_sm20_div_s64)
$__internal_180_$__cuda_sm20_div_s64:
        /* <DEDUP_REMOVED lines=83> */
[----:B------:R-:W-:Y:S05]  /*7190*/  RET.REL.NODEC R12 `(uncontiguous_cumulate_sum_square_i32) ;  /* 0xffffff8c0c987950 */ /* 0x000fea0003c3ffff */
        .weak           $__internal_181_$__cuda_sm20_rem_s64
        .type           $__internal_181_$__cuda_sm20_rem_s64,@function
        .size           $__internal_181_$__cuda_sm20_rem_s64,(.L_x_10132 - $__internal_181_$__cuda_sm20_rem_s64)
$__internal_181_$__cuda_sm20_rem_s64:
        /* <DEDUP_REMOVED lines=77> */
[----:B------:R-:W-:Y:S06]  /*7670*/  RET.REL.NODEC R10 `(uncontiguous_cumulate_sum_square_i32) ;  /* 0xffffff880a607950 */ /* 0x000fec0003c3ffff */
.L_x_8708:
        /* <DEDUP_REMOVED lines=16> */
.L_x_10132:


//--------------------- .text.uncontiguous_sum_square_i32 --------------------------
	.section	.text.uncontiguous_sum_square_i32,"ax",@progbits
	.align	128
        .global         uncontiguous_sum_square_i32
        .type           uncontiguous_sum_square_i32,@function
        .size           uncontiguous_sum_square_i32,(.L_x_10134 - uncontiguous_sum_square_i32)
        .other          uncontiguous_sum_square_i32,@"STO_CUDA_ENTRY STV_DEFAULT"
uncontiguous_sum_square_i32:
.text.uncontiguous_sum_square_i32:
        /* <DEDUP_REMOVED lines=41> */
.L_x_8737:
        /* <DEDUP_REMOVED lines=33> */
.L_x_8714:
[----:B------:R-:W-:Y:S01]  /*04a0*/  IMAD.MOV.U32 R29, RZ, RZ, R14 ;  /* 0x000000ffff1d7224 */ /* 0x000fe200078e000e */
[----:B------:R-:W-:Y:S01]  /*04b0*/  MOV R26, R15 ;  /* 0x0000000f001a7202 */ /* 0x000fe20000000f00 */
[----:B------:R-:W-:Y:S01]  /*04c0*/  IMAD.MOV.U32 R13, RZ, RZ, R16 ;  /* 0x000000ffff0d7224 */ /* 0x000fe200078e0010 */
[----:B------:R-:W-:Y:S02]  /*04d0*/  MOV R12, R17 ;  /* 0x00000011000c7202 */ /* 0x000fe40000000f00 */
[----:B------:R-:W-:-:S07]  /*04e0*/  MOV R11, 0x500 ;  /* 0x00000500000b7802 */ /* 0x000fce0000000f00 */
[----:B------:R-:W-:Y:S05]  /*04f0*/  CALL.REL.NOINC `($__internal_182_$__cuda_sm20_div_s64) ;  /* 0x0000006400e07944 */ /* 0x000fea0003c00000 */
        /* <DEDUP_REMOVED lines=9> */
.L_x_8715:
[----:B------:R-:W-:Y:S05]  /*0590*/  BSYNC.RECONVERGENT B1 ;  /* 0x0000000000017941 */ /* 0x000fea0003800200 */
.L_x_8713:
        /* <DEDUP_REMOVED lines=36> */
.L_x_8717:
[----:B------:R-:W-:Y:S01]  /*07e0*/  IMAD.MOV.U32 R29, RZ, RZ, R7 ;  /* 0x000000ffff1d7224 */ /* 0x000fe200078e0007 */
[----:B------:R-:W-:Y:S01]  /*07f0*/  MOV R26, R8 ;  /* 0x00000008001a7202 */ /* 0x000fe20000000f00 */
[----:B------:R-:W-:Y:S01]  /*0800*/  IMAD.MOV.U32 R13, RZ, RZ, R16 ;  /* 0x000000ffff0d7224 */ /* 0x000fe200078e0010 */
[----:B------:R-:W-:Y:S02]  /*0810*/  MOV R12, R17 ;  /* 0x00000011000c7202 */ /* 0x000fe40000000f00 */
[----:B------:R-:W-:-:S07]  /*0820*/  MOV R11, 0x840 ;  /* 0x00000840000b7802 */ /* 0x000fce0000000f00 */
[----:B------:R-:W-:Y:S05]  /*0830*/  CALL.REL.NOINC `($__internal_182_$__cuda_sm20_div_s64) ;  /* 0x0000006400107944 */ /* 0x000fea0003c00000 */
        /* <DEDUP_REMOVED lines=10> */
.L_x_8718:
[----:B------:R-:W-:Y:S05]  /*08e0*/  BSYNC.RECONVERGENT B1 ;  /* 0x0000000000017941 */ /* 0x000fea0003800200 */
.L_x_8716:
        /* <DEDUP_REMOVED lines=37> */
.L_x_8720:
[----:B------:R-:W-:Y:S01]  /*0b40*/  MOV R29, R14 ;  /* 0x0000000e001d7202 */ /* 0x000fe20000000f00 */
[----:B------:R-:W-:Y:S01]  /*0b50*/  IMAD.MOV.U32 R26, RZ, RZ, R15 ;  /* 0x000000ffff1a7224 */ /* 0x000fe200078e000f */
[----:B------:R-:W-:Y:S01]  /*0b60*/  MOV R13, R16 ;  /* 0x00000010000d7202 */ /* 0x000fe20000000f00 */
[----:B------:R-:W-:Y:S01]  /*0b70*/  IMAD.MOV.U32 R12, RZ, RZ, R17 ;  /* 0x000000ffff0c7224 */ /* 0x000fe200078e0011 */
[----:B------:R-:W-:-:S07]  /*0b80*/  MOV R11, 0xba0 ;  /* 0x00000ba0000b7802 */ /* 0x000fce0000000f00 */
[----:B------:R-:W-:Y:S05]  /*0b90*/  CALL.REL.NOINC `($__internal_182_$__cuda_sm20_div_s64) ;  /* 0x0000006000387944 */ /* 0x000fea0003c00000 */
        /* <DEDUP_REMOVED lines=10> */
.L_x_8721:
[----:B------:R-:W-:Y:S05]  /*0c40*/  BSYNC.RECONVERGENT B1 ;  /* 0x0000000000017941 */ /* 0x000fea0003800200 */
.L_x_8719:
        /* <DEDUP_REMOVED lines=34> */
.L_x_8723:
        /* <DEDUP_REMOVED lines=16> */
.L_x_8724:
[----:B------:R-:W-:Y:S05]  /*0f70*/  BSYNC.RECONVERGENT B1 ;  /* 0x0000000000017941 */ /* 0x000fea0003800200 */
.L_x_8722:
        /* <DEDUP_REMOVED lines=37> */
.L_x_8726:
        /* <DEDUP_REMOVED lines=17> */
.L_x_8727:
[----:B------:R-:W-:Y:S05]  /*12e0*/  BSYNC.RECONVERGENT B1 ;  /* 0x0000000000017941 */ /* 0x000fea0003800200 */
.L_x_8725:
        /* <DEDUP_REMOVED lines=35> */
.L_x_8729:
        /* <DEDUP_REMOVED lines=16> */
.L_x_8730:
[----:B------:R-:W-:Y:S05]  /*1620*/  BSYNC.RECONVERGENT B1 ;  /* 0x0000000000017941 */ /* 0x000fea0003800200 */
.L_x_8728:
        /* <DEDUP_REMOVED lines=36> */
.L_x_8732:
[----:B------:R-:W-:Y:S01]  /*1870*/  MOV R29, R14 ;  /* 0x0000000e001d7202 */ /* 0x000fe20000000f00 */
[----:B------:R-:W-:Y:S01]  /*1880*/  IMAD.MOV.U32 R26, RZ, RZ, R15 ;  /* 0x000000ffff1a7224 */ /* 0x000fe200078e000f */
[----:B------:R-:W-:Y:S01]  /*1890*/  MOV R13, R16 ;  /* 0x00000010000d7202 */ /* 0x000fe20000000f00 */
[----:B------:R-:W-:Y:S01]  /*18a0*/  IMAD.MOV.U32 R12, RZ, RZ, R17 ;  /* 0x000000ffff0c7224 */ /* 0x000fe200078e0011 */
[----:B------:R-:W-:-:S07]  /*18b0*/  MOV R11, 0x18d0 ;  /* 0x000018d0000b7802 */ /* 0x000fce0000000f00 */
[----:B------:R-:W-:Y:S05]  /*18c0*/  CALL.REL.NOINC `($__internal_182_$__cuda_sm20_div_s64) ;  /* 0x0000005000ec7944 */ /* 0x000fea0003c00000 */
        /* <DEDUP_REMOVED lines=11> */
.L_x_8733:
[----:B------:R-:W-:Y:S05]  /*1980*/  BSYNC.RECONVERGENT B1 ;  /* 0x0000000000017941 */ /* 0x000fea0003800200 */
.L_x_8731:
        /* <DEDUP_REMOVED lines=36> */
.L_x_8735:
        /* <DEDUP_REMOVED lines=17> */
.L_x_8736:
[----:B------:R-:W-:Y:S05]  /*1ce0*/  BSYNC.RECONVERGENT B1 ;  /* 0x0000000000017941 */ /* 0x000fea0003800200 */
.L_x_8734:
        /* <DEDUP_REMOVED lines=10> */
.L_x_8712:
        /* <DEDUP_REMOVED lines=36> */
.L_x_8740:
[----:B------:R-:W-:Y:S01]  /*1fd0*/  MOV R29, R14 ;  /* 0x0000000e001d7202 */ /* 0x000fe20000000f00 */
[----:B------:R-:W-:Y:S01]  /*1fe0*/  IMAD.MOV.U32 R26, RZ, RZ, R15 ;  /* 0x000000ffff1a7224 */ /* 0x000fe200078e000f */
[----:B------:R-:W-:Y:S01]  /*1ff0*/  MOV R13, R16 ;  /* 0x00000010000d7202 */ /* 0x000fe20000000f00 */
[----:B------:R-:W-:Y:S01]  /*2000*/  IMAD.MOV.U32 R12, RZ, RZ, R17 ;  /* 0x000000ffff0c7224 */ /* 0x000fe200078e0011 */
[----:B------:R-:W-:-:S07]  /*2010*/  MOV R11, 0x2030 ;  /* 0x00002030000b7802 */ /* 0x000fce0000000f00 */
[----:B------:R-:W-:Y:S05]  /*2020*/  CALL.REL.NOINC `($__internal_182_$__cuda_sm20_div_s64) ;  /* 0x0000004c00147944 */ /* 0x000fea0003c00000 */
        /* <DEDUP_REMOVED lines=9> */
.L_x_8741:
[----:B------:R-:W-:Y:S05]  /*20c0*/  BSYNC.RECONVERGENT B1 ;  /* 0x0000000000017941 */ /* 0x000fea0003800200 */
.L_x_8739:
        /* <DEDUP_REMOVED lines=36> */
.L_x_8743:
        /* <DEDUP_REMOVED lines=17> */
.L_x_8744:
[----:B------:R-:W-:Y:S05]  /*2420*/  BSYNC.RECONVERGENT B1 ;  /* 0x0000000000017941 */ /* 0x000fea0003800200 */
.L_x_8742:
        /* <DEDUP_REMOVED lines=38> */
.L_x_8746:
        /* <DEDUP_REMOVED lines=16> */
.L_x_8747:
[----:B------:R-:W-:Y:S05]  /*2790*/  BSYNC.RECONVERGENT B1 ;  /* 0x0000000000017941 */ /* 0x000fea0003800200 */
.L_x_8745:
        /* <DEDUP_REMOVED lines=36> */
.L_x_8749:
        /* <DEDUP_REMOVED lines=16> */
.L_x_8750:
[----:B------:R-:W-:Y:S05]  /*2ae0*/  BSYNC.RECONVERGENT B1 ;  /* 0x0000000000017941 */ /* 0x000fea0003800200 */
.L_x_8748:
[----:B------:R-:W-:Y:S01]  /*2af0*/  IMAD R5, R5, R38, RZ ;  /* 0x0000002605057224 */ /* 0x000fe200078e02ff */
[----:B------:R-:W-:Y:S01]  /*2b00*/  IADD3 R9, PT, PT, R9, -0x2, RZ ;  /* 0xfffffffe09097810 */ /* 0x000fe20007ffe0ff */
[----:B------:R-:W-:Y:S02]  /*2b10*/  IMAD.MOV.U32 R34, RZ, RZ, R20 ;  /* 0x000000ffff227224 */ /* 0x000fe400078e0014 */
[-C--:B------:R-:W-:Y:S02]  /*2b20*/  IMAD R5, R39, R10.reuse, R5 ;  /* 0x0000000a27057224 */ /* 0x080fe400078e0205 */
[----:B------:R-:W-:-:S04]  /*2b30*/  IMAD.WIDE.U32 R34, R38, R10, R34 ;  /* 0x0000000a26227225 */ /* 0x000fc800078e0022 */
[----:B------:R-:W-:Y:S01]  /*2b40*/  IMAD.IADD R6, R35, 0x1, R5 ;  /* 0x0000000123067824 */ /* 0x000fe200078e0205 */
[----:B------:R-:W-:-:S07]  /*2b50*/  MOV R5, R34 ;  /* 0x0000002200057202 */ /* 0x000fce0000000f00 */
.L_x_8738:
        /* <DEDUP_REMOVED lines=31> */
.L_x_8752:
[----:B------:R-:W-:Y:S01]  /*2d50*/  IMAD.MOV.U32 R20, RZ, RZ, R14 ;  /* 0x000000ffff147224 */ /* 0x000fe200078e000e */
[----:B------:R-:W-:Y:S01]  /*2d60*/  MOV R24, R15 ;  /* 0x0000000f00187202 */ /* 0x000fe20000000f00 */
[----:B------:R-:W-:Y:S01]  /*2d70*/  IMAD.MOV.U32 R21, RZ, RZ, R16 ;  /* 0x000000ffff157224 */ /* 0x000fe200078e0010 */
[----:B------:R-:W-:Y:S02]  /*2d80*/  MOV R22, R17 ;  /* 0x0000001100167202 */ /* 0x000fe40000000f00 */
[----:B------:R-:W-:-:S07]  /*2d90*/  MOV R23, 0x2db0 ;  /* 0x00002db000177802 */ /* 0x000fce0000000f00 */
[----:B------:R-:W-:Y:S05]  /*2da0*/  CALL.REL.NOINC `($__internal_183_$__cuda_sm20_rem_s64) ;  /* 0x0000004400047944 */ /* 0x000fea0003c00000 */
[----:B------:R-:W-:Y:S01]  /*2db0*/  IMAD.MOV.U32 R10, RZ, RZ, R12 ;  /* 0x000000ffff0a7224 */ /* 0x000fe200078e000c */
[----:B------:R-:W-:-:S07]  /*2dc0*/  MOV R11, R13 ;  /* 0x0000000d000b7202 */ /* 0x000fce0000000f00 */
.L_x_8753:
[----:B------:R-:W-:Y:S05]  /*2dd0*/  BSYNC.RECONVERGENT B1 ;  /* 0x0000000000017941 */ /* 0x000fea0003800200 */
.L_x_8751:
        /* <DEDUP_REMOVED lines=33> */
.L_x_8755:
[----:B------:R-:W-:Y:S01]  /*2ff0*/  MOV R21, R16 ;  /* 0x0000001000157202 */ /* 0x000fe20000000f00 */
[----:B------:R-:W-:Y:S01]  /*3000*/  IMAD.MOV.U32 R22, RZ, RZ, R17 ;  /* 0x000000ffff167224 */ /* 0x000fe200078e0011 */
[----:B------:R-:W-:Y:S01]  /*3010*/  MOV R20, R7 ;  /* 0x0000000700147202 */ /* 0x000fe20000000f00 */
[----:B------:R-:W-:Y:S01]  /*3020*/  IMAD.MOV.U32 R24, RZ, RZ, R8 ;  /* 0x000000ffff187224 */ /* 0x000fe200078e0008 */
[----:B------:R-:W-:-:S07]  /*3030*/  MOV R23, 0x3050 ;  /* 0x0000305000177802 */ /* 0x000fce0000000f00 */
[----:B------:R-:W-:Y:S05]  /*3040*/  CALL.REL.NOINC `($__internal_183_$__cuda_sm20_rem_s64) ;  /* 0x00000040005c7944 */ /* 0x000fea0003c00000 */
[----:B------:R-:W-:Y:S01]  /*3050*/  MOV R8, R12 ;  /* 0x0000000c00087202 */ /* 0x000fe20000000f00 */
[----:B------:R-:W-:-:S07]  /*3060*/  IMAD.MOV.U32 R9, RZ, RZ, R13 ;  /* 0x000000ffff097224 */ /* 0x000fce00078e000d */
.L_x_8756:
[----:B------:R-:W-:Y:S05]  /*3070*/  BSYNC.RECONVERGENT B1 ;  /* 0x0000000000017941 */ /* 0x000fea0003800200 */
.L_x_8754:
[----:B------:R-:W-:Y:S01]  /*3080*/  MOV R10, R5 ;  /* 0x00000005000a7202 */ /* 0x000fe20000000f00 */
[----:B------:R-:W-:Y:S02]  /*3090*/  IMAD R7, R9, R18, RZ ;  /* 0x0000001209077224 */ /* 0x000fe400078e02ff */
[----:B------:R-:W-:Y:S02]  /*30a0*/  IMAD.MOV.U32 R11, RZ, RZ, R6 ;  /* 0x000000ffff0b7224 */ /* 0x000fe400078e0006 */
[-C--:B------:R-:W-:Y:S02]  /*30b0*/  IMAD R7, R19, R8.reuse, R7 ;  /* 0x0000000813077224 */ /* 0x080fe400078e0207 */
[----:B------:R-:W-:-:S04]  /*30c0*/  IMAD.WIDE.U32 R10, R18, R8, R10 ;  /* 0x00000008120a7225 */ /* 0x000fc800078e000a */
[----:B------:R-:W-:Y:S01]  /*30d0*/  IMAD.MOV.U32 R5, RZ, RZ, R10 ;  /* 0x000000ffff057224 */ /* 0x000fe200078e000a */
[----:B------:R-:W-:-:S07]  /*30e0*/  IADD3 R6, PT, PT, R11, R7, RZ ;  /* 0x000000070b067210 */ /* 0x000fce0007ffe0ff */
.L_x_8711:
        /* <DEDUP_REMOVED lines=12> */
.L_x_8710:
        /* <DEDUP_REMOVED lines=20> */
.L_x_8784:
        /* <DEDUP_REMOVED lines=33> */
.L_x_8761:
[----:B------:R-:W-:Y:S01]  /*3500*/  IMAD.MOV.U32 R29, RZ, RZ, R15 ;  /* 0x000000ffff1d7224 */ /* 0x000fe200078e000f */
[----:B------:R-:W-:Y:S01]  /*3510*/  MOV R26, R14 ;  /* 0x0000000e001a7202 */ /* 0x000fe20000000f00 */
[----:B------:R-:W-:Y:S01]  /*3520*/  IMAD.MOV.U32 R13, RZ, RZ, R34 ;  /* 0x000000ffff0d7224 */ /* 0x000fe200078e0022 */
[----:B------:R-:W-:Y:S02]  /*3530*/  MOV R12, R35 ;  /* 0x00000023000c7202 */ /* 0x000fe40000000f00 */
[----:B------:R-:W-:-:S07]  /*3540*/  MOV R11, 0x3560 ;  /* 0x00003560000b7802 */ /* 0x000fce0000000f00 */
[----:B-123--:R-:W-:Y:S05]  /*3550*/  CALL.REL.NOINC `($__internal_182_$__cuda_sm20_div_s64) ;  /* 0x0000003400c87944 */ /* 0x00efea0003c00000 */
        /* <DEDUP_REMOVED lines=11> */
.L_x_8762:
[----:B------:R-:W-:Y:S05]  /*3610*/  BSYNC.RECONVERGENT B1 ;  /* 0x0000000000017941 */ /* 0x000fea0003800200 */
.L_x_8760:
        /* <DEDUP_REMOVED lines=39> */
.L_x_8764:
[----:B------:R-:W-:Y:S01]  /*3890*/  IMAD.MOV.U32 R29, RZ, RZ, R34 ;  /* 0x000000ffff1d7224 */ /* 0x000fe200078e0022 */
[----:B------:R-:W-:Y:S01]  /*38a0*/  MOV R26, R35 ;  /* 0x00000023001a7202 */ /* 0x000fe20000000f00 */
[----:B------:R-:W-:Y:S01]  /*38b0*/  IMAD.MOV.U32 R13, RZ, RZ, R36 ;  /* 0x000000ffff0d7224 */ /* 0x000fe200078e0024 */
[----:B------:R-:W-:Y:S02]  /*38c0*/  MOV R12, R37 ;  /* 0x00000025000c7202 */ /* 0x000fe40000000f00 */
[----:B------:R-:W-:-:S07]  /*38d0*/  MOV R11, 0x38f0 ;  /* 0x000038f0000b7802 */ /* 0x000fce0000000f00 */
[----:B-1----:R-:W-:Y:S05]  /*38e0*/  CALL.REL.NOINC `($__internal_182_$__cuda_sm20_div_s64) ;  /* 0x0000003000e47944 */ /* 0x002fea0003c00000 */
        /* <DEDUP_REMOVED lines=11> */
.L_x_8765:
[----:B------:R-:W-:Y:S05]  /*39a0*/  BSYNC.RECONVERGENT B1 ;  /* 0x0000000000017941 */ /* 0x000fea0003800200 */
.L_x_8763:
        /* <DEDUP_REMOVED lines=38> */
.L_x_8767:
[----:B------:R-:W-:Y:S01]  /*3c10*/  MOV R29, R34 ;  /* 0x00000022001d7202 */ /* 0x000fe20000000f00 */
[----:B------:R-:W-:Y:S01]  /*3c20*/  IMAD.MOV.U32 R26, RZ, RZ, R35 ;  /* 0x000000ffff1a7224 */ /* 0x000fe200078e0023 */
[----:B------:R-:W-:Y:S01]  /*3c30*/  MOV R13, R36 ;  /* 0x00000024000d7202 */ /* 0x000fe20000000f00 */
[----:B------:R-:W-:Y:S01]  /*3c40*/  IMAD.MOV.U32 R12, RZ, RZ, R37 ;  /* 0x000000ffff0c7224 */ /* 0x000fe200078e0025 */
[----:B------:R-:W-:-:S07]  /*3c50*/  MOV R11, 0x3c70 ;  /* 0x00003c70000b7802 */ /* 0x000fce0000000f00 */
[----:B-1----:R-:W-:Y:S05]  /*3c60*/  CALL.REL.NOINC `($__internal_182_$__cuda_sm20_div_s64) ;  /* 0x0000003000047944 */ /* 0x002fea0003c00000 */
        /* <DEDUP_REMOVED lines=11> */
.L_x_8768:
[----:B------:R-:W-:Y:S05]  /*3d20*/  BSYNC.RECONVERGENT B1 ;  /* 0x0000000000017941 */ /* 0x000fea0003800200 */
.L_x_8766:
        /* <DEDUP_REMOVED lines=38> */
.L_x_8770:
        /* <DEDUP_REMOVED lines=17> */
.L_x_8771:
[----:B------:R-:W-:Y:S05]  /*40a0*/  BSYNC.RECONVERGENT B1 ;  /* 0x0000000000017941 */ /* 0x000fea0003800200 */
.L_x_8769:
        /* <DEDUP_REMOVED lines=39> */
.L_x_8773:
        /* <DEDUP_REMOVED lines=17> */
.L_x_8774:
[----:B------:R-:W-:Y:S05]  /*4430*/  BSYNC.RECONVERGENT B1 ;  /* 0x0000000000017941 */ /* 0x000fea0003800200 */
.L_x_8772:
        /* <DEDUP_REMOVED lines=38> */
.L_x_8776:
        /* <DEDUP_REMOVED lines=17> */
.L_x_8777:
[----:B------:R-:W-:Y:S05]  /*47b0*/  BSYNC.RECONVERGENT B1 ;  /* 0x0000000000017941 */ /* 0x000fea0003800200 */
.L_x_8775:
        /* <DEDUP_REMOVED lines=38> */
.L_x_8779:
        /* <DEDUP_REMOVED lines=17> */
.L_x_8780:
[----:B------:R-:W-:Y:S05]  /*4b30*/  BSYNC.RECONVERGENT B1 ;  /* 0x0000000000017941 */ /* 0x000fea0003800200 */
.L_x_8778:
        /* <DEDUP_REMOVED lines=36> */
.L_x_8782:
        /* <DEDUP_REMOVED lines=17> */
.L_x_8783:
[----:B------:R-:W-:Y:S05]  /*4e90*/  BSYNC.RECONVERGENT B1 ;  /* 0x0000000000017941 */ /* 0x000fea0003800200 */
.L_x_8781:
        /* <DEDUP_REMOVED lines=12> */
.L_x_8759:
        /* <DEDUP_REMOVED lines=35> */
.L_x_8787:
[----:B------:R-:W-:Y:S01]  /*5190*/  MOV R29, R15 ;  /* 0x0000000f001d7202 */ /* 0x000fe20000000f00 */
[----:B------:R-:W-:Y:S01]  /*51a0*/  IMAD.MOV.U32 R26, RZ, RZ, R14 ;  /* 0x000000ffff1a7224 */ /* 0x000fe200078e000e */
[----:B------:R-:W-:Y:S02]  /*51b0*/  MOV R13, R16 ;  /* 0x00000010000d7202 */ /* 0x000fe40000000f00 */
[----:B------:R-:W-:Y:S02]  /*51c0*/  MOV R12, R17 ;  /* 0x00000011000c7202 */ /* 0x000fe40000000f00 */
[----:B------:R-:W-:-:S07]  /*51d0*/  MOV R11, 0x51f0 ;  /* 0x000051f0000b7802 */ /* 0x000fce0000000f00 */
[----:B------:R-:W-:Y:S05]  /*51e0*/  CALL.REL.NOINC `($__internal_182_$__cuda_sm20_div_s64) ;  /* 0x0000001800a47944 */ /* 0x000fea0003c00000 */
        /* <DEDUP_REMOVED lines=11> */
.L_x_8788:
[----:B------:R-:W-:Y:S05]  /*52a0*/  BSYNC.RECONVERGENT B1 ;  /* 0x0000000000017941 */ /* 0x000fea0003800200 */
.L_x_8786:
        /* <DEDUP_REMOVED lines=41> */
.L_x_8790:
[----:B------:R-:W-:Y:S01]  /*5540*/  MOV R29, R18 ;  /* 0x00000012001d7202 */ /* 0x000fe20000000f00 */
[----:B------:R-:W-:Y:S01]  /*5550*/  IMAD.MOV.U32 R13, RZ, RZ, R16 ;  /* 0x000000ffff0d7224 */ /* 0x000fe200078e0010 */
[----:B------:R-:W-:Y:S02]  /*5560*/  MOV R26, R19 ;  /* 0x00000013001a7202 */ /* 0x000fe40000000f00 */
[----:B------:R-:W-:Y:S02]  /*5570*/  MOV R12, R17 ;  /* 0x00000011000c7202 */ /* 0x000fe40000000f00 */
[----:B------:R-:W-:-:S07]  /*5580*/  MOV R11, 0x55a0 ;  /* 0x000055a0000b7802 */ /* 0x000fce0000000f00 */
[----:B------:R-:W-:Y:S05]  /*5590*/  CALL.REL.NOINC `($__internal_182_$__cuda_sm20_div_s64) ;  /* 0x0000001400b87944 */ /* 0x000fea0003c00000 */
        /* <DEDUP_REMOVED lines=11> */
.L_x_8791:
[----:B------:R-:W-:Y:S05]  /*5650*/  BSYNC.RECONVERGENT B1 ;  /* 0x0000000000017941 */ /* 0x000fea0003800200 */
.L_x_8789:
        /* <DEDUP_REMOVED lines=40> */
.L_x_8793:
        /* <DEDUP_REMOVED lines=17> */
.L_x_8794:
[----:B------:R-:W-:Y:S05]  /*59f0*/  BSYNC.RECONVERGENT B1 ;  /* 0x0000000000017941 */ /* 0x000fea0003800200 */
.L_x_8792:
        /* <DEDUP_REMOVED lines=39> */
.L_x_8796:
[----:B------:R-:W-:Y:S01]  /*5c70*/  MOV R29, R18 ;  /* 0x00000012001d7202 */ /* 0x000fe20000000f00 */
[----:B------:R-:W-:Y:S01]  /*5c80*/  IMAD.MOV.U32 R26, RZ, RZ, R19 ;  /* 0x000000ffff1a7224 */ /* 0x000fe200078e0013 */
[----:B------:R-:W-:Y:S02]  /*5c90*/  MOV R13, R20 ;  /* 0x00000014000d7202 */ /* 0x000fe40000000f00 */
[----:B------:R-:W-:Y:S02]  /*5ca0*/  MOV R12, R21 ;  /* 0x00000015000c7202 */ /* 0x000fe40000000f00 */
[----:B------:R-:W-:-:S07]  /*5cb0*/  MOV R11, 0x5cd0 ;  /* 0x00005cd0000b7802 */ /* 0x000fce0000000f00 */
[----:B------:R-:W-:Y:S05]  /*5cc0*/  CALL.REL.NOINC `($__internal_182_$__cuda_sm20_div_s64) ;  /* 0x0000000c00ec7944 */ /* 0x000fea0003c00000 */
        /* <DEDUP_REMOVED lines=11> */
.L_x_8797:
[----:B------:R-:W-:Y:S05]  /*5d80*/  BSYNC.RECONVERGENT B1 ;  /* 0x0000000000017941 */ /* 0x000fea0003800200 */
.L_x_8795:
        /* <DEDUP_REMOVED lines=10> */
.L_x_8785:
        /* <DEDUP_REMOVED lines=34> */
.L_x_8800:
        /* <DEDUP_REMOVED lines=17> */
.L_x_8801:
[----:B------:R-:W-:Y:S05]  /*6160*/  BSYNC.RECONVERGENT B1 ;  /* 0x0000000000017941 */ /* 0x000fea0003800200 */
.L_x_8799:
        /* <DEDUP_REMOVED lines=41> */
.L_x_8803:
        /* <DEDUP_REMOVED lines=17> */
.L_x_8804:
[----:B------:R-:W-:Y:S05]  /*6510*/  BSYNC.RECONVERGENT B1 ;  /* 0x0000000000017941 */ /* 0x000fea0003800200 */
.L_x_8802:
        /* <DEDUP_REMOVED lines=10> */
.L_x_8798:
        /* <DEDUP_REMOVED lines=31> */
.L_x_8806:
[----:B------:R-:W-:Y:S01]  /*67b0*/  MOV R21, R10 ;  /* 0x0000000a00157202 */ /* 0x000fe20000000f00 */
[----:B------:R-:W-:Y:S01]  /*67c0*/  IMAD.MOV.U32 R20, RZ, RZ, R15 ;  /* 0x000000ffff147224 */ /* 0x000fe200078e000f */
[----:B------:R-:W-:Y:S02]  /*67d0*/  MOV R22, R11 ;  /* 0x0000000b00167202 */ /* 0x000fe40000000f00 */
[----:B------:R-:W-:Y:S02]  /*67e0*/  MOV R24, R14 ;  /* 0x0000000e00187202 */ /* 0x000fe40000000f00 */
[----:B------:R-:W-:-:S07]  /*67f0*/  MOV R23, 0x6810 ;  /* 0x0000681000177802 */ /* 0x000fce0000000f00 */
[----:B------:R-:W-:Y:S05]  /*6800*/  CALL.REL.NOINC `($__internal_183_$__cuda_sm20_rem_s64) ;  /* 0x00000008006c7944 */ /* 0x000fea0003c00000 */
[----:B------:R-:W-:Y:S01]  /*6810*/  MOV R10, R12 ;  /* 0x0000000c000a7202 */ /* 0x000fe20000000f00 */
[----:B------:R-:W-:-:S07]  /*6820*/  IMAD.MOV.U32 R11, RZ, RZ, R13 ;  /* 0x000000ffff0b7224 */ /* 0x000fce00078e000d */
.L_x_8807:
[----:B------:R-:W-:Y:S05]  /*6830*/  BSYNC.RECONVERGENT B1 ;  /* 0x0000000000017941 */ /* 0x000fea0003800200 */
.L_x_8805:
        /* <DEDUP_REMOVED lines=10> */
.L_x_8758:
[----:B------:R-:W0:Y:S02]  /*68e0*/  LDCU.64 UR4, c[0x0][0x388] ;  /* 0x00007100ff0477ac */ /* 0x000e240008000a00 */
[----:B0-----:R-:W-:-:S04]  /*68f0*/  LEA R8, P0, R7, UR4, 0x2 ;  /* 0x0000000407087c11 */ /* 0x001fc8000f8010ff */
[----:B------:R-:W-:-:S05]  /*6900*/  LEA.HI.X R9, R7, UR5, R6, 0x2, P0 ;  /* 0x0000000507097c11 */ /* 0x000fca00080f1406 */
[----:B------:R-:W2:Y:S02]  /*6910*/  LDG.E R8, desc[UR6][R8.64] ;  /* 0x0000000608087981 */ /* 0x000ea4000c1e1900 */
[----:B--2---:R-:W-:-:S05]  /*6920*/  IMAD R5, R8, R8, RZ ;  /* 0x0000000808057224 */ /* 0x004fca00078e02ff */
[----:B------:R-:W-:-:S05]  /*6930*/  I2FP.F32.U32 R6, R5 ;  /* 0x0000000500067245 */ /* 0x000fca0000201000 */
[----:B------:R0:W-:Y:S02]  /*6940*/  STS [R3], R6 ;  /* 0x0000000603007388 */ /* 0x0001e40000000800 */
.L_x_8757:
[----:B------:R-:W-:Y:S05]  /*6950*/  BSYNC.RECONVERGENT B0 ;  /* 0x0000000000007941 */ /* 0x000fea0003800200 */
.L_x_8709:
[----:B------:R-:W-:Y:S01]  /*6960*/  BAR.SYNC.DEFER_BLOCKING 0x0 ;  /* 0x0000000000007b1d */ /* 0x000fe20000010000 */
[----:B------:R-:W-:Y:S02]  /*6970*/  ISETP.GE.U32.AND P0, PT, R4, 0x42, PT ;  /* 0x000000420400780c */ /* 0x000fe40003f06070 */
[----:B------:R-:W-:-:S11]  /*6980*/  ISETP.GT.U32.AND P1, PT, R2, 0x1f, PT ;  /* 0x0000001f0200780c */ /* 0x000fd60003f24070 */
[----:B------:R-:W-:Y:S05]  /*6990*/  @!P0 BRA `(.L_x_8808) ;  /* 0x00000000002c8947 */ /* 0x000fea0003800000 */
.L_x_8809:
        /* <DEDUP_REMOVED lines=11> */
.L_x_8808:
        /* <DEDUP_REMOVED lines=35> */
        .weak           $__internal_182_$__cuda_sm20_div_s64
        .type           $__internal_182_$__cuda_sm20_div_s64,@function
        .size           $__internal_182_$__cuda_sm20_div_s64,($__internal_183_$__cuda_sm20_rem_s64 - $__internal_182_$__cuda_sm20_div_s64)
$__internal_182_$__cuda_sm20_div_s64:
        /* <DEDUP_REMOVED lines=83> */
[----:B------:R-:W-:Y:S05]  /*71b0*/  RET.REL.NODEC R12 `(uncontiguous_sum_square_i32) ;  /* 0xffffff8c0c907950 */ /* 0x000fea0003c3ffff */
        .weak           $__internal_183_$__cuda_sm20_rem_s64
        .type           $__internal_183_$__cuda_sm20_rem_s64,@function
        .size           $__internal_183_$__cuda_sm20_rem_s64,(.L_x_10134 - $__internal_183_$__cuda_sm20_rem_s64)
$__internal_183_$__cuda_sm20_rem_s64:
        /* <DEDUP_REMOVED lines=77> */
[----:B------:R-:W-:Y:S06]  /*7690*/  RET.REL.NODEC R10 `(uncontiguous_sum_square_i32) ;  /* 0xffffff880a587950 */ /* 0x000fec0003c3ffff */
.L_x_8810:
        /* <DEDUP_REMOVED lines=14> */
.L_x_10134:


//--------------------- .text.contiguous_cumulate_sum_square_i32 --------------------------
	.section	.text.contiguous_cumulate_sum_square_i32,"ax",@progbits
	.align	128
        .global         contiguous_cumulate_sum_square_i32
        .type           contiguous_cumulate_sum_square_i32,@function
        .size           contiguous_cumulate_sum_square_i32,(.L_x_10341 - contiguous_cumulate_sum_square_i32)
        .other          contiguous_cumulate_sum_square_i32,@"STO_CUDA_ENTRY STV_DEFAULT"
contiguous_cumulate_sum_square_i32:
.text.contiguous_cumulate_sum_square_i32:
        /* <DEDUP_REMOVED lines=40> */
.L_x_8812:
[----:B------:R-:W-:Y:S05]  /*0280*/  BSYNC.RECONVERGENT B0 ;  /* 0x0000000000007941 */ /* 0x000fea0003800200 */
.L_x_8811:
[----:B------:R-:W-:Y:S06]  /*0290*/  BAR.SYNC.DEFER_BLOCKING 0x0 ;  /* 0x0000000000007b1d */ /* 0x000fec0000010000 */
[----:B------:R-:W-:Y:S05]  /*02a0*/  @!P2 BRA `(.L_x_8813) ;  /* 0x00000000002ca947 */ /* 0x000fea0003800000 */
.L_x_8814:
        /* <DEDUP_REMOVED lines=11> */
.L_x_8813:
        /* <DEDUP_REMOVED lines=35> */
.L_x_8815:
        /* <DEDUP_REMOVED lines=15> */
.L_x_10341:


//--------------------- .text.contiguous_sum_square_i32 --------------------------
	.section	.text.contiguous_sum_square_i32,"ax",@progbits
	.align	128
        .global         contiguous_sum_square_i32
        .type           contiguous_sum_square_i32,@function
        .size           contiguous_sum_square_i32,(.L_x_10342 - contiguous_sum_square_i32)
        .other          contiguous_sum_square_i32,@"STO_CUDA_ENTRY STV_DEFAULT"
contiguous_sum_square_i32:
.text.contiguous_sum_square_i32:
        /* <DEDUP_REMOVED lines=42> */
.L_x_8817:
[----:B------:R-:W-:Y:S05]  /*02a0*/  BSYNC.RECONVERGENT B0 ;  /* 0x0000000000007941 */ /* 0x000fea0003800200 */
.L_x_8816:
[----:B------:R-:W-:Y:S06]  /*02b0*/  BAR.SYNC.DEFER_BLOCKING 0x0 ;  /* 0x0000000000007b1d */ /* 0x000fec0000010000 */
[----:B------:R-:W-:Y:S05]  /*02c0*/  @!P2 BRA `(.L_x_8818) ;  /* 0x00000000002ca947 */ /* 0x000fea0003800000 */
.L_x_8819:
        /* <DEDUP_REMOVED lines=11> */
.L_x_8818:
        /* <DEDUP_REMOVED lines=35> */
.L_x_8820:
        /* <DEDUP_REMOVED lines=13> */
.L_x_10342:


//--------------------- .text.contiguous_sum_square33_i16 --------------------------
	.section	.text.contiguous_sum_square33_i16,"ax",@progbits
	.align	128
        .global         contiguous_sum_square33_i16
        .type           contiguous_sum_square33_i16,@function
        .size           contiguous_sum_square33_i16,(.L_x_10343 - contiguous_sum_square33_i16)
        .other          contiguous_sum_square33_i16,@"STO_CUDA_ENTRY STV_DEFAULT"
contiguous_sum_square33_i16:
.text.contiguous_sum_square33_i16:
        /* <DEDUP_REMOVED lines=52> */
.L_x_8823:
        /* <DEDUP_REMOVED lines=56> */
.L_x_8822:
        /* <DEDUP_REMOVED lines=32> */
.L_x_8825:
        /* <DEDUP_REMOVED lines=19> */
.L_x_8826:
[----:B------:R-:W-:Y:S05]  /*09f0*/  @!P1 BRA `(.L_x_8824) ;  /* 0x0000000000289947 */ /* 0x000fea0003800000 */
[----:B------:R-:W-:Y:S01]  /*0a00*/  IMAD R8, R0, UR4, RZ ;  /* 0x0000000400087c24 */ /* 0x000fe2000f8e02ff */
[----:B------:R-:W-:-:S04]  /*0a10*/  IADD3 R6, PT, PT, -R6, RZ, RZ ;  /* 0x000000ff06067210 */ /* 0x000fc80007ffe1ff */
[----:B------:R-:W-:-:S05]  /*0a20*/  LEA R8, R8, R7, 0x1 ;  /* 0x0000000708087211 */ /* 0x000fca00078e08ff */
[----:B------:R-:W-:-:S07]  /*0a30*/  VIADD R9, R8, UR5 ;  /* 0x0000000508097c36 */ /* 0x000fce0008000000 */
.L_x_8827:
[----:B------:R0:W1:Y:S01]  /*0a40*/  LDS.U16 R11, [R9] ;  /* 0x00000000090b7984 */ /* 0x0000620000000400 */
[----:B------:R-:W-:-:S04]  /*0a50*/  IADD3 R6, PT, PT, R6, 0x1, RZ ;  /* 0x0000000106067810 */ /* 0x000fc80007ffe0ff */
[----:B------:R-:W-:Y:S02]  /*0a60*/  ISETP.NE.AND P0, PT, R6, RZ, PT ;  /* 0x000000ff0600720c */ /* 0x000fe40003f05270 */
[----:B0-----:R-:W-:Y:S01]  /*0a70*/  LEA R9, R0, R9, 0x1 ;  /* 0x0000000900097211 */ /* 0x001fe200078e08ff */
[----:B-1----:R-:W-:-:S10]  /*0a80*/  HADD2 R12, R12.H0_H0, R11.H0_H0 ;  /* 0x2000000b0c0c7230 */ /* 0x002fd40000000800 */
[----:B------:R-:W-:Y:S05]  /*0a90*/  @P0 BRA `(.L_x_8827) ;  /* 0xfffffffc00e80947 */ /* 0x000fea000383ffff */
.L_x_8824:
[----:B-1----:R2:W-:Y:S02]  /*0aa0*/  STS.U16 [R7+UR5], R12 ;  /* 0x0000000c07007988 */ /* 0x0025e40008000405 */
.L_x_8821:
        /* <DEDUP_REMOVED lines=8> */
.L_x_8828:
        /* <DEDUP_REMOVED lines=13> */
.L_x_10343:


//--------------------- .text.contiguous_sum_square3_i16 --------------------------
	.section	.text.contiguous_sum_square3_i16,"ax",@progbits
	.align	128
        .global         contiguous_sum_square3_i16
        .type           contiguous_sum_square3_i16,@function
        .size           contiguous_sum_square3_i16,(.L_x_10136 - contiguous_sum_square3_i16)
        .other          contiguous_sum_square3_i16,@"STO_CUDA_ENTRY STV_DEFAULT"
contiguous_sum_square3_i16:
.text.contiguous_sum_square3_i16:
        /* <DEDUP_REMOVED lines=43> */
.L_x_8847:
        /* <DEDUP_REMOVED lines=27> */
.L_x_8831:
[----:B------:R-:W-:Y:S01]  /*0460*/  MOV R27, R32 ;  /* 0x00000020001b7202 */ /* 0x000fe20000000f00 */
[----:B------:R-:W-:Y:S01]  /*0470*/  IMAD.MOV.U32 R2, RZ, RZ, R34 ;  /* 0x000000ffff027224 */ /* 0x000fe200078e0022 */
[----:B------:R-:W-:Y:S02]  /*0480*/  MOV R0, R35 ;  /* 0x0000002300007202 */ /* 0x000fe40000000f00 */
[----:B------:R-:W-:-:S07]  /*0490*/  MOV R9, 0x4b0 ;  /* 0x000004b000097802 */ /* 0x000fce0000000f00 */
[----:B012-4-:R-:W-:Y:S05]  /*04a0*/  CALL.REL.NOINC `($__internal_184_$__cuda_sm20_div_s64) ;  /* 0x0000003400947944 */ /* 0x017fea0003c00000 */
        /* <DEDUP_REMOVED lines=8> */
.L_x_8832:
        /* <DEDUP_REMOVED lines=33> */
.L_x_8833:
[----:B------:R-:W-:Y:S01]  /*0740*/  MOV R27, R31 ;  /* 0x0000001f001b7202 */ /* 0x000fe20000000f00 */
[----:B------:R-:W-:Y:S01]  /*0750*/  IMAD.MOV.U32 R2, RZ, RZ, R34 ;  /* 0x000000ffff027224 */ /* 0x000fe200078e0022 */
[----:B------:R-:W-:Y:S02]  /*0760*/  MOV R0, R35 ;  /* 0x0000002300007202 */ /* 0x000fe40000000f00 */
[----:B------:R-:W-:-:S07]  /*0770*/  MOV R9, 0x790 ;  /* 0x0000079000097802 */ /* 0x000fce0000000f00 */
[----:B0---4-:R-:W-:Y:S05]  /*0780*/  CALL.REL.NOINC `($__internal_184_$__cuda_sm20_div_s64) ;  /* 0x0000003000dc7944 */ /* 0x011fea0003c00000 */
        /* <DEDUP_REMOVED lines=9> */
.L_x_8834:
        /* <DEDUP_REMOVED lines=35> */
.L_x_8835:
[----:B------:R-:W-:Y:S01]  /*0a50*/  IMAD.MOV.U32 R27, RZ, RZ, R29 ;  /* 0x000000ffff1b7224 */ /* 0x000fe200078e001d */
[----:B------:R-:W-:Y:S01]  /*0a60*/  MOV R2, R32 ;  /* 0x0000002000027202 */ /* 0x000fe20000000f00 */
[----:B------:R-:W-:Y:S01]  /*0a70*/  IMAD.MOV.U32 R0, RZ, RZ, R33 ;  /* 0x000000ffff007224 */ /* 0x000fe200078e0021 */
[----:B------:R-:W-:-:S07]  /*0a80*/  MOV R9, 0xaa0 ;  /* 0x00000aa000097802 */ /* 0x000fce0000000f00 */
[----:B0---4-:R-:W-:Y:S05]  /*0a90*/  CALL.REL.NOINC `($__internal_184_$__cuda_sm20_div_s64) ;  /* 0x0000003000187944 */ /* 0x011fea0003c00000 */
        /* <DEDUP_REMOVED lines=9> */
.L_x_8836:
        /* <DEDUP_REMOVED lines=33> */
.L_x_8837:
[----:B------:R-:W-:Y:S01]  /*0d40*/  MOV R27, R28 ;  /* 0x0000001c001b7202 */ /* 0x000fe20000000f00 */
[----:B------:R-:W-:Y:S01]  /*0d50*/  IMAD.MOV.U32 R2, RZ, RZ, R32 ;  /* 0x000000ffff027224 */ /* 0x000fe200078e0020 */
[----:B------:R-:W-:Y:S02]  /*0d60*/  MOV R0, R33 ;  /* 0x0000002100007202 */ /* 0x000fe40000000f00 */
[----:B------:R-:W-:-:S07]  /*0d70*/  MOV R9, 0xd90 ;  /* 0x00000d9000097802 */ /* 0x000fce0000000f00 */
[----:B0---4-:R-:W-:Y:S05]  /*0d80*/  CALL.REL.NOINC `($__internal_184_$__cuda_sm20_div_s64) ;  /* 0x0000002c005c7944 */ /* 0x011fea0003c00000 */
        /* <DEDUP_REMOVED lines=8> */
.L_x_8838:
        /* <DEDUP_REMOVED lines=34> */
.L_x_8839:
        /* <DEDUP_REMOVED lines=14> */
.L_x_8840:
        /* <DEDUP_REMOVED lines=34> */
.L_x_8841:
        /* <DEDUP_REMOVED lines=14> */
.L_x_8842:
        /* <DEDUP_REMOVED lines=34> */
.L_x_8843:
        /* <DEDUP_REMOVED lines=14> */
.L_x_8844:
        /* <DEDUP_REMOVED lines=34> */
.L_x_8845:
[----:B------:R-:W-:Y:S01]  /*1930*/  IMAD.MOV.U32 R27, RZ, RZ, R30 ;  /* 0x000000ffff1b7224 */ /* 0x000fe200078e001e */
[----:B------:R-:W-:Y:S02]  /*1940*/  MOV R2, R32 ;  /* 0x0000002000027202 */ /* 0x000fe40000000f00 */
[----:B------:R-:W-:Y:S02]  /*1950*/  MOV R0, R33 ;  /* 0x0000002100007202 */ /* 0x000fe40000000f00 */
[----:B------:R-:W-:-:S07]  /*1960*/  MOV R9, 0x1980 ;  /* 0x0000198000097802 */ /* 0x000fce0000000f00 */
[----:B0---4-:R-:W-:Y:S05]  /*1970*/  CALL.REL.NOINC `($__internal_184_$__cuda_sm20_div_s64) ;  /* 0x0000002000607944 */ /* 0x011fea0003c00000 */
        /* <DEDUP_REMOVED lines=9> */
.L_x_8846:
        /* <DEDUP_REMOVED lines=14> */
.L_x_8830:
        /* <DEDUP_REMOVED lines=33> */
.L_x_8849:
[----:B------:R-:W-:Y:S01]  /*1d00*/  MOV R27, R32 ;  /* 0x00000020001b7202 */ /* 0x000fe20000000f00 */
[----:B------:R-:W-:Y:S01]  /*1d10*/  IMAD.MOV.U32 R2, RZ, RZ, R16 ;  /* 0x000000ffff027224 */ /* 0x000fe200078e0010 */
[----:B------:R-:W-:Y:S02]  /*1d20*/  MOV R0, R17 ;  /* 0x0000001100007202 */ /* 0x000fe40000000f00 */
[----:B------:R-:W-:-:S07]  /*1d30*/  MOV R9, 0x1d50 ;  /* 0x00001d5000097802 */ /* 0x000fce0000000f00 */
[----:B0-----:R-:W-:Y:S05]  /*1d40*/  CALL.REL.NOINC `($__internal_184_$__cuda_sm20_div_s64) ;  /* 0x0000001c006c7944 */ /* 0x001fea0003c00000 */
        /* <DEDUP_REMOVED lines=8> */
.L_x_8850:
        /* <DEDUP_REMOVED lines=35> */
.L_x_8851:
[----:B------:R-:W-:Y:S01]  /*2000*/  MOV R27, R17 ;  /* 0x00000011001b7202 */ /* 0x000fe20000000f00 */
[----:B------:R-:W-:Y:S01]  /*2010*/  IMAD.MOV.U32 R2, RZ, RZ, R18 ;  /* 0x000000ffff027224 */ /* 0x000fe200078e0012 */
[----:B------:R-:W-:Y:S02]  /*2020*/  MOV R0, R19 ;  /* 0x0000001300007202 */ /* 0x000fe40000000f00 */
[----:B------:R-:W-:-:S07]  /*2030*/  MOV R9, 0x2050 ;  /* 0x0000205000097802 */ /* 0x000fce0000000f00 */
[----:B0-----:R-:W-:Y:S05]  /*2040*/  CALL.REL.NOINC `($__internal_184_$__cuda_sm20_div_s64) ;  /* 0x0000001800ac7944 */ /* 0x001fea0003c00000 */
        /* <DEDUP_REMOVED lines=9> */
.L_x_8852:
        /* <DEDUP_REMOVED lines=36> */
.L_x_8853:
[----:B------:R-:W-:Y:S01]  /*2320*/  MOV R27, R19 ;  /* 0x00000013001b7202 */ /* 0x000fe20000000f00 */
[----:B------:R-:W-:Y:S01]  /*2330*/  IMAD.MOV.U32 R0, RZ, RZ, R29 ;  /* 0x000000ffff007224 */ /* 0x000fe200078e001d */
[----:B------:R-:W-:Y:S02]  /*2340*/  MOV R2, R28 ;  /* 0x0000001c00027202 */ /* 0x000fe40000000f00 */
[----:B------:R-:W-:-:S07]  /*2350*/  MOV R9, 0x2370 ;  /* 0x0000237000097802 */ /* 0x000fce0000000f00 */
[----:B0-----:R-:W-:Y:S05]  /*2360*/  CALL.REL.NOINC `($__internal_184_$__cuda_sm20_div_s64) ;  /* 0x0000001400e47944 */ /* 0x001fea0003c00000 */
        /* <DEDUP_REMOVED lines=9> */
.L_x_8854:
        /* <DEDUP_REMOVED lines=37> */
.L_x_8855:
        /* <DEDUP_REMOVED lines=13> */
.L_x_8856:
        /* <DEDUP_REMOVED lines=9> */
.L_x_8848:
        /* <DEDUP_REMOVED lines=31> */
.L_x_8858:
        /* <DEDUP_REMOVED lines=13> */
.L_x_8859:
        /* <DEDUP_REMOVED lines=35> */
.L_x_8860:
[----:B------:R-:W-:Y:S01]  /*2ca0*/  MOV R27, R17 ;  /* 0x00000011001b7202 */ /* 0x000fe20000000f00 */
[----:B------:R-:W-:Y:S01]  /*2cb0*/  IMAD.MOV.U32 R2, RZ, RZ, R18 ;  /* 0x000000ffff027224 */ /* 0x000fe200078e0012 */
[----:B------:R-:W-:Y:S02]  /*2cc0*/  MOV R0, R19 ;  /* 0x0000001300007202 */ /* 0x000fe40000000f00 */
[----:B------:R-:W-:-:S07]  /*2cd0*/  MOV R9, 0x2cf0 ;  /* 0x00002cf000097802 */ /* 0x000fce0000000f00 */
[----:B0-----:R-:W-:Y:S05]  /*2ce0*/  CALL.REL.NOINC `($__internal_184_$__cuda_sm20_div_s64) ;  /* 0x0000000c00847944 */ /* 0x001fea0003c00000 */
        /* <DEDUP_REMOVED lines=9> */
.L_x_8861:
        /* <DEDUP_REMOVED lines=10> */
.L_x_8857:
        /* <DEDUP_REMOVED lines=29> */
.L_x_8862:
[----:B------:R-:W-:-:S07]  /*2ff0*/  MOV R0, 0x3010 ;  /* 0x0000301000007802 */ /* 0x000fce0000000f00 */
[----:B0-----:R-:W-:Y:S05]  /*3000*/  CALL.REL.NOINC `($__internal_185_$__cuda_sm20_rem_s64) ;  /* 0x00000010000c7944 */ /* 0x001fea0003c00000 */
[----:B------:R-:W-:Y:S02]  /*3010*/  MOV R10, R2 ;  /* 0x00000002000a7202 */ /* 0x000fe40000000f00 */
[----:B------:R-:W-:-:S07]  /*3020*/  MOV R11, R9 ;  /* 0x00000009000b7202 */ /* 0x000fce0000000f00 */
.L_x_8863:
[----:B------:R-:W1:Y:S02]  /*3030*/  LDC.64 R12, c[0x0][0x398] ;  /* 0x0000e600ff0c7b82 */ /* 0x000e640000000a00 */
[----:B-1----:R-:W-:-:S06]  /*3040*/  IMAD.WIDE.U32 R2, R3, 0x8, R12 ;  /* 0x0000000803027825 */ /* 0x002fcc00078e000c */
[----:B------:R-:W2:Y:S02]  /*3050*/  LDG.E.64 R2, desc[UR8][R2.64] ;  /* 0x0000000802027981 */ /* 0x000ea4000c1e1b00 */
[-C--:B--2---:R-:W-:Y:S02]  /*3060*/  IMAD R9, R3, R10.reuse, RZ ;  /* 0x0000000a03097224 */ /* 0x084fe400078e02ff */
[----:B------:R-:W-:-:S04]  /*3070*/  IMAD.WIDE.U32 R28, R2, R10, R28 ;  /* 0x0000000a021c7225 */ /* 0x000fc800078e001c */
[----:B------:R-:W-:-:S04]  /*3080*/  IMAD R9, R2, R11, R9 ;  /* 0x0000000b02097224 */ /* 0x000fc800078e0209 */
[----:B------:R-:W-:-:S07]  /*3090*/  IMAD.IADD R29, R29, 0x1, R9 ;  /* 0x000000011d1d7824 */ /* 0x000fce00078e0209 */
.L_x_8829:
[----:B------:R-:W1:Y:S02]  /*30a0*/  LDCU.64 UR10, c[0x0][0x388] ;  /* 0x00007100ff0a77ac */ /* 0x000e640008000a00 */
[----:B-1----:R-:W-:-:S04]  /*30b0*/  LEA R2, P0, R28, UR10, 0x1 ;  /* 0x0000000a1c027c11 */ /* 0x002fc8000f8008ff */
[----:B------:R-:W-:-:S05]  /*30c0*/  LEA.HI.X R3, R28, UR11, R29, 0x1, P0 ;  /* 0x0000000b1c037c11 */ /* 0x000fca00080f0c1d */
[----:B------:R-:W2:Y:S01]  /*30d0*/  LDG.E.U16 R2, desc[UR8][R2.64] ;  /* 0x0000000802027981 */ /* 0x000ea2000c1e1500 */
[----:B------:R-:W-:Y:S02]  /*30e0*/  ISETP.NE.AND P0, PT, R8, RZ, PT ;  /* 0x000000ff0800720c */ /* 0x000fe40003f05270 */
[----:B--2---:R-:W-:-:S05]  /*30f0*/  PRMT R0, R2, 0x9910, RZ ;  /* 0x0000991002007816 */ /* 0x004fca00000000ff */
[----:B------:R-:W-:-:S05]  /*3100*/  IMAD R0, R0, R0, RZ ;  /* 0x0000000000007224 */ /* 0x000fca00078e02ff */
        /* <DEDUP_REMOVED lines=31> */
.L_x_8866:
        /* <DEDUP_REMOVED lines=56> */
.L_x_8865:
        /* <DEDUP_REMOVED lines=32> */
.L_x_8868:
        /* <DEDUP_REMOVED lines=19> */
.L_x_8869:
[----:B------:R-:W-:Y:S05]  /*39b0*/  @!P1 BRA `(.L_x_8867) ;  /* 0x0000000000289947 */ /* 0x000fea0003800000 */
[----:B------:R-:W-:Y:S01]  /*39c0*/  IMAD R0, R6, UR4, RZ ;  /* 0x0000000406007c24 */ /* 0x000fe2000f8e02ff */
[----:B------:R-:W-:-:S03]  /*39d0*/  IADD3 R5, PT, PT, -R5, RZ, RZ ;  /* 0x000000ff05057210 */ /* 0x000fc60007ffe1ff */
[----:B------:R-:W-:-:S05]  /*39e0*/  IMAD R0, R0, 0x2, R7 ;  /* 0x0000000200007824 */ /* 0x000fca00078e0207 */
[----:B------:R-:W-:-:S07]  /*39f0*/  IADD3 R3, PT, PT, R0, UR5, RZ ;  /* 0x0000000500037c10 */ /* 0x000fce000fffe0ff */
.L_x_8870:
[----:B------:R3:W2:Y:S01]  /*3a00*/  LDS.U16 R9, [R3] ;  /* 0x0000000003097984 */ /* 0x0006a20000000400 */
[----:B------:R-:W-:-:S05]  /*3a10*/  VIADD R5, R5, 0x1 ;  /* 0x0000000105057836 */ /* 0x000fca0000000000 */
[----:B------:R-:W-:Y:S02]  /*3a20*/  ISETP.NE.AND P0, PT, R5, RZ, PT ;  /* 0x000000ff0500720c */ /* 0x000fe40003f05270 */
[----:B---3--:R-:W-:Y:S01]  /*3a30*/  LEA R3, R6, R3, 0x1 ;  /* 0x0000000306037211 */ /* 0x008fe200078e08ff */
[----:B--2---:R-:W-:-:S10]  /*3a40*/  HADD2 R8, R8.H0_H0, R9.H0_H0 ;  /* 0x2000000908087230 */ /* 0x004fd40000000800 */
[----:B------:R-:W-:Y:S05]  /*3a50*/  @P0 BRA `(.L_x_8870) ;  /* 0xfffffffc00e80947 */ /* 0x000fea000383ffff */
.L_x_8867:
[----:B--2---:R2:W-:Y:S02]  /*3a60*/  STS.U16 [R7+UR5], R8 ;  /* 0x0000000807007988 */ /* 0x0045e40008000405 */
.L_x_8864:
        /* <DEDUP_REMOVED lines=9> */
        .weak           $__internal_184_$__cuda_sm20_div_s64
        .type           $__internal_184_$__cuda_sm20_div_s64,@function
        .size           $__internal_184_$__cuda_sm20_div_s64,($__internal_185_$__cuda_sm20_rem_s64 - $__internal_184_$__cuda_sm20_div_s64)
$__internal_184_$__cuda_sm20_div_s64:
        /* <DEDUP_REMOVED lines=83> */
[----:B------:R-:W-:Y:S06]  /*4030*/  RET.REL.NODEC R12 `(contiguous_sum_square3_i16) ;  /* 0xffffffbc0cf07950 */ /* 0x000fec0003c3ffff */
        .weak           $__internal_185_$__cuda_sm20_rem_s64
        .type           $__internal_185_$__cuda_sm20_rem_s64,@function
        .size           $__internal_185_$__cuda_sm20_rem_s64,(.L_x_10136 - $__internal_185_$__cuda_sm20_rem_s64)
$__internal_185_$__cuda_sm20_rem_s64:
        /* <DEDUP_REMOVED lines=66> */
[----:B------:R-:W-:Y:S06]  /*4460*/  RET.REL.NODEC R10 `(contiguous_sum_square3_i16) ;  /* 0xffffffb80ae47950 */ /* 0x000fec0003c3ffff */
.L_x_8871:
        /* <DEDUP_REMOVED lines=9> */
.L_x_10136:


//--------------------- .text.contiguous_sum_square22_i16 --------------------------
	.section	.text.contiguous_sum_square22_i16,"ax",@progbits
	.align	128
        .global         contiguous_sum_square22_i16
        .type           contiguous_sum_square22_i16,@function
        .size           contiguous_sum_square22_i16,(.L_x_10345 - contiguous_sum_square22_i16)
        .other          contiguous_sum_square22_i16,@"STO_CUDA_ENTRY STV_DEFAULT"
contiguous_sum_square22_i16:
.text.contiguous_sum_square22_i16:
        /* <DEDUP_REMOVED lines=38> */
.L_x_8873:
        /* <DEDUP_REMOVED lines=13> */
.L_x_8874:
[----:B------:R-:W-:Y:S05]  /*0330*/  BSYNC.RECONVERGENT B0 ;  /* 0x0000000000007941 */ /* 0x000fea0003800200 */
.L_x_8872:
[----:B------:R-:W-:Y:S01]  /*0340*/  BAR.SYNC.DEFER_BLOCKING 0x0 ;  /* 0x0000000000007b1d */ /* 0x000fe20000010000 */
[----:B------:R-:W-:Y:S02]  /*0350*/  ISETP.GE.U32.AND P1, PT, R3, 0x42, PT ;  /* 0x000000420300780c */ /* 0x000fe40003f26070 */
[----:B------:R-:W-:-:S11]  /*0360*/  ISETP.GT.U32.AND P0, PT, R0, 0x1f, PT ;  /* 0x0000001f0000780c */ /* 0x000fd60003f04070 */
[----:B------:R-:W-:Y:S05]  /*0370*/  @!P1 BRA `(.L_x_8875) ;  /* 0x0000000000309947 */ /* 0x000fea0003800000 */
.L_x_8876:
        /* <DEDUP_REMOVED lines=12> */
.L_x_8875:
        /* <DEDUP_REMOVED lines=39> */
.L_x_8877:
        /* <DEDUP_REMOVED lines=13> */
.L_x_10345:


//--------------------- .text.contiguous_sum_square2_i16 --------------------------
	.section	.text.contiguous_sum_square2_i16,"ax",@progbits
	.align	128
        .global         contiguous_sum_square2_i16
        .type           contiguous_sum_square2_i16,@function
        .size           contiguous_sum_square2_i16,(.L_x_10138 - contiguous_sum_square2_i16)
        .other          contiguous_sum_square2_i16,@"STO_CUDA_ENTRY STV_DEFAULT"
contiguous_sum_square2_i16:
.text.contiguous_sum_square2_i16:
        /* <DEDUP_REMOVED lines=46> */
.L_x_8906:
        /* <DEDUP_REMOVED lines=32> */
.L_x_8883:
[----:B------:R-:W-:Y:S01]  /*04e0*/  MOV R26, R6 ;  /* 0x00000006001a7202 */ /* 0x000fe20000000f00 */
[----:B------:R-:W-:Y:S01]  /*04f0*/  IMAD.MOV.U32 R13, RZ, RZ, R7 ;  /* 0x000000ffff0d7224 */ /* 0x000fe200078e0007 */
[----:B------:R-:W-:Y:S01]  /*0500*/  MOV R14, R34 ;  /* 0x00000022000e7202 */ /* 0x000fe20000000f00 */
[----:B------:R-:W-:Y:S01]  /*0510*/  IMAD.MOV.U32 R11, RZ, RZ, R35 ;  /* 0x000000ffff0b7224 */ /* 0x000fe200078e0023 */
[----:B------:R-:W-:-:S07]  /*0520*/  MOV R12, 0x540 ;  /* 0x00000540000c7802 */ /* 0x000fce0000000f00 */
[----:B-1----:R-:W-:Y:S05]  /*0530*/  CALL.REL.NOINC `($__internal_186_$__cuda_sm20_div_s64) ;  /* 0x00000064006c7944 */ /* 0x002fea0003c00000 */
        /* <DEDUP_REMOVED lines=9> */
.L_x_8884:
[----:B------:R-:W-:Y:S05]  /*05d0*/  BSYNC.RECONVERGENT B1 ;  /* 0x0000000000017941 */ /* 0x000fea0003800200 */
.L_x_8882:
        /* <DEDUP_REMOVED lines=34> */
.L_x_8886:
[----:B------:R-:W-:Y:S01]  /*0800*/  IMAD.MOV.U32 R26, RZ, RZ, R20 ;  /* 0x000000ffff1a7224 */ /* 0x000fe200078e0014 */
[----:B------:R-:W-:Y:S01]  /*0810*/  MOV R13, R9 ;  /* 0x00000009000d7202 */ /* 0x000fe20000000f00 */
[----:B------:R-:W-:Y:S01]  /*0820*/  IMAD.MOV.U32 R14, RZ, RZ, R34 ;  /* 0x000000ffff0e7224 */ /* 0x000fe200078e0022 */
[----:B------:R-:W-:Y:S02]  /*0830*/  MOV R11, R35 ;  /* 0x00000023000b7202 */ /* 0x000fe40000000f00 */
[----:B------:R-:W-:-:S07]  /*0840*/  MOV R12, 0x860 ;  /* 0x00000860000c7802 */ /* 0x000fce0000000f00 */
[----:B------:R-:W-:Y:S05]  /*0850*/  CALL.REL.NOINC `($__internal_186_$__cuda_sm20_div_s64) ;  /* 0x0000006000a47944 */ /* 0x000fea0003c00000 */
        /* <DEDUP_REMOVED lines=9> */
.L_x_8887:
[----:B------:R-:W-:Y:S05]  /*08f0*/  BSYNC.RECONVERGENT B1 ;  /* 0x0000000000017941 */ /* 0x000fea0003800200 */
.L_x_8885:
        /* <DEDUP_REMOVED lines=33> */
.L_x_8889:
[----:B------:R-:W-:Y:S01]  /*0b10*/  IMAD.MOV.U32 R26, RZ, RZ, R36 ;  /* 0x000000ffff1a7224 */ /* 0x000fe200078e0024 */
[----:B------:R-:W-:Y:S01]  /*0b20*/  MOV R13, R37 ;  /* 0x00000025000d7202 */ /* 0x000fe20000000f00 */
[----:B------:R-:W-:Y:S01]  /*0b30*/  IMAD.MOV.U32 R14, RZ, RZ, R20 ;  /* 0x000000ffff0e7224 */ /* 0x000fe200078e0014 */
[----:B------:R-:W-:Y:S02]  /*0b40*/  MOV R11, R21 ;  /* 0x00000015000b7202 */ /* 0x000fe40000000f00 */
[----:B------:R-:W-:-:S07]  /*0b50*/  MOV R12, 0xb70 ;  /* 0x00000b70000c7802 */ /* 0x000fce0000000f00 */
[----:B------:R-:W-:Y:S05]  /*0b60*/  CALL.REL.NOINC `($__internal_186_$__cuda_sm20_div_s64) ;  /* 0x0000005c00e07944 */ /* 0x000fea0003c00000 */
        /* <DEDUP_REMOVED lines=10> */
.L_x_8890:
[----:B------:R-:W-:Y:S05]  /*0c10*/  BSYNC.RECONVERGENT B1 ;  /* 0x0000000000017941 */ /* 0x000fea0003800200 */
.L_x_8888:
        /* <DEDUP_REMOVED lines=35> */
.L_x_8892:
[----:B------:R-:W-:Y:S01]  /*0e50*/  MOV R26, R34 ;  /* 0x00000022001a7202 */ /* 0x000fe20000000f00 */
[----:B------:R-:W-:Y:S01]  /*0e60*/  IMAD.MOV.U32 R13, RZ, RZ, R35 ;  /* 0x000000ffff0d7224 */ /* 0x000fe200078e0023 */
[----:B------:R-:W-:Y:S01]  /*0e70*/  MOV R14, R20 ;  /* 0x00000014000e7202 */ /* 0x000fe20000000f00 */
[----:B------:R-:W-:Y:S01]  /*0e80*/  IMAD.MOV.U32 R11, RZ, RZ, R21 ;  /* 0x000000ffff0b7224 */ /* 0x000fe200078e0015 */
[----:B------:R-:W-:-:S07]  /*0e90*/  MOV R12, 0xeb0 ;  /* 0x00000eb0000c7802 */ /* 0x000fce0000000f00 */
[----:B------:R-:W-:Y:S05]  /*0ea0*/  CALL.REL.NOINC `($__internal_186_$__cuda_sm20_div_s64) ;  /* 0x0000005c00107944 */ /* 0x000fea0003c00000 */
        /* <DEDUP_REMOVED lines=11> */
.L_x_8893:
[----:B------:R-:W-:Y:S05]  /*0f60*/  BSYNC.RECONVERGENT B1 ;  /* 0x0000000000017941 */ /* 0x000fea0003800200 */
.L_x_8891:
        /* <DEDUP_REMOVED lines=36> */
.L_x_8895:
        /* <DEDUP_REMOVED lines=16> */
.L_x_8896:
[----:B------:R-:W-:Y:S05]  /*12b0*/  BSYNC.RECONVERGENT B1 ;  /* 0x0000000000017941 */ /* 0x000fea0003800200 */
.L_x_8894:
        /* <DEDUP_REMOVED lines=35> */
.L_x_8898:
        /* <DEDUP_REMOVED lines=17> */
.L_x_8899:
[----:B------:R-:W-:Y:S05]  /*1600*/  BSYNC.RECONVERGENT B1 ;  /* 0x0000000000017941 */ /* 0x000fea0003800200 */
.L_x_8897:
        /* <DEDUP_REMOVED lines=35> */
.L_x_8901:
        /* <DEDUP_REMOVED lines=16> */
.L_x_8902:
[----:B------:R-:W-:Y:S05]  /*1940*/  BSYNC.RECONVERGENT B1 ;  /* 0x0000000000017941 */ /* 0x000fea0003800200 */
.L_x_8900:
        /* <DEDUP_REMOVED lines=35> */
.L_x_8904:
        /* <DEDUP_REMOVED lines=16> */
.L_x_8905:
[----:B------:R-:W-:Y:S05]  /*1c80*/  BSYNC.RECONVERGENT B1 ;  /* 0x0000000000017941 */ /* 0x000fea0003800200 */
.L_x_8903:
        /* <DEDUP_REMOVED lines=8> */
.L_x_8881:
        /* <DEDUP_REMOVED lines=36> */
.L_x_8909:
[----:B------:R-:W-:Y:S01]  /*1f50*/  MOV R26, R6 ;  /* 0x00000006001a7202 */ /* 0x000fe20000000f00 */
[----:B------:R-:W-:Y:S01]  /*1f60*/  IMAD.MOV.U32 R13, RZ, RZ, R7 ;  /* 0x000000ffff0d7224 */ /* 0x000fe200078e0007 */
[----:B------:R-:W-:Y:S01]  /*1f70*/  MOV R14, R16 ;  /* 0x00000010000e7202 */ /* 0x000fe20000000f00 */
[----:B------:R-:W-:Y:S01]  /*1f80*/  IMAD.MOV.U32 R11, RZ, RZ, R17 ;  /* 0x000000ffff0b7224 */ /* 0x000fe200078e0011 */
[----:B------:R-:W-:-:S07]  /*1f90*/  MOV R12, 0x1fb0 ;  /* 0x00001fb0000c7802 */ /* 0x000fce0000000f00 */
[----:B------:R-:W-:Y:S05]  /*1fa0*/  CALL.REL.NOINC `($__internal_186_$__cuda_sm20_div_s64) ;  /* 0x0000004800d07944 */ /* 0x000fea0003c00000 */
        /* <DEDUP_REMOVED lines=9> */
.L_x_8910:
[----:B------:R-:W-:Y:S05]  /*2040*/  BSYNC.RECONVERGENT B1 ;  /* 0x0000000000017941 */ /* 0x000fea0003800200 */
.L_x_8908:
        /* <DEDUP_REMOVED lines=34> */
.L_x_8912:
        /* <DEDUP_REMOVED lines=17> */
.L_x_8913:
[----:B------:R-:W-:Y:S05]  /*2380*/  BSYNC.RECONVERGENT B1 ;  /* 0x0000000000017941 */ /* 0x000fea0003800200 */
.L_x_8911:
        /* <DEDUP_REMOVED lines=36> */
.L_x_8915:
        /* <DEDUP_REMOVED lines=16> */
.L_x_8916:
[----:B------:R-:W-:Y:S05]  /*26d0*/  BSYNC.RECONVERGENT B1 ;  /* 0x0000000000017941 */ /* 0x000fea0003800200 */
.L_x_8914:
        /* <DEDUP_REMOVED lines=35> */
.L_x_8918:
[----:B------:R-:W-:Y:S01]  /*2910*/  MOV R26, R18 ;  /* 0x00000012001a7202 */ /* 0x000fe20000000f00 */
[----:B------:R-:W-:Y:S01]  /*2920*/  IMAD.MOV.U32 R13, RZ, RZ, R19 ;  /* 0x000000ffff0d7224 */ /* 0x000fe200078e0013 */
[----:B------:R-:W-:Y:S01]  /*2930*/  MOV R14, R16 ;  /* 0x00000010000e7202 */ /* 0x000fe20000000f00 */
[----:B------:R-:W-:Y:S01]  /*2940*/  IMAD.MOV.U32 R11, RZ, RZ, R17 ;  /* 0x000000ffff0b7224 */ /* 0x000fe200078e0011 */
[----:B------:R-:W-:-:S07]  /*2950*/  MOV R12, 0x2970 ;  /* 0x00002970000c7802 */ /* 0x000fce0000000f00 */
[----:B------:R-:W-:Y:S05]  /*2960*/  CALL.REL.NOINC `($__internal_186_$__cuda_sm20_div_s64) ;  /* 0x0000004000607944 */ /* 0x000fea0003c00000 */
        /* <DEDUP_REMOVED lines=10> */
.L_x_8919:
[----:B------:R-:W-:Y:S05]  /*2a10*/  BSYNC.RECONVERGENT B1 ;  /* 0x0000000000017941 */ /* 0x000fea0003800200 */
.L_x_8917:
[----:B------:R-:W-:Y:S01]  /*2a20*/  MOV R36, R22 ;  /* 0x0000001600247202 */ /* 0x000fe20000000f00 */
[----:B------:R-:W-:Y:S02]  /*2a30*/  IMAD R11, R11, R38, RZ ;  /* 0x000000260b0b7224 */ /* 0x000fe400078e02ff */
[----:B------:R-:W-:Y:S02]  /*2a40*/  VIADD R8, R8, 0xfffffffe ;  /* 0xfffffffe08087836 */ /* 0x000fe40000000000 */
[----:B------:R-:W-:-:S04]  /*2a50*/  IMAD.WIDE.U32 R22, R38, R10, R36 ;  /* 0x0000000a26167225 */ /* 0x000fc800078e0024 */
[----:B------:R-:W-:-:S05]  /*2a60*/  IMAD R11, R39, R10, R11 ;  /* 0x0000000a270b7224 */ /* 0x000fca00078e020b */
[----:B------:R-:W-:-:S07]  /*2a70*/  IADD3 R23, PT, PT, R23, R11, RZ ;  /* 0x0000000b17177210 */ /* 0x000fce0007ffe0ff */
.L_x_8907:
        /* <DEDUP_REMOVED lines=30> */
.L_x_8921:
[----:B------:R-:W-:Y:S01]  /*2c60*/  MOV R18, R6 ;  /* 0x0000000600127202 */ /* 0x000fe20000000f00 */
[----:B------:R-:W-:Y:S01]  /*2c70*/  IMAD.MOV.U32 R19, RZ, RZ, R7 ;  /* 0x000000ffff137224 */ /* 0x000fe200078e0007 */
[----:B------:R-:W-:Y:S01]  /*2c80*/  MOV R24, R10 ;  /* 0x0000000a00187202 */ /* 0x000fe20000000f00 */
[----:B------:R-:W-:Y:S01]  /*2c90*/  IMAD.MOV.U32 R21, RZ, RZ, R11 ;  /* 0x000000ffff157224 */ /* 0x000fe200078e000b */
[----:B------:R-:W-:-:S07]  /*2ca0*/  MOV R26, 0x2cc0 ;  /* 0x00002cc0001a7802 */ /* 0x000fce0000000f00 */
[----:B------:R-:W-:Y:S05]  /*2cb0*/  CALL.REL.NOINC `($__internal_187_$__cuda_sm20_rem_s64) ;  /* 0x0000004000d87944 */ /* 0x000fea0003c00000 */
.L_x_8922:
[----:B------:R-:W-:Y:S05]  /*2cc0*/  BSYNC.RECONVERGENT B1 ;  /* 0x0000000000017941 */ /* 0x000fea0003800200 */
.L_x_8920:
        /* <DEDUP_REMOVED lines=30> */
.L_x_8924:
[----:B------:R-:W-:Y:S01]  /*2eb0*/  MOV R24, R10 ;  /* 0x0000000a00187202 */ /* 0x000fe20000000f00 */
[----:B------:R-:W-:Y:S01]  /*2ec0*/  IMAD.MOV.U32 R21, RZ, RZ, R11 ;  /* 0x000000ffff157224 */ /* 0x000fe200078e000b */
[----:B------:R-:W-:Y:S01]  /*2ed0*/  MOV R18, R20 ;  /* 0x0000001400127202 */ /* 0x000fe20000000f00 */
[----:B------:R-:W-:Y:S01]  /*2ee0*/  IMAD.MOV.U32 R19, RZ, RZ, R9 ;  /* 0x000000ffff137224 */ /* 0x000fe200078e0009 */
[----:B------:R-:W-:-:S07]  /*2ef0*/  MOV R26, 0x2f10 ;  /* 0x00002f10001a7802 */ /* 0x000fce0000000f00 */
[----:B------:R-:W-:Y:S05]  /*2f00*/  CALL.REL.NOINC `($__internal_187_$__cuda_sm20_rem_s64) ;  /* 0x0000004000447944 */ /* 0x000fea0003c00000 */
.L_x_8925:
[----:B------:R-:W-:Y:S05]  /*2f10*/  BSYNC.RECONVERGENT B1 ;  /* 0x0000000000017941 */ /* 0x000fea0003800200 */
.L_x_8923:
[----:B------:R-:W-:Y:S02]  /*2f20*/  IMAD R7, R7, R16, RZ ;  /* 0x0000001007077224 */ /* 0x000fe400078e02ff */
[----:B------:R-:W-:-:S04]  /*2f30*/  IMAD.WIDE.U32 R22, R16, R6, R22 ;  /* 0x0000000610167225 */ /* 0x000fc800078e0016 */
[----:B------:R-:W-:-:S05]  /*2f40*/  IMAD R7, R17, R6, R7 ;  /* 0x0000000611077224 */ /* 0x000fca00078e0207 */
[----:B------:R-:W-:-:S07]  /*2f50*/  IADD3 R23, PT, PT, R23, R7, RZ ;  /* 0x0000000717177210 */ /* 0x000fce0007ffe0ff */
.L_x_8880:
[----:B------:R-:W0:Y:S02]  /*2f60*/  LDCU.64 UR4, c[0x0][0x388] ;  /* 0x00007100ff0477ac */ /* 0x000e240008000a00 */
[----:B0-----:R-:W-:Y:S02]  /*2f70*/  LEA R6, P0, R4, UR4, 0x1 ;  /* 0x0000000404067c11 */ /* 0x001fe4000f8008ff */
[----:B------:R-:W-:Y:S02]  /*2f80*/  LEA R8, P1, R22, UR4, 0x1 ;  /* 0x0000000416087c11 */ /* 0x000fe4000f8208ff */
[----:B------:R-:W-:Y:S02]  /*2f90*/  LEA.HI.X R7, R4, UR5, R5, 0x1, P0 ;  /* 0x0000000504077c11 */ /* 0x000fe400080f0c05 */
[----:B------:R-:W-:-:S03]  /*2fa0*/  LEA.HI.X R9, R22, UR5, R23, 0x1, P1 ;  /* 0x0000000516097c11 */ /* 0x000fc600088f0c17 */
[----:B------:R-:W2:Y:S04]  /*2fb0*/  LDG.E.U16 R6, desc[UR12][R6.64] ;  /* 0x0000000c06067981 */ /* 0x000ea8000c1e1500 */
[----:B------:R-:W3:Y:S01]  /*2fc0*/  LDG.E.U16 R8, desc[UR12][R8.64] ;  /* 0x0000000c08087981 */ /* 0x000ee2000c1e1500 */
[----:B--2---:R-:W-:Y:S02]  /*2fd0*/  PRMT R4, R6, 0x9910, RZ ;  /* 0x0000991006047816 */ /* 0x004fe400000000ff */
[----:B---3--:R-:W-:-:S03]  /*2fe0*/  PRMT R5, R8, 0x9910, RZ ;  /* 0x0000991008057816 */ /* 0x008fc600000000ff */
[----:B------:R-:W-:-:S04]  /*2ff0*/  IMAD R4, R4, R4, RZ ;  /* 0x0000000404047224 */ /* 0x000fc800078e02ff */
[----:B------:R-:W-:-:S05]  /*3000*/  IMAD R4, R5, R5, R4 ;  /* 0x0000000505047224 */ /* 0x000fca00078e0204 */
[----:B------:R-:W-:-:S04]  /*3010*/  I2FP.F32.U32 R4, R4 ;  /* 0x0000000400047245 */ /* 0x000fc80000201000 */
[----:B------:R-:W-:-:S05]  /*3020*/  F2FP.F16.F32.PACK_AB R4, RZ, R4 ;  /* 0x00000004ff04723e */ /* 0x000fca00000000ff */
[----:B------:R0:W-:Y:S01]  /*3030*/  STS.U16 [R3], R4 ;  /* 0x0000000403007388 */ /* 0x0001e20000000400 */
[----:B------:R-:W-:Y:S05]  /*3040*/  BRA `(.L_x_8926) ;  /* 0x0000003400c87947 */ /* 0x000fea0003800000 */
.L_x_8879:
        /* <DEDUP_REMOVED lines=18> */
.L_x_8953:
        /* <DEDUP_REMOVED lines=30> */
.L_x_8930:
        /* <DEDUP_REMOVED lines=15> */
.L_x_8931:
[----:B------:R-:W-:Y:S05]  /*3440*/  BSYNC.RECONVERGENT B1 ;  /* 0x0000000000017941 */ /* 0x000fea0003800200 */
.L_x_8929:
        /* <DEDUP_REMOVED lines=39> */
.L_x_8933:
        /* <DEDUP_REMOVED lines=17> */
.L_x_8934:
[----:B------:R-:W-:Y:S05]  /*37d0*/  BSYNC.RECONVERGENT B1 ;  /* 0x0000000000017941 */ /* 0x000fea0003800200 */
.L_x_8932:
        /* <DEDUP_REMOVED lines=37> */
.L_x_8936:
        /* <DEDUP_REMOVED lines=17> */
.L_x_8937:
[----:B------:R-:W-:Y:S05]  /*3b40*/  BSYNC.RECONVERGENT B1 ;  /* 0x0000000000017941 */ /* 0x000fea0003800200 */
.L_x_8935:
        /* <DEDUP_REMOVED lines=38> */
.L_x_8939:
[----:B------:R-:W-:Y:S01]  /*3db0*/  IMAD.MOV.U32 R26, RZ, RZ, R20 ;  /* 0x000000ffff1a7224 */ /* 0x000fe200078e0014 */
[----:B------:R-:W-:Y:S01]  /*3dc0*/  MOV R13, R21 ;  /* 0x00000015000d7202 */ /* 0x000fe20000000f00 */
[----:B------:R-:W-:Y:S01]  /*3dd0*/  IMAD.MOV.U32 R14, RZ, RZ, R36 ;  /* 0x000000ffff0e7224 */ /* 0x000fe200078e0024 */
[----:B------:R-:W-:Y:S02]  /*3de0*/  MOV R11, R37 ;  /* 0x00000025000b7202 */ /* 0x000fe40000000f00 */
[----:B------:R-:W-:-:S07]  /*3df0*/  MOV R12, 0x3e10 ;  /* 0x00003e10000c7802 */ /* 0x000fce0000000f00 */
[----:B-1----:R-:W-:Y:S05]  /*3e00*/  CALL.REL.NOINC `($__internal_186_$__cuda_sm20_div_s64) ;  /* 0x0000002c00387944 */ /* 0x002fea0003c00000 */
        /* <DEDUP_REMOVED lines=11> */
.L_x_8940:
[----:B------:R-:W-:Y:S05]  /*3ec0*/  BSYNC.RECONVERGENT B1 ;  /* 0x0000000000017941 */ /* 0x000fea0003800200 */
.L_x_8938:
        /* <DEDUP_REMOVED lines=38> */
.L_x_8942:
        /* <DEDUP_REMOVED lines=17> */
.L_x_8943:
[----:B------:R-:W-:Y:S05]  /*4240*/  BSYNC.RECONVERGENT B1 ;  /* 0x0000000000017941 */ /* 0x000fea0003800200 */
.L_x_8941:
        /* <DEDUP_REMOVED lines=40> */
.L_x_8945:
        /* <DEDUP_REMOVED lines=17> */
.L_x_8946:
[----:B------:R-:W-:Y:S05]  /*45e0*/  BSYNC.RECONVERGENT B1 ;  /* 0x0000000000017941 */ /* 0x000fea0003800200 */
.L_x_8944:
        /* <DEDUP_REMOVED lines=40> */
.L_x_8948:
        /* <DEDUP_REMOVED lines=17> */
.L_x_8949:
[----:B------:R-:W-:Y:S05]  /*4980*/  BSYNC.RECONVERGENT B1 ;  /* 0x0000000000017941 */ /* 0x000fea0003800200 */
.L_x_8947:
        /* <DEDUP_REMOVED lines=38> */
.L_x_8951:
        /* <DEDUP_REMOVED lines=17> */
.L_x_8952:
[----:B------:R-:W-:Y:S05]  /*4d00*/  BSYNC.RECONVERGENT B1 ;  /* 0x0000000000017941 */ /* 0x000fea0003800200 */
.L_x_8950:
        /* <DEDUP_REMOVED lines=15> */
.L_x_8928:
        /* <DEDUP_REMOVED lines=37> */
.L_x_8956:
[----:B------:R-:W-:Y:S01]  /*5050*/  MOV R26, R18 ;  /* 0x00000012001a7202 */ /* 0x000fe20000000f00 */
[----:B------:R-:W-:Y:S01]  /*5060*/  IMAD.MOV.U32 R13, RZ, RZ, R19 ;  /* 0x000000ffff0d7224 */ /* 0x000fe200078e0013 */
[----:B------:R-:W-:Y:S02]  /*5070*/  MOV R14, R6 ;  /* 0x00000006000e7202 */ /* 0x000fe40000000f00 */
[----:B------:R-:W-:Y:S02]  /*5080*/  MOV R11, R7 ;  /* 0x00000007000b7202 */ /* 0x000fe40000000f00 */
[----:B------:R-:W-:-:S07]  /*5090*/  MOV R12, 0x50b0 ;  /* 0x000050b0000c7802 */ /* 0x000fce0000000f00 */
[----:B------:R-:W-:Y:S05]  /*50a0*/  CALL.REL.NOINC `($__internal_186_$__cuda_sm20_div_s64) ;  /* 0x0000001800907944 */ /* 0x000fea0003c00000 */
        /* <DEDUP_REMOVED lines=9> */
.L_x_8957:
[----:B------:R-:W-:Y:S05]  /*5140*/  BSYNC.RECONVERGENT B1 ;  /* 0x0000000000017941 */ /* 0x000fea0003800200 */
.L_x_8955:
        /* <DEDUP_REMOVED lines=39> */
.L_x_8959:
        /* <DEDUP_REMOVED lines=17> */
.L_x_8960:
[----:B------:R-:W-:Y:S05]  /*54d0*/  BSYNC.RECONVERGENT B1 ;  /* 0x0000000000017941 */ /* 0x000fea0003800200 */
.L_x_8958:
        /* <DEDUP_REMOVED lines=40> */
.L_x_8962:
[----:B------:R-:W-:Y:S01]  /*5760*/  MOV R26, R18 ;  /* 0x00000012001a7202 */ /* 0x000fe20000000f00 */
[----:B------:R-:W-:Y:S01]  /*5770*/  IMAD.MOV.U32 R14, RZ, RZ, R20 ;  /* 0x000000ffff0e7224 */ /* 0x000fe200078e0014 */
[----:B------:R-:W-:Y:S02]  /*5780*/  MOV R13, R19 ;  /* 0x00000013000d7202 */ /* 0x000fe40000000f00 */
[----:B------:R-:W-:Y:S02]  /*5790*/  MOV R11, R21 ;  /* 0x00000015000b7202 */ /* 0x000fe40000000f00 */
[----:B------:R-:W-:-:S07]  /*57a0*/  MOV R12, 0x57c0 ;  /* 0x000057c0000c7802 */ /* 0x000fce0000000f00 */
[----:B------:R-:W-:Y:S05]  /*57b0*/  CALL.REL.NOINC `($__internal_186_$__cuda_sm20_div_s64) ;  /* 0x0000001000cc7944 */ /* 0x000fea0003c00000 */
        /* <DEDUP_REMOVED lines=11> */
.L_x_8963:
[----:B------:R-:W-:Y:S05]  /*5870*/  BSYNC.RECONVERGENT B1 ;  /* 0x0000000000017941 */ /* 0x000fea0003800200 */
.L_x_8961:
        /* <DEDUP_REMOVED lines=40> */
.L_x_8965:
[----:B------:R-:W-:Y:S01]  /*5b00*/  MOV R26, R18 ;  /* 0x00000012001a7202 */ /* 0x000fe20000000f00 */
[----:B------:R-:W-:Y:S01]  /*5b10*/  IMAD.MOV.U32 R13, RZ, RZ, R19 ;  /* 0x000000ffff0d7224 */ /* 0x000fe200078e0013 */
[----:B------:R-:W-:Y:S02]  /*5b20*/  MOV R14, R20 ;  /* 0x00000014000e7202 */ /* 0x000fe40000000f00 */
[----:B------:R-:W-:Y:S02]  /*5b30*/  MOV R11, R21 ;  /* 0x00000015000b7202 */ /* 0x000fe40000000f00 */
[----:B------:R-:W-:-:S07]  /*5b40*/  MOV R12, 0x5b60 ;  /* 0x00005b60000c7802 */ /* 0x000fce0000000f00 */
[----:B------:R-:W-:Y:S05]  /*5b50*/  CALL.REL.NOINC `($__internal_186_$__cuda_sm20_div_s64) ;  /* 0x0000000c00e47944 */ /* 0x000fea0003c00000 */
        /* <DEDUP_REMOVED lines=11> */
.L_x_8966:
[----:B------:R-:W-:Y:S05]  /*5c10*/  BSYNC.RECONVERGENT B1 ;  /* 0x0000000000017941 */ /* 0x000fea0003800200 */
.L_x_8964:
        /* <DEDUP_REMOVED lines=11> */
.L_x_8954:
        /* <DEDUP_REMOVED lines=35> */
.L_x_8969:
[----:B------:R-:W-:Y:S01]  /*5f00*/  IMAD.MOV.U32 R26, RZ, RZ, R18 ;  /* 0x000000ffff1a7224 */ /* 0x000fe200078e0012 */
[----:B------:R-:W-:Y:S01]  /*5f10*/  MOV R13, R19 ;  /* 0x00000013000d7202 */ /* 0x000fe20000000f00 */
[----:B------:R-:W-:Y:S01]  /*5f20*/  IMAD.MOV.U32 R11, RZ, RZ, R5 ;  /* 0x000000ffff0b7224 */ /* 0x000fe200078e0005 */
[----:B------:R-:W-:Y:S02]  /*5f30*/  MOV R14, R4 ;  /* 0x00000004000e7202 */ /* 0x000fe40000000f00 */
[----:B------:R-:W-:-:S07]  /*5f40*/  MOV R12, 0x5f60 ;  /* 0x00005f60000c7802 */ /* 0x000fce0000000f00 */
[----:B------:R-:W-:Y:S05]  /*5f50*/  CALL.REL.NOINC `($__internal_186_$__cuda_sm20_div_s64) ;  /* 0x0000000800e47944 */ /* 0x000fea0003c00000 */
        /* <DEDUP_REMOVED lines=8> */
.L_x_8970:
[----:B------:R-:W-:Y:S05]  /*5fe0*/  BSYNC.RECONVERGENT B1 ;  /* 0x0000000000017941 */ /* 0x000fea0003800200 */
.L_x_8968:
        /* <DEDUP_REMOVED lines=39> */
.L_x_8972:
        /* <DEDUP_REMOVED lines=17> */
.L_x_8973:
[----:B------:R-:W-:Y:S05]  /*6370*/  BSYNC.RECONVERGENT B1 ;  /* 0x0000000000017941 */ /* 0x000fea0003800200 */
.L_x_8971:
        /* <DEDUP_REMOVED lines=11> */
.L_x_8967:
        /* <DEDUP_REMOVED lines=31> */
.L_x_8975:
[----:B------:R-:W-:Y:S02]  /*6620*/  MOV R24, R20 ;  /* 0x0000001400187202 */ /* 0x000fe40000000f00 */
[----:B------:R-:W-:-:S07]  /*6630*/  MOV R26, 0x6650 ;  /* 0x00006650001a7802 */ /* 0x000fce0000000f00 */
[----:B------:R-:W-:Y:S05]  /*6640*/  CALL.REL.NOINC `($__internal_187_$__cuda_sm20_rem_s64) ;  /* 0x0000000800747944 */ /* 0x000fea0003c00000 */
[----:B------:R-:W-:Y:S01]  /*6650*/  MOV R4, R6 ;  /* 0x0000000600047202 */ /* 0x000fe20000000f00 */
[----:B------:R-:W-:-:S07]  /*6660*/  IMAD.MOV.U32 R5, RZ, RZ, R7 ;  /* 0x000000ffff057224 */ /* 0x000fce00078e0007 */
.L_x_8976:
[----:B------:R-:W-:Y:S05]  /*6670*/  BSYNC.RECONVERGENT B1 ;  /* 0x0000000000017941 */ /* 0x000fea0003800200 */
.L_x_8974:
        /* <DEDUP_REMOVED lines=9> */
.L_x_8927:
[----:B------:R-:W2:Y:S02]  /*6710*/  LDG.E.U16 R8, desc[UR12][R8.64] ;  /* 0x0000000c08087981 */ /* 0x000ea4000c1e1500 */
[----:B--2---:R-:W-:-:S05]  /*6720*/  PRMT R4, R8, 0x9910, RZ ;  /* 0x0000991008047816 */ /* 0x004fca00000000ff */
[----:B------:R-:W-:-:S05]  /*6730*/  IMAD R4, R4, R4, RZ ;  /* 0x0000000404047224 */ /* 0x000fca00078e02ff */
[----:B------:R-:W-:-:S04]  /*6740*/  I2FP.F32.U32 R4, R4 ;  /* 0x0000000400047245 */ /* 0x000fc80000201000 */
[----:B------:R-:W-:-:S05]  /*6750*/  F2FP.F16.F32.PACK_AB R4, RZ, R4 ;  /* 0x00000004ff04723e */ /* 0x000fca00000000ff */
[----:B------:R1:W-:Y:S02]  /*6760*/  STS.U16 [R3], R4 ;  /* 0x0000000403007388 */ /* 0x0003e40000000400 */
.L_x_8926:
[----:B------:R-:W-:Y:S05]  /*6770*/  BSYNC.RECONVERGENT B0 ;  /* 0x0000000000007941 */ /* 0x000fea0003800200 */
.L_x_8878:
[----:B------:R-:W-:Y:S01]  /*6780*/  BAR.SYNC.DEFER_BLOCKING 0x0 ;  /* 0x0000000000007b1d */ /* 0x000fe20000010000 */
[----:B------:R-:W-:Y:S02]  /*6790*/  ISETP.GE.U32.AND P0, PT, R2, 0x42, PT ;  /* 0x000000420200780c */ /* 0x000fe40003f06070 */
[----:B------:R-:W-:-:S11]  /*67a0*/  ISETP.GT.U32.AND P1, PT, R0, 0x1f, PT ;  /* 0x0000001f0000780c */ /* 0x000fd60003f24070 */
[----:B------:R-:W-:Y:S05]  /*67b0*/  @!P0 BRA `(.L_x_8977) ;  /* 0x0000000000308947 */ /* 0x000fea0003800000 */
.L_x_8978:
        /* <DEDUP_REMOVED lines=12> */
.L_x_8977:
        /* <DEDUP_REMOVED lines=39> */
        .weak           $__internal_186_$__cuda_sm20_div_s64
        .type           $__internal_186_$__cuda_sm20_div_s64,@function
        .size           $__internal_186_$__cuda_sm20_div_s64,($__internal_187_$__cuda_sm20_rem_s64 - $__internal_186_$__cuda_sm20_div_s64)
$__internal_186_$__cuda_sm20_div_s64:
        /* <DEDUP_REMOVED lines=82> */
[----:B------:R-:W-:Y:S06]  /*7010*/  RET.REL.NODEC R12 `(contiguous_sum_square2_i16) ;  /* 0xffffff8c0cf87950 */ /* 0x000fec0003c3ffff */
        .weak           $__internal_187_$__cuda_sm20_rem_s64
        .type           $__internal_187_$__cuda_sm20_rem_s64,@function
        .size           $__internal_187_$__cuda_sm20_rem_s64,(.L_x_10138 - $__internal_187_$__cuda_sm20_rem_s64)
$__internal_187_$__cuda_sm20_rem_s64:
        /* <DEDUP_REMOVED lines=76> */
[----:B------:R-:W-:Y:S06]  /*74e0*/  RET.REL.NODEC R26 `(contiguous_sum_square2_i16) ;  /* 0xffffff881ac47950 */ /* 0x000fec0003c3ffff */
.L_x_8979:
        /* <DEDUP_REMOVED lines=9> */
.L_x_10138:


//--------------------- .text.uncontiguous_cumulate_sum_square_i16 --------------------------
	.section	.text.uncontiguous_cumulate_sum_square_i16,"ax",@progbits
	.align	128
        .global         uncontiguous_cumulate_sum_square_i16
        .type           uncontiguous_cumulate_sum_square_i16,@function
        .size           uncontiguous_cumulate_sum_square_i16,(.L_x_10140 - uncontiguous_cumulate_sum_square_i16)
        .other          uncontiguous_cumulate_sum_square_i16,@"STO_CUDA_ENTRY STV_DEFAULT"
uncontiguous_cumulate_sum_square_i16:
.text.uncontiguous_cumulate_sum_square_i16:
        /* <DEDUP_REMOVED lines=37> */
.L_x_9008:
        /* <DEDUP_REMOVED lines=32> */
.L_x_8985:
[----:B------:R-:W-:Y:S01]  /*0450*/  MOV R26, R6 ;  /* 0x00000006001a7202 */ /* 0x000fe20000000f00 */
[----:B------:R-:W-:Y:S01]  /*0460*/  IMAD.MOV.U32 R13, RZ, RZ, R9 ;  /* 0x000000ffff0d7224 */ /* 0x000fe200078e0009 */
[----:B------:R-:W-:Y:S01]  /*0470*/  MOV R14, R40 ;  /* 0x00000028000e7202 */ /* 0x000fe20000000f00 */
[----:B------:R-:W-:Y:S01]  /*0480*/  IMAD.MOV.U32 R11, RZ, RZ, R41 ;  /* 0x000000ffff0b7224 */ /* 0x000fe200078e0029 */
[----:B------:R-:W-:-:S07]  /*0490*/  MOV R12, 0x4b0 ;  /* 0x000004b0000c7802 */ /* 0x000fce0000000f00 */
[----:B-1----:R-:W-:Y:S05]  /*04a0*/  CALL.REL.NOINC `($__internal_188_$__cuda_sm20_div_s64) ;  /* 0x0000006400107944 */ /* 0x002fea0003c00000 */
        /* <DEDUP_REMOVED lines=10> */
.L_x_8986:
[----:B------:R-:W-:Y:S05]  /*0550*/  BSYNC.RECONVERGENT B1 ;  /* 0x0000000000017941 */ /* 0x000fea0003800200 */
.L_x_8984:
        /* <DEDUP_REMOVED lines=33> */
.L_x_8988:
[----:B------:R-:W-:Y:S01]  /*0770*/  IMAD.MOV.U32 R26, RZ, RZ, R20 ;  /* 0x000000ffff1a7224 */ /* 0x000fe200078e0014 */
[----:B------:R-:W-:Y:S01]  /*0780*/  MOV R13, R7 ;  /* 0x00000007000d7202 */ /* 0x000fe20000000f00 */
[----:B------:R-:W-:Y:S01]  /*0790*/  IMAD.MOV.U32 R14, RZ, RZ, R40 ;  /* 0x000000ffff0e7224 */ /* 0x000fe200078e0028 */
[----:B------:R-:W-:Y:S02]  /*07a0*/  MOV R11, R41 ;  /* 0x00000029000b7202 */ /* 0x000fe40000000f00 */
[----:B------:R-:W-:-:S07]  /*07b0*/  MOV R12, 0x7d0 ;  /* 0x000007d0000c7802 */ /* 0x000fce0000000f00 */
[----:B------:R-:W-:Y:S05]  /*07c0*/  CALL.REL.NOINC `($__internal_188_$__cuda_sm20_div_s64) ;  /* 0x0000006000487944 */ /* 0x000fea0003c00000 */
        /* <DEDUP_REMOVED lines=9> */
.L_x_8989:
[----:B------:R-:W-:Y:S05]  /*0860*/  BSYNC.RECONVERGENT B1 ;  /* 0x0000000000017941 */ /* 0x000fea0003800200 */
.L_x_8987:
        /* <DEDUP_REMOVED lines=34> */
.L_x_8991:
[----:B------:R-:W-:Y:S01]  /*0a90*/  MOV R26, R34 ;  /* 0x00000022001a7202 */ /* 0x000fe20000000f00 */
[----:B------:R-:W-:Y:S01]  /*0aa0*/  IMAD.MOV.U32 R13, RZ, RZ, R35 ;  /* 0x000000ffff0d7224 */ /* 0x000fe200078e0023 */
[----:B------:R-:W-:Y:S01]  /*0ab0*/  MOV R14, R20 ;  /* 0x00000014000e7202 */ /* 0x000fe20000000f00 */
[----:B------:R-:W-:Y:S01]  /*0ac0*/  IMAD.MOV.U32 R11, RZ, RZ, R21 ;  /* 0x000000ffff0b7224 */ /* 0x000fe200078e0015 */
[----:B------:R-:W-:-:S07]  /*0ad0*/  MOV R12, 0xaf0 ;  /* 0x00000af0000c7802 */ /* 0x000fce0000000f00 */
[----:B------:R-:W-:Y:S05]  /*0ae0*/  CALL.REL.NOINC `($__internal_188_$__cuda_sm20_div_s64) ;  /* 0x0000005c00807944 */ /* 0x000fea0003c00000 */
        /* <DEDUP_REMOVED lines=10> */
.L_x_8992:
[----:B------:R-:W-:Y:S05]  /*0b90*/  BSYNC.RECONVERGENT B1 ;  /* 0x0000000000017941 */ /* 0x000fea0003800200 */
.L_x_8990:
        /* <DEDUP_REMOVED lines=34> */
.L_x_8994:
        /* <DEDUP_REMOVED lines=16> */
.L_x_8995:
[----:B------:R-:W-:Y:S05]  /*0ec0*/  BSYNC.RECONVERGENT B1 ;  /* 0x0000000000017941 */ /* 0x000fea0003800200 */
.L_x_8993:
        /* <DEDUP_REMOVED lines=36> */
.L_x_8997:
        /* <DEDUP_REMOVED lines=16> */
.L_x_8998:
[----:B------:R-:W-:Y:S05]  /*1210*/  BSYNC.RECONVERGENT B1 ;  /* 0x0000000000017941 */ /* 0x000fea0003800200 */
.L_x_8996:
        /* <DEDUP_REMOVED lines=35> */
.L_x_9000:
[----:B------:R-:W-:Y:S01]  /*1450*/  IMAD.MOV.U32 R26, RZ, RZ, R34 ;  /* 0x000000ffff1a7224 */ /* 0x000fe200078e0022 */
[----:B------:R-:W-:Y:S01]  /*1460*/  MOV R13, R35 ;  /* 0x00000023000d7202 */ /* 0x000fe20000000f00 */
[----:B------:R-:W-:Y:S01]  /*1470*/  IMAD.MOV.U32 R14, RZ, RZ, R20 ;  /* 0x000000ffff0e7224 */ /* 0x000fe200078e0014 */
[----:B------:R-:W-:Y:S02]  /*1480*/  MOV R11, R21 ;  /* 0x00000015000b7202 */ /* 0x000fe40000000f00 */
[----:B------:R-:W-:-:S07]  /*1490*/  MOV R12, 0x14b0 ;  /* 0x000014b0000c7802 */ /* 0x000fce0000000f00 */
[----:B------:R-:W-:Y:S05]  /*14a0*/  CALL.REL.NOINC `($__internal_188_$__cuda_sm20_div_s64) ;  /* 0x0000005400107944 */ /* 0x000fea0003c00000 */
        /* <DEDUP_REMOVED lines=10> */
.L_x_9001:
[----:B------:R-:W-:Y:S05]  /*1550*/  BSYNC.RECONVERGENT B1 ;  /* 0x0000000000017941 */ /* 0x000fea0003800200 */
.L_x_8999:
        /* <DEDUP_REMOVED lines=34> */
.L_x_9003:
[----:B------:R-:W-:Y:S01]  /*1780*/  IMAD.MOV.U32 R26, RZ, RZ, R38 ;  /* 0x000000ffff1a7224 */ /* 0x000fe200078e0026 */
[----:B------:R-:W-:Y:S01]  /*1790*/  MOV R13, R39 ;  /* 0x00000027000d7202 */ /* 0x000fe20000000f00 */
[----:B------:R-:W-:Y:S01]  /*17a0*/  IMAD.MOV.U32 R14, RZ, RZ, R20 ;  /* 0x000000ffff0e7224 */ /* 0x000fe200078e0014 */
[----:B------:R-:W-:Y:S02]  /*17b0*/  MOV R11, R21 ;  /* 0x00000015000b7202 */ /* 0x000fe40000000f00 */
[----:B------:R-:W-:-:S07]  /*17c0*/  MOV R12, 0x17e0 ;  /* 0x000017e0000c7802 */ /* 0x000fce0000000f00 */
[----:B------:R-:W-:Y:S05]  /*17d0*/  CALL.REL.NOINC `($__internal_188_$__cuda_sm20_div_s64) ;  /* 0x0000005000447944 */ /* 0x000fea0003c00000 */
        /* <DEDUP_REMOVED lines=10> */
.L_x_9004:
[----:B------:R-:W-:Y:S05]  /*1880*/  BSYNC.RECONVERGENT B1 ;  /* 0x0000000000017941 */ /* 0x000fea0003800200 */
.L_x_9002:
        /* <DEDUP_REMOVED lines=35> */
.L_x_9006:
[----:B------:R-:W-:Y:S01]  /*1ac0*/  MOV R26, R34 ;  /* 0x00000022001a7202 */ /* 0x000fe20000000f00 */
[----:B------:R-:W-:Y:S01]  /*1ad0*/  IMAD.MOV.U32 R13, RZ, RZ, R35 ;  /* 0x000000ffff0d7224 */ /* 0x000fe200078e0023 */
[----:B------:R-:W-:Y:S01]  /*1ae0*/  MOV R14, R20 ;  /* 0x00000014000e7202 */ /* 0x000fe20000000f00 */
[----:B------:R-:W-:Y:S01]  /*1af0*/  IMAD.MOV.U32 R11, RZ, RZ, R21 ;  /* 0x000000ffff0b7224 */ /* 0x000fe200078e0015 */
[----:B------:R-:W-:-:S07]  /*1b00*/  MOV R12, 0x1b20 ;  /* 0x00001b20000c7802 */ /* 0x000fce0000000f00 */
[----:B------:R-:W-:Y:S05]  /*1b10*/  CALL.REL.NOINC `($__internal_188_$__cuda_sm20_div_s64) ;  /* 0x0000004c00747944 */ /* 0x000fea0003c00000 */
        /* <DEDUP_REMOVED lines=10> */
.L_x_9007:
[----:B------:R-:W-:Y:S05]  /*1bc0*/  BSYNC.RECONVERGENT B1 ;  /* 0x0000000000017941 */ /* 0x000fea0003800200 */
.L_x_9005:
        /* <DEDUP_REMOVED lines=8> */
.L_x_8983:
        /* <DEDUP_REMOVED lines=35> */
.L_x_9011:
        /* <DEDUP_REMOVED lines=16> */
.L_x_9012:
[----:B------:R-:W-:Y:S05]  /*1f80*/  BSYNC.RECONVERGENT B1 ;  /* 0x0000000000017941 */ /* 0x000fea0003800200 */
.L_x_9010:
        /* <DEDUP_REMOVED lines=34> */
.L_x_9014:
        /* <DEDUP_REMOVED lines=16> */
.L_x_9015:
[----:B------:R-:W-:Y:S05]  /*22b0*/  BSYNC.RECONVERGENT B1 ;  /* 0x0000000000017941 */ /* 0x000fea0003800200 */
.L_x_9013:
        /* <DEDUP_REMOVED lines=35> */
.L_x_9017:
        /* <DEDUP_REMOVED lines=16> */
.L_x_9018:
[----:B------:R-:W-:Y:S05]  /*25f0*/  BSYNC.RECONVERGENT B1 ;  /* 0x0000000000017941 */ /* 0x000fea0003800200 */
.L_x_9016:
        /* <DEDUP_REMOVED lines=35> */
.L_x_9020:
[----:B------:R-:W-:Y:S01]  /*2830*/  IMAD.MOV.U32 R26, RZ, RZ, R18 ;  /* 0x000000ffff1a7224 */ /* 0x000fe200078e0012 */
[----:B------:R-:W-:Y:S01]  /*2840*/  MOV R13, R19 ;  /* 0x00000013000d7202 */ /* 0x000fe20000000f00 */
[----:B------:R-:W-:Y:S01]  /*2850*/  IMAD.MOV.U32 R14, RZ, RZ, R16 ;  /* 0x000000ffff0e7224 */ /* 0x000fe200078e0010 */
[----:B------:R-:W-:Y:S02]  /*2860*/  MOV R11, R17 ;  /* 0x00000011000b7202 */ /* 0x000fe40000000f00 */
[----:B------:R-:W-:-:S07]  /*2870*/  MOV R12, 0x2890 ;  /* 0x00002890000c7802 */ /* 0x000fce0000000f00 */
[----:B------:R-:W-:Y:S05]  /*2880*/  CALL.REL.NOINC `($__internal_188_$__cuda_sm20_div_s64) ;  /* 0x0000004000187944 */ /* 0x000fea0003c00000 */
        /* <DEDUP_REMOVED lines=10> */
.L_x_9021:
[----:B------:R-:W-:Y:S05]  /*2930*/  BSYNC.RECONVERGENT B1 ;  /* 0x0000000000017941 */ /* 0x000fea0003800200 */
.L_x_9019:
[----:B------:R-:W-:Y:S01]  /*2940*/  IMAD R11, R11, R34, RZ ;  /* 0x000000220b0b7224 */ /* 0x000fe200078e02ff */
[----:B------:R-:W-:Y:S01]  /*2950*/  IADD3 R8, PT, PT, R8, -0x2, RZ ;  /* 0xfffffffe08087810 */ /* 0x000fe20007ffe0ff */
[----:B------:R-:W-:Y:S02]  /*2960*/  IMAD.MOV.U32 R38, RZ, RZ, R22 ;  /* 0x000000ffff267224 */ /* 0x000fe400078e0016 */
[-C--:B------:R-:W-:Y:S02]  /*2970*/  IMAD R11, R35, R10.reuse, R11 ;  /* 0x0000000a230b7224 */ /* 0x080fe400078e020b */
[----:B------:R-:W-:-:S04]  /*2980*/  IMAD.WIDE.U32 R22, R34, R10, R38 ;  /* 0x0000000a22167225 */ /* 0x000fc800078e0026 */
[----:B------:R-:W-:-:S07]  /*2990*/  IMAD.IADD R23, R23, 0x1, R11 ;  /* 0x0000000117177824 */ /* 0x000fce00078e020b */
.L_x_9009:
        /* <DEDUP_REMOVED lines=31> */
.L_x_9023:
[----:B------:R-:W-:Y:S01]  /*2b90*/  MOV R18, R6 ;  /* 0x0000000600127202 */ /* 0x000fe20000000f00 */
[----:B------:R-:W-:Y:S01]  /*2ba0*/  IMAD.MOV.U32 R21, RZ, RZ, R9 ;  /* 0x000000ffff157224 */ /* 0x000fe200078e0009 */
[----:B------:R-:W-:Y:S01]  /*2bb0*/  MOV R24, R16 ;  /* 0x0000001000187202 */ /* 0x000fe20000000f00 */
[----:B------:R-:W-:Y:S01]  /*2bc0*/  IMAD.MOV.U32 R19, RZ, RZ, R17 ;  /* 0x000000ffff137224 */ /* 0x000fe200078e0011 */
[----:B------:R-:W-:-:S07]  /*2bd0*/  MOV R26, 0x2bf0 ;  /* 0x00002bf0001a7802 */ /* 0x000fce0000000f00 */
[----:B------:R-:W-:Y:S05]  /*2be0*/  CALL.REL.NOINC `($__internal_189_$__cuda_sm20_rem_s64) ;  /* 0x00000040008c7944 */ /* 0x000fea0003c00000 */
.L_x_9024:
[----:B------:R-:W-:Y:S05]  /*2bf0*/  BSYNC.RECONVERGENT B1 ;  /* 0x0000000000017941 */ /* 0x000fea0003800200 */
.L_x_9022:
        /* <DEDUP_REMOVED lines=30> */
.L_x_9026:
[----:B------:R-:W-:Y:S01]  /*2de0*/  MOV R24, R16 ;  /* 0x0000001000187202 */ /* 0x000fe20000000f00 */
[----:B------:R-:W-:Y:S01]  /*2df0*/  IMAD.MOV.U32 R19, RZ, RZ, R17 ;  /* 0x000000ffff137224 */ /* 0x000fe200078e0011 */
[----:B------:R-:W-:Y:S01]  /*2e00*/  MOV R18, R20 ;  /* 0x0000001400127202 */ /* 0x000fe20000000f00 */
[----:B------:R-:W-:Y:S01]  /*2e10*/  IMAD.MOV.U32 R21, RZ, RZ, R7 ;  /* 0x000000ffff157224 */ /* 0x000fe200078e0007 */
[----:B------:R-:W-:-:S07]  /*2e20*/  MOV R26, 0x2e40 ;  /* 0x00002e40001a7802 */ /* 0x000fce0000000f00 */
[----:B------:R-:W-:Y:S05]  /*2e30*/  CALL.REL.NOINC `($__internal_189_$__cuda_sm20_rem_s64) ;  /* 0x0000003c00f87944 */ /* 0x000fea0003c00000 */
[----:B------:R-:W-:Y:S01]  /*2e40*/  MOV R6, R10 ;  /* 0x0000000a00067202 */ /* 0x000fe20000000f00 */
[----:B------:R-:W-:-:S07]  /*2e50*/  IMAD.MOV.U32 R7, RZ, RZ, R11 ;  /* 0x000000ffff077224 */ /* 0x000fce00078e000b */
.L_x_9027:
[----:B------:R-:W-:Y:S05]  /*2e60*/  BSYNC.RECONVERGENT B1 ;  /* 0x0000000000017941 */ /* 0x000fea0003800200 */
.L_x_9025:
[----:B------:R-:W-:Y:S02]  /*2e70*/  IMAD R7, R7, R8, RZ ;  /* 0x0000000807077224 */ /* 0x000fe400078e02ff */
[----:B------:R-:W-:-:S04]  /*2e80*/  IMAD.WIDE.U32 R22, R8, R6, R22 ;  /* 0x0000000608167225 */ /* 0x000fc800078e0016 */
[----:B------:R-:W-:-:S05]  /*2e90*/  IMAD R7, R9, R6, R7 ;  /* 0x0000000609077224 */ /* 0x000fca00078e0207 */
[----:B------:R-:W-:-:S07]  /*2ea0*/  IADD3 R23, PT, PT, R23, R7, RZ ;  /* 0x0000000717177210 */ /* 0x000fce0007ffe0ff */
.L_x_8982:
        /* <DEDUP_REMOVED lines=12> */
.L_x_8981:
        /* <DEDUP_REMOVED lines=22> */
.L_x_9055:
        /* <DEDUP_REMOVED lines=32> */
.L_x_9032:
[----:B------:R-:W-:Y:S01]  /*32d0*/  IMAD.MOV.U32 R26, RZ, RZ, R10 ;  /* 0x000000ffff1a7224 */ /* 0x000fe200078e000a */
[----:B------:R-:W-:Y:S01]  /*32e0*/  MOV R13, R15 ;  /* 0x0000000f000d7202 */ /* 0x000fe20000000f00 */
[----:B------:R-:W-:Y:S01]  /*32f0*/  IMAD.MOV.U32 R14, RZ, RZ, R20 ;  /* 0x000000ffff0e7224 */ /* 0x000fe200078e0014 */
[----:B------:R-:W-:Y:S02]  /*3300*/  MOV R11, R21 ;  /* 0x00000015000b7202 */ /* 0x000fe40000000f00 */
[----:B------:R-:W-:-:S07]  /*3310*/  MOV R12, 0x3330 ;  /* 0x00003330000c7802 */ /* 0x000fce0000000f00 */
[----:B-123--:R-:W-:Y:S05]  /*3320*/  CALL.REL.NOINC `($__internal_188_$__cuda_sm20_div_s64) ;  /* 0x0000003400707944 */ /* 0x00efea0003c00000 */
        /* <DEDUP_REMOVED lines=10> */
.L_x_9033:
[----:B------:R-:W-:Y:S05]  /*33d0*/  BSYNC.RECONVERGENT B1 ;  /* 0x0000000000017941 */ /* 0x000fea0003800200 */
.L_x_9031:
        /* <DEDUP_REMOVED lines=38> */
.L_x_9035:
[----:B------:R-:W-:Y:S01]  /*3640*/  IMAD.MOV.U32 R26, RZ, RZ, R36 ;  /* 0x000000ffff1a7224 */ /* 0x000fe200078e0024 */
[----:B------:R-:W-:Y:S01]  /*3650*/  MOV R13, R37 ;  /* 0x00000025000d7202 */ /* 0x000fe20000000f00 */
[----:B------:R-:W-:Y:S01]  /*3660*/  IMAD.MOV.U32 R14, RZ, RZ, R38 ;  /* 0x000000ffff0e7224 */ /* 0x000fe200078e0026 */
[----:B------:R-:W-:Y:S02]  /*3670*/  MOV R11, R39 ;  /* 0x00000027000b7202 */ /* 0x000fe40000000f00 */
[----:B------:R-:W-:-:S07]  /*3680*/  MOV R12, 0x36a0 ;  /* 0x000036a0000c7802 */ /* 0x000fce0000000f00 */
[----:B-1----:R-:W-:Y:S05]  /*3690*/  CALL.REL.NOINC `($__internal_188_$__cuda_sm20_div_s64) ;  /* 0x0000003000947944 */ /* 0x002fea0003c00000 */
        /* <DEDUP_REMOVED lines=11> */
.L_x_9036:
[----:B------:R-:W-:Y:S05]  /*3750*/  BSYNC.RECONVERGENT B1 ;  /* 0x0000000000017941 */ /* 0x000fea0003800200 */
.L_x_9034:
        /* <DEDUP_REMOVED lines=38> */
.L_x_9038:
[----:B------:R-:W-:Y:S01]  /*39c0*/  MOV R26, R36 ;  /* 0x00000024001a7202 */ /* 0x000fe20000000f00 */
[----:B------:R-:W-:Y:S01]  /*39d0*/  IMAD.MOV.U32 R13, RZ, RZ, R37 ;  /* 0x000000ffff0d7224 */ /* 0x000fe200078e0025 */
[----:B------:R-:W-:Y:S01]  /*39e0*/  MOV R14, R38 ;  /* 0x00000026000e7202 */ /* 0x000fe20000000f00 */
[----:B------:R-:W-:Y:S01]  /*39f0*/  IMAD.MOV.U32 R11, RZ, RZ, R39 ;  /* 0x000000ffff0b7224 */ /* 0x000fe200078e0027 */
[----:B------:R-:W-:-:S07]  /*3a00*/  MOV R12, 0x3a20 ;  /* 0x00003a20000c7802 */ /* 0x000fce0000000f00 */
[----:B-1----:R-:W-:Y:S05]  /*3a10*/  CALL.REL.NOINC `($__internal_188_$__cuda_sm20_div_s64) ;  /* 0x0000002c00b47944 */ /* 0x002fea0003c00000 */
        /* <DEDUP_REMOVED lines=11> */
.L_x_9039:
[----:B------:R-:W-:Y:S05]  /*3ad0*/  BSYNC.RECONVERGENT B1 ;  /* 0x0000000000017941 */ /* 0x000fea0003800200 */
.L_x_9037:
        /* <DEDUP_REMOVED lines=37> */
.L_x_9041:
        /* <DEDUP_REMOVED lines=17> */
.L_x_9042:
[----:B------:R-:W-:Y:S05]  /*3e40*/  BSYNC.RECONVERGENT B1 ;  /* 0x0000000000017941 */ /* 0x000fea0003800200 */
.L_x_9040:
        /* <DEDUP_REMOVED lines=38> */
.L_x_9044:
        /* <DEDUP_REMOVED lines=17> */
.L_x_9045:
[----:B------:R-:W-:Y:S05]  /*41c0*/  BSYNC.RECONVERGENT B1 ;  /* 0x0000000000017941 */ /* 0x000fea0003800200 */
.L_x_9043:
        /* <DEDUP_REMOVED lines=38> */
.L_x_9047:
        /* <DEDUP_REMOVED lines=17> */
.L_x_9048:
[----:B------:R-:W-:Y:S05]  /*4540*/  BSYNC.RECONVERGENT B1 ;  /* 0x0000000000017941 */ /* 0x000fea0003800200 */
.L_x_9046:
        /* <DEDUP_REMOVED lines=37> */
.L_x_9050:
        /* <DEDUP_REMOVED lines=17> */
.L_x_9051:
[----:B------:R-:W-:Y:S05]  /*48b0*/  BSYNC.RECONVERGENT B1 ;  /* 0x0000000000017941 */ /* 0x000fea0003800200 */
.L_x_9049:
        /* <DEDUP_REMOVED lines=36> */
.L_x_9053:
[----:B------:R-:W-:Y:S01]  /*4b00*/  MOV R26, R36 ;  /* 0x00000024001a7202 */ /* 0x000fe20000000f00 */
[----:B------:R-:W-:Y:S01]  /*4b10*/  IMAD.MOV.U32 R14, RZ, RZ, R38 ;  /* 0x000000ffff0e7224 */ /* 0x000fe200078e0026 */
[----:B------:R-:W-:Y:S02]  /*4b20*/  MOV R13, R37 ;  /* 0x00000025000d7202 */ /* 0x000fe40000000f00 */
[----:B------:R-:W-:Y:S02]  /*4b30*/  MOV R11, R39 ;  /* 0x00000027000b7202 */ /* 0x000fe40000000f00 */
[----:B------:R-:W-:-:S07]  /*4b40*/  MOV R12, 0x4b60 ;  /* 0x00004b60000c7802 */ /* 0x000fce0000000f00 */
[----:B-1----:R-:W-:Y:S05]  /*4b50*/  CALL.REL.NOINC `($__internal_188_$__cuda_sm20_div_s64) ;  /* 0x0000001c00647944 */ /* 0x002fea0003c00000 */
        /* <DEDUP_REMOVED lines=11> */
.L_x_9054:
[----:B------:R-:W-:Y:S05]  /*4c10*/  BSYNC.RECONVERGENT B1 ;  /* 0x0000000000017941 */ /* 0x000fea0003800200 */
.L_x_9052:
        /* <DEDUP_REMOVED lines=11> */
.L_x_9030:
        /* <DEDUP_REMOVED lines=36> */
.L_x_9058:
[----:B------:R-:W-:Y:S01]  /*4f10*/  IMAD.MOV.U32 R26, RZ, RZ, R10 ;  /* 0x000000ffff1a7224 */ /* 0x000fe200078e000a */
[----:B------:R-:W-:Y:S01]  /*4f20*/  MOV R13, R15 ;  /* 0x0000000f000d7202 */ /* 0x000fe20000000f00 */
[----:B------:R-:W-:Y:S01]  /*4f30*/  IMAD.MOV.U32 R11, RZ, RZ, R17 ;  /* 0x000000ffff0b7224 */ /* 0x000fe200078e0011 */
[----:B------:R-:W-:Y:S02]  /*4f40*/  MOV R14, R16 ;  /* 0x00000010000e7202 */ /* 0x000fe40000000f00 */
[----:B------:R-:W-:-:S07]  /*4f50*/  MOV R12, 0x4f70 ;  /* 0x00004f70000c7802 */ /* 0x000fce0000000f00 */
[----:B------:R-:W-:Y:S05]  /*4f60*/  CALL.REL.NOINC `($__internal_188_$__cuda_sm20_div_s64) ;  /* 0x0000001800607944 */ /* 0x000fea0003c00000 */
        /* <DEDUP_REMOVED lines=10> */
.L_x_9059:
[----:B------:R-:W-:Y:S05]  /*5010*/  BSYNC.RECONVERGENT B1 ;  /* 0x0000000000017941 */ /* 0x000fea0003800200 */
.L_x_9057:
        /* <DEDUP_REMOVED lines=41> */
.L_x_9061:
[----:B------:R-:W-:Y:S01]  /*52b0*/  MOV R26, R20 ;  /* 0x00000014001a7202 */ /* 0x000fe20000000f00 */
[----:B------:R-:W-:Y:S01]  /*52c0*/  IMAD.MOV.U32 R14, RZ, RZ, R18 ;  /* 0x000000ffff0e7224 */ /* 0x000fe200078e0012 */
[----:B------:R-:W-:Y:S02]  /*52d0*/  MOV R13, R21 ;  /* 0x00000015000d7202 */ /* 0x000fe40000000f00 */
[----:B------:R-:W-:Y:S02]  /*52e0*/  MOV R11, R19 ;  /* 0x00000013000b7202 */ /* 0x000fe40000000f00 */
[----:B------:R-:W-:-:S07]  /*52f0*/  MOV R12, 0x5310 ;  /* 0x00005310000c7802 */ /* 0x000fce0000000f00 */
[----:B------:R-:W-:Y:S05]  /*5300*/  CALL.REL.NOINC `($__internal_188_$__cuda_sm20_div_s64) ;  /* 0x0000001400787944 */ /* 0x000fea0003c00000 */
        /* <DEDUP_REMOVED lines=11> */
.L_x_9062:
[----:B------:R-:W-:Y:S05]  /*53c0*/  BSYNC.RECONVERGENT B1 ;  /* 0x0000000000017941 */ /* 0x000fea0003800200 */
.L_x_9060:
        /* <DEDUP_REMOVED lines=40> */
.L_x_9064:
[----:B------:R-:W-:Y:S01]  /*5650*/  MOV R26, R18 ;  /* 0x00000012001a7202 */ /* 0x000fe20000000f00 */
[----:B------:R-:W-:Y:S01]  /*5660*/  IMAD.MOV.U32 R13, RZ, RZ, R19 ;  /* 0x000000ffff0d7224 */ /* 0x000fe200078e0013 */
[----:B------:R-:W-:Y:S02]  /*5670*/  MOV R14, R20 ;  /* 0x00000014000e7202 */ /* 0x000fe40000000f00 */
[----:B------:R-:W-:Y:S02]  /*5680*/  MOV R11, R21 ;  /* 0x00000015000b7202 */ /* 0x000fe40000000f00 */
[----:B------:R-:W-:-:S07]  /*5690*/  MOV R12, 0x56b0 ;  /* 0x000056b0000c7802 */ /* 0x000fce0000000f00 */
[----:B------:R-:W-:Y:S05]  /*56a0*/  CALL.REL.NOINC `($__internal_188_$__cuda_sm20_div_s64) ;  /* 0x0000001000907944 */ /* 0x000fea0003c00000 */
        /* <DEDUP_REMOVED lines=11> */
.L_x_9065:
[----:B------:R-:W-:Y:S05]  /*5760*/  BSYNC.RECONVERGENT B1 ;  /* 0x0000000000017941 */ /* 0x000fea0003800200 */
.L_x_9063:
        /* <DEDUP_REMOVED lines=39> */
.L_x_9067:
        /* <DEDUP_REMOVED lines=17> */
.L_x_9068:
[----:B------:R-:W-:Y:S05]  /*5af0*/  BSYNC.RECONVERGENT B1 ;  /* 0x0000000000017941 */ /* 0x000fea0003800200 */
.L_x_9066:
        /* <DEDUP_REMOVED lines=9> */
.L_x_9056:
        /* <DEDUP_REMOVED lines=34> */
.L_x_9071:
[----:B------:R-:W-:Y:S01]  /*5db0*/  MOV R26, R10 ;  /* 0x0000000a001a7202 */ /* 0x000fe20000000f00 */
[----:B------:R-:W-:Y:S01]  /*5dc0*/  IMAD.MOV.U32 R13, RZ, RZ, R15 ;  /* 0x000000ffff0d7224 */ /* 0x000fe200078e000f */
[----:B------:R-:W-:Y:S02]  /*5dd0*/  MOV R14, R16 ;  /* 0x00000010000e7202 */ /* 0x000fe40000000f00 */
[----:B------:R-:W-:Y:S02]  /*5de0*/  MOV R11, R17 ;  /* 0x00000011000b7202 */ /* 0x000fe40000000f00 */
[----:B------:R-:W-:-:S07]  /*5df0*/  MOV R12, 0x5e10 ;  /* 0x00005e10000c7802 */ /* 0x000fce0000000f00 */
[----:B------:R-:W-:Y:S05]  /*5e00*/  CALL.REL.NOINC `($__internal_188_$__cuda_sm20_div_s64) ;  /* 0x0000000800b87944 */ /* 0x000fea0003c00000 */
        /* <DEDUP_REMOVED lines=10> */
.L_x_9072:
[----:B------:R-:W-:Y:S05]  /*5eb0*/  BSYNC.RECONVERGENT B1 ;  /* 0x0000000000017941 */ /* 0x000fea0003800200 */
.L_x_9070:
        /* <DEDUP_REMOVED lines=39> */
.L_x_9074:
[----:B------:R-:W-:Y:S01]  /*6130*/  MOV R26, R18 ;  /* 0x00000012001a7202 */ /* 0x000fe20000000f00 */
[----:B------:R-:W-:Y:S01]  /*6140*/  IMAD.MOV.U32 R14, RZ, RZ, R16 ;  /* 0x000000ffff0e7224 */ /* 0x000fe200078e0010 */
[----:B------:R-:W-:Y:S02]  /*6150*/  MOV R13, R19 ;  /* 0x00000013000d7202 */ /* 0x000fe40000000f00 */
        /* <DEDUP_REMOVED lines=14> */
.L_x_9075:
[----:B------:R-:W-:Y:S05]  /*6240*/  BSYNC.RECONVERGENT B1 ;  /* 0x0000000000017941 */ /* 0x000fea0003800200 */
.L_x_9073:
        /* <DEDUP_REMOVED lines=9> */
.L_x_9069:
        /* <DEDUP_REMOVED lines=30> */
.L_x_9077:
[----:B------:R-:W-:Y:S01]  /*64c0*/  MOV R24, R18 ;  /* 0x0000001200187202 */ /* 0x000fe20000000f00 */
[----:B------:R-:W-:Y:S01]  /*64d0*/  IMAD.MOV.U32 R21, RZ, RZ, R15 ;  /* 0x000000ffff157224 */ /* 0x000fe200078e000f */
[----:B------:R-:W-:Y:S02]  /*64e0*/  MOV R18, R10 ;  /* 0x0000000a00127202 */ /* 0x000fe40000000f00 */
[----:B------:R-:W-:-:S07]  /*64f0*/  MOV R26, 0x6510 ;  /* 0x00006510001a7802 */ /* 0x000fce0000000f00 */
[----:B------:R-:W-:Y:S05]  /*6500*/  CALL.REL.NOINC `($__internal_189_$__cuda_sm20_rem_s64) ;  /* 0x0000000800447944 */ /* 0x000fea0003c00000 */
.L_x_9078:
[----:B------:R-:W-:Y:S05]  /*6510*/  BSYNC.RECONVERGENT B1 ;  /* 0x0000000000017941 */ /* 0x000fea0003800200 */
.L_x_9076:
        /* <DEDUP_REMOVED lines=8> */
.L_x_9029:
[----:B------:R-:W0:Y:S02]  /*65a0*/  LDCU.64 UR6, c[0x0][0x388] ;  /* 0x00007100ff0677ac */ /* 0x000e240008000a00 */
[----:B0-----:R-:W-:-:S04]  /*65b0*/  LEA R4, P0, R6, UR6, 0x1 ;  /* 0x0000000606047c11 */ /* 0x001fc8000f8008ff */
[----:B------:R-:W-:-:S05]  /*65c0*/  LEA.HI.X R5, R6, UR7, R5, 0x1, P0 ;  /* 0x0000000706057c11 */ /* 0x000fca00080f0c05 */
[----:B------:R-:W2:Y:S02]  /*65d0*/  LDG.E.U16 R4, desc[UR8][R4.64] ;  /* 0x0000000804047981 */ /* 0x000ea4000c1e1500 */
[----:B--2---:R-:W0:Y:S02]  /*65e0*/  I2F.F16.S16 R6, R4 ;  /* 0x0000000400067306 */ /* 0x004e240000100c00 */
[----:B0-----:R1:W-:Y:S02]  /*65f0*/  STS.U16 [R3], R6 ;  /* 0x0000000603007388 */ /* 0x0013e40000000400 */
.L_x_9028:
[----:B------:R-:W-:Y:S05]  /*6600*/  BSYNC.RECONVERGENT B0 ;  /* 0x0000000000007941 */ /* 0x000fea0003800200 */
.L_x_8980:
[----:B------:R-:W-:Y:S01]  /*6610*/  BAR.SYNC.DEFER_BLOCKING 0x0 ;  /* 0x0000000000007b1d */ /* 0x000fe20000010000 */
[----:B------:R-:W-:Y:S01]  /*6620*/  UISETP.GE.U32.AND UP0, UPT, UR5, 0x42, UPT ;  /* 0x000000420500788c */ /* 0x000fe2000bf06070 */
[----:B------:R-:W-:-:S08]  /*6630*/  ISETP.GT.U32.AND P1, PT, R2, 0x1f, PT ;  /* 0x0000001f0200780c */ /* 0x000fd00003f24070 */
[----:B------:R-:W-:Y:S05]  /*6640*/  BRA.U !UP0, `(.L_x_9079) ;  /* 0x0000000108307547 */ /* 0x000fea000b800000 */
.L_x_9080:
        /* <DEDUP_REMOVED lines=12> */
.L_x_9079:
        /* <DEDUP_REMOVED lines=30> */
        .weak           $__internal_188_$__cuda_sm20_div_s64
        .type           $__internal_188_$__cuda_sm20_div_s64,@function
        .size           $__internal_188_$__cuda_sm20_div_s64,($__internal_189_$__cuda_sm20_rem_s64 - $__internal_188_$__cuda_sm20_div_s64)
$__internal_188_$__cuda_sm20_div_s64:
        /* <DEDUP_REMOVED lines=82> */
[----:B------:R-:W-:Y:S06]  /*6e10*/  RET.REL.NODEC R12 `(uncontiguous_cumulate_sum_square_i16) ;  /* 0xffffff900c787950 */ /* 0x000fec0003c3ffff */
        .weak           $__internal_189_$__cuda_sm20_rem_s64
        .type           $__internal_189_$__cuda_sm20_rem_s64,@function
        .size           $__internal_189_$__cuda_sm20_rem_s64,(.L_x_10140 - $__internal_189_$__cuda_sm20_rem_s64)
$__internal_189_$__cuda_sm20_rem_s64:
        /* <DEDUP_REMOVED lines=76> */
[----:B------:R-:W-:Y:S06]  /*72e0*/  RET.REL.NODEC R26 `(uncontiguous_cumulate_sum_square_i16) ;  /* 0xffffff8c1a447950 */ /* 0x000fec0003c3ffff */
.L_x_9081:
        /* <DEDUP_REMOVED lines=9> */
.L_x_10140:


//--------------------- .text.uncontiguous_sum_square_i16 --------------------------
	.section	.text.uncontiguous_sum_square_i16,"ax",@progbits
	.align	128
        .global         uncontiguous_sum_square_i16
        .type           uncontiguous_sum_square_i16,@function
        .size           uncontiguous_sum_square_i16,(.L_x_10142 - uncontiguous_sum_square_i16)
        .other          uncontiguous_sum_square_i16,@"STO_CUDA_ENTRY STV_DEFAULT"
uncontiguous_sum_square_i16:
.text.uncontiguous_sum_square_i16:
        /* <DEDUP_REMOVED lines=37> */
.L_x_9110:
        /* <DEDUP_REMOVED lines=32> */
.L_x_9087:
[----:B------:R-:W-:Y:S01]  /*0450*/  MOV R26, R6 ;  /* 0x00000006001a7202 */ /* 0x000fe20000000f00 */
[----:B------:R-:W-:Y:S01]  /*0460*/  IMAD.MOV.U32 R13, RZ, RZ, R9 ;  /* 0x000000ffff0d7224 */ /* 0x000fe200078e0009 */
[----:B------:R-:W-:Y:S01]  /*0470*/  MOV R14, R40 ;  /* 0x00000028000e7202 */ /* 0x000fe20000000f00 */
[----:B------:R-:W-:Y:S01]  /*0480*/  IMAD.MOV.U32 R11, RZ, RZ, R41 ;  /* 0x000000ffff0b7224 */ /* 0x000fe200078e0029 */
[----:B------:R-:W-:-:S07]  /*0490*/  MOV R12, 0x4b0 ;  /* 0x000004b0000c7802 */ /* 0x000fce0000000f00 */
[----:B-1----:R-:W-:Y:S05]  /*04a0*/  CALL.REL.NOINC `($__internal_190_$__cuda_sm20_div_s64) ;  /* 0x0000006400287944 */ /* 0x002fea0003c00000 */
        /* <DEDUP_REMOVED lines=10> */
.L_x_9088:
[----:B------:R-:W-:Y:S05]  /*0550*/  BSYNC.RECONVERGENT B1 ;  /* 0x0000000000017941 */ /* 0x000fea0003800200 */
.L_x_9086:
        /* <DEDUP_REMOVED lines=33> */
.L_x_9090:
[----:B------:R-:W-:Y:S01]  /*0770*/  IMAD.MOV.U32 R26, RZ, RZ, R20 ;  /* 0x000000ffff1a7224 */ /* 0x000fe200078e0014 */
[----:B------:R-:W-:Y:S01]  /*0780*/  MOV R13, R7 ;  /* 0x00000007000d7202 */ /* 0x000fe20000000f00 */
[----:B------:R-:W-:Y:S01]  /*0790*/  IMAD.MOV.U32 R14, RZ, RZ, R40 ;  /* 0x000000ffff0e7224 */ /* 0x000fe200078e0028 */
[----:B------:R-:W-:Y:S02]  /*07a0*/  MOV R11, R41 ;  /* 0x00000029000b7202 */ /* 0x000fe40000000f00 */
[----:B------:R-:W-:-:S07]  /*07b0*/  MOV R12, 0x7d0 ;  /* 0x000007d0000c7802 */ /* 0x000fce0000000f00 */
[----:B------:R-:W-:Y:S05]  /*07c0*/  CALL.REL.NOINC `($__internal_190_$__cuda_sm20_div_s64) ;  /* 0x0000006000607944 */ /* 0x000fea0003c00000 */
        /* <DEDUP_REMOVED lines=9> */
.L_x_9091:
[----:B------:R-:W-:Y:S05]  /*0860*/  BSYNC.RECONVERGENT B1 ;  /* 0x0000000000017941 */ /* 0x000fea0003800200 */
.L_x_9089:
        /* <DEDUP_REMOVED lines=34> */
.L_x_9093:
[----:B------:R-:W-:Y:S01]  /*0a90*/  MOV R26, R34 ;  /* 0x00000022001a7202 */ /* 0x000fe20000000f00 */
[----:B------:R-:W-:Y:S01]  /*0aa0*/  IMAD.MOV.U32 R13, RZ, RZ, R35 ;  /* 0x000000ffff0d7224 */ /* 0x000fe200078e0023 */
[----:B------:R-:W-:Y:S01]  /*0ab0*/  MOV R14, R20 ;  /* 0x00000014000e7202 */ /* 0x000fe20000000f00 */
[----:B------:R-:W-:Y:S01]  /*0ac0*/  IMAD.MOV.U32 R11, RZ, RZ, R21 ;  /* 0x000000ffff0b7224 */ /* 0x000fe200078e0015 */
[----:B------:R-:W-:-:S07]  /*0ad0*/  MOV R12, 0xaf0 ;  /* 0x00000af0000c7802 */ /* 0x000fce0000000f00 */
[----:B------:R-:W-:Y:S05]  /*0ae0*/  CALL.REL.NOINC `($__internal_190_$__cuda_sm20_div_s64) ;  /* 0x0000005c00987944 */ /* 0x000fea0003c00000 */
        /* <DEDUP_REMOVED lines=10> */
.L_x_9094:
[----:B------:R-:W-:Y:S05]  /*0b90*/  BSYNC.RECONVERGENT B1 ;  /* 0x0000000000017941 */ /* 0x000fea0003800200 */
.L_x_9092:
        /* <DEDUP_REMOVED lines=34> */
.L_x_9096:
        /* <DEDUP_REMOVED lines=16> */
.L_x_9097:
[----:B------:R-:W-:Y:S05]  /*0ec0*/  BSYNC.RECONVERGENT B1 ;  /* 0x0000000000017941 */ /* 0x000fea0003800200 */
.L_x_9095:
        /* <DEDUP_REMOVED lines=36> */
.L_x_9099:
        /* <DEDUP_REMOVED lines=16> */
.L_x_9100:
[----:B------:R-:W-:Y:S05]  /*1210*/  BSYNC.RECONVERGENT B1 ;  /* 0x0000000000017941 */ /* 0x000fea0003800200 */
.L_x_9098:
        /* <DEDUP_REMOVED lines=35> */
.L_x_9102:
[----:B------:R-:W-:Y:S01]  /*1450*/  IMAD.MOV.U32 R26, RZ, RZ, R34 ;  /* 0x000000ffff1a7224 */ /* 0x000fe200078e0022 */
[----:B------:R-:W-:Y:S01]  /*1460*/  MOV R13, R35 ;  /* 0x00000023000d7202 */ /* 0x000fe20000000f00 */
[----:B------:R-:W-:Y:S01]  /*1470*/  IMAD.MOV.U32 R14, RZ, RZ, R20 ;  /* 0x000000ffff0e7224 */ /* 0x000fe200078e0014 */
[----:B------:R-:W-:Y:S02]  /*1480*/  MOV R11, R21 ;  /* 0x00000015000b7202 */ /* 0x000fe40000000f00 */
[----:B------:R-:W-:-:S07]  /*1490*/  MOV R12, 0x14b0 ;  /* 0x000014b0000c7802 */ /* 0x000fce0000000f00 */
[----:B------:R-:W-:Y:S05]  /*14a0*/  CALL.REL.NOINC `($__internal_190_$__cuda_sm20_div_s64) ;  /* 0x0000005400287944 */ /* 0x000fea0003c00000 */
        /* <DEDUP_REMOVED lines=10> */
.L_x_9103:
[----:B------:R-:W-:Y:S05]  /*1550*/  BSYNC.RECONVERGENT B1 ;  /* 0x0000000000017941 */ /* 0x000fea0003800200 */
.L_x_9101:
        /* <DEDUP_REMOVED lines=34> */
.L_x_9105:
[----:B------:R-:W-:Y:S01]  /*1780*/  IMAD.MOV.U32 R26, RZ, RZ, R38 ;  /* 0x000000ffff1a7224 */ /* 0x000fe200078e0026 */
[----:B------:R-:W-:Y:S01]  /*1790*/  MOV R13, R39 ;  /* 0x00000027000d7202 */ /* 0x000fe20000000f00 */
[----:B------:R-:W-:Y:S01]  /*17a0*/  IMAD.MOV.U32 R14, RZ, RZ, R20 ;  /* 0x000000ffff0e7224 */ /* 0x000fe200078e0014 */
[----:B------:R-:W-:Y:S02]  /*17b0*/  MOV R11, R21 ;  /* 0x00000015000b7202 */ /* 0x000fe40000000f00 */
[----:B------:R-:W-:-:S07]  /*17c0*/  MOV R12, 0x17e0 ;  /* 0x000017e0000c7802 */ /* 0x000fce0000000f00 */
[----:B------:R-:W-:Y:S05]  /*17d0*/  CALL.REL.NOINC `($__internal_190_$__cuda_sm20_div_s64) ;  /* 0x00000050005c7944 */ /* 0x000fea0003c00000 */
        /* <DEDUP_REMOVED lines=10> */
.L_x_9106:
[----:B------:R-:W-:Y:S05]  /*1880*/  BSYNC.RECONVERGENT B1 ;  /* 0x0000000000017941 */ /* 0x000fea0003800200 */
.L_x_9104:
        /* <DEDUP_REMOVED lines=35> */
.L_x_9108:
[----:B------:R-:W-:Y:S01]  /*1ac0*/  MOV R26, R34 ;  /* 0x00000022001a7202 */ /* 0x000fe20000000f00 */
[----:B------:R-:W-:Y:S01]  /*1ad0*/  IMAD.MOV.U32 R13, RZ, RZ, R35 ;  /* 0x000000ffff0d7224 */ /* 0x000fe200078e0023 */
[----:B------:R-:W-:Y:S01]  /*1ae0*/  MOV R14, R20 ;  /* 0x00000014000e7202 */ /* 0x000fe20000000f00 */
[----:B------:R-:W-:Y:S01]  /*1af0*/  IMAD.MOV.U32 R11, RZ, RZ, R21 ;  /* 0x000000ffff0b7224 */ /* 0x000fe200078e0015 */
[----:B------:R-:W-:-:S07]  /*1b00*/  MOV R12, 0x1b20 ;  /* 0x00001b20000c7802 */ /* 0x000fce0000000f00 */
[----:B------:R-:W-:Y:S05]  /*1b10*/  CALL.REL.NOINC `($__internal_190_$__cuda_sm20_div_s64) ;  /* 0x0000004c008c7944 */ /* 0x000fea0003c00000 */
        /* <DEDUP_REMOVED lines=10> */
.L_x_9109:
[----:B------:R-:W-:Y:S05]  /*1bc0*/  BSYNC.RECONVERGENT B1 ;  /* 0x0000000000017941 */ /* 0x000fea0003800200 */
.L_x_9107:
        /* <DEDUP_REMOVED lines=8> */
.L_x_9085:
        /* <DEDUP_REMOVED lines=35> */
.L_x_9113:
        /* <DEDUP_REMOVED lines=16> */
.L_x_9114:
[----:B------:R-:W-:Y:S05]  /*1f80*/  BSYNC.RECONVERGENT B1 ;  /* 0x0000000000017941 */ /* 0x000fea0003800200 */
.L_x_9112:
        /* <DEDUP_REMOVED lines=34> */
.L_x_9116:
        /* <DEDUP_REMOVED lines=16> */
.L_x_9117:
[----:B------:R-:W-:Y:S05]  /*22b0*/  BSYNC.RECONVERGENT B1 ;  /* 0x0000000000017941 */ /* 0x000fea0003800200 */
.L_x_9115:
        /* <DEDUP_REMOVED lines=35> */
.L_x_9119:
        /* <DEDUP_REMOVED lines=16> */
.L_x_9120:
[----:B------:R-:W-:Y:S05]  /*25f0*/  BSYNC.RECONVERGENT B1 ;  /* 0x0000000000017941 */ /* 0x000fea0003800200 */
.L_x_9118:
        /* <DEDUP_REMOVED lines=35> */
.L_x_9122:
[----:B------:R-:W-:Y:S01]  /*2830*/  IMAD.MOV.U32 R26, RZ, RZ, R18 ;  /* 0x000000ffff1a7224 */ /* 0x000fe200078e0012 */
[----:B------:R-:W-:Y:S01]  /*2840*/  MOV R13, R19 ;  /* 0x00000013000d7202 */ /* 0x000fe20000000f00 */
[----:B------:R-:W-:Y:S01]  /*2850*/  IMAD.MOV.U32 R14, RZ, RZ, R16 ;  /* 0x000000ffff0e7224 */ /* 0x000fe200078e0010 */
[----:B------:R-:W-:Y:S02]  /*2860*/  MOV R11, R17 ;  /* 0x00000011000b7202 */ /* 0x000fe40000000f00 */
[----:B------:R-:W-:-:S07]  /*2870*/  MOV R12, 0x2890 ;  /* 0x00002890000c7802 */ /* 0x000fce0000000f00 */
[----:B------:R-:W-:Y:S05]  /*2880*/  CALL.REL.NOINC `($__internal_190_$__cuda_sm20_div_s64) ;  /* 0x0000004000307944 */ /* 0x000fea0003c00000 */
        /* <DEDUP_REMOVED lines=10> */
.L_x_9123:
[----:B------:R-:W-:Y:S05]  /*2930*/  BSYNC.RECONVERGENT B1 ;  /* 0x0000000000017941 */ /* 0x000fea0003800200 */
.L_x_9121:
[----:B------:R-:W-:Y:S01]  /*2940*/  IMAD R11, R11, R34, RZ ;  /* 0x000000220b0b7224 */ /* 0x000fe200078e02ff */
[----:B------:R-:W-:Y:S01]  /*2950*/  IADD3 R8, PT, PT, R8, -0x2, RZ ;  /* 0xfffffffe08087810 */ /* 0x000fe20007ffe0ff */
[----:B------:R-:W-:Y:S02]  /*2960*/  IMAD.MOV.U32 R38, RZ, RZ, R22 ;  /* 0x000000ffff267224 */ /* 0x000fe400078e0016 */
[-C--:B------:R-:W-:Y:S02]  /*2970*/  IMAD R11, R35, R10.reuse, R11 ;  /* 0x0000000a230b7224 */ /* 0x080fe400078e020b */
[----:B------:R-:W-:-:S04]  /*2980*/  IMAD.WIDE.U32 R22, R34, R10, R38 ;  /* 0x0000000a22167225 */ /* 0x000fc800078e0026 */
[----:B------:R-:W-:-:S07]  /*2990*/  IMAD.IADD R23, R23, 0x1, R11 ;  /* 0x0000000117177824 */ /* 0x000fce00078e020b */
.L_x_9111:
        /* <DEDUP_REMOVED lines=31> */
.L_x_9125:
[----:B------:R-:W-:Y:S01]  /*2b90*/  MOV R18, R6 ;  /* 0x0000000600127202 */ /* 0x000fe20000000f00 */
[----:B------:R-:W-:Y:S01]  /*2ba0*/  IMAD.MOV.U32 R21, RZ, RZ, R9 ;  /* 0x000000ffff157224 */ /* 0x000fe200078e0009 */
[----:B------:R-:W-:Y:S01]  /*2bb0*/  MOV R24, R16 ;  /* 0x0000001000187202 */ /* 0x000fe20000000f00 */
[----:B------:R-:W-:Y:S01]  /*2bc0*/  IMAD.MOV.U32 R19, RZ, RZ, R17 ;  /* 0x000000ffff137224 */ /* 0x000fe200078e0011 */
[----:B------:R-:W-:-:S07]  /*2bd0*/  MOV R26, 0x2bf0 ;  /* 0x00002bf0001a7802 */ /* 0x000fce0000000f00 */
[----:B------:R-:W-:Y:S05]  /*2be0*/  CALL.REL.NOINC `($__internal_191_$__cuda_sm20_rem_s64) ;  /* 0x0000004000a47944 */ /* 0x000fea0003c00000 */
.L_x_9126:
[----:B------:R-:W-:Y:S05]  /*2bf0*/  BSYNC.RECONVERGENT B1 ;  /* 0x0000000000017941 */ /* 0x000fea0003800200 */
.L_x_9124:
        /* <DEDUP_REMOVED lines=30> */
.L_x_9128:
[----:B------:R-:W-:Y:S01]  /*2de0*/  MOV R24, R16 ;  /* 0x0000001000187202 */ /* 0x000fe20000000f00 */
[----:B------:R-:W-:Y:S01]  /*2df0*/  IMAD.MOV.U32 R19, RZ, RZ, R17 ;  /* 0x000000ffff137224 */ /* 0x000fe200078e0011 */
[----:B------:R-:W-:Y:S01]  /*2e00*/  MOV R18, R20 ;  /* 0x0000001400127202 */ /* 0x000fe20000000f00 */
[----:B------:R-:W-:Y:S01]  /*2e10*/  IMAD.MOV.U32 R21, RZ, RZ, R7 ;  /* 0x000000ffff157224 */ /* 0x000fe200078e0007 */
[----:B------:R-:W-:-:S07]  /*2e20*/  MOV R26, 0x2e40 ;  /* 0x00002e40001a7802 */ /* 0x000fce0000000f00 */
[----:B------:R-:W-:Y:S05]  /*2e30*/  CALL.REL.NOINC `($__internal_191_$__cuda_sm20_rem_s64) ;  /* 0x0000004000107944 */ /* 0x000fea0003c00000 */
[----:B------:R-:W-:Y:S01]  /*2e40*/  MOV R6, R10 ;  /* 0x0000000a00067202 */ /* 0x000fe20000000f00 */
[----:B------:R-:W-:-:S07]  /*2e50*/  IMAD.MOV.U32 R7, RZ, RZ, R11 ;  /* 0x000000ffff077224 */ /* 0x000fce00078e000b */
.L_x_9129:
[----:B------:R-:W-:Y:S05]  /*2e60*/  BSYNC.RECONVERGENT B1 ;  /* 0x0000000000017941 */ /* 0x000fea0003800200 */
.L_x_9127:
[----:B------:R-:W-:Y:S02]  /*2e70*/  IMAD R7, R7, R8, RZ ;  /* 0x0000000807077224 */ /* 0x000fe400078e02ff */
[----:B------:R-:W-:-:S04]  /*2e80*/  IMAD.WIDE.U32 R22, R8, R6, R22 ;  /* 0x0000000608167225 */ /* 0x000fc800078e0016 */
[----:B------:R-:W-:-:S05]  /*2e90*/  IMAD R7, R9, R6, R7 ;  /* 0x0000000609077224 */ /* 0x000fca00078e0207 */
[----:B------:R-:W-:-:S07]  /*2ea0*/  IADD3 R23, PT, PT, R23, R7, RZ ;  /* 0x0000000717177210 */ /* 0x000fce0007ffe0ff */
.L_x_9084:
        /* <DEDUP_REMOVED lines=15> */
.L_x_9083:
        /* <DEDUP_REMOVED lines=22> */
.L_x_9157:
        /* <DEDUP_REMOVED lines=32> */
.L_x_9134:
[----:B------:R-:W-:Y:S01]  /*3300*/  MOV R26, R10 ;  /* 0x0000000a001a7202 */ /* 0x000fe20000000f00 */
[----:B------:R-:W-:Y:S01]  /*3310*/  IMAD.MOV.U32 R13, RZ, RZ, R15 ;  /* 0x000000ffff0d7224 */ /* 0x000fe200078e000f */
[----:B------:R-:W-:Y:S01]  /*3320*/  MOV R14, R20 ;  /* 0x00000014000e7202 */ /* 0x000fe20000000f00 */
[----:B------:R-:W-:Y:S01]  /*3330*/  IMAD.MOV.U32 R11, RZ, RZ, R21 ;  /* 0x000000ffff0b7224 */ /* 0x000fe200078e0015 */
[----:B------:R-:W-:-:S07]  /*3340*/  MOV R12, 0x3360 ;  /* 0x00003360000c7802 */ /* 0x000fce0000000f00 */
[----:B-123--:R-:W-:Y:S05]  /*3350*/  CALL.REL.NOINC `($__internal_190_$__cuda_sm20_div_s64) ;  /* 0x00000034007c7944 */ /* 0x00efea0003c00000 */
        /* <DEDUP_REMOVED lines=10> */
.L_x_9135:
[----:B------:R-:W-:Y:S05]  /*3400*/  BSYNC.RECONVERGENT B1 ;  /* 0x0000000000017941 */ /* 0x000fea0003800200 */
.L_x_9133:
        /* <DEDUP_REMOVED lines=38> */
.L_x_9137:
[----:B------:R-:W-:Y:S01]  /*3670*/  MOV R26, R36 ;  /* 0x00000024001a7202 */ /* 0x000fe20000000f00 */
[----:B------:R-:W-:Y:S01]  /*3680*/  IMAD.MOV.U32 R13, RZ, RZ, R37 ;  /* 0x000000ffff0d7224 */ /* 0x000fe200078e0025 */
[----:B------:R-:W-:Y:S01]  /*3690*/  MOV R14, R38 ;  /* 0x00000026000e7202 */ /* 0x000fe20000000f00 */
[----:B------:R-:W-:Y:S01]  /*36a0*/  IMAD.MOV.U32 R11, RZ, RZ, R39 ;  /* 0x000000ffff0b7224 */ /* 0x000fe200078e0027 */
[----:B------:R-:W-:-:S07]  /*36b0*/  MOV R12, 0x36d0 ;  /* 0x000036d0000c7802 */ /* 0x000fce0000000f00 */
[----:B-1----:R-:W-:Y:S05]  /*36c0*/  CALL.REL.NOINC `($__internal_190_$__cuda_sm20_div_s64) ;  /* 0x0000003000a07944 */ /* 0x002fea0003c00000 */
        /* <DEDUP_REMOVED lines=11> */
.L_x_9138:
[----:B------:R-:W-:Y:S05]  /*3780*/  BSYNC.RECONVERGENT B1 ;  /* 0x0000000000017941 */ /* 0x000fea0003800200 */
.L_x_9136:
        /* <DEDUP_REMOVED lines=38> */
.L_x_9140:
[----:B------:R-:W-:Y:S01]  /*39f0*/  IMAD.MOV.U32 R26, RZ, RZ, R36 ;  /* 0x000000ffff1a7224 */ /* 0x000fe200078e0024 */
[----:B------:R-:W-:Y:S01]  /*3a00*/  MOV R13, R37 ;  /* 0x00000025000d7202 */ /* 0x000fe20000000f00 */
[----:B------:R-:W-:Y:S01]  /*3a10*/  IMAD.MOV.U32 R14, RZ, RZ, R38 ;  /* 0x000000ffff0e7224 */ /* 0x000fe200078e0026 */
[----:B------:R-:W-:Y:S02]  /*3a20*/  MOV R11, R39 ;  /* 0x00000027000b7202 */ /* 0x000fe40000000f00 */
[----:B------:R-:W-:-:S07]  /*3a30*/  MOV R12, 0x3a50 ;  /* 0x00003a50000c7802 */ /* 0x000fce0000000f00 */
[----:B-1----:R-:W-:Y:S05]  /*3a40*/  CALL.REL.NOINC `($__internal_190_$__cuda_sm20_div_s64) ;  /* 0x0000002c00c07944 */ /* 0x002fea0003c00000 */
        /* <DEDUP_REMOVED lines=11> */
.L_x_9141:
[----:B------:R-:W-:Y:S05]  /*3b00*/  BSYNC.RECONVERGENT B1 ;  /* 0x0000000000017941 */ /* 0x000fea0003800200 */
.L_x_9139:
        /* <DEDUP_REMOVED lines=37> */
.L_x_9143:
        /* <DEDUP_REMOVED lines=17> */
.L_x_9144:
[----:B------:R-:W-:Y:S05]  /*3e70*/  BSYNC.RECONVERGENT B1 ;  /* 0x0000000000017941 */ /* 0x000fea0003800200 */
.L_x_9142:
        /* <DEDUP_REMOVED lines=38> */
.L_x_9146:
        /* <DEDUP_REMOVED lines=17> */
.L_x_9147:
[----:B------:R-:W-:Y:S05]  /*41f0*/  BSYNC.RECONVERGENT B1 ;  /* 0x0000000000017941 */ /* 0x000fea0003800200 */
.L_x_9145:
        /* <DEDUP_REMOVED lines=38> */
.L_x_9149:
        /* <DEDUP_REMOVED lines=17> */
.L_x_9150:
[----:B------:R-:W-:Y:S05]  /*4570*/  BSYNC.RECONVERGENT B1 ;  /* 0x0000000000017941 */ /* 0x000fea0003800200 */
.L_x_9148:
        /* <DEDUP_REMOVED lines=37> */
.L_x_9152:
        /* <DEDUP_REMOVED lines=17> */
.L_x_9153:
[----:B------:R-:W-:Y:S05]  /*48e0*/  BSYNC.RECONVERGENT B1 ;  /* 0x0000000000017941 */ /* 0x000fea0003800200 */
.L_x_9151:
        /* <DEDUP_REMOVED lines=36> */
.L_x_9155:
[----:B------:R-:W-:Y:S01]  /*4b30*/  MOV R26, R36 ;  /* 0x00000024001a7202 */ /* 0x000fe20000000f00 */
[----:B------:R-:W-:Y:S01]  /*4b40*/  IMAD.MOV.U32 R14, RZ, RZ, R38 ;  /* 0x000000ffff0e7224 */ /* 0x000fe200078e0026 */
[----:B------:R-:W-:Y:S02]  /*4b50*/  MOV R13, R37 ;  /* 0x00000025000d7202 */ /* 0x000fe40000000f00 */
[----:B------:R-:W-:Y:S02]  /*4b60*/  MOV R11, R39 ;  /* 0x00000027000b7202 */ /* 0x000fe40000000f00 */
[----:B------:R-:W-:-:S07]  /*4b70*/  MOV R12, 0x4b90 ;  /* 0x00004b90000c7802 */ /* 0x000fce0000000f00 */
[----:B-1----:R-:W-:Y:S05]  /*4b80*/  CALL.REL.NOINC `($__internal_190_$__cuda_sm20_div_s64) ;  /* 0x0000001c00707944 */ /* 0x002fea0003c00000 */
        /* <DEDUP_REMOVED lines=11> */
.L_x_9156:
[----:B------:R-:W-:Y:S05]  /*4c40*/  BSYNC.RECONVERGENT B1 ;  /* 0x0000000000017941 */ /* 0x000fea0003800200 */
.L_x_9154:
        /* <DEDUP_REMOVED lines=11> */
.L_x_9132:
        /* <DEDUP_REMOVED lines=36> */
.L_x_9160:
[----:B------:R-:W-:Y:S01]  /*4f40*/  IMAD.MOV.U32 R26, RZ, RZ, R10 ;  /* 0x000000ffff1a7224 */ /* 0x000fe200078e000a */
[----:B------:R-:W-:Y:S01]  /*4f50*/  MOV R13, R15 ;  /* 0x0000000f000d7202 */ /* 0x000fe20000000f00 */
[----:B------:R-:W-:Y:S01]  /*4f60*/  IMAD.MOV.U32 R11, RZ, RZ, R17 ;  /* 0x000000ffff0b7224 */ /* 0x000fe200078e0011 */
[----:B------:R-:W-:Y:S02]  /*4f70*/  MOV R14, R16 ;  /* 0x00000010000e7202 */ /* 0x000fe40000000f00 */
[----:B------:R-:W-:-:S07]  /*4f80*/  MOV R12, 0x4fa0 ;  /* 0x00004fa0000c7802 */ /* 0x000fce0000000f00 */
[----:B------:R-:W-:Y:S05]  /*4f90*/  CALL.REL.NOINC `($__internal_190_$__cuda_sm20_div_s64) ;  /* 0x00000018006c7944 */ /* 0x000fea0003c00000 */
        /* <DEDUP_REMOVED lines=10> */
.L_x_9161:
[----:B------:R-:W-:Y:S05]  /*5040*/  BSYNC.RECONVERGENT B1 ;  /* 0x0000000000017941 */ /* 0x000fea0003800200 */
.L_x_9159:
        /* <DEDUP_REMOVED lines=41> */
.L_x_9163:
[----:B------:R-:W-:Y:S01]  /*52e0*/  MOV R26, R20 ;  /* 0x00000014001a7202 */ /* 0x000fe20000000f00 */
[----:B------:R-:W-:Y:S01]  /*52f0*/  IMAD.MOV.U32 R14, RZ, RZ, R18 ;  /* 0x000000ffff0e7224 */ /* 0x000fe200078e0012 */
[----:B------:R-:W-:Y:S02]  /*5300*/  MOV R13, R21 ;  /* 0x00000015000d7202 */ /* 0x000fe40000000f00 */
[----:B------:R-:W-:Y:S02]  /*5310*/  MOV R11, R19 ;  /* 0x00000013000b7202 */ /* 0x000fe40000000f00 */
[----:B------:R-:W-:-:S07]  /*5320*/  MOV R12, 0x5340 ;  /* 0x00005340000c7802 */ /* 0x000fce0000000f00 */
[----:B------:R-:W-:Y:S05]  /*5330*/  CALL.REL.NOINC `($__internal_190_$__cuda_sm20_div_s64) ;  /* 0x0000001400847944 */ /* 0x000fea0003c00000 */
        /* <DEDUP_REMOVED lines=11> */
.L_x_9164:
[----:B------:R-:W-:Y:S05]  /*53f0*/  BSYNC.RECONVERGENT B1 ;  /* 0x0000000000017941 */ /* 0x000fea0003800200 */
.L_x_9162:
        /* <DEDUP_REMOVED lines=40> */
.L_x_9166:
[----:B------:R-:W-:Y:S01]  /*5680*/  MOV R26, R18 ;  /* 0x00000012001a7202 */ /* 0x000fe20000000f00 */
[----:B------:R-:W-:Y:S01]  /*5690*/  IMAD.MOV.U32 R13, RZ, RZ, R19 ;  /* 0x000000ffff0d7224 */ /* 0x000fe200078e0013 */
[----:B------:R-:W-:Y:S02]  /*56a0*/  MOV R14, R20 ;  /* 0x00000014000e7202 */ /* 0x000fe40000000f00 */
[----:B------:R-:W-:Y:S02]  /*56b0*/  MOV R11, R21 ;  /* 0x00000015000b7202 */ /* 0x000fe40000000f00 */
[----:B------:R-:W-:-:S07]  /*56c0*/  MOV R12, 0x56e0 ;  /* 0x000056e0000c7802 */ /* 0x000fce0000000f00 */
[----:B------:R-:W-:Y:S05]  /*56d0*/  CALL.REL.NOINC `($__internal_190_$__cuda_sm20_div_s64) ;  /* 0x00000010009c7944 */ /* 0x000fea0003c00000 */
        /* <DEDUP_REMOVED lines=11> */
.L_x_9167:
[----:B------:R-:W-:Y:S05]  /*5790*/  BSYNC.RECONVERGENT B1 ;  /* 0x0000000000017941 */ /* 0x000fea0003800200 */
.L_x_9165:
        /* <DEDUP_REMOVED lines=39> */
.L_x_9169:
        /* <DEDUP_REMOVED lines=17> */
.L_x_9170:
[----:B------:R-:W-:Y:S05]  /*5b20*/  BSYNC.RECONVERGENT B1 ;  /* 0x0000000000017941 */ /* 0x000fea0003800200 */
.L_x_9168:
        /* <DEDUP_REMOVED lines=9> */
.L_x_9158:
        /* <DEDUP_REMOVED lines=34> */
.L_x_9173:
[----:B------:R-:W-:Y:S01]  /*5de0*/  MOV R26, R10 ;  /* 0x0000000a001a7202 */ /* 0x000fe20000000f00 */
[----:B------:R-:W-:Y:S01]  /*5df0*/  IMAD.MOV.U32 R13, RZ, RZ, R15 ;  /* 0x000000ffff0d7224 */ /* 0x000fe200078e000f */
[----:B------:R-:W-:Y:S02]  /*5e00*/  MOV R14, R16 ;  /* 0x00000010000e7202 */ /* 0x000fe40000000f00 */
[----:B------:R-:W-:Y:S02]  /*5e10*/  MOV R11, R17 ;  /* 0x00000011000b7202 */ /* 0x000fe40000000f00 */
[----:B------:R-:W-:-:S07]  /*5e20*/  MOV R12, 0x5e40 ;  /* 0x00005e40000c7802 */ /* 0x000fce0000000f00 */
[----:B------:R-:W-:Y:S05]  /*5e30*/  CALL.REL.NOINC `($__internal_190_$__cuda_sm20_div_s64) ;  /* 0x0000000800c47944 */ /* 0x000fea0003c00000 */
        /* <DEDUP_REMOVED lines=10> */
.L_x_9174:
[----:B------:R-:W-:Y:S05]  /*5ee0*/  BSYNC.RECONVERGENT B1 ;  /* 0x0000000000017941 */ /* 0x000fea0003800200 */
.L_x_9172:
        /* <DEDUP_REMOVED lines=39> */
.L_x_9176:
[----:B------:R-:W-:Y:S01]  /*6160*/  MOV R26, R18 ;  /* 0x00000012001a7202 */ /* 0x000fe20000000f00 */
[----:B------:R-:W-:Y:S01]  /*6170*/  IMAD.MOV.U32 R14, RZ, RZ, R16 ;  /* 0x000000ffff0e7224 */ /* 0x000fe200078e0010 */
[----:B------:R-:W-:Y:S02]  /*6180*/  MOV R13, R19 ;  /* 0x00000013000d7202 */ /* 0x000fe40000000f00 */
        /* <DEDUP_REMOVED lines=14> */
.L_x_9177:
[----:B------:R-:W-:Y:S05]  /*6270*/  BSYNC.RECONVERGENT B1 ;  /* 0x0000000000017941 */ /* 0x000fea0003800200 */
.L_x_9175:
        /* <DEDUP_REMOVED lines=9> */
.L_x_9171:
        /* <DEDUP_REMOVED lines=30> */
.L_x_9179:
[----:B------:R-:W-:Y:S01]  /*64f0*/  MOV R24, R18 ;  /* 0x0000001200187202 */ /* 0x000fe20000000f00 */
[----:B------:R-:W-:Y:S01]  /*6500*/  IMAD.MOV.U32 R21, RZ, RZ, R15 ;  /* 0x000000ffff157224 */ /* 0x000fe200078e000f */
[----:B------:R-:W-:Y:S02]  /*6510*/  MOV R18, R10 ;  /* 0x0000000a00127202 */ /* 0x000fe40000000f00 */
[----:B------:R-:W-:-:S07]  /*6520*/  MOV R26, 0x6540 ;  /* 0x00006540001a7802 */ /* 0x000fce0000000f00 */
[----:B------:R-:W-:Y:S05]  /*6530*/  CALL.REL.NOINC `($__internal_191_$__cuda_sm20_rem_s64) ;  /* 0x0000000800507944 */ /* 0x000fea0003c00000 */
.L_x_9180:
[----:B------:R-:W-:Y:S05]  /*6540*/  BSYNC.RECONVERGENT B1 ;  /* 0x0000000000017941 */ /* 0x000fea0003800200 */
.L_x_9178:
        /* <DEDUP_REMOVED lines=8> */
.L_x_9131:
[----:B------:R-:W0:Y:S02]  /*65d0*/  LDCU.64 UR6, c[0x0][0x388] ;  /* 0x00007100ff0677ac */ /* 0x000e240008000a00 */
[----:B0-----:R-:W-:-:S04]  /*65e0*/  LEA R4, P0, R6, UR6, 0x1 ;  /* 0x0000000606047c11 */ /* 0x001fc8000f8008ff */
[----:B------:R-:W-:-:S05]  /*65f0*/  LEA.HI.X R5, R6, UR7, R5, 0x1, P0 ;  /* 0x0000000706057c11 */ /* 0x000fca00080f0c05 */
[----:B------:R-:W2:Y:S02]  /*6600*/  LDG.E.U16 R4, desc[UR8][R4.64] ;  /* 0x0000000804047981 */ /* 0x000ea4000c1e1500 */
[----:B--2---:R-:W-:-:S05]  /*6610*/  PRMT R6, R4, 0x9910, RZ ;  /* 0x0000991004067816 */ /* 0x004fca00000000ff */
[----:B------:R-:W-:-:S05]  /*6620*/  IMAD R6, R6, R6, RZ ;  /* 0x0000000606067224 */ /* 0x000fca00078e02ff */
[----:B------:R-:W-:-:S04]  /*6630*/  I2FP.F32.U32 R6, R6 ;  /* 0x0000000600067245 */ /* 0x000fc80000201000 */
[----:B------:R-:W-:-:S05]  /*6640*/  F2FP.F16.F32.PACK_AB R6, RZ, R6 ;  /* 0x00000006ff06723e */ /* 0x000fca00000000ff */
[----:B------:R1:W-:Y:S02]  /*6650*/  STS.U16 [R3], R6 ;  /* 0x0000000603007388 */ /* 0x0003e40000000400 */
.L_x_9130:
[----:B------:R-:W-:Y:S05]  /*6660*/  BSYNC.RECONVERGENT B0 ;  /* 0x0000000000007941 */ /* 0x000fea0003800200 */
.L_x_9082:
[----:B------:R-:W-:Y:S01]  /*6670*/  BAR.SYNC.DEFER_BLOCKING 0x0 ;  /* 0x0000000000007b1d */ /* 0x000fe20000010000 */
[----:B------:R-:W-:Y:S01]  /*6680*/  UISETP.GE.U32.AND UP0, UPT, UR5, 0x42, UPT ;  /* 0x000000420500788c */ /* 0x000fe2000bf06070 */
[----:B------:R-:W-:-:S08]  /*6690*/  ISETP.GT.U32.AND P1, PT, R2, 0x1f, PT ;  /* 0x0000001f0200780c */ /* 0x000fd00003f24070 */
[----:B------:R-:W-:Y:S05]  /*66a0*/  BRA.U !UP0, `(.L_x_9181) ;  /* 0x0000000108307547 */ /* 0x000fea000b800000 */
.L_x_9182:
        /* <DEDUP_REMOVED lines=12> */
.L_x_9181:
        /* <DEDUP_REMOVED lines=30> */
        .weak           $__internal_190_$__cuda_sm20_div_s64
        .type           $__internal_190_$__cuda_sm20_div_s64,@function
        .size           $__internal_190_$__cuda_sm20_div_s64,($__internal_191_$__cuda_sm20_rem_s64 - $__internal_190_$__cuda_sm20_div_s64)
$__internal_190_$__cuda_sm20_div_s64:
        /* <DEDUP_REMOVED lines=82> */
[----:B------:R-:W-:Y:S06]  /*6e70*/  RET.REL.NODEC R12 `(uncontiguous_sum_square_i16) ;  /* 0xffffff900c607950 */ /* 0x000fec0003c3ffff */
        .weak           $__internal_191_$__cuda_sm20_rem_s64
        .type           $__internal_191_$__cuda_sm20_rem_s64,@function
        .size           $__internal_191_$__cuda_sm20_rem_s64,(.L_x_10142 - $__internal_191_$__cuda_sm20_rem_s64)
$__internal_191_$__cuda_sm20_rem_s64:
        /* <DEDUP_REMOVED lines=76> */
[----:B------:R-:W-:Y:S06]  /*7340*/  RET.REL.NODEC R26 `(uncontiguous_sum_square_i16) ;  /* 0xffffff8c1a2c7950 */ /* 0x000fec0003c3ffff */
.L_x_9183:
        /* <DEDUP_REMOVED lines=11> */
.L_x_10142:


//--------------------- .text.contiguous_cumulate_sum_square_i16 --------------------------
	.section	.text.contiguous_cumulate_sum_square_i16,"ax",@progbits
	.align	128
        .global         contiguous_cumulate_sum_square_i16
        .type           contiguous_cumulate_sum_square_i16,@function
        .size           contiguous_cumulate_sum_square_i16,(.L_x_10349 - contiguous_cumulate_sum_square_i16)
        .other          contiguous_cumulate_sum_square_i16,@"STO_CUDA_ENTRY STV_DEFAULT"
contiguous_cumulate_sum_square_i16:
.text.contiguous_cumulate_sum_square_i16:
        /* <DEDUP_REMOVED lines=39> */
.L_x_9185:
[----:B------:R-:W-:Y:S05]  /*0270*/  BSYNC.RECONVERGENT B0 ;  /* 0x0000000000007941 */ /* 0x000fea0003800200 */
.L_x_9184:
[----:B------:R-:W-:Y:S01]  /*0280*/  BAR.SYNC.DEFER_BLOCKING 0x0 ;  /* 0x0000000000007b1d */ /* 0x000fe20000010000 */
[----:B------:R-:W-:-:S09]  /*0290*/  UISETP.GE.U32.AND UP0, UPT, UR5, 0x42, UPT ;  /* 0x000000420500788c */ /* 0x000fd2000bf06070 */
[----:B------:R-:W-:Y:S05]  /*02a0*/  BRA.U !UP0, `(.L_x_9186) ;  /* 0x0000000108307547 */ /* 0x000fea000b800000 */
.L_x_9187:
        /* <DEDUP_REMOVED lines=12> */
.L_x_9186:
        /* <DEDUP_REMOVED lines=30> */
.L_x_9188:
        /* <DEDUP_REMOVED lines=11> */
.L_x_10349:


//--------------------- .text.contiguous_sum_square_i16 --------------------------
	.section	.text.contiguous_sum_square_i16,"ax",@progbits
	.align	128
        .global         contiguous_sum_square_i16
        .type           contiguous_sum_square_i16,@function
        .size           contiguous_sum_square_i16,(.L_x_10350 - contiguous_sum_square_i16)
        .other          contiguous_sum_square_i16,@"STO_CUDA_ENTRY STV_DEFAULT"
contiguous_sum_square_i16:
.text.contiguous_sum_square_i16:
        /* <DEDUP_REMOVED lines=22> */
[----:B------:R-:W-:Y:S02]  /*0160*/  ISETP.GT.U32.AND P1, PT, R2, 0x1f, PT ;  /* 0x0000001f0200780c */ /* 0x000fe40003f24070 */
[----:B--2---:R-:W-:-:S05]  /*0170*/  @!P0 PRMT R3, R4, 0x9910, RZ ;  /* 0x0000991004038816 */ /* 0x004fca00000000ff */
[----:B------:R-:W-:Y:S01]  /*0180*/  @!P0 IMAD R3, R3, R3, RZ ;  /* 0x0000000303038224 */ /* 0x000fe200078e02ff */
[----:B---3--:R-:W-:-:S05]  /*0190*/  @!P0 PRMT R8, R6, 0x9910, RZ ;  /* 0x0000991006088816 */ /* 0x008fca00000000ff */
[----:B------:R-:W-:-:S05]  /*01a0*/  @!P0 IMAD R3, R8, R8, R3 ;  /* 0x0000000808038224 */ /* 0x000fca00078e0203 */
        /* <DEDUP_REMOVED lines=13> */
[----:B--2---:R-:W-:-:S05]  /*0280*/  PRMT R6, R4, 0x9910, RZ ;  /* 0x0000991004067816 */ /* 0x004fca00000000ff */
[----:B------:R-:W-:-:S05]  /*0290*/  IMAD R6, R6, R6, RZ ;  /* 0x0000000606067224 */ /* 0x000fca00078e02ff */
[----:B------:R-:W-:-:S04]  /*02a0*/  I2FP.F32.U32 R6, R6 ;  /* 0x0000000600067245 */ /* 0x000fc80000201000 */
[----:B------:R-:W-:-:S05]  /*02b0*/  F2FP.F16.F32.PACK_AB R6, RZ, R6 ;  /* 0x00000006ff06723e */ /* 0x000fca00000000ff */
[----:B------:R1:W-:Y:S02]  /*02c0*/  STS.U16 [R3], R6 ;  /* 0x0000000603007388 */ /* 0x0003e40000000400 */
.L_x_9190:
[----:B------:R-:W-:Y:S05]  /*02d0*/  BSYNC.RECONVERGENT B0 ;  /* 0x0000000000007941 */ /* 0x000fea0003800200 */
.L_x_9189:
[----:B------:R-:W-:Y:S01]  /*02e0*/  BAR.SYNC.DEFER_BLOCKING 0x0 ;  /* 0x0000000000007b1d */ /* 0x000fe20000010000 */
[----:B------:R-:W-:-:S09]  /*02f0*/  UISETP.GE.U32.AND UP0, UPT, UR5, 0x42, UPT ;  /* 0x000000420500788c */ /* 0x000fd2000bf06070 */
[----:B------:R-:W-:Y:S05]  /*0300*/  BRA.U !UP0, `(.L_x_9191) ;  /* 0x0000000108307547 */ /* 0x000fea000b800000 */
.L_x_9192:
        /* <DEDUP_REMOVED lines=12> */
.L_x_9191:
        /* <DEDUP_REMOVED lines=30> */
.L_x_9193:
        /* <DEDUP_REMOVED lines=13> */
.L_x_10350:


//--------------------- .text.contiguous_sum_square33_i8 --------------------------
	.section	.text.contiguous_sum_square33_i8,"ax",@progbits
	.align	128
        .global         contiguous_sum_square33_i8
        .type           contiguous_sum_square33_i8,@function
        .size           contiguous_sum_square33_i8,(.L_x_10351 - contiguous_sum_square33_i8)
        .other          contiguous_sum_square33_i8,@"STO_CUDA_ENTRY STV_DEFAULT"
contiguous_sum_square33_i8:
.text.contiguous_sum_square33_i8:
        /* <DEDUP_REMOVED lines=53> */
.L_x_9196:
        /* <DEDUP_REMOVED lines=56> */
.L_x_9195:
        /* <DEDUP_REMOVED lines=32> */
.L_x_9198:
        /* <DEDUP_REMOVED lines=19> */
.L_x_9199:
[----:B------:R-:W-:Y:S05]  /*0a00*/  @!P1 BRA `(.L_x_9197) ;  /* 0x0000000000289947 */ /* 0x000fea0003800000 */
[----:B------:R-:W-:Y:S01]  /*0a10*/  IMAD R8, R0, UR4, RZ ;  /* 0x0000000400087c24 */ /* 0x000fe2000f8e02ff */
[----:B------:R-:W-:-:S03]  /*0a20*/  IADD3 R6, PT, PT, -R6, RZ, RZ ;  /* 0x000000ff06067210 */ /* 0x000fc60007ffe1ff */
[----:B------:R-:W-:-:S05]  /*0a30*/  IMAD R8, R8, 0x2, R7 ;  /* 0x0000000208087824 */ /* 0x000fca00078e0207 */
[----:B------:R-:W-:-:S07]  /*0a40*/  IADD3 R9, PT, PT, R8, UR5, RZ ;  /* 0x0000000508097c10 */ /* 0x000fce000fffe0ff */
.L_x_9200:
[----:B------:R0:W1:Y:S01]  /*0a50*/  LDS.U16 R11, [R9] ;  /* 0x00000000090b7984 */ /* 0x0000620000000400 */
[----:B------:R-:W-:-:S05]  /*0a60*/  VIADD R6, R6, 0x1 ;  /* 0x0000000106067836 */ /* 0x000fca0000000000 */
[----:B------:R-:W-:Y:S02]  /*0a70*/  ISETP.NE.AND P0, PT, R6, RZ, PT ;  /* 0x000000ff0600720c */ /* 0x000fe40003f05270 */
[----:B0-----:R-:W-:Y:S01]  /*0a80*/  LEA R9, R0, R9, 0x1 ;  /* 0x0000000900097211 */ /* 0x001fe200078e08ff */
[----:B-1----:R-:W-:-:S10]  /*0a90*/  HADD2 R12, R12.H0_H0, R11.H0_H0 ;  /* 0x2000000b0c0c7230 */ /* 0x002fd40000000800 */
[----:B------:R-:W-:Y:S05]  /*0aa0*/  @P0 BRA `(.L_x_9200) ;  /* 0xfffffffc00e80947 */ /* 0x000fea000383ffff */
.L_x_9197:
[----:B-1----:R2:W-:Y:S02]  /*0ab0*/  STS.U16 [R7+UR5], R12 ;  /* 0x0000000c07007988 */ /* 0x0025e40008000405 */
.L_x_9194:
        /* <DEDUP_REMOVED lines=8> */
.L_x_9201:
        /* <DEDUP_REMOVED lines=12> */
.L_x_10351:


//--------------------- .text.contiguous_sum_square3_i8 --------------------------
	.section	.text.contiguous_sum_square3_i8,"ax",@progbits
	.align	128
        .global         contiguous_sum_square3_i8
        .type           contiguous_sum_square3_i8,@function
        .size           contiguous_sum_square3_i8,(.L_x_10144 - contiguous_sum_square3_i8)
        .other          contiguous_sum_square3_i8,@"STO_CUDA_ENTRY STV_DEFAULT"
contiguous_sum_square3_i8:
.text.contiguous_sum_square3_i8:
        /* <DEDUP_REMOVED lines=43> */
.L_x_9220:
        /* <DEDUP_REMOVED lines=27> */
.L_x_9204:
[----:B------:R-:W-:Y:S01]  /*0460*/  MOV R27, R32 ;  /* 0x00000020001b7202 */ /* 0x000fe20000000f00 */
[----:B------:R-:W-:Y:S01]  /*0470*/  IMAD.MOV.U32 R2, RZ, RZ, R34 ;  /* 0x000000ffff027224 */ /* 0x000fe200078e0022 */
[----:B------:R-:W-:Y:S02]  /*0480*/  MOV R0, R35 ;  /* 0x0000002300007202 */ /* 0x000fe40000000f00 */
[----:B------:R-:W-:-:S07]  /*0490*/  MOV R9, 0x4b0 ;  /* 0x000004b000097802 */ /* 0x000fce0000000f00 */
[----:B012-4-:R-:W-:Y:S05]  /*04a0*/  CALL.REL.NOINC `($__internal_192_$__cuda_sm20_div_s64) ;  /* 0x0000003400907944 */ /* 0x017fea0003c00000 */
        /* <DEDUP_REMOVED lines=8> */
.L_x_9205:
        /* <DEDUP_REMOVED lines=33> */
.L_x_9206:
[----:B------:R-:W-:Y:S01]  /*0740*/  MOV R27, R31 ;  /* 0x0000001f001b7202 */ /* 0x000fe20000000f00 */
[----:B------:R-:W-:Y:S01]  /*0750*/  IMAD.MOV.U32 R2, RZ, RZ, R34 ;  /* 0x000000ffff027224 */ /* 0x000fe200078e0022 */
[----:B------:R-:W-:Y:S02]  /*0760*/  MOV R0, R35 ;  /* 0x0000002300007202 */ /* 0x000fe40000000f00 */
[----:B------:R-:W-:-:S07]  /*0770*/  MOV R9, 0x790 ;  /* 0x0000079000097802 */ /* 0x000fce0000000f00 */
[----:B0---4-:R-:W-:Y:S05]  /*0780*/  CALL.REL.NOINC `($__internal_192_$__cuda_sm20_div_s64) ;  /* 0x0000003000d87944 */ /* 0x011fea0003c00000 */
        /* <DEDUP_REMOVED lines=9> */
.L_x_9207:
        /* <DEDUP_REMOVED lines=35> */
.L_x_9208:
[----:B------:R-:W-:Y:S01]  /*0a50*/  IMAD.MOV.U32 R27, RZ, RZ, R29 ;  /* 0x000000ffff1b7224 */ /* 0x000fe200078e001d */
[----:B------:R-:W-:Y:S01]  /*0a60*/  MOV R2, R32 ;  /* 0x0000002000027202 */ /* 0x000fe20000000f00 */
[----:B------:R-:W-:Y:S01]  /*0a70*/  IMAD.MOV.U32 R0, RZ, RZ, R33 ;  /* 0x000000ffff007224 */ /* 0x000fe200078e0021 */
[----:B------:R-:W-:-:S07]  /*0a80*/  MOV R9, 0xaa0 ;  /* 0x00000aa000097802 */ /* 0x000fce0000000f00 */
[----:B0---4-:R-:W-:Y:S05]  /*0a90*/  CALL.REL.NOINC `($__internal_192_$__cuda_sm20_div_s64) ;  /* 0x0000003000147944 */ /* 0x011fea0003c00000 */
        /* <DEDUP_REMOVED lines=9> */
.L_x_9209:
        /* <DEDUP_REMOVED lines=33> */
.L_x_9210:
[----:B------:R-:W-:Y:S01]  /*0d40*/  MOV R27, R28 ;  /* 0x0000001c001b7202 */ /* 0x000fe20000000f00 */
[----:B------:R-:W-:Y:S01]  /*0d50*/  IMAD.MOV.U32 R2, RZ, RZ, R32 ;  /* 0x000000ffff027224 */ /* 0x000fe200078e0020 */
[----:B------:R-:W-:Y:S02]  /*0d60*/  MOV R0, R33 ;  /* 0x0000002100007202 */ /* 0x000fe40000000f00 */
[----:B------:R-:W-:-:S07]  /*0d70*/  MOV R9, 0xd90 ;  /* 0x00000d9000097802 */ /* 0x000fce0000000f00 */
[----:B0---4-:R-:W-:Y:S05]  /*0d80*/  CALL.REL.NOINC `($__internal_192_$__cuda_sm20_div_s64) ;  /* 0x0000002c00587944 */ /* 0x011fea0003c00000 */
        /* <DEDUP_REMOVED lines=8> */
.L_x_9211:
        /* <DEDUP_REMOVED lines=34> */
.L_x_9212:
        /* <DEDUP_REMOVED lines=14> */
.L_x_9213:
        /* <DEDUP_REMOVED lines=34> */
.L_x_9214:
        /* <DEDUP_REMOVED lines=14> */
.L_x_9215:
        /* <DEDUP_REMOVED lines=34> */
.L_x_9216:
        /* <DEDUP_REMOVED lines=14> */
.L_x_9217:
        /* <DEDUP_REMOVED lines=34> */
.L_x_9218:
[----:B------:R-:W-:Y:S01]  /*1930*/  IMAD.MOV.U32 R27, RZ, RZ, R30 ;  /* 0x000000ffff1b7224 */ /* 0x000fe200078e001e */
[----:B------:R-:W-:Y:S02]  /*1940*/  MOV R2, R32 ;  /* 0x0000002000027202 */ /* 0x000fe40000000f00 */
[----:B------:R-:W-:Y:S02]  /*1950*/  MOV R0, R33 ;  /* 0x0000002100007202 */ /* 0x000fe40000000f00 */
[----:B------:R-:W-:-:S07]  /*1960*/  MOV R9, 0x1980 ;  /* 0x0000198000097802 */ /* 0x000fce0000000f00 */
[----:B0---4-:R-:W-:Y:S05]  /*1970*/  CALL.REL.NOINC `($__internal_192_$__cuda_sm20_div_s64) ;  /* 0x00000020005c7944 */ /* 0x011fea0003c00000 */
        /* <DEDUP_REMOVED lines=9> */
.L_x_9219:
        /* <DEDUP_REMOVED lines=14> */
.L_x_9203:
        /* <DEDUP_REMOVED lines=33> */
.L_x_9222:
[----:B------:R-:W-:Y:S01]  /*1d00*/  MOV R27, R32 ;  /* 0x00000020001b7202 */ /* 0x000fe20000000f00 */
[----:B------:R-:W-:Y:S01]  /*1d10*/  IMAD.MOV.U32 R2, RZ, RZ, R16 ;  /* 0x000000ffff027224 */ /* 0x000fe200078e0010 */
[----:B------:R-:W-:Y:S02]  /*1d20*/  MOV R0, R17 ;  /* 0x0000001100007202 */ /* 0x000fe40000000f00 */
[----:B------:R-:W-:-:S07]  /*1d30*/  MOV R9, 0x1d50 ;  /* 0x00001d5000097802 */ /* 0x000fce0000000f00 */
[----:B0-----:R-:W-:Y:S05]  /*1d40*/  CALL.REL.NOINC `($__internal_192_$__cuda_sm20_div_s64) ;  /* 0x0000001c00687944 */ /* 0x001fea0003c00000 */
        /* <DEDUP_REMOVED lines=8> */
.L_x_9223:
        /* <DEDUP_REMOVED lines=35> */
.L_x_9224:
[----:B------:R-:W-:Y:S01]  /*2000*/  MOV R27, R17 ;  /* 0x00000011001b7202 */ /* 0x000fe20000000f00 */
[----:B------:R-:W-:Y:S01]  /*2010*/  IMAD.MOV.U32 R2, RZ, RZ, R18 ;  /* 0x000000ffff027224 */ /* 0x000fe200078e0012 */
[----:B------:R-:W-:Y:S02]  /*2020*/  MOV R0, R19 ;  /* 0x0000001300007202 */ /* 0x000fe40000000f00 */
[----:B------:R-:W-:-:S07]  /*2030*/  MOV R9, 0x2050 ;  /* 0x0000205000097802 */ /* 0x000fce0000000f00 */
[----:B0-----:R-:W-:Y:S05]  /*2040*/  CALL.REL.NOINC `($__internal_192_$__cuda_sm20_div_s64) ;  /* 0x0000001800a87944 */ /* 0x001fea0003c00000 */
        /* <DEDUP_REMOVED lines=9> */
.L_x_9225:
        /* <DEDUP_REMOVED lines=36> */
.L_x_9226:
[----:B------:R-:W-:Y:S01]  /*2320*/  MOV R27, R19 ;  /* 0x00000013001b7202 */ /* 0x000fe20000000f00 */
[----:B------:R-:W-:Y:S01]  /*2330*/  IMAD.MOV.U32 R0, RZ, RZ, R29 ;  /* 0x000000ffff007224 */ /* 0x000fe200078e001d */
[----:B------:R-:W-:Y:S02]  /*2340*/  MOV R2, R28 ;  /* 0x0000001c00027202 */ /* 0x000fe40000000f00 */
[----:B------:R-:W-:-:S07]  /*2350*/  MOV R9, 0x2370 ;  /* 0x0000237000097802 */ /* 0x000fce0000000f00 */
[----:B0-----:R-:W-:Y:S05]  /*2360*/  CALL.REL.NOINC `($__internal_192_$__cuda_sm20_div_s64) ;  /* 0x0000001400e07944 */ /* 0x001fea0003c00000 */
        /* <DEDUP_REMOVED lines=9> */
.L_x_9227:
        /* <DEDUP_REMOVED lines=37> */
.L_x_9228:
        /* <DEDUP_REMOVED lines=13> */
.L_x_9229:
        /* <DEDUP_REMOVED lines=9> */
.L_x_9221:
        /* <DEDUP_REMOVED lines=31> */
.L_x_9231:
        /* <DEDUP_REMOVED lines=13> */
.L_x_9232:
        /* <DEDUP_REMOVED lines=35> */
.L_x_9233:
[----:B------:R-:W-:Y:S01]  /*2ca0*/  MOV R27, R17 ;  /* 0x00000011001b7202 */ /* 0x000fe20000000f00 */
[----:B------:R-:W-:Y:S01]  /*2cb0*/  IMAD.MOV.U32 R2, RZ, RZ, R18 ;  /* 0x000000ffff027224 */ /* 0x000fe200078e0012 */
[----:B------:R-:W-:Y:S02]  /*2cc0*/  MOV R0, R19 ;  /* 0x0000001300007202 */ /* 0x000fe40000000f00 */
[----:B------:R-:W-:-:S07]  /*2cd0*/  MOV R9, 0x2cf0 ;  /* 0x00002cf000097802 */ /* 0x000fce0000000f00 */
[----:B0-----:R-:W-:Y:S05]  /*2ce0*/  CALL.REL.NOINC `($__internal_192_$__cuda_sm20_div_s64) ;  /* 0x0000000c00807944 */ /* 0x001fea0003c00000 */
        /* <DEDUP_REMOVED lines=9> */
.L_x_9234:
        /* <DEDUP_REMOVED lines=10> */
.L_x_9230:
        /* <DEDUP_REMOVED lines=29> */
.L_x_9235:
[----:B------:R-:W-:-:S07]  /*2ff0*/  MOV R0, 0x3010 ;  /* 0x0000301000007802 */ /* 0x000fce0000000f00 */
[----:B0-----:R-:W-:Y:S05]  /*3000*/  CALL.REL.NOINC `($__internal_193_$__cuda_sm20_rem_s64) ;  /* 0x0000001000087944 */ /* 0x001fea0003c00000 */
[----:B------:R-:W-:Y:S02]  /*3010*/  MOV R10, R2 ;  /* 0x00000002000a7202 */ /* 0x000fe40000000f00 */
[----:B------:R-:W-:-:S07]  /*3020*/  MOV R11, R9 ;  /* 0x00000009000b7202 */ /* 0x000fce0000000f00 */
.L_x_9236:
[----:B------:R-:W1:Y:S02]  /*3030*/  LDC.64 R12, c[0x0][0x398] ;  /* 0x0000e600ff0c7b82 */ /* 0x000e640000000a00 */
[----:B-1----:R-:W-:-:S06]  /*3040*/  IMAD.WIDE.U32 R2, R3, 0x8, R12 ;  /* 0x0000000803027825 */ /* 0x002fcc00078e000c */
[----:B------:R-:W2:Y:S02]  /*3050*/  LDG.E.64 R2, desc[UR8][R2.64] ;  /* 0x0000000802027981 */ /* 0x000ea4000c1e1b00 */
[-C--:B--2---:R-:W-:Y:S02]  /*3060*/  IMAD R9, R3, R10.reuse, RZ ;  /* 0x0000000a03097224 */ /* 0x084fe400078e02ff */
[----:B------:R-:W-:-:S04]  /*3070*/  IMAD.WIDE.U32 R28, R2, R10, R28 ;  /* 0x0000000a021c7225 */ /* 0x000fc800078e001c */
[----:B------:R-:W-:-:S04]  /*3080*/  IMAD R9, R2, R11, R9 ;  /* 0x0000000b02097224 */ /* 0x000fc800078e0209 */
[----:B------:R-:W-:-:S07]  /*3090*/  IMAD.IADD R29, R29, 0x1, R9 ;  /* 0x000000011d1d7824 */ /* 0x000fce00078e0209 */
.L_x_9202:
[----:B------:R-:W1:Y:S02]  /*30a0*/  LDCU.64 UR10, c[0x0][0x388] ;  /* 0x00007100ff0a77ac */ /* 0x000e640008000a00 */
[----:B-1----:R-:W-:-:S04]  /*30b0*/  IADD3 R28, P0, PT, R28, UR10, RZ ;  /* 0x0000000a1c1c7c10 */ /* 0x002fc8000ff1e0ff */
[----:B------:R-:W-:-:S05]  /*30c0*/  IADD3.X R29, PT, PT, R29, UR11, RZ, P0, !PT ;  /* 0x0000000b1d1d7c10 */ /* 0x000fca00087fe4ff */
[----:B------:R-:W2:Y:S01]  /*30d0*/  LDG.E.S8 R28, desc[UR8][R28.64] ;  /* 0x000000081c1c7981 */ /* 0x000ea2000c1e1300 */
        /* <DEDUP_REMOVED lines=33> */
.L_x_9239:
        /* <DEDUP_REMOVED lines=56> */
.L_x_9238:
        /* <DEDUP_REMOVED lines=32> */
.L_x_9241:
        /* <DEDUP_REMOVED lines=19> */
.L_x_9242:
[----:B------:R-:W-:Y:S05]  /*39a0*/  @!P1 BRA `(.L_x_9240) ;  /* 0x0000000000289947 */ /* 0x000fea0003800000 */
[----:B------:R-:W-:Y:S01]  /*39b0*/  IMAD R0, R6, UR4, RZ ;  /* 0x0000000406007c24 */ /* 0x000fe2000f8e02ff */
[----:B------:R-:W-:-:S03]  /*39c0*/  IADD3 R5, PT, PT, -R5, RZ, RZ ;  /* 0x000000ff05057210 */ /* 0x000fc60007ffe1ff */
[----:B------:R-:W-:-:S05]  /*39d0*/  IMAD R0, R0, 0x2, R7 ;  /* 0x0000000200007824 */ /* 0x000fca00078e0207 */
[----:B------:R-:W-:-:S07]  /*39e0*/  IADD3 R3, PT, PT, R0, UR5, RZ ;  /* 0x0000000500037c10 */ /* 0x000fce000fffe0ff */
.L_x_9243:
[----:B------:R3:W2:Y:S01]  /*39f0*/  LDS.U16 R9, [R3] ;  /* 0x0000000003097984 */ /* 0x0006a20000000400 */
[----:B------:R-:W-:-:S05]  /*3a00*/  VIADD R5, R5, 0x1 ;  /* 0x0000000105057836 */ /* 0x000fca0000000000 */
[----:B------:R-:W-:Y:S02]  /*3a10*/  ISETP.NE.AND P0, PT, R5, RZ, PT ;  /* 0x000000ff0500720c */ /* 0x000fe40003f05270 */
[----:B---3--:R-:W-:Y:S01]  /*3a20*/  LEA R3, R6, R3, 0x1 ;  /* 0x0000000306037211 */ /* 0x008fe200078e08ff */
[----:B--2---:R-:W-:-:S10]  /*3a30*/  HADD2 R8, R8.H0_H0, R9.H0_H0 ;  /* 0x2000000908087230 */ /* 0x004fd40000000800 */
[----:B------:R-:W-:Y:S05]  /*3a40*/  @P0 BRA `(.L_x_9243) ;  /* 0xfffffffc00e80947 */ /* 0x000fea000383ffff */
.L_x_9240:
[----:B--2---:R2:W-:Y:S02]  /*3a50*/  STS.U16 [R7+UR5], R8 ;  /* 0x0000000807007988 */ /* 0x0045e40008000405 */
.L_x_9237:
        /* <DEDUP_REMOVED lines=9> */
        .weak           $__internal_192_$__cuda_sm20_div_s64
        .type           $__internal_192_$__cuda_sm20_div_s64,@function
        .size           $__internal_192_$__cuda_sm20_div_s64,($__internal_193_$__cuda_sm20_rem_s64 - $__internal_192_$__cuda_sm20_div_s64)
$__internal_192_$__cuda_sm20_div_s64:
        /* <DEDUP_REMOVED lines=83> */
[----:B------:R-:W-:Y:S06]  /*4020*/  RET.REL.NODEC R12 `(contiguous_sum_square3_i8) ;  /* 0xffffffbc0cf47950 */ /* 0x000fec0003c3ffff */
        .weak           $__internal_193_$__cuda_sm20_rem_s64
        .type           $__internal_193_$__cuda_sm20_rem_s64,@function
        .size           $__internal_193_$__cuda_sm20_rem_s64,(.L_x_10144 - $__internal_193_$__cuda_sm20_rem_s64)
$__internal_193_$__cuda_sm20_rem_s64:
        /* <DEDUP_REMOVED lines=66> */
[----:B------:R-:W-:Y:S06]  /*4450*/  RET.REL.NODEC R10 `(contiguous_sum_square3_i8) ;  /* 0xffffffb80ae87950 */ /* 0x000fec0003c3ffff */
.L_x_9244:
        /* <DEDUP_REMOVED lines=10> */
.L_x_10144:


//--------------------- .text.contiguous_sum_square22_i8 --------------------------
	.section	.text.contiguous_sum_square22_i8,"ax",@progbits
	.align	128
        .global         contiguous_sum_square22_i8
        .type           contiguous_sum_square22_i8,@function
        .size           contiguous_sum_square22_i8,(.L_x_10353 - contiguous_sum_square22_i8)
        .other          contiguous_sum_square22_i8,@"STO_CUDA_ENTRY STV_DEFAULT"
contiguous_sum_square22_i8:
.text.contiguous_sum_square22_i8:
        /* <DEDUP_REMOVED lines=50> */
.L_x_9246:
[----:B------:R-:W-:Y:S05]  /*0320*/  BSYNC.RECONVERGENT B0 ;  /* 0x0000000000007941 */ /* 0x000fea0003800200 */
.L_x_9245:
[----:B------:R-:W-:Y:S06]  /*0330*/  BAR.SYNC.DEFER_BLOCKING 0x0 ;  /* 0x0000000000007b1d */ /* 0x000fec0000010000 */
[----:B------:R-:W-:Y:S05]  /*0340*/  @!P1 BRA `(.L_x_9247) ;  /* 0x0000000000309947 */ /* 0x000fea0003800000 */
.L_x_9248:
        /* <DEDUP_REMOVED lines=12> */
.L_x_9247:
        /* <DEDUP_REMOVED lines=39> */
.L_x_9249:
        /* <DEDUP_REMOVED lines=16> */
.L_x_10353:


//--------------------- .text.contiguous_sum_square2_i8 --------------------------
	.section	.text.contiguous_sum_square2_i8,"ax",@progbits
	.align	128
        .global         contiguous_sum_square2_i8
        .type           contiguous_sum_square2_i8,@function
        .size           contiguous_sum_square2_i8,(.L_x_10146 - contiguous_sum_square2_i8)
        .other          contiguous_sum_square2_i8,@"STO_CUDA_ENTRY STV_DEFAULT"
contiguous_sum_square2_i8:
.text.contiguous_sum_square2_i8:
        /* <DEDUP_REMOVED lines=50> */
.L_x_9278:
        /* <DEDUP_REMOVED lines=32> */
.L_x_9255:
[----:B------:R-:W-:Y:S01]  /*0520*/  IMAD.MOV.U32 R25, RZ, RZ, R7 ;  /* 0x000000ffff197224 */ /* 0x000fe200078e0007 */
[----:B------:R-:W-:Y:S01]  /*0530*/  MOV R24, R6 ;  /* 0x0000000600187202 */ /* 0x000fe20000000f00 */
[----:B------:R-:W-:Y:S01]  /*0540*/  IMAD.MOV.U32 R13, RZ, RZ, R32 ;  /* 0x000000ffff0d7224 */ /* 0x000fe200078e0020 */
[----:B------:R-:W-:Y:S02]  /*0550*/  MOV R12, R33 ;  /* 0x00000021000c7202 */ /* 0x000fe40000000f00 */
[----:B------:R-:W-:-:S07]  /*0560*/  MOV R11, 0x580 ;  /* 0x00000580000b7802 */ /* 0x000fce0000000f00 */
[----:B-1----:R-:W-:Y:S05]  /*0570*/  CALL.REL.NOINC `($__internal_194_$__cuda_sm20_div_s64) ;  /* 0x0000006400c87944 */ /* 0x002fea0003c00000 */
        /* <DEDUP_REMOVED lines=12> */
.L_x_9256:
[----:B------:R-:W-:Y:S05]  /*0640*/  BSYNC.RECONVERGENT B1 ;  /* 0x0000000000017941 */ /* 0x000fea0003800200 */
.L_x_9254:
        /* <DEDUP_REMOVED lines=33> */
.L_x_9258:
[----:B------:R-:W-:Y:S01]  /*0860*/  IMAD.MOV.U32 R25, RZ, RZ, R18 ;  /* 0x000000ffff197224 */ /* 0x000fe200078e0012 */
[----:B------:R-:W-:Y:S01]  /*0870*/  MOV R24, R8 ;  /* 0x0000000800187202 */ /* 0x000fe20000000f00 */
[----:B------:R-:W-:Y:S01]  /*0880*/  IMAD.MOV.U32 R13, RZ, RZ, R32 ;  /* 0x000000ffff0d7224 */ /* 0x000fe200078e0020 */
[----:B------:R-:W-:Y:S02]  /*0890*/  MOV R12, R33 ;  /* 0x00000021000c7202 */ /* 0x000fe40000000f00 */
[----:B------:R-:W-:-:S07]  /*08a0*/  MOV R11, 0x8c0 ;  /* 0x000008c0000b7802 */ /* 0x000fce0000000f00 */
[----:B------:R-:W-:Y:S05]  /*08b0*/  CALL.REL.NOINC `($__internal_194_$__cuda_sm20_div_s64) ;  /* 0x0000006000f87944 */ /* 0x000fea0003c00000 */
        /* <DEDUP_REMOVED lines=10> */
.L_x_9259:
[----:B------:R-:W-:Y:S05]  /*0960*/  BSYNC.RECONVERGENT B1 ;  /* 0x0000000000017941 */ /* 0x000fea0003800200 */
.L_x_9257:
        /* <DEDUP_REMOVED lines=35> */
.L_x_9261:
[----:B------:R-:W-:Y:S01]  /*0ba0*/  MOV R25, R34 ;  /* 0x0000002200197202 */ /* 0x000fe20000000f00 */
[----:B------:R-:W-:Y:S01]  /*0bb0*/  IMAD.MOV.U32 R24, RZ, RZ, R35 ;  /* 0x000000ffff187224 */ /* 0x000fe200078e0023 */
[----:B------:R-:W-:Y:S01]  /*0bc0*/  MOV R13, R32 ;  /* 0x00000020000d7202 */ /* 0x000fe20000000f00 */
[----:B------:R-:W-:Y:S01]  /*0bd0*/  IMAD.MOV.U32 R12, RZ, RZ, R33 ;  /* 0x000000ffff0c7224 */ /* 0x000fe200078e0021 */
[----:B------:R-:W-:-:S07]  /*0be0*/  MOV R11, 0xc00 ;  /* 0x00000c00000b7802 */ /* 0x000fce0000000f00 */
[----:B------:R-:W-:Y:S05]  /*0bf0*/  CALL.REL.NOINC `($__internal_194_$__cuda_sm20_div_s64) ;  /* 0x0000006000287944 */ /* 0x000fea0003c00000 */
        /* <DEDUP_REMOVED lines=10> */
.L_x_9262:
[----:B------:R-:W-:Y:S05]  /*0ca0*/  BSYNC.RECONVERGENT B1 ;  /* 0x0000000000017941 */ /* 0x000fea0003800200 */
.L_x_9260:
        /* <DEDUP_REMOVED lines=36> */
.L_x_9264:
[----:B------:R-:W-:Y:S01]  /*0ef0*/  MOV R25, R42 ;  /* 0x0000002a00197202 */ /* 0x000fe20000000f00 */
[----:B------:R-:W-:Y:S01]  /*0f00*/  IMAD.MOV.U32 R24, RZ, RZ, R43 ;  /* 0x000000ffff187224 */ /* 0x000fe200078e002b */
[----:B------:R-:W-:Y:S01]  /*0f10*/  MOV R13, R32 ;  /* 0x00000020000d7202 */ /* 0x000fe20000000f00 */
[----:B------:R-:W-:Y:S01]  /*0f20*/  IMAD.MOV.U32 R12, RZ, RZ, R33 ;  /* 0x000000ffff0c7224 */ /* 0x000fe200078e0021 */
[----:B------:R-:W-:-:S07]  /*0f30*/  MOV R11, 0xf50 ;  /* 0x00000f50000b7802 */ /* 0x000fce0000000f00 */
[----:B------:R-:W-:Y:S05]  /*0f40*/  CALL.REL.NOINC `($__internal_194_$__cuda_sm20_div_s64) ;  /* 0x0000005c00547944 */ /* 0x000fea0003c00000 */
        /* <DEDUP_REMOVED lines=11> */
.L_x_9265:
[----:B------:R-:W-:Y:S05]  /*1000*/  BSYNC.RECONVERGENT B1 ;  /* 0x0000000000017941 */ /* 0x000fea0003800200 */
.L_x_9263:
        /* <DEDUP_REMOVED lines=36> */
.L_x_9267:
        /* <DEDUP_REMOVED lines=16> */
.L_x_9268:
[----:B------:R-:W-:Y:S05]  /*1350*/  BSYNC.RECONVERGENT B1 ;  /* 0x0000000000017941 */ /* 0x000fea0003800200 */
.L_x_9266:
        /* <DEDUP_REMOVED lines=35> */
.L_x_9270:
        /* <DEDUP_REMOVED lines=17> */
.L_x_9271:
[----:B------:R-:W-:Y:S05]  /*16a0*/  BSYNC.RECONVERGENT B1 ;  /* 0x0000000000017941 */ /* 0x000fea0003800200 */
.L_x_9269:
        /* <DEDUP_REMOVED lines=34> */
.L_x_9273:
        /* <DEDUP_REMOVED lines=16> */
.L_x_9274:
[----:B------:R-:W-:Y:S05]  /*19d0*/  BSYNC.RECONVERGENT B1 ;  /* 0x0000000000017941 */ /* 0x000fea0003800200 */
.L_x_9272:
        /* <DEDUP_REMOVED lines=36> */
.L_x_9276:
[----:B------:R-:W-:Y:S01]  /*1c20*/  IMAD.MOV.U32 R25, RZ, RZ, R32 ;  /* 0x000000ffff197224 */ /* 0x000fe200078e0020 */
[----:B------:R-:W-:Y:S01]  /*1c30*/  MOV R24, R33 ;  /* 0x0000002100187202 */ /* 0x000fe20000000f00 */
[----:B------:R-:W-:Y:S01]  /*1c40*/  IMAD.MOV.U32 R13, RZ, RZ, R18 ;  /* 0x000000ffff0d7224 */ /* 0x000fe200078e0012 */
[----:B------:R-:W-:Y:S02]  /*1c50*/  MOV R12, R19 ;  /* 0x00000013000c7202 */ /* 0x000fe40000000f00 */
[----:B------:R-:W-:-:S07]  /*1c60*/  MOV R11, 0x1c80 ;  /* 0x00001c80000b7802 */ /* 0x000fce0000000f00 */
[----:B------:R-:W-:Y:S05]  /*1c70*/  CALL.REL.NOINC `($__internal_194_$__cuda_sm20_div_s64) ;  /* 0x0000005000087944 */ /* 0x000fea0003c00000 */
        /* <DEDUP_REMOVED lines=11> */
.L_x_9277:
[----:B------:R-:W-:Y:S05]  /*1d30*/  BSYNC.RECONVERGENT B1 ;  /* 0x0000000000017941 */ /* 0x000fea0003800200 */
.L_x_9275:
        /* <DEDUP_REMOVED lines=9> */
.L_x_9253:
        /* <DEDUP_REMOVED lines=35> */
.L_x_9281:
[----:B------:R-:W-:Y:S01]  /*2000*/  IMAD.MOV.U32 R25, RZ, RZ, R7 ;  /* 0x000000ffff197224 */ /* 0x000fe200078e0007 */
[----:B------:R-:W-:Y:S01]  /*2010*/  MOV R24, R6 ;  /* 0x0000000600187202 */ /* 0x000fe20000000f00 */
[----:B------:R-:W-:Y:S01]  /*2020*/  IMAD.MOV.U32 R13, RZ, RZ, R14 ;  /* 0x000000ffff0d7224 */ /* 0x000fe200078e000e */
[----:B------:R-:W-:Y:S02]  /*2030*/  MOV R12, R15 ;  /* 0x0000000f000c7202 */ /* 0x000fe40000000f00 */
[----:B------:R-:W-:-:S07]  /*2040*/  MOV R11, 0x2060 ;  /* 0x00002060000b7802 */ /* 0x000fce0000000f00 */
[----:B------:R-:W-:Y:S05]  /*2050*/  CALL.REL.NOINC `($__internal_194_$__cuda_sm20_div_s64) ;  /* 0x0000004c00107944 */ /* 0x000fea0003c00000 */
        /* <DEDUP_REMOVED lines=12> */
.L_x_9282:
[----:B------:R-:W-:Y:S05]  /*2120*/  BSYNC.RECONVERGENT B1 ;  /* 0x0000000000017941 */ /* 0x000fea0003800200 */
.L_x_9280:
        /* <DEDUP_REMOVED lines=34> */
.L_x_9284:
[----:B------:R-:W-:Y:S01]  /*2350*/  IMAD.MOV.U32 R25, RZ, RZ, R18 ;  /* 0x000000ffff197224 */ /* 0x000fe200078e0012 */
[----:B------:R-:W-:Y:S01]  /*2360*/  MOV R24, R8 ;  /* 0x0000000800187202 */ /* 0x000fe20000000f00 */
[----:B------:R-:W-:Y:S01]  /*2370*/  IMAD.MOV.U32 R13, RZ, RZ, R14 ;  /* 0x000000ffff0d7224 */ /* 0x000fe200078e000e */
[----:B------:R-:W-:Y:S02]  /*2380*/  MOV R12, R15 ;  /* 0x0000000f000c7202 */ /* 0x000fe40000000f00 */
[----:B------:R-:W-:-:S07]  /*2390*/  MOV R11, 0x23b0 ;  /* 0x000023b0000b7802 */ /* 0x000fce0000000f00 */
[----:B------:R-:W-:Y:S05]  /*23a0*/  CALL.REL.NOINC `($__internal_194_$__cuda_sm20_div_s64) ;  /* 0x00000048003c7944 */ /* 0x000fea0003c00000 */
        /* <DEDUP_REMOVED lines=11> */
.L_x_9285:
[----:B------:R-:W-:Y:S05]  /*2460*/  BSYNC.RECONVERGENT B1 ;  /* 0x0000000000017941 */ /* 0x000fea0003800200 */
.L_x_9283:
        /* <DEDUP_REMOVED lines=36> */
.L_x_9287:
        /* <DEDUP_REMOVED lines=16> */
.L_x_9288:
[----:B------:R-:W-:Y:S05]  /*27b0*/  BSYNC.RECONVERGENT B1 ;  /* 0x0000000000017941 */ /* 0x000fea0003800200 */
.L_x_9286:
        /* <DEDUP_REMOVED lines=35> */
.L_x_9290:
[----:B------:R-:W-:Y:S01]  /*29f0*/  IMAD.MOV.U32 R25, RZ, RZ, R16 ;  /* 0x000000ffff197224 */ /* 0x000fe200078e0010 */
[----:B------:R-:W-:Y:S01]  /*2a00*/  MOV R24, R17 ;  /* 0x0000001100187202 */ /* 0x000fe20000000f00 */
[----:B------:R-:W-:Y:S01]  /*2a10*/  IMAD.MOV.U32 R13, RZ, RZ, R14 ;  /* 0x000000ffff0d7224 */ /* 0x000fe200078e000e */
[----:B------:R-:W-:Y:S02]  /*2a20*/  MOV R12, R15 ;  /* 0x0000000f000c7202 */ /* 0x000fe40000000f00 */
[----:B------:R-:W-:-:S07]  /*2a30*/  MOV R11, 0x2a50 ;  /* 0x00002a50000b7802 */ /* 0x000fce0000000f00 */
[----:B------:R-:W-:Y:S05]  /*2a40*/  CALL.REL.NOINC `($__internal_194_$__cuda_sm20_div_s64) ;  /* 0x0000004000947944 */ /* 0x000fea0003c00000 */
        /* <DEDUP_REMOVED lines=10> */
.L_x_9291:
[----:B------:R-:W-:Y:S05]  /*2af0*/  BSYNC.RECONVERGENT B1 ;  /* 0x0000000000017941 */ /* 0x000fea0003800200 */
.L_x_9289:
[----:B------:R-:W-:Y:S01]  /*2b00*/  IMAD.MOV.U32 R38, RZ, RZ, R20 ;  /* 0x000000ffff267224 */ /* 0x000fe200078e0014 */
[----:B------:R-:W-:Y:S01]  /*2b10*/  IADD3 R9, PT, PT, R9, -0x2, RZ ;  /* 0xfffffffe09097810 */ /* 0x000fe20007ffe0ff */
[----:B------:R-:W-:Y:S02]  /*2b20*/  IMAD R11, R11, R32, RZ ;  /* 0x000000200b0b7224 */ /* 0x000fe400078e02ff */
[----:B------:R-:W-:-:S04]  /*2b30*/  IMAD.WIDE.U32 R38, R32, R10, R38 ;  /* 0x0000000a20267225 */ /* 0x000fc800078e0026 */
[----:B------:R-:W-:Y:S01]  /*2b40*/  IMAD R11, R33, R10, R11 ;  /* 0x0000000a210b7224 */ /* 0x000fe200078e020b */
[----:B------:R-:W-:-:S03]  /*2b50*/  MOV R19, R38 ;  /* 0x0000002600137202 */ /* 0x000fc60000000f00 */
[----:B------:R-:W-:-:S07]  /*2b60*/  IMAD.IADD R20, R39, 0x1, R11 ;  /* 0x0000000127147824 */ /* 0x000fce00078e020b */
.L_x_9279:
        /* <DEDUP_REMOVED lines=31> */
.L_x_9293:
[----:B------:R-:W-:Y:S01]  /*2d60*/  IMAD.MOV.U32 R21, RZ, RZ, R7 ;  /* 0x000000ffff157224 */ /* 0x000fe200078e0007 */
[----:B------:R-:W-:Y:S01]  /*2d70*/  MOV R25, R6 ;  /* 0x0000000600197202 */ /* 0x000fe20000000f00 */
[----:B------:R-:W-:Y:S01]  /*2d80*/  IMAD.MOV.U32 R22, RZ, RZ, R10 ;  /* 0x000000ffff167224 */ /* 0x000fe200078e000a */
[----:B------:R-:W-:Y:S02]  /*2d90*/  MOV R23, R11 ;  /* 0x0000000b00177202 */ /* 0x000fe40000000f00 */
[----:B------:R-:W-:-:S07]  /*2da0*/  MOV R24, 0x2dc0 ;  /* 0x00002dc000187802 */ /* 0x000fce0000000f00 */
[----:B------:R-:W-:Y:S05]  /*2db0*/  CALL.REL.NOINC `($__internal_195_$__cuda_sm20_rem_s64) ;  /* 0x0000004400087944 */ /* 0x000fea0003c00000 */
.L_x_9294:
[----:B------:R-:W-:Y:S05]  /*2dc0*/  BSYNC.RECONVERGENT B1 ;  /* 0x0000000000017941 */ /* 0x000fea0003800200 */
.L_x_9292:
        /* <DEDUP_REMOVED lines=30> */
.L_x_9296:
[----:B------:R-:W-:Y:S01]  /*2fb0*/  IMAD.MOV.U32 R22, RZ, RZ, R10 ;  /* 0x000000ffff167224 */ /* 0x000fe200078e000a */
[----:B------:R-:W-:Y:S01]  /*2fc0*/  MOV R23, R11 ;  /* 0x0000000b00177202 */ /* 0x000fe20000000f00 */
[----:B------:R-:W-:Y:S01]  /*2fd0*/  IMAD.MOV.U32 R21, RZ, RZ, R18 ;  /* 0x000000ffff157224 */ /* 0x000fe200078e0012 */
[----:B------:R-:W-:Y:S02]  /*2fe0*/  MOV R25, R8 ;  /* 0x0000000800197202 */ /* 0x000fe40000000f00 */
[----:B------:R-:W-:-:S07]  /*2ff0*/  MOV R24, 0x3010 ;  /* 0x0000301000187802 */ /* 0x000fce0000000f00 */
[----:B------:R-:W-:Y:S05]  /*3000*/  CALL.REL.NOINC `($__internal_195_$__cuda_sm20_rem_s64) ;  /* 0x0000004000747944 */ /* 0x000fea0003c00000 */
[----:B------:R-:W-:Y:S01]  /*3010*/  IMAD.MOV.U32 R8, RZ, RZ, R12 ;  /* 0x000000ffff087224 */ /* 0x000fe200078e000c */
[----:B------:R-:W-:-:S07]  /*3020*/  MOV R9, R13 ;  /* 0x0000000d00097202 */ /* 0x000fce0000000f00 */
.L_x_9297:
[----:B------:R-:W-:Y:S05]  /*3030*/  BSYNC.RECONVERGENT B1 ;  /* 0x0000000000017941 */ /* 0x000fea0003800200 */
.L_x_9295:
[----:B------:R-:W-:Y:S01]  /*3040*/  MOV R11, R20 ;  /* 0x00000014000b7202 */ /* 0x000fe20000000f00 */
[----:B------:R-:W-:Y:S02]  /*3050*/  IMAD.MOV.U32 R10, RZ, RZ, R19 ;  /* 0x000000ffff0a7224 */ /* 0x000fe400078e0013 */
[----:B------:R-:W-:Y:S02]  /*3060*/  IMAD R9, R9, R6, RZ ;  /* 0x0000000609097224 */ /* 0x000fe400078e02ff */
[----:B------:R-:W-:-:S04]  /*3070*/  IMAD.WIDE.U32 R10, R6, R8, R10 ;  /* 0x00000008060a7225 */ /* 0x000fc800078e000a */
[----:B------:R-:W-:Y:S01]  /*3080*/  IMAD R9, R7, R8, R9 ;  /* 0x0000000807097224 */ /* 0x000fe200078e0209 */
[----:B------:R-:W-:-:S03]  /*3090*/  MOV R19, R10 ;  /* 0x0000000a00137202 */ /* 0x000fc60000000f00 */
[----:B------:R-:W-:-:S07]  /*30a0*/  IMAD.IADD R20, R11, 0x1, R9 ;  /* 0x000000010b147824 */ /* 0x000fce00078e0209 */
.L_x_9252:
[----:B------:R-:W0:Y:S02]  /*30b0*/  LDCU.64 UR4, c[0x0][0x388] ;  /* 0x00007100ff0477ac */ /* 0x000e240008000a00 */
[----:B0-----:R-:W-:Y:S02]  /*30c0*/  IADD3 R4, P0, PT, R4, UR4, RZ ;  /* 0x0000000404047c10 */ /* 0x001fe4000ff1e0ff */
[----:B------:R-:W-:Y:S02]  /*30d0*/  IADD3 R6, P1, PT, R19, UR4, RZ ;  /* 0x0000000413067c10 */ /* 0x000fe4000ff3e0ff */
[----:B------:R-:W-:Y:S02]  /*30e0*/  IADD3.X R5, PT, PT, R5, UR5, RZ, P0, !PT ;  /* 0x0000000505057c10 */ /* 0x000fe400087fe4ff */
[----:B------:R-:W-:-:S04]  /*30f0*/  IADD3.X R7, PT, PT, R20, UR5, RZ, P1, !PT ;  /* 0x0000000514077c10 */ /* 0x000fc80008ffe4ff */
[----:B------:R-:W2:Y:S04]  /*3100*/  LDG.E.S8 R5, desc[UR12][R4.64] ;  /* 0x0000000c04057981 */ /* 0x000ea8000c1e1300 */
[----:B------:R-:W3:Y:S01]  /*3110*/  LDG.E.S8 R6, desc[UR12][R6.64] ;  /* 0x0000000c06067981 */ /* 0x000ee2000c1e1300 */
[----:B------:R-:W-:Y:S02]  /*3120*/  PRMT R11, R0, 0x3340, R0 ;  /* 0x00003340000b7816 */ /* 0x000fe40000000000 */
[----:B--2---:R-:W-:Y:S02]  /*3130*/  LOP3.LUT R8, R5, 0xffff, RZ, 0xc0, !PT ;  /* 0x0000ffff05087812 */ /* 0x004fe400078ec0ff */
[----:B---3--:R-:W-:-:S04]  /*3140*/  LOP3.LUT R9, R6, 0xffff, RZ, 0xc0, !PT ;  /* 0x0000ffff06097812 */ /* 0x008fc800078ec0ff */
[----:B------:R-:W-:Y:S02]  /*3150*/  PRMT R8, R9, 0x3340, R8 ;  /* 0x0000334009087816 */ /* 0x000fe40000000008 */
[----:B------:R-:W-:Y:S02]  /*3160*/  PRMT R5, R6, 0x5410, R5 ;  /* 0x0000541006057816 */ /* 0x000fe40000000005 */
[----:B------:R-:W-:-:S05]  /*3170*/  PRMT R8, R8, 0x5410, R11 ;  /* 0x0000541008087816 */ /* 0x000fca000000000b */
[----:B------:R-:W-:-:S05]  /*3180*/  IDP.2A.LO.S16.S8 R8, R5, R8, RZ ;  /* 0x0000000805087226 */ /* 0x000fca00000016ff */
[----:B------:R-:W-:-:S04]  /*3190*/  I2FP.F32.U32 R8, R8 ;  /* 0x0000000800087245 */ /* 0x000fc80000201000 */
[----:B------:R-:W-:-:S05]  /*31a0*/  F2FP.F16.F32.PACK_AB R8, RZ, R8 ;  /* 0x00000008ff08723e */ /* 0x000fca00000000ff */
[----:B------:R0:W-:Y:S01]  /*31b0*/  STS.U16 [R3], R8 ;  /* 0x0000000803007388 */ /* 0x0001e20000000400 */
[----:B------:R-:W-:Y:S05]  /*31c0*/  BRA `(.L_x_9298) ;  /* 0x0000003400d47947 */ /* 0x000fea0003800000 */
.L_x_9251:
        /* <DEDUP_REMOVED lines=19> */
.L_x_9325:
        /* <DEDUP_REMOVED lines=30> */
.L_x_9302:
[----:B------:R-:W-:Y:S01]  /*34e0*/  IMAD.MOV.U32 R25, RZ, RZ, R15 ;  /* 0x000000ffff197224 */ /* 0x000fe200078e000f */
[----:B------:R-:W-:Y:S01]  /*34f0*/  MOV R24, R6 ;  /* 0x0000000600187202 */ /* 0x000fe20000000f00 */
[----:B------:R-:W-:Y:S01]  /*3500*/  IMAD.MOV.U32 R13, RZ, RZ, R18 ;  /* 0x000000ffff0d7224 */ /* 0x000fe200078e0012 */
[----:B------:R-:W-:Y:S02]  /*3510*/  MOV R12, R19 ;  /* 0x00000013000c7202 */ /* 0x000fe40000000f00 */
[----:B------:R-:W-:-:S07]  /*3520*/  MOV R11, 0x3540 ;  /* 0x00003540000b7802 */ /* 0x000fce0000000f00 */
[----:B-1----:R-:W-:Y:S05]  /*3530*/  CALL.REL.NOINC `($__internal_194_$__cuda_sm20_div_s64) ;  /* 0x0000003400d87944 */ /* 0x002fea0003c00000 */
        /* <DEDUP_REMOVED lines=11> */
.L_x_9303:
[----:B------:R-:W-:Y:S05]  /*35f0*/  BSYNC.RECONVERGENT B1 ;  /* 0x0000000000017941 */ /* 0x000fea0003800200 */
.L_x_9301:
        /* <DEDUP_REMOVED lines=39> */
.L_x_9305:
[----:B------:R-:W-:Y:S01]  /*3870*/  IMAD.MOV.U32 R25, RZ, RZ, R34 ;  /* 0x000000ffff197224 */ /* 0x000fe200078e0022 */
[----:B------:R-:W-:Y:S01]  /*3880*/  MOV R24, R35 ;  /* 0x0000002300187202 */ /* 0x000fe20000000f00 */
[----:B------:R-:W-:Y:S01]  /*3890*/  IMAD.MOV.U32 R13, RZ, RZ, R36 ;  /* 0x000000ffff0d7224 */ /* 0x000fe200078e0024 */
[----:B------:R-:W-:Y:S02]  /*38a0*/  MOV R12, R37 ;  /* 0x00000025000c7202 */ /* 0x000fe40000000f00 */
[----:B------:R-:W-:-:S07]  /*38b0*/  MOV R11, 0x38d0 ;  /* 0x000038d0000b7802 */ /* 0x000fce0000000f00 */
[----:B-1----:R-:W-:Y:S05]  /*38c0*/  CALL.REL.NOINC `($__internal_194_$__cuda_sm20_div_s64) ;  /* 0x0000003000f47944 */ /* 0x002fea0003c00000 */
        /* <DEDUP_REMOVED lines=11> */
.L_x_9306:
[----:B------:R-:W-:Y:S05]  /*3980*/  BSYNC.RECONVERGENT B1 ;  /* 0x0000000000017941 */ /* 0x000fea0003800200 */
.L_x_9304:
        /* <DEDUP_REMOVED lines=38> */
.L_x_9308:
[----:B------:R-:W-:Y:S01]  /*3bf0*/  MOV R25, R34 ;  /* 0x0000002200197202 */ /* 0x000fe20000000f00 */
[----:B------:R-:W-:Y:S01]  /*3c00*/  IMAD.MOV.U32 R24, RZ, RZ, R35 ;  /* 0x000000ffff187224 */ /* 0x000fe200078e0023 */
[----:B------:R-:W-:Y:S01]  /*3c10*/  MOV R13, R36 ;  /* 0x00000024000d7202 */ /* 0x000fe20000000f00 */
[----:B------:R-:W-:Y:S01]  /*3c20*/  IMAD.MOV.U32 R12, RZ, RZ, R37 ;  /* 0x000000ffff0c7224 */ /* 0x000fe200078e0025 */
[----:B------:R-:W-:-:S07]  /*3c30*/  MOV R11, 0x3c50 ;  /* 0x00003c50000b7802 */ /* 0x000fce0000000f00 */
[----:B-1----:R-:W-:Y:S05]  /*3c40*/  CALL.REL.NOINC `($__internal_194_$__cuda_sm20_div_s64) ;  /* 0x0000003000147944 */ /* 0x002fea0003c00000 */
        /* <DEDUP_REMOVED lines=11> */
.L_x_9309:
[----:B------:R-:W-:Y:S05]  /*3d00*/  BSYNC.RECONVERGENT B1 ;  /* 0x0000000000017941 */ /* 0x000fea0003800200 */
.L_x_9307:
        /* <DEDUP_REMOVED lines=38> */
.L_x_9311:
        /* <DEDUP_REMOVED lines=17> */
.L_x_9312:
[----:B------:R-:W-:Y:S05]  /*4080*/  BSYNC.RECONVERGENT B1 ;  /* 0x0000000000017941 */ /* 0x000fea0003800200 */
.L_x_9310:
        /* <DEDUP_REMOVED lines=39> */
.L_x_9314:
        /* <DEDUP_REMOVED lines=17> */
.L_x_9315:
[----:B------:R-:W-:Y:S05]  /*4410*/  BSYNC.RECONVERGENT B1 ;  /* 0x0000000000017941 */ /* 0x000fea0003800200 */
.L_x_9313:
        /* <DEDUP_REMOVED lines=40> */
.L_x_9317:
        /* <DEDUP_REMOVED lines=17> */
.L_x_9318:
[----:B------:R-:W-:Y:S05]  /*47b0*/  BSYNC.RECONVERGENT B1 ;  /* 0x0000000000017941 */ /* 0x000fea0003800200 */
.L_x_9316:
        /* <DEDUP_REMOVED lines=40> */
.L_x_9320:
        /* <DEDUP_REMOVED lines=17> */
.L_x_9321:
[----:B------:R-:W-:Y:S05]  /*4b50*/  BSYNC.RECONVERGENT B1 ;  /* 0x0000000000017941 */ /* 0x000fea0003800200 */
.L_x_9319:
        /* <DEDUP_REMOVED lines=38> */
.L_x_9323:
        /* <DEDUP_REMOVED lines=17> */
.L_x_9324:
[----:B------:R-:W-:Y:S05]  /*4ed0*/  BSYNC.RECONVERGENT B1 ;  /* 0x0000000000017941 */ /* 0x000fea0003800200 */
.L_x_9322:
        /* <DEDUP_REMOVED lines=14> */
.L_x_9300:
        /* <DEDUP_REMOVED lines=36> */
.L_x_9328:
        /* <DEDUP_REMOVED lines=17> */
.L_x_9329:
[----:B------:R-:W-:Y:S05]  /*5310*/  BSYNC.RECONVERGENT B1 ;  /* 0x0000000000017941 */ /* 0x000fea0003800200 */
.L_x_9327:
        /* <DEDUP_REMOVED lines=39> */
.L_x_9331:
[----:B------:R-:W-:Y:S01]  /*5590*/  MOV R25, R20 ;  /* 0x0000001400197202 */ /* 0x000fe20000000f00 */
[----:B------:R-:W-:Y:S01]  /*55a0*/  IMAD.MOV.U32 R13, RZ, RZ, R14 ;  /* 0x000000ffff0d7224 */ /* 0x000fe200078e000e */
[----:B------:R-:W-:Y:S02]  /*55b0*/  MOV R24, R21 ;  /* 0x0000001500187202 */ /* 0x000fe40000000f00 */
[----:B------:R-:W-:Y:S02]  /*55c0*/  MOV R12, R15 ;  /* 0x0000000f000c7202 */ /* 0x000fe40000000f00 */
[----:B------:R-:W-:-:S07]  /*55d0*/  MOV R11, 0x55f0 ;  /* 0x000055f0000b7802 */ /* 0x000fce0000000f00 */
[----:B------:R-:W-:Y:S05]  /*55e0*/  CALL.REL.NOINC `($__internal_194_$__cuda_sm20_div_s64) ;  /* 0x0000001400ac7944 */ /* 0x000fea0003c00000 */
        /* <DEDUP_REMOVED lines=11> */
.L_x_9332:
[----:B------:R-:W-:Y:S05]  /*56a0*/  BSYNC.RECONVERGENT B1 ;  /* 0x0000000000017941 */ /* 0x000fea0003800200 */
.L_x_9330:
        /* <DEDUP_REMOVED lines=40> */
.L_x_9334:
[----:B------:R-:W-:Y:S01]  /*5930*/  MOV R25, R14 ;  /* 0x0000000e00197202 */ /* 0x000fe20000000f00 */
[----:B------:R-:W-:Y:S01]  /*5940*/  IMAD.MOV.U32 R24, RZ, RZ, R15 ;  /* 0x000000ffff187224 */ /* 0x000fe200078e000f */
[----:B------:R-:W-:Y:S02]  /*5950*/  MOV R13, R20 ;  /* 0x00000014000d7202 */ /* 0x000fe40000000f00 */
[----:B------:R-:W-:Y:S02]  /*5960*/  MOV R12, R21 ;  /* 0x00000015000c7202 */ /* 0x000fe40000000f00 */
[----:B------:R-:W-:-:S07]  /*5970*/  MOV R11, 0x5990 ;  /* 0x00005990000b7802 */ /* 0x000fce0000000f00 */
[----:B------:R-:W-:Y:S05]  /*5980*/  CALL.REL.NOINC `($__internal_194_$__cuda_sm20_div_s64) ;  /* 0x0000001000c47944 */ /* 0x000fea0003c00000 */
        /* <DEDUP_REMOVED lines=11> */
.L_x_9335:
[----:B------:R-:W-:Y:S05]  /*5a40*/  BSYNC.RECONVERGENT B1 ;  /* 0x0000000000017941 */ /* 0x000fea0003800200 */
.L_x_9333:
        /* <DEDUP_REMOVED lines=39> */
.L_x_9337:
[----:B------:R-:W-:Y:S01]  /*5cc0*/  MOV R25, R14 ;  /* 0x0000000e00197202 */ /* 0x000fe20000000f00 */
[----:B------:R-:W-:Y:S01]  /*5cd0*/  IMAD.MOV.U32 R24, RZ, RZ, R15 ;  /* 0x000000ffff187224 */ /* 0x000fe200078e000f */
[----:B------:R-:W-:Y:S02]  /*5ce0*/  MOV R13, R20 ;  /* 0x00000014000d7202 */ /* 0x000fe40000000f00 */
[----:B------:R-:W-:Y:S02]  /*5cf0*/  MOV R12, R21 ;  /* 0x00000015000c7202 */ /* 0x000fe40000000f00 */
[----:B------:R-:W-:-:S07]  /*5d00*/  MOV R11, 0x5d20 ;  /* 0x00005d20000b7802 */ /* 0x000fce0000000f00 */
[----:B------:R-:W-:Y:S05]  /*5d10*/  CALL.REL.NOINC `($__internal_194_$__cuda_sm20_div_s64) ;  /* 0x0000000c00e07944 */ /* 0x000fea0003c00000 */
        /* <DEDUP_REMOVED lines=11> */
.L_x_9338:
[----:B------:R-:W-:Y:S05]  /*5dd0*/  BSYNC.RECONVERGENT B1 ;  /* 0x0000000000017941 */ /* 0x000fea0003800200 */
.L_x_9336:
        /* <DEDUP_REMOVED lines=10> */
.L_x_9326:
        /* <DEDUP_REMOVED lines=34> */
.L_x_9341:
        /* <DEDUP_REMOVED lines=17> */
.L_x_9342:
[----:B------:R-:W-:Y:S05]  /*61b0*/  BSYNC.RECONVERGENT B1 ;  /* 0x0000000000017941 */ /* 0x000fea0003800200 */
.L_x_9340:
        /* <DEDUP_REMOVED lines=38> */
.L_x_9344:
        /* <DEDUP_REMOVED lines=17> */
.L_x_9345:
[----:B------:R-:W-:Y:S05]  /*6530*/  BSYNC.RECONVERGENT B1 ;  /* 0x0000000000017941 */ /* 0x000fea0003800200 */
.L_x_9343:
        /* <DEDUP_REMOVED lines=10> */
.L_x_9339:
        /* <DEDUP_REMOVED lines=31> */
.L_x_9347:
[----:B------:R-:W-:Y:S01]  /*67d0*/  IMAD.MOV.U32 R21, RZ, RZ, R15 ;  /* 0x000000ffff157224 */ /* 0x000fe200078e000f */
[----:B------:R-:W-:Y:S02]  /*67e0*/  MOV R25, R6 ;  /* 0x0000000600197202 */ /* 0x000fe40000000f00 */
[----:B------:R-:W-:-:S07]  /*67f0*/  MOV R24, 0x6810 ;  /* 0x0000681000187802 */ /* 0x000fce0000000f00 */
[----:B------:R-:W-:Y:S05]  /*6800*/  CALL.REL.NOINC `($__internal_195_$__cuda_sm20_rem_s64) ;  /* 0x0000000800747944 */ /* 0x000fea0003c00000 */
[----:B------:R-:W-:Y:S01]  /*6810*/  MOV R4, R12 ;  /* 0x0000000c00047202 */ /* 0x000fe20000000f00 */
[----:B------:R-:W-:-:S07]  /*6820*/  IMAD.MOV.U32 R5, RZ, RZ, R13 ;  /* 0x000000ffff057224 */ /* 0x000fce00078e000d */
.L_x_9348:
[----:B------:R-:W-:Y:S05]  /*6830*/  BSYNC.RECONVERGENT B1 ;  /* 0x0000000000017941 */ /* 0x000fea0003800200 */
.L_x_9346:
        /* <DEDUP_REMOVED lines=8> */
.L_x_9299:
[----:B------:R-:W-:-:S05]  /*68c0*/  IMAD.MOV.U32 R9, RZ, RZ, R7 ;  /* 0x000000ffff097224 */ /* 0x000fca00078e0007 */
[----:B------:R-:W2:Y:S02]  /*68d0*/  LDG.E.S8 R8, desc[UR12][R8.64] ;  /* 0x0000000c08087981 */ /* 0x000ea4000c1e1300 */
[----:B--2---:R-:W-:-:S05]  /*68e0*/  IMAD R4, R8, R8, RZ ;  /* 0x0000000808047224 */ /* 0x004fca00078e02ff */
[----:B------:R-:W-:-:S04]  /*68f0*/  I2FP.F32.U32 R4, R4 ;  /* 0x0000000400047245 */ /* 0x000fc80000201000 */
[----:B------:R-:W-:-:S05]  /*6900*/  F2FP.F16.F32.PACK_AB R4, RZ, R4 ;  /* 0x00000004ff04723e */ /* 0x000fca00000000ff */
[----:B------:R1:W-:Y:S02]  /*6910*/  STS.U16 [R3], R4 ;  /* 0x0000000403007388 */ /* 0x0003e40000000400 */
.L_x_9298:
[----:B------:R-:W-:Y:S05]  /*6920*/  BSYNC.RECONVERGENT B0 ;  /* 0x0000000000007941 */ /* 0x000fea0003800200 */
.L_x_9250:
[----:B------:R-:W-:Y:S01]  /*6930*/  BAR.SYNC.DEFER_BLOCKING 0x0 ;  /* 0x0000000000007b1d */ /* 0x000fe20000010000 */
[----:B------:R-:W-:Y:S02]  /*6940*/  ISETP.GE.U32.AND P0, PT, R2, 0x42, PT ;  /* 0x000000420200780c */ /* 0x000fe40003f06070 */
[----:B------:R-:W-:-:S11]  /*6950*/  ISETP.GT.U32.AND P1, PT, R0, 0x1f, PT ;  /* 0x0000001f0000780c */ /* 0x000fd60003f24070 */
[----:B------:R-:W-:Y:S05]  /*6960*/  @!P0 BRA `(.L_x_9349) ;  /* 0x0000000000308947 */ /* 0x000fea0003800000 */
.L_x_9350:
        /* <DEDUP_REMOVED lines=12> */
.L_x_9349:
[----:B------:R-:W-:Y:S05]  /*6a30*/  @P1 EXIT ;  /* 0x000000000000194d */ /* 0x000fea0003800000 */
[----:B------:R-:W-:Y:S01]  /*6a40*/  LDS.U16 R2, [R3] ;  /* 0x0000000003027984 */ /* 0x000fe20000000400 */
[----:B------:R-:W-:-:S03]  /*6a50*/  ISETP.NE.AND P0, PT, R0, RZ, PT ;  /* 0x000000ff0000720c */ /* 0x000fc60003f05270 */
[----:B------:R-:W2:Y:S04]  /*6a60*/  LDS.U16 R5, [R3+0x40] ;  /* 0x0000400003057984 */ /* 0x000ea80000000400 */
[----:B------:R-:W3:Y:S04]  /*6a70*/  LDS.U16 R7, [R3+0x20] ;  /* 0x0000200003077984 */ /* 0x000ee80000000400 */
[----:B-1----:R-:W1:Y:S04]  /*6a80*/  LDS.U16 R4, [R3+0x10] ;  /* 0x0000100003047984 */ /* 0x002e680000000400 */
[----:B------:R-:W4:Y:S04]  /*6a90*/  LDS.U16 R9, [R3+0x8] ;  /* 0x0000080003097984 */ /* 0x000f280000000400 */
[----:B------:R-:W5:Y:S04]  /*6aa0*/  LDS.U16 R6, [R3+0x4] ;  /* 0x0000040003067984 */ /* 0x000f680000000400 */
[----:B------:R-:W0:Y:S01]  /*6ab0*/  LDS.U16 R11, [R3+0x2] ;  /* 0x00000200030b7984 */ /* 0x000e220000000400 */
[----:B--2---:R-:W-:-:S04]  /*6ac0*/  HADD2 R2, R2.H0_H0, R5.H0_H0 ;  /* 0x2000000502027230 */ /* 0x004fc80000000800 */
[----:B---3--:R-:W-:Y:S01]  /*6ad0*/  HADD2 R7, R2.H0_H0, R7.H0_H0 ;  /* 0x2000000702077230 */ /* 0x008fe20000000800 */
[----:B------:R2:W-:Y:S03]  /*6ae0*/  STS.U16 [R3], R2 ;  /* 0x0000000203007388 */ /* 0x0005e60000000400 */
[----:B-1----:R-:W-:Y:S01]  /*6af0*/  HADD2 R4, R7.H0_H0, R4.H0_H0 ;  /* 0x2000000407047230 */ /* 0x002fe20000000800 */
[----:B------:R2:W-:Y:S03]  /*6b00*/  STS.U16 [R3], R7 ;  /* 0x0000000703007388 */ /* 0x0005e60000000400 */
[----:B----4-:R-:W-:Y:S01]  /*6b10*/  HADD2 R9, R4.H0_H0, R9.H0_H0 ;  /* 0x2000000904097230 */ /* 0x010fe20000000800 */
[----:B------:R2:W-:Y:S03]  /*6b20*/  STS.U16 [R3], R4 ;  /* 0x0000000403007388 */ /* 0x0005e60000000400 */
[----:B-----5:R-:W-:Y:S01]  /*6b30*/  HADD2 R6, R9.H0_H0, R6.H0_H0 ;  /* 0x2000000609067230 */ /* 0x020fe20000000800 */
        /* <DEDUP_REMOVED lines=22> */
        .weak           $__internal_194_$__cuda_sm20_div_s64
        .type           $__internal_194_$__cuda_sm20_div_s64,@function
        .size           $__internal_194_$__cuda_sm20_div_s64,($__internal_195_$__cuda_sm20_rem_s64 - $__internal_194_$__cuda_sm20_div_s64)
$__internal_194_$__cuda_sm20_div_s64:
        /* <DEDUP_REMOVED lines=83> */
[----:B------:R-:W-:Y:S05]  /*71d0*/  RET.REL.NODEC R12 `(contiguous_sum_square2_i8) ;  /* 0xffffff8c0c887950 */ /* 0x000fea0003c3ffff */
        .weak           $__internal_195_$__cuda_sm20_rem_s64
        .type           $__internal_195_$__cuda_sm20_rem_s64,@function
        .size           $__internal_195_$__cuda_sm20_rem_s64,(.L_x_10146 - $__internal_195_$__cuda_sm20_rem_s64)
$__internal_195_$__cuda_sm20_rem_s64:
        /* <DEDUP_REMOVED lines=76> */
[----:B------:R-:W-:Y:S06]  /*76a0*/  RET.REL.NODEC R24 `(contiguous_sum_square2_i8) ;  /* 0xffffff8818547950 */ /* 0x000fec0003c3ffff */
.L_x_9351:
        /* <DEDUP_REMOVED lines=13> */
.L_x_10146:


//--------------------- .text.uncontiguous_cumulate_sum_square_i8 --------------------------
	.section	.text.uncontiguous_cumulate_sum_square_i8,"ax",@progbits
	.align	128
        .global         uncontiguous_cumulate_sum_square_i8
        .type           uncontiguous_cumulate_sum_square_i8,@function
        .size           uncontiguous_cumulate_sum_square_i8,(.L_x_10148 - uncontiguous_cumulate_sum_square_i8)
        .other          uncontiguous_cumulate_sum_square_i8,@"STO_CUDA_ENTRY STV_DEFAULT"
uncontiguous_cumulate_sum_square_i8:
.text.uncontiguous_cumulate_sum_square_i8:
        /* <DEDUP_REMOVED lines=37> */
.L_x_9380:
        /* <DEDUP_REMOVED lines=32> */
.L_x_9357:
[----:B------:R-:W-:Y:S01]  /*0450*/  MOV R26, R6 ;  /* 0x00000006001a7202 */ /* 0x000fe20000000f00 */
[----:B------:R-:W-:Y:S01]  /*0460*/  IMAD.MOV.U32 R13, RZ, RZ, R9 ;  /* 0x000000ffff0d7224 */ /* 0x000fe200078e0009 */
[----:B------:R-:W-:Y:S01]  /*0470*/  MOV R14, R40 ;  /* 0x00000028000e7202 */ /* 0x000fe20000000f00 */
[----:B------:R-:W-:Y:S01]  /*0480*/  IMAD.MOV.U32 R11, RZ, RZ, R41 ;  /* 0x000000ffff0b7224 */ /* 0x000fe200078e0029 */
[----:B------:R-:W-:-:S07]  /*0490*/  MOV R12, 0x4b0 ;  /* 0x000004b0000c7802 */ /* 0x000fce0000000f00 */
[----:B-1----:R-:W-:Y:S05]  /*04a0*/  CALL.REL.NOINC `($__internal_196_$__cuda_sm20_div_s64) ;  /* 0x0000006400107944 */ /* 0x002fea0003c00000 */
        /* <DEDUP_REMOVED lines=10> */
.L_x_9358:
[----:B------:R-:W-:Y:S05]  /*0550*/  BSYNC.RECONVERGENT B1 ;  /* 0x0000000000017941 */ /* 0x000fea0003800200 */
.L_x_9356:
        /* <DEDUP_REMOVED lines=33> */
.L_x_9360:
[----:B------:R-:W-:Y:S01]  /*0770*/  IMAD.MOV.U32 R26, RZ, RZ, R20 ;  /* 0x000000ffff1a7224 */ /* 0x000fe200078e0014 */
[----:B------:R-:W-:Y:S01]  /*0780*/  MOV R13, R7 ;  /* 0x00000007000d7202 */ /* 0x000fe20000000f00 */
[----:B------:R-:W-:Y:S01]  /*0790*/  IMAD.MOV.U32 R14, RZ, RZ, R40 ;  /* 0x000000ffff0e7224 */ /* 0x000fe200078e0028 */
[----:B------:R-:W-:Y:S02]  /*07a0*/  MOV R11, R41 ;  /* 0x00000029000b7202 */ /* 0x000fe40000000f00 */
[----:B------:R-:W-:-:S07]  /*07b0*/  MOV R12, 0x7d0 ;  /* 0x000007d0000c7802 */ /* 0x000fce0000000f00 */
[----:B------:R-:W-:Y:S05]  /*07c0*/  CALL.REL.NOINC `($__internal_196_$__cuda_sm20_div_s64) ;  /* 0x0000006000487944 */ /* 0x000fea0003c00000 */
        /* <DEDUP_REMOVED lines=9> */
.L_x_9361:
[----:B------:R-:W-:Y:S05]  /*0860*/  BSYNC.RECONVERGENT B1 ;  /* 0x0000000000017941 */ /* 0x000fea0003800200 */
.L_x_9359:
        /* <DEDUP_REMOVED lines=34> */
.L_x_9363:
[----:B------:R-:W-:Y:S01]  /*0a90*/  MOV R26, R34 ;  /* 0x00000022001a7202 */ /* 0x000fe20000000f00 */
[----:B------:R-:W-:Y:S01]  /*0aa0*/  IMAD.MOV.U32 R13, RZ, RZ, R35 ;  /* 0x000000ffff0d7224 */ /* 0x000fe200078e0023 */
[----:B------:R-:W-:Y:S01]  /*0ab0*/  MOV R14, R20 ;  /* 0x00000014000e7202 */ /* 0x000fe20000000f00 */
[----:B------:R-:W-:Y:S01]  /*0ac0*/  IMAD.MOV.U32 R11, RZ, RZ, R21 ;  /* 0x000000ffff0b7224 */ /* 0x000fe200078e0015 */
[----:B------:R-:W-:-:S07]  /*0ad0*/  MOV R12, 0xaf0 ;  /* 0x00000af0000c7802 */ /* 0x000fce0000000f00 */
[----:B------:R-:W-:Y:S05]  /*0ae0*/  CALL.REL.NOINC `($__internal_196_$__cuda_sm20_div_s64) ;  /* 0x0000005c00807944 */ /* 0x000fea0003c00000 */
        /* <DEDUP_REMOVED lines=10> */
.L_x_9364:
[----:B------:R-:W-:Y:S05]  /*0b90*/  BSYNC.RECONVERGENT B1 ;  /* 0x0000000000017941 */ /* 0x000fea0003800200 */
.L_x_9362:
        /* <DEDUP_REMOVED lines=34> */
.L_x_9366:
        /* <DEDUP_REMOVED lines=16> */
.L_x_9367:
[----:B------:R-:W-:Y:S05]  /*0ec0*/  BSYNC.RECONVERGENT B1 ;  /* 0x0000000000017941 */ /* 0x000fea0003800200 */
.L_x_9365:
        /* <DEDUP_REMOVED lines=36> */
.L_x_9369:
        /* <DEDUP_REMOVED lines=16> */
.L_x_9370:
[----:B------:R-:W-:Y:S05]  /*1210*/  BSYNC.RECONVERGENT B1 ;  /* 0x0000000000017941 */ /* 0x000fea0003800200 */
.L_x_9368:
        /* <DEDUP_REMOVED lines=35> */
.L_x_9372:
[----:B------:R-:W-:Y:S01]  /*1450*/  IMAD.MOV.U32 R26, RZ, RZ, R34 ;  /* 0x000000ffff1a7224 */ /* 0x000fe200078e0022 */
[----:B------:R-:W-:Y:S01]  /*1460*/  MOV R13, R35 ;  /* 0x00000023000d7202 */ /* 0x000fe20000000f00 */
[----:B------:R-:W-:Y:S01]  /*1470*/  IMAD.MOV.U32 R14, RZ, RZ, R20 ;  /* 0x000000ffff0e7224 */ /* 0x000fe200078e0014 */
[----:B------:R-:W-:Y:S02]  /*1480*/  MOV R11, R21 ;  /* 0x00000015000b7202 */ /* 0x000fe40000000f00 */
[----:B------:R-:W-:-:S07]  /*1490*/  MOV R12, 0x14b0 ;  /* 0x000014b0000c7802 */ /* 0x000fce0000000f00 */
[----:B------:R-:W-:Y:S05]  /*14a0*/  CALL.REL.NOINC `($__internal_196_$__cuda_sm20_div_s64) ;  /* 0x0000005400107944 */ /* 0x000fea0003c00000 */
        /* <DEDUP_REMOVED lines=10> */
.L_x_9373:
[----:B------:R-:W-:Y:S05]  /*1550*/  BSYNC.RECONVERGENT B1 ;  /* 0x0000000000017941 */ /* 0x000fea0003800200 */
.L_x_9371:
        /* <DEDUP_REMOVED lines=34> */
.L_x_9375:
[----:B------:R-:W-:Y:S01]  /*1780*/  IMAD.MOV.U32 R26, RZ, RZ, R38 ;  /* 0x000000ffff1a7224 */ /* 0x000fe200078e0026 */
[----:B------:R-:W-:Y:S01]  /*1790*/  MOV R13, R39 ;  /* 0x00000027000d7202 */ /* 0x000fe20000000f00 */
[----:B------:R-:W-:Y:S01]  /*17a0*/  IMAD.MOV.U32 R14, RZ, RZ, R20 ;  /* 0x000000ffff0e7224 */ /* 0x000fe200078e0014 */
[----:B------:R-:W-:Y:S02]  /*17b0*/  MOV R11, R21 ;  /* 0x00000015000b7202 */ /* 0x000fe40000000f00 */
[----:B------:R-:W-:-:S07]  /*17c0*/  MOV R12, 0x17e0 ;  /* 0x000017e0000c7802 */ /* 0x000fce0000000f00 */
[----:B------:R-:W-:Y:S05]  /*17d0*/  CALL.REL.NOINC `($__internal_196_$__cuda_sm20_div_s64) ;  /* 0x0000005000447944 */ /* 0x000fea0003c00000 */
        /* <DEDUP_REMOVED lines=10> */
.L_x_9376:
[----:B------:R-:W-:Y:S05]  /*1880*/  BSYNC.RECONVERGENT B1 ;  /* 0x0000000000017941 */ /* 0x000fea0003800200 */
.L_x_9374:
        /* <DEDUP_REMOVED lines=35> */
.L_x_9378:
[----:B------:R-:W-:Y:S01]  /*1ac0*/  MOV R26, R34 ;  /* 0x00000022001a7202 */ /* 0x000fe20000000f00 */
[----:B------:R-:W-:Y:S01]  /*1ad0*/  IMAD.MOV.U32 R13, RZ, RZ, R35 ;  /* 0x000000ffff0d7224 */ /* 0x000fe200078e0023 */
[----:B------:R-:W-:Y:S01]  /*1ae0*/  MOV R14, R20 ;  /* 0x00000014000e7202 */ /* 0x000fe20000000f00 */
[----:B------:R-:W-:Y:S01]  /*1af0*/  IMAD.MOV.U32 R11, RZ, RZ, R21 ;  /* 0x000000ffff0b7224 */ /* 0x000fe200078e0015 */
[----:B------:R-:W-:-:S07]  /*1b00*/  MOV R12, 0x1b20 ;  /* 0x00001b20000c7802 */ /* 0x000fce0000000f00 */
[----:B------:R-:W-:Y:S05]  /*1b10*/  CALL.REL.NOINC `($__internal_196_$__cuda_sm20_div_s64) ;  /* 0x0000004c00747944 */ /* 0x000fea0003c00000 */
        /* <DEDUP_REMOVED lines=10> */
.L_x_9379:
[----:B------:R-:W-:Y:S05]  /*1bc0*/  BSYNC.RECONVERGENT B1 ;  /* 0x0000000000017941 */ /* 0x000fea0003800200 */
.L_x_9377:
        /* <DEDUP_REMOVED lines=8> */
.L_x_9355:
        /* <DEDUP_REMOVED lines=35> */
.L_x_9383:
        /* <DEDUP_REMOVED lines=16> */
.L_x_9384:
[----:B------:R-:W-:Y:S05]  /*1f80*/  BSYNC.RECONVERGENT B1 ;  /* 0x0000000000017941 */ /* 0x000fea0003800200 */
.L_x_9382:
        /* <DEDUP_REMOVED lines=34> */
.L_x_9386:
        /* <DEDUP_REMOVED lines=16> */
.L_x_9387:
[----:B------:R-:W-:Y:S05]  /*22b0*/  BSYNC.RECONVERGENT B1 ;  /* 0x0000000000017941 */ /* 0x000fea0003800200 */
.L_x_9385:
        /* <DEDUP_REMOVED lines=35> */
.L_x_9389:
        /* <DEDUP_REMOVED lines=16> */
.L_x_9390:
[----:B------:R-:W-:Y:S05]  /*25f0*/  BSYNC.RECONVERGENT B1 ;  /* 0x0000000000017941 */ /* 0x000fea0003800200 */
.L_x_9388:
        /* <DEDUP_REMOVED lines=35> */
.L_x_9392:
[----:B------:R-:W-:Y:S01]  /*2830*/  IMAD.MOV.U32 R26, RZ, RZ, R18 ;  /* 0x000000ffff1a7224 */ /* 0x000fe200078e0012 */
[----:B------:R-:W-:Y:S01]  /*2840*/  MOV R13, R19 ;  /* 0x00000013000d7202 */ /* 0x000fe20000000f00 */
[----:B------:R-:W-:Y:S01]  /*2850*/  IMAD.MOV.U32 R14, RZ, RZ, R16 ;  /* 0x000000ffff0e7224 */ /* 0x000fe200078e0010 */
[----:B------:R-:W-:Y:S02]  /*2860*/  MOV R11, R17 ;  /* 0x00000011000b7202 */ /* 0x000fe40000000f00 */
[----:B------:R-:W-:-:S07]  /*2870*/  MOV R12, 0x2890 ;  /* 0x00002890000c7802 */ /* 0x000fce0000000f00 */
[----:B------:R-:W-:Y:S05]  /*2880*/  CALL.REL.NOINC `($__internal_196_$__cuda_sm20_div_s64) ;  /* 0x0000004000187944 */ /* 0x000fea0003c00000 */
        /* <DEDUP_REMOVED lines=10> */
.L_x_9393:
[----:B------:R-:W-:Y:S05]  /*2930*/  BSYNC.RECONVERGENT B1 ;  /* 0x0000000000017941 */ /* 0x000fea0003800200 */
.L_x_9391:
[----:B------:R-:W-:Y:S01]  /*2940*/  IMAD R11, R11, R34, RZ ;  /* 0x000000220b0b7224 */ /* 0x000fe200078e02ff */
[----:B------:R-:W-:Y:S01]  /*2950*/  IADD3 R8, PT, PT, R8, -0x2, RZ ;  /* 0xfffffffe08087810 */ /* 0x000fe20007ffe0ff */
[----:B------:R-:W-:Y:S02]  /*2960*/  IMAD.MOV.U32 R38, RZ, RZ, R22 ;  /* 0x000000ffff267224 */ /* 0x000fe400078e0016 */
[-C--:B------:R-:W-:Y:S02]  /*2970*/  IMAD R11, R35, R10.reuse, R11 ;  /* 0x0000000a230b7224 */ /* 0x080fe400078e020b */
[----:B------:R-:W-:-:S04]  /*2980*/  IMAD.WIDE.U32 R22, R34, R10, R38 ;  /* 0x0000000a22167225 */ /* 0x000fc800078e0026 */
[----:B------:R-:W-:-:S07]  /*2990*/  IMAD.IADD R23, R23, 0x1, R11 ;  /* 0x0000000117177824 */ /* 0x000fce00078e020b */
.L_x_9381:
        /* <DEDUP_REMOVED lines=31> */
.L_x_9395:
[----:B------:R-:W-:Y:S01]  /*2b90*/  MOV R18, R6 ;  /* 0x0000000600127202 */ /* 0x000fe20000000f00 */
[----:B------:R-:W-:Y:S01]  /*2ba0*/  IMAD.MOV.U32 R21, RZ, RZ, R9 ;  /* 0x000000ffff157224 */ /* 0x000fe200078e0009 */
[----:B------:R-:W-:Y:S01]  /*2bb0*/  MOV R24, R16 ;  /* 0x0000001000187202 */ /* 0x000fe20000000f00 */
[----:B------:R-:W-:Y:S01]  /*2bc0*/  IMAD.MOV.U32 R19, RZ, RZ, R17 ;  /* 0x000000ffff137224 */ /* 0x000fe200078e0011 */
[----:B------:R-:W-:-:S07]  /*2bd0*/  MOV R26, 0x2bf0 ;  /* 0x00002bf0001a7802 */ /* 0x000fce0000000f00 */
[----:B------:R-:W-:Y:S05]  /*2be0*/  CALL.REL.NOINC `($__internal_197_$__cuda_sm20_rem_s64) ;  /* 0x00000040008c7944 */ /* 0x000fea0003c00000 */
.L_x_9396:
[----:B------:R-:W-:Y:S05]  /*2bf0*/  BSYNC.RECONVERGENT B1 ;  /* 0x0000000000017941 */ /* 0x000fea0003800200 */
.L_x_9394:
        /* <DEDUP_REMOVED lines=30> */
.L_x_9398:
[----:B------:R-:W-:Y:S01]  /*2de0*/  MOV R24, R16 ;  /* 0x0000001000187202 */ /* 0x000fe20000000f00 */
[----:B------:R-:W-:Y:S01]  /*2df0*/  IMAD.MOV.U32 R19, RZ, RZ, R17 ;  /* 0x000000ffff137224 */ /* 0x000fe200078e0011 */
[----:B------:R-:W-:Y:S01]  /*2e00*/  MOV R18, R20 ;  /* 0x0000001400127202 */ /* 0x000fe20000000f00 */
[----:B------:R-:W-:Y:S01]  /*2e10*/  IMAD.MOV.U32 R21, RZ, RZ, R7 ;  /* 0x000000ffff157224 */ /* 0x000fe200078e0007 */
[----:B------:R-:W-:-:S07]  /*2e20*/  MOV R26, 0x2e40 ;  /* 0x00002e40001a7802 */ /* 0x000fce0000000f00 */
[----:B------:R-:W-:Y:S05]  /*2e30*/  CALL.REL.NOINC `($__internal_197_$__cuda_sm20_rem_s64) ;  /* 0x0000003c00f87944 */ /* 0x000fea0003c00000 */
[----:B------:R-:W-:Y:S01]  /*2e40*/  MOV R6, R10 ;  /* 0x0000000a00067202 */ /* 0x000fe20000000f00 */
[----:B------:R-:W-:-:S07]  /*2e50*/  IMAD.MOV.U32 R7, RZ, RZ, R11 ;  /* 0x000000ffff077224 */ /* 0x000fce00078e000b */
.L_x_9399:
[----:B------:R-:W-:Y:S05]  /*2e60*/  BSYNC.RECONVERGENT B1 ;  /* 0x0000000000017941 */ /* 0x000fea0003800200 */
.L_x_9397:
[----:B------:R-:W-:Y:S02]  /*2e70*/  IMAD R7, R7, R8, RZ ;  /* 0x0000000807077224 */ /* 0x000fe400078e02ff */
[----:B------:R-:W-:-:S04]  /*2e80*/  IMAD.WIDE.U32 R22, R8, R6, R22 ;  /* 0x0000000608167225 */ /* 0x000fc800078e0016 */
[----:B------:R-:W-:-:S05]  /*2e90*/  IMAD R7, R9, R6, R7 ;  /* 0x0000000609077224 */ /* 0x000fca00078e0207 */
[----:B------:R-:W-:-:S07]  /*2ea0*/  IADD3 R23, PT, PT, R23, R7, RZ ;  /* 0x0000000717177210 */ /* 0x000fce0007ffe0ff */
.L_x_9354:
        /* <DEDUP_REMOVED lines=12> */
.L_x_9353:
        /* <DEDUP_REMOVED lines=22> */
.L_x_9427:
        /* <DEDUP_REMOVED lines=32> */
.L_x_9404:
[----:B------:R-:W-:Y:S01]  /*32d0*/  IMAD.MOV.U32 R26, RZ, RZ, R10 ;  /* 0x000000ffff1a7224 */ /* 0x000fe200078e000a */
[----:B------:R-:W-:Y:S01]  /*32e0*/  MOV R13, R15 ;  /* 0x0000000f000d7202 */ /* 0x000fe20000000f00 */
[----:B------:R-:W-:Y:S01]  /*32f0*/  IMAD.MOV.U32 R14, RZ, RZ, R20 ;  /* 0x000000ffff0e7224 */ /* 0x000fe200078e0014 */
[----:B------:R-:W-:Y:S02]  /*3300*/  MOV R11, R21 ;  /* 0x00000015000b7202 */ /* 0x000fe40000000f00 */
[----:B------:R-:W-:-:S07]  /*3310*/  MOV R12, 0x3330 ;  /* 0x00003330000c7802 */ /* 0x000fce0000000f00 */
[----:B-123--:R-:W-:Y:S05]  /*3320*/  CALL.REL.NOINC `($__internal_196_$__cuda_sm20_div_s64) ;  /* 0x0000003400707944 */ /* 0x00efea0003c00000 */
        /* <DEDUP_REMOVED lines=10> */
.L_x_9405:
[----:B------:R-:W-:Y:S05]  /*33d0*/  BSYNC.RECONVERGENT B1 ;  /* 0x0000000000017941 */ /* 0x000fea0003800200 */
.L_x_9403:
        /* <DEDUP_REMOVED lines=38> */
.L_x_9407:
[----:B------:R-:W-:Y:S01]  /*3640*/  IMAD.MOV.U32 R26, RZ, RZ, R36 ;  /* 0x000000ffff1a7224 */ /* 0x000fe200078e0024 */
[----:B------:R-:W-:Y:S01]  /*3650*/  MOV R13, R37 ;  /* 0x00000025000d7202 */ /* 0x000fe20000000f00 */
[----:B------:R-:W-:Y:S01]  /*3660*/  IMAD.MOV.U32 R14, RZ, RZ, R38 ;  /* 0x000000ffff0e7224 */ /* 0x000fe200078e0026 */
[----:B------:R-:W-:Y:S02]  /*3670*/  MOV R11, R39 ;  /* 0x00000027000b7202 */ /* 0x000fe40000000f00 */
[----:B------:R-:W-:-:S07]  /*3680*/  MOV R12, 0x36a0 ;  /* 0x000036a0000c7802 */ /* 0x000fce0000000f00 */
[----:B-1----:R-:W-:Y:S05]  /*3690*/  CALL.REL.NOINC `($__internal_196_$__cuda_sm20_div_s64) ;  /* 0x0000003000947944 */ /* 0x002fea0003c00000 */
        /* <DEDUP_REMOVED lines=11> */
.L_x_9408:
[----:B------:R-:W-:Y:S05]  /*3750*/  BSYNC.RECONVERGENT B1 ;  /* 0x0000000000017941 */ /* 0x000fea0003800200 */
.L_x_9406:
        /* <DEDUP_REMOVED lines=38> */
.L_x_9410:
[----:B------:R-:W-:Y:S01]  /*39c0*/  MOV R26, R36 ;  /* 0x00000024001a7202 */ /* 0x000fe20000000f00 */
[----:B------:R-:W-:Y:S01]  /*39d0*/  IMAD.MOV.U32 R13, RZ, RZ, R37 ;  /* 0x000000ffff0d7224 */ /* 0x000fe200078e0025 */
[----:B------:R-:W-:Y:S01]  /*39e0*/  MOV R14, R38 ;  /* 0x00000026000e7202 */ /* 0x000fe20000000f00 */
[----:B------:R-:W-:Y:S01]  /*39f0*/  IMAD.MOV.U32 R11, RZ, RZ, R39 ;  /* 0x000000ffff0b7224 */ /* 0x000fe200078e0027 */
[----:B------:R-:W-:-:S07]  /*3a00*/  MOV R12, 0x3a20 ;  /* 0x00003a20000c7802 */ /* 0x000fce0000000f00 */
[----:B-1----:R-:W-:Y:S05]  /*3a10*/  CALL.REL.NOINC `($__internal_196_$__cuda_sm20_div_s64) ;  /* 0x0000002c00b47944 */ /* 0x002fea0003c00000 */
        /* <DEDUP_REMOVED lines=11> */
.L_x_9411:
[----:B------:R-:W-:Y:S05]  /*3ad0*/  BSYNC.RECONVERGENT B1 ;  /* 0x0000000000017941 */ /* 0x000fea0003800200 */
.L_x_9409:
        /* <DEDUP_REMOVED lines=37> */
.L_x_9413:
        /* <DEDUP_REMOVED lines=17> */
.L_x_9414:
[----:B------:R-:W-:Y:S05]  /*3e40*/  BSYNC.RECONVERGENT B1 ;  /* 0x0000000000017941 */ /* 0x000fea0003800200 */
.L_x_9412:
        /* <DEDUP_REMOVED lines=38> */
.L_x_9416:
        /* <DEDUP_REMOVED lines=17> */
.L_x_9417:
[----:B------:R-:W-:Y:S05]  /*41c0*/  BSYNC.RECONVERGENT B1 ;  /* 0x0000000000017941 */ /* 0x000fea0003800200 */
.L_x_9415:
        /* <DEDUP_REMOVED lines=38> */
.L_x_9419:
        /* <DEDUP_REMOVED lines=17> */
.L_x_9420:
[----:B------:R-:W-:Y:S05]  /*4540*/  BSYNC.RECONVERGENT B1 ;  /* 0x0000000000017941 */ /* 0x000fea0003800200 */
.L_x_9418:
        /* <DEDUP_REMOVED lines=37> */
.L_x_9422:
        /* <DEDUP_REMOVED lines=17> */
.L_x_9423:
[----:B------:R-:W-:Y:S05]  /*48b0*/  BSYNC.RECONVERGENT B1 ;  /* 0x0000000000017941 */ /* 0x000fea0003800200 */
.L_x_9421:
        /* <DEDUP_REMOVED lines=36> */
.L_x_9425:
[----:B------:R-:W-:Y:S01]  /*4b00*/  MOV R26, R36 ;  /* 0x00000024001a7202 */ /* 0x000fe20000000f00 */
[----:B------:R-:W-:Y:S01]  /*4b10*/  IMAD.MOV.U32 R14, RZ, RZ, R38 ;  /* 0x000000ffff0e7224 */ /* 0x000fe200078e0026 */
[----:B------:R-:W-:Y:S02]  /*4b20*/  MOV R13, R37 ;  /* 0x00000025000d7202 */ /* 0x000fe40000000f00 */
[----:B------:R-:W-:Y:S02]  /*4b30*/  MOV R11, R39 ;  /* 0x00000027000b7202 */ /* 0x000fe40000000f00 */
[----:B------:R-:W-:-:S07]  /*4b40*/  MOV R12, 0x4b60 ;  /* 0x00004b60000c7802 */ /* 0x000fce0000000f00 */
[----:B-1----:R-:W-:Y:S05]  /*4b50*/  CALL.REL.NOINC `($__internal_196_$__cuda_sm20_div_s64) ;  /* 0x0000001c00647944 */ /* 0x002fea0003c00000 */
        /* <DEDUP_REMOVED lines=11> */
.L_x_9426:
[----:B------:R-:W-:Y:S05]  /*4c10*/  BSYNC.RECONVERGENT B1 ;  /* 0x0000000000017941 */ /* 0x000fea0003800200 */
.L_x_9424:
        /* <DEDUP_REMOVED lines=11> */
.L_x_9402:
        /* <DEDUP_REMOVED lines=36> */
.L_x_9430:
[----:B------:R-:W-:Y:S01]  /*4f10*/  IMAD.MOV.U32 R26, RZ, RZ, R10 ;  /* 0x000000ffff1a7224 */ /* 0x000fe200078e000a */
[----:B------:R-:W-:Y:S01]  /*4f20*/  MOV R13, R15 ;  /* 0x0000000f000d7202 */ /* 0x000fe20000000f00 */
[----:B------:R-:W-:Y:S01]  /*4f30*/  IMAD.MOV.U32 R11, RZ, RZ, R17 ;  /* 0x000000ffff0b7224 */ /* 0x000fe200078e0011 */
[----:B------:R-:W-:Y:S02]  /*4f40*/  MOV R14, R16 ;  /* 0x00000010000e7202 */ /* 0x000fe40000000f00 */
[----:B------:R-:W-:-:S07]  /*4f50*/  MOV R12, 0x4f70 ;  /* 0x00004f70000c7802 */ /* 0x000fce0000000f00 */
[----:B------:R-:W-:Y:S05]  /*4f60*/  CALL.REL.NOINC `($__internal_196_$__cuda_sm20_div_s64) ;  /* 0x0000001800607944 */ /* 0x000fea0003c00000 */
        /* <DEDUP_REMOVED lines=10> */
.L_x_9431:
[----:B------:R-:W-:Y:S05]  /*5010*/  BSYNC.RECONVERGENT B1 ;  /* 0x0000000000017941 */ /* 0x000fea0003800200 */
.L_x_9429:
        /* <DEDUP_REMOVED lines=41> */
.L_x_9433:
[----:B------:R-:W-:Y:S01]  /*52b0*/  MOV R26, R20 ;  /* 0x00000014001a7202 */ /* 0x000fe20000000f00 */
[----:B------:R-:W-:Y:S01]  /*52c0*/  IMAD.MOV.U32 R14, RZ, RZ, R18 ;  /* 0x000000ffff0e7224 */ /* 0x000fe200078e0012 */
[----:B------:R-:W-:Y:S02]  /*52d0*/  MOV R13, R21 ;  /* 0x00000015000d7202 */ /* 0x000fe40000000f00 */
[----:B------:R-:W-:Y:S02]  /*52e0*/  MOV R11, R19 ;  /* 0x00000013000b7202 */ /* 0x000fe40000000f00 */
[----:B------:R-:W-:-:S07]  /*52f0*/  MOV R12, 0x5310 ;  /* 0x00005310000c7802 */ /* 0x000fce0000000f00 */
[----:B------:R-:W-:Y:S05]  /*5300*/  CALL.REL.NOINC `($__internal_196_$__cuda_sm20_div_s64) ;  /* 0x0000001400787944 */ /* 0x000fea0003c00000 */
        /* <DEDUP_REMOVED lines=11> */
.L_x_9434:
[----:B------:R-:W-:Y:S05]  /*53c0*/  BSYNC.RECONVERGENT B1 ;  /* 0x0000000000017941 */ /* 0x000fea0003800200 */
.L_x_9432:
        /* <DEDUP_REMOVED lines=40> */
.L_x_9436:
[----:B------:R-:W-:Y:S01]  /*5650*/  MOV R26, R18 ;  /* 0x00000012001a7202 */ /* 0x000fe20000000f00 */
[----:B------:R-:W-:Y:S01]  /*5660*/  IMAD.MOV.U32 R13, RZ, RZ, R19 ;  /* 0x000000ffff0d7224 */ /* 0x000fe200078e0013 */
[----:B------:R-:W-:Y:S02]  /*5670*/  MOV R14, R20 ;  /* 0x00000014000e7202 */ /* 0x000fe40000000f00 */
[----:B------:R-:W-:Y:S02]  /*5680*/  MOV R11, R21 ;  /* 0x00000015000b7202 */ /* 0x000fe40000000f00 */
[----:B------:R-:W-:-:S07]  /*5690*/  MOV R12, 0x56b0 ;  /* 0x000056b0000c7802 */ /* 0x000fce0000000f00 */
[----:B------:R-:W-:Y:S05]  /*56a0*/  CALL.REL.NOINC `($__internal_196_$__cuda_sm20_div_s64) ;  /* 0x0000001000907944 */ /* 0x000fea0003c00000 */
        /* <DEDUP_REMOVED lines=11> */
.L_x_9437:
[----:B------:R-:W-:Y:S05]  /*5760*/  BSYNC.RECONVERGENT B1 ;  /* 0x0000000000017941 */ /* 0x000fea0003800200 */
.L_x_9435:
        /* <DEDUP_REMOVED lines=39> */
.L_x_9439:
        /* <DEDUP_REMOVED lines=17> */
.L_x_9440:
[----:B------:R-:W-:Y:S05]  /*5af0*/  BSYNC.RECONVERGENT B1 ;  /* 0x0000000000017941 */ /* 0x000fea0003800200 */
.L_x_9438:
        /* <DEDUP_REMOVED lines=9> */
.L_x_9428:
        /* <DEDUP_REMOVED lines=34> */
.L_x_9443:
[----:B------:R-:W-:Y:S01]  /*5db0*/  MOV R26, R10 ;  /* 0x0000000a001a7202 */ /* 0x000fe20000000f00 */
[----:B------:R-:W-:Y:S01]  /*5dc0*/  IMAD.MOV.U32 R13, RZ, RZ, R15 ;  /* 0x000000ffff0d7224 */ /* 0x000fe200078e000f */
[----:B------:R-:W-:Y:S02]  /*5dd0*/  MOV R14, R16 ;  /* 0x00000010000e7202 */ /* 0x000fe40000000f00 */
[----:B------:R-:W-:Y:S02]  /*5de0*/  MOV R11, R17 ;  /* 0x00000011000b7202 */ /* 0x000fe40000000f00 */
[----:B------:R-:W-:-:S07]  /*5df0*/  MOV R12, 0x5e10 ;  /* 0x00005e10000c7802 */ /* 0x000fce0000000f00 */
[----:B------:R-:W-:Y:S05]  /*5e00*/  CALL.REL.NOINC `($__internal_196_$__cuda_sm20_div_s64) ;  /* 0x0000000800b87944 */ /* 0x000fea0003c00000 */
        /* <DEDUP_REMOVED lines=10> */
.L_x_9444:
[----:B------:R-:W-:Y:S05]  /*5eb0*/  BSYNC.RECONVERGENT B1 ;  /* 0x0000000000017941 */ /* 0x000fea0003800200 */
.L_x_9442:
        /* <DEDUP_REMOVED lines=39> */
.L_x_9446:
[----:B------:R-:W-:Y:S01]  /*6130*/  MOV R26, R18 ;  /* 0x00000012001a7202 */ /* 0x000fe20000000f00 */
[----:B------:R-:W-:Y:S01]  /*6140*/  IMAD.MOV.U32 R14, RZ, RZ, R16 ;  /* 0x000000ffff0e7224 */ /* 0x000fe200078e0010 */
[----:B------:R-:W-:Y:S02]  /*6150*/  MOV R13, R19 ;  /* 0x00000013000d7202 */ /* 0x000fe40000000f00 */
        /* <DEDUP_REMOVED lines=14> */
.L_x_9447:
[----:B------:R-:W-:Y:S05]  /*6240*/  BSYNC.RECONVERGENT B1 ;  /* 0x0000000000017941 */ /* 0x000fea0003800200 */
.L_x_9445:
        /* <DEDUP_REMOVED lines=9> */
.L_x_9441:
        /* <DEDUP_REMOVED lines=30> */
.L_x_9449:
[----:B------:R-:W-:Y:S01]  /*64c0*/  MOV R24, R18 ;  /* 0x0000001200187202 */ /* 0x000fe20000000f00 */
[----:B------:R-:W-:Y:S01]  /*64d0*/  IMAD.MOV.U32 R21, RZ, RZ, R15 ;  /* 0x000000ffff157224 */ /* 0x000fe200078e000f */
[----:B------:R-:W-:Y:S02]  /*64e0*/  MOV R18, R10 ;  /* 0x0000000a00127202 */ /* 0x000fe40000000f00 */
[----:B------:R-:W-:-:S07]  /*64f0*/  MOV R26, 0x6510 ;  /* 0x00006510001a7802 */ /* 0x000fce0000000f00 */
[----:B------:R-:W-:Y:S05]  /*6500*/  CALL.REL.NOINC `($__internal_197_$__cuda_sm20_rem_s64) ;  /* 0x0000000800447944 */ /* 0x000fea0003c00000 */
.L_x_9450:
[----:B------:R-:W-:Y:S05]  /*6510*/  BSYNC.RECONVERGENT B1 ;  /* 0x0000000000017941 */ /* 0x000fea0003800200 */
.L_x_9448:
        /* <DEDUP_REMOVED lines=8> */
.L_x_9401:
[----:B------:R-:W0:Y:S02]  /*65a0*/  LDCU.64 UR6, c[0x0][0x388] ;  /* 0x00007100ff0677ac */ /* 0x000e240008000a00 */
[----:B0-----:R-:W-:-:S04]  /*65b0*/  IADD3 R6, P0, PT, R6, UR6, RZ ;  /* 0x0000000606067c10 */ /* 0x001fc8000ff1e0ff */
[----:B------:R-:W-:-:S05]  /*65c0*/  IADD3.X R7, PT, PT, R5, UR7, RZ, P0, !PT ;  /* 0x0000000705077c10 */ /* 0x000fca00087fe4ff */
[----:B------:R-:W2:Y:S02]  /*65d0*/  LDG.E.S8 R6, desc[UR8][R6.64] ;  /* 0x0000000806067981 */ /* 0x000ea4000c1e1300 */
[----:B--2---:R-:W0:Y:S02]  /*65e0*/  I2F.F16 R4, R6 ;  /* 0x0000000600047306 */ /* 0x004e240000200c00 */
[----:B0-----:R1:W-:Y:S02]  /*65f0*/  STS.U16 [R3], R4 ;  /* 0x0000000403007388 */ /* 0x0013e40000000400 */
.L_x_9400:
[----:B------:R-:W-:Y:S05]  /*6600*/  BSYNC.RECONVERGENT B0 ;  /* 0x0000000000007941 */ /* 0x000fea0003800200 */
.L_x_9352:
[----:B------:R-:W-:Y:S01]  /*6610*/  BAR.SYNC.DEFER_BLOCKING 0x0 ;  /* 0x0000000000007b1d */ /* 0x000fe20000010000 */
[----:B------:R-:W-:Y:S01]  /*6620*/  UISETP.GE.U32.AND UP0, UPT, UR5, 0x42, UPT ;  /* 0x000000420500788c */ /* 0x000fe2000bf06070 */
[----:B------:R-:W-:-:S08]  /*6630*/  ISETP.GT.U32.AND P1, PT, R2, 0x1f, PT ;  /* 0x0000001f0200780c */ /* 0x000fd00003f24070 */
[----:B------:R-:W-:Y:S05]  /*6640*/  BRA.U !UP0, `(.L_x_9451) ;  /* 0x0000000108307547 */ /* 0x000fea000b800000 */
.L_x_9452:
        /* <DEDUP_REMOVED lines=12> */
.L_x_9451:
        /* <DEDUP_REMOVED lines=30> */
        .weak           $__internal_196_$__cuda_sm20_div_s64
        .type           $__internal_196_$__cuda_sm20_div_s64,@function
        .size           $__internal_196_$__cuda_sm20_div_s64,($__internal_197_$__cuda_sm20_rem_s64 - $__internal_196_$__cuda_sm20_div_s64)
$__internal_196_$__cuda_sm20_div_s64:
        /* <DEDUP_REMOVED lines=82> */
[----:B------:R-:W-:Y:S06]  /*6e10*/  RET.REL.NODEC R12 `(uncontiguous_cumulate_sum_square_i8) ;  /* 0xffffff900c787950 */ /* 0x000fec0003c3ffff */
        .weak           $__internal_197_$__cuda_sm20_rem_s64
        .type           $__internal_197_$__cuda_sm20_rem_s64,@function
        .size           $__internal_197_$__cuda_sm20_rem_s64,(.L_x_10148 - $__internal_197_$__cuda_sm20_rem_s64)
$__internal_197_$__cuda_sm20_rem_s64:
        /* <DEDUP_REMOVED lines=76> */
[----:B------:R-:W-:Y:S06]  /*72e0*/  RET.REL.NODEC R26 `(uncontiguous_cumulate_sum_square_i8) ;  /* 0xffffff8c1a447950 */ /* 0x000fec0003c3ffff */
.L_x_9453:
        /* <DEDUP_REMOVED lines=9> */
.L_x_10148:


//--------------------- .text.uncontiguous_sum_square_i8 --------------------------
	.section	.text.uncontiguous_sum_square_i8,"ax",@progbits
	.align	128
        .global         uncontiguous_sum_square_i8
        .type           uncontiguous_sum_square_i8,@function
        .size           uncontiguous_sum_square_i8,(.L_x_10150 - uncontiguous_sum_square_i8)
        .other          uncontiguous_sum_square_i8,@"STO_CUDA_ENTRY STV_DEFAULT"
uncontiguous_sum_square_i8:
.text.uncontiguous_sum_square_i8:
        /* <DEDUP_REMOVED lines=37> */
.L_x_9482:
        /* <DEDUP_REMOVED lines=32> */
.L_x_9459:
[----:B------:R-:W-:Y:S01]  /*0450*/  MOV R26, R6 ;  /* 0x00000006001a7202 */ /* 0x000fe20000000f00 */
[----:B------:R-:W-:Y:S01]  /*0460*/  IMAD.MOV.U32 R13, RZ, RZ, R9 ;  /* 0x000000ffff0d7224 */ /* 0x000fe200078e0009 */
[----:B------:R-:W-:Y:S01]  /*0470*/  MOV R14, R40 ;  /* 0x00000028000e7202 */ /* 0x000fe20000000f00 */
[----:B------:R-:W-:Y:S01]  /*0480*/  IMAD.MOV.U32 R11, RZ, RZ, R41 ;  /* 0x000000ffff0b7224 */ /* 0x000fe200078e0029 */
[----:B------:R-:W-:-:S07]  /*0490*/  MOV R12, 0x4b0 ;  /* 0x000004b0000c7802 */ /* 0x000fce0000000f00 */
[----:B-1----:R-:W-:Y:S05]  /*04a0*/  CALL.REL.NOINC `($__internal_198_$__cuda_sm20_div_s64) ;  /* 0x0000006400307944 */ /* 0x002fea0003c00000 */
        /* <DEDUP_REMOVED lines=10> */
.L_x_9460:
[----:B------:R-:W-:Y:S05]  /*0550*/  BSYNC.RECONVERGENT B1 ;  /* 0x0000000000017941 */ /* 0x000fea0003800200 */
.L_x_9458:
        /* <DEDUP_REMOVED lines=33> */
.L_x_9462:
[----:B------:R-:W-:Y:S01]  /*0770*/  IMAD.MOV.U32 R26, RZ, RZ, R20 ;  /* 0x000000ffff1a7224 */ /* 0x000fe200078e0014 */
[----:B------:R-:W-:Y:S01]  /*0780*/  MOV R13, R7 ;  /* 0x00000007000d7202 */ /* 0x000fe20000000f00 */
[----:B------:R-:W-:Y:S01]  /*0790*/  IMAD.MOV.U32 R14, RZ, RZ, R40 ;  /* 0x000000ffff0e7224 */ /* 0x000fe200078e0028 */
[----:B------:R-:W-:Y:S02]  /*07a0*/  MOV R11, R41 ;  /* 0x00000029000b7202 */ /* 0x000fe40000000f00 */
[----:B------:R-:W-:-:S07]  /*07b0*/  MOV R12, 0x7d0 ;  /* 0x000007d0000c7802 */ /* 0x000fce0000000f00 */
[----:B------:R-:W-:Y:S05]  /*07c0*/  CALL.REL.NOINC `($__internal_198_$__cuda_sm20_div_s64) ;  /* 0x0000006000687944 */ /* 0x000fea0003c00000 */
        /* <DEDUP_REMOVED lines=9> */
.L_x_9463:
[----:B------:R-:W-:Y:S05]  /*0860*/  BSYNC.RECONVERGENT B1 ;  /* 0x0000000000017941 */ /* 0x000fea0003800200 */
.L_x_9461:
        /* <DEDUP_REMOVED lines=34> */
.L_x_9465:
[----:B------:R-:W-:Y:S01]  /*0a90*/  MOV R26, R34 ;  /* 0x00000022001a7202 */ /* 0x000fe20000000f00 */
[----:B------:R-:W-:Y:S01]  /*0aa0*/  IMAD.MOV.U32 R13, RZ, RZ, R35 ;  /* 0x000000ffff0d7224 */ /* 0x000fe200078e0023 */
[----:B------:R-:W-:Y:S01]  /*0ab0*/  MOV R14, R20 ;  /* 0x00000014000e7202 */ /* 0x000fe20000000f00 */
[----:B------:R-:W-:Y:S01]  /*0ac0*/  IMAD.MOV.U32 R11, RZ, RZ, R21 ;  /* 0x000000ffff0b7224 */ /* 0x000fe200078e0015 */
[----:B------:R-:W-:-:S07]  /*0ad0*/  MOV R12, 0xaf0 ;  /* 0x00000af0000c7802 */ /* 0x000fce0000000f00 */
[----:B------:R-:W-:Y:S05]  /*0ae0*/  CALL.REL.NOINC `($__internal_198_$__cuda_sm20_div_s64) ;  /* 0x0000005c00a07944 */ /* 0x000fea0003c00000 */
        /* <DEDUP_REMOVED lines=10> */
.L_x_9466:
[----:B------:R-:W-:Y:S05]  /*0b90*/  BSYNC.RECONVERGENT B1 ;  /* 0x0000000000017941 */ /* 0x000fea0003800200 */
.L_x_9464:
        /* <DEDUP_REMOVED lines=34> */
.L_x_9468:
        /* <DEDUP_REMOVED lines=16> */
.L_x_9469:
[----:B------:R-:W-:Y:S05]  /*0ec0*/  BSYNC.RECONVERGENT B1 ;  /* 0x0000000000017941 */ /* 0x000fea0003800200 */
.L_x_9467:
        /* <DEDUP_REMOVED lines=36> */
.L_x_9471:
        /* <DEDUP_REMOVED lines=16> */
.L_x_9472:
[----:B------:R-:W-:Y:S05]  /*1210*/  BSYNC.RECONVERGENT B1 ;  /* 0x0000000000017941 */ /* 0x000fea0003800200 */
.L_x_9470:
        /* <DEDUP_REMOVED lines=35> */
.L_x_9474:
[----:B------:R-:W-:Y:S01]  /*1450*/  IMAD.MOV.U32 R26, RZ, RZ, R34 ;  /* 0x000000ffff1a7224 */ /* 0x000fe200078e0022 */
[----:B------:R-:W-:Y:S01]  /*1460*/  MOV R13, R35 ;  /* 0x00000023000d7202 */ /* 0x000fe20000000f00 */
[----:B------:R-:W-:Y:S01]  /*1470*/  IMAD.MOV.U32 R14, RZ, RZ, R20 ;  /* 0x000000ffff0e7224 */ /* 0x000fe200078e0014 */
[----:B------:R-:W-:Y:S02]  /*1480*/  MOV R11, R21 ;  /* 0x00000015000b7202 */ /* 0x000fe40000000f00 */
[----:B------:R-:W-:-:S07]  /*1490*/  MOV R12, 0x14b0 ;  /* 0x000014b0000c7802 */ /* 0x000fce0000000f00 */
[----:B------:R-:W-:Y:S05]  /*14a0*/  CALL.REL.NOINC `($__internal_198_$__cuda_sm20_div_s64) ;  /* 0x0000005400307944 */ /* 0x000fea0003c00000 */
        /* <DEDUP_REMOVED lines=10> */
.L_x_9475:
[----:B------:R-:W-:Y:S05]  /*1550*/  BSYNC.RECONVERGENT B1 ;  /* 0x0000000000017941 */ /* 0x000fea0003800200 */
.L_x_9473:
        /* <DEDUP_REMOVED lines=34> */
.L_x_9477:
[----:B------:R-:W-:Y:S01]  /*1780*/  IMAD.MOV.U32 R26, RZ, RZ, R38 ;  /* 0x000000ffff1a7224 */ /* 0x000fe200078e0026 */
[----:B------:R-:W-:Y:S01]  /*1790*/  MOV R13, R39 ;  /* 0x00000027000d7202 */ /* 0x000fe20000000f00 */
[----:B------:R-:W-:Y:S01]  /*17a0*/  IMAD.MOV.U32 R14, RZ, RZ, R20 ;  /* 0x000000ffff0e7224 */ /* 0x000fe200078e0014 */
[----:B------:R-:W-:Y:S02]  /*17b0*/  MOV R11, R21 ;  /* 0x00000015000b7202 */ /* 0x000fe40000000f00 */
[----:B------:R-:W-:-:S07]  /*17c0*/  MOV R12, 0x17e0 ;  /* 0x000017e0000c7802 */ /* 0x000fce0000000f00 */
[----:B------:R-:W-:Y:S05]  /*17d0*/  CALL.REL.NOINC `($__internal_198_$__cuda_sm20_div_s64) ;  /* 0x0000005000647944 */ /* 0x000fea0003c00000 */
        /* <DEDUP_REMOVED lines=10> */
.L_x_9478:
[----:B------:R-:W-:Y:S05]  /*1880*/  BSYNC.RECONVERGENT B1 ;  /* 0x0000000000017941 */ /* 0x000fea0003800200 */
.L_x_9476:
        /* <DEDUP_REMOVED lines=35> */
.L_x_9480:
[----:B------:R-:W-:Y:S01]  /*1ac0*/  MOV R26, R34 ;  /* 0x00000022001a7202 */ /* 0x000fe20000000f00 */
[----:B------:R-:W-:Y:S01]  /*1ad0*/  IMAD.MOV.U32 R13, RZ, RZ, R35 ;  /* 0x000000ffff0d7224 */ /* 0x000fe200078e0023 */
[----:B------:R-:W-:Y:S01]  /*1ae0*/  MOV R14, R20 ;  /* 0x00000014000e7202 */ /* 0x000fe20000000f00 */
[----:B------:R-:W-:Y:S01]  /*1af0*/  IMAD.MOV.U32 R11, RZ, RZ, R21 ;  /* 0x000000ffff0b7224 */ /* 0x000fe200078e0015 */
[----:B------:R-:W-:-:S07]  /*1b00*/  MOV R12, 0x1b20 ;  /* 0x00001b20000c7802 */ /* 0x000fce0000000f00 */
[----:B------:R-:W-:Y:S05]  /*1b10*/  CALL.REL.NOINC `($__internal_198_$__cuda_sm20_div_s64) ;  /* 0x0000004c00947944 */ /* 0x000fea0003c00000 */
        /* <DEDUP_REMOVED lines=10> */
.L_x_9481:
[----:B------:R-:W-:Y:S05]  /*1bc0*/  BSYNC.RECONVERGENT B1 ;  /* 0x0000000000017941 */ /* 0x000fea0003800200 */
.L_x_9479:
        /* <DEDUP_REMOVED lines=8> */
.L_x_9457:
        /* <DEDUP_REMOVED lines=35> */
.L_x_9485:
        /* <DEDUP_REMOVED lines=16> */
.L_x_9486:
[----:B------:R-:W-:Y:S05]  /*1f80*/  BSYNC.RECONVERGENT B1 ;  /* 0x0000000000017941 */ /* 0x000fea0003800200 */
.L_x_9484:
        /* <DEDUP_REMOVED lines=34> */
.L_x_9488:
        /* <DEDUP_REMOVED lines=16> */
.L_x_9489:
[----:B------:R-:W-:Y:S05]  /*22b0*/  BSYNC.RECONVERGENT B1 ;  /* 0x0000000000017941 */ /* 0x000fea0003800200 */
.L_x_9487:
        /* <DEDUP_REMOVED lines=35> */
.L_x_9491:
        /* <DEDUP_REMOVED lines=16> */
.L_x_9492:
[----:B------:R-:W-:Y:S05]  /*25f0*/  BSYNC.RECONVERGENT B1 ;  /* 0x0000000000017941 */ /* 0x000fea0003800200 */
.L_x_9490:
        /* <DEDUP_REMOVED lines=35> */
.L_x_9494:
[----:B------:R-:W-:Y:S01]  /*2830*/  IMAD.MOV.U32 R26, RZ, RZ, R18 ;  /* 0x000000ffff1a7224 */ /* 0x000fe200078e0012 */
[----:B------:R-:W-:Y:S01]  /*2840*/  MOV R13, R19 ;  /* 0x00000013000d7202 */ /* 0x000fe20000000f00 */
[----:B------:R-:W-:Y:S01]  /*2850*/  IMAD.MOV.U32 R14, RZ, RZ, R16 ;  /* 0x000000ffff0e7224 */ /* 0x000fe200078e0010 */
[----:B------:R-:W-:Y:S02]  /*2860*/  MOV R11, R17 ;  /* 0x00000011000b7202 */ /* 0x000fe40000000f00 */
[----:B------:R-:W-:-:S07]  /*2870*/  MOV R12, 0x2890 ;  /* 0x00002890000c7802 */ /* 0x000fce0000000f00 */
[----:B------:R-:W-:Y:S05]  /*2880*/  CALL.REL.NOINC `($__internal_198_$__cuda_sm20_div_s64) ;  /* 0x0000004000387944 */ /* 0x000fea0003c00000 */
        /* <DEDUP_REMOVED lines=10> */
.L_x_9495:
[----:B------:R-:W-:Y:S05]  /*2930*/  BSYNC.RECONVERGENT B1 ;  /* 0x0000000000017941 */ /* 0x000fea0003800200 */
.L_x_9493:
[----:B------:R-:W-:Y:S01]  /*2940*/  IMAD R11, R11, R34, RZ ;  /* 0x000000220b0b7224 */ /* 0x000fe200078e02ff */
[----:B------:R-:W-:Y:S01]  /*2950*/  IADD3 R8, PT, PT, R8, -0x2, RZ ;  /* 0xfffffffe08087810 */ /* 0x000fe20007ffe0ff */
[----:B------:R-:W-:Y:S02]  /*2960*/  IMAD.MOV.U32 R38, RZ, RZ, R22 ;  /* 0x000000ffff267224 */ /* 0x000fe400078e0016 */
[-C--:B------:R-:W-:Y:S02]  /*2970*/  IMAD R11, R35, R10.reuse, R11 ;  /* 0x0000000a230b7224 */ /* 0x080fe400078e020b */
[----:B------:R-:W-:-:S04]  /*2980*/  IMAD.WIDE.U32 R22, R34, R10, R38 ;  /* 0x0000000a22167225 */ /* 0x000fc800078e0026 */
[----:B------:R-:W-:-:S07]  /*2990*/  IMAD.IADD R23, R23, 0x1, R11 ;  /* 0x0000000117177824 */ /* 0x000fce00078e020b */
.L_x_9483:
        /* <DEDUP_REMOVED lines=31> */
.L_x_9497:
[----:B------:R-:W-:Y:S01]  /*2b90*/  MOV R18, R6 ;  /* 0x0000000600127202 */ /* 0x000fe20000000f00 */
[----:B------:R-:W-:Y:S01]  /*2ba0*/  IMAD.MOV.U32 R21, RZ, RZ, R9 ;  /* 0x000000ffff157224 */ /* 0x000fe200078e0009 */
[----:B------:R-:W-:Y:S01]  /*2bb0*/  MOV R24, R16 ;  /* 0x0000001000187202 */ /* 0x000fe20000000f00 */
[----:B------:R-:W-:Y:S01]  /*2bc0*/  IMAD.MOV.U32 R19, RZ, RZ, R17 ;  /* 0x000000ffff137224 */ /* 0x000fe200078e0011 */
[----:B------:R-:W-:-:S07]  /*2bd0*/  MOV R26, 0x2bf0 ;  /* 0x00002bf0001a7802 */ /* 0x000fce0000000f00 */
[----:B------:R-:W-:Y:S05]  /*2be0*/  CALL.REL.NOINC `($__internal_199_$__cuda_sm20_rem_s64) ;  /* 0x0000004000ac7944 */ /* 0x000fea0003c00000 */
.L_x_9498:
[----:B------:R-:W-:Y:S05]  /*2bf0*/  BSYNC.RECONVERGENT B1 ;  /* 0x0000000000017941 */ /* 0x000fea0003800200 */
.L_x_9496:
        /* <DEDUP_REMOVED lines=30> */
.L_x_9500:
[----:B------:R-:W-:Y:S01]  /*2de0*/  MOV R24, R16 ;  /* 0x0000001000187202 */ /* 0x000fe20000000f00 */
[----:B------:R-:W-:Y:S01]  /*2df0*/  IMAD.MOV.U32 R19, RZ, RZ, R17 ;  /* 0x000000ffff137224 */ /* 0x000fe200078e0011 */
[----:B------:R-:W-:Y:S01]  /*2e00*/  MOV R18, R20 ;  /* 0x0000001400127202 */ /* 0x000fe20000000f00 */
[----:B------:R-:W-:Y:S01]  /*2e10*/  IMAD.MOV.U32 R21, RZ, RZ, R7 ;  /* 0x000000ffff157224 */ /* 0x000fe200078e0007 */
[----:B------:R-:W-:-:S07]  /*2e20*/  MOV R26, 0x2e40 ;  /* 0x00002e40001a7802 */ /* 0x000fce0000000f00 */
[----:B------:R-:W-:Y:S05]  /*2e30*/  CALL.REL.NOINC `($__internal_199_$__cuda_sm20_rem_s64) ;  /* 0x0000004000187944 */ /* 0x000fea0003c00000 */
[----:B------:R-:W-:Y:S01]  /*2e40*/  MOV R6, R10 ;  /* 0x0000000a00067202 */ /* 0x000fe20000000f00 */
[----:B------:R-:W-:-:S07]  /*2e50*/  IMAD.MOV.U32 R7, RZ, RZ, R11 ;  /* 0x000000ffff077224 */ /* 0x000fce00078e000b */
.L_x_9501:
[----:B------:R-:W-:Y:S05]  /*2e60*/  BSYNC.RECONVERGENT B1 ;  /* 0x0000000000017941 */ /* 0x000fea0003800200 */
.L_x_9499:
[----:B------:R-:W-:Y:S02]  /*2e70*/  IMAD R7, R7, R8, RZ ;  /* 0x0000000807077224 */ /* 0x000fe400078e02ff */
[----:B------:R-:W-:-:S04]  /*2e80*/  IMAD.WIDE.U32 R22, R8, R6, R22 ;  /* 0x0000000608167225 */ /* 0x000fc800078e0016 */
[----:B------:R-:W-:-:S05]  /*2e90*/  IMAD R7, R9, R6, R7 ;  /* 0x0000000609077224 */ /* 0x000fca00078e0207 */
[----:B------:R-:W-:-:S07]  /*2ea0*/  IADD3 R23, PT, PT, R23, R7, RZ ;  /* 0x0000000717177210 */ /* 0x000fce0007ffe0ff */
.L_x_9456:
        /* <DEDUP_REMOVED lines=18> */
.L_x_9455:
        /* <DEDUP_REMOVED lines=22> */
.L_x_9529:
        /* <DEDUP_REMOVED lines=32> */
.L_x_9506:
[----:B------:R-:W-:Y:S01]  /*3330*/  MOV R26, R10 ;  /* 0x0000000a001a7202 */ /* 0x000fe20000000f00 */
[----:B------:R-:W-:Y:S01]  /*3340*/  IMAD.MOV.U32 R13, RZ, RZ, R15 ;  /* 0x000000ffff0d7224 */ /* 0x000fe200078e000f */
[----:B------:R-:W-:Y:S01]  /*3350*/  MOV R14, R20 ;  /* 0x00000014000e7202 */ /* 0x000fe20000000f00 */
[----:B------:R-:W-:Y:S01]  /*3360*/  IMAD.MOV.U32 R11, RZ, RZ, R21 ;  /* 0x000000ffff0b7224 */ /* 0x000fe200078e0015 */
[----:B------:R-:W-:-:S07]  /*3370*/  MOV R12, 0x3390 ;  /* 0x00003390000c7802 */ /* 0x000fce0000000f00 */
[----:B-123--:R-:W-:Y:S05]  /*3380*/  CALL.REL.NOINC `($__internal_198_$__cuda_sm20_div_s64) ;  /* 0x0000003400787944 */ /* 0x00efea0003c00000 */
        /* <DEDUP_REMOVED lines=10> */
.L_x_9507:
[----:B------:R-:W-:Y:S05]  /*3430*/  BSYNC.RECONVERGENT B1 ;  /* 0x0000000000017941 */ /* 0x000fea0003800200 */
.L_x_9505:
        /* <DEDUP_REMOVED lines=38> */
.L_x_9509:
[----:B------:R-:W-:Y:S01]  /*36a0*/  MOV R26, R36 ;  /* 0x00000024001a7202 */ /* 0x000fe20000000f00 */
[----:B------:R-:W-:Y:S01]  /*36b0*/  IMAD.MOV.U32 R13, RZ, RZ, R37 ;  /* 0x000000ffff0d7224 */ /* 0x000fe200078e0025 */
[----:B------:R-:W-:Y:S01]  /*36c0*/  MOV R14, R38 ;  /* 0x00000026000e7202 */ /* 0x000fe20000000f00 */
[----:B------:R-:W-:Y:S01]  /*36d0*/  IMAD.MOV.U32 R11, RZ, RZ, R39 ;  /* 0x000000ffff0b7224 */ /* 0x000fe200078e0027 */
[----:B------:R-:W-:-:S07]  /*36e0*/  MOV R12, 0x3700 ;  /* 0x00003700000c7802 */ /* 0x000fce0000000f00 */
[----:B-1----:R-:W-:Y:S05]  /*36f0*/  CALL.REL.NOINC `($__internal_198_$__cuda_sm20_div_s64) ;  /* 0x00000030009c7944 */ /* 0x002fea0003c00000 */
        /* <DEDUP_REMOVED lines=11> */
.L_x_9510:
[----:B------:R-:W-:Y:S05]  /*37b0*/  BSYNC.RECONVERGENT B1 ;  /* 0x0000000000017941 */ /* 0x000fea0003800200 */
.L_x_9508:
        /* <DEDUP_REMOVED lines=38> */
.L_x_9512:
[----:B------:R-:W-:Y:S01]  /*3a20*/  IMAD.MOV.U32 R26, RZ, RZ, R36 ;  /* 0x000000ffff1a7224 */ /* 0x000fe200078e0024 */
[----:B------:R-:W-:Y:S01]  /*3a30*/  MOV R13, R37 ;  /* 0x00000025000d7202 */ /* 0x000fe20000000f00 */
[----:B------:R-:W-:Y:S01]  /*3a40*/  IMAD.MOV.U32 R14, RZ, RZ, R38 ;  /* 0x000000ffff0e7224 */ /* 0x000fe200078e0026 */
[----:B------:R-:W-:Y:S02]  /*3a50*/  MOV R11, R39 ;  /* 0x00000027000b7202 */ /* 0x000fe40000000f00 */
[----:B------:R-:W-:-:S07]  /*3a60*/  MOV R12, 0x3a80 ;  /* 0x00003a80000c7802 */ /* 0x000fce0000000f00 */
[----:B-1----:R-:W-:Y:S05]  /*3a70*/  CALL.REL.NOINC `($__internal_198_$__cuda_sm20_div_s64) ;  /* 0x0000002c00bc7944 */ /* 0x002fea0003c00000 */
        /* <DEDUP_REMOVED lines=11> */
.L_x_9513:
[----:B------:R-:W-:Y:S05]  /*3b30*/  BSYNC.RECONVERGENT B1 ;  /* 0x0000000000017941 */ /* 0x000fea0003800200 */
.L_x_9511:
        /* <DEDUP_REMOVED lines=37> */
.L_x_9515:
        /* <DEDUP_REMOVED lines=17> */
.L_x_9516:
[----:B------:R-:W-:Y:S05]  /*3ea0*/  BSYNC.RECONVERGENT B1 ;  /* 0x0000000000017941 */ /* 0x000fea0003800200 */
.L_x_9514:
        /* <DEDUP_REMOVED lines=38> */
.L_x_9518:
        /* <DEDUP_REMOVED lines=17> */
.L_x_9519:
[----:B------:R-:W-:Y:S05]  /*4220*/  BSYNC.RECONVERGENT B1 ;  /* 0x0000000000017941 */ /* 0x000fea0003800200 */
.L_x_9517:
        /* <DEDUP_REMOVED lines=38> */
.L_x_9521:
        /* <DEDUP_REMOVED lines=17> */
.L_x_9522:
[----:B------:R-:W-:Y:S05]  /*45a0*/  BSYNC.RECONVERGENT B1 ;  /* 0x0000000000017941 */ /* 0x000fea0003800200 */
.L_x_9520:
        /* <DEDUP_REMOVED lines=37> */
.L_x_9524:
        /* <DEDUP_REMOVED lines=17> */
.L_x_9525:
[----:B------:R-:W-:Y:S05]  /*4910*/  BSYNC.RECONVERGENT B1 ;  /* 0x0000000000017941 */ /* 0x000fea0003800200 */
.L_x_9523:
        /* <DEDUP_REMOVED lines=36> */
.L_x_9527:
        /* <DEDUP_REMOVED lines=17> */
.L_x_9528:
[----:B------:R-:W-:Y:S05]  /*4c70*/  BSYNC.RECONVERGENT B1 ;  /* 0x0000000000017941 */ /* 0x000fea0003800200 */
.L_x_9526:
        /* <DEDUP_REMOVED lines=11> */
.L_x_9504:
        /* <DEDUP_REMOVED lines=36> */
.L_x_9532:
[----:B------:R-:W-:Y:S01]  /*4f70*/  IMAD.MOV.U32 R26, RZ, RZ, R10 ;  /* 0x000000ffff1a7224 */ /* 0x000fe200078e000a */
[----:B------:R-:W-:Y:S01]  /*4f80*/  MOV R13, R15 ;  /* 0x0000000f000d7202 */ /* 0x000fe20000000f00 */
[----:B------:R-:W-:Y:S01]  /*4f90*/  IMAD.MOV.U32 R11, RZ, RZ, R17 ;  /* 0x000000ffff0b7224 */ /* 0x000fe200078e0011 */
[----:B------:R-:W-:Y:S02]  /*4fa0*/  MOV R14, R16 ;  /* 0x00000010000e7202 */ /* 0x000fe40000000f00 */
[----:B------:R-:W-:-:S07]  /*4fb0*/  MOV R12, 0x4fd0 ;  /* 0x00004fd0000c7802 */ /* 0x000fce0000000f00 */
[----:B------:R-:W-:Y:S05]  /*4fc0*/  CALL.REL.NOINC `($__internal_198_$__cuda_sm20_div_s64) ;  /* 0x0000001800687944 */ /* 0x000fea0003c00000 */
        /* <DEDUP_REMOVED lines=10> */
.L_x_9533:
[----:B------:R-:W-:Y:S05]  /*5070*/  BSYNC.RECONVERGENT B1 ;  /* 0x0000000000017941 */ /* 0x000fea0003800200 */
.L_x_9531:
        /* <DEDUP_REMOVED lines=41> */
.L_x_9535:
[----:B------:R-:W-:Y:S01]  /*5310*/  MOV R26, R20 ;  /* 0x00000014001a7202 */ /* 0x000fe20000000f00 */
[----:B------:R-:W-:Y:S01]  /*5320*/  IMAD.MOV.U32 R14, RZ, RZ, R18 ;  /* 0x000000ffff0e7224 */ /* 0x000fe200078e0012 */
[----:B------:R-:W-:Y:S02]  /*5330*/  MOV R13, R21 ;  /* 0x00000015000d7202 */ /* 0x000fe40000000f00 */
[----:B------:R-:W-:Y:S02]  /*5340*/  MOV R11, R19 ;  /* 0x00000013000b7202 */ /* 0x000fe40000000f00 */
[----:B------:R-:W-:-:S07]  /*5350*/  MOV R12, 0x5370 ;  /* 0x00005370000c7802 */ /* 0x000fce0000000f00 */
[----:B------:R-:W-:Y:S05]  /*5360*/  CALL.REL.NOINC `($__internal_198_$__cuda_sm20_div_s64) ;  /* 0x0000001400807944 */ /* 0x000fea0003c00000 */
        /* <DEDUP_REMOVED lines=11> */
.L_x_9536:
[----:B------:R-:W-:Y:S05]  /*5420*/  BSYNC.RECONVERGENT B1 ;  /* 0x0000000000017941 */ /* 0x000fea0003800200 */
.L_x_9534:
        /* <DEDUP_REMOVED lines=40> */
.L_x_9538:
[----:B------:R-:W-:Y:S01]  /*56b0*/  MOV R26, R18 ;  /* 0x00000012001a7202 */ /* 0x000fe20000000f00 */
[----:B------:R-:W-:Y:S01]  /*56c0*/  IMAD.MOV.U32 R13, RZ, RZ, R19 ;  /* 0x000000ffff0d7224 */ /* 0x000fe200078e0013 */
[----:B------:R-:W-:Y:S02]  /*56d0*/  MOV R14, R20 ;  /* 0x00000014000e7202 */ /* 0x000fe40000000f00 */
[----:B------:R-:W-:Y:S02]  /*56e0*/  MOV R11, R21 ;  /* 0x00000015000b7202 */ /* 0x000fe40000000f00 */
[----:B------:R-:W-:-:S07]  /*56f0*/  MOV R12, 0x5710 ;  /* 0x00005710000c7802 */ /* 0x000fce0000000f00 */
[----:B------:R-:W-:Y:S05]  /*5700*/  CALL.REL.NOINC `($__internal_198_$__cuda_sm20_div_s64) ;  /* 0x0000001000987944 */ /* 0x000fea0003c00000 */
        /* <DEDUP_REMOVED lines=11> */
.L_x_9539:
[----:B------:R-:W-:Y:S05]  /*57c0*/  BSYNC.RECONVERGENT B1 ;  /* 0x0000000000017941 */ /* 0x000fea0003800200 */
.L_x_9537:
        /* <DEDUP_REMOVED lines=39> */
.L_x_9541:
        /* <DEDUP_REMOVED lines=17> */
.L_x_9542:
[----:B------:R-:W-:Y:S05]  /*5b50*/  BSYNC.RECONVERGENT B1 ;  /* 0x0000000000017941 */ /* 0x000fea0003800200 */
.L_x_9540:
        /* <DEDUP_REMOVED lines=9> */
.L_x_9530:
        /* <DEDUP_REMOVED lines=34> */
.L_x_9545:
[----:B------:R-:W-:Y:S01]  /*5e10*/  MOV R26, R10 ;  /* 0x0000000a001a7202 */ /* 0x000fe20000000f00 */
[----:B------:R-:W-:Y:S01]  /*5e20*/  IMAD.MOV.U32 R13, RZ, RZ, R15 ;  /* 0x000000ffff0d7224 */ /* 0x000fe200078e000f */
[----:B------:R-:W-:Y:S02]  /*5e30*/  MOV R14, R16 ;  /* 0x00000010000e7202 */ /* 0x000fe40000000f00 */
[----:B------:R-:W-:Y:S02]  /*5e40*/  MOV R11, R17 ;  /* 0x00000011000b7202 */ /* 0x000fe40000000f00 */
[----:B------:R-:W-:-:S07]  /*5e50*/  MOV R12, 0x5e70 ;  /* 0x00005e70000c7802 */ /* 0x000fce0000000f00 */
[----:B------:R-:W-:Y:S05]  /*5e60*/  CALL.REL.NOINC `($__internal_198_$__cuda_sm20_div_s64) ;  /* 0x0000000800c07944 */ /* 0x000fea0003c00000 */
        /* <DEDUP_REMOVED lines=10> */
.L_x_9546:
[----:B------:R-:W-:Y:S05]  /*5f10*/  BSYNC.RECONVERGENT B1 ;  /* 0x0000000000017941 */ /* 0x000fea0003800200 */
.L_x_9544:
        /* <DEDUP_REMOVED lines=39> */
.L_x_9548:
[----:B------:R-:W-:Y:S01]  /*6190*/  MOV R26, R18 ;  /* 0x00000012001a7202 */ /* 0x000fe20000000f00 */
[----:B------:R-:W-:Y:S01]  /*61a0*/  IMAD.MOV.U32 R14, RZ, RZ, R16 ;  /* 0x000000ffff0e7224 */ /* 0x000fe200078e0010 */
[----:B------:R-:W-:Y:S02]  /*61b0*/  MOV R13, R19 ;  /* 0x00000013000d7202 */ /* 0x000fe40000000f00 */
        /* <DEDUP_REMOVED lines=14> */
.L_x_9549:
[----:B------:R-:W-:Y:S05]  /*62a0*/  BSYNC.RECONVERGENT B1 ;  /* 0x0000000000017941 */ /* 0x000fea0003800200 */
.L_x_9547:
        /* <DEDUP_REMOVED lines=9> */
.L_x_9543:
        /* <DEDUP_REMOVED lines=30> */
.L_x_9551:
[----:B------:R-:W-:Y:S01]  /*6520*/  MOV R24, R18 ;  /* 0x0000001200187202 */ /* 0x000fe20000000f00 */
[----:B------:R-:W-:Y:S01]  /*6530*/  IMAD.MOV.U32 R21, RZ, RZ, R15 ;  /* 0x000000ffff157224 */ /* 0x000fe200078e000f */
[----:B------:R-:W-:Y:S02]  /*6540*/  MOV R18, R10 ;  /* 0x0000000a00127202 */ /* 0x000fe40000000f00 */
[----:B------:R-:W-:-:S07]  /*6550*/  MOV R26, 0x6570 ;  /* 0x00006570001a7802 */ /* 0x000fce0000000f00 */
[----:B------:R-:W-:Y:S05]  /*6560*/  CALL.REL.NOINC `($__internal_199_$__cuda_sm20_rem_s64) ;  /* 0x00000008004c7944 */ /* 0x000fea0003c00000 */
.L_x_9552:
[----:B------:R-:W-:Y:S05]  /*6570*/  BSYNC.RECONVERGENT B1 ;  /* 0x0000000000017941 */ /* 0x000fea0003800200 */
.L_x_9550:
        /* <DEDUP_REMOVED lines=8> */
.L_x_9503:
[----:B------:R-:W0:Y:S02]  /*6600*/  LDCU.64 UR6, c[0x0][0x388] ;  /* 0x00007100ff0677ac */ /* 0x000e240008000a00 */
[----:B0-----:R-:W-:-:S04]  /*6610*/  IADD3 R6, P0, PT, R6, UR6, RZ ;  /* 0x0000000606067c10 */ /* 0x001fc8000ff1e0ff */
[----:B------:R-:W-:-:S05]  /*6620*/  IADD3.X R7, PT, PT, R5, UR7, RZ, P0, !PT ;  /* 0x0000000705077c10 */ /* 0x000fca00087fe4ff */
[----:B------:R-:W2:Y:S02]  /*6630*/  LDG.E.S8 R6, desc[UR8][R6.64] ;  /* 0x0000000806067981 */ /* 0x000ea4000c1e1300 */
[----:B--2---:R-:W-:-:S05]  /*6640*/  IMAD R4, R6, R6, RZ ;  /* 0x0000000606047224 */ /* 0x004fca00078e02ff */
[----:B------:R-:W-:-:S04]  /*6650*/  I2FP.F32.U32 R4, R4 ;  /* 0x0000000400047245 */ /* 0x000fc80000201000 */
[----:B------:R-:W-:-:S05]  /*6660*/  F2FP.F16.F32.PACK_AB R4, RZ, R4 ;  /* 0x00000004ff04723e */ /* 0x000fca00000000ff */
[----:B------:R1:W-:Y:S02]  /*6670*/  STS.U16 [R3], R4 ;  /* 0x0000000403007388 */ /* 0x0003e40000000400 */
.L_x_9502:
[----:B------:R-:W-:Y:S05]  /*6680*/  BSYNC.RECONVERGENT B0 ;  /* 0x0000000000007941 */ /* 0x000fea0003800200 */
.L_x_9454:
[----:B------:R-:W-:Y:S01]  /*6690*/  BAR.SYNC.DEFER_BLOCKING 0x0 ;  /* 0x0000000000007b1d */ /* 0x000fe20000010000 */
[----:B------:R-:W-:Y:S01]  /*66a0*/  UISETP.GE.U32.AND UP0, UPT, UR5, 0x42, UPT ;  /* 0x000000420500788c */ /* 0x000fe2000bf06070 */
[----:B------:R-:W-:-:S08]  /*66b0*/  ISETP.GT.U32.AND P1, PT, R2, 0x1f, PT ;  /* 0x0000001f0200780c */ /* 0x000fd00003f24070 */
[----:B------:R-:W-:Y:S05]  /*66c0*/  BRA.U !UP0, `(.L_x_9553) ;  /* 0x0000000108307547 */ /* 0x000fea000b800000 */
.L_x_9554:
        /* <DEDUP_REMOVED lines=12> */
.L_x_9553:
        /* <DEDUP_REMOVED lines=30> */
        .weak           $__internal_198_$__cuda_sm20_div_s64
        .type           $__internal_198_$__cuda_sm20_div_s64,@function
        .size           $__internal_198_$__cuda_sm20_div_s64,($__internal_199_$__cuda_sm20_rem_s64 - $__internal_198_$__cuda_sm20_div_s64)
$__internal_198_$__cuda_sm20_div_s64:
        /* <DEDUP_REMOVED lines=82> */
[----:B------:R-:W-:Y:S06]  /*6e90*/  RET.REL.NODEC R12 `(uncontiguous_sum_square_i8) ;  /* 0xffffff900c587950 */ /* 0x000fec0003c3ffff */
        .weak           $__internal_199_$__cuda_sm20_rem_s64
        .type           $__internal_199_$__cuda_sm20_rem_s64,@function
        .size           $__internal_199_$__cuda_sm20_rem_s64,(.L_x_10150 - $__internal_199_$__cuda_sm20_rem_s64)
$__internal_199_$__cuda_sm20_rem_s64:
        /* <DEDUP_REMOVED lines=76> */
[----:B------:R-:W-:Y:S06]  /*7360*/  RET.REL.NODEC R26 `(uncontiguous_sum_square_i8) ;  /* 0xffffff8c1a247950 */ /* 0x000fec0003c3ffff */
.L_x_9555:
        /* <DEDUP_REMOVED lines=9> */
.L_x_10150:


//--------------------- .text.contiguous_cumulate_sum_square_i8 --------------------------
	.section	.text.contiguous_cumulate_sum_square_i8,"ax",@progbits
	.align	128
        .global         contiguous_cumulate_sum_square_i8
        .type           contiguous_cumulate_sum_square_i8,@function
        .size           contiguous_cumulate_sum_square_i8,(.L_x_10357 - contiguous_cumulate_sum_square_i8)
        .other          contiguous_cumulate_sum_square_i8,@"STO_CUDA_ENTRY STV_DEFAULT"
contiguous_cumulate_sum_square_i8:
.text.contiguous_cumulate_sum_square_i8:
        /* <DEDUP_REMOVED lines=39> */
.L_x_9557:
[----:B------:R-:W-:Y:S05]  /*0270*/  BSYNC.RECONVERGENT B0 ;  /* 0x0000000000007941 */ /* 0x000fea0003800200 */
.L_x_9556:
[----:B------:R-:W-:Y:S01]  /*0280*/  BAR.SYNC.DEFER_BLOCKING 0x0 ;  /* 0x0000000000007b1d */ /* 0x000fe20000010000 */
[----:B------:R-:W-:-:S09]  /*0290*/  UISETP.GE.U32.AND UP0, UPT, UR5, 0x42, UPT ;  /* 0x000000420500788c */ /* 0x000fd2000bf06070 */
[----:B------:R-:W-:Y:S05]  /*02a0*/  BRA.U !UP0, `(.L_x_9558) ;  /* 0x0000000108307547 */ /* 0x000fea000b800000 */
.L_x_9559:
        /* <DEDUP_REMOVED lines=12> */
.L_x_9558:
        /* <DEDUP_REMOVED lines=30> */
.L_x_9560:
        /* <DEDUP_REMOVED lines=11> */
.L_x_10357:


//--------------------- .text.contiguous_sum_square_i8 --------------------------
	.section	.text.contiguous_sum_square_i8,"ax",@progbits
	.align	128
        .global         contiguous_sum_square_i8
        .type           contiguous_sum_square_i8,@function
        .size           contiguous_sum_square_i8,(.L_x_10358 - contiguous_sum_square_i8)
        .other          contiguous_sum_square_i8,@"STO_CUDA_ENTRY STV_DEFAULT"
contiguous_sum_square_i8:
.text.contiguous_sum_square_i8:
        /* <DEDUP_REMOVED lines=23> */
[----:B------:R-:W2:Y:S04]  /*0170*/  LDG.E.S8 R7, desc[UR8][R6.64] ;  /* 0x0000000806077981 */ /* 0x000ea8000c1e1300 */
[----:B------:R-:W3:Y:S01]  /*0180*/  LDG.E.S8 R4, desc[UR8][R4.64] ;  /* 0x0000000804047981 */ /* 0x000ee2000c1e1300 */
[----:B------:R-:W-:Y:S02]  /*0190*/  PRMT R11, R0, 0x3340, R0 ;  /* 0x00003340000b7816 */ /* 0x000fe40000000000 */
[----:B--2---:R-:W-:Y:S02]  /*01a0*/  LOP3.LUT R9, R7, 0xffff, RZ, 0xc0, !PT ;  /* 0x0000ffff07097812 */ /* 0x004fe400078ec0ff */
[C---:B---3--:R-:W-:Y:S02]  /*01b0*/  LOP3.LUT R8, R4.reuse, 0xffff, RZ, 0xc0, !PT ;  /* 0x0000ffff04087812 */ /* 0x048fe400078ec0ff */
[----:B------:R-:W-:-:S02]  /*01c0*/  PRMT R4, R4, 0x5410, R7 ;  /* 0x0000541004047816 */ /* 0x000fc40000000007 */
[----:B------:R-:W-:-:S04]  /*01d0*/  PRMT R8, R8, 0x3340, R9 ;  /* 0x0000334008087816 */ /* 0x000fc80000000009 */
[----:B------:R-:W-:-:S05]  /*01e0*/  PRMT R11, R8, 0x5410, R11 ;  /* 0x00005410080b7816 */ /* 0x000fca000000000b */
[----:B------:R-:W-:-:S05]  /*01f0*/  IDP.2A.LO.S16.S8 R11, R4, R11, RZ ;  /* 0x0000000b040b7226 */ /* 0x000fca00000016ff */
[----:B------:R-:W-:-:S04]  /*0200*/  I2FP.F32.U32 R11, R11 ;  /* 0x0000000b000b7245 */ /* 0x000fc80000201000 */
[----:B------:R-:W-:-:S05]  /*0210*/  F2FP.F16.F32.PACK_AB R11, RZ, R11 ;  /* 0x0000000bff0b723e */ /* 0x000fca00000000ff */
[----:B------:R1:W-:Y:S01]  /*0220*/  STS.U16 [R2], R11 ;  /* 0x0000000b02007388 */ /* 0x0003e20000000400 */
[----:B------:R-:W-:Y:S05]  /*0230*/  BRA `(.L_x_9563) ;  /* 0x00000000002c7947 */ /* 0x000fea0003800000 */
.L_x_9562:
[----:B------:R-:W-:-:S04]  /*0240*/  ISETP.GE.U32.AND P0, PT, R4, UR10, PT ;  /* 0x0000000a04007c0c */ /* 0x000fc8000bf06070 */
[----:B------:R-:W-:-:S13]  /*0250*/  ISETP.GE.U32.AND.EX P0, PT, RZ, UR11, PT, P0 ;  /* 0x0000000bff007c0c */ /* 0x000fda000bf06100 */
[----:B------:R-:W-:Y:S05]  /*0260*/  @P0 BRA `(.L_x_9563) ;  /* 0x0000000000200947 */ /* 0x000fea0003800000 */
[----:B------:R-:W0:Y:S02]  /*0270*/  LDCU.64 UR6, c[0x0][0x388] ;  /* 0x00007100ff0677ac */ /* 0x000e240008000a00 */
[----:B0-----:R-:W-:-:S05]  /*0280*/  IADD3 R4, P0, PT, R4, UR6, RZ ;  /* 0x0000000604047c10 */ /* 0x001fca000ff1e0ff */
[----:B------:R-:W-:-:S05]  /*0290*/  IMAD.X R5, RZ, RZ, UR7, P0 ;  /* 0x00000007ff057e24 */ /* 0x000fca00080e06ff */
[----:B------:R-:W2:Y:S02]  /*02a0*/  LDG.E.S8 R4, desc[UR8][R4.64] ;  /* 0x0000000804047981 */ /* 0x000ea4000c1e1300 */
[----:B--2---:R-:W-:-:S05]  /*02b0*/  IMAD R6, R4, R4, RZ ;  /* 0x0000000404067224 */ /* 0x004fca00078e02ff */
[----:B------:R-:W-:-:S04]  /*02c0*/  I2FP.F32.U32 R6, R6 ;  /* 0x0000000600067245 */ /* 0x000fc80000201000 */
[----:B------:R-:W-:-:S05]  /*02d0*/  F2FP.F16.F32.PACK_AB R6, RZ, R6 ;  /* 0x00000006ff06723e */ /* 0x000fca00000000ff */
[----:B------:R0:W-:Y:S02]  /*02e0*/  STS.U16 [R2], R6 ;  /* 0x0000000602007388 */ /* 0x0001e40000000400 */
.L_x_9563:
[----:B------:R-:W-:Y:S05]  /*02f0*/  BSYNC.RECONVERGENT B0 ;  /* 0x0000000000007941 */ /* 0x000fea0003800200 */
.L_x_9561:
[----:B------:R-:W-:Y:S01]  /*0300*/  BAR.SYNC.DEFER_BLOCKING 0x0 ;  /* 0x0000000000007b1d */ /* 0x000fe20000010000 */
[----:B------:R-:W-:Y:S01]  /*0310*/  UISETP.GE.U32.AND UP0, UPT, UR5, 0x42, UPT ;  /* 0x000000420500788c */ /* 0x000fe2000bf06070 */
[----:B------:R-:W-:-:S08]  /*0320*/  ISETP.GT.U32.AND P1, PT, R3, 0x1f, PT ;  /* 0x0000001f0300780c */ /* 0x000fd00003f24070 */
[----:B------:R-:W-:Y:S05]  /*0330*/  BRA.U !UP0, `(.L_x_9564) ;  /* 0x0000000108307547 */ /* 0x000fea000b800000 */
.L_x_9565:
        /* <DEDUP_REMOVED lines=12> */
.L_x_9564:
[----:B------:R-:W-:Y:S05]  /*0400*/  @P1 EXIT ;  /* 0x000000000000194d */ /* 0x000fea0003800000 */
[----:B--2---:R-:W-:Y:S01]  /*0410*/  LDS.U16 R4, [R2] ;  /* 0x0000000002047984 */ /* 0x004fe20000000400 */
[----:B------:R-:W-:-:S03]  /*0420*/  ISETP.NE.AND P0, PT, R3, RZ, PT ;  /* 0x000000ff0300720c */ /* 0x000fc60003f05270 */
[----:B------:R-:W2:Y:S04]  /*0430*/  LDS.U16 R5, [R2+0x40] ;  /* 0x0000400002057984 */ /* 0x000ea80000000400 */
[----:B------:R-:W3:Y:S04]  /*0440*/  LDS.U16 R7, [R2+0x20] ;  /* 0x0000200002077984 */ /* 0x000ee80000000400 */
[----:B0-----:R-:W0:Y:S04]  /*0450*/  LDS.U16 R6, [R2+0x10] ;  /* 0x0000100002067984 */ /* 0x001e280000000400 */
[----:B------:R-:W4:Y:S04]  /*0460*/  LDS.U16 R9, [R2+0x8] ;  /* 0x0000080002097984 */ /* 0x000f280000000400 */
[----:B------:R-:W5:Y:S04]  /*0470*/  LDS.U16 R8, [R2+0x4] ;  /* 0x0000040002087984 */ /* 0x000f680000000400 */
[----:B-1----:R-:W1:Y:S01]  /*0480*/  LDS.U16 R11, [R2+0x2] ;  /* 0x00000200020b7984 */ /* 0x002e620000000400 */
[----:B--2---:R-:W-:-:S04]  /*0490*/  HADD2 R4, R4.H0_H0, R5.H0_H0 ;  /* 0x2000000504047230 */ /* 0x004fc80000000800 */
[----:B---3--:R-:W-:Y:S01]  /*04a0*/  HADD2 R7, R4.H0_H0, R7.H0_H0 ;  /* 0x2000000704077230 */ /* 0x008fe20000000800 */
[----:B------:R2:W-:Y:S03]  /*04b0*/  STS.U16 [R2], R4 ;  /* 0x0000000402007388 */ /* 0x0005e60000000400 */
[----:B0-----:R-:W-:Y:S01]  /*04c0*/  HADD2 R6, R7.H0_H0, R6.H0_H0 ;  /* 0x2000000607067230 */ /* 0x001fe20000000800 */
[----:B------:R2:W-:Y:S03]  /*04d0*/  STS.U16 [R2], R7 ;  /* 0x0000000702007388 */ /* 0x0005e60000000400 */
[----:B----4-:R-:W-:Y:S01]  /*04e0*/  HADD2 R9, R6.H0_H0, R9.H0_H0 ;  /* 0x2000000906097230 */ /* 0x010fe20000000800 */
[----:B------:R2:W-:Y:S03]  /*04f0*/  STS.U16 [R2], R6 ;  /* 0x0000000602007388 */ /* 0x0005e60000000400 */
[----:B-----5:R-:W-:Y:S01]  /*0500*/  HADD2 R8, R9.H0_H0, R8.H0_H0 ;  /* 0x2000000809087230 */ /* 0x020fe20000000800 */
[----:B------:R2:W-:Y:S03]  /*0510*/  STS.U16 [R2], R9 ;  /* 0x0000000902007388 */ /* 0x0005e60000000400 */
[----:B-1----:R-:W-:Y:S01]  /*0520*/  HADD2 R11, R8.H0_H0, R11.H0_H0 ;  /* 0x2000000b080b7230 */ /* 0x002fe20000000800 */
        /* <DEDUP_REMOVED lines=11> */
.L_x_9566:
        /* <DEDUP_REMOVED lines=10> */
.L_x_10358:


//--------------------- .text.contiguous_sum_square33_bool --------------------------
	.section	.text.contiguous_sum_square33_bool,"ax",@progbits
	.align	128
        .global         contiguous_sum_square33_bool
        .type           contiguous_sum_square33_bool,@function
        .size           contiguous_sum_square33_bool,(.L_x_10359 - contiguous_sum_square33_bool)
        .other          contiguous_sum_square33_bool,@"STO_CUDA_ENTRY STV_DEFAULT"
contiguous_sum_square33_bool:
.text.contiguous_sum_square33_bool:
        /* <DEDUP_REMOVED lines=53> */
.L_x_9569:
        /* <DEDUP_REMOVED lines=56> */
.L_x_9568:
        /* <DEDUP_REMOVED lines=32> */
.L_x_9571:
        /* <DEDUP_REMOVED lines=19> */
.L_x_9572:
[----:B------:R-:W-:Y:S05]  /*0a00*/  @!P1 BRA `(.L_x_9570) ;  /* 0x0000000000289947 */ /* 0x000fea0003800000 */
[----:B------:R-:W-:Y:S01]  /*0a10*/  IMAD R8, R0, UR4, RZ ;  /* 0x0000000400087c24 */ /* 0x000fe2000f8e02ff */
[----:B------:R-:W-:-:S03]  /*0a20*/  IADD3 R6, PT, PT, -R6, RZ, RZ ;  /* 0x000000ff06067210 */ /* 0x000fc60007ffe1ff */
[----:B------:R-:W-:-:S05]  /*0a30*/  IMAD R8, R8, 0x2, R7 ;  /* 0x0000000208087824 */ /* 0x000fca00078e0207 */
[----:B------:R-:W-:-:S07]  /*0a40*/  IADD3 R9, PT, PT, R8, UR5, RZ ;  /* 0x0000000508097c10 */ /* 0x000fce000fffe0ff */
.L_x_9573:
[----:B------:R0:W1:Y:S01]  /*0a50*/  LDS.U16 R11, [R9] ;  /* 0x00000000090b7984 */ /* 0x0000620000000400 */
[----:B------:R-:W-:-:S05]  /*0a60*/  VIADD R6, R6, 0x1 ;  /* 0x0000000106067836 */ /* 0x000fca0000000000 */
[----:B------:R-:W-:Y:S02]  /*0a70*/  ISETP.NE.AND P0, PT, R6, RZ, PT ;  /* 0x000000ff0600720c */ /* 0x000fe40003f05270 */
[----:B0-----:R-:W-:Y:S01]  /*0a80*/  LEA R9, R0, R9, 0x1 ;  /* 0x0000000900097211 */ /* 0x001fe200078e08ff */
[----:B-1----:R-:W-:-:S10]  /*0a90*/  HADD2 R12, R12.H0_H0, R11.H0_H0 ;  /* 0x2000000b0c0c7230 */ /* 0x002fd40000000800 */
[----:B------:R-:W-:Y:S05]  /*0aa0*/  @P0 BRA `(.L_x_9573) ;  /* 0xfffffffc00e80947 */ /* 0x000fea000383ffff */
.L_x_9570:
[----:B-1----:R2:W-:Y:S02]  /*0ab0*/  STS.U16 [R7+UR5], R12 ;  /* 0x0000000c07007988 */ /* 0x0025e40008000405 */
.L_x_9567:
        /* <DEDUP_REMOVED lines=8> */
.L_x_9574:
        /* <DEDUP_REMOVED lines=12> */
.L_x_10359:


//--------------------- .text.contiguous_sum_square3_bool --------------------------
	.section	.text.contiguous_sum_square3_bool,"ax",@progbits
	.align	128
        .global         contiguous_sum_square3_bool
        .type           contiguous_sum_square3_bool,@function
        .size           contiguous_sum_square3_bool,(.L_x_10152 - contiguous_sum_square3_bool)
        .other          contiguous_sum_square3_bool,@"STO_CUDA_ENTRY STV_DEFAULT"
contiguous_sum_square3_bool:
.text.contiguous_sum_square3_bool:
        /* <DEDUP_REMOVED lines=43> */
.L_x_9593:
        /* <DEDUP_REMOVED lines=27> */
.L_x_9577:
[----:B------:R-:W-:Y:S01]  /*0460*/  MOV R27, R32 ;  /* 0x00000020001b7202 */ /* 0x000fe20000000f00 */
[----:B------:R-:W-:Y:S01]  /*0470*/  IMAD.MOV.U32 R2, RZ, RZ, R34 ;  /* 0x000000ffff027224 */ /* 0x000fe200078e0022 */
[----:B------:R-:W-:Y:S02]  /*0480*/  MOV R0, R35 ;  /* 0x0000002300007202 */ /* 0x000fe40000000f00 */
[----:B------:R-:W-:-:S07]  /*0490*/  MOV R9, 0x4b0 ;  /* 0x000004b000097802 */ /* 0x000fce0000000f00 */
[----:B012-4-:R-:W-:Y:S05]  /*04a0*/  CALL.REL.NOINC `($__internal_200_$__cuda_sm20_div_s64) ;  /* 0x0000003400907944 */ /* 0x017fea0003c00000 */
        /* <DEDUP_REMOVED lines=8> */
.L_x_9578:
        /* <DEDUP_REMOVED lines=33> */
.L_x_9579:
[----:B------:R-:W-:Y:S01]  /*0740*/  MOV R27, R31 ;  /* 0x0000001f001b7202 */ /* 0x000fe20000000f00 */
[----:B------:R-:W-:Y:S01]  /*0750*/  IMAD.MOV.U32 R2, RZ, RZ, R34 ;  /* 0x000000ffff027224 */ /* 0x000fe200078e0022 */
[----:B------:R-:W-:Y:S02]  /*0760*/  MOV R0, R35 ;  /* 0x0000002300007202 */ /* 0x000fe40000000f00 */
[----:B------:R-:W-:-:S07]  /*0770*/  MOV R9, 0x790 ;  /* 0x0000079000097802 */ /* 0x000fce0000000f00 */
[----:B0---4-:R-:W-:Y:S05]  /*0780*/  CALL.REL.NOINC `($__internal_200_$__cuda_sm20_div_s64) ;  /* 0x0000003000d87944 */ /* 0x011fea0003c00000 */
        /* <DEDUP_REMOVED lines=9> */
.L_x_9580:
        /* <DEDUP_REMOVED lines=35> */
.L_x_9581:
[----:B------:R-:W-:Y:S01]  /*0a50*/  IMAD.MOV.U32 R27, RZ, RZ, R29 ;  /* 0x000000ffff1b7224 */ /* 0x000fe200078e001d */
[----:B------:R-:W-:Y:S01]  /*0a60*/  MOV R2, R32 ;  /* 0x0000002000027202 */ /* 0x000fe20000000f00 */
[----:B------:R-:W-:Y:S01]  /*0a70*/  IMAD.MOV.U32 R0, RZ, RZ, R33 ;  /* 0x000000ffff007224 */ /* 0x000fe200078e0021 */
[----:B------:R-:W-:-:S07]  /*0a80*/  MOV R9, 0xaa0 ;  /* 0x00000aa000097802 */ /* 0x000fce0000000f00 */
[----:B0---4-:R-:W-:Y:S05]  /*0a90*/  CALL.REL.NOINC `($__internal_200_$__cuda_sm20_div_s64) ;  /* 0x0000003000147944 */ /* 0x011fea0003c00000 */
        /* <DEDUP_REMOVED lines=9> */
.L_x_9582:
        /* <DEDUP_REMOVED lines=33> */
.L_x_9583:
[----:B------:R-:W-:Y:S01]  /*0d40*/  MOV R27, R28 ;  /* 0x0000001c001b7202 */ /* 0x000fe20000000f00 */
[----:B------:R-:W-:Y:S01]  /*0d50*/  IMAD.MOV.U32 R2, RZ, RZ, R32 ;  /* 0x000000ffff027224 */ /* 0x000fe200078e0020 */
[----:B------:R-:W-:Y:S02]  /*0d60*/  MOV R0, R33 ;  /* 0x0000002100007202 */ /* 0x000fe40000000f00 */
[----:B------:R-:W-:-:S07]  /*0d70*/  MOV R9, 0xd90 ;  /* 0x00000d9000097802 */ /* 0x000fce0000000f00 */
[----:B0---4-:R-:W-:Y:S05]  /*0d80*/  CALL.REL.NOINC `($__internal_200_$__cuda_sm20_div_s64) ;  /* 0x0000002c00587944 */ /* 0x011fea0003c00000 */
        /* <DEDUP_REMOVED lines=8> */
.L_x_9584:
        /* <DEDUP_REMOVED lines=34> */
.L_x_9585:
        /* <DEDUP_REMOVED lines=14> */
.L_x_9586:
        /* <DEDUP_REMOVED lines=34> */
.L_x_9587:
        /* <DEDUP_REMOVED lines=14> */
.L_x_9588:
        /* <DEDUP_REMOVED lines=34> */
.L_x_9589:
        /* <DEDUP_REMOVED lines=14> */
.L_x_9590:
        /* <DEDUP_REMOVED lines=34> */
.L_x_9591:
[----:B------:R-:W-:Y:S01]  /*1930*/  IMAD.MOV.U32 R27, RZ, RZ, R30 ;  /* 0x000000ffff1b7224 */ /* 0x000fe200078e001e */
[----:B------:R-:W-:Y:S02]  /*1940*/  MOV R2, R32 ;  /* 0x0000002000027202 */ /* 0x000fe40000000f00 */
[----:B------:R-:W-:Y:S02]  /*1950*/  MOV R0, R33 ;  /* 0x0000002100007202 */ /* 0x000fe40000000f00 */
[----:B------:R-:W-:-:S07]  /*1960*/  MOV R9, 0x1980 ;  /* 0x0000198000097802 */ /* 0x000fce0000000f00 */
[----:B0---4-:R-:W-:Y:S05]  /*1970*/  CALL.REL.NOINC `($__internal_200_$__cuda_sm20_div_s64) ;  /* 0x00000020005c7944 */ /* 0x011fea0003c00000 */
        /* <DEDUP_REMOVED lines=9> */
.L_x_9592:
        /* <DEDUP_REMOVED lines=14> */
.L_x_9576:
        /* <DEDUP_REMOVED lines=33> */
.L_x_9595:
[----:B------:R-:W-:Y:S01]  /*1d00*/  MOV R27, R32 ;  /* 0x00000020001b7202 */ /* 0x000fe20000000f00 */
[----:B------:R-:W-:Y:S01]  /*1d10*/  IMAD.MOV.U32 R2, RZ, RZ, R16 ;  /* 0x000000ffff027224 */ /* 0x000fe200078e0010 */
[----:B------:R-:W-:Y:S02]  /*1d20*/  MOV R0, R17 ;  /* 0x0000001100007202 */ /* 0x000fe40000000f00 */
[----:B------:R-:W-:-:S07]  /*1d30*/  MOV R9, 0x1d50 ;  /* 0x00001d5000097802 */ /* 0x000fce0000000f00 */
[----:B0-----:R-:W-:Y:S05]  /*1d40*/  CALL.REL.NOINC `($__internal_200_$__cuda_sm20_div_s64) ;  /* 0x0000001c00687944 */ /* 0x001fea0003c00000 */
        /* <DEDUP_REMOVED lines=8> */
.L_x_9596:
        /* <DEDUP_REMOVED lines=35> */
.L_x_9597:
[----:B------:R-:W-:Y:S01]  /*2000*/  MOV R27, R17 ;  /* 0x00000011001b7202 */ /* 0x000fe20000000f00 */
[----:B------:R-:W-:Y:S01]  /*2010*/  IMAD.MOV.U32 R2, RZ, RZ, R18 ;  /* 0x000000ffff027224 */ /* 0x000fe200078e0012 */
[----:B------:R-:W-:Y:S02]  /*2020*/  MOV R0, R19 ;  /* 0x0000001300007202 */ /* 0x000fe40000000f00 */
[----:B------:R-:W-:-:S07]  /*2030*/  MOV R9, 0x2050 ;  /* 0x0000205000097802 */ /* 0x000fce0000000f00 */
[----:B0-----:R-:W-:Y:S05]  /*2040*/  CALL.REL.NOINC `($__internal_200_$__cuda_sm20_div_s64) ;  /* 0x0000001800a87944 */ /* 0x001fea0003c00000 */
        /* <DEDUP_REMOVED lines=9> */
.L_x_9598:
        /* <DEDUP_REMOVED lines=36> */
.L_x_9599:
[----:B------:R-:W-:Y:S01]  /*2320*/  MOV R27, R19 ;  /* 0x00000013001b7202 */ /* 0x000fe20000000f00 */
[----:B------:R-:W-:Y:S01]  /*2330*/  IMAD.MOV.U32 R0, RZ, RZ, R29 ;  /* 0x000000ffff007224 */ /* 0x000fe200078e001d */
[----:B------:R-:W-:Y:S02]  /*2340*/  MOV R2, R28 ;  /* 0x0000001c00027202 */ /* 0x000fe40000000f00 */
[----:B------:R-:W-:-:S07]  /*2350*/  MOV R9, 0x2370 ;  /* 0x0000237000097802 */ /* 0x000fce0000000f00 */
[----:B0-----:R-:W-:Y:S05]  /*2360*/  CALL.REL.NOINC `($__internal_200_$__cuda_sm20_div_s64) ;  /* 0x0000001400e07944 */ /* 0x001fea0003c00000 */
        /* <DEDUP_REMOVED lines=9> */
.L_x_9600:
        /* <DEDUP_REMOVED lines=37> */
.L_x_9601:
        /* <DEDUP_REMOVED lines=13> */
.L_x_9602:
        /* <DEDUP_REMOVED lines=9> */
.L_x_9594:
        /* <DEDUP_REMOVED lines=31> */
.L_x_9604:
        /* <DEDUP_REMOVED lines=13> */
.L_x_9605:
        /* <DEDUP_REMOVED lines=35> */
.L_x_9606:
[----:B------:R-:W-:Y:S01]  /*2ca0*/  MOV R27, R17 ;  /* 0x00000011001b7202 */ /* 0x000fe20000000f00 */
[----:B------:R-:W-:Y:S01]  /*2cb0*/  IMAD.MOV.U32 R2, RZ, RZ, R18 ;  /* 0x000000ffff027224 */ /* 0x000fe200078e0012 */
[----:B------:R-:W-:Y:S02]  /*2cc0*/  MOV R0, R19 ;  /* 0x0000001300007202 */ /* 0x000fe40000000f00 */
[----:B------:R-:W-:-:S07]  /*2cd0*/  MOV R9, 0x2cf0 ;  /* 0x00002cf000097802 */ /* 0x000fce0000000f00 */
[----:B0-----:R-:W-:Y:S05]  /*2ce0*/  CALL.REL.NOINC `($__internal_200_$__cuda_sm20_div_s64) ;  /* 0x0000000c00807944 */ /* 0x001fea0003c00000 */
        /* <DEDUP_REMOVED lines=9> */
.L_x_9607:
        /* <DEDUP_REMOVED lines=10> */
.L_x_9603:
        /* <DEDUP_REMOVED lines=29> */
.L_x_9608:
[----:B------:R-:W-:-:S07]  /*2ff0*/  MOV R0, 0x3010 ;  /* 0x0000301000007802 */ /* 0x000fce0000000f00 */
[----:B0-----:R-:W-:Y:S05]  /*3000*/  CALL.REL.NOINC `($__internal_201_$__cuda_sm20_rem_s64) ;  /* 0x0000001000087944 */ /* 0x001fea0003c00000 */
[----:B------:R-:W-:Y:S02]  /*3010*/  MOV R10, R2 ;  /* 0x00000002000a7202 */ /* 0x000fe40000000f00 */
[----:B------:R-:W-:-:S07]  /*3020*/  MOV R11, R9 ;  /* 0x00000009000b7202 */ /* 0x000fce0000000f00 */
.L_x_9609:
[----:B------:R-:W1:Y:S02]  /*3030*/  LDC.64 R12, c[0x0][0x398] ;  /* 0x0000e600ff0c7b82 */ /* 0x000e640000000a00 */
[----:B-1----:R-:W-:-:S06]  /*3040*/  IMAD.WIDE.U32 R2, R3, 0x8, R12 ;  /* 0x0000000803027825 */ /* 0x002fcc00078e000c */
[----:B------:R-:W2:Y:S02]  /*3050*/  LDG.E.64 R2, desc[UR8][R2.64] ;  /* 0x0000000802027981 */ /* 0x000ea4000c1e1b00 */
[-C--:B--2---:R-:W-:Y:S02]  /*3060*/  IMAD R9, R3, R10.reuse, RZ ;  /* 0x0000000a03097224 */ /* 0x084fe400078e02ff */
[----:B------:R-:W-:-:S04]  /*3070*/  IMAD.WIDE.U32 R28, R2, R10, R28 ;  /* 0x0000000a021c7225 */ /* 0x000fc800078e001c */
[----:B------:R-:W-:-:S04]  /*3080*/  IMAD R9, R2, R11, R9 ;  /* 0x0000000b02097224 */ /* 0x000fc800078e0209 */
[----:B------:R-:W-:-:S07]  /*3090*/  IMAD.IADD R29, R29, 0x1, R9 ;  /* 0x000000011d1d7824 */ /* 0x000fce00078e0209 */
.L_x_9575:
[----:B------:R-:W1:Y:S02]  /*30a0*/  LDCU.64 UR10, c[0x0][0x388] ;  /* 0x00007100ff0a77ac */ /* 0x000e640008000a00 */
[----:B-1----:R-:W-:-:S04]  /*30b0*/  IADD3 R28, P0, PT, R28, UR10, RZ ;  /* 0x0000000a1c1c7c10 */ /* 0x002fc8000ff1e0ff */
[----:B------:R-:W-:-:S05]  /*30c0*/  IADD3.X R29, PT, PT, R29, UR11, RZ, P0, !PT ;  /* 0x0000000b1d1d7c10 */ /* 0x000fca00087fe4ff */
[----:B------:R-:W2:Y:S01]  /*30d0*/  LDG.E.S8 R28, desc[UR8][R28.64] ;  /* 0x000000081c1c7981 */ /* 0x000ea2000c1e1300 */
[----:B------:R-:W-:Y:S01]  /*30e0*/  ISETP.NE.AND P0, PT, R8, RZ, PT ;  /* 0x000000ff0800720c */ /* 0x000fe20003f05270 */
[----:B--2---:R-:W1:Y:S02]  /*30f0*/  I2F.S16 R0, R28 ;  /* 0x0000001c00007306 */ /* 0x004e640000101400 */
[----:B-1----:R-:W-:-:S05]  /*3100*/  FMUL R0, R0, R0 ;  /* 0x0000000000007220 */ /* 0x002fca0000400000 */
        /* <DEDUP_REMOVED lines=30> */
.L_x_9612:
        /* <DEDUP_REMOVED lines=56> */
.L_x_9611:
        /* <DEDUP_REMOVED lines=32> */
.L_x_9614:
        /* <DEDUP_REMOVED lines=19> */
.L_x_9615:
[----:B------:R-:W-:Y:S05]  /*39a0*/  @!P1 BRA `(.L_x_9613) ;  /* 0x0000000000289947 */ /* 0x000fea0003800000 */
[----:B------:R-:W-:Y:S01]  /*39b0*/  IMAD R0, R6, UR4, RZ ;  /* 0x0000000406007c24 */ /* 0x000fe2000f8e02ff */
[----:B------:R-:W-:-:S03]  /*39c0*/  IADD3 R5, PT, PT, -R5, RZ, RZ ;  /* 0x000000ff05057210 */ /* 0x000fc60007ffe1ff */
[----:B------:R-:W-:-:S05]  /*39d0*/  IMAD R0, R0, 0x2, R7 ;  /* 0x0000000200007824 */ /* 0x000fca00078e0207 */
[----:B------:R-:W-:-:S07]  /*39e0*/  IADD3 R3, PT, PT, R0, UR5, RZ ;  /* 0x0000000500037c10 */ /* 0x000fce000fffe0ff */
.L_x_9616:
[----:B------:R3:W2:Y:S01]  /*39f0*/  LDS.U16 R9, [R3] ;  /* 0x0000000003097984 */ /* 0x0006a20000000400 */
[----:B------:R-:W-:-:S05]  /*3a00*/  VIADD R5, R5, 0x1 ;  /* 0x0000000105057836 */ /* 0x000fca0000000000 */
[----:B------:R-:W-:Y:S02]  /*3a10*/  ISETP.NE.AND P0, PT, R5, RZ, PT ;  /* 0x000000ff0500720c */ /* 0x000fe40003f05270 */
[----:B---3--:R-:W-:Y:S01]  /*3a20*/  LEA R3, R6, R3, 0x1 ;  /* 0x0000000306037211 */ /* 0x008fe200078e08ff */
[----:B--2---:R-:W-:-:S10]  /*3a30*/  HADD2 R8, R8.H0_H0, R9.H0_H0 ;  /* 0x2000000908087230 */ /* 0x004fd40000000800 */
[----:B------:R-:W-:Y:S05]  /*3a40*/  @P0 BRA `(.L_x_9616) ;  /* 0xfffffffc00e80947 */ /* 0x000fea000383ffff */
.L_x_9613:
[----:B--2---:R2:W-:Y:S02]  /*3a50*/  STS.U16 [R7+UR5], R8 ;  /* 0x0000000807007988 */ /* 0x0045e40008000405 */
.L_x_9610:
        /* <DEDUP_REMOVED lines=9> */
        .weak           $__internal_200_$__cuda_sm20_div_s64
        .type           $__internal_200_$__cuda_sm20_div_s64,@function
        .size           $__internal_200_$__cuda_sm20_div_s64,($__internal_201_$__cuda_sm20_rem_s64 - $__internal_200_$__cuda_sm20_div_s64)
$__internal_200_$__cuda_sm20_div_s64:
        /* <DEDUP_REMOVED lines=83> */
[----:B------:R-:W-:Y:S06]  /*4020*/  RET.REL.NODEC R12 `(contiguous_sum_square3_bool) ;  /* 0xffffffbc0cf47950 */ /* 0x000fec0003c3ffff */
        .weak           $__internal_201_$__cuda_sm20_rem_s64
        .type           $__internal_201_$__cuda_sm20_rem_s64,@function
        .size           $__internal_201_$__cuda_sm20_rem_s64,(.L_x_10152 - $__internal_201_$__cuda_sm20_rem_s64)
$__internal_201_$__cuda_sm20_rem_s64:
        /* <DEDUP_REMOVED lines=66> */
[----:B------:R-:W-:Y:S06]  /*4450*/  RET.REL.NODEC R10 `(contiguous_sum_square3_bool) ;  /* 0xffffffb80ae87950 */ /* 0x000fec0003c3ffff */
.L_x_9617:
        /* <DEDUP_REMOVED lines=10> */
.L_x_10152:


//--------------------- .text.contiguous_sum_square22_bool --------------------------
	.section	.text.contiguous_sum_square22_bool,"ax",@progbits
	.align	128
        .global         contiguous_sum_square22_bool
        .type           contiguous_sum_square22_bool,@function
        .size           contiguous_sum_square22_bool,(.L_x_10361 - contiguous_sum_square22_bool)
        .other          contiguous_sum_square22_bool,@"STO_CUDA_ENTRY STV_DEFAULT"
contiguous_sum_square22_bool:
.text.contiguous_sum_square22_bool:
        /* <DEDUP_REMOVED lines=50> */
.L_x_9619:
[----:B------:R-:W-:Y:S05]  /*0320*/  BSYNC.RECONVERGENT B0 ;  /* 0x0000000000007941 */ /* 0x000fea0003800200 */
.L_x_9618:
[----:B------:R-:W-:Y:S06]  /*0330*/  BAR.SYNC.DEFER_BLOCKING 0x0 ;  /* 0x0000000000007b1d */ /* 0x000fec0000010000 */
[----:B------:R-:W-:Y:S05]  /*0340*/  @!P1 BRA `(.L_x_9620) ;  /* 0x0000000000309947 */ /* 0x000fea0003800000 */
.L_x_9621:
        /* <DEDUP_REMOVED lines=12> */
.L_x_9620:
        /* <DEDUP_REMOVED lines=39> */
.L_x_9622:
        /* <DEDUP_REMOVED lines=16> */
.L_x_10361:


//--------------------- .text.contiguous_sum_square2_bool --------------------------
	.section	.text.contiguous_sum_square2_bool,"ax",@progbits
	.align	128
        .global         contiguous_sum_square2_bool
        .type           contiguous_sum_square2_bool,@function
        .size           contiguous_sum_square2_bool,(.L_x_10154 - contiguous_sum_square2_bool)
        .other          contiguous_sum_square2_bool,@"STO_CUDA_ENTRY STV_DEFAULT"
contiguous_sum_square2_bool:
.text.contiguous_sum_square2_bool:
        /* <DEDUP_REMOVED lines=46> */
.L_x_9651:
        /* <DEDUP_REMOVED lines=32> */
.L_x_9628:
[----:B------:R-:W-:Y:S01]  /*04e0*/  MOV R26, R6 ;  /* 0x00000006001a7202 */ /* 0x000fe20000000f00 */
[----:B------:R-:W-:Y:S01]  /*04f0*/  IMAD.MOV.U32 R13, RZ, RZ, R7 ;  /* 0x000000ffff0d7224 */ /* 0x000fe200078e0007 */
[----:B------:R-:W-:Y:S01]  /*0500*/  MOV R14, R34 ;  /* 0x00000022000e7202 */ /* 0x000fe20000000f00 */
[----:B------:R-:W-:Y:S01]  /*0510*/  IMAD.MOV.U32 R11, RZ, RZ, R35 ;  /* 0x000000ffff0b7224 */ /* 0x000fe200078e0023 */
[----:B------:R-:W-:-:S07]  /*0520*/  MOV R12, 0x540 ;  /* 0x00000540000c7802 */ /* 0x000fce0000000f00 */
[----:B-1----:R-:W-:Y:S05]  /*0530*/  CALL.REL.NOINC `($__internal_202_$__cuda_sm20_div_s64) ;  /* 0x0000006400507944 */ /* 0x002fea0003c00000 */
        /* <DEDUP_REMOVED lines=9> */
.L_x_9629:
[----:B------:R-:W-:Y:S05]  /*05d0*/  BSYNC.RECONVERGENT B1 ;  /* 0x0000000000017941 */ /* 0x000fea0003800200 */
.L_x_9627:
        /* <DEDUP_REMOVED lines=34> */
.L_x_9631:
[----:B------:R-:W-:Y:S01]  /*0800*/  IMAD.MOV.U32 R26, RZ, RZ, R20 ;  /* 0x000000ffff1a7224 */ /* 0x000fe200078e0014 */
[----:B------:R-:W-:Y:S01]  /*0810*/  MOV R13, R9 ;  /* 0x00000009000d7202 */ /* 0x000fe20000000f00 */
[----:B------:R-:W-:Y:S01]  /*0820*/  IMAD.MOV.U32 R14, RZ, RZ, R34 ;  /* 0x000000ffff0e7224 */ /* 0x000fe200078e0022 */
[----:B------:R-:W-:Y:S02]  /*0830*/  MOV R11, R35 ;  /* 0x00000023000b7202 */ /* 0x000fe40000000f00 */
[----:B------:R-:W-:-:S07]  /*0840*/  MOV R12, 0x860 ;  /* 0x00000860000c7802 */ /* 0x000fce0000000f00 */
[----:B------:R-:W-:Y:S05]  /*0850*/  CALL.REL.NOINC `($__internal_202_$__cuda_sm20_div_s64) ;  /* 0x0000006000887944 */ /* 0x000fea0003c00000 */
        /* <DEDUP_REMOVED lines=9> */
.L_x_9632:
[----:B------:R-:W-:Y:S05]  /*08f0*/  BSYNC.RECONVERGENT B1 ;  /* 0x0000000000017941 */ /* 0x000fea0003800200 */
.L_x_9630:
        /* <DEDUP_REMOVED lines=33> */
.L_x_9634:
[----:B------:R-:W-:Y:S01]  /*0b10*/  IMAD.MOV.U32 R26, RZ, RZ, R36 ;  /* 0x000000ffff1a7224 */ /* 0x000fe200078e0024 */
[----:B------:R-:W-:Y:S01]  /*0b20*/  MOV R13, R37 ;  /* 0x00000025000d7202 */ /* 0x000fe20000000f00 */
[----:B------:R-:W-:Y:S01]  /*0b30*/  IMAD.MOV.U32 R14, RZ, RZ, R20 ;  /* 0x000000ffff0e7224 */ /* 0x000fe200078e0014 */
[----:B------:R-:W-:Y:S02]  /*0b40*/  MOV R11, R21 ;  /* 0x00000015000b7202 */ /* 0x000fe40000000f00 */
[----:B------:R-:W-:-:S07]  /*0b50*/  MOV R12, 0xb70 ;  /* 0x00000b70000c7802 */ /* 0x000fce0000000f00 */
[----:B------:R-:W-:Y:S05]  /*0b60*/  CALL.REL.NOINC `($__internal_202_$__cuda_sm20_div_s64) ;  /* 0x0000005c00c47944 */ /* 0x000fea0003c00000 */
        /* <DEDUP_REMOVED lines=10> */
.L_x_9635:
[----:B------:R-:W-:Y:S05]  /*0c10*/  BSYNC.RECONVERGENT B1 ;  /* 0x0000000000017941 */ /* 0x000fea0003800200 */
.L_x_9633:
        /* <DEDUP_REMOVED lines=35> */
.L_x_9637:
[----:B------:R-:W-:Y:S01]  /*0e50*/  MOV R26, R34 ;  /* 0x00000022001a7202 */ /* 0x000fe20000000f00 */
[----:B------:R-:W-:Y:S01]  /*0e60*/  IMAD.MOV.U32 R13, RZ, RZ, R35 ;  /* 0x000000ffff0d7224 */ /* 0x000fe200078e0023 */
[----:B------:R-:W-:Y:S01]  /*0e70*/  MOV R14, R20 ;  /* 0x00000014000e7202 */ /* 0x000fe20000000f00 */
[----:B------:R-:W-:Y:S01]  /*0e80*/  IMAD.MOV.U32 R11, RZ, RZ, R21 ;  /* 0x000000ffff0b7224 */ /* 0x000fe200078e0015 */
[----:B------:R-:W-:-:S07]  /*0e90*/  MOV R12, 0xeb0 ;  /* 0x00000eb0000c7802 */ /* 0x000fce0000000f00 */
[----:B------:R-:W-:Y:S05]  /*0ea0*/  CALL.REL.NOINC `($__internal_202_$__cuda_sm20_div_s64) ;  /* 0x0000005800f47944 */ /* 0x000fea0003c00000 */
        /* <DEDUP_REMOVED lines=11> */
.L_x_9638:
[----:B------:R-:W-:Y:S05]  /*0f60*/  BSYNC.RECONVERGENT B1 ;  /* 0x0000000000017941 */ /* 0x000fea0003800200 */
.L_x_9636:
        /* <DEDUP_REMOVED lines=36> */
.L_x_9640:
        /* <DEDUP_REMOVED lines=16> */
.L_x_9641:
[----:B------:R-:W-:Y:S05]  /*12b0*/  BSYNC.RECONVERGENT B1 ;  /* 0x0000000000017941 */ /* 0x000fea0003800200 */
.L_x_9639:
        /* <DEDUP_REMOVED lines=35> */
.L_x_9643:
        /* <DEDUP_REMOVED lines=17> */
.L_x_9644:
[----:B------:R-:W-:Y:S05]  /*1600*/  BSYNC.RECONVERGENT B1 ;  /* 0x0000000000017941 */ /* 0x000fea0003800200 */
.L_x_9642:
        /* <DEDUP_REMOVED lines=35> */
.L_x_9646:
        /* <DEDUP_REMOVED lines=16> */
.L_x_9647:
[----:B------:R-:W-:Y:S05]  /*1940*/  BSYNC.RECONVERGENT B1 ;  /* 0x0000000000017941 */ /* 0x000fea0003800200 */
.L_x_9645:
        /* <DEDUP_REMOVED lines=35> */
.L_x_9649:
        /* <DEDUP_REMOVED lines=16> */
.L_x_9650:
[----:B------:R-:W-:Y:S05]  /*1c80*/  BSYNC.RECONVERGENT B1 ;  /* 0x0000000000017941 */ /* 0x000fea0003800200 */
.L_x_9648:
        /* <DEDUP_REMOVED lines=8> */
.L_x_9626:
        /* <DEDUP_REMOVED lines=36> */
.L_x_9654:
[----:B------:R-:W-:Y:S01]  /*1f50*/  MOV R26, R6 ;  /* 0x00000006001a7202 */ /* 0x000fe20000000f00 */
[----:B------:R-:W-:Y:S01]  /*1f60*/  IMAD.MOV.U32 R13, RZ, RZ, R7 ;  /* 0x000000ffff0d7224 */ /* 0x000fe200078e0007 */
[----:B------:R-:W-:Y:S01]  /*1f70*/  MOV R14, R16 ;  /* 0x00000010000e7202 */ /* 0x000fe20000000f00 */
[----:B------:R-:W-:Y:S01]  /*1f80*/  IMAD.MOV.U32 R11, RZ, RZ, R17 ;  /* 0x000000ffff0b7224 */ /* 0x000fe200078e0011 */
[----:B------:R-:W-:-:S07]  /*1f90*/  MOV R12, 0x1fb0 ;  /* 0x00001fb0000c7802 */ /* 0x000fce0000000f00 */
[----:B------:R-:W-:Y:S05]  /*1fa0*/  CALL.REL.NOINC `($__internal_202_$__cuda_sm20_div_s64) ;  /* 0x0000004800b47944 */ /* 0x000fea0003c00000 */
        /* <DEDUP_REMOVED lines=9> */
.L_x_9655:
[----:B------:R-:W-:Y:S05]  /*2040*/  BSYNC.RECONVERGENT B1 ;  /* 0x0000000000017941 */ /* 0x000fea0003800200 */
.L_x_9653:
        /* <DEDUP_REMOVED lines=34> */
.L_x_9657:
        /* <DEDUP_REMOVED lines=17> */
.L_x_9658:
[----:B------:R-:W-:Y:S05]  /*2380*/  BSYNC.RECONVERGENT B1 ;  /* 0x0000000000017941 */ /* 0x000fea0003800200 */
.L_x_9656:
        /* <DEDUP_REMOVED lines=36> */
.L_x_9660:
        /* <DEDUP_REMOVED lines=16> */
.L_x_9661:
[----:B------:R-:W-:Y:S05]  /*26d0*/  BSYNC.RECONVERGENT B1 ;  /* 0x0000000000017941 */ /* 0x000fea0003800200 */
.L_x_9659:
        /* <DEDUP_REMOVED lines=35> */
.L_x_9663:
[----:B------:R-:W-:Y:S01]  /*2910*/  MOV R26, R18 ;  /* 0x00000012001a7202 */ /* 0x000fe20000000f00 */
[----:B------:R-:W-:Y:S01]  /*2920*/  IMAD.MOV.U32 R13, RZ, RZ, R19 ;  /* 0x000000ffff0d7224 */ /* 0x000fe200078e0013 */
[----:B------:R-:W-:Y:S01]  /*2930*/  MOV R14, R16 ;  /* 0x00000010000e7202 */ /* 0x000fe20000000f00 */
[----:B------:R-:W-:Y:S01]  /*2940*/  IMAD.MOV.U32 R11, RZ, RZ, R17 ;  /* 0x000000ffff0b7224 */ /* 0x000fe200078e0011 */
[----:B------:R-:W-:-:S07]  /*2950*/  MOV R12, 0x2970 ;  /* 0x00002970000c7802 */ /* 0x000fce0000000f00 */
[----:B------:R-:W-:Y:S05]  /*2960*/  CALL.REL.NOINC `($__internal_202_$__cuda_sm20_div_s64) ;  /* 0x0000004000447944 */ /* 0x000fea0003c00000 */
        /* <DEDUP_REMOVED lines=10> */
.L_x_9664:
[----:B------:R-:W-:Y:S05]  /*2a10*/  BSYNC.RECONVERGENT B1 ;  /* 0x0000000000017941 */ /* 0x000fea0003800200 */
.L_x_9662:
[----:B------:R-:W-:Y:S01]  /*2a20*/  MOV R36, R22 ;  /* 0x0000001600247202 */ /* 0x000fe20000000f00 */
[----:B------:R-:W-:Y:S02]  /*2a30*/  IMAD R11, R11, R38, RZ ;  /* 0x000000260b0b7224 */ /* 0x000fe400078e02ff */
[----:B------:R-:W-:Y:S02]  /*2a40*/  VIADD R8, R8, 0xfffffffe ;  /* 0xfffffffe08087836 */ /* 0x000fe40000000000 */
[----:B------:R-:W-:-:S04]  /*2a50*/  IMAD.WIDE.U32 R22, R38, R10, R36 ;  /* 0x0000000a26167225 */ /* 0x000fc800078e0024 */
[----:B------:R-:W-:-:S05]  /*2a60*/  IMAD R11, R39, R10, R11 ;  /* 0x0000000a270b7224 */ /* 0x000fca00078e020b */
[----:B------:R-:W-:-:S07]  /*2a70*/  IADD3 R23, PT, PT, R23, R11, RZ ;  /* 0x0000000b17177210 */ /* 0x000fce0007ffe0ff */
.L_x_9652:
        /* <DEDUP_REMOVED lines=30> */
.L_x_9666:
[----:B------:R-:W-:Y:S01]  /*2c60*/  MOV R18, R6 ;  /* 0x0000000600127202 */ /* 0x000fe20000000f00 */
[----:B------:R-:W-:Y:S01]  /*2c70*/  IMAD.MOV.U32 R19, RZ, RZ, R7 ;  /* 0x000000ffff137224 */ /* 0x000fe200078e0007 */
[----:B------:R-:W-:Y:S01]  /*2c80*/  MOV R24, R10 ;  /* 0x0000000a00187202 */ /* 0x000fe20000000f00 */
[----:B------:R-:W-:Y:S01]  /*2c90*/  IMAD.MOV.U32 R21, RZ, RZ, R11 ;  /* 0x000000ffff157224 */ /* 0x000fe200078e000b */
[----:B------:R-:W-:-:S07]  /*2ca0*/  MOV R26, 0x2cc0 ;  /* 0x00002cc0001a7802 */ /* 0x000fce0000000f00 */
[----:B------:R-:W-:Y:S05]  /*2cb0*/  CALL.REL.NOINC `($__internal_203_$__cuda_sm20_rem_s64) ;  /* 0x0000004000bc7944 */ /* 0x000fea0003c00000 */
.L_x_9667:
[----:B------:R-:W-:Y:S05]  /*2cc0*/  BSYNC.RECONVERGENT B1 ;  /* 0x0000000000017941 */ /* 0x000fea0003800200 */
.L_x_9665:
        /* <DEDUP_REMOVED lines=30> */
.L_x_9669:
[----:B------:R-:W-:Y:S01]  /*2eb0*/  MOV R24, R10 ;  /* 0x0000000a00187202 */ /* 0x000fe20000000f00 */
[----:B------:R-:W-:Y:S01]  /*2ec0*/  IMAD.MOV.U32 R21, RZ, RZ, R11 ;  /* 0x000000ffff157224 */ /* 0x000fe200078e000b */
[----:B------:R-:W-:Y:S01]  /*2ed0*/  MOV R18, R20 ;  /* 0x0000001400127202 */ /* 0x000fe20000000f00 */
[----:B------:R-:W-:Y:S01]  /*2ee0*/  IMAD.MOV.U32 R19, RZ, RZ, R9 ;  /* 0x000000ffff137224 */ /* 0x000fe200078e0009 */
[----:B------:R-:W-:-:S07]  /*2ef0*/  MOV R26, 0x2f10 ;  /* 0x00002f10001a7802 */ /* 0x000fce0000000f00 */
[----:B------:R-:W-:Y:S05]  /*2f00*/  CALL.REL.NOINC `($__internal_203_$__cuda_sm20_rem_s64) ;  /* 0x0000004000287944 */ /* 0x000fea0003c00000 */
.L_x_9670:
[----:B------:R-:W-:Y:S05]  /*2f10*/  BSYNC.RECONVERGENT B1 ;  /* 0x0000000000017941 */ /* 0x000fea0003800200 */
.L_x_9668:
[----:B------:R-:W-:Y:S02]  /*2f20*/  IMAD R7, R7, R16, RZ ;  /* 0x0000001007077224 */ /* 0x000fe400078e02ff */
[----:B------:R-:W-:-:S04]  /*2f30*/  IMAD.WIDE.U32 R22, R16, R6, R22 ;  /* 0x0000000610167225 */ /* 0x000fc800078e0016 */
[----:B------:R-:W-:-:S05]  /*2f40*/  IMAD R7, R17, R6, R7 ;  /* 0x0000000611077224 */ /* 0x000fca00078e0207 */
[----:B------:R-:W-:-:S07]  /*2f50*/  IADD3 R23, PT, PT, R23, R7, RZ ;  /* 0x0000000717177210 */ /* 0x000fce0007ffe0ff */
.L_x_9625:
[----:B------:R-:W0:Y:S02]  /*2f60*/  LDCU.64 UR4, c[0x0][0x388] ;  /* 0x00007100ff0477ac */ /* 0x000e240008000a00 */
[----:B0-----:R-:W-:Y:S02]  /*2f70*/  IADD3 R22, P1, PT, R22, UR4, RZ ;  /* 0x0000000416167c10 */ /* 0x001fe4000ff3e0ff */
[----:B------:R-:W-:Y:S02]  /*2f80*/  IADD3 R4, P0, PT, R4, UR4, RZ ;  /* 0x0000000404047c10 */ /* 0x000fe4000ff1e0ff */
[----:B------:R-:W-:Y:S02]  /*2f90*/  IADD3.X R23, PT, PT, R23, UR5, RZ, P1, !PT ;  /* 0x0000000517177c10 */ /* 0x000fe40008ffe4ff */
[----:B------:R-:W-:-:S03]  /*2fa0*/  IADD3.X R5, PT, PT, R5, UR5, RZ, P0, !PT ;  /* 0x0000000505057c10 */ /* 0x000fc600087fe4ff */
[----:B------:R-:W2:Y:S04]  /*2fb0*/  LDG.E.S8 R22, desc[UR12][R22.64] ;  /* 0x0000000c16167981 */ /* 0x000ea8000c1e1300 */
[----:B------:R-:W3:Y:S01]  /*2fc0*/  LDG.E.S8 R4, desc[UR12][R4.64] ;  /* 0x0000000c04047981 */ /* 0x000ee2000c1e1300 */
[----:B--2---:R-:W0:Y:S08]  /*2fd0*/  I2F.S16 R7, R22 ;  /* 0x0000001600077306 */ /* 0x004e300000101400 */
[----:B---3--:R-:W1:Y:S01]  /*2fe0*/  I2F.S16 R6, R4 ;  /* 0x0000000400067306 */ /* 0x008e620000101400 */
[----:B0-----:R-:W-:-:S04]  /*2ff0*/  FMUL R7, R7, R7 ;  /* 0x0000000707077220 */ /* 0x001fc80000400000 */
[----:B-1----:R-:W-:-:S05]  /*3000*/  FFMA R7, R6, R6, R7 ;  /* 0x0000000606077223 */ /* 0x002fca0000000007 */
[----:B------:R-:W-:-:S05]  /*3010*/  F2FP.F16.F32.PACK_AB R7, RZ, R7 ;  /* 0x00000007ff07723e */ /* 0x000fca00000000ff */
[----:B------:R0:W-:Y:S01]  /*3020*/  STS.U16 [R3], R7 ;  /* 0x0000000703007388 */ /* 0x0001e20000000400 */
[----:B------:R-:W-:Y:S05]  /*3030*/  BRA `(.L_x_9671) ;  /* 0x0000003400b07947 */ /* 0x000fea0003800000 */
.L_x_9624:
        /* <DEDUP_REMOVED lines=18> */
.L_x_9698:
        /* <DEDUP_REMOVED lines=30> */
.L_x_9675:
        /* <DEDUP_REMOVED lines=15> */
.L_x_9676:
[----:B------:R-:W-:Y:S05]  /*3430*/  BSYNC.RECONVERGENT B1 ;  /* 0x0000000000017941 */ /* 0x000fea0003800200 */
.L_x_9674:
        /* <DEDUP_REMOVED lines=39> */
.L_x_9678:
        /* <DEDUP_REMOVED lines=17> */
.L_x_9679:
[----:B------:R-:W-:Y:S05]  /*37c0*/  BSYNC.RECONVERGENT B1 ;  /* 0x0000000000017941 */ /* 0x000fea0003800200 */
.L_x_9677:
        /* <DEDUP_REMOVED lines=37> */
.L_x_9681:
        /* <DEDUP_REMOVED lines=17> */
.L_x_9682:
[----:B------:R-:W-:Y:S05]  /*3b30*/  BSYNC.RECONVERGENT B1 ;  /* 0x0000000000017941 */ /* 0x000fea0003800200 */
.L_x_9680:
        /* <DEDUP_REMOVED lines=38> */
.L_x_9684:
[----:B------:R-:W-:Y:S01]  /*3da0*/  IMAD.MOV.U32 R26, RZ, RZ, R20 ;  /* 0x000000ffff1a7224 */ /* 0x000fe200078e0014 */
[----:B------:R-:W-:Y:S01]  /*3db0*/  MOV R13, R21 ;  /* 0x00000015000d7202 */ /* 0x000fe20000000f00 */
[----:B------:R-:W-:Y:S01]  /*3dc0*/  IMAD.MOV.U32 R14, RZ, RZ, R36 ;  /* 0x000000ffff0e7224 */ /* 0x000fe200078e0024 */
[----:B------:R-:W-:Y:S02]  /*3dd0*/  MOV R11, R37 ;  /* 0x00000025000b7202 */ /* 0x000fe40000000f00 */
[----:B------:R-:W-:-:S07]  /*3de0*/  MOV R12, 0x3e00 ;  /* 0x00003e00000c7802 */ /* 0x000fce0000000f00 */
[----:B-1----:R-:W-:Y:S05]  /*3df0*/  CALL.REL.NOINC `($__internal_202_$__cuda_sm20_div_s64) ;  /* 0x0000002c00207944 */ /* 0x002fea0003c00000 */
        /* <DEDUP_REMOVED lines=11> */
.L_x_9685:
[----:B------:R-:W-:Y:S05]  /*3eb0*/  BSYNC.RECONVERGENT B1 ;  /* 0x0000000000017941 */ /* 0x000fea0003800200 */
.L_x_9683:
        /* <DEDUP_REMOVED lines=38> */
.L_x_9687:
        /* <DEDUP_REMOVED lines=17> */
.L_x_9688:
[----:B------:R-:W-:Y:S05]  /*4230*/  BSYNC.RECONVERGENT B1 ;  /* 0x0000000000017941 */ /* 0x000fea0003800200 */
.L_x_9686:
        /* <DEDUP_REMOVED lines=40> */
.L_x_9690:
        /* <DEDUP_REMOVED lines=17> */
.L_x_9691:
[----:B------:R-:W-:Y:S05]  /*45d0*/  BSYNC.RECONVERGENT B1 ;  /* 0x0000000000017941 */ /* 0x000fea0003800200 */
.L_x_9689:
        /* <DEDUP_REMOVED lines=40> */
.L_x_9693:
        /* <DEDUP_REMOVED lines=17> */
.L_x_9694:
[----:B------:R-:W-:Y:S05]  /*4970*/  BSYNC.RECONVERGENT B1 ;  /* 0x0000000000017941 */ /* 0x000fea0003800200 */
.L_x_9692:
        /* <DEDUP_REMOVED lines=38> */
.L_x_9696:
[----:B------:R-:W-:Y:S01]  /*4be0*/  MOV R26, R20 ;  /* 0x00000014001a7202 */ /* 0x000fe20000000f00 */
[----:B------:R-:W-:Y:S01]  /*4bf0*/  IMAD.MOV.U32 R14, RZ, RZ, R22 ;  /* 0x000000ffff0e7224 */ /* 0x000fe200078e0016 */
[----:B------:R-:W-:Y:S02]  /*4c00*/  MOV R13, R21 ;  /* 0x00000015000d7202 */ /* 0x000fe40000000f00 */
[----:B------:R-:W-:Y:S02]  /*4c10*/  MOV R11, R23 ;  /* 0x00000017000b7202 */ /* 0x000fe40000000f00 */
[----:B------:R-:W-:-:S07]  /*4c20*/  MOV R12, 0x4c40 ;  /* 0x00004c40000c7802 */ /* 0x000fce0000000f00 */
[----:B-1----:R-:W-:Y:S05]  /*4c30*/  CALL.REL.NOINC `($__internal_202_$__cuda_sm20_div_s64) ;  /* 0x0000001c00907944 */ /* 0x002fea0003c00000 */
        /* <DEDUP_REMOVED lines=11> */
.L_x_9697:
[----:B------:R-:W-:Y:S05]  /*4cf0*/  BSYNC.RECONVERGENT B1 ;  /* 0x0000000000017941 */ /* 0x000fea0003800200 */
.L_x_9695:
[----:B-1----:R-:W-:-:S06]  /*4d00*/  IMAD.WIDE.U32 R4, R5, 0x8, R16 ;  /* 0x0000000805047825 */ /* 0x002fcc00078e0010 */
[----:B------:R-:W2:Y:S01]  /*4d10*/  LDG.E.64 R4, desc[UR12][R4.64] ;  /* 0x0000000c04047981 */ /* 0x000ea2000c1e1b00 */
[----:B------:R-:W-:Y:S01]  /*4d20*/  IADD3 R6, PT, PT, R6, 0x8, RZ ;  /* 0x0000000806067810 */ /* 0x000fe20007ffe0ff */
[----:B------:R-:W-:Y:S01]  /*4d30*/  IMAD.MOV.U32 R12, RZ, RZ, R36 ;  /* 0x000000ffff0c7224 */ /* 0x000fe200078e0024 */
[----:B------:R-:W-:Y:S01]  /*4d40*/  MOV R13, R7 ;  /* 0x00000007000d7202 */ /* 0x000fe20000000f00 */
[----:B------:R-:W-:Y:S01]  /*4d50*/  VIADD R10, R10, 0xfffffff8 ;  /* 0xfffffff80a0a7836 */ /* 0x000fe20000000000 */
[----:B------:R-:W-:Y:S01]  /*4d60*/  ISETP.NE.AND P0, PT, R6, RZ, PT ;  /* 0x000000ff0600720c */ /* 0x000fe20003f05270 */
[----:B--2---:R-:W-:-:S04]  /*4d70*/  IMAD.WIDE.U32 R12, R4, R21, R12 ;  /* 0x00000015040c7225 */ /* 0x004fc800078e000c */
[----:B------:R-:W-:Y:S01]  /*4d80*/  IMAD R21, R5, R21, RZ ;  /* 0x0000001505157224 */ /* 0x000fe200078e02ff */
[----:B------:R-:W-:-:S03]  /*4d90*/  IADD3 R8, P1, PT, R8, R12, RZ ;  /* 0x0000000c08087210 */ /* 0x000fc60007f3e0ff */
[----:B------:R-:W-:-:S05]  /*4da0*/  IMAD R12, R4, R11, R21 ;  /* 0x0000000b040c7224 */ /* 0x000fca00078e0215 */
[----:B------:R-:W-:Y:S01]  /*4db0*/  IADD3.X R9, PT, PT, R9, R13, R12, P1, !PT ;  /* 0x0000000d09097210 */ /* 0x000fe20000ffe40c */
[----:B------:R-:W-:Y:S06]  /*4dc0*/  @P0 BRA `(.L_x_9698) ;  /* 0xffffffe000e40947 */ /* 0x000fec000383ffff */
[----:B------:R-:W-:-:S07]  /*4dd0*/  IADD3 R10, PT, PT, R10, 0x3, RZ ;  /* 0x000000030a0a7810 */ /* 0x000fce0007ffe0ff */
.L_x_9673:
        /* <DEDUP_REMOVED lines=37> */
.L_x_9701:
[----:B------:R-:W-:Y:S01]  /*5030*/  MOV R26, R18 ;  /* 0x00000012001a7202 */ /* 0x000fe20000000f00 */
[----:B------:R-:W-:Y:S01]  /*5040*/  IMAD.MOV.U32 R14, RZ, RZ, R6 ;  /* 0x000000ffff0e7224 */ /* 0x000fe200078e0006 */
[----:B------:R-:W-:Y:S02]  /*5050*/  MOV R13, R19 ;  /* 0x00000013000d7202 */ /* 0x000fe40000000f00 */
[----:B------:R-:W-:Y:S02]  /*5060*/  MOV R11, R7 ;  /* 0x00000007000b7202 */ /* 0x000fe40000000f00 */
[----:B------:R-:W-:-:S07]  /*5070*/  MOV R12, 0x5090 ;  /* 0x00005090000c7802 */ /* 0x000fce0000000f00 */
[----:B------:R-:W-:Y:S05]  /*5080*/  CALL.REL.NOINC `($__internal_202_$__cuda_sm20_div_s64) ;  /* 0x00000018007c7944 */ /* 0x000fea0003c00000 */
        /* <DEDUP_REMOVED lines=9> */
.L_x_9702:
[----:B------:R-:W-:Y:S05]  /*5120*/  BSYNC.RECONVERGENT B1 ;  /* 0x0000000000017941 */ /* 0x000fea0003800200 */
.L_x_9700:
        /* <DEDUP_REMOVED lines=39> */
.L_x_9704:
[----:B------:R-:W-:Y:S01]  /*53a0*/  MOV R26, R18 ;  /* 0x00000012001a7202 */ /* 0x000fe20000000f00 */
[----:B------:R-:W-:Y:S01]  /*53b0*/  IMAD.MOV.U32 R13, RZ, RZ, R19 ;  /* 0x000000ffff0d7224 */ /* 0x000fe200078e0013 */
[----:B------:R-:W-:Y:S02]  /*53c0*/  MOV R14, R6 ;  /* 0x00000006000e7202 */ /* 0x000fe40000000f00 */
[----:B------:R-:W-:Y:S02]  /*53d0*/  MOV R11, R7 ;  /* 0x00000007000b7202 */ /* 0x000fe40000000f00 */
[----:B------:R-:W-:-:S07]  /*53e0*/  MOV R12, 0x5400 ;  /* 0x00005400000c7802 */ /* 0x000fce0000000f00 */
[----:B------:R-:W-:Y:S05]  /*53f0*/  CALL.REL.NOINC `($__internal_202_$__cuda_sm20_div_s64) ;  /* 0x0000001400a07944 */ /* 0x000fea0003c00000 */
        /* <DEDUP_REMOVED lines=11> */
.L_x_9705:
[----:B------:R-:W-:Y:S05]  /*54b0*/  BSYNC.RECONVERGENT B1 ;  /* 0x0000000000017941 */ /* 0x000fea0003800200 */
.L_x_9703:
        /* <DEDUP_REMOVED lines=40> */
.L_x_9707:
        /* <DEDUP_REMOVED lines=17> */
.L_x_9708:
[----:B------:R-:W-:Y:S05]  /*5850*/  BSYNC.RECONVERGENT B1 ;  /* 0x0000000000017941 */ /* 0x000fea0003800200 */
.L_x_9706:
        /* <DEDUP_REMOVED lines=40> */
.L_x_9710:
[----:B------:R-:W-:Y:S01]  /*5ae0*/  MOV R26, R18 ;  /* 0x00000012001a7202 */ /* 0x000fe20000000f00 */
[----:B------:R-:W-:Y:S01]  /*5af0*/  IMAD.MOV.U32 R14, RZ, RZ, R20 ;  /* 0x000000ffff0e7224 */ /* 0x000fe200078e0014 */
[----:B------:R-:W-:Y:S02]  /*5b00*/  MOV R13, R19 ;  /* 0x00000013000d7202 */ /* 0x000fe40000000f00 */
[----:B------:R-:W-:Y:S02]  /*5b10*/  MOV R11, R21 ;  /* 0x00000015000b7202 */ /* 0x000fe40000000f00 */
[----:B------:R-:W-:-:S07]  /*5b20*/  MOV R12, 0x5b40 ;  /* 0x00005b40000c7802 */ /* 0x000fce0000000f00 */
[----:B------:R-:W-:Y:S05]  /*5b30*/  CALL.REL.NOINC `($__internal_202_$__cuda_sm20_div_s64) ;  /* 0x0000000c00d07944 */ /* 0x000fea0003c00000 */
        /* <DEDUP_REMOVED lines=11> */
.L_x_9711:
[----:B------:R-:W-:Y:S05]  /*5bf0*/  BSYNC.RECONVERGENT B1 ;  /* 0x0000000000017941 */ /* 0x000fea0003800200 */
.L_x_9709:
[----:B------:R-:W0:Y:S02]  /*5c00*/  LDC.64 R12, c[0x0][0x398] ;  /* 0x0000e600ff0c7b82 */ /* 0x000e240000000a00 */
[----:B0-----:R-:W-:-:S06]  /*5c10*/  IMAD.WIDE.U32 R12, R4, 0x8, R12 ;  /* 0x00000008040c7825 */ /* 0x001fcc00078e000c */
[----:B------:R-:W2:Y:S01]  /*5c20*/  LDG.E.64 R12, desc[UR12][R12.64] ;  /* 0x0000000c0c0c7981 */ /* 0x000ea2000c1e1b00 */
[----:B------:R-:W-:Y:S01]  /*5c30*/  IMAD.MOV.U32 R16, RZ, RZ, R6 ;  /* 0x000000ffff107224 */ /* 0x000fe200078e0006 */
[----:B------:R-:W-:-:S03]  /*5c40*/  IADD3 R10, PT, PT, R10, -0x4, RZ ;  /* 0xfffffffc0a0a7810 */ /* 0x000fc60007ffe0ff */
[----:B--2---:R-:W-:-:S04]  /*5c50*/  IMAD.WIDE.U32 R16, R12, R21, R16 ;  /* 0x000000150c107225 */ /* 0x004fc800078e0010 */
[----:B------:R-:W-:Y:S01]  /*5c60*/  IMAD R21, R13, R21, RZ ;  /* 0x000000150d157224 */ /* 0x000fe200078e02ff */
[----:B------:R-:W-:-:S03]  /*5c70*/  IADD3 R8, P0, PT, R8, R16, RZ ;  /* 0x0000001008087210 */ /* 0x000fc60007f1e0ff */
[----:B------:R-:W-:-:S05]  /*5c80*/  IMAD R16, R12, R11, R21 ;  /* 0x0000000b0c107224 */ /* 0x000fca00078e0215 */
[----:B------:R-:W-:-:S07]  /*5c90*/  IADD3.X R9, PT, PT, R9, R17, R16, P0, !PT ;  /* 0x0000001109097210 */ /* 0x000fce00007fe410 */
.L_x_9699:
        /* <DEDUP_REMOVED lines=35> */
.L_x_9714:
        /* <DEDUP_REMOVED lines=14> */
.L_x_9715:
[----:B------:R-:W-:Y:S05]  /*5fb0*/  BSYNC.RECONVERGENT B1 ;  /* 0x0000000000017941 */ /* 0x000fea0003800200 */
.L_x_9713:
        /* <DEDUP_REMOVED lines=39> */
.L_x_9717:
        /* <DEDUP_REMOVED lines=17> */
.L_x_9718:
[----:B------:R-:W-:Y:S05]  /*6340*/  BSYNC.RECONVERGENT B1 ;  /* 0x0000000000017941 */ /* 0x000fea0003800200 */
.L_x_9716:
        /* <DEDUP_REMOVED lines=10> */
.L_x_9712:
        /* <DEDUP_REMOVED lines=31> */
.L_x_9720:
[----:B------:R-:W-:Y:S02]  /*65e0*/  MOV R24, R20 ;  /* 0x0000001400187202 */ /* 0x000fe40000000f00 */
[----:B------:R-:W-:-:S07]  /*65f0*/  MOV R26, 0x6610 ;  /* 0x00006610001a7802 */ /* 0x000fce0000000f00 */
[----:B------:R-:W-:Y:S05]  /*6600*/  CALL.REL.NOINC `($__internal_203_$__cuda_sm20_rem_s64) ;  /* 0x0000000800687944 */ /* 0x000fea0003c00000 */
[----:B------:R-:W-:Y:S01]  /*6610*/  MOV R4, R6 ;  /* 0x0000000600047202 */ /* 0x000fe20000000f00 */
[----:B------:R-:W-:-:S07]  /*6620*/  IMAD.MOV.U32 R5, RZ, RZ, R7 ;  /* 0x000000ffff057224 */ /* 0x000fce00078e0007 */
.L_x_9721:
[----:B------:R-:W-:Y:S05]  /*6630*/  BSYNC.RECONVERGENT B1 ;  /* 0x0000000000017941 */ /* 0x000fea0003800200 */
.L_x_9719:
[----:B------:R-:W0:Y:S02]  /*6640*/  LDC.64 R6, c[0x0][0x398] ;  /* 0x0000e600ff067b82 */ /* 0x000e240000000a00 */
[----:B0-----:R-:W-:-:S06]  /*6650*/  IMAD.WIDE.U32 R10, R10, 0x8, R6 ;  /* 0x000000080a0a7825 */ /* 0x001fcc00078e0006 */
[----:B------:R-:W2:Y:S02]  /*6660*/  LDG.E.64 R10, desc[UR12][R10.64] ;  /* 0x0000000c0a0a7981 */ /* 0x000ea4000c1e1b00 */
[-C--:B--2---:R-:W-:Y:S02]  /*6670*/  IMAD R7, R11, R4.reuse, RZ ;  /* 0x000000040b077224 */ /* 0x084fe400078e02ff */
[----:B------:R-:W-:-:S04]  /*6680*/  IMAD.WIDE.U32 R8, R10, R4, R8 ;  /* 0x000000040a087225 */ /* 0x000fc800078e0008 */
[----:B------:R-:W-:-:S05]  /*6690*/  IMAD R7, R10, R5, R7 ;  /* 0x000000050a077224 */ /* 0x000fca00078e0207 */
[----:B------:R-:W-:-:S07]  /*66a0*/  IADD3 R9, PT, PT, R9, R7, RZ ;  /* 0x0000000709097210 */ /* 0x000fce0007ffe0ff */
.L_x_9672:
[----:B------:R-:W2:Y:S02]  /*66b0*/  LDG.E.S8 R8, desc[UR12][R8.64] ;  /* 0x0000000c08087981 */ /* 0x000ea4000c1e1300 */
[----:B--2---:R-:W0:Y:S02]  /*66c0*/  I2F.S16 R4, R8 ;  /* 0x0000000800047306 */ /* 0x004e240000101400 */
[----:B0-----:R-:W-:-:S05]  /*66d0*/  FMUL R4, R4, R4 ;  /* 0x0000000404047220 */ /* 0x001fca0000400000 */
[----:B------:R-:W-:-:S05]  /*66e0*/  F2FP.F16.F32.PACK_AB R4, RZ, R4 ;  /* 0x00000004ff04723e */ /* 0x000fca00000000ff */
[----:B------:R1:W-:Y:S02]  /*66f0*/  STS.U16 [R3], R4 ;  /* 0x0000000403007388 */ /* 0x0003e40000000400 */
.L_x_9671:
[----:B------:R-:W-:Y:S05]  /*6700*/  BSYNC.RECONVERGENT B0 ;  /* 0x0000000000007941 */ /* 0x000fea0003800200 */
.L_x_9623:
[----:B------:R-:W-:Y:S01]  /*6710*/  BAR.SYNC.DEFER_BLOCKING 0x0 ;  /* 0x0000000000007b1d */ /* 0x000fe20000010000 */
[----:B------:R-:W-:Y:S02]  /*6720*/  ISETP.GE.U32.AND P0, PT, R2, 0x42, PT ;  /* 0x000000420200780c */ /* 0x000fe40003f06070 */
[----:B------:R-:W-:-:S11]  /*6730*/  ISETP.GT.U32.AND P1, PT, R0, 0x1f, PT ;  /* 0x0000001f0000780c */ /* 0x000fd60003f24070 */
[----:B------:R-:W-:Y:S05]  /*6740*/  @!P0 BRA `(.L_x_9722) ;  /* 0x0000000000308947 */ /* 0x000fea0003800000 */
.L_x_9723:
[----:B0-----:R-:W-:-:S04]  /*6750*/  SHF.R.U32.HI R7, RZ, 0x1, R2 ;  /* 0x00000001ff077819 */ /* 0x001fc80000011602 */
[----:B------:R-:W-:-:S13]  /*6760*/  ISETP.GE.U32.AND P0, PT, R0, R7, PT ;  /* 0x000000070000720c */ /* 0x000fda0003f06070 */
[----:B-1----:R-:W-:-:S04]  /*6770*/  @!P0 LOP3.LUT R4, R2, 0x7fe, RZ, 0xc0, !PT ;  /* 0x000007fe02048812 */ /* 0x002fc800078ec0ff */
        /* <DEDUP_REMOVED lines=9> */
.L_x_9722:
[----:B------:R-:W-:Y:S05]  /*6810*/  @P1 EXIT ;  /* 0x000000000000194d */ /* 0x000fea0003800000 */
[----:B------:R-:W-:Y:S01]  /*6820*/  LDS.U16 R2, [R3] ;  /* 0x0000000003027984 */ /* 0x000fe20000000400 */
        /* <DEDUP_REMOVED lines=37> */
        .weak           $__internal_202_$__cuda_sm20_div_s64
        .type           $__internal_202_$__cuda_sm20_div_s64,@function
        .size           $__internal_202_$__cuda_sm20_div_s64,($__internal_203_$__cuda_sm20_rem_s64 - $__internal_202_$__cuda_sm20_div_s64)
$__internal_202_$__cuda_sm20_div_s64:
        /* <DEDUP_REMOVED lines=82> */
[----:B------:R-:W-:Y:S06]  /*6fa0*/  RET.REL.NODEC R12 `(contiguous_sum_square2_bool) ;  /* 0xffffff900c147950 */ /* 0x000fec0003c3ffff */
        .weak           $__internal_203_$__cuda_sm20_rem_s64
        .type           $__internal_203_$__cuda_sm20_rem_s64,@function
        .size           $__internal_203_$__cuda_sm20_rem_s64,(.L_x_10154 - $__internal_203_$__cuda_sm20_rem_s64)
$__internal_203_$__cuda_sm20_rem_s64:
        /* <DEDUP_REMOVED lines=76> */
[----:B------:R-:W-:Y:S06]  /*7470*/  RET.REL.NODEC R26 `(contiguous_sum_square2_bool) ;  /* 0xffffff881ae07950 */ /* 0x000fec0003c3ffff */
.L_x_9724:
        /* <DEDUP_REMOVED lines=16> */
.L_x_10154:


//--------------------- .text.uncontiguous_cumulate_sum_square_bool --------------------------
	.section	.text.uncontiguous_cumulate_sum_square_bool,"ax",@progbits
	.align	128
        .global         uncontiguous_cumulate_sum_square_bool
        .type           uncontiguous_cumulate_sum_square_bool,@function
        .size           uncontiguous_cumulate_sum_square_bool,(.L_x_10156 - uncontiguous_cumulate_sum_square_bool)
        .other          uncontiguous_cumulate_sum_square_bool,@"STO_CUDA_ENTRY STV_DEFAULT"
uncontiguous_cumulate_sum_square_bool:
.text.uncontiguous_cumulate_sum_square_bool:
        /* <DEDUP_REMOVED lines=37> */
.L_x_9753:
        /* <DEDUP_REMOVED lines=32> */
.L_x_9730:
[----:B------:R-:W-:Y:S01]  /*0450*/  MOV R26, R6 ;  /* 0x00000006001a7202 */ /* 0x000fe20000000f00 */
[----:B------:R-:W-:Y:S01]  /*0460*/  IMAD.MOV.U32 R13, RZ, RZ, R9 ;  /* 0x000000ffff0d7224 */ /* 0x000fe200078e0009 */
[----:B------:R-:W-:Y:S01]  /*0470*/  MOV R14, R40 ;  /* 0x00000028000e7202 */ /* 0x000fe20000000f00 */
[----:B------:R-:W-:Y:S01]  /*0480*/  IMAD.MOV.U32 R11, RZ, RZ, R41 ;  /* 0x000000ffff0b7224 */ /* 0x000fe200078e0029 */
[----:B------:R-:W-:-:S07]  /*0490*/  MOV R12, 0x4b0 ;  /* 0x000004b0000c7802 */ /* 0x000fce0000000f00 */
[----:B-1----:R-:W-:Y:S05]  /*04a0*/  CALL.REL.NOINC `($__internal_204_$__cuda_sm20_div_s64) ;  /* 0x0000006400107944 */ /* 0x002fea0003c00000 */
        /* <DEDUP_REMOVED lines=10> */
.L_x_9731:
[----:B------:R-:W-:Y:S05]  /*0550*/  BSYNC.RECONVERGENT B1 ;  /* 0x0000000000017941 */ /* 0x000fea0003800200 */
.L_x_9729:
        /* <DEDUP_REMOVED lines=33> */
.L_x_9733:
[----:B------:R-:W-:Y:S01]  /*0770*/  IMAD.MOV.U32 R26, RZ, RZ, R20 ;  /* 0x000000ffff1a7224 */ /* 0x000fe200078e0014 */
[----:B------:R-:W-:Y:S01]  /*0780*/  MOV R13, R7 ;  /* 0x00000007000d7202 */ /* 0x000fe20000000f00 */
[----:B------:R-:W-:Y:S01]  /*0790*/  IMAD.MOV.U32 R14, RZ, RZ, R40 ;  /* 0x000000ffff0e7224 */ /* 0x000fe200078e0028 */
[----:B------:R-:W-:Y:S02]  /*07a0*/  MOV R11, R41 ;  /* 0x00000029000b7202 */ /* 0x000fe40000000f00 */
[----:B------:R-:W-:-:S07]  /*07b0*/  MOV R12, 0x7d0 ;  /* 0x000007d0000c7802 */ /* 0x000fce0000000f00 */
[----:B------:R-:W-:Y:S05]  /*07c0*/  CALL.REL.NOINC `($__internal_204_$__cuda_sm20_div_s64) ;  /* 0x0000006000487944 */ /* 0x000fea0003c00000 */
        /* <DEDUP_REMOVED lines=9> */
.L_x_9734:
[----:B------:R-:W-:Y:S05]  /*0860*/  BSYNC.RECONVERGENT B1 ;  /* 0x0000000000017941 */ /* 0x000fea0003800200 */
.L_x_9732:
        /* <DEDUP_REMOVED lines=34> */
.L_x_9736:
[----:B------:R-:W-:Y:S01]  /*0a90*/  MOV R26, R34 ;  /* 0x00000022001a7202 */ /* 0x000fe20000000f00 */
[----:B------:R-:W-:Y:S01]  /*0aa0*/  IMAD.MOV.U32 R13, RZ, RZ, R35 ;  /* 0x000000ffff0d7224 */ /* 0x000fe200078e0023 */
[----:B------:R-:W-:Y:S01]  /*0ab0*/  MOV R14, R20 ;  /* 0x00000014000e7202 */ /* 0x000fe20000000f00 */
[----:B------:R-:W-:Y:S01]  /*0ac0*/  IMAD.MOV.U32 R11, RZ, RZ, R21 ;  /* 0x000000ffff0b7224 */ /* 0x000fe200078e0015 */
[----:B------:R-:W-:-:S07]  /*0ad0*/  MOV R12, 0xaf0 ;  /* 0x00000af0000c7802 */ /* 0x000fce0000000f00 */
[----:B------:R-:W-:Y:S05]  /*0ae0*/  CALL.REL.NOINC `($__internal_204_$__cuda_sm20_div_s64) ;  /* 0x0000005c00807944 */ /* 0x000fea0003c00000 */
        /* <DEDUP_REMOVED lines=10> */
.L_x_9737:
[----:B------:R-:W-:Y:S05]  /*0b90*/  BSYNC.RECONVERGENT B1 ;  /* 0x0000000000017941 */ /* 0x000fea0003800200 */
.L_x_9735:
        /* <DEDUP_REMOVED lines=34> */
.L_x_9739:
        /* <DEDUP_REMOVED lines=16> */
.L_x_9740:
[----:B------:R-:W-:Y:S05]  /*0ec0*/  BSYNC.RECONVERGENT B1 ;  /* 0x0000000000017941 */ /* 0x000fea0003800200 */
.L_x_9738:
        /* <DEDUP_REMOVED lines=36> */
.L_x_9742:
        /* <DEDUP_REMOVED lines=16> */
.L_x_9743:
[----:B------:R-:W-:Y:S05]  /*1210*/  BSYNC.RECONVERGENT B1 ;  /* 0x0000000000017941 */ /* 0x000fea0003800200 */
.L_x_9741:
        /* <DEDUP_REMOVED lines=35> */
.L_x_9745:
[----:B------:R-:W-:Y:S01]  /*1450*/  IMAD.MOV.U32 R26, RZ, RZ, R34 ;  /* 0x000000ffff1a7224 */ /* 0x000fe200078e0022 */
[----:B------:R-:W-:Y:S01]  /*1460*/  MOV R13, R35 ;  /* 0x00000023000d7202 */ /* 0x000fe20000000f00 */
[----:B------:R-:W-:Y:S01]  /*1470*/  IMAD.MOV.U32 R14, RZ, RZ, R20 ;  /* 0x000000ffff0e7224 */ /* 0x000fe200078e0014 */
[----:B------:R-:W-:Y:S02]  /*1480*/  MOV R11, R21 ;  /* 0x00000015000b7202 */ /* 0x000fe40000000f00 */
[----:B------:R-:W-:-:S07]  /*1490*/  MOV R12, 0x14b0 ;  /* 0x000014b0000c7802 */ /* 0x000fce0000000f00 */
[----:B------:R-:W-:Y:S05]  /*14a0*/  CALL.REL.NOINC `($__internal_204_$__cuda_sm20_div_s64) ;  /* 0x0000005400107944 */ /* 0x000fea0003c00000 */
        /* <DEDUP_REMOVED lines=10> */
.L_x_9746:
[----:B------:R-:W-:Y:S05]  /*1550*/  BSYNC.RECONVERGENT B1 ;  /* 0x0000000000017941 */ /* 0x000fea0003800200 */
.L_x_9744:
        /* <DEDUP_REMOVED lines=34> */
.L_x_9748:
[----:B------:R-:W-:Y:S01]  /*1780*/  IMAD.MOV.U32 R26, RZ, RZ, R38 ;  /* 0x000000ffff1a7224 */ /* 0x000fe200078e0026 */
[----:B------:R-:W-:Y:S01]  /*1790*/  MOV R13, R39 ;  /* 0x00000027000d7202 */ /* 0x000fe20000000f00 */
[----:B------:R-:W-:Y:S01]  /*17a0*/  IMAD.MOV.U32 R14, RZ, RZ, R20 ;  /* 0x000000ffff0e7224 */ /* 0x000fe200078e0014 */
[----:B------:R-:W-:Y:S02]  /*17b0*/  MOV R11, R21 ;  /* 0x00000015000b7202 */ /* 0x000fe40000000f00 */
[----:B------:R-:W-:-:S07]  /*17c0*/  MOV R12, 0x17e0 ;  /* 0x000017e0000c7802 */ /* 0x000fce0000000f00 */
[----:B------:R-:W-:Y:S05]  /*17d0*/  CALL.REL.NOINC `($__internal_204_$__cuda_sm20_div_s64) ;  /* 0x0000005000447944 */ /* 0x000fea0003c00000 */
        /* <DEDUP_REMOVED lines=10> */
.L_x_9749:
[----:B------:R-:W-:Y:S05]  /*1880*/  BSYNC.RECONVERGENT B1 ;  /* 0x0000000000017941 */ /* 0x000fea0003800200 */
.L_x_9747:
        /* <DEDUP_REMOVED lines=35> */
.L_x_9751:
[----:B------:R-:W-:Y:S01]  /*1ac0*/  MOV R26, R34 ;  /* 0x00000022001a7202 */ /* 0x000fe20000000f00 */
[----:B------:R-:W-:Y:S01]  /*1ad0*/  IMAD.MOV.U32 R13, RZ, RZ, R35 ;  /* 0x000000ffff0d7224 */ /* 0x000fe200078e0023 */
[----:B------:R-:W-:Y:S01]  /*1ae0*/  MOV R14, R20 ;  /* 0x00000014000e7202 */ /* 0x000fe20000000f00 */
[----:B------:R-:W-:Y:S01]  /*1af0*/  IMAD.MOV.U32 R11, RZ, RZ, R21 ;  /* 0x000000ffff0b7224 */ /* 0x000fe200078e0015 */
[----:B------:R-:W-:-:S07]  /*1b00*/  MOV R12, 0x1b20 ;  /* 0x00001b20000c7802 */ /* 0x000fce0000000f00 */
[----:B------:R-:W-:Y:S05]  /*1b10*/  CALL.REL.NOINC `($__internal_204_$__cuda_sm20_div_s64) ;  /* 0x0000004c00747944 */ /* 0x000fea0003c00000 */
        /* <DEDUP_REMOVED lines=10> */
.L_x_9752:
[----:B------:R-:W-:Y:S05]  /*1bc0*/  BSYNC.RECONVERGENT B1 ;  /* 0x0000000000017941 */ /* 0x000fea0003800200 */
.L_x_9750:
        /* <DEDUP_REMOVED lines=8> */
.L_x_9728:
        /* <DEDUP_REMOVED lines=35> */
.L_x_9756:
        /* <DEDUP_REMOVED lines=16> */
.L_x_9757:
[----:B------:R-:W-:Y:S05]  /*1f80*/  BSYNC.RECONVERGENT B1 ;  /* 0x0000000000017941 */ /* 0x000fea0003800200 */
.L_x_9755:
        /* <DEDUP_REMOVED lines=34> */
.L_x_9759:
        /* <DEDUP_REMOVED lines=16> */
.L_x_9760:
[----:B------:R-:W-:Y:S05]  /*22b0*/  BSYNC.RECONVERGENT B1 ;  /* 0x0000000000017941 */ /* 0x000fea0003800200 */
.L_x_9758:
        /* <DEDUP_REMOVED lines=35> */
.L_x_9762:
        /* <DEDUP_REMOVED lines=16> */
.L_x_9763:
[----:B------:R-:W-:Y:S05]  /*25f0*/  BSYNC.RECONVERGENT B1 ;  /* 0x0000000000017941 */ /* 0x000fea0003800200 */
.L_x_9761:
        /* <DEDUP_REMOVED lines=35> */
.L_x_9765:
[----:B------:R-:W-:Y:S01]  /*2830*/  IMAD.MOV.U32 R26, RZ, RZ, R18 ;  /* 0x000000ffff1a7224 */ /* 0x000fe200078e0012 */
[----:B------:R-:W-:Y:S01]  /*2840*/  MOV R13, R19 ;  /* 0x00000013000d7202 */ /* 0x000fe20000000f00 */
[----:B------:R-:W-:Y:S01]  /*2850*/  IMAD.MOV.U32 R14, RZ, RZ, R16 ;  /* 0x000000ffff0e7224 */ /* 0x000fe200078e0010 */
[----:B------:R-:W-:Y:S02]  /*2860*/  MOV R11, R17 ;  /* 0x00000011000b7202 */ /* 0x000fe40000000f00 */
[----:B------:R-:W-:-:S07]  /*2870*/  MOV R12, 0x2890 ;  /* 0x00002890000c7802 */ /* 0x000fce0000000f00 */
[----:B------:R-:W-:Y:S05]  /*2880*/  CALL.REL.NOINC `($__internal_204_$__cuda_sm20_div_s64) ;  /* 0x0000004000187944 */ /* 0x000fea0003c00000 */
        /* <DEDUP_REMOVED lines=10> */
.L_x_9766:
[----:B------:R-:W-:Y:S05]  /*2930*/  BSYNC.RECONVERGENT B1 ;  /* 0x0000000000017941 */ /* 0x000fea0003800200 */
.L_x_9764:
[----:B------:R-:W-:Y:S01]  /*2940*/  IMAD R11, R11, R34, RZ ;  /* 0x000000220b0b7224 */ /* 0x000fe200078e02ff */
[----:B------:R-:W-:Y:S01]  /*2950*/  IADD3 R8, PT, PT, R8, -0x2, RZ ;  /* 0xfffffffe08087810 */ /* 0x000fe20007ffe0ff */
[----:B------:R-:W-:Y:S02]  /*2960*/  IMAD.MOV.U32 R38, RZ, RZ, R22 ;  /* 0x000000ffff267224 */ /* 0x000fe400078e0016 */
[-C--:B------:R-:W-:Y:S02]  /*2970*/  IMAD R11, R35, R10.reuse, R11 ;  /* 0x0000000a230b7224 */ /* 0x080fe400078e020b */
[----:B------:R-:W-:-:S04]  /*2980*/  IMAD.WIDE.U32 R22, R34, R10, R38 ;  /* 0x0000000a22167225 */ /* 0x000fc800078e0026 */
[----:B------:R-:W-:-:S07]  /*2990*/  IMAD.IADD R23, R23, 0x1, R11 ;  /* 0x0000000117177824 */ /* 0x000fce00078e020b */
.L_x_9754:
        /* <DEDUP_REMOVED lines=31> */
.L_x_9768:
[----:B------:R-:W-:Y:S01]  /*2b90*/  MOV R18, R6 ;  /* 0x0000000600127202 */ /* 0x000fe20000000f00 */
[----:B------:R-:W-:Y:S01]  /*2ba0*/  IMAD.MOV.U32 R21, RZ, RZ, R9 ;  /* 0x000000ffff157224 */ /* 0x000fe200078e0009 */
[----:B------:R-:W-:Y:S01]  /*2bb0*/  MOV R24, R16 ;  /* 0x0000001000187202 */ /* 0x000fe20000000f00 */
[----:B------:R-:W-:Y:S01]  /*2bc0*/  IMAD.MOV.U32 R19, RZ, RZ, R17 ;  /* 0x000000ffff137224 */ /* 0x000fe200078e0011 */
[----:B------:R-:W-:-:S07]  /*2bd0*/  MOV R26, 0x2bf0 ;  /* 0x00002bf0001a7802 */ /* 0x000fce0000000f00 */
[----:B------:R-:W-:Y:S05]  /*2be0*/  CALL.REL.NOINC `($__internal_205_$__cuda_sm20_rem_s64) ;  /* 0x00000040008c7944 */ /* 0x000fea0003c00000 */
.L_x_9769:
[----:B------:R-:W-:Y:S05]  /*2bf0*/  BSYNC.RECONVERGENT B1 ;  /* 0x0000000000017941 */ /* 0x000fea0003800200 */
.L_x_9767:
        /* <DEDUP_REMOVED lines=30> */
.L_x_9771:
[----:B------:R-:W-:Y:S01]  /*2de0*/  MOV R24, R16 ;  /* 0x0000001000187202 */ /* 0x000fe20000000f00 */
[----:B------:R-:W-:Y:S01]  /*2df0*/  IMAD.MOV.U32 R19, RZ, RZ, R17 ;  /* 0x000000ffff137224 */ /* 0x000fe200078e0011 */
[----:B------:R-:W-:Y:S01]  /*2e00*/  MOV R18, R20 ;  /* 0x0000001400127202 */ /* 0x000fe20000000f00 */
[----:B------:R-:W-:Y:S01]  /*2e10*/  IMAD.MOV.U32 R21, RZ, RZ, R7 ;  /* 0x000000ffff157224 */ /* 0x000fe200078e0007 */
[----:B------:R-:W-:-:S07]  /*2e20*/  MOV R26, 0x2e40 ;  /* 0x00002e40001a7802 */ /* 0x000fce0000000f00 */
[----:B------:R-:W-:Y:S05]  /*2e30*/  CALL.REL.NOINC `($__internal_205_$__cuda_sm20_rem_s64) ;  /* 0x0000003c00f87944 */ /* 0x000fea0003c00000 */
[----:B------:R-:W-:Y:S01]  /*2e40*/  MOV R6, R10 ;  /* 0x0000000a00067202 */ /* 0x000fe20000000f00 */
[----:B------:R-:W-:-:S07]  /*2e50*/  IMAD.MOV.U32 R7, RZ, RZ, R11 ;  /* 0x000000ffff077224 */ /* 0x000fce00078e000b */
.L_x_9772:
[----:B------:R-:W-:Y:S05]  /*2e60*/  BSYNC.RECONVERGENT B1 ;  /* 0x0000000000017941 */ /* 0x000fea0003800200 */
.L_x_9770:
[----:B------:R-:W-:Y:S02]  /*2e70*/  IMAD R7, R7, R8, RZ ;  /* 0x0000000807077224 */ /* 0x000fe400078e02ff */
[----:B------:R-:W-:-:S04]  /*2e80*/  IMAD.WIDE.U32 R22, R8, R6, R22 ;  /* 0x0000000608167225 */ /* 0x000fc800078e0016 */
[----:B------:R-:W-:-:S05]  /*2e90*/  IMAD R7, R9, R6, R7 ;  /* 0x0000000609077224 */ /* 0x000fca00078e0207 */
[----:B------:R-:W-:-:S07]  /*2ea0*/  IADD3 R23, PT, PT, R23, R7, RZ ;  /* 0x0000000717177210 */ /* 0x000fce0007ffe0ff */
.L_x_9727:
        /* <DEDUP_REMOVED lines=12> */
.L_x_9726:
        /* <DEDUP_REMOVED lines=22> */
.L_x_9800:
        /* <DEDUP_REMOVED lines=32> */
.L_x_9777:
[----:B------:R-:W-:Y:S01]  /*32d0*/  IMAD.MOV.U32 R26, RZ, RZ, R10 ;  /* 0x000000ffff1a7224 */ /* 0x000fe200078e000a */
[----:B------:R-:W-:Y:S01]  /*32e0*/  MOV R13, R15 ;  /* 0x0000000f000d7202 */ /* 0x000fe20000000f00 */
[----:B------:R-:W-:Y:S01]  /*32f0*/  IMAD.MOV.U32 R14, RZ, RZ, R20 ;  /* 0x000000ffff0e7224 */ /* 0x000fe200078e0014 */
[----:B------:R-:W-:Y:S02]  /*3300*/  MOV R11, R21 ;  /* 0x00000015000b7202 */ /* 0x000fe40000000f00 */
[----:B------:R-:W-:-:S07]  /*3310*/  MOV R12, 0x3330 ;  /* 0x00003330000c7802 */ /* 0x000fce0000000f00 */
[----:B-123--:R-:W-:Y:S05]  /*3320*/  CALL.REL.NOINC `($__internal_204_$__cuda_sm20_div_s64) ;  /* 0x0000003400707944 */ /* 0x00efea0003c00000 */
        /* <DEDUP_REMOVED lines=10> */
.L_x_9778:
[----:B------:R-:W-:Y:S05]  /*33d0*/  BSYNC.RECONVERGENT B1 ;  /* 0x0000000000017941 */ /* 0x000fea0003800200 */
.L_x_9776:
        /* <DEDUP_REMOVED lines=38> */
.L_x_9780:
[----:B------:R-:W-:Y:S01]  /*3640*/  IMAD.MOV.U32 R26, RZ, RZ, R36 ;  /* 0x000000ffff1a7224 */ /* 0x000fe200078e0024 */
[----:B------:R-:W-:Y:S01]  /*3650*/  MOV R13, R37 ;  /* 0x00000025000d7202 */ /* 0x000fe20000000f00 */
[----:B------:R-:W-:Y:S01]  /*3660*/  IMAD.MOV.U32 R14, RZ, RZ, R38 ;  /* 0x000000ffff0e7224 */ /* 0x000fe200078e0026 */
[----:B------:R-:W-:Y:S02]  /*3670*/  MOV R11, R39 ;  /* 0x00000027000b7202 */ /* 0x000fe40000000f00 */
[----:B------:R-:W-:-:S07]  /*3680*/  MOV R12, 0x36a0 ;  /* 0x000036a0000c7802 */ /* 0x000fce0000000f00 */
[----:B-1----:R-:W-:Y:S05]  /*3690*/  CALL.REL.NOINC `($__internal_204_$__cuda_sm20_div_s64) ;  /* 0x0000003000947944 */ /* 0x002fea0003c00000 */
        /* <DEDUP_REMOVED lines=11> */
.L_x_9781:
[----:B------:R-:W-:Y:S05]  /*3750*/  BSYNC.RECONVERGENT B1 ;  /* 0x0000000000017941 */ /* 0x000fea0003800200 */
.L_x_9779:
        /* <DEDUP_REMOVED lines=38> */
.L_x_9783:
[----:B------:R-:W-:Y:S01]  /*39c0*/  MOV R26, R36 ;  /* 0x00000024001a7202 */ /* 0x000fe20000000f00 */
[----:B------:R-:W-:Y:S01]  /*39d0*/  IMAD.MOV.U32 R13, RZ, RZ, R37 ;  /* 0x000000ffff0d7224 */ /* 0x000fe200078e0025 */
[----:B------:R-:W-:Y:S01]  /*39e0*/  MOV R14, R38 ;  /* 0x00000026000e7202 */ /* 0x000fe20000000f00 */
[----:B------:R-:W-:Y:S01]  /*39f0*/  IMAD.MOV.U32 R11, RZ, RZ, R39 ;  /* 0x000000ffff0b7224 */ /* 0x000fe200078e0027 */
[----:B------:R-:W-:-:S07]  /*3a00*/  MOV R12, 0x3a20 ;  /* 0x00003a20000c7802 */ /* 0x000fce0000000f00 */
[----:B-1----:R-:W-:Y:S05]  /*3a10*/  CALL.REL.NOINC `($__internal_204_$__cuda_sm20_div_s64) ;  /* 0x0000002c00b47944 */ /* 0x002fea0003c00000 */
        /* <DEDUP_REMOVED lines=11> */
.L_x_9784:
[----:B------:R-:W-:Y:S05]  /*3ad0*/  BSYNC.RECONVERGENT B1 ;  /* 0x0000000000017941 */ /* 0x000fea0003800200 */
.L_x_9782:
        /* <DEDUP_REMOVED lines=37> */
.L_x_9786:
        /* <DEDUP_REMOVED lines=17> */
.L_x_9787:
[----:B------:R-:W-:Y:S05]  /*3e40*/  BSYNC.RECONVERGENT B1 ;  /* 0x0000000000017941 */ /* 0x000fea0003800200 */
.L_x_9785:
        /* <DEDUP_REMOVED lines=38> */
.L_x_9789:
        /* <DEDUP_REMOVED lines=17> */
.L_x_9790:
[----:B------:R-:W-:Y:S05]  /*41c0*/  BSYNC.RECONVERGENT B1 ;  /* 0x0000000000017941 */ /* 0x000fea0003800200 */
.L_x_9788:
        /* <DEDUP_REMOVED lines=38> */
.L_x_9792:
        /* <DEDUP_REMOVED lines=17> */
.L_x_9793:
[----:B------:R-:W-:Y:S05]  /*4540*/  BSYNC.RECONVERGENT B1 ;  /* 0x0000000000017941 */ /* 0x000fea0003800200 */
.L_x_9791:
        /* <DEDUP_REMOVED lines=37> */
.L_x_9795:
        /* <DEDUP_REMOVED lines=17> */
.L_x_9796:
[----:B------:R-:W-:Y:S05]  /*48b0*/  BSYNC.RECONVERGENT B1 ;  /* 0x0000000000017941 */ /* 0x000fea0003800200 */
.L_x_9794:
        /* <DEDUP_REMOVED lines=36> */
.L_x_9798:
[----:B------:R-:W-:Y:S01]  /*4b00*/  MOV R26, R36 ;  /* 0x00000024001a7202 */ /* 0x000fe20000000f00 */
[----:B------:R-:W-:Y:S01]  /*4b10*/  IMAD.MOV.U32 R14, RZ, RZ, R38 ;  /* 0x000000ffff0e7224 */ /* 0x000fe200078e0026 */
[----:B------:R-:W-:Y:S02]  /*4b20*/  MOV R13, R37 ;  /* 0x00000025000d7202 */ /* 0x000fe40000000f00 */
[----:B------:R-:W-:Y:S02]  /*4b30*/  MOV R11, R39 ;  /* 0x00000027000b7202 */ /* 0x000fe40000000f00 */
[----:B------:R-:W-:-:S07]  /*4b40*/  MOV R12, 0x4b60 ;  /* 0x00004b60000c7802 */ /* 0x000fce0000000f00 */
[----:B-1----:R-:W-:Y:S05]  /*4b50*/  CALL.REL.NOINC `($__internal_204_$__cuda_sm20_div_s64) ;  /* 0x0000001c00647944 */ /* 0x002fea0003c00000 */
        /* <DEDUP_REMOVED lines=11> */
.L_x_9799:
[----:B------:R-:W-:Y:S05]  /*4c10*/  BSYNC.RECONVERGENT B1 ;  /* 0x0000000000017941 */ /* 0x000fea0003800200 */
.L_x_9797:
        /* <DEDUP_REMOVED lines=11> */
.L_x_9775:
        /* <DEDUP_REMOVED lines=36> */
.L_x_9803:
[----:B------:R-:W-:Y:S01]  /*4f10*/  IMAD.MOV.U32 R26, RZ, RZ, R10 ;  /* 0x000000ffff1a7224 */ /* 0x000fe200078e000a */
[----:B------:R-:W-:Y:S01]  /*4f20*/  MOV R13, R15 ;  /* 0x0000000f000d7202 */ /* 0x000fe20000000f00 */
[----:B------:R-:W-:Y:S01]  /*4f30*/  IMAD.MOV.U32 R11, RZ, RZ, R17 ;  /* 0x000000ffff0b7224 */ /* 0x000fe200078e0011 */
[----:B------:R-:W-:Y:S02]  /*4f40*/  MOV R14, R16 ;  /* 0x00000010000e7202 */ /* 0x000fe40000000f00 */
[----:B------:R-:W-:-:S07]  /*4f50*/  MOV R12, 0x4f70 ;  /* 0x00004f70000c7802 */ /* 0x000fce0000000f00 */
[----:B------:R-:W-:Y:S05]  /*4f60*/  CALL.REL.NOINC `($__internal_204_$__cuda_sm20_div_s64) ;  /* 0x0000001800607944 */ /* 0x000fea0003c00000 */
        /* <DEDUP_REMOVED lines=10> */
.L_x_9804:
[----:B------:R-:W-:Y:S05]  /*5010*/  BSYNC.RECONVERGENT B1 ;  /* 0x0000000000017941 */ /* 0x000fea0003800200 */
.L_x_9802:
        /* <DEDUP_REMOVED lines=41> */
.L_x_9806:
[----:B------:R-:W-:Y:S01]  /*52b0*/  MOV R26, R20 ;  /* 0x00000014001a7202 */ /* 0x000fe20000000f00 */
[----:B------:R-:W-:Y:S01]  /*52c0*/  IMAD.MOV.U32 R14, RZ, RZ, R18 ;  /* 0x000000ffff0e7224 */ /* 0x000fe200078e0012 */
[----:B------:R-:W-:Y:S02]  /*52d0*/  MOV R13, R21 ;  /* 0x00000015000d7202 */ /* 0x000fe40000000f00 */
[----:B------:R-:W-:Y:S02]  /*52e0*/  MOV R11, R19 ;  /* 0x00000013000b7202 */ /* 0x000fe40000000f00 */
[----:B------:R-:W-:-:S07]  /*52f0*/  MOV R12, 0x5310 ;  /* 0x00005310000c7802 */ /* 0x000fce0000000f00 */
[----:B------:R-:W-:Y:S05]  /*5300*/  CALL.REL.NOINC `($__internal_204_$__cuda_sm20_div_s64) ;  /* 0x0000001400787944 */ /* 0x000fea0003c00000 */
        /* <DEDUP_REMOVED lines=11> */
.L_x_9807:
[----:B------:R-:W-:Y:S05]  /*53c0*/  BSYNC.RECONVERGENT B1 ;  /* 0x0000000000017941 */ /* 0x000fea0003800200 */
.L_x_9805:
        /* <DEDUP_REMOVED lines=40> */
.L_x_9809:
[----:B------:R-:W-:Y:S01]  /*5650*/  MOV R26, R18 ;  /* 0x00000012001a7202 */ /* 0x000fe20000000f00 */
[----:B------:R-:W-:Y:S01]  /*5660*/  IMAD.MOV.U32 R13, RZ, RZ, R19 ;  /* 0x000000ffff0d7224 */ /* 0x000fe200078e0013 */
[----:B------:R-:W-:Y:S02]  /*5670*/  MOV R14, R20 ;  /* 0x00000014000e7202 */ /* 0x000fe40000000f00 */
[----:B------:R-:W-:Y:S02]  /*5680*/  MOV R11, R21 ;  /* 0x00000015000b7202 */ /* 0x000fe40000000f00 */
[----:B------:R-:W-:-:S07]  /*5690*/  MOV R12, 0x56b0 ;  /* 0x000056b0000c7802 */ /* 0x000fce0000000f00 */
[----:B------:R-:W-:Y:S05]  /*56a0*/  CALL.REL.NOINC `($__internal_204_$__cuda_sm20_div_s64) ;  /* 0x0000001000907944 */ /* 0x000fea0003c00000 */
        /* <DEDUP_REMOVED lines=11> */
.L_x_9810:
[----:B------:R-:W-:Y:S05]  /*5760*/  BSYNC.RECONVERGENT B1 ;  /* 0x0000000000017941 */ /* 0x000fea0003800200 */
.L_x_9808:
        /* <DEDUP_REMOVED lines=39> */
.L_x_9812:
        /* <DEDUP_REMOVED lines=17> */
.L_x_9813:
[----:B------:R-:W-:Y:S05]  /*5af0*/  BSYNC.RECONVERGENT B1 ;  /* 0x0000000000017941 */ /* 0x000fea0003800200 */
.L_x_9811:
        /* <DEDUP_REMOVED lines=9> */
.L_x_9801:
        /* <DEDUP_REMOVED lines=34> */
.L_x_9816:
[----:B------:R-:W-:Y:S01]  /*5db0*/  MOV R26, R10 ;  /* 0x0000000a001a7202 */ /* 0x000fe20000000f00 */
[----:B------:R-:W-:Y:S01]  /*5dc0*/  IMAD.MOV.U32 R13, RZ, RZ, R15 ;  /* 0x000000ffff0d7224 */ /* 0x000fe200078e000f */
[----:B------:R-:W-:Y:S02]  /*5dd0*/  MOV R14, R16 ;  /* 0x00000010000e7202 */ /* 0x000fe40000000f00 */
[----:B------:R-:W-:Y:S02]  /*5de0*/  MOV R11, R17 ;  /* 0x00000011000b7202 */ /* 0x000fe40000000f00 */
[----:B------:R-:W-:-:S07]  /*5df0*/  MOV R12, 0x5e10 ;  /* 0x00005e10000c7802 */ /* 0x000fce0000000f00 */
[----:B------:R-:W-:Y:S05]  /*5e00*/  CALL.REL.NOINC `($__internal_204_$__cuda_sm20_div_s64) ;  /* 0x0000000800b87944 */ /* 0x000fea0003c00000 */
        /* <DEDUP_REMOVED lines=10> */
.L_x_9817:
[----:B------:R-:W-:Y:S05]  /*5eb0*/  BSYNC.RECONVERGENT B1 ;  /* 0x0000000000017941 */ /* 0x000fea0003800200 */
.L_x_9815:
        /* <DEDUP_REMOVED lines=39> */
.L_x_9819:
[----:B------:R-:W-:Y:S01]  /*6130*/  MOV R26, R18 ;  /* 0x00000012001a7202 */ /* 0x000fe20000000f00 */
[----:B------:R-:W-:Y:S01]  /*6140*/  IMAD.MOV.U32 R14, RZ, RZ, R16 ;  /* 0x000000ffff0e7224 */ /* 0x000fe200078e0010 */
[----:B------:R-:W-:Y:S02]  /*6150*/  MOV R13, R19 ;  /* 0x00000013000d7202 */ /* 0x000fe40000000f00 */
        /* <DEDUP_REMOVED lines=14> */
.L_x_9820:
[----:B------:R-:W-:Y:S05]  /*6240*/  BSYNC.RECONVERGENT B1 ;  /* 0x0000000000017941 */ /* 0x000fea0003800200 */
.L_x_9818:
        /* <DEDUP_REMOVED lines=9> */
.L_x_9814:
        /* <DEDUP_REMOVED lines=30> */
.L_x_9822:
[----:B------:R-:W-:Y:S01]  /*64c0*/  MOV R24, R18 ;  /* 0x0000001200187202 */ /* 0x000fe20000000f00 */
[----:B------:R-:W-:Y:S01]  /*64d0*/  IMAD.MOV.U32 R21, RZ, RZ, R15 ;  /* 0x000000ffff157224 */ /* 0x000fe200078e000f */
[----:B------:R-:W-:Y:S02]  /*64e0*/  MOV R18, R10 ;  /* 0x0000000a00127202 */ /* 0x000fe40000000f00 */
[----:B------:R-:W-:-:S07]  /*64f0*/  MOV R26, 0x6510 ;  /* 0x00006510001a7802 */ /* 0x000fce0000000f00 */
[----:B------:R-:W-:Y:S05]  /*6500*/  CALL.REL.NOINC `($__internal_205_$__cuda_sm20_rem_s64) ;  /* 0x0000000800447944 */ /* 0x000fea0003c00000 */
.L_x_9823:
[----:B------:R-:W-:Y:S05]  /*6510*/  BSYNC.RECONVERGENT B1 ;  /* 0x0000000000017941 */ /* 0x000fea0003800200 */
.L_x_9821:
        /* <DEDUP_REMOVED lines=8> */
.L_x_9774:
[----:B------:R-:W0:Y:S02]  /*65a0*/  LDCU.64 UR6, c[0x0][0x388] ;  /* 0x00007100ff0677ac */ /* 0x000e240008000a00 */
[----:B0-----:R-:W-:-:S04]  /*65b0*/  IADD3 R6, P0, PT, R6, UR6, RZ ;  /* 0x0000000606067c10 */ /* 0x001fc8000ff1e0ff */
[----:B------:R-:W-:-:S05]  /*65c0*/  IADD3.X R7, PT, PT, R5, UR7, RZ, P0, !PT ;  /* 0x0000000705077c10 */ /* 0x000fca00087fe4ff */
[----:B------:R-:W2:Y:S02]  /*65d0*/  LDG.E.S8 R6, desc[UR8][R6.64] ;  /* 0x0000000806067981 */ /* 0x000ea4000c1e1300 */
[----:B--2---:R-:W0:Y:S02]  /*65e0*/  I2F.F16 R4, R6 ;  /* 0x0000000600047306 */ /* 0x004e240000200c00 */
[----:B0-----:R1:W-:Y:S02]  /*65f0*/  STS.U16 [R3], R4 ;  /* 0x0000000403007388 */ /* 0x0013e40000000400 */
.L_x_9773:
[----:B------:R-:W-:Y:S05]  /*6600*/  BSYNC.RECONVERGENT B0 ;  /* 0x0000000000007941 */ /* 0x000fea0003800200 */
.L_x_9725:
[----:B------:R-:W-:Y:S01]  /*6610*/  BAR.SYNC.DEFER_BLOCKING 0x0 ;  /* 0x0000000000007b1d */ /* 0x000fe20000010000 */
[----:B------:R-:W-:Y:S01]  /*6620*/  UISETP.GE.U32.AND UP0, UPT, UR5, 0x42, UPT ;  /* 0x000000420500788c */ /* 0x000fe2000bf06070 */
[----:B------:R-:W-:-:S08]  /*6630*/  ISETP.GT.U32.AND P1, PT, R2, 0x1f, PT ;  /* 0x0000001f0200780c */ /* 0x000fd00003f24070 */
[----:B------:R-:W-:Y:S05]  /*6640*/  BRA.U !UP0, `(.L_x_9824) ;  /* 0x0000000108307547 */ /* 0x000fea000b800000 */
.L_x_9825:
        /* <DEDUP_REMOVED lines=12> */
.L_x_9824:
        /* <DEDUP_REMOVED lines=30> */
        .weak           $__internal_204_$__cuda_sm20_div_s64
        .type           $__internal_204_$__cuda_sm20_div_s64,@function
        .size           $__internal_204_$__cuda_sm20_div_s64,($__internal_205_$__cuda_sm20_rem_s64 - $__internal_204_$__cuda_sm20_div_s64)
$__internal_204_$__cuda_sm20_div_s64:
        /* <DEDUP_REMOVED lines=82> */
[----:B------:R-:W-:Y:S06]  /*6e10*/  RET.REL.NODEC R12 `(uncontiguous_cumulate_sum_square_bool) ;  /* 0xffffff900c787950 */ /* 0x000fec0003c3ffff */
        .weak           $__internal_205_$__cuda_sm20_rem_s64
        .type           $__internal_205_$__cuda_sm20_rem_s64,@function
        .size           $__internal_205_$__cuda_sm20_rem_s64,(.L_x_10156 - $__internal_205_$__cuda_sm20_rem_s64)
$__internal_205_$__cuda_sm20_rem_s64:
        /* <DEDUP_REMOVED lines=76> */
[----:B------:R-:W-:Y:S06]  /*72e0*/  RET.REL.NODEC R26 `(uncontiguous_cumulate_sum_square_bool) ;  /* 0xffffff8c1a447950 */ /* 0x000fec0003c3ffff */
.L_x_9826:
        /* <DEDUP_REMOVED lines=9> */
.L_x_10156:


//--------------------- .text.uncontiguous_sum_square_bool --------------------------
	.section	.text.uncontiguous_sum_square_bool,"ax",@progbits
	.align	128
        .global         uncontiguous_sum_square_bool
        .type           uncontiguous_sum_square_bool,@function
        .size           uncontiguous_sum_square_bool,(.L_x_10158 - uncontiguous_sum_square_bool)
        .other          uncontiguous_sum_square_bool,@"STO_CUDA_ENTRY STV_DEFAULT"
uncontiguous_sum_square_bool:
.text.uncontiguous_sum_square_bool:
        /* <DEDUP_REMOVED lines=37> */
.L_x_9855:
        /* <DEDUP_REMOVED lines=32> */
.L_x_9832:
[----:B------:R-:W-:Y:S01]  /*0450*/  MOV R26, R6 ;  /* 0x00000006001a7202 */ /* 0x000fe20000000f00 */
[----:B------:R-:W-:Y:S01]  /*0460*/  IMAD.MOV.U32 R13, RZ, RZ, R9 ;  /* 0x000000ffff0d7224 */ /* 0x000fe200078e0009 */
[----:B------:R-:W-:Y:S01]  /*0470*/  MOV R14, R40 ;  /* 0x00000028000e7202 */ /* 0x000fe20000000f00 */
[----:B------:R-:W-:Y:S01]  /*0480*/  IMAD.MOV.U32 R11, RZ, RZ, R41 ;  /* 0x000000ffff0b7224 */ /* 0x000fe200078e0029 */
[----:B------:R-:W-:-:S07]  /*0490*/  MOV R12, 0x4b0 ;  /* 0x000004b0000c7802 */ /* 0x000fce0000000f00 */
[----:B-1----:R-:W-:Y:S05]  /*04a0*/  CALL.REL.NOINC `($__internal_206_$__cuda_sm20_div_s64) ;  /* 0x0000006400207944 */ /* 0x002fea0003c00000 */
        /* <DEDUP_REMOVED lines=10> */
.L_x_9833:
[----:B------:R-:W-:Y:S05]  /*0550*/  BSYNC.RECONVERGENT B1 ;  /* 0x0000000000017941 */ /* 0x000fea0003800200 */
.L_x_9831:
        /* <DEDUP_REMOVED lines=33> */
.L_x_9835:
[----:B------:R-:W-:Y:S01]  /*0770*/  IMAD.MOV.U32 R26, RZ, RZ, R20 ;  /* 0x000000ffff1a7224 */ /* 0x000fe200078e0014 */
[----:B------:R-:W-:Y:S01]  /*0780*/  MOV R13, R7 ;  /* 0x00000007000d7202 */ /* 0x000fe20000000f00 */
[----:B------:R-:W-:Y:S01]  /*0790*/  IMAD.MOV.U32 R14, RZ, RZ, R40 ;  /* 0x000000ffff0e7224 */ /* 0x000fe200078e0028 */
[----:B------:R-:W-:Y:S02]  /*07a0*/  MOV R11, R41 ;  /* 0x00000029000b7202 */ /* 0x000fe40000000f00 */
[----:B------:R-:W-:-:S07]  /*07b0*/  MOV R12, 0x7d0 ;  /* 0x000007d0000c7802 */ /* 0x000fce0000000f00 */
[----:B------:R-:W-:Y:S05]  /*07c0*/  CALL.REL.NOINC `($__internal_206_$__cuda_sm20_div_s64) ;  /* 0x0000006000587944 */ /* 0x000fea0003c00000 */
        /* <DEDUP_REMOVED lines=9> */
.L_x_9836:
[----:B------:R-:W-:Y:S05]  /*0860*/  BSYNC.RECONVERGENT B1 ;  /* 0x0000000000017941 */ /* 0x000fea0003800200 */
.L_x_9834:
        /* <DEDUP_REMOVED lines=34> */
.L_x_9838:
[----:B------:R-:W-:Y:S01]  /*0a90*/  MOV R26, R34 ;  /* 0x00000022001a7202 */ /* 0x000fe20000000f00 */
[----:B------:R-:W-:Y:S01]  /*0aa0*/  IMAD.MOV.U32 R13, RZ, RZ, R35 ;  /* 0x000000ffff0d7224 */ /* 0x000fe200078e0023 */
[----:B------:R-:W-:Y:S01]  /*0ab0*/  MOV R14, R20 ;  /* 0x00000014000e7202 */ /* 0x000fe20000000f00 */
[----:B------:R-:W-:Y:S01]  /*0ac0*/  IMAD.MOV.U32 R11, RZ, RZ, R21 ;  /* 0x000000ffff0b7224 */ /* 0x000fe200078e0015 */
[----:B------:R-:W-:-:S07]  /*0ad0*/  MOV R12, 0xaf0 ;  /* 0x00000af0000c7802 */ /* 0x000fce0000000f00 */
[----:B------:R-:W-:Y:S05]  /*0ae0*/  CALL.REL.NOINC `($__internal_206_$__cuda_sm20_div_s64) ;  /* 0x0000005c00907944 */ /* 0x000fea0003c00000 */
        /* <DEDUP_REMOVED lines=10> */
.L_x_9839:
[----:B------:R-:W-:Y:S05]  /*0b90*/  BSYNC.RECONVERGENT B1 ;  /* 0x0000000000017941 */ /* 0x000fea0003800200 */
.L_x_9837:
        /* <DEDUP_REMOVED lines=34> */
.L_x_9841:
        /* <DEDUP_REMOVED lines=16> */
.L_x_9842:
[----:B------:R-:W-:Y:S05]  /*0ec0*/  BSYNC.RECONVERGENT B1 ;  /* 0x0000000000017941 */ /* 0x000fea0003800200 */
.L_x_9840:
        /* <DEDUP_REMOVED lines=36> */
.L_x_9844:
        /* <DEDUP_REMOVED lines=16> */
.L_x_9845:
[----:B------:R-:W-:Y:S05]  /*1210*/  BSYNC.RECONVERGENT B1 ;  /* 0x0000000000017941 */ /* 0x000fea0003800200 */
.L_x_9843:
        /* <DEDUP_REMOVED lines=35> */
.L_x_9847:
[----:B------:R-:W-:Y:S01]  /*1450*/  IMAD.MOV.U32 R26, RZ, RZ, R34 ;  /* 0x000000ffff1a7224 */ /* 0x000fe200078e0022 */
[----:B------:R-:W-:Y:S01]  /*1460*/  MOV R13, R35 ;  /* 0x00000023000d7202 */ /* 0x000fe20000000f00 */
[----:B------:R-:W-:Y:S01]  /*1470*/  IMAD.MOV.U32 R14, RZ, RZ, R20 ;  /* 0x000000ffff0e7224 */ /* 0x000fe200078e0014 */
[----:B------:R-:W-:Y:S02]  /*1480*/  MOV R11, R21 ;  /* 0x00000015000b7202 */ /* 0x000fe40000000f00 */
[----:B------:R-:W-:-:S07]  /*1490*/  MOV R12, 0x14b0 ;  /* 0x000014b0000c7802 */ /* 0x000fce0000000f00 */
[----:B------:R-:W-:Y:S05]  /*14a0*/  CALL.REL.NOINC `($__internal_206_$__cuda_sm20_div_s64) ;  /* 0x0000005400207944 */ /* 0x000fea0003c00000 */
        /* <DEDUP_REMOVED lines=10> */
.L_x_9848:
[----:B------:R-:W-:Y:S05]  /*1550*/  BSYNC.RECONVERGENT B1 ;  /* 0x0000000000017941 */ /* 0x000fea0003800200 */
.L_x_9846:
        /* <DEDUP_REMOVED lines=34> */
.L_x_9850:
[----:B------:R-:W-:Y:S01]  /*1780*/  IMAD.MOV.U32 R26, RZ, RZ, R38 ;  /* 0x000000ffff1a7224 */ /* 0x000fe200078e0026 */
[----:B------:R-:W-:Y:S01]  /*1790*/  MOV R13, R39 ;  /* 0x00000027000d7202 */ /* 0x000fe20000000f00 */
[----:B------:R-:W-:Y:S01]  /*17a0*/  IMAD.MOV.U32 R14, RZ, RZ, R20 ;  /* 0x000000ffff0e7224 */ /* 0x000fe200078e0014 */
[----:B------:R-:W-:Y:S02]  /*17b0*/  MOV R11, R21 ;  /* 0x00000015000b7202 */ /* 0x000fe40000000f00 */
[----:B------:R-:W-:-:S07]  /*17c0*/  MOV R12, 0x17e0 ;  /* 0x000017e0000c7802 */ /* 0x000fce0000000f00 */
[----:B------:R-:W-:Y:S05]  /*17d0*/  CALL.REL.NOINC `($__internal_206_$__cuda_sm20_div_s64) ;  /* 0x0000005000547944 */ /* 0x000fea0003c00000 */
        /* <DEDUP_REMOVED lines=10> */
.L_x_9851:
[----:B------:R-:W-:Y:S05]  /*1880*/  BSYNC.RECONVERGENT B1 ;  /* 0x0000000000017941 */ /* 0x000fea0003800200 */
.L_x_9849:
        /* <DEDUP_REMOVED lines=35> */
.L_x_9853:
[----:B------:R-:W-:Y:S01]  /*1ac0*/  MOV R26, R34 ;  /* 0x00000022001a7202 */ /* 0x000fe20000000f00 */
[----:B------:R-:W-:Y:S01]  /*1ad0*/  IMAD.MOV.U32 R13, RZ, RZ, R35 ;  /* 0x000000ffff0d7224 */ /* 0x000fe200078e0023 */
[----:B------:R-:W-:Y:S01]  /*1ae0*/  MOV R14, R20 ;  /* 0x00000014000e7202 */ /* 0x000fe20000000f00 */
[----:B------:R-:W-:Y:S01]  /*1af0*/  IMAD.MOV.U32 R11, RZ, RZ, R21 ;  /* 0x000000ffff0b7224 */ /* 0x000fe200078e0015 */
[----:B------:R-:W-:-:S07]  /*1b00*/  MOV R12, 0x1b20 ;  /* 0x00001b20000c7802 */ /* 0x000fce0000000f00 */
[----:B------:R-:W-:Y:S05]  /*1b10*/  CALL.REL.NOINC `($__internal_206_$__cuda_sm20_div_s64) ;  /* 0x0000004c00847944 */ /* 0x000fea0003c00000 */
        /* <DEDUP_REMOVED lines=10> */
.L_x_9854:
[----:B------:R-:W-:Y:S05]  /*1bc0*/  BSYNC.RECONVERGENT B1 ;  /* 0x0000000000017941 */ /* 0x000fea0003800200 */
.L_x_9852:
        /* <DEDUP_REMOVED lines=8> */
.L_x_9830:
        /* <DEDUP_REMOVED lines=35> */
.L_x_9858:
        /* <DEDUP_REMOVED lines=16> */
.L_x_9859:
[----:B------:R-:W-:Y:S05]  /*1f80*/  BSYNC.RECONVERGENT B1 ;  /* 0x0000000000017941 */ /* 0x000fea0003800200 */
.L_x_9857:
        /* <DEDUP_REMOVED lines=34> */
.L_x_9861:
        /* <DEDUP_REMOVED lines=16> */
.L_x_9862:
[----:B------:R-:W-:Y:S05]  /*22b0*/  BSYNC.RECONVERGENT B1 ;  /* 0x0000000000017941 */ /* 0x000fea0003800200 */
.L_x_9860:
        /* <DEDUP_REMOVED lines=35> */
.L_x_9864:
        /* <DEDUP_REMOVED lines=16> */
.L_x_9865:
[----:B------:R-:W-:Y:S05]  /*25f0*/  BSYNC.RECONVERGENT B1 ;  /* 0x0000000000017941 */ /* 0x000fea0003800200 */
.L_x_9863:
        /* <DEDUP_REMOVED lines=35> */
.L_x_9867:
[----:B------:R-:W-:Y:S01]  /*2830*/  IMAD.MOV.U32 R26, RZ, RZ, R18 ;  /* 0x000000ffff1a7224 */ /* 0x000fe200078e0012 */
[----:B------:R-:W-:Y:S01]  /*2840*/  MOV R13, R19 ;  /* 0x00000013000d7202 */ /* 0x000fe20000000f00 */
[----:B------:R-:W-:Y:S01]  /*2850*/  IMAD.MOV.U32 R14, RZ, RZ, R16 ;  /* 0x000000ffff0e7224 */ /* 0x000fe200078e0010 */
[----:B------:R-:W-:Y:S02]  /*2860*/  MOV R11, R17 ;  /* 0x00000011000b7202 */ /* 0x000fe40000000f00 */
[----:B------:R-:W-:-:S07]  /*2870*/  MOV R12, 0x2890 ;  /* 0x00002890000c7802 */ /* 0x000fce0000000f00 */
[----:B------:R-:W-:Y:S05]  /*2880*/  CALL.REL.NOINC `($__internal_206_$__cuda_sm20_div_s64) ;  /* 0x0000004000287944 */ /* 0x000fea0003c00000 */
        /* <DEDUP_REMOVED lines=10> */
.L_x_9868:
[----:B------:R-:W-:Y:S05]  /*2930*/  BSYNC.RECONVERGENT B1 ;  /* 0x0000000000017941 */ /* 0x000fea0003800200 */
.L_x_9866:
[----:B------:R-:W-:Y:S01]  /*2940*/  IMAD R11, R11, R34, RZ ;  /* 0x000000220b0b7224 */ /* 0x000fe200078e02ff */
[----:B------:R-:W-:Y:S01]  /*2950*/  IADD3 R8, PT, PT, R8, -0x2, RZ ;  /* 0xfffffffe08087810 */ /* 0x000fe20007ffe0ff */
[----:B------:R-:W-:Y:S02]  /*2960*/  IMAD.MOV.U32 R38, RZ, RZ, R22 ;  /* 0x000000ffff267224 */ /* 0x000fe400078e0016 */
[-C--:B------:R-:W-:Y:S02]  /*2970*/  IMAD R11, R35, R10.reuse, R11 ;  /* 0x0000000a230b7224 */ /* 0x080fe400078e020b */
[----:B------:R-:W-:-:S04]  /*2980*/  IMAD.WIDE.U32 R22, R34, R10, R38 ;  /* 0x0000000a22167225 */ /* 0x000fc800078e0026 */
[----:B------:R-:W-:-:S07]  /*2990*/  IMAD.IADD R23, R23, 0x1, R11 ;  /* 0x0000000117177824 */ /* 0x000fce00078e020b */
.L_x_9856:
        /* <DEDUP_REMOVED lines=31> */
.L_x_9870:
[----:B------:R-:W-:Y:S01]  /*2b90*/  MOV R18, R6 ;  /* 0x0000000600127202 */ /* 0x000fe20000000f00 */
[----:B------:R-:W-:Y:S01]  /*2ba0*/  IMAD.MOV.U32 R21, RZ, RZ, R9 ;  /* 0x000000ffff157224 */ /* 0x000fe200078e0009 */
[----:B------:R-:W-:Y:S01]  /*2bb0*/  MOV R24, R16 ;  /* 0x0000001000187202 */ /* 0x000fe20000000f00 */
[----:B------:R-:W-:Y:S01]  /*2bc0*/  IMAD.MOV.U32 R19, RZ, RZ, R17 ;  /* 0x000000ffff137224 */ /* 0x000fe200078e0011 */
[----:B------:R-:W-:-:S07]  /*2bd0*/  MOV R26, 0x2bf0 ;  /* 0x00002bf0001a7802 */ /* 0x000fce0000000f00 */
[----:B------:R-:W-:Y:S05]  /*2be0*/  CALL.REL.NOINC `($__internal_207_$__cuda_sm20_rem_s64) ;  /* 0x00000040009c7944 */ /* 0x000fea0003c00000 */
.L_x_9871:
[----:B------:R-:W-:Y:S05]  /*2bf0*/  BSYNC.RECONVERGENT B1 ;  /* 0x0000000000017941 */ /* 0x000fea0003800200 */
.L_x_9869:
        /* <DEDUP_REMOVED lines=30> */
.L_x_9873:
[----:B------:R-:W-:Y:S01]  /*2de0*/  MOV R24, R16 ;  /* 0x0000001000187202 */ /* 0x000fe20000000f00 */
[----:B------:R-:W-:Y:S01]  /*2df0*/  IMAD.MOV.U32 R19, RZ, RZ, R17 ;  /* 0x000000ffff137224 */ /* 0x000fe200078e0011 */
[----:B------:R-:W-:Y:S01]  /*2e00*/  MOV R18, R20 ;  /* 0x0000001400127202 */ /* 0x000fe20000000f00 */
[----:B------:R-:W-:Y:S01]  /*2e10*/  IMAD.MOV.U32 R21, RZ, RZ, R7 ;  /* 0x000000ffff157224 */ /* 0x000fe200078e0007 */
[----:B------:R-:W-:-:S07]  /*2e20*/  MOV R26, 0x2e40 ;  /* 0x00002e40001a7802 */ /* 0x000fce0000000f00 */
[----:B------:R-:W-:Y:S05]  /*2e30*/  CALL.REL.NOINC `($__internal_207_$__cuda_sm20_rem_s64) ;  /* 0x0000004000087944 */ /* 0x000fea0003c00000 */
[----:B------:R-:W-:Y:S01]  /*2e40*/  MOV R6, R10 ;  /* 0x0000000a00067202 */ /* 0x000fe20000000f00 */
[----:B------:R-:W-:-:S07]  /*2e50*/  IMAD.MOV.U32 R7, RZ, RZ, R11 ;  /* 0x000000ffff077224 */ /* 0x000fce00078e000b */
.L_x_9874:
[----:B------:R-:W-:Y:S05]  /*2e60*/  BSYNC.RECONVERGENT B1 ;  /* 0x0000000000017941 */ /* 0x000fea0003800200 */
.L_x_9872:
[----:B------:R-:W-:Y:S02]  /*2e70*/  IMAD R7, R7, R8, RZ ;  /* 0x0000000807077224 */ /* 0x000fe400078e02ff */
[----:B------:R-:W-:-:S04]  /*2e80*/  IMAD.WIDE.U32 R22, R8, R6, R22 ;  /* 0x0000000608167225 */ /* 0x000fc800078e0016 */
[----:B------:R-:W-:-:S05]  /*2e90*/  IMAD R7, R9, R6, R7 ;  /* 0x0000000609077224 */ /* 0x000fca00078e0207 */
[----:B------:R-:W-:-:S07]  /*2ea0*/  IADD3 R23, PT, PT, R23, R7, RZ ;  /* 0x0000000717177210 */ /* 0x000fce0007ffe0ff */
.L_x_9829:
        /* <DEDUP_REMOVED lines=14> */
.L_x_9828:
        /* <DEDUP_REMOVED lines=22> */
.L_x_9902:
        /* <DEDUP_REMOVED lines=32> */
.L_x_9879:
[----:B------:R-:W-:Y:S01]  /*32f0*/  MOV R26, R10 ;  /* 0x0000000a001a7202 */ /* 0x000fe20000000f00 */
[----:B------:R-:W-:Y:S01]  /*3300*/  IMAD.MOV.U32 R13, RZ, RZ, R15 ;  /* 0x000000ffff0d7224 */ /* 0x000fe200078e000f */
[----:B------:R-:W-:Y:S01]  /*3310*/  MOV R14, R20 ;  /* 0x00000014000e7202 */ /* 0x000fe20000000f00 */
[----:B------:R-:W-:Y:S01]  /*3320*/  IMAD.MOV.U32 R11, RZ, RZ, R21 ;  /* 0x000000ffff0b7224 */ /* 0x000fe200078e0015 */
[----:B------:R-:W-:-:S07]  /*3330*/  MOV R12, 0x3350 ;  /* 0x00003350000c7802 */ /* 0x000fce0000000f00 */
[----:B-123--:R-:W-:Y:S05]  /*3340*/  CALL.REL.NOINC `($__internal_206_$__cuda_sm20_div_s64) ;  /* 0x0000003400787944 */ /* 0x00efea0003c00000 */
        /* <DEDUP_REMOVED lines=10> */
.L_x_9880:
[----:B------:R-:W-:Y:S05]  /*33f0*/  BSYNC.RECONVERGENT B1 ;  /* 0x0000000000017941 */ /* 0x000fea0003800200 */
.L_x_9878:
        /* <DEDUP_REMOVED lines=38> */
.L_x_9882:
[----:B------:R-:W-:Y:S01]  /*3660*/  MOV R26, R36 ;  /* 0x00000024001a7202 */ /* 0x000fe20000000f00 */
[----:B------:R-:W-:Y:S01]  /*3670*/  IMAD.MOV.U32 R13, RZ, RZ, R37 ;  /* 0x000000ffff0d7224 */ /* 0x000fe200078e0025 */
[----:B------:R-:W-:Y:S01]  /*3680*/  MOV R14, R38 ;  /* 0x00000026000e7202 */ /* 0x000fe20000000f00 */
[----:B------:R-:W-:Y:S01]  /*3690*/  IMAD.MOV.U32 R11, RZ, RZ, R39 ;  /* 0x000000ffff0b7224 */ /* 0x000fe200078e0027 */
[----:B------:R-:W-:-:S07]  /*36a0*/  MOV R12, 0x36c0 ;  /* 0x000036c0000c7802 */ /* 0x000fce0000000f00 */
[----:B-1----:R-:W-:Y:S05]  /*36b0*/  CALL.REL.NOINC `($__internal_206_$__cuda_sm20_div_s64) ;  /* 0x00000030009c7944 */ /* 0x002fea0003c00000 */
        /* <DEDUP_REMOVED lines=11> */
.L_x_9883:
[----:B------:R-:W-:Y:S05]  /*3770*/  BSYNC.RECONVERGENT B1 ;  /* 0x0000000000017941 */ /* 0x000fea0003800200 */
.L_x_9881:
        /* <DEDUP_REMOVED lines=38> */
.L_x_9885:
[----:B------:R-:W-:Y:S01]  /*39e0*/  IMAD.MOV.U32 R26, RZ, RZ, R36 ;  /* 0x000000ffff1a7224 */ /* 0x000fe200078e0024 */
[----:B------:R-:W-:Y:S01]  /*39f0*/  MOV R13, R37 ;  /* 0x00000025000d7202 */ /* 0x000fe20000000f00 */
[----:B------:R-:W-:Y:S01]  /*3a00*/  IMAD.MOV.U32 R14, RZ, RZ, R38 ;  /* 0x000000ffff0e7224 */ /* 0x000fe200078e0026 */
[----:B------:R-:W-:Y:S02]  /*3a10*/  MOV R11, R39 ;  /* 0x00000027000b7202 */ /* 0x000fe40000000f00 */
[----:B------:R-:W-:-:S07]  /*3a20*/  MOV R12, 0x3a40 ;  /* 0x00003a40000c7802 */ /* 0x000fce0000000f00 */
[----:B-1----:R-:W-:Y:S05]  /*3a30*/  CALL.REL.NOINC `($__internal_206_$__cuda_sm20_div_s64) ;  /* 0x0000002c00bc7944 */ /* 0x002fea0003c00000 */
        /* <DEDUP_REMOVED lines=11> */
.L_x_9886:
[----:B------:R-:W-:Y:S05]  /*3af0*/  BSYNC.RECONVERGENT B1 ;  /* 0x0000000000017941 */ /* 0x000fea0003800200 */
.L_x_9884:
        /* <DEDUP_REMOVED lines=37> */
.L_x_9888:
        /* <DEDUP_REMOVED lines=17> */
.L_x_9889:
[----:B------:R-:W-:Y:S05]  /*3e60*/  BSYNC.RECONVERGENT B1 ;  /* 0x0000000000017941 */ /* 0x000fea0003800200 */
.L_x_9887:
        /* <DEDUP_REMOVED lines=38> */
.L_x_9891:
        /* <DEDUP_REMOVED lines=17> */
.L_x_9892:
[----:B------:R-:W-:Y:S05]  /*41e0*/  BSYNC.RECONVERGENT B1 ;  /* 0x0000000000017941 */ /* 0x000fea0003800200 */
.L_x_9890:
        /* <DEDUP_REMOVED lines=38> */
.L_x_9894:
        /* <DEDUP_REMOVED lines=17> */
.L_x_9895:
[----:B------:R-:W-:Y:S05]  /*4560*/  BSYNC.RECONVERGENT B1 ;  /* 0x0000000000017941 */ /* 0x000fea0003800200 */
.L_x_9893:
        /* <DEDUP_REMOVED lines=37> */
.L_x_9897:
[----:B------:R-:W-:Y:S01]  /*47c0*/  IMAD.MOV.U32 R26, RZ, RZ, R38 ;  /* 0x000000ffff1a7224 */ /* 0x000fe200078e0026 */
[----:B------:R-:W-:Y:S01]  /*47d0*/  MOV R13, R39 ;  /* 0x00000027000d7202 */ /* 0x000fe20000000f00 */
[----:B------:R-:W-:Y:S01]  /*47e0*/  IMAD.MOV.U32 R14, RZ, RZ, R42 ;  /* 0x000000ffff0e7224 */ /* 0x000fe200078e002a */
[----:B------:R-:W-:Y:S02]  /*47f0*/  MOV R11, R43 ;  /* 0x0000002b000b7202 */ /* 0x000fe40000000f00 */
[----:B------:R-:W-:-:S07]  /*4800*/  MOV R12, 0x4820 ;  /* 0x00004820000c7802 */ /* 0x000fce0000000f00 */
[----:B-1----:R-:W-:Y:S05]  /*4810*/  CALL.REL.NOINC `($__internal_206_$__cuda_sm20_div_s64) ;  /* 0x0000002000447944 */ /* 0x002fea0003c00000 */
        /* <DEDUP_REMOVED lines=11> */
.L_x_9898:
[----:B------:R-:W-:Y:S05]  /*48d0*/  BSYNC.RECONVERGENT B1 ;  /* 0x0000000000017941 */ /* 0x000fea0003800200 */
.L_x_9896:
        /* <DEDUP_REMOVED lines=36> */
.L_x_9900:
[----:B------:R-:W-:Y:S01]  /*4b20*/  MOV R26, R36 ;  /* 0x00000024001a7202 */ /* 0x000fe20000000f00 */
[----:B------:R-:W-:Y:S01]  /*4b30*/  IMAD.MOV.U32 R14, RZ, RZ, R38 ;  /* 0x000000ffff0e7224 */ /* 0x000fe200078e0026 */
[----:B------:R-:W-:Y:S02]  /*4b40*/  MOV R13, R37 ;  /* 0x00000025000d7202 */ /* 0x000fe40000000f00 */
[----:B------:R-:W-:Y:S02]  /*4b50*/  MOV R11, R39 ;  /* 0x00000027000b7202 */ /* 0x000fe40000000f00 */
[----:B------:R-:W-:-:S07]  /*4b60*/  MOV R12, 0x4b80 ;  /* 0x00004b80000c7802 */ /* 0x000fce0000000f00 */
[----:B-1----:R-:W-:Y:S05]  /*4b70*/  CALL.REL.NOINC `($__internal_206_$__cuda_sm20_div_s64) ;  /* 0x0000001c006c7944 */ /* 0x002fea0003c00000 */
        /* <DEDUP_REMOVED lines=11> */
.L_x_9901:
[----:B------:R-:W-:Y:S05]  /*4c30*/  BSYNC.RECONVERGENT B1 ;  /* 0x0000000000017941 */ /* 0x000fea0003800200 */
.L_x_9899:
        /* <DEDUP_REMOVED lines=11> */
.L_x_9877:
        /* <DEDUP_REMOVED lines=36> */
.L_x_9905:
[----:B------:R-:W-:Y:S01]  /*4f30*/  IMAD.MOV.U32 R26, RZ, RZ, R10 ;  /* 0x000000ffff1a7224 */ /* 0x000fe200078e000a */
[----:B------:R-:W-:Y:S01]  /*4f40*/  MOV R13, R15 ;  /* 0x0000000f000d7202 */ /* 0x000fe20000000f00 */
[----:B------:R-:W-:Y:S01]  /*4f50*/  IMAD.MOV.U32 R11, RZ, RZ, R17 ;  /* 0x000000ffff0b7224 */ /* 0x000fe200078e0011 */
[----:B------:R-:W-:Y:S02]  /*4f60*/  MOV R14, R16 ;  /* 0x00000010000e7202 */ /* 0x000fe40000000f00 */
[----:B------:R-:W-:-:S07]  /*4f70*/  MOV R12, 0x4f90 ;  /* 0x00004f90000c7802 */ /* 0x000fce0000000f00 */
[----:B------:R-:W-:Y:S05]  /*4f80*/  CALL.REL.NOINC `($__internal_206_$__cuda_sm20_div_s64) ;  /* 0x0000001800687944 */ /* 0x000fea0003c00000 */
        /* <DEDUP_REMOVED lines=10> */
.L_x_9906:
[----:B------:R-:W-:Y:S05]  /*5030*/  BSYNC.RECONVERGENT B1 ;  /* 0x0000000000017941 */ /* 0x000fea0003800200 */
.L_x_9904:
        /* <DEDUP_REMOVED lines=41> */
.L_x_9908:
[----:B------:R-:W-:Y:S01]  /*52d0*/  MOV R26, R20 ;  /* 0x00000014001a7202 */ /* 0x000fe20000000f00 */
[----:B------:R-:W-:Y:S01]  /*52e0*/  IMAD.MOV.U32 R14, RZ, RZ, R18 ;  /* 0x000000ffff0e7224 */ /* 0x000fe200078e0012 */
[----:B------:R-:W-:Y:S02]  /*52f0*/  MOV R13, R21 ;  /* 0x00000015000d7202 */ /* 0x000fe40000000f00 */
[----:B------:R-:W-:Y:S02]  /*5300*/  MOV R11, R19 ;  /* 0x00000013000b7202 */ /* 0x000fe40000000f00 */
[----:B------:R-:W-:-:S07]  /*5310*/  MOV R12, 0x5330 ;  /* 0x00005330000c7802 */ /* 0x000fce0000000f00 */
[----:B------:R-:W-:Y:S05]  /*5320*/  CALL.REL.NOINC `($__internal_206_$__cuda_sm20_div_s64) ;  /* 0x0000001400807944 */ /* 0x000fea0003c00000 */
        /* <DEDUP_REMOVED lines=11> */
.L_x_9909:
[----:B------:R-:W-:Y:S05]  /*53e0*/  BSYNC.RECONVERGENT B1 ;  /* 0x0000000000017941 */ /* 0x000fea0003800200 */
.L_x_9907:
        /* <DEDUP_REMOVED lines=40> */
.L_x_9911:
[----:B------:R-:W-:Y:S01]  /*5670*/  MOV R26, R18 ;  /* 0x00000012001a7202 */ /* 0x000fe20000000f00 */
[----:B------:R-:W-:Y:S01]  /*5680*/  IMAD.MOV.U32 R13, RZ, RZ, R19 ;  /* 0x000000ffff0d7224 */ /* 0x000fe200078e0013 */
[----:B------:R-:W-:Y:S02]  /*5690*/  MOV R14, R20 ;  /* 0x00000014000e7202 */ /* 0x000fe40000000f00 */
[----:B------:R-:W-:Y:S02]  /*56a0*/  MOV R11, R21 ;  /* 0x00000015000b7202 */ /* 0x000fe40000000f00 */
[----:B------:R-:W-:-:S07]  /*56b0*/  MOV R12, 0x56d0 ;  /* 0x000056d0000c7802 */ /* 0x000fce0000000f00 */
[----:B------:R-:W-:Y:S05]  /*56c0*/  CALL.REL.NOINC `($__internal_206_$__cuda_sm20_div_s64) ;  /* 0x0000001000987944 */ /* 0x000fea0003c00000 */
        /* <DEDUP_REMOVED lines=11> */
.L_x_9912:
[----:B------:R-:W-:Y:S05]  /*5780*/  BSYNC.RECONVERGENT B1 ;  /* 0x0000000000017941 */ /* 0x000fea0003800200 */
.L_x_9910:
        /* <DEDUP_REMOVED lines=39> */
.L_x_9914:
        /* <DEDUP_REMOVED lines=17> */
.L_x_9915:
[----:B------:R-:W-:Y:S05]  /*5b10*/  BSYNC.RECONVERGENT B1 ;  /* 0x0000000000017941 */ /* 0x000fea0003800200 */
.L_x_9913:
        /* <DEDUP_REMOVED lines=9> */
.L_x_9903:
        /* <DEDUP_REMOVED lines=34> */
.L_x_9918:
[----:B------:R-:W-:Y:S01]  /*5dd0*/  MOV R26, R10 ;  /* 0x0000000a001a7202 */ /* 0x000fe20000000f00 */
[----:B------:R-:W-:Y:S01]  /*5de0*/  IMAD.MOV.U32 R13, RZ, RZ, R15 ;  /* 0x000000ffff0d7224 */ /* 0x000fe200078e000f */
[----:B------:R-:W-:Y:S02]  /*5df0*/  MOV R14, R16 ;  /* 0x00000010000e7202 */ /* 0x000fe40000000f00 */
[----:B------:R-:W-:Y:S02]  /*5e00*/  MOV R11, R17 ;  /* 0x00000011000b7202 */ /* 0x000fe40000000f00 */
[----:B------:R-:W-:-:S07]  /*5e10*/  MOV R12, 0x5e30 ;  /* 0x00005e30000c7802 */ /* 0x000fce0000000f00 */
[----:B------:R-:W-:Y:S05]  /*5e20*/  CALL.REL.NOINC `($__internal_206_$__cuda_sm20_div_s64) ;  /* 0x0000000800c07944 */ /* 0x000fea0003c00000 */
        /* <DEDUP_REMOVED lines=10> */
.L_x_9919:
[----:B------:R-:W-:Y:S05]  /*5ed0*/  BSYNC.RECONVERGENT B1 ;  /* 0x0000000000017941 */ /* 0x000fea0003800200 */
.L_x_9917:
        /* <DEDUP_REMOVED lines=39> */
.L_x_9921:
[----:B------:R-:W-:Y:S01]  /*6150*/  MOV R26, R18 ;  /* 0x00000012001a7202 */ /* 0x000fe20000000f00 */
[----:B------:R-:W-:Y:S01]  /*6160*/  IMAD.MOV.U32 R14, RZ, RZ, R16 ;  /* 0x000000ffff0e7224 */ /* 0x000fe200078e0010 */
[----:B------:R-:W-:Y:S02]  /*6170*/  MOV R13, R19 ;  /* 0x00000013000d7202 */ /* 0x000fe40000000f00 */
        /* <DEDUP_REMOVED lines=14> */
.L_x_9922:
[----:B------:R-:W-:Y:S05]  /*6260*/  BSYNC.RECONVERGENT B1 ;  /* 0x0000000000017941 */ /* 0x000fea0003800200 */
.L_x_9920:
        /* <DEDUP_REMOVED lines=9> */
.L_x_9916:
        /* <DEDUP_REMOVED lines=30> */
.L_x_9924:
[----:B------:R-:W-:Y:S01]  /*64e0*/  MOV R24, R18 ;  /* 0x0000001200187202 */ /* 0x000fe20000000f00 */
[----:B------:R-:W-:Y:S01]  /*64f0*/  IMAD.MOV.U32 R21, RZ, RZ, R15 ;  /* 0x000000ffff157224 */ /* 0x000fe200078e000f */
[----:B------:R-:W-:Y:S02]  /*6500*/  MOV R18, R10 ;  /* 0x0000000a00127202 */ /* 0x000fe40000000f00 */
[----:B------:R-:W-:-:S07]  /*6510*/  MOV R26, 0x6530 ;  /* 0x00006530001a7802 */ /* 0x000fce0000000f00 */
[----:B------:R-:W-:Y:S05]  /*6520*/  CALL.REL.NOINC `($__internal_207_$__cuda_sm20_rem_s64) ;  /* 0x00000008004c7944 */ /* 0x000fea0003c00000 */
.L_x_9925:
[----:B------:R-:W-:Y:S05]  /*6530*/  BSYNC.RECONVERGENT B1 ;  /* 0x0000000000017941 */ /* 0x000fea0003800200 */
.L_x_9923:
        /* <DEDUP_REMOVED lines=8> */
.L_x_9876:
[----:B------:R-:W0:Y:S02]  /*65c0*/  LDCU.64 UR6, c[0x0][0x388] ;  /* 0x00007100ff0677ac */ /* 0x000e240008000a00 */
[----:B0-----:R-:W-:-:S04]  /*65d0*/  IADD3 R6, P0, PT, R6, UR6, RZ ;  /* 0x0000000606067c10 */ /* 0x001fc8000ff1e0ff */
[----:B------:R-:W-:-:S05]  /*65e0*/  IADD3.X R7, PT, PT, R5, UR7, RZ, P0, !PT ;  /* 0x0000000705077c10 */ /* 0x000fca00087fe4ff */
[----:B------:R-:W2:Y:S02]  /*65f0*/  LDG.E.S8 R6, desc[UR8][R6.64] ;  /* 0x0000000806067981 */ /* 0x000ea4000c1e1300 */
[----:B--2---:R-:W0:Y:S02]  /*6600*/  I2F.S16 R4, R6 ;  /* 0x0000000600047306 */ /* 0x004e240000101400 */
[----:B0-----:R-:W-:-:S05]  /*6610*/  FMUL R4, R4, R4 ;  /* 0x0000000404047220 */ /* 0x001fca0000400000 */
[----:B------:R-:W-:-:S05]  /*6620*/  F2FP.F16.F32.PACK_AB R4, RZ, R4 ;  /* 0x00000004ff04723e */ /* 0x000fca00000000ff */
[----:B------:R1:W-:Y:S02]  /*6630*/  STS.U16 [R3], R4 ;  /* 0x0000000403007388 */ /* 0x0003e40000000400 */
.L_x_9875:
[----:B------:R-:W-:Y:S05]  /*6640*/  BSYNC.RECONVERGENT B0 ;  /* 0x0000000000007941 */ /* 0x000fea0003800200 */
.L_x_9827:
[----:B------:R-:W-:Y:S01]  /*6650*/  BAR.SYNC.DEFER_BLOCKING 0x0 ;  /* 0x0000000000007b1d */ /* 0x000fe20000010000 */
[----:B------:R-:W-:Y:S01]  /*6660*/  UISETP.GE.U32.AND UP0, UPT, UR5, 0x42, UPT ;  /* 0x000000420500788c */ /* 0x000fe2000bf06070 */
[----:B------:R-:W-:-:S08]  /*6670*/  ISETP.GT.U32.AND P1, PT, R2, 0x1f, PT ;  /* 0x0000001f0200780c */ /* 0x000fd00003f24070 */
[----:B------:R-:W-:Y:S05]  /*6680*/  BRA.U !UP0, `(.L_x_9926) ;  /* 0x0000000108307547 */ /* 0x000fea000b800000 */
.L_x_9927:
        /* <DEDUP_REMOVED lines=12> */
.L_x_9926:
        /* <DEDUP_REMOVED lines=30> */
        .weak           $__internal_206_$__cuda_sm20_div_s64
        .type           $__internal_206_$__cuda_sm20_div_s64,@function
        .size           $__internal_206_$__cuda_sm20_div_s64,($__internal_207_$__cuda_sm20_rem_s64 - $__internal_206_$__cuda_sm20_div_s64)
$__internal_206_$__cuda_sm20_div_s64:
        /* <DEDUP_REMOVED lines=82> */
[----:B------:R-:W-:Y:S06]  /*6e50*/  RET.REL.NODEC R12 `(uncontiguous_sum_square_bool) ;  /* 0xffffff900c687950 */ /* 0x000fec0003c3ffff */
        .weak           $__internal_207_$__cuda_sm20_rem_s64
        .type           $__internal_207_$__cuda_sm20_rem_s64,@function
        .size           $__internal_207_$__cuda_sm20_rem_s64,(.L_x_10158 - $__internal_207_$__cuda_sm20_rem_s64)
$__internal_207_$__cuda_sm20_rem_s64:
        /* <DEDUP_REMOVED lines=76> */
[----:B------:R-:W-:Y:S06]  /*7320*/  RET.REL.NODEC R26 `(uncontiguous_sum_square_bool) ;  /* 0xffffff8c1a347950 */ /* 0x000fec0003c3ffff */
.L_x_9928:
        /* <DEDUP_REMOVED lines=13> */
.L_x_10158:


//--------------------- .text.contiguous_cumulate_sum_square_bool --------------------------
	.section	.text.contiguous_cumulate_sum_square_bool,"ax",@progbits
	.align	128
        .global         contiguous_cumulate_sum_square_bool
        .type           contiguous_cumulate_sum_square_bool,@function
        .size           contiguous_cumulate_sum_square_bool,(.L_x_10365 - contiguous_cumulate_sum_square_bool)
        .other          contiguous_cumulate_sum_square_bool,@"STO_CUDA_ENTRY STV_DEFAULT"
contiguous_cumulate_sum_square_bool:
.text.contiguous_cumulate_sum_square_bool:
        /* <DEDUP_REMOVED lines=39> */
.L_x_9930:
[----:B------:R-:W-:Y:S05]  /*0270*/  BSYNC.RECONVERGENT B0 ;  /* 0x0000000000007941 */ /* 0x000fea0003800200 */
.L_x_9929:
[----:B------:R-:W-:Y:S01]  /*0280*/  BAR.SYNC.DEFER_BLOCKING 0x0 ;  /* 0x0000000000007b1d */ /* 0x000fe20000010000 */
[----:B------:R-:W-:-:S09]  /*0290*/  UISETP.GE.U32.AND UP0, UPT, UR5, 0x42, UPT ;  /* 0x000000420500788c */ /* 0x000fd2000bf06070 */
[----:B------:R-:W-:Y:S05]  /*02a0*/  BRA.U !UP0, `(.L_x_9931) ;  /* 0x0000000108307547 */ /* 0x000fea000b800000 */
.L_x_9932:
        /* <DEDUP_REMOVED lines=12> */
.L_x_9931:
        /* <DEDUP_REMOVED lines=30> */
.L_x_9933:
        /* <DEDUP_REMOVED lines=11> */
.L_x_10365:


//--------------------- .text.contiguous_sum_square_bool --------------------------
	.section	.text.contiguous_sum_square_bool,"ax",@progbits
	.align	128
        .global         contiguous_sum_square_bool
        .type           contiguous_sum_square_bool,@function
        .size           contiguous_sum_square_bool,(.L_x_10366 - contiguous_sum_square_bool)
        .other          contiguous_sum_square_bool,@"STO_CUDA_ENTRY STV_DEFAULT"
contiguous_sum_square_bool:
.text.contiguous_sum_square_bool:
        /* <DEDUP_REMOVED lines=11> */
[----:B------:R-:W0:Y:S02]  /*00b0*/  @!P0 LDC.64 R4, c[0x0][0x388] ;  /* 0x0000e200ff048b82 */ /* 0x000e240000000a00 */
[----:B0-----:R-:W-:-:S05]  /*00c0*/  @!P0 IADD3 R6, P1, PT, R7, R4, RZ ;  /* 0x0000000407068210 */ /* 0x001fca0007f3e0ff */
[----:B------:R-:W-:Y:S01]  /*00d0*/  @!P0 IMAD.X R7, RZ, RZ, R5, P1 ;  /* 0x000000ffff078224 */ /* 0x000fe200008e0605 */
[----:B------:R-:W-:-:S04]  /*00e0*/  @!P0 IADD3 R4, P1, PT, R9, R4, RZ ;  /* 0x0000000409048210 */ /* 0x000fc80007f3e0ff */
[----:B------:R-:W-:Y:S01]  /*00f0*/  @!P0 IADD3.X R5, PT, PT, RZ, R5, RZ, P1, !PT ;  /* 0x00000005ff058210 */ /* 0x000fe20000ffe4ff */
[----:B---3--:R-:W2:Y:S04]  /*0100*/  @!P0 LDG.E.S8 R6, desc[UR8][R6.64] ;  /* 0x0000000806068981 */ /* 0x008ea8000c1e1300 */
[----:B------:R-:W3:Y:S01]  /*0110*/  @!P0 LDG.E.S8 R4, desc[UR8][R4.64] ;  /* 0x0000000804048981 */ /* 0x000ee2000c1e1300 */
[----:B------:R-:W0:Y:S01]  /*0120*/  S2UR UR6, SR_CgaCtaId ;  /* 0x00000000000679c3 */ /* 0x000e220000008800 */
[----:B------:R-:W-:Y:S01]  /*0130*/  UMOV UR4, 0x400 ;  /* 0x0000040000047882 */ /* 0x000fe20000000000 */
[----:B------:R-:W-:Y:S01]  /*0140*/  BSSY.RECONVERGENT B0, `(.L_x_9934) ;  /* 0x0000017000007945 */ /* 0x000fe20003800200 */
[----:B------:R-:W-:Y:S01]  /*0150*/  ISETP.GT.U32.AND P1, PT, R2, 0x1f, PT ;  /* 0x0000001f0200780c */ /* 0x000fe20003f24070 */
[----:B0-----:R-:W-:Y:S01]  /*0160*/  ULEA UR4, UR6, UR4, 0x18 ;  /* 0x0000000406047291 */ /* 0x001fe2000f8ec0ff */
[----:B--2---:R-:W0:Y:S08]  /*0170*/  @!P0 I2F.S16 R8, R6 ;  /* 0x0000000600088306 */ /* 0x004e300000101400 */
[----:B---3--:R-:W1:Y:S01]  /*0180*/  @!P0 I2F.S16 R3, R4 ;  /* 0x0000000400038306 */ /* 0x008e620000101400 */
[----:B0-----:R-:W-:-:S04]  /*0190*/  @!P0 FMUL R8, R8, R8 ;  /* 0x0000000808088220 */ /* 0x001fc80000400000 */
[----:B-1----:R-:W-:Y:S01]  /*01a0*/  @!P0 FFMA R8, R3, R3, R8 ;  /* 0x0000000303088223 */ /* 0x002fe20000000008 */
[----:B------:R-:W-:-:S04]  /*01b0*/  LEA R3, R2, UR4, 0x1 ;  /* 0x0000000402037c11 */ /* 0x000fc8000f8e08ff */
[----:B------:R-:W-:Y:S01]  /*01c0*/  @!P0 F2FP.F16.F32.PACK_AB R8, RZ, R8 ;  /* 0x00000008ff08823e */ /* 0x000fe200000000ff */
[----:B------:R0:W-:Y:S04]  /*01d0*/  STS.U16 [R3], RZ ;  /* 0x000000ff03007388 */ /* 0x0001e80000000400 */
[----:B------:R0:W-:Y:S01]  /*01e0*/  @!P0 STS.U16 [R3], R8 ;  /* 0x0000000803008388 */ /* 0x0001e20000000400 */
[----:B------:R-:W-:Y:S05]  /*01f0*/  @!P0 BRA `(.L_x_9935) ;  /* 0x00000000002c8947 */ /* 0x000fea0003800000 */
[----:B------:R-:W-:-:S04]  /*0200*/  ISETP.GE.U32.AND P0, PT, R9, UR10, PT ;  /* 0x0000000a09007c0c */ /* 0x000fc8000bf06070 */
[----:B------:R-:W-:-:S13]  /*0210*/  ISETP.GE.U32.AND.EX P0, PT, RZ, UR11, PT, P0 ;  /* 0x0000000bff007c0c */ /* 0x000fda000bf06100 */
[----:B------:R-:W-:Y:S05]  /*0220*/  @P0 BRA `(.L_x_9935) ;  /* 0x0000000000200947 */ /* 0x000fea0003800000 */
[----:B------:R-:W1:Y:S02]  /*0230*/  LDCU.64 UR6, c[0x0][0x388] ;  /* 0x00007100ff0677ac */ /* 0x000e640008000a00 */
[----:B-1----:R-:W-:-:S05]  /*0240*/  IADD3 R4, P0, PT, R9, UR6, RZ ;  /* 0x0000000609047c10 */ /* 0x002fca000ff1e0ff */
[----:B------:R-:W-:-:S05]  /*0250*/  IMAD.X R5, RZ, RZ, UR7, P0 ;  /* 0x00000007ff057e24 */ /* 0x000fca00080e06ff */
[----:B------:R-:W2:Y:S02]  /*0260*/  LDG.E.S8 R4, desc[UR8][R4.64] ;  /* 0x0000000804047981 */ /* 0x000ea4000c1e1300 */
[----:B--2---:R-:W1:Y:S02]  /*0270*/  I2F.S16 R6, R4 ;  /* 0x0000000400067306 */ /* 0x004e640000101400 */
[----:B-1----:R-:W-:-:S05]  /*0280*/  FMUL R6, R6, R6 ;  /* 0x0000000606067220 */ /* 0x002fca0000400000 */
[----:B------:R-:W-:-:S05]  /*0290*/  F2FP.F16.F32.PACK_AB R6, RZ, R6 ;  /* 0x00000006ff06723e */ /* 0x000fca00000000ff */
[----:B------:R1:W-:Y:S02]  /*02a0*/  STS.U16 [R3], R6 ;  /* 0x0000000603007388 */ /* 0x0003e40000000400 */
.L_x_9935:
[----:B------:R-:W-:Y:S05]  /*02b0*/  BSYNC.RECONVERGENT B0 ;  /* 0x0000000000007941 */ /* 0x000fea0003800200 */
.L_x_9934:
[----:B------:R-:W-:Y:S01]  /*02c0*/  BAR.SYNC.DEFER_BLOCKING 0x0 ;  /* 0x0000000000007b1d */ /* 0x000fe20000010000 */
[----:B------:R-:W-:-:S09]  /*02d0*/  UISETP.GE.U32.AND UP0, UPT, UR5, 0x42, UPT ;  /* 0x000000420500788c */ /* 0x000fd2000bf06070 */
[----:B------:R-:W-:Y:S05]  /*02e0*/  BRA.U !UP0, `(.L_x_9936) ;  /* 0x0000000108307547 */ /* 0x000fea000b800000 */
.L_x_9937:
        /* <DEDUP_REMOVED lines=12> */
.L_x_9936:
[----:B------:R-:W-:Y:S05]  /*03b0*/  @P1 EXIT ;  /* 0x000000000000194d */ /* 0x000fea0003800000 */
[----:B--2---:R-:W-:Y:S01]  /*03c0*/  LDS.U16 R4, [R3] ;  /* 0x0000000003047984 */ /* 0x004fe20000000400 */
[----:B------:R-:W-:-:S03]  /*03d0*/  ISETP.NE.AND P0, PT, R2, RZ, PT ;  /* 0x000000ff0200720c */ /* 0x000fc60003f05270 */
[----:B------:R-:W2:Y:S04]  /*03e0*/  LDS.U16 R5, [R3+0x40] ;  /* 0x0000400003057984 */ /* 0x000ea80000000400 */
[----:B------:R-:W3:Y:S04]  /*03f0*/  LDS.U16 R7, [R3+0x20] ;  /* 0x0000200003077984 */ /* 0x000ee80000000400 */
[----:B-1----:R-:W1:Y:S04]  /*0400*/  LDS.U16 R6, [R3+0x10] ;  /* 0x0000100003067984 */ /* 0x002e680000000400 */
[----:B------:R-:W4:Y:S04]  /*0410*/  LDS.U16 R9, [R3+0x8] ;  /* 0x0000080003097984 */ /* 0x000f280000000400 */
[----:B0-----:R-:W0:Y:S04]  /*0420*/  LDS.U16 R8, [R3+0x4] ;  /* 0x0000040003087984 */ /* 0x001e280000000400 */
[----:B------:R-:W5:Y:S01]  /*0430*/  LDS.U16 R11, [R3+0x2] ;  /* 0x00000200030b7984 */ /* 0x000f620000000400 */
[----:B--2---:R-:W-:-:S04]  /*0440*/  HADD2 R4, R4.H0_H0, R5.H0_H0 ;  /* 0x2000000504047230 */ /* 0x004fc80000000800 */
[----:B---3--:R-:W-:Y:S01]  /*0450*/  HADD2 R7, R4.H0_H0, R7.H0_H0 ;  /* 0x2000000704077230 */ /* 0x008fe20000000800 */
[----:B------:R2:W-:Y:S03]  /*0460*/  STS.U16 [R3], R4 ;  /* 0x0000000403007388 */ /* 0x0005e60000000400 */
[----:B-1----:R-:W-:Y:S01]  /*0470*/  HADD2 R6, R7.H0_H0, R6.H0_H0 ;  /* 0x2000000607067230 */ /* 0x002fe20000000800 */
[----:B------:R2:W-:Y:S03]  /*0480*/  STS.U16 [R3], R7 ;  /* 0x0000000703007388 */ /* 0x0005e60000000400 */
[----:B----4-:R-:W-:Y:S01]  /*0490*/  HADD2 R9, R6.H0_H0, R9.H0_H0 ;  /* 0x2000000906097230 */ /* 0x010fe20000000800 */
[----:B------:R2:W-:Y:S03]  /*04a0*/  STS.U16 [R3], R6 ;  /* 0x0000000603007388 */ /* 0x0005e60000000400 */
[----:B0-----:R-:W-:Y:S01]  /*04b0*/  HADD2 R8, R9.H0_H0, R8.H0_H0 ;  /* 0x2000000809087230 */ /* 0x001fe20000000800 */
        /* <DEDUP_REMOVED lines=13> */
.L_x_9938:
        /* <DEDUP_REMOVED lines=15> */
.L_x_10366:


//--------------------- .nv.shared.contiguous_reducel333_bf16 --------------------------
	.section	.nv.shared.contiguous_reducel333_bf16,"aw",@nobits
	.sectionflags	@""
	.align	16
	.zero		1024


//--------------------- .nv.shared.reserved.0     --------------------------
	.section	.nv.shared.reserved.0,"aw",@nobits
	.weak		__nv_reservedSMEM_offset_0_alias
	.size		__nv_reservedSMEM_offset_0_alias, 0, 64
	.other		__nv_reservedSMEM_offset_0_alias,@"STO_CUDA_RESERVED_SHARED STV_DEFAULT"
__nv_reservedSMEM_offset_0_alias:
	.zero		0
	.zero		64


//--------------------- .nv.shared.contiguous_reducel33_bf16 --------------------------
	.section	.nv.shared.contiguous_reducel33_bf16,"aw",@nobits
	.sectionflags	@""
	.align	16
	.zero		1024


//--------------------- .nv.shared.contiguous_reducel322_bf16 --------------------------
	.section	.nv.shared.contiguous_reducel322_bf16,"aw",@nobits
	.sectionflags	@""
	.align	16
	.zero		1024


//--------------------- .nv.shared.contiguous_reducel32_bf16 --------------------------
	.section	.nv.shared.contiguous_reducel32_bf16,"aw",@nobits
	.sectionflags	@""
	.align	16
	.zero		1024


//--------------------- .nv.shared.uncontiguous_cumulate_reducel3_bf16 --------------------------
	.section	.nv.shared.uncontiguous_cumulate_reducel3_bf16,"aw",@nobits
	.sectionflags	@""
	.align	16
	.zero		1024


//--------------------- .nv.shared.uncontiguous_reducel3_bf16 --------------------------
	.section	.nv.shared.uncontiguous_reducel3_bf16,"aw",@nobits
	.sectionflags	@""
	.align	16
	.zero		1024


//--------------------- .nv.shared.contiguous_cumulate_reducel3_bf16 --------------------------
	.section	.nv.shared.contiguous_cumulate_reducel3_bf16,"aw",@nobits
	.sectionflags	@""
	.align	16
	.zero		1024


//--------------------- .nv.shared.contiguous_reducel3_bf16 --------------------------
	.section	.nv.shared.contiguous_reducel3_bf16,"aw",@nobits
	.sectionflags	@""
	.align	16
	.zero		1024


//--------------------- .nv.shared.contiguous_reducel333_f16 --------------------------
	.section	.nv.shared.contiguous_reducel333_f16,"aw",@nobits
	.sectionflags	@""
	.align	16
	.zero		1024


//--------------------- .nv.shared.contiguous_reducel33_f16 --------------------------
	.section	.nv.shared.contiguous_reducel33_f16,"aw",@nobits
	.sectionflags	@""
	.align	16
	.zero		1024


//--------------------- .nv.shared.contiguous_reducel322_f16 --------------------------
	.section	.nv.shared.contiguous_reducel322_f16,"aw",@nobits
	.sectionflags	@""
	.align	16
	.zero		1024


//--------------------- .nv.shared.contiguous_reducel32_f16 --------------------------
	.section	.nv.shared.contiguous_reducel32_f16,"aw",@nobits
	.sectionflags	@""
	.align	16
	.zero		1024


//--------------------- .nv.shared.uncontiguous_cumulate_reducel3_f16 --------------------------
	.section	.nv.shared.uncontiguous_cumulate_reducel3_f16,"aw",@nobits
	.sectionflags	@""
	.align	16
	.zero		1024


//--------------------- .nv.shared.uncontiguous_reducel3_f16 --------------------------
	.section	.nv.shared.uncontiguous_reducel3_f16,"aw",@nobits
	.sectionflags	@""
	.align	16
	.zero		1024


//--------------------- .nv.shared.contiguous_cumulate_reducel3_f16 --------------------------
	.section	.nv.shared.contiguous_cumulate_reducel3_f16,"aw",@nobits
	.sectionflags	@""
	.align	16
	.zero		1024


//--------------------- .nv.shared.contiguous_reducel3_f16 --------------------------
	.section	.nv.shared.contiguous_reducel3_f16,"aw",@nobits
	.sectionflags	@""
	.align	16
	.zero		1024


//--------------------- .nv.shared.contiguous_reducel333_f64 --------------------------
	.section	.nv.shared.contiguous_reducel333_f64,"aw",@nobits
	.sectionflags	@""
	.align	16
	.zero		1024


//--------------------- .nv.shared.contiguous_reducel33_f64 --------------------------
	.section	.nv.shared.contiguous_reducel33_f64,"aw",@nobits
	.sectionflags	@""
	.align	16
	.zero		1024


//--------------------- .nv.shared.contiguous_reducel322_f64 --------------------------
	.section	.nv.shared.contiguous_reducel322_f64,"aw",@nobits
	.sectionflags	@""
	.align	16
	.zero		1024


//--------------------- .nv.shared.contiguous_reducel32_f64 --------------------------
	.section	.nv.shared.contiguous_reducel32_f64,"aw",@nobits
	.sectionflags	@""
	.align	16
	.zero		1024


//--------------------- .nv.shared.uncontiguous_cumulate_reducel3_f64 --------------------------
	.section	.nv.shared.uncontiguous_cumulate_reducel3_f64,"aw",@nobits
	.sectionflags	@""
	.align	16
	.zero		1024


//--------------------- .nv.shared.uncontiguous_reducel3_f64 --------------------------
	.section	.nv.shared.uncontiguous_reducel3_f64,"aw",@nobits
	.sectionflags	@""
	.align	16
	.zero		1024


//--------------------- .nv.shared.contiguous_cumulate_reducel3_f64 --------------------------
	.section	.nv.shared.contiguous_cumulate_reducel3_f64,"aw",@nobits
	.sectionflags	@""
	.align	16
	.zero		1024


//--------------------- .nv.shared.contiguous_reducel3_f64 --------------------------
	.section	.nv.shared.contiguous_reducel3_f64,"aw",@nobits
	.sectionflags	@""
	.align	16
	.zero		1024


//--------------------- .nv.shared.contiguous_reducel333_f32 --------------------------
	.section	.nv.shared.contiguous_reducel333_f32,"aw",@nobits
	.sectionflags	@""
	.align	16
	.zero		1024


//--------------------- .nv.shared.contiguous_reducel33_f32 --------------------------
	.section	.nv.shared.contiguous_reducel33_f32,"aw",@nobits
	.sectionflags	@""
	.align	16
	.zero		1024


//--------------------- .nv.shared.contiguous_reducel322_f32 --------------------------
	.section	.nv.shared.contiguous_reducel322_f32,"aw",@nobits
	.sectionflags	@""
	.align	16
	.zero		1024


//--------------------- .nv.shared.contiguous_reducel32_f32 --------------------------
	.section	.nv.shared.contiguous_reducel32_f32,"aw",@nobits
	.sectionflags	@""
	.align	16
	.zero		1024


//--------------------- .nv.shared.uncontiguous_cumulate_reducel3_f32 --------------------------
	.section	.nv.shared.uncontiguous_cumulate_reducel3_f32,"aw",@nobits
	.sectionflags	@""
	.align	16
	.zero		1024


//--------------------- .nv.shared.uncontiguous_reducel3_f32 --------------------------
	.section	.nv.shared.uncontiguous_reducel3_f32,"aw",@nobits
	.sectionflags	@""
	.align	16
	.zero		1024


//--------------------- .nv.shared.contiguous_cumulate_reducel3_f32 --------------------------
	.section	.nv.shared.contiguous_cumulate_reducel3_f32,"aw",@nobits
	.sectionflags	@""
	.align	16
	.zero		1024


//--------------------- .nv.shared.contiguous_reducel3_f32 --------------------------
	.section	.nv.shared.contiguous_reducel3_f32,"aw",@nobits
	.sectionflags	@""
	.align	16
	.zero		1024


//--------------------- .nv.shared.contiguous_reducel333_u64 --------------------------
	.section	.nv.shared.contiguous_reducel333_u64,"aw",@nobits
	.sectionflags	@""
	.align	16
	.zero		1024


//--------------------- .nv.shared.contiguous_reducel33_u64 --------------------------
	.section	.nv.shared.contiguous_reducel33_u64,"aw",@nobits
	.sectionflags	@""
	.align	16
	.zero		1024


//--------------------- .nv.shared.contiguous_reducel322_u64 --------------------------
	.section	.nv.shared.contiguous_reducel322_u64,"aw",@nobits
	.sectionflags	@""
	.align	16
	.zero		1024


//--------------------- .nv.shared.contiguous_reducel32_u64 --------------------------
	.section	.nv.shared.contiguous_reducel32_u64,"aw",@nobits
	.sectionflags	@""
	.align	16
	.zero		1024


//--------------------- .nv.shared.uncontiguous_cumulate_reducel3_u64 --------------------------
	.section	.nv.shared.uncontiguous_cumulate_reducel3_u64,"aw",@nobits
	.sectionflags	@""
	.align	16
	.zero		1024


//--------------------- .nv.shared.uncontiguous_reducel3_u64 --------------------------
	.section	.nv.shared.uncontiguous_reducel3_u64,"aw",@nobits
	.sectionflags	@""
	.align	16
	.zero		1024


//--------------------- .nv.shared.contiguous_cumulate_reducel3_u64 --------------------------
	.section	.nv.shared.contiguous_cumulate_reducel3_u64,"aw",@nobits
	.sectionflags	@""
	.align	16
	.zero		1024


//--------------------- .nv.shared.contiguous_reducel3_u64 --------------------------
	.section	.nv.shared.contiguous_reducel3_u64,"aw",@nobits
	.sectionflags	@""
	.align	16
	.zero		1024


//--------------------- .nv.shared.contiguous_reducel333_u32 --------------------------
	.section	.nv.shared.contiguous_reducel333_u32,"aw",@nobits
	.sectionflags	@""
	.align	16
	.zero		1024


//--------------------- .nv.shared.contiguous_reducel33_u32 --------------------------
	.section	.nv.shared.contiguous_reducel33_u32,"aw",@nobits
	.sectionflags	@""
	.align	16
	.zero		1024


//--------------------- .nv.shared.contiguous_reducel322_u32 --------------------------
	.section	.nv.shared.contiguous_reducel322_u32,"aw",@nobits
	.sectionflags	@""
	.align	16
	.zero		1024


//--------------------- .nv.shared.contiguous_reducel32_u32 --------------------------
	.section	.nv.shared.contiguous_reducel32_u32,"aw",@nobits
	.sectionflags	@""
	.align	16
	.zero		1024


//--------------------- .nv.shared.uncontiguous_cumulate_reducel3_u32 --------------------------
	.section	.nv.shared.uncontiguous_cumulate_reducel3_u32,"aw",@nobits
	.sectionflags	@""
	.align	16
	.zero		1024


//--------------------- .nv.shared.uncontiguous_reducel3_u32 --------------------------
	.section	.nv.shared.uncontiguous_reducel3_u32,"aw",@nobits
	.sectionflags	@""
	.align	16
	.zero		1024


//--------------------- .nv.shared.contiguous_cumulate_reducel3_u32 --------------------------
	.section	.nv.shared.contiguous_cumulate_reducel3_u32,"aw",@nobits
	.sectionflags	@""
	.align	16
	.zero		1024


//--------------------- .nv.shared.contiguous_reducel3_u32 --------------------------
	.section	.nv.shared.contiguous_reducel3_u32,"aw",@nobits
	.sectionflags	@""
	.align	16
	.zero		1024


//--------------------- .nv.shared.contiguous_reducel333_u16 --------------------------
	.section	.nv.shared.contiguous_reducel333_u16,"aw",@nobits
	.sectionflags	@""
	.align	16
	.zero		1024


//--------------------- .nv.shared.contiguous_reducel33_u16 --------------------------
	.section	.nv.shared.contiguous_reducel33_u16,"aw",@nobits
	.sectionflags	@""
	.align	16
	.zero		1024


//--------------------- .nv.shared.contiguous_reducel322_u16 --------------------------
	.section	.nv.shared.contiguous_reducel322_u16,"aw",@nobits
	.sectionflags	@""
	.align	16
	.zero		1024


//--------------------- .nv.shared.contiguous_reducel32_u16 --------------------------
	.section	.nv.shared.contiguous_reducel32_u16,"aw",@nobits
	.sectionflags	@""
	.align	16
	.zero		1024


//--------------------- .nv.shared.uncontiguous_cumulate_reducel3_u16 --------------------------
	.section	.nv.shared.uncontiguous_cumulate_reducel3_u16,"aw",@nobits
	.sectionflags	@""
	.align	16
	.zero		1024


//--------------------- .nv.shared.uncontiguous_reducel3_u16 --------------------------
	.section	.nv.shared.uncontiguous_reducel3_u16,"aw",@nobits
	.sectionflags	@""
	.align	16
	.zero		1024


//--------------------- .nv.shared.contiguous_cumulate_reducel3_u16 --------------------------
	.section	.nv.shared.contiguous_cumulate_reducel3_u16,"aw",@nobits
	.sectionflags	@""
	.align	16
	.zero		1024


//--------------------- .nv.shared.contiguous_reducel3_u16 --------------------------
	.section	.nv.shared.contiguous_reducel3_u16,"aw",@nobits
	.sectionflags	@""
	.align	16
	.zero		1024


//--------------------- .nv.shared.contiguous_reducel333_u8 --------------------------
	.section	.nv.shared.contiguous_reducel333_u8,"aw",@nobits
	.sectionflags	@""
	.align	16
	.zero		1024


//--------------------- .nv.shared.contiguous_reducel33_u8 --------------------------
	.section	.nv.shared.contiguous_reducel33_u8,"aw",@nobits
	.sectionflags	@""
	.align	16
	.zero		1024


//--------------------- .nv.shared.contiguous_reducel322_u8 --------------------------
	.section	.nv.shared.contiguous_reducel322_u8,"aw",@nobits
	.sectionflags	@""
	.align	16
	.zero		1024


//--------------------- .nv.shared.contiguous_reducel32_u8 --------------------------
	.section	.nv.shared.contiguous_reducel32_u8,"aw",@nobits
	.sectionflags	@""
	.align	16
	.zero		1024


//--------------------- .nv.shared.uncontiguous_cumulate_reducel3_u8 --------------------------
	.section	.nv.shared.uncontiguous_cumulate_reducel3_u8,"aw",@nobits
	.sectionflags	@""
	.align	16
	.zero		1024


//--------------------- .nv.shared.uncontiguous_reducel3_u8 --------------------------
	.section	.nv.shared.uncontiguous_reducel3_u8,"aw",@nobits
	.sectionflags	@""
	.align	16
	.zero		1024


//--------------------- .nv.shared.contiguous_cumulate_reducel3_u8 --------------------------
	.section	.nv.shared.contiguous_cumulate_reducel3_u8,"aw",@nobits
	.sectionflags	@""
	.align	16
	.zero		1024


//--------------------- .nv.shared.contiguous_reducel3_u8 --------------------------
	.section	.nv.shared.contiguous_reducel3_u8,"aw",@nobits
	.sectionflags	@""
	.align	16
	.zero		1024


//--------------------- .nv.shared.contiguous_reducel333_i64 --------------------------
	.section	.nv.shared.contiguous_reducel333_i64,"aw",@nobits
	.sectionflags	@""
	.align	16
	.zero		1024


//--------------------- .nv.shared.contiguous_reducel33_i64 --------------------------
	.section	.nv.shared.contiguous_reducel33_i64,"aw",@nobits
	.sectionflags	@""
	.align	16
	.zero		1024


//--------------------- .nv.shared.contiguous_reducel322_i64 --------------------------
	.section	.nv.shared.contiguous_reducel322_i64,"aw",@nobits
	.sectionflags	@""
	.align	16
	.zero		1024


//--------------------- .nv.shared.contiguous_reducel32_i64 --------------------------
	.section	.nv.shared.contiguous_reducel32_i64,"aw",@nobits
	.sectionflags	@""
	.align	16
	.zero		1024


//--------------------- .nv.shared.uncontiguous_cumulate_reducel3_i64 --------------------------
	.section	.nv.shared.uncontiguous_cumulate_reducel3_i64,"aw",@nobits
	.sectionflags	@""
	.align	16
	.zero		1024


//--------------------- .nv.shared.uncontiguous_reducel3_i64 --------------------------
	.section	.nv.shared.uncontiguous_reducel3_i64,"aw",@nobits
	.sectionflags	@""
	.align	16
	.zero		1024


//--------------------- .nv.shared.contiguous_cumulate_reducel3_i64 --------------------------
	.section	.nv.shared.contiguous_cumulate_reducel3_i64,"aw",@nobits
	.sectionflags	@""
	.align	16
	.zero		1024


//--------------------- .nv.shared.contiguous_reducel3_i64 --------------------------
	.section	.nv.shared.contiguous_reducel3_i64,"aw",@nobits
	.sectionflags	@""
	.align	16
	.zero		1024


//--------------------- .nv.shared.contiguous_reducel333_i32 --------------------------
	.section	.nv.shared.contiguous_reducel333_i32,"aw",@nobits
	.sectionflags	@""
	.align	16
	.zero		1024


//--------------------- .nv.shared.contiguous_reducel33_i32 --------------------------
	.section	.nv.shared.contiguous_reducel33_i32,"aw",@nobits
	.sectionflags	@""
	.align	16
	.zero		1024


//--------------------- .nv.shared.contiguous_reducel322_i32 --------------------------
	.section	.nv.shared.contiguous_reducel322_i32,"aw",@nobits
	.sectionflags	@""
	.align	16
	.zero		1024


//--------------------- .nv.shared.contiguous_reducel32_i32 --------------------------
	.section	.nv.shared.contiguous_reducel32_i32,"aw",@nobits
	.sectionflags	@""
	.align	16
	.zero		1024


//--------------------- .nv.shared.uncontiguous_cumulate_reducel3_i32 --------------------------
	.section	.nv.shared.uncontiguous_cumulate_reducel3_i32,"aw",@nobits
	.sectionflags	@""
	.align	16
	.zero		1024


//--------------------- .nv.shared.uncontiguous_reducel3_i32 --------------------------
	.section	.nv.shared.uncontiguous_reducel3_i32,"aw",@nobits
	.sectionflags	@""
	.align	16
	.zero		1024


//--------------------- .nv.shared.contiguous_cumulate_reducel3_i32 --------------------------
	.section	.nv.shared.contiguous_cumulate_reducel3_i32,"aw",@nobits
	.sectionflags	@""
	.align	16
	.zero		1024


//--------------------- .nv.shared.contiguous_reducel3_i32 --------------------------
	.section	.nv.shared.contiguous_reducel3_i32,"aw",@nobits
	.sectionflags	@""
	.align	16
	.zero		1024


//--------------------- .nv.shared.contiguous_reducel333_i16 --------------------------
	.section	.nv.shared.contiguous_reducel333_i16,"aw",@nobits
	.sectionflags	@""
	.align	16
	.zero		1024


//--------------------- .nv.shared.contiguous_reducel33_i16 --------------------------
	.section	.nv.shared.contiguous_reducel33_i16,"aw",@nobits
	.sectionflags	@""
	.align	16
	.zero		1024


//--------------------- .nv.shared.contiguous_reducel322_i16 --------------------------
	.section	.nv.shared.contiguous_reducel322_i16,"aw",@nobits
	.sectionflags	@""
	.align	16
	.zero		1024


//--------------------- .nv.shared.contiguous_reducel32_i16 --------------------------
	.section	.nv.shared.contiguous_reducel32_i16,"aw",@nobits
	.sectionflags	@""
	.align	16
	.zero		1024


//--------------------- .nv.shared.uncontiguous_cumulate_reducel3_i16 --------------------------
	.section	.nv.shared.uncontiguous_cumulate_reducel3_i16,"aw",@nobits
	.sectionflags	@""
	.align	16
	.zero		1024


//--------------------- .nv.shared.uncontiguous_reducel3_i16 --------------------------
	.section	.nv.shared.uncontiguous_reducel3_i16,"aw",@nobits
	.sectionflags	@""
	.align	16
	.zero		1024


//--------------------- .nv.shared.contiguous_cumulate_reducel3_i16 --------------------------
	.section	.nv.shared.contiguous_cumulate_reducel3_i16,"aw",@nobits
	.sectionflags	@""
	.align	16
	.zero		1024


//--------------------- .nv.shared.contiguous_reducel3_i16 --------------------------
	.section	.nv.shared.contiguous_reducel3_i16,"aw",@nobits
	.sectionflags	@""
	.align	16
	.zero		1024


//--------------------- .nv.shared.contiguous_reducel333_i8 --------------------------
	.section	.nv.shared.contiguous_reducel333_i8,"aw",@nobits
	.sectionflags	@""
	.align	16
	.zero		1024


//--------------------- .nv.shared.contiguous_reducel33_i8 --------------------------
	.section	.nv.shared.contiguous_reducel33_i8,"aw",@nobits
	.sectionflags	@""
	.align	16
	.zero		1024


//--------------------- .nv.shared.contiguous_reducel322_i8 --------------------------
	.section	.nv.shared.contiguous_reducel322_i8,"aw",@nobits
	.sectionflags	@""
	.align	16
	.zero		1024


//--------------------- .nv.shared.contiguous_reducel32_i8 --------------------------
	.section	.nv.shared.contiguous_reducel32_i8,"aw",@nobits
	.sectionflags	@""
	.align	16
	.zero		1024


//--------------------- .nv.shared.uncontiguous_cumulate_reducel3_i8 --------------------------
	.section	.nv.shared.uncontiguous_cumulate_reducel3_i8,"aw",@nobits
	.sectionflags	@""
	.align	16
	.zero		1024


//--------------------- .nv.shared.uncontiguous_reducel3_i8 --------------------------
	.section	.nv.shared.uncontiguous_reducel3_i8,"aw",@nobits
	.sectionflags	@""
	.align	16
	.zero		1024


//--------------------- .nv.shared.contiguous_cumulate_reducel3_i8 --------------------------
	.section	.nv.shared.contiguous_cumulate_reducel3_i8,"aw",@nobits
	.sectionflags	@""
	.align	16
	.zero		1024


//--------------------- .nv.shared.contiguous_reducel3_i8 --------------------------
	.section	.nv.shared.contiguous_reducel3_i8,"aw",@nobits
	.sectionflags	@""
	.align	16
	.zero		1024


//--------------------- .nv.shared.contiguous_reducel333_bool --------------------------
	.section	.nv.shared.contiguous_reducel333_bool,"aw",@nobits
	.sectionflags	@""
	.align	16
	.zero		1024


//--------------------- .nv.shared.contiguous_reducel33_bool --------------------------
	.section	.nv.shared.contiguous_reducel33_bool,"aw",@nobits
	.sectionflags	@""
	.align	16
	.zero		1024


//--------------------- .nv.shared.contiguous_reducel322_bool --------------------------
	.section	.nv.shared.contiguous_reducel322_bool,"aw",@nobits
	.sectionflags	@""
	.align	16
	.zero		1024


//--------------------- .nv.shared.contiguous_reducel32_bool --------------------------
	.section	.nv.shared.contiguous_reducel32_bool,"aw",@nobits
	.sectionflags	@""
	.align	16
	.zero		1024


//--------------------- .nv.shared.uncontiguous_cumulate_reducel3_bool --------------------------
	.section	.nv.shared.uncontiguous_cumulate_reducel3_bool,"aw",@nobits
	.sectionflags	@""
	.align	16
	.zero		1024


//--------------------- .nv.shared.uncontiguous_reducel3_bool --------------------------
	.section	.nv.shared.uncontiguous_reducel3_bool,"aw",@nobits
	.sectionflags	@""
	.align	16
	.zero		1024


//--------------------- .nv.shared.contiguous_cumulate_reducel3_bool --------------------------
	.section	.nv.shared.contiguous_cumulate_reducel3_bool,"aw",@nobits
	.sectionflags	@""
	.align	16
	.zero		1024


//--------------------- .nv.shared.contiguous_reducel3_bool --------------------------
	.section	.nv.shared.contiguous_reducel3_bool,"aw",@nobits
	.sectionflags	@""
	.align	16
	.zero		1024


//--------------------- .nv.shared.contiguous_sum_square33_bf16 --------------------------
	.section	.nv.shared.contiguous_sum_square33_bf16,"aw",@nobits
	.sectionflags	@""
	.align	16
	.zero		1024


//--------------------- .nv.shared.contiguous_sum_square3_bf16 --------------------------
	.section	.nv.shared.contiguous_sum_square3_bf16,"aw",@nobits
	.sectionflags	@""
	.align	16
	.zero		1024


//--------------------- .nv.shared.contiguous_sum_square22_bf16 --------------------------
	.section	.nv.shared.contiguous_sum_square22_bf16,"aw",@nobits
	.sectionflags	@""
	.align	16
	.zero		1024


//--------------------- .nv.shared.contiguous_sum_square2_bf16 --------------------------
	.section	.nv.shared.contiguous_sum_square2_bf16,"aw",@nobits
	.sectionflags	@""
	.align	16
	.zero		1024


//--------------------- .nv.shared.uncontiguous_cumulate_sum_square_bf16 --------------------------
	.section	.nv.shared.uncontiguous_cumulate_sum_square_bf16,"aw",@nobits
	.sectionflags	@""
	.align	16
	.zero		1024


//--------------------- .nv.shared.uncontiguous_sum_square_bf16 --------------------------
	.section	.nv.shared.uncontiguous_sum_square_bf16,"aw",@nobits
	.sectionflags	@""
	.align	16
	.zero		1024


//--------------------- .nv.shared.contiguous_cumulate_sum_square_bf16 --------------------------
	.section	.nv.shared.contiguous_cumulate_sum_square_bf16,"aw",@nobits
	.sectionflags	@""
	.align	16
	.zero		1024


//--------------------- .nv.shared.contiguous_sum_square_bf16 --------------------------
	.section	.nv.shared.contiguous_sum_square_bf16,"aw",@nobits
	.sectionflags	@""
	.align	16
	.zero		1024


//--------------------- .nv.shared.contiguous_sum_square33_f16 --------------------------
	.section	.nv.shared.contiguous_sum_square33_f16,"aw",@nobits
	.sectionflags	@""
	.align	16
	.zero		1024


//--------------------- .nv.shared.contiguous_sum_square3_f16 --------------------------
	.section	.nv.shared.contiguous_sum_square3_f16,"aw",@nobits
	.sectionflags	@""
	.align	16
	.zero		1024


//--------------------- .nv.shared.contiguous_sum_square22_f16 --------------------------
	.section	.nv.shared.contiguous_sum_square22_f16,"aw",@nobits
	.sectionflags	@""
	.align	16
	.zero		1024


//--------------------- .nv.shared.contiguous_sum_square2_f16 --------------------------
	.section	.nv.shared.contiguous_sum_square2_f16,"aw",@nobits
	.sectionflags	@""
	.align	16
	.zero		1024


//--------------------- .nv.shared.uncontiguous_cumulate_sum_square_f16 --------------------------
	.section	.nv.shared.uncontiguous_cumulate_sum_square_f16,"aw",@nobits
	.sectionflags	@""
	.align	16
	.zero		1024


//--------------------- .nv.shared.uncontiguous_sum_square_f16 --------------------------
	.section	.nv.shared.uncontiguous_sum_square_f16,"aw",@nobits
	.sectionflags	@""
	.align	16
	.zero		1024


//--------------------- .nv.shared.contiguous_cumulate_sum_square_f16 --------------------------
	.section	.nv.shared.contiguous_cumulate_sum_square_f16,"aw",@nobits
	.sectionflags	@""
	.align	16
	.zero		1024


//--------------------- .nv.shared.contiguous_sum_square_f16 --------------------------
	.section	.nv.shared.contiguous_sum_square_f16,"aw",@nobits
	.sectionflags	@""
	.align	16
	.zero		1024


//--------------------- .nv.shared.contiguous_sum_square33_f64 --------------------------
	.section	.nv.shared.contiguous_sum_square33_f64,"aw",@nobits
	.sectionflags	@""
	.align	16
	.zero		1024


//--------------------- .nv.shared.contiguous_sum_square3_f64 --------------------------
	.section	.nv.shared.contiguous_sum_square3_f64,"aw",@nobits
	.sectionflags	@""
	.align	16
	.zero		1024


//--------------------- .nv.shared.contiguous_sum_square22_f64 --------------------------
	.section	.nv.shared.contiguous_sum_square22_f64,"aw",@nobits
	.sectionflags	@""
	.align	16
	.zero		1024


//--------------------- .nv.shared.contiguous_sum_square2_f64 --------------------------
	.section	.nv.shared.contiguous_sum_square2_f64,"aw",@nobits
	.sectionflags	@""
	.align	16
	.zero		1024


//--------------------- .nv.shared.uncontiguous_cumulate_sum_square_f64 --------------------------
	.section	.nv.shared.uncontiguous_cumulate_sum_square_f64,"aw",@nobits
	.sectionflags	@""
	.align	16
	.zero		1024


//--------------------- .nv.shared.uncontiguous_sum_square_f64 --------------------------
	.section	.nv.shared.uncontiguous_sum_square_f64,"aw",@nobits
	.sectionflags	@""
	.align	16
	.zero		1024


//--------------------- .nv.shared.contiguous_cumulate_sum_square_f64 --------------------------
	.section	.nv.shared.contiguous_cumulate_sum_square_f64,"aw",@nobits
	.sectionflags	@""
	.align	16
	.zero		1024


//--------------------- .nv.shared.contiguous_sum_square_f64 --------------------------
	.section	.nv.shared.contiguous_sum_square_f64,"aw",@nobits
	.sectionflags	@""
	.align	16
	.zero		1024


//--------------------- .nv.shared.contiguous_sum_square33_f32 --------------------------
	.section	.nv.shared.contiguous_sum_square33_f32,"aw",@nobits
	.sectionflags	@""
	.align	16
	.zero		1024


//--------------------- .nv.shared.contiguous_sum_square3_f32 --------------------------
	.section	.nv.shared.contiguous_sum_square3_f32,"aw",@nobits
	.sectionflags	@""
	.align	16
	.zero		1024


//--------------------- .nv.shared.contiguous_sum_square22_f32 --------------------------
	.section	.nv.shared.contiguous_sum_square22_f32,"aw",@nobits
	.sectionflags	@""
	.align	16
	.zero		1024


//--------------------- .nv.shared.contiguous_sum_square2_f32 --------------------------
	.section	.nv.shared.contiguous_sum_square2_f32,"aw",@nobits
	.sectionflags	@""
	.align	16
	.zero		1024


//--------------------- .nv.shared.uncontiguous_cumulate_sum_square_f32 --------------------------
	.section	.nv.shared.uncontiguous_cumulate_sum_square_f32,"aw",@nobits
	.sectionflags	@""
	.align	16
	.zero		1024


//--------------------- .nv.shared.uncontiguous_sum_square_f32 --------------------------
	.section	.nv.shared.uncontiguous_sum_square_f32,"aw",@nobits
	.sectionflags	@""
	.align	16
	.zero		1024


//--------------------- .nv.shared.contiguous_cumulate_sum_square_f32 --------------------------
	.section	.nv.shared.contiguous_cumulate_sum_square_f32,"aw",@nobits
	.sectionflags	@""
	.align	16
	.zero		1024


//--------------------- .nv.shared.contiguous_sum_square_f32 --------------------------
	.section	.nv.shared.contiguous_sum_square_f32,"aw",@nobits
	.sectionflags	@""
	.align	16
	.zero		1024


//--------------------- .nv.shared.contiguous_sum_square33_u64 --------------------------
	.section	.nv.shared.contiguous_sum_square33_u64,"aw",@nobits
	.sectionflags	@""
	.align	16
	.zero		1024


//--------------------- .nv.shared.contiguous_sum_square3_u64 --------------------------
	.section	.nv.shared.contiguous_sum_square3_u64,"aw",@nobits
	.sectionflags	@""
	.align	16
	.zero		1024


//--------------------- .nv.shared.contiguous_sum_square22_u64 --------------------------
	.section	.nv.shared.contiguous_sum_square22_u64,"aw",@nobits
	.sectionflags	@""
	.align	16
	.zero		1024


//--------------------- .nv.shared.contiguous_sum_square2_u64 --------------------------
	.section	.nv.shared.contiguous_sum_square2_u64,"aw",@nobits
	.sectionflags	@""
	.align	16
	.zero		1024


//--------------------- .nv.shared.uncontiguous_cumulate_sum_square_u64 --------------------------
	.section	.nv.shared.uncontiguous_cumulate_sum_square_u64,"aw",@nobits
	.sectionflags	@""
	.align	16
	.zero		1024


//--------------------- .nv.shared.uncontiguous_sum_square_u64 --------------------------
	.section	.nv.shared.uncontiguous_sum_square_u64,"aw",@nobits
	.sectionflags	@""
	.align	16
	.zero		1024


//--------------------- .nv.shared.contiguous_cumulate_sum_square_u64 --------------------------
	.section	.nv.shared.contiguous_cumulate_sum_square_u64,"aw",@nobits
	.sectionflags	@""
	.align	16
	.zero		1024


//--------------------- .nv.shared.contiguous_sum_square_u64 --------------------------
	.section	.nv.shared.contiguous_sum_square_u64,"aw",@nobits
	.sectionflags	@""
	.align	16
	.zero		1024


//--------------------- .nv.shared.contiguous_sum_square33_u32 --------------------------
	.section	.nv.shared.contiguous_sum_square33_u32,"aw",@nobits
	.sectionflags	@""
	.align	16
	.zero		1024


//--------------------- .nv.shared.contiguous_sum_square3_u32 --------------------------
	.section	.nv.shared.contiguous_sum_square3_u32,"aw",@nobits
	.sectionflags	@""
	.align	16
	.zero		1024


//--------------------- .nv.shared.contiguous_sum_square22_u32 --------------------------
	.section	.nv.shared.contiguous_sum_square22_u32,"aw",@nobits
	.sectionflags	@""
	.align	16
	.zero		1024


//--------------------- .nv.shared.contiguous_sum_square2_u32 --------------------------
	.section	.nv.shared.contiguous_sum_square2_u32,"aw",@nobits
	.sectionflags	@""
	.align	16
	.zero		1024


//--------------------- .nv.shared.uncontiguous_cumulate_sum_square_u32 --------------------------
	.section	.nv.shared.uncontiguous_cumulate_sum_square_u32,"aw",@nobits
	.sectionflags	@""
	.align	16
	.zero		1024


//--------------------- .nv.shared.uncontiguous_sum_square_u32 --------------------------
	.section	.nv.shared.uncontiguous_sum_square_u32,"aw",@nobits
	.sectionflags	@""
	.align	16
	.zero		1024


//--------------------- .nv.shared.contiguous_cumulate_sum_square_u32 --------------------------
	.section	.nv.shared.contiguous_cumulate_sum_square_u32,"aw",@nobits
	.sectionflags	@""
	.align	16
	.zero		1024


//--------------------- .nv.shared.contiguous_sum_square_u32 --------------------------
	.section	.nv.shared.contiguous_sum_square_u32,"aw",@nobits
	.sectionflags	@""
	.align	16
	.zero		1024


//--------------------- .nv.shared.contiguous_sum_square33_u16 --------------------------
	.section	.nv.shared.contiguous_sum_square33_u16,"aw",@nobits
	.sectionflags	@""
	.align	16
	.zero		1024


//--------------------- .nv.shared.contiguous_sum_square3_u16 --------------------------
	.section	.nv.shared.contiguous_sum_square3_u16,"aw",@nobits
	.sectionflags	@""
	.align	16
	.zero		1024


//--------------------- .nv.shared.contiguous_sum_square22_u16 --------------------------
	.section	.nv.shared.contiguous_sum_square22_u16,"aw",@nobits
	.sectionflags	@""
	.align	16
	.zero		1024


//--------------------- .nv.shared.contiguous_sum_square2_u16 --------------------------
	.section	.nv.shared.contiguous_sum_square2_u16,"aw",@nobits
	.sectionflags	@""
	.align	16
	.zero		1024


//--------------------- .nv.shared.uncontiguous_cumulate_sum_square_u16 --------------------------
	.section	.nv.shared.uncontiguous_cumulate_sum_square_u16,"aw",@nobits
	.sectionflags	@""
	.align	16
	.zero		1024


//--------------------- .nv.shared.uncontiguous_sum_square_u16 --------------------------
	.section	.nv.shared.uncontiguous_sum_square_u16,"aw",@nobits
	.sectionflags	@""
	.align	16
	.zero		1024


//--------------------- .nv.shared.contiguous_cumulate_sum_square_u16 --------------------------
	.section	.nv.shared.contiguous_cumulate_sum_square_u16,"aw",@nobits
	.sectionflags	@""
	.align	16
	.zero		1024


//--------------------- .nv.shared.contiguous_sum_square_u16 --------------------------
	.section	.nv.shared.contiguous_sum_square_u16,"aw",@nobits
	.sectionflags	@""
	.align	16
	.zero		1024


//--------------------- .nv.shared.contiguous_sum_square33_u8 --------------------------
	.section	.nv.shared.contiguous_sum_square33_u8,"aw",@nobits
	.sectionflags	@""
	.align	16
	.zero		1024


//--------------------- .nv.shared.contiguous_sum_square3_u8 --------------------------
	.section	.nv.shared.contiguous_sum_square3_u8,"aw",@nobits
	.sectionflags	@""
	.align	16
	.zero		1024


//--------------------- .nv.shared.contiguous_sum_square22_u8 --------------------------
	.section	.nv.shared.contiguous_sum_square22_u8,"aw",@nobits
	.sectionflags	@""
	.align	16
	.zero		1024


//--------------------- .nv.shared.contiguous_sum_square2_u8 --------------------------
	.section	.nv.shared.contiguous_sum_square2_u8,"aw",@nobits
	.sectionflags	@""
	.align	16
	.zero		1024


//--------------------- .nv.shared.uncontiguous_cumulate_sum_square_u8 --------------------------
	.section	.nv.shared.uncontiguous_cumulate_sum_square_u8,"aw",@nobits
	.sectionflags	@""
	.align	16
	.zero		1024


//--------------------- .nv.shared.uncontiguous_sum_square_u8 --------------------------
	.section	.nv.shared.uncontiguous_sum_square_u8,"aw",@nobits
	.sectionflags	@""
	.align	16
	.zero		1024


//--------------------- .nv.shared.contiguous_cumulate_sum_square_u8 --------------------------
	.section	.nv.shared.contiguous_cumulate_sum_square_u8,"aw",@nobits
	.sectionflags	@""
	.align	16
	.zero		1024


//--------------------- .nv.shared.contiguous_sum_square_u8 --------------------------
	.section	.nv.shared.contiguous_sum_square_u8,"aw",@nobits
	.sectionflags	@""
	.align	16
	.zero		1024


//--------------------- .nv.shared.contiguous_sum_square33_i64 --------------------------
	.section	.nv.shared.contiguous_sum_square33_i64,"aw",@nobits
	.sectionflags	@""
	.align	16
	.zero		1024


//--------------------- .nv.shared.contiguous_sum_square3_i64 --------------------------
	.section	.nv.shared.contiguous_sum_square3_i64,"aw",@nobits
	.sectionflags	@""
	.align	16
	.zero		1024


//--------------------- .nv.shared.contiguous_sum_square22_i64 --------------------------
	.section	.nv.shared.contiguous_sum_square22_i64,"aw",@nobits
	.sectionflags	@""
	.align	16
	.zero		1024


//--------------------- .nv.shared.contiguous_sum_square2_i64 --------------------------
	.section	.nv.shared.contiguous_sum_square2_i64,"aw",@nobits
	.sectionflags	@""
	.align	16
	.zero		1024


//--------------------- .nv.shared.uncontiguous_cumulate_sum_square_i64 --------------------------
	.section	.nv.shared.uncontiguous_cumulate_sum_square_i64,"aw",@nobits
	.sectionflags	@""
	.align	16
	.zero		1024


//--------------------- .nv.shared.uncontiguous_sum_square_i64 --------------------------
	.section	.nv.shared.uncontiguous_sum_square_i64,"aw",@nobits
	.sectionflags	@""
	.align	16
	.zero		1024


//--------------------- .nv.shared.contiguous_cumulate_sum_square_i64 --------------------------
	.section	.nv.shared.contiguous_cumulate_sum_square_i64,"aw",@nobits
	.sectionflags	@""
	.align	16
	.zero		1024


//--------------------- .nv.shared.contiguous_sum_square_i64 --------------------------
	.section	.nv.shared.contiguous_sum_square_i64,"aw",@nobits
	.sectionflags	@""
	.align	16
	.zero		1024


//--------------------- .nv.shared.contiguous_sum_square33_i32 --------------------------
	.section	.nv.shared.contiguous_sum_square33_i32,"aw",@nobits
	.sectionflags	@""
	.align	16
	.zero		1024


//--------------------- .nv.shared.contiguous_sum_square3_i32 --------------------------
	.section	.nv.shared.contiguous_sum_square3_i32,"aw",@nobits
	.sectionflags	@""
	.align	16
	.zero		1024


//--------------------- .nv.shared.contiguous_sum_square22_i32 --------------------------
	.section	.nv.shared.contiguous_sum_square22_i32,"aw",@nobits
	.sectionflags	@""
	.align	16
	.zero		1024


//--------------------- .nv.shared.contiguous_sum_square2_i32 --------------------------
	.section	.nv.shared.contiguous_sum_square2_i32,"aw",@nobits
	.sectionflags	@""
	.align	16
	.zero		1024


//--------------------- .nv.shared.uncontiguous_cumulate_sum_square_i32 --------------------------
	.section	.nv.shared.uncontiguous_cumulate_sum_square_i32,"aw",@nobits
	.sectionflags	@""
	.align	16
	.zero		1024


//--------------------- .nv.shared.uncontiguous_sum_square_i32 --------------------------
	.section	.nv.shared.uncontiguous_sum_square_i32,"aw",@nobits
	.sectionflags	@""
	.align	16
	.zero		1024


//--------------------- .nv.shared.contiguous_cumulate_sum_square_i32 --------------------------
	.section	.nv.shared.contiguous_cumulate_sum_square_i32,"aw",@nobits
	.sectionflags	@""
	.align	16
	.zero		1024


//--------------------- .nv.shared.contiguous_sum_square_i32 --------------------------
	.section	.nv.shared.contiguous_sum_square_i32,"aw",@nobits
	.sectionflags	@""
	.align	16
	.zero		1024


//--------------------- .nv.shared.contiguous_sum_square33_i16 --------------------------
	.section	.nv.shared.contiguous_sum_square33_i16,"aw",@nobits
	.sectionflags	@""
	.align	16
	.zero		1024


//--------------------- .nv.shared.contiguous_sum_square3_i16 --------------------------
	.section	.nv.shared.contiguous_sum_square3_i16,"aw",@nobits
	.sectionflags	@""
	.align	16
	.zero		1024


//--------------------- .nv.shared.contiguous_sum_square22_i16 --------------------------
	.section	.nv.shared.contiguous_sum_square22_i16,"aw",@nobits
	.sectionflags	@""
	.align	16
	.zero		1024


//--------------------- .nv.shared.contiguous_sum_square2_i16 --------------------------
	.section	.nv.shared.contiguous_sum_square2_i16,"aw",@nobits
	.sectionflags	@""
	.align	16
	.zero		1024


//--------------------- .nv.shared.uncontiguous_cumulate_sum_square_i16 --------------------------
	.section	.nv.shared.uncontiguous_cumulate_sum_square_i16,"aw",@nobits
	.sectionflags	@""
	.align	16
	.zero		1024


//--------------------- .nv.shared.uncontiguous_sum_square_i16 --------------------------
	.section	.nv.shared.uncontiguous_sum_square_i16,"aw",@nobits
	.sectionflags	@""
	.align	16
	.zero		1024


//--------------------- .nv.shared.contiguous_cumulate_sum_square_i16 --------------------------
	.section	.nv.shared.contiguous_cumulate_sum_square_i16,"aw",@nobits
	.sectionflags	@""
	.align	16
	.zero		1024


//--------------------- .nv.shared.contiguous_sum_square_i16 --------------------------
	.section	.nv.shared.contiguous_sum_square_i16,"aw",@nobits
	.sectionflags	@""
	.align	16
	.zero		1024


//--------------------- .nv.shared.contiguous_sum_square33_i8 --------------------------
	.section	.nv.shared.contiguous_sum_square33_i8,"aw",@nobits
	.sectionflags	@""
	.align	16
	.zero		1024


//--------------------- .nv.shared.contiguous_sum_square3_i8 --------------------------
	.section	.nv.shared.contiguous_sum_square3_i8,"aw",@nobits
	.sectionflags	@""
	.align	16
	.zero		1024


//--------------------- .nv.shared.contiguous_sum_square22_i8 --------------------------
	.section	.nv.shared.contiguous_sum_square22_i8,"aw",@nobits
	.sectionflags	@""
	.align	16
	.zero		1024


//--------------------- .nv.shared.contiguous_sum_square2_i8 --------------------------
	.section	.nv.shared.contiguous_sum_square2_i8,"aw",@nobits
	.sectionflags	@""
	.align	16
	.zero		1024


//--------------------- .nv.shared.uncontiguous_cumulate_sum_square_i8 --------------------------
	.section	.nv.shared.uncontiguous_cumulate_sum_square_i8,"aw",@nobits
	.sectionflags	@""
	.align	16
	.zero		1024


//--------------------- .nv.shared.uncontiguous_sum_square_i8 --------------------------
	.section	.nv.shared.uncontiguous_sum_square_i8,"aw",@nobits
	.sectionflags	@""
	.align	16
	.zero		1024


//--------------------- .nv.shared.contiguous_cumulate_sum_square_i8 --------------------------
	.section	.nv.shared.contiguous_cumulate_sum_square_i8,"aw",@nobits
	.sectionflags	@""
	.align	16
	.zero		1024


//--------------------- .nv.shared.contiguous_sum_square_i8 --------------------------
	.section	.nv.shared.contiguous_sum_square_i8,"aw",@nobits
	.sectionflags	@""
	.align	16
	.zero		1024


//--------------------- .nv.shared.contiguous_sum_square33_bool --------------------------
	.section	.nv.shared.contiguous_sum_square33_bool,"aw",@nobits
	.sectionflags	@""
	.align	16
	.zero		1024


//--------------------- .nv.shared.contiguous_sum_square3_bool --------------------------
	.section	.nv.shared.contiguous_sum_square3_bool,"aw",@nobits
	.sectionflags	@""
	.align	16
	.zero		1024


//--------------------- .nv.shared.contiguous_sum_square22_bool --------------------------
	.section	.nv.shared.contiguous_sum_square22_bool,"aw",@nobits
	.sectionflags	@""
	.align	16
	.zero		1024


//--------------------- .nv.shared.contiguous_sum_square2_bool --------------------------
	.section	.nv.shared.contiguous_sum_square2_bool,"aw",@nobits
	.sectionflags	@""
	.align	16
	.zero		1024


//--------------------- .nv.shared.uncontiguous_cumulate_sum_square_bool --------------------------
	.section	.nv.shared.uncontiguous_cumulate_sum_square_bool,"aw",@nobits
	.sectionflags	@""
	.align	16
	.zero		1024


//--------------------- .nv.shared.uncontiguous_sum_square_bool --------------------------
	.section	.nv.shared.uncontiguous_sum_square_bool,"aw",@nobits
	.sectionflags	@""
	.align	16
	.zero		1024


//--------------------- .nv.shared.contiguous_cumulate_sum_square_bool --------------------------
	.section	.nv.shared.contiguous_cumulate_sum_square_bool,"aw",@nobits
	.sectionflags	@""
	.align	16
	.zero		1024


//--------------------- .nv.shared.contiguous_sum_square_bool --------------------------
	.section	.nv.shared.contiguous_sum_square_bool,"aw",@nobits
	.sectionflags	@""
	.align	16
	.zero		1024


//--------------------- .nv.constant0.contiguous_reducel333_bf16 --------------------------
	.section	.nv.constant0.contiguous_reducel333_bf16,"a",@progbits
	.sectionflags	@""
	.align	4
.nv.constant0.contiguous_reducel333_bf16:
	.zero		936


//--------------------- .nv.constant0.contiguous_reducel33_bf16 --------------------------
	.section	.nv.constant0.contiguous_reducel33_bf16,"a",@progbits
	.sectionflags	@""
	.align	4
.nv.constant0.contiguous_reducel33_bf16:
	.zero		952


//--------------------- .nv.constant0.contiguous_reducel322_bf16 --------------------------
	.section	.nv.constant0.contiguous_reducel322_bf16,"a",@progbits
	.sectionflags	@""
	.align	4
.nv.constant0.contiguous_reducel322_bf16:
	.zero		928


//--------------------- .nv.constant0.contiguous_reducel32_bf16 --------------------------
	.section	.nv.constant0.contiguous_reducel32_bf16,"a",@progbits
	.sectionflags	@""
	.align	4
.nv.constant0.contiguous_reducel32_bf16:
	.zero		952


//--------------------- .nv.constant0.uncontiguous_cumulate_reducel3_bf16 --------------------------
	.section	.nv.constant0.uncontiguous_cumulate_reducel3_bf16,"a",@progbits
	.sectionflags	@""
	.align	4
.nv.constant0.uncontiguous_cumulate_reducel3_bf16:
	.zero		944


//--------------------- .nv.constant0.uncontiguous_reducel3_bf16 --------------------------
	.section	.nv.constant0.uncontiguous_reducel3_bf16,"a",@progbits
	.sectionflags	@""
	.align	4
.nv.constant0.uncontiguous_reducel3_bf16:
	.zero		944


//--------------------- .nv.constant0.contiguous_cumulate_reducel3_bf16 --------------------------
	.section	.nv.constant0.contiguous_cumulate_reducel3_bf16,"a",@progbits
	.sectionflags	@""
	.align	4
.nv.constant0.contiguous_cumulate_reducel3_bf16:
	.zero		920


//--------------------- .nv.constant0.contiguous_reducel3_bf16 --------------------------
	.section	.nv.constant0.contiguous_reducel3_bf16,"a",@progbits
	.sectionflags	@""
	.align	4
.nv.constant0.contiguous_reducel3_bf16:
	.zero		920


//--------------------- .nv.constant0.contiguous_reducel333_f16 --------------------------
	.section	.nv.constant0.contiguous_reducel333_f16,"a",@progbits
	.sectionflags	@""
	.align	4
.nv.constant0.contiguous_reducel333_f16:
	.zero		936


//--------------------- .nv.constant0.contiguous_reducel33_f16 --------------------------
	.section	.nv.constant0.contiguous_reducel33_f16,"a",@progbits
	.sectionflags	@""
	.align	4
.nv.constant0.contiguous_reducel33_f16:
	.zero		952


//--------------------- .nv.constant0.contiguous_reducel322_f16 --------------------------
	.section	.nv.constant0.contiguous_reducel322_f16,"a",@progbits
	.sectionflags	@""
	.align	4
.nv.constant0.contiguous_reducel322_f16:
	.zero		928


//--------------------- .nv.constant0.contiguous_reducel32_f16 --------------------------
	.section	.nv.constant0.contiguous_reducel32_f16,"a",@progbits
	.sectionflags	@""
	.align	4
.nv.constant0.contiguous_reducel32_f16:
	.zero		952


//--------------------- .nv.constant0.uncontiguous_cumulate_reducel3_f16 --------------------------
	.section	.nv.constant0.uncontiguous_cumulate_reducel3_f16,"a",@progbits
	.sectionflags	@""
	.align	4
.nv.constant0.uncontiguous_cumulate_reducel3_f16:
	.zero		944


//--------------------- .nv.constant0.uncontiguous_reducel3_f16 --------------------------
	.section	.nv.constant0.uncontiguous_reducel3_f16,"a",@progbits
	.sectionflags	@""
	.align	4
.nv.constant0.uncontiguous_reducel3_f16:
	.zero		944


//--------------------- .nv.constant0.contiguous_cumulate_reducel3_f16 --------------------------
	.section	.nv.constant0.contiguous_cumulate_reducel3_f16,"a",@progbits
	.sectionflags	@""
	.align	4
.nv.constant0.contiguous_cumulate_reducel3_f16:
	.zero		920


//--------------------- .nv.constant0.contiguous_reducel3_f16 --------------------------
	.section	.nv.constant0.contiguous_reducel3_f16,"a",@progbits
	.sectionflags	@""
	.align	4
.nv.constant0.contiguous_reducel3_f16:
	.zero		920


//--------------------- .nv.constant0.contiguous_reducel333_f64 --------------------------
	.section	.nv.constant0.contiguous_reducel333_f64,"a",@progbits
	.sectionflags	@""
	.align	4
.nv.constant0.contiguous_reducel333_f64:
	.zero		936


//--------------------- .nv.constant0.contiguous_reducel33_f64 --------------------------
	.section	.nv.constant0.contiguous_reducel33_f64,"a",@progbits
	.sectionflags	@""
	.align	4
.nv.constant0.contiguous_reducel33_f64:
	.zero		952


//--------------------- .nv.constant0.contiguous_reducel322_f64 --------------------------
	.section	.nv.constant0.contiguous_reducel322_f64,"a",@progbits
	.sectionflags	@""
	.align	4
.nv.constant0.contiguous_reducel322_f64:
	.zero		928


//--------------------- .nv.constant0.contiguous_reducel32_f64 --------------------------
	.section	.nv.constant0.contiguous_reducel32_f64,"a",@progbits
	.sectionflags	@""
	.align	4
.nv.constant0.contiguous_reducel32_f64:
	.zero		952


//--------------------- .nv.constant0.uncontiguous_cumulate_reducel3_f64 --------------------------
	.section	.nv.constant0.uncontiguous_cumulate_reducel3_f64,"a",@progbits
	.sectionflags	@""
	.align	4
.nv.constant0.uncontiguous_cumulate_reducel3_f64:
	.zero		944


//--------------------- .nv.constant0.uncontiguous_reducel3_f64 --------------------------
	.section	.nv.constant0.uncontiguous_reducel3_f64,"a",@progbits
	.sectionflags	@""
	.align	4
.nv.constant0.uncontiguous_reducel3_f64:
	.zero		944


//--------------------- .nv.constant0.contiguous_cumulate_reducel3_f64 --------------------------
	.section	.nv.constant0.contiguous_cumulate_reducel3_f64,"a",@progbits
	.sectionflags	@""
	.align	4
.nv.constant0.contiguous_cumulate_reducel3_f64:
	.zero		920


//--------------------- .nv.constant0.contiguous_reducel3_f64 --------------------------
	.section	.nv.constant0.contiguous_reducel3_f64,"a",@progbits
	.sectionflags	@""
	.align	4
.nv.constant0.contiguous_reducel3_f64:
	.zero		920


//--------------------- .nv.constant0.contiguous_reducel333_f32 --------------------------
	.section	.nv.constant0.contiguous_reducel333_f32,"a",@progbits
	.sectionflags	@""
	.align	4
.nv.constant0.contiguous_reducel333_f32:
	.zero		936


//--------------------- .nv.constant0.contiguous_reducel33_f32 --------------------------
	.section	.nv.constant0.contiguous_reducel33_f32,"a",@progbits
	.sectionflags	@""
	.align	4
.nv.constant0.contiguous_reducel33_f32:
	.zero		952


//--------------------- .nv.constant0.contiguous_reducel322_f32 --------------------------
	.section	.nv.constant0.contiguous_reducel322_f32,"a",@progbits
	.sectionflags	@""
	.align	4
.nv.constant0.contiguous_reducel322_f32:
	.zero		928


//--------------------- .nv.constant0.contiguous_reducel32_f32 --------------------------
	.section	.nv.constant0.contiguous_reducel32_f32,"a",@progbits
	.sectionflags	@""
	.align	4
.nv.constant0.contiguous_reducel32_f32:
	.zero		952


//--------------------- .nv.constant0.uncontiguous_cumulate_reducel3_f32 --------------------------
	.section	.nv.constant0.uncontiguous_cumulate_reducel3_f32,"a",@progbits
	.sectionflags	@""
	.align	4
.nv.constant0.uncontiguous_cumulate_reducel3_f32:
	.zero		944


//--------------------- .nv.constant0.uncontiguous_reducel3_f32 --------------------------
	.section	.nv.constant0.uncontiguous_reducel3_f32,"a",@progbits
	.sectionflags	@""
	.align	4
.nv.constant0.uncontiguous_reducel3_f32:
	.zero		944


//--------------------- .nv.constant0.contiguous_cumulate_reducel3_f32 --------------------------
	.section	.nv.constant0.contiguous_cumulate_reducel3_f32,"a",@progbits
	.sectionflags	@""
	.align	4
.nv.constant0.contiguous_cumulate_reducel3_f32:
	.zero		920


//--------------------- .nv.constant0.contiguous_reducel3_f32 --------------------------
	.section	.nv.constant0.contiguous_reducel3_f32,"a",@progbits
	.sectionflags	@""
	.align	4
.nv.constant0.contiguous_reducel3_f32:
	.zero		920


//--------------------- .nv.constant0.contiguous_reducel333_u64 --------------------------
	.section	.nv.constant0.contiguous_reducel333_u64,"a",@progbits
	.sectionflags	@""
	.align	4
.nv.constant0.contiguous_reducel333_u64:
	.zero		936


//--------------------- .nv.constant0.contiguous_reducel33_u64 --------------------------
	.section	.nv.constant0.contiguous_reducel33_u64,"a",@progbits
	.sectionflags	@""
	.align	4
.nv.constant0.contiguous_reducel33_u64:
	.zero		952


//--------------------- .nv.constant0.contiguous_reducel322_u64 --------------------------
	.section	.nv.constant0.contiguous_reducel322_u64,"a",@progbits
	.sectionflags	@""
	.align	4
.nv.constant0.contiguous_reducel322_u64:
	.zero		928


//--------------------- .nv.constant0.contiguous_reducel32_u64 --------------------------
	.section	.nv.constant0.contiguous_reducel32_u64,"a",@progbits
	.sectionflags	@""
	.align	4
.nv.constant0.contiguous_reducel32_u64:
	.zero		952


//--------------------- .nv.constant0.uncontiguous_cumulate_reducel3_u64 --------------------------
	.section	.nv.constant0.uncontiguous_cumulate_reducel3_u64,"a",@progbits
	.sectionflags	@""
	.align	4
.nv.constant0.uncontiguous_cumulate_reducel3_u64:
	.zero		944


//--------------------- .nv.constant0.uncontiguous_reducel3_u64 --------------------------
	.section	.nv.constant0.uncontiguous_reducel3_u64,"a",@progbits
	.sectionflags	@""
	.align	4
.nv.constant0.uncontiguous_reducel3_u64:
	.zero		944


//--------------------- .nv.constant0.contiguous_cumulate_reducel3_u64 --------------------------
	.section	.nv.constant0.contiguous_cumulate_reducel3_u64,"a",@progbits
	.sectionflags	@""
	.align	4
.nv.constant0.contiguous_cumulate_reducel3_u64:
	.zero		920


//--------------------- .nv.constant0.contiguous_reducel3_u64 --------------------------
	.section	.nv.constant0.contiguous_reducel3_u64,"a",@progbits
	.sectionflags	@""
	.align	4
.nv.constant0.contiguous_reducel3_u64:
	.zero		920


//--------------------- .nv.constant0.contiguous_reducel333_u32 --------------------------
	.section	.nv.constant0.contiguous_reducel333_u32,"a",@progbits
	.sectionflags	@""
	.align	4
.nv.constant0.contiguous_reducel333_u32:
	.zero		936


//--------------------- .nv.constant0.contiguous_reducel33_u32 --------------------------
	.section	.nv.constant0.contiguous_reducel33_u32,"a",@progbits
	.sectionflags	@""
	.align	4
.nv.constant0.contiguous_reducel33_u32:
	.zero		952


//--------------------- .nv.constant0.contiguous_reducel322_u32 --------------------------
	.section	.nv.constant0.contiguous_reducel322_u32,"a",@progbits
	.sectionflags	@""
	.align	4
.nv.constant0.contiguous_reducel322_u32:
	.zero		928


//--------------------- .nv.constant0.contiguous_reducel32_u32 --------------------------
	.section	.nv.constant0.contiguous_reducel32_u32,"a",@progbits
	.sectionflags	@""
	.align	4
.nv.constant0.contiguous_reducel32_u32:
	.zero		952


//--------------------- .nv.constant0.uncontiguous_cumulate_reducel3_u32 --------------------------
	.section	.nv.constant0.uncontiguous_cumulate_reducel3_u32,"a",@progbits
	.sectionflags	@""
	.align	4
.nv.constant0.uncontiguous_cumulate_reducel3_u32:
	.zero		944


//--------------------- .nv.constant0.uncontiguous_reducel3_u32 --------------------------
	.section	.nv.constant0.uncontiguous_reducel3_u32,"a",@progbits
	.sectionflags	@""
	.align	4
.nv.constant0.uncontiguous_reducel3_u32:
	.zero		944


//--------------------- .nv.constant0.contiguous_cumulate_reducel3_u32 --------------------------
	.section	.nv.constant0.contiguous_cumulate_reducel3_u32,"a",@progbits
	.sectionflags	@""
	.align	4
.nv.constant0.contiguous_cumulate_reducel3_u32:
	.zero		920


//--------------------- .nv.constant0.contiguous_reducel3_u32 --------------------------
	.section	.nv.constant0.contiguous_reducel3_u32,"a",@progbits
	.sectionflags	@""
	.align	4
.nv.constant0.contiguous_reducel3_u32:
	.zero		920


//--------------------- .nv.constant0.contiguous_reducel333_u16 --------------------------
	.section	.nv.constant0.contiguous_reducel333_u16,"a",@progbits
	.sectionflags	@""
	.align	4
.nv.constant0.contiguous_reducel333_u16:
	.zero		936


//--------------------- .nv.constant0.contiguous_reducel33_u16 --------------------------
	.section	.nv.constant0.contiguous_reducel33_u16,"a",@progbits
	.sectionflags	@""
	.align	4
.nv.constant0.contiguous_reducel33_u16:
	.zero		952


//--------------------- .nv.constant0.contiguous_reducel322_u16 --------------------------
	.section	.nv.constant0.contiguous_reducel322_u16,"a",@progbits
	.sectionflags	@""
	.align	4
.nv.constant0.contiguous_reducel322_u16:
	.zero		928


//--------------------- .nv.constant0.contiguous_reducel32_u16 --------------------------
	.section	.nv.constant0.contiguous_reducel32_u16,"a",@progbits
	.sectionflags	@""
	.align	4
.nv.constant0.contiguous_reducel32_u16:
	.zero		952


//--------------------- .nv.constant0.uncontiguous_cumulate_reducel3_u16 --------------------------
	.section	.nv.constant0.uncontiguous_cumulate_reducel3_u16,"a",@progbits
	.sectionflags	@""
	.align	4
.nv.constant0.uncontiguous_cumulate_reducel3_u16:
	.zero		944


//--------------------- .nv.constant0.uncontiguous_reducel3_u16 --------------------------
	.section	.nv.constant0.uncontiguous_reducel3_u16,"a",@progbits
	.sectionflags	@""
	.align	4
.nv.constant0.uncontiguous_reducel3_u16:
	.zero		944


//--------------------- .nv.constant0.contiguous_cumulate_reducel3_u16 --------------------------
	.section	.nv.constant0.contiguous_cumulate_reducel3_u16,"a",@progbits
	.sectionflags	@""
	.align	4
.nv.constant0.contiguous_cumulate_reducel3_u16:
	.zero		920


//--------------------- .nv.constant0.contiguous_reducel3_u16 --------------------------
	.section	.nv.constant0.contiguous_reducel3_u16,"a",@progbits
	.sectionflags	@""
	.align	4
.nv.constant0.contiguous_reducel3_u16:
	.zero		920


//--------------------- .nv.constant0.contiguous_reducel333_u8 --------------------------
	.section	.nv.constant0.contiguous_reducel333_u8,"a",@progbits
	.sectionflags	@""
	.align	4
.nv.constant0.contiguous_reducel333_u8:
	.zero		936


//--------------------- .nv.constant0.contiguous_reducel33_u8 --------------------------
	.section	.nv.constant0.contiguous_reducel33_u8,"a",@progbits
	.sectionflags	@""
	.align	4
.nv.constant0.contiguous_reducel33_u8:
	.zero		952


//--------------------- .nv.constant0.contiguous_reducel322_u8 --------------------------
	.section	.nv.constant0.contiguous_reducel322_u8,"a",@progbits
	.sectionflags	@""
	.align	4
.nv.constant0.contiguous_reducel322_u8:
	.zero		928


//--------------------- .nv.constant0.contiguous_reducel32_u8 --------------------------
	.section	.nv.constant0.contiguous_reducel32_u8,"a",@progbits
	.sectionflags	@""
	.align	4
.nv.constant0.contiguous_reducel32_u8:
	.zero		952


//--------------------- .nv.constant0.uncontiguous_cumulate_reducel3_u8 --------------------------
	.section	.nv.constant0.uncontiguous_cumulate_reducel3_u8,"a",@progbits
	.sectionflags	@""
	.align	4
.nv.constant0.uncontiguous_cumulate_reducel3_u8:
	.zero		944


//--------------------- .nv.constant0.uncontiguous_reducel3_u8 --------------------------
	.section	.nv.constant0.uncontiguous_reducel3_u8,"a",@progbits
	.sectionflags	@""
	.align	4
.nv.constant0.uncontiguous_reducel3_u8:
	.zero		944


//--------------------- .nv.constant0.contiguous_cumulate_reducel3_u8 --------------------------
	.section	.nv.constant0.contiguous_cumulate_reducel3_u8,"a",@progbits
	.sectionflags	@""
	.align	4
.nv.constant0.contiguous_cumulate_reducel3_u8:
	.zero		920


//--------------------- .nv.constant0.contiguous_reducel3_u8 --------------------------
	.section	.nv.constant0.contiguous_reducel3_u8,"a",@progbits
	.sectionflags	@""
	.align	4
.nv.constant0.contiguous_reducel3_u8:
	.zero		920


//--------------------- .nv.constant0.contiguous_reducel333_i64 --------------------------
	.section	.nv.constant0.contiguous_reducel333_i64,"a",@progbits
	.sectionflags	@""
	.align	4
.nv.constant0.contiguous_reducel333_i64:
	.zero		936


//--------------------- .nv.constant0.contiguous_reducel33_i64 --------------------------
	.section	.nv.constant0.contiguous_reducel33_i64,"a",@progbits
	.sectionflags	@""
	.align	4
.nv.constant0.contiguous_reducel33_i64:
	.zero		952


//--------------------- .nv.constant0.contiguous_reducel322_i64 --------------------------
	.section	.nv.constant0.contiguous_reducel322_i64,"a",@progbits
	.sectionflags	@""
	.align	4
.nv.constant0.contiguous_reducel322_i64:
	.zero		928


//--------------------- .nv.constant0.contiguous_reducel32_i64 --------------------------
	.section	.nv.constant0.contiguous_reducel32_i64,"a",@progbits
	.sectionflags	@""
	.align	4
.nv.constant0.contiguous_reducel32_i64:
	.zero		952


//--------------------- .nv.constant0.uncontiguous_cumulate_reducel3_i64 --------------------------
	.section	.nv.constant0.uncontiguous_cumulate_reducel3_i64,"a",@progbits
	.sectionflags	@""
	.align	4
.nv.constant0.uncontiguous_cumulate_reducel3_i64:
	.zero		944


//--------------------- .nv.constant0.uncontiguous_reducel3_i64 --------------------------
	.section	.nv.constant0.uncontiguous_reducel3_i64,"a",@progbits
	.sectionflags	@""
	.align	4
.nv.constant0.uncontiguous_reducel3_i64:
	.zero		944


//--------------------- .nv.constant0.contiguous_cumulate_reducel3_i64 --------------------------
	.section	.nv.constant0.contiguous_cumulate_reducel3_i64,"a",@progbits
	.sectionflags	@""
	.align	4
.nv.constant0.contiguous_cumulate_reducel3_i64:
	.zero		920


//--------------------- .nv.constant0.contiguous_reducel3_i64 --------------------------
	.section	.nv.constant0.contiguous_reducel3_i64,"a",@progbits
	.sectionflags	@""
	.align	4
.nv.constant0.contiguous_reducel3_i64:
	.zero		920


//--------------------- .nv.constant0.contiguous_reducel333_i32 --------------------------
	.section	.nv.constant0.contiguous_reducel333_i32,"a",@progbits
	.sectionflags	@""
	.align	4
.nv.constant0.contiguous_reducel333_i32:
	.zero		936


//--------------------- .nv.constant0.contiguous_reducel33_i32 --------------------------
	.section	.nv.constant0.contiguous_reducel33_i32,"a",@progbits
	.sectionflags	@""
	.align	4
.nv.constant0.contiguous_reducel33_i32:
	.zero		952


//--------------------- .nv.constant0.contiguous_reducel322_i32 --------------------------
	.section	.nv.constant0.contiguous_reducel322_i32,"a",@progbits
	.sectionflags	@""
	.align	4
.nv.constant0.contiguous_reducel322_i32:
	.zero		928


//--------------------- .nv.constant0.contiguous_reducel32_i32 --------------------------
	.section	.nv.constant0.contiguous_reducel32_i32,"a",@progbits
	.sectionflags	@""
	.align	4
.nv.constant0.contiguous_reducel32_i32:
	.zero		952


//--------------------- .nv.constant0.uncontiguous_cumulate_reducel3_i32 --------------------------
	.section	.nv.constant0.uncontiguous_cumulate_reducel3_i32,"a",@progbits
	.sectionflags	@""
	.align	4
.nv.constant0.uncontiguous_cumulate_reducel3_i32:
	.zero		944


//--------------------- .nv.constant0.uncontiguous_reducel3_i32 --------------------------
	.section	.nv.constant0.uncontiguous_reducel3_i32,"a",@progbits
	.sectionflags	@""
	.align	4
.nv.constant0.uncontiguous_reducel3_i32:
	.zero		944


//--------------------- .nv.constant0.contiguous_cumulate_reducel3_i32 --------------------------
	.section	.nv.constant0.contiguous_cumulate_reducel3_i32,"a",@progbits
	.sectionflags	@""
	.align	4
.nv.constant0.contiguous_cumulate_reducel3_i32:
	.zero		920


//--------------------- .nv.constant0.contiguous_reducel3_i32 --------------------------
	.section	.nv.constant0.contiguous_reducel3_i32,"a",@progbits
	.sectionflags	@""
	.align	4
.nv.constant0.contiguous_reducel3_i32:
	.zero		920


//--------------------- .nv.constant0.contiguous_reducel333_i16 --------------------------
	.section	.nv.constant0.contiguous_reducel333_i16,"a",@progbits
	.sectionflags	@""
	.align	4
.nv.constant0.contiguous_reducel333_i16:
	.zero		936


//--------------------- .nv.constant0.contiguous_reducel33_i16 --------------------------
	.section	.nv.constant0.contiguous_reducel33_i16,"a",@progbits
	.sectionflags	@""
	.align	4
.nv.constant0.contiguous_reducel33_i16:
	.zero		952


//--------------------- .nv.constant0.contiguous_reducel322_i16 --------------------------
	.section	.nv.constant0.contiguous_reducel322_i16,"a",@progbits
	.sectionflags	@""
	.align	4
.nv.constant0.contiguous_reducel322_i16:
	.zero		928


//--------------------- .nv.constant0.contiguous_reducel32_i16 --------------------------
	.section	.nv.constant0.contiguous_reducel32_i16,"a",@progbits
	.sectionflags	@""
	.align	4
.nv.constant0.contiguous_reducel32_i16:
	.zero		952


//--------------------- .nv.constant0.uncontiguous_cumulate_reducel3_i16 --------------------------
	.section	.nv.constant0.uncontiguous_cumulate_reducel3_i16,"a",@progbits
	.sectionflags	@""
	.align	4
.nv.constant0.uncontiguous_cumulate_reducel3_i16:
	.zero		944


//--------------------- .nv.constant0.uncontiguous_reducel3_i16 --------------------------
	.section	.nv.constant0.uncontiguous_reducel3_i16,"a",@progbits
	.sectionflags	@""
	.align	4
.nv.constant0.uncontiguous_reducel3_i16:
	.zero		944


//--------------------- .nv.constant0.contiguous_cumulate_reducel3_i16 --------------------------
	.section	.nv.constant0.contiguous_cumulate_reducel3_i16,"a",@progbits
	.sectionflags	@""
	.align	4
.nv.constant0.contiguous_cumulate_reducel3_i16:
	.zero		920


//--------------------- .nv.constant0.contiguous_reducel3_i16 --------------------------
	.section	.nv.constant0.contiguous_reducel3_i16,"a",@progbits
	.sectionflags	@""
	.align	4
.nv.constant0.contiguous_reducel3_i16:
	.zero		920


//--------------------- .nv.constant0.contiguous_reducel333_i8 --------------------------
	.section	.nv.constant0.contiguous_reducel333_i8,"a",@progbits
	.sectionflags	@""
	.align	4
.nv.constant0.contiguous_reducel333_i8:
	.zero		936


//--------------------- .nv.constant0.contiguous_reducel33_i8 --------------------------
	.section	.nv.constant0.contiguous_reducel33_i8,"a",@progbits
	.sectionflags	@""
	.align	4
.nv.constant0.contiguous_reducel33_i8:
	.zero		952


//--------------------- .nv.constant0.contiguous_reducel322_i8 --------------------------
	.section	.nv.constant0.contiguous_reducel322_i8,"a",@progbits
	.sectionflags	@""
	.align	4
.nv.constant0.contiguous_reducel322_i8:
	.zero		928


//--------------------- .nv.constant0.contiguous_reducel32_i8 --------------------------
	.section	.nv.constant0.contiguous_reducel32_i8,"a",@progbits
	.sectionflags	@""
	.align	4
.nv.constant0.contiguous_reducel32_i8:
	.zero		952


//--------------------- .nv.constant0.uncontiguous_cumulate_reducel3_i8 --------------------------
	.section	.nv.constant0.uncontiguous_cumulate_reducel3_i8,"a",@progbits
	.sectionflags	@""
	.align	4
.nv.constant0.uncontiguous_cumulate_reducel3_i8:
	.zero		944


//--------------------- .nv.constant0.uncontiguous_reducel3_i8 --------------------------
	.section	.nv.constant0.uncontiguous_reducel3_i8,"a",@progbits
	.sectionflags	@""
	.align	4
.nv.constant0.uncontiguous_reducel3_i8:
	.zero		944


//--------------------- .nv.constant0.contiguous_cumulate_reducel3_i8 --------------------------
	.section	.nv.constant0.contiguous_cumulate_reducel3_i8,"a",@progbits
	.sectionflags	@""
	.align	4
.nv.constant0.contiguous_cumulate_reducel3_i8:
	.zero		920


//--------------------- .nv.constant0.contiguous_reducel3_i8 --------------------------
	.section	.nv.constant0.contiguous_reducel3_i8,"a",@progbits
	.sectionflags	@""
	.align	4
.nv.constant0.contiguous_reducel3_i8:
	.zero		920


//--------------------- .nv.constant0.contiguous_reducel333_bool --------------------------
	.section	.nv.constant0.contiguous_reducel333_bool,"a",@progbits
	.sectionflags	@""
	.align	4
.nv.constant0.contiguous_reducel333_bool:
	.zero		936


//--------------------- .nv.constant0.contiguous_reducel33_bool --------------------------
	.section	.nv.constant0.contiguous_reducel33_bool,"a",@progbits
	.sectionflags	@""
	.align	4
.nv.constant0.contiguous_reducel33_bool:
	.zero		952


//--------------------- .nv.constant0.contiguous_reducel322_bool --------------------------
	.section	.nv.constant0.contiguous_reducel322_bool,"a",@progbits
	.sectionflags	@""
	.align	4
.nv.constant0.contiguous_reducel322_bool:
	.zero		928


//--------------------- .nv.constant0.contiguous_reducel32_bool --------------------------
	.section	.nv.constant0.contiguous_reducel32_bool,"a",@progbits
	.sectionflags	@""
	.align	4
.nv.constant0.contiguous_reducel32_bool:
	.zero		952


//--------------------- .nv.constant0.uncontiguous_cumulate_reducel3_bool --------------------------
	.section	.nv.constant0.uncontiguous_cumulate_reducel3_bool,"a",@progbits
	.sectionflags	@""
	.align	4
.nv.constant0.uncontiguous_cumulate_reducel3_bool:
	.zero		944


//--------------------- .nv.constant0.uncontiguous_reducel3_bool --------------------------
	.section	.nv.constant0.uncontiguous_reducel3_bool,"a",@progbits
	.sectionflags	@""
	.align	4
.nv.constant0.uncontiguous_reducel3_bool:
	.zero		944


//--------------------- .nv.constant0.contiguous_cumulate_reducel3_bool --------------------------
	.section	.nv.constant0.contiguous_cumulate_reducel3_bool,"a",@progbits
	.sectionflags	@""
	.align	4
.nv.constant0.contiguous_cumulate_reducel3_bool:
	.zero		920


//--------------------- .nv.constant0.contiguous_reducel3_bool --------------------------
	.section	.nv.constant0.contiguous_reducel3_bool,"a",@progbits
	.sectionflags	@""
	.align	4
.nv.constant0.contiguous_reducel3_bool:
	.zero		920


//--------------------- .nv.constant0.contiguous_sum_square33_bf16 --------------------------
	.section	.nv.constant0.contiguous_sum_square33_bf16,"a",@progbits
	.sectionflags	@""
	.align	4
.nv.constant0.contiguous_sum_square33_bf16:
	.zero		936


//--------------------- .nv.constant0.contiguous_sum_square3_bf16 --------------------------
	.section	.nv.constant0.contiguous_sum_square3_bf16,"a",@progbits
	.sectionflags	@""
	.align	4
.nv.constant0.contiguous_sum_square3_bf16:
	.zero		952


//--------------------- .nv.constant0.contiguous_sum_square22_bf16 --------------------------
	.section	.nv.constant0.contiguous_sum_square22_bf16,"a",@progbits
	.sectionflags	@""
	.align	4
.nv.constant0.contiguous_sum_square22_bf16:
	.zero		928


//--------------------- .nv.constant0.contiguous_sum_square2_bf16 --------------------------
	.section	.nv.constant0.contiguous_sum_square2_bf16,"a",@progbits
	.sectionflags	@""
	.align	4
.nv.constant0.contiguous_sum_square2_bf16:
	.zero		952


//--------------------- .nv.constant0.uncontiguous_cumulate_sum_square_bf16 --------------------------
	.section	.nv.constant0.uncontiguous_cumulate_sum_square_bf16,"a",@progbits
	.sectionflags	@""
	.align	4
.nv.constant0.uncontiguous_cumulate_sum_square_bf16:
	.zero		944


//--------------------- .nv.constant0.uncontiguous_sum_square_bf16 --------------------------
	.section	.nv.constant0.uncontiguous_sum_square_bf16,"a",@progbits
	.sectionflags	@""
	.align	4
.nv.constant0.uncontiguous_sum_square_bf16:
	.zero		944


//--------------------- .nv.constant0.contiguous_cumulate_sum_square_bf16 --------------------------
	.section	.nv.constant0.contiguous_cumulate_sum_square_bf16,"a",@progbits
	.sectionflags	@""
	.align	4
.nv.constant0.contiguous_cumulate_sum_square_bf16:
	.zero		920


//--------------------- .nv.constant0.contiguous_sum_square_bf16 --------------------------
	.section	.nv.constant0.contiguous_sum_square_bf16,"a",@progbits
	.sectionflags	@""
	.align	4
.nv.constant0.contiguous_sum_square_bf16:
	.zero		920


//--------------------- .nv.constant0.contiguous_sum_square33_f16 --------------------------
	.section	.nv.constant0.contiguous_sum_square33_f16,"a",@progbits
	.sectionflags	@""
	.align	4
.nv.constant0.contiguous_sum_square33_f16:
	.zero		936


//--------------------- .nv.constant0.contiguous_sum_square3_f16 --------------------------
	.section	.nv.constant0.contiguous_sum_square3_f16,"a",@progbits
	.sectionflags	@""
	.align	4
.nv.constant0.contiguous_sum_square3_f16:
	.zero		952


//--------------------- .nv.constant0.contiguous_sum_square22_f16 --------------------------
	.section	.nv.constant0.contiguous_sum_square22_f16,"a",@progbits
	.sectionflags	@""
	.align	4
.nv.constant0.contiguous_sum_square22_f16:
	.zero		928


//--------------------- .nv.constant0.contiguous_sum_square2_f16 --------------------------
	.section	.nv.constant0.contiguous_sum_square2_f16,"a",@progbits
	.sectionflags	@""
	.align	4
.nv.constant0.contiguous_sum_square2_f16:
	.zero		952


//--------------------- .nv.constant0.uncontiguous_cumulate_sum_square_f16 --------------------------
	.section	.nv.constant0.uncontiguous_cumulate_sum_square_f16,"a",@progbits
	.sectionflags	@""
	.align	4
.nv.constant0.uncontiguous_cumulate_sum_square_f16:
	.zero		944


//--------------------- .nv.constant0.uncontiguous_sum_square_f16 --------------------------
	.section	.nv.constant0.uncontiguous_sum_square_f16,"a",@progbits
	.sectionflags	@""
	.align	4
.nv.constant0.uncontiguous_sum_square_f16:
	.zero		944


//--------------------- .nv.constant0.contiguous_cumulate_sum_square_f16 --------------------------
	.section	.nv.constant0.contiguous_cumulate_sum_square_f16,"a",@progbits
	.sectionflags	@""
	.align	4
.nv.constant0.contiguous_cumulate_sum_square_f16:
	.zero		920


//--------------------- .nv.constant0.contiguous_sum_square_f16 --------------------------
	.section	.nv.constant0.contiguous_sum_square_f16,"a",@progbits
	.sectionflags	@""
	.align	4
.nv.constant0.contiguous_sum_square_f16:
	.zero		920


//--------------------- .nv.constant0.contiguous_sum_square33_f64 --------------------------
	.section	.nv.constant0.contiguous_sum_square33_f64,"a",@progbits
	.sectionflags	@""
	.align	4
.nv.constant0.contiguous_sum_square33_f64:
	.zero		936


//--------------------- .nv.constant0.contiguous_sum_square3_f64 --------------------------
	.section	.nv.constant0.contiguous_sum_square3_f64,"a",@progbits
	.sectionflags	@""
	.align	4
.nv.constant0.contiguous_sum_square3_f64:
	.zero		952


//--------------------- .nv.constant0.contiguous_sum_square22_f64 --------------------------
	.section	.nv.constant0.contiguous_sum_square22_f64,"a",@progbits
	.sectionflags	@""
	.align	4
.nv.constant0.contiguous_sum_square22_f64:
	.zero		928


//--------------------- .nv.constant0.contiguous_sum_square2_f64 --------------------------
	.section	.nv.constant0.contiguous_sum_square2_f64,"a",@progbits
	.sectionflags	@""
	.align	4
.nv.constant0.contiguous_sum_square2_f64:
	.zero		952


//--------------------- .nv.constant0.uncontiguous_cumulate_sum_square_f64 --------------------------
	.section	.nv.constant0.uncontiguous_cumulate_sum_square_f64,"a",@progbits
	.sectionflags	@""
	.align	4
.nv.constant0.uncontiguous_cumulate_sum_square_f64:
	.zero		944


//--------------------- .nv.constant0.uncontiguous_sum_square_f64 --------------------------
	.section	.nv.constant0.uncontiguous_sum_square_f64,"a",@progbits
	.sectionflags	@""
	.align	4
.nv.constant0.uncontiguous_sum_square_f64:
	.zero		944


//--------------------- .nv.constant0.contiguous_cumulate_sum_square_f64 --------------------------
	.section	.nv.constant0.contiguous_cumulate_sum_square_f64,"a",@progbits
	.sectionflags	@""
	.align	4
.nv.constant0.contiguous_cumulate_sum_square_f64:
	.zero		920


//--------------------- .nv.constant0.contiguous_sum_square_f64 --------------------------
	.section	.nv.constant0.contiguous_sum_square_f64,"a",@progbits
	.sectionflags	@""
	.align	4
.nv.constant0.contiguous_sum_square_f64:
	.zero		920


//--------------------- .nv.constant0.contiguous_sum_square33_f32 --------------------------
	.section	.nv.constant0.contiguous_sum_square33_f32,"a",@progbits
	.sectionflags	@""
	.align	4
.nv.constant0.contiguous_sum_square33_f32:
	.zero		936


//--------------------- .nv.constant0.contiguous_sum_square3_f32 --------------------------
	.section	.nv.constant0.contiguous_sum_square3_f32,"a",@progbits
	.sectionflags	@""
	.align	4
.nv.constant0.contiguous_sum_square3_f32:
	.zero		952


//--------------------- .nv.constant0.contiguous_sum_square22_f32 --------------------------
	.section	.nv.constant0.contiguous_sum_square22_f32,"a",@progbits
	.sectionflags	@""
	.align	4
.nv.constant0.contiguous_sum_square22_f32:
	.zero		928


//--------------------- .nv.constant0.contiguous_sum_square2_f32 --------------------------
	.section	.nv.constant0.contiguous_sum_square2_f32,"a",@progbits
	.sectionflags	@""
	.align	4
.nv.constant0.contiguous_sum_square2_f32:
	.zero		952


//--------------------- .nv.constant0.uncontiguous_cumulate_sum_square_f32 --------------------------
	.section	.nv.constant0.uncontiguous_cumulate_sum_square_f32,"a",@progbits
	.sectionflags	@""
	.align	4
.nv.constant0.uncontiguous_cumulate_sum_square_f32:
	.zero		944


//--------------------- .nv.constant0.uncontiguous_sum_square_f32 --------------------------
	.section	.nv.constant0.uncontiguous_sum_square_f32,"a",@progbits
	.sectionflags	@""
	.align	4
.nv.constant0.uncontiguous_sum_square_f32:
	.zero		944


//--------------------- .nv.constant0.contiguous_cumulate_sum_square_f32 --------------------------
	.section	.nv.constant0.contiguous_cumulate_sum_square_f32,"a",@progbits
	.sectionflags	@""
	.align	4
.nv.constant0.contiguous_cumulate_sum_square_f32:
	.zero		920


//--------------------- .nv.constant0.contiguous_sum_square_f32 --------------------------
	.section	.nv.constant0.contiguous_sum_square_f32,"a",@progbits
	.sectionflags	@""
	.align	4
.nv.constant0.contiguous_sum_square_f32:
	.zero		920


//--------------------- .nv.constant0.contiguous_sum_square33_u64 --------------------------
	.section	.nv.constant0.contiguous_sum_square33_u64,"a",@progbits
	.sectionflags	@""
	.align	4
.nv.constant0.contiguous_sum_square33_u64:
	.zero		936


//--------------------- .nv.constant0.contiguous_sum_square3_u64 --------------------------
	.section	.nv.constant0.contiguous_sum_square3_u64,"a",@progbits
	.sectionflags	@""
	.align	4
.nv.constant0.contiguous_sum_square3_u64:
	.zero		952


//--------------------- .nv.constant0.contiguous_sum_square22_u64 --------------------------
	.section	.nv.constant0.contiguous_sum_square22_u64,"a",@progbits
	.sectionflags	@""
	.align	4
.nv.constant0.contiguous_sum_square22_u64:
	.zero		928


//--------------------- .nv.constant0.contiguous_sum_square2_u64 --------------------------
	.section	.nv.constant0.contiguous_sum_square2_u64,"a",@progbits
	.sectionflags	@""
	.align	4
.nv.constant0.contiguous_sum_square2_u64:
	.zero		952


//--------------------- .nv.constant0.uncontiguous_cumulate_sum_square_u64 --------------------------
	.section	.nv.constant0.uncontiguous_cumulate_sum_square_u64,"a",@progbits
	.sectionflags	@""
	.align	4
.nv.constant0.uncontiguous_cumulate_sum_square_u64:
	.zero		944


//--------------------- .nv.constant0.uncontiguous_sum_square_u64 --------------------------
	.section	.nv.constant0.uncontiguous_sum_square_u64,"a",@progbits
	.sectionflags	@""
	.align	4
.nv.constant0.uncontiguous_sum_square_u64:
	.zero		944


//--------------------- .nv.constant0.contiguous_cumulate_sum_square_u64 --------------------------
	.section	.nv.constant0.contiguous_cumulate_sum_square_u64,"a",@progbits
	.sectionflags	@""
	.align	4
.nv.constant0.contiguous_cumulate_sum_square_u64:
	.zero		920


//--------------------- .nv.constant0.contiguous_sum_square_u64 --------------------------
	.section	.nv.constant0.contiguous_sum_square_u64,"a",@progbits
	.sectionflags	@""
	.align	4
.nv.constant0.contiguous_sum_square_u64:
	.zero		920


//--------------------- .nv.constant0.contiguous_sum_square33_u32 --------------------------
	.section	.nv.constant0.contiguous_sum_square33_u32,"a",@progbits
	.sectionflags	@""
	.align	4
.nv.constant0.contiguous_sum_square33_u32:
	.zero		936


//--------------------- .nv.constant0.contiguous_sum_square3_u32 --------------------------
	.section	.nv.constant0.contiguous_sum_square3_u32,"a",@progbits
	.sectionflags	@""
	.align	4
.nv.constant0.contiguous_sum_square3_u32:
	.zero		952


//--------------------- .nv.constant0.contiguous_sum_square22_u32 --------------------------
	.section	.nv.constant0.contiguous_sum_square22_u32,"a",@progbits
	.sectionflags	@""
	.align	4
.nv.constant0.contiguous_sum_square22_u32:
	.zero		928


//--------------------- .nv.constant0.contiguous_sum_square2_u32 --------------------------
	.section	.nv.constant0.contiguous_sum_square2_u32,"a",@progbits
	.sectionflags	@""
	.align	4
.nv.constant0.contiguous_sum_square2_u32:
	.zero		952


//--------------------- .nv.constant0.uncontiguous_cumulate_sum_square_u32 --------------------------
	.section	.nv.constant0.uncontiguous_cumulate_sum_square_u32,"a",@progbits
	.sectionflags	@""
	.align	4
.nv.constant0.uncontiguous_cumulate_sum_square_u32:
	.zero		944


//--------------------- .nv.constant0.uncontiguous_sum_square_u32 --------------------------
	.section	.nv.constant0.uncontiguous_sum_square_u32,"a",@progbits
	.sectionflags	@""
	.align	4
.nv.constant0.uncontiguous_sum_square_u32:
	.zero		944


//--------------------- .nv.constant0.contiguous_cumulate_sum_square_u32 --------------------------
	.section	.nv.constant0.contiguous_cumulate_sum_square_u32,"a",@progbits
	.sectionflags	@""
	.align	4
.nv.constant0.contiguous_cumulate_sum_square_u32:
	.zero		920


//--------------------- .nv.constant0.contiguous_sum_square_u32 --------------------------
	.section	.nv.constant0.contiguous_sum_square_u32,"a",@progbits
	.sectionflags	@""
	.align	4
.nv.constant0.contiguous_sum_square_u32:
	.zero		920


//--------------------- .nv.constant0.contiguous_sum_square33_u16 --------------------------
	.section	.nv.constant0.contiguous_sum_square33_u16,"a",@progbits
	.sectionflags	@""
	.align	4
.nv.constant0.contiguous_sum_square33_u16:
	.zero		936


//--------------------- .nv.constant0.contiguous_sum_square3_u16 --------------------------
	.section	.nv.constant0.contiguous_sum_square3_u16,"a",@progbits
	.sectionflags	@""
	.align	4
.nv.constant0.contiguous_sum_square3_u16:
	.zero		952


//--------------------- .nv.constant0.contiguous_sum_square22_u16 --------------------------
	.section	.nv.constant0.contiguous_sum_square22_u16,"a",@progbits
	.sectionflags	@""
	.align	4
.nv.constant0.contiguous_sum_square22_u16:
	.zero		928


//--------------------- .nv.constant0.contiguous_sum_square2_u16 --------------------------
	.section	.nv.constant0.contiguous_sum_square2_u16,"a",@progbits
	.sectionflags	@""
	.align	4
.nv.constant0.contiguous_sum_square2_u16:
	.zero		952


//--------------------- .nv.constant0.uncontiguous_cumulate_sum_square_u16 --------------------------
	.section	.nv.constant0.uncontiguous_cumulate_sum_square_u16,"a",@progbits
	.sectionflags	@""
	.align	4
.nv.constant0.uncontiguous_cumulate_sum_square_u16:
	.zero		944


//--------------------- .nv.constant0.uncontiguous_sum_square_u16 --------------------------
	.section	.nv.constant0.uncontiguous_sum_square_u16,"a",@progbits
	.sectionflags	@""
	.align	4
.nv.constant0.uncontiguous_sum_square_u16:
	.zero		944


//--------------------- .nv.constant0.contiguous_cumulate_sum_square_u16 --------------------------
	.section	.nv.constant0.contiguous_cumulate_sum_square_u16,"a",@progbits
	.sectionflags	@""
	.align	4
.nv.constant0.contiguous_cumulate_sum_square_u16:
	.zero		920


//--------------------- .nv.constant0.contiguous_sum_square_u16 --------------------------
	.section	.nv.constant0.contiguous_sum_square_u16,"a",@progbits
	.sectionflags	@""
	.align	4
.nv.constant0.contiguous_sum_square_u16:
	.zero		920


//--------------------- .nv.constant0.contiguous_sum_square33_u8 --------------------------
	.section	.nv.constant0.contiguous_sum_square33_u8,"a",@progbits
	.sectionflags	@""
	.align	4
.nv.constant0.contiguous_sum_square33_u8:
	.zero		936


//--------------------- .nv.constant0.contiguous_sum_square3_u8 --------------------------
	.section	.nv.constant0.contiguous_sum_square3_u8,"a",@progbits
	.sectionflags	@""
	.align	4
.nv.constant0.contiguous_sum_square3_u8:
	.zero		952


//--------------------- .nv.constant0.contiguous_sum_square22_u8 --------------------------
	.section	.nv.constant0.contiguous_sum_square22_u8,"a",@progbits
	.sectionflags	@""
	.align	4
.nv.constant0.contiguous_sum_square22_u8:
	.zero		928


//--------------------- .nv.constant0.contiguous_sum_square2_u8 --------------------------
	.section	.nv.constant0.contiguous_sum_square2_u8,"a",@progbits
	.sectionflags	@""
	.align	4
.nv.constant0.contiguous_sum_square2_u8:
	.zero		952


//--------------------- .nv.constant0.uncontiguous_cumulate_sum_square_u8 --------------------------
	.section	.nv.constant0.uncontiguous_cumulate_sum_square_u8,"a",@progbits
	.sectionflags	@""
	.align	4
.nv.constant0.uncontiguous_cumulate_sum_square_u8:
	.zero		944


//--------------------- .nv.constant0.uncontiguous_sum_square_u8 --------------------------
	.section	.nv.constant0.uncontiguous_sum_square_u8,"a",@progbits
	.sectionflags	@""
	.align	4
.nv.constant0.uncontiguous_sum_square_u8:
	.zero		944


//--------------------- .nv.constant0.contiguous_cumulate_sum_square_u8 --------------------------
	.section	.nv.constant0.contiguous_cumulate_sum_square_u8,"a",@progbits
	.sectionflags	@""
	.align	4
.nv.constant0.contiguous_cumulate_sum_square_u8:
	.zero		920


//--------------------- .nv.constant0.contiguous_sum_square_u8 --------------------------
	.section	.nv.constant0.contiguous_sum_square_u8,"a",@progbits
	.sectionflags	@""
	.align	4
.nv.constant0.contiguous_sum_square_u8:
	.zero		920


//--------------------- .nv.constant0.contiguous_sum_square33_i64 --------------------------
	.section	.nv.constant0.contiguous_sum_square33_i64,"a",@progbits
	.sectionflags	@""
	.align	4
.nv.constant0.contiguous_sum_square33_i64:
	.zero		936


//--------------------- .nv.constant0.contiguous_sum_square3_i64 --------------------------
	.section	.nv.constant0.contiguous_sum_square3_i64,"a",@progbits
	.sectionflags	@""
	.align	4
.nv.constant0.contiguous_sum_square3_i64:
	.zero		952


//--------------------- .nv.constant0.contiguous_sum_square22_i64 --------------------------
	.section	.nv.constant0.contiguous_sum_square22_i64,"a",@progbits
	.sectionflags	@""
	.align	4
.nv.constant0.contiguous_sum_square22_i64:
	.zero		928


//--------------------- .nv.constant0.contiguous_sum_square2_i64 --------------------------
	.section	.nv.constant0.contiguous_sum_square2_i64,"a",@progbits
	.sectionflags	@""
	.align	4
.nv.constant0.contiguous_sum_square2_i64:
	.zero		952


//--------------------- .nv.constant0.uncontiguous_cumulate_sum_square_i64 --------------------------
	.section	.nv.constant0.uncontiguous_cumulate_sum_square_i64,"a",@progbits
	.sectionflags	@""
	.align	4
.nv.constant0.uncontiguous_cumulate_sum_square_i64:
	.zero		944


//--------------------- .nv.constant0.uncontiguous_sum_square_i64 --------------------------
	.section	.nv.constant0.uncontiguous_sum_square_i64,"a",@progbits
	.sectionflags	@""
	.align	4
.nv.constant0.uncontiguous_sum_square_i64:
	.zero		944


//--------------------- .nv.constant0.contiguous_cumulate_sum_square_i64 --------------------------
	.section	.nv.constant0.contiguous_cumulate_sum_square_i64,"a",@progbits
	.sectionflags	@""
	.align	4
.nv.constant0.contiguous_cumulate_sum_square_i64:
	.zero		920


//--------------------- .nv.constant0.contiguous_sum_square_i64 --------------------------
	.section	.nv.constant0.contiguous_sum_square_i64,"a",@progbits
	.sectionflags	@""
	.align	4
.nv.constant0.contiguous_sum_square_i64:
	.zero		920


//--------------------- .nv.constant0.contiguous_sum_square33_i32 --------------------------
	.section	.nv.constant0.contiguous_sum_square33_i32,"a",@progbits
	.sectionflags	@""
	.align	4
.nv.constant0.contiguous_sum_square33_i32:
	.zero		936


//--------------------- .nv.constant0.contiguous_sum_square3_i32 --------------------------
	.section	.nv.constant0.contiguous_sum_square3_i32,"a",@progbits
	.sectionflags	@""
	.align	4
.nv.constant0.contiguous_sum_square3_i32:
	.zero		952


//--------------------- .nv.constant0.contiguous_sum_square22_i32 --------------------------
	.section	.nv.constant0.contiguous_sum_square22_i32,"a",@progbits
	.sectionflags	@""
	.align	4
.nv.constant0.contiguous_sum_square22_i32:
	.zero		928


//--------------------- .nv.constant0.contiguous_sum_square2_i32 --------------------------
	.section	.nv.constant0.contiguous_sum_square2_i32,"a",@progbits
	.sectionflags	@""
	.align	4
.nv.constant0.contiguous_sum_square2_i32:
	.zero		952


//--------------------- .nv.constant0.uncontiguous_cumulate_sum_square_i32 --------------------------
	.section	.nv.constant0.uncontiguous_cumulate_sum_square_i32,"a",@progbits
	.sectionflags	@""
	.align	4
.nv.constant0.uncontiguous_cumulate_sum_square_i32:
	.zero		944


//--------------------- .nv.constant0.uncontiguous_sum_square_i32 --------------------------
	.section	.nv.constant0.uncontiguous_sum_square_i32,"a",@progbits
	.sectionflags	@""
	.align	4
.nv.constant0.uncontiguous_sum_square_i32:
	.zero		944


//--------------------- .nv.constant0.contiguous_cumulate_sum_square_i32 --------------------------
	.section	.nv.constant0.contiguous_cumulate_sum_square_i32,"a",@progbits
	.sectionflags	@""
	.align	4
.nv.constant0.contiguous_cumulate_sum_square_i32:
	.zero		920


//--------------------- .nv.constant0.contiguous_sum_square_i32 --------------------------
	.section	.nv.constant0.contiguous_sum_square_i32,"a",@progbits
	.sectionflags	@""
	.align	4
.nv.constant0.contiguous_sum_square_i32:
	.zero		920


//--------------------- .nv.constant0.contiguous_sum_square33_i16 --------------------------
	.section	.nv.constant0.contiguous_sum_square33_i16,"a",@progbits
	.sectionflags	@""
	.align	4
.nv.constant0.contiguous_sum_square33_i16:
	.zero		936


//--------------------- .nv.constant0.contiguous_sum_square3_i16 --------------------------
	.section	.nv.constant0.contiguous_sum_square3_i16,"a",@progbits
	.sectionflags	@""
	.align	4
.nv.constant0.contiguous_sum_square3_i16:
	.zero		952


//--------------------- .nv.constant0.contiguous_sum_square22_i16 --------------------------
	.section	.nv.constant0.contiguous_sum_square22_i16,"a",@progbits
	.sectionflags	@""
	.align	4
.nv.constant0.contiguous_sum_square22_i16:
	.zero		928


//--------------------- .nv.constant0.contiguous_sum_square2_i16 --------------------------
	.section	.nv.constant0.contiguous_sum_square2_i16,"a",@progbits
	.sectionflags	@""
	.align	4
.nv.constant0.contiguous_sum_square2_i16:
	.zero		952


//--------------------- .nv.constant0.uncontiguous_cumulate_sum_square_i16 --------------------------
	.section	.nv.constant0.uncontiguous_cumulate_sum_square_i16,"a",@progbits
	.sectionflags	@""
	.align	4
.nv.constant0.uncontiguous_cumulate_sum_square_i16:
	.zero		944


//--------------------- .nv.constant0.uncontiguous_sum_square_i16 --------------------------
	.section	.nv.constant0.uncontiguous_sum_square_i16,"a",@progbits
	.sectionflags	@""
	.align	4
.nv.constant0.uncontiguous_sum_square_i16:
	.zero		944


//--------------------- .nv.constant0.contiguous_cumulate_sum_square_i16 --------------------------
	.section	.nv.constant0.contiguous_cumulate_sum_square_i16,"a",@progbits
	.sectionflags	@""
	.align	4
.nv.constant0.contiguous_cumulate_sum_square_i16:
	.zero		920


//--------------------- .nv.constant0.contiguous_sum_square_i16 --------------------------
	.section	.nv.constant0.contiguous_sum_square_i16,"a",@progbits
	.sectionflags	@""
	.align	4
.nv.constant0.contiguous_sum_square_i16:
	.zero		920


//--------------------- .nv.constant0.contiguous_sum_square33_i8 --------------------------
	.section	.nv.constant0.contiguous_sum_square33_i8,"a",@progbits
	.sectionflags	@""
	.align	4
.nv.constant0.contiguous_sum_square33_i8:
	.zero		936


//--------------------- .nv.constant0.contiguous_sum_square3_i8 --------------------------
	.section	.nv.constant0.contiguous_sum_square3_i8,"a",@progbits
	.sectionflags	@""
	.align	4
.nv.constant0.contiguous_sum_square3_i8:
	.zero		952


//--------------------- .nv.constant0.contiguous_sum_square22_i8 --------------------------
	.section	.nv.constant0.contiguous_sum_square22_i8,"a",@progbits
	.sectionflags	@""
	.align	4
.nv.constant0.contiguous_sum_square22_i8:
	.zero		928


//--------------------- .nv.constant0.contiguous_sum_square2_i8 --------------------------
	.section	.nv.constant0.contiguous_sum_square2_i8,"a",@progbits
	.sectionflags	@""
	.align	4
.nv.constant0.contiguous_sum_square2_i8:
	.zero		952


//--------------------- .nv.constant0.uncontiguous_cumulate_sum_square_i8 --------------------------
	.section	.nv.constant0.uncontiguous_cumulate_sum_square_i8,"a",@progbits
	.sectionflags	@""
	.align	4
.nv.constant0.uncontiguous_cumulate_sum_square_i8:
	.zero		944


//--------------------- .nv.constant0.uncontiguous_sum_square_i8 --------------------------
	.section	.nv.constant0.uncontiguous_sum_square_i8,"a",@progbits
	.sectionflags	@""
	.align	4
.nv.constant0.uncontiguous_sum_square_i8:
	.zero		944


//--------------------- .nv.constant0.contiguous_cumulate_sum_square_i8 --------------------------
	.section	.nv.constant0.contiguous_cumulate_sum_square_i8,"a",@progbits
	.sectionflags	@""
	.align	4
.nv.constant0.contiguous_cumulate_sum_square_i8:
	.zero		920


//--------------------- .nv.constant0.contiguous_sum_square_i8 --------------------------
	.section	.nv.constant0.contiguous_sum_square_i8,"a",@progbits
	.sectionflags	@""
	.align	4
.nv.constant0.contiguous_sum_square_i8:
	.zero		920


//--------------------- .nv.constant0.contiguous_sum_square33_bool --------------------------
	.section	.nv.constant0.contiguous_sum_square33_bool,"a",@progbits
	.sectionflags	@""
	.align	4
.nv.constant0.contiguous_sum_square33_bool:
	.zero		936


//--------------------- .nv.constant0.contiguous_sum_square3_bool --------------------------
	.section	.nv.constant0.contiguous_sum_square3_bool,"a",@progbits
	.sectionflags	@""
	.align	4
.nv.constant0.contiguous_sum_square3_bool:
	.zero		952


//--------------------- .nv.constant0.contiguous_sum_square22_bool --------------------------
	.section	.nv.constant0.contiguous_sum_square22_bool,"a",@progbits
	.sectionflags	@""
	.align	4
.nv.constant0.contiguous_sum_square22_bool:
	.zero		928


//--------------------- .nv.constant0.contiguous_sum_square2_bool --------------------------
	.section	.nv.constant0.contiguous_sum_square2_bool,"a",@progbits
	.sectionflags	@""
	.align	4
.nv.constant0.contiguous_sum_square2_bool:
	.zero		952


//--------------------- .nv.constant0.uncontiguous_cumulate_sum_square_bool --------------------------
	.section	.nv.constant0.uncontiguous_cumulate_sum_square_bool,"a",@progbits
	.sectionflags	@""
	.align	4
.nv.constant0.uncontiguous_cumulate_sum_square_bool:
	.zero		944


//--------------------- .nv.constant0.uncontiguous_sum_square_bool --------------------------
	.section	.nv.constant0.uncontiguous_sum_square_bool,"a",@progbits
	.sectionflags	@""
	.align	4
.nv.constant0.uncontiguous_sum_square_bool:
	.zero		944


//--------------------- .nv.constant0.contiguous_cumulate_sum_square_bool --------------------------
	.section	.nv.constant0.contiguous_cumulate_sum_square_bool,"a",@progbits
	.sectionflags	@""
	.align	4
.nv.constant0.contiguous_cumulate_sum_square_bool:
	.zero		920


//--------------------- .nv.constant0.contiguous_sum_square_bool --------------------------
	.section	.nv.constant0.contiguous_sum_square_bool,"a",@progbits
	.sectionflags	@""
	.align	4
.nv.constant0.contiguous_sum_square_bool:
	.zero		920


//--------------------- SYMBOLS --------------------------

	.type		.nv.reservedSmem.offset0,@object
	.size		.nv.reservedSmem.offset0,0x4
	.type		.nv.reservedSmem.cap,@object
	.size		.nv.reservedSmem.cap,0x4
